	.target	sm_80

	.elftype	@"ET_EXEC"


//--------------------- .note.nv.tkinfo           --------------------------
	.section	.note.nv.tkinfo,"",@"SHT_NOTE"
	.sectionflags	@"SHF_NOTE_NV_TKINFO"
	.tkinfo
        /*0018*/ 	.word	0x00000002
        /*0030*/ 	.string	""
        /*0030*/ 	.string	"ptxas"
        /*0030*/ 	.string	"Cuda compilation tools, release 13.0, V13.0.88"
        /*0030*/ 	.string	"Build cuda_13.0.r13.0/compiler.36424714_0"
        /*0030*/ 	.string	"-arch sm_80 -m 64 "



//--------------------- .note.nv.cuinfo           --------------------------
	.section	.note.nv.cuinfo,"",@"SHT_NOTE"
	.sectionflags	@"SHF_NOTE_NV_CUINFO"
        /*0018*/ 	.short	0x0002
        /*001a*/ 	.short	0x0050
        /*001c*/ 	.short	0x0082
	.zero		2


//--------------------- .nv.info                  --------------------------
	.section	.nv.info,"",@"SHT_CUDA_INFO"
	.align	4


	//----- nvinfo : EIATTR_REGCOUNT
	.align		4
        /*0000*/ 	.byte	0x04, 0x2f
        /*0002*/ 	.short	(.L_12 - .L_11)
	.align		4
.L_11:
        /*0004*/ 	.word	index@(_ZN5flash16flash_fwd_kernelI23Flash_fwd_kernel_traitsILi64ELi128ELi64ELi4ELb0ELb0EN7cutlass6half_tE19Flash_kernel_traitsILi64ELi128ELi64ELi4ES3_EELb0ELb1ELb0ELb1ELb0ELb0ELb1ELb0EEEvNS_16Flash_fwd_paramsE)
        /*0008*/ 	.word	0x000000ff


	//----- nvinfo : EIATTR_FRAME_SIZE
	.align		4
.L_12:
        /*000c*/ 	.byte	0x04, 0x11
        /*000e*/ 	.short	(.L_14 - .L_13)
	.align		4
.L_13:
        /*0010*/ 	.word	index@(_ZN5flash16flash_fwd_kernelI23Flash_fwd_kernel_traitsILi64ELi128ELi64ELi4ELb0ELb0EN7cutlass6half_tE19Flash_kernel_traitsILi64ELi128ELi64ELi4ES3_EELb0ELb1ELb0ELb1ELb0ELb0ELb1ELb0EEEvNS_16Flash_fwd_paramsE)
        /*0014*/ 	.word	0x00000038


	//----- nvinfo : EIATTR_REGCOUNT
	.align		4
.L_14:
        /*0018*/ 	.byte	0x04, 0x2f
        /*001a*/ 	.short	(.L_16 - .L_15)
	.align		4
.L_15:
        /*001c*/ 	.word	index@(_ZN5flash16flash_fwd_kernelI23Flash_fwd_kernel_traitsILi64ELi128ELi64ELi4ELb0ELb0EN7cutlass6half_tE19Flash_kernel_traitsILi64ELi128ELi64ELi4ES3_EELb1ELb1ELb0ELb1ELb0ELb0ELb0ELb1EEEvNS_16Flash_fwd_paramsE)
        /*0020*/ 	.word	0x000000ff


	//----- nvinfo : EIATTR_FRAME_SIZE
	.align		4
.L_16:
        /*0024*/ 	.byte	0x04, 0x11
        /*0026*/ 	.short	(.L_18 - .L_17)
	.align		4
.L_17:
        /*0028*/ 	.word	index@(_ZN5flash16flash_fwd_kernelI23Flash_fwd_kernel_traitsILi64ELi128ELi64ELi4ELb0ELb0EN7cutlass6half_tE19Flash_kernel_traitsILi64ELi128ELi64ELi4ES3_EELb1ELb1ELb0ELb1ELb0ELb0ELb0ELb1EEEvNS_16Flash_fwd_paramsE)
        /*002c*/ 	.word	0x000001b0


	//----- nvinfo : EIATTR_REGCOUNT
	.align		4
.L_18:
        /*0030*/ 	.byte	0x04, 0x2f
        /*0032*/ 	.short	(.L_20 - .L_19)
	.align		4
.L_19:
        /*0034*/ 	.word	index@(_ZN5flash16flash_fwd_kernelI23Flash_fwd_kernel_traitsILi64ELi128ELi64ELi4ELb0ELb0EN7cutlass6half_tE19Flash_kernel_traitsILi64ELi128ELi64ELi4ES3_EELb0ELb1ELb0ELb0ELb0ELb0ELb1ELb0EEEvNS_16Flash_fwd_paramsE)
        /*0038*/ 	.word	0x000000ff


	//----- nvinfo : EIATTR_FRAME_SIZE
	.align		4
.L_20:
        /*003c*/ 	.byte	0x04, 0x11
        /*003e*/ 	.short	(.L_22 - .L_21)
	.align		4
.L_21:
        /*0040*/ 	.word	index@(_ZN5flash16flash_fwd_kernelI23Flash_fwd_kernel_traitsILi64ELi128ELi64ELi4ELb0ELb0EN7cutlass6half_tE19Flash_kernel_traitsILi64ELi128ELi64ELi4ES3_EELb0ELb1ELb0ELb0ELb0ELb0ELb1ELb0EEEvNS_16Flash_fwd_paramsE)
        /*0044*/ 	.word	0x00000048


	//----- nvinfo : EIATTR_REGCOUNT
	.align		4
.L_22:
        /*0048*/ 	.byte	0x04, 0x2f
        /*004a*/ 	.short	(.L_24 - .L_23)
	.align		4
.L_23:
        /*004c*/ 	.word	index@(_ZN5flash16flash_fwd_kernelI23Flash_fwd_kernel_traitsILi64ELi128ELi64ELi4ELb0ELb0EN7cutlass6half_tE19Flash_kernel_traitsILi64ELi128ELi64ELi4ES3_EELb1ELb1ELb0ELb0ELb0ELb0ELb0ELb1EEEvNS_16Flash_fwd_paramsE)
        /*0050*/ 	.word	0x000000ff


	//----- nvinfo : EIATTR_FRAME_SIZE
	.align		4
.L_24:
        /*0054*/ 	.byte	0x04, 0x11
        /*0056*/ 	.short	(.L_26 - .L_25)
	.align		4
.L_25:
        /*0058*/ 	.word	index@(_ZN5flash16flash_fwd_kernelI23Flash_fwd_kernel_traitsILi64ELi128ELi64ELi4ELb0ELb0EN7cutlass6half_tE19Flash_kernel_traitsILi64ELi128ELi64ELi4ES3_EELb1ELb1ELb0ELb0ELb0ELb0ELb0ELb1EEEvNS_16Flash_fwd_paramsE)
        /*005c*/ 	.word	0x000001d0


	//----- nvinfo : EIATTR_REGCOUNT
	.align		4
.L_26:
        /*0060*/ 	.byte	0x04, 0x2f
        /*0062*/ 	.short	(.L_28 - .L_27)
	.align		4
.L_27:
        /*0064*/ 	.word	index@(_ZN5flash16flash_fwd_kernelI23Flash_fwd_kernel_traitsILi64ELi128ELi64ELi4ELb0ELb0EN7cutlass6half_tE19Flash_kernel_traitsILi64ELi128ELi64ELi4ES3_EELb1ELb1ELb0ELb1ELb0ELb0ELb0ELb0EEEvNS_16Flash_fwd_paramsE)
        /*0068*/ 	.word	0x000000ff


	//----- nvinfo : EIATTR_FRAME_SIZE
	.align		4
.L_28:
        /*006c*/ 	.byte	0x04, 0x11
        /*006e*/ 	.short	(.L_30 - .L_29)
	.align		4
.L_29:
        /*0070*/ 	.word	index@(_ZN5flash16flash_fwd_kernelI23Flash_fwd_kernel_traitsILi64ELi128ELi64ELi4ELb0ELb0EN7cutlass6half_tE19Flash_kernel_traitsILi64ELi128ELi64ELi4ES3_EELb1ELb1ELb0ELb1ELb0ELb0ELb0ELb0EEEvNS_16Flash_fwd_paramsE)
        /*0074*/ 	.word	0x00000000


	//----- nvinfo : EIATTR_REGCOUNT
	.align		4
.L_30:
        /*0078*/ 	.byte	0x04, 0x2f
        /*007a*/ 	.short	(.L_32 - .L_31)
	.align		4
.L_31:
        /*007c*/ 	.word	index@(_ZN5flash16flash_fwd_kernelI23Flash_fwd_kernel_traitsILi64ELi128ELi64ELi4ELb0ELb0EN7cutlass6half_tE19Flash_kernel_traitsILi64ELi128ELi64ELi4ES3_EELb0ELb1ELb0ELb0ELb0ELb1ELb1ELb0EEEvNS_16Flash_fwd_paramsE)
        /*0080*/ 	.word	0x000000ff


	//----- nvinfo : EIATTR_FRAME_SIZE
	.align		4
.L_32:
        /*0084*/ 	.byte	0x04, 0x11
        /*0086*/ 	.short	(.L_34 - .L_33)
	.align		4
.L_33:
        /*0088*/ 	.word	index@(_ZN5flash16flash_fwd_kernelI23Flash_fwd_kernel_traitsILi64ELi128ELi64ELi4ELb0ELb0EN7cutlass6half_tE19Flash_kernel_traitsILi64ELi128ELi64ELi4ES3_EELb0ELb1ELb0ELb0ELb0ELb1ELb1ELb0EEEvNS_16Flash_fwd_paramsE)
        /*008c*/ 	.word	0x00000000


	//----- nvinfo : EIATTR_REGCOUNT
	.align		4
.L_34:
        /*0090*/ 	.byte	0x04, 0x2f
        /*0092*/ 	.short	(.L_36 - .L_35)
	.align		4
.L_35:
        /*0094*/ 	.word	index@(_ZN5flash16flash_fwd_kernelI23Flash_fwd_kernel_traitsILi64ELi128ELi64ELi4ELb0ELb0EN7cutlass6half_tE19Flash_kernel_traitsILi64ELi128ELi64ELi4ES3_EELb1ELb1ELb0ELb0ELb0ELb1ELb0ELb0EEEvNS_16Flash_fwd_paramsE)
        /*0098*/ 	.word	0x000000ff


	//----- nvinfo : EIATTR_FRAME_SIZE
	.align		4
.L_36:
        /*009c*/ 	.byte	0x04, 0x11
        /*009e*/ 	.short	(.L_38 - .L_37)
	.align		4
.L_37:
        /*00a0*/ 	.word	index@(_ZN5flash16flash_fwd_kernelI23Flash_fwd_kernel_traitsILi64ELi128ELi64ELi4ELb0ELb0EN7cutlass6half_tE19Flash_kernel_traitsILi64ELi128ELi64ELi4ES3_EELb1ELb1ELb0ELb0ELb0ELb1ELb0ELb0EEEvNS_16Flash_fwd_paramsE)
        /*00a4*/ 	.word	0x00000000


	//----- nvinfo : EIATTR_REGCOUNT
	.align		4
.L_38:
        /*00a8*/ 	.byte	0x04, 0x2f
        /*00aa*/ 	.short	(.L_40 - .L_39)
	.align		4
.L_39:
        /*00ac*/ 	.word	index@(_ZN5flash16flash_fwd_kernelI23Flash_fwd_kernel_traitsILi64ELi128ELi64ELi4ELb0ELb0EN7cutlass6half_tE19Flash_kernel_traitsILi64ELi128ELi64ELi4ES3_EELb0ELb1ELb0ELb0ELb1ELb1ELb1ELb0EEEvNS_16Flash_fwd_paramsE)
        /*00b0*/ 	.word	0x000000ff


	//----- nvinfo : EIATTR_FRAME_SIZE
	.align		4
.L_40:
        /*00b4*/ 	.byte	0x04, 0x11
        /*00b6*/ 	.short	(.L_42 - .L_41)
	.align		4
.L_41:
        /*00b8*/ 	.word	index@(_ZN5flash16flash_fwd_kernelI23Flash_fwd_kernel_traitsILi64ELi128ELi64ELi4ELb0ELb0EN7cutlass6half_tE19Flash_kernel_traitsILi64ELi128ELi64ELi4ES3_EELb0ELb1ELb0ELb0ELb1ELb1ELb1ELb0EEEvNS_16Flash_fwd_paramsE)
        /*00bc*/ 	.word	0x00000000


	//----- nvinfo : EIATTR_REGCOUNT
	.align		4
.L_42:
        /*00c0*/ 	.byte	0x04, 0x2f
        /*00c2*/ 	.short	(.L_44 - .L_43)
	.align		4
.L_43:
        /*00c4*/ 	.word	index@(_ZN5flash16flash_fwd_kernelI23Flash_fwd_kernel_traitsILi64ELi128ELi64ELi4ELb0ELb0EN7cutlass6half_tE19Flash_kernel_traitsILi64ELi128ELi64ELi4ES3_EELb1ELb1ELb0ELb0ELb1ELb1ELb0ELb0EEEvNS_16Flash_fwd_paramsE)
        /*00c8*/ 	.word	0x000000ff


	//----- nvinfo : EIATTR_FRAME_SIZE
	.align		4
.L_44:
        /*00cc*/ 	.byte	0x04, 0x11
        /*00ce*/ 	.short	(.L_46 - .L_45)
	.align		4
.L_45:
        /*00d0*/ 	.word	index@(_ZN5flash16flash_fwd_kernelI23Flash_fwd_kernel_traitsILi64ELi128ELi64ELi4ELb0ELb0EN7cutlass6half_tE19Flash_kernel_traitsILi64ELi128ELi64ELi4ES3_EELb1ELb1ELb0ELb0ELb1ELb1ELb0ELb0EEEvNS_16Flash_fwd_paramsE)
        /*00d4*/ 	.word	0x00000000


	//----- nvinfo : EIATTR_REGCOUNT
	.align		4
.L_46:
        /*00d8*/ 	.byte	0x04, 0x2f
        /*00da*/ 	.short	(.L_48 - .L_47)
	.align		4
.L_47:
        /*00dc*/ 	.word	index@(_ZN5flash16flash_fwd_kernelI23Flash_fwd_kernel_traitsILi64ELi128ELi64ELi4ELb0ELb0EN7cutlass6half_tE19Flash_kernel_traitsILi64ELi128ELi64ELi4ES3_EELb1ELb1ELb0ELb0ELb0ELb0ELb0ELb0EEEvNS_16Flash_fwd_paramsE)
        /*00e0*/ 	.word	0x000000ff


	//----- nvinfo : EIATTR_FRAME_SIZE
	.align		4
.L_48:
        /*00e4*/ 	.byte	0x04, 0x11
        /*00e6*/ 	.short	(.L_50 - .L_49)
	.align		4
.L_49:
        /*00e8*/ 	.word	index@(_ZN5flash16flash_fwd_kernelI23Flash_fwd_kernel_traitsILi64ELi128ELi64ELi4ELb0ELb0EN7cutlass6half_tE19Flash_kernel_traitsILi64ELi128ELi64ELi4ES3_EELb1ELb1ELb0ELb0ELb0ELb0ELb0ELb0EEEvNS_16Flash_fwd_paramsE)
        /*00ec*/ 	.word	0x00000020


	//----- nvinfo : EIATTR_REGCOUNT
	.align		4
.L_50:
        /*00f0*/ 	.byte	0x04, 0x2f
        /*00f2*/ 	.short	(.L_52 - .L_51)
	.align		4
.L_51:
        /*00f4*/ 	.word	index@(_ZN5flash16flash_fwd_kernelI23Flash_fwd_kernel_traitsILi64ELi128ELi128ELi4ELb0ELb0EN7cutlass6half_tE19Flash_kernel_traitsILi64ELi128ELi128ELi4ES3_EELb0ELb1ELb0ELb1ELb0ELb0ELb1ELb0EEEvNS_16Flash_fwd_paramsE)
        /*00f8*/ 	.word	0x000000ff


	//----- nvinfo : EIATTR_FRAME_SIZE
	.align		4
.L_52:
        /*00fc*/ 	.byte	0x04, 0x11
        /*00fe*/ 	.short	(.L_54 - .L_53)
	.align		4
.L_53:
        /*0100*/ 	.word	index@(_ZN5flash16flash_fwd_kernelI23Flash_fwd_kernel_traitsILi64ELi128ELi128ELi4ELb0ELb0EN7cutlass6half_tE19Flash_kernel_traitsILi64ELi128ELi128ELi4ES3_EELb0ELb1ELb0ELb1ELb0ELb0ELb1ELb0EEEvNS_16Flash_fwd_paramsE)
        /*0104*/ 	.word	0x00000170


	//----- nvinfo : EIATTR_REGCOUNT
	.align		4
.L_54:
        /*0108*/ 	.byte	0x04, 0x2f
        /*010a*/ 	.short	(.L_56 - .L_55)
	.align		4
.L_55:
        /*010c*/ 	.word	index@(_ZN5flash16flash_fwd_kernelI23Flash_fwd_kernel_traitsILi64ELi128ELi128ELi4ELb0ELb0EN7cutlass6half_tE19Flash_kernel_traitsILi64ELi128ELi128ELi4ES3_EELb0ELb1ELb0ELb1ELb0ELb0ELb0ELb0EEEvNS_16Flash_fwd_paramsE)
        /*0110*/ 	.word	0x000000ff


	//----- nvinfo : EIATTR_FRAME_SIZE
	.align		4
.L_56:
        /*0114*/ 	.byte	0x04, 0x11
        /*0116*/ 	.short	(.L_58 - .L_57)
	.align		4
.L_57:
        /*0118*/ 	.word	index@(_ZN5flash16flash_fwd_kernelI23Flash_fwd_kernel_traitsILi64ELi128ELi128ELi4ELb0ELb0EN7cutlass6half_tE19Flash_kernel_traitsILi64ELi128ELi128ELi4ES3_EELb0ELb1ELb0ELb1ELb0ELb0ELb0ELb0EEEvNS_16Flash_fwd_paramsE)
        /*011c*/ 	.word	0x00000130


	//----- nvinfo : EIATTR_REGCOUNT
	.align		4
.L_58:
        /*0120*/ 	.byte	0x04, 0x2f
        /*0122*/ 	.short	(.L_60 - .L_59)
	.align		4
.L_59:
        /*0124*/ 	.word	index@(_ZN5flash16flash_fwd_kernelI23Flash_fwd_kernel_traitsILi64ELi128ELi128ELi4ELb0ELb0EN7cutlass6half_tE19Flash_kernel_traitsILi64ELi128ELi128ELi4ES3_EELb0ELb1ELb0ELb0ELb0ELb0ELb1ELb0EEEvNS_16Flash_fwd_paramsE)
        /*0128*/ 	.word	0x000000ff


	//----- nvinfo : EIATTR_FRAME_SIZE
	.align		4
.L_60:
        /*012c*/ 	.byte	0x04, 0x11
        /*012e*/ 	.short	(.L_62 - .L_61)
	.align		4
.L_61:
        /*0130*/ 	.word	index@(_ZN5flash16flash_fwd_kernelI23Flash_fwd_kernel_traitsILi64ELi128ELi128ELi4ELb0ELb0EN7cutlass6half_tE19Flash_kernel_traitsILi64ELi128ELi128ELi4ES3_EELb0ELb1ELb0ELb0ELb0ELb0ELb1ELb0EEEvNS_16Flash_fwd_paramsE)
        /*0134*/ 	.word	0x00000160


	//----- nvinfo : EIATTR_REGCOUNT
	.align		4
.L_62:
        /*0138*/ 	.byte	0x04, 0x2f
        /*013a*/ 	.short	(.L_64 - .L_63)
	.align		4
.L_63:
        /*013c*/ 	.word	index@(_ZN5flash16flash_fwd_kernelI23Flash_fwd_kernel_traitsILi64ELi128ELi128ELi4ELb0ELb0EN7cutlass6half_tE19Flash_kernel_traitsILi64ELi128ELi128ELi4ES3_EELb0ELb1ELb0ELb0ELb0ELb0ELb0ELb0EEEvNS_16Flash_fwd_paramsE)
        /*0140*/ 	.word	0x000000ff


	//----- nvinfo : EIATTR_FRAME_SIZE
	.align		4
.L_64:
        /*0144*/ 	.byte	0x04, 0x11
        /*0146*/ 	.short	(.L_66 - .L_65)
	.align		4
.L_65:
        /*0148*/ 	.word	index@(_ZN5flash16flash_fwd_kernelI23Flash_fwd_kernel_traitsILi64ELi128ELi128ELi4ELb0ELb0EN7cutlass6half_tE19Flash_kernel_traitsILi64ELi128ELi128ELi4ES3_EELb0ELb1ELb0ELb0ELb0ELb0ELb0ELb0EEEvNS_16Flash_fwd_paramsE)
        /*014c*/ 	.word	0x00000170


	//----- nvinfo : EIATTR_REGCOUNT
	.align		4
.L_66:
        /*0150*/ 	.byte	0x04, 0x2f
        /*0152*/ 	.short	(.L_68 - .L_67)
	.align		4
.L_67:
        /*0154*/ 	.word	index@(_ZN5flash16flash_fwd_kernelI23Flash_fwd_kernel_traitsILi64ELi128ELi128ELi4ELb0ELb0EN7cutlass6half_tE19Flash_kernel_traitsILi64ELi128ELi128ELi4ES3_EELb0ELb1ELb0ELb0ELb0ELb1ELb1ELb0EEEvNS_16Flash_fwd_paramsE)
        /*0158*/ 	.word	0x000000ff


	//----- nvinfo : EIATTR_FRAME_SIZE
	.align		4
.L_68:
        /*015c*/ 	.byte	0x04, 0x11
        /*015e*/ 	.short	(.L_70 - .L_69)
	.align		4
.L_69:
        /*0160*/ 	.word	index@(_ZN5flash16flash_fwd_kernelI23Flash_fwd_kernel_traitsILi64ELi128ELi128ELi4ELb0ELb0EN7cutlass6half_tE19Flash_kernel_traitsILi64ELi128ELi128ELi4ES3_EELb0ELb1ELb0ELb0ELb0ELb1ELb1ELb0EEEvNS_16Flash_fwd_paramsE)
        /*0164*/ 	.word	0x00000118


	//----- nvinfo : EIATTR_REGCOUNT
	.align		4
.L_70:
        /*0168*/ 	.byte	0x04, 0x2f
        /*016a*/ 	.short	(.L_72 - .L_71)
	.align		4
.L_71:
        /*016c*/ 	.word	index@(_ZN5flash16flash_fwd_kernelI23Flash_fwd_kernel_traitsILi64ELi128ELi128ELi4ELb0ELb0EN7cutlass6half_tE19Flash_kernel_traitsILi64ELi128ELi128ELi4ES3_EELb0ELb1ELb0ELb0ELb0ELb1ELb0ELb0EEEvNS_16Flash_fwd_paramsE)
        /*0170*/ 	.word	0x000000ff


	//----- nvinfo : EIATTR_FRAME_SIZE
	.align		4
.L_72:
        /*0174*/ 	.byte	0x04, 0x11
        /*0176*/ 	.short	(.L_74 - .L_73)
	.align		4
.L_73:
        /*0178*/ 	.word	index@(_ZN5flash16flash_fwd_kernelI23Flash_fwd_kernel_traitsILi64ELi128ELi128ELi4ELb0ELb0EN7cutlass6half_tE19Flash_kernel_traitsILi64ELi128ELi128ELi4ES3_EELb0ELb1ELb0ELb0ELb0ELb1ELb0ELb0EEEvNS_16Flash_fwd_paramsE)
        /*017c*/ 	.word	0x00000128


	//----- nvinfo : EIATTR_REGCOUNT
	.align		4
.L_74:
        /*0180*/ 	.byte	0x04, 0x2f
        /*0182*/ 	.short	(.L_76 - .L_75)
	.align		4
.L_75:
        /*0184*/ 	.word	index@(_ZN5flash16flash_fwd_kernelI23Flash_fwd_kernel_traitsILi64ELi128ELi128ELi4ELb0ELb0EN7cutlass6half_tE19Flash_kernel_traitsILi64ELi128ELi128ELi4ES3_EELb0ELb1ELb0ELb0ELb1ELb1ELb1ELb0EEEvNS_16Flash_fwd_paramsE)
        /*0188*/ 	.word	0x000000ff


	//----- nvinfo : EIATTR_FRAME_SIZE
	.align		4
.L_76:
        /*018c*/ 	.byte	0x04, 0x11
        /*018e*/ 	.short	(.L_78 - .L_77)
	.align		4
.L_77:
        /*0190*/ 	.word	index@(_ZN5flash16flash_fwd_kernelI23Flash_fwd_kernel_traitsILi64ELi128ELi128ELi4ELb0ELb0EN7cutlass6half_tE19Flash_kernel_traitsILi64ELi128ELi128ELi4ES3_EELb0ELb1ELb0ELb0ELb1ELb1ELb1ELb0EEEvNS_16Flash_fwd_paramsE)
        /*0194*/ 	.word	0x000000e0


	//----- nvinfo : EIATTR_REGCOUNT
	.align		4
.L_78:
        /*0198*/ 	.byte	0x04, 0x2f
        /*019a*/ 	.short	(.L_80 - .L_79)
	.align		4
.L_79:
        /*019c*/ 	.word	index@(_ZN5flash16flash_fwd_kernelI23Flash_fwd_kernel_traitsILi64ELi128ELi128ELi4ELb0ELb0EN7cutlass6half_tE19Flash_kernel_traitsILi64ELi128ELi128ELi4ES3_EELb0ELb1ELb0ELb0ELb1ELb1ELb0ELb0EEEvNS_16Flash_fwd_paramsE)
        /*01a0*/ 	.word	0x000000ff


	//----- nvinfo : EIATTR_FRAME_SIZE
	.align		4
.L_80:
        /*01a4*/ 	.byte	0x04, 0x11
        /*01a6*/ 	.short	(.L_82 - .L_81)
	.align		4
.L_81:
        /*01a8*/ 	.word	index@(_ZN5flash16flash_fwd_kernelI23Flash_fwd_kernel_traitsILi64ELi128ELi128ELi4ELb0ELb0EN7cutlass6half_tE19Flash_kernel_traitsILi64ELi128ELi128ELi4ES3_EELb0ELb1ELb0ELb0ELb1ELb1ELb0ELb0EEEvNS_16Flash_fwd_paramsE)
        /*01ac*/ 	.word	0x000000d8


	//----- nvinfo : EIATTR_MIN_STACK_SIZE
	.align		4
.L_82:
        /*01b0*/ 	.byte	0x04, 0x12
        /*01b2*/ 	.short	(.L_84 - .L_83)
	.align		4
.L_83:
        /*01b4*/ 	.word	index@(_ZN5flash16flash_fwd_kernelI23Flash_fwd_kernel_traitsILi64ELi128ELi128ELi4ELb0ELb0EN7cutlass6half_tE19Flash_kernel_traitsILi64ELi128ELi128ELi4ES3_EELb0ELb1ELb0ELb0ELb1ELb1ELb0ELb0EEEvNS_16Flash_fwd_paramsE)
        /*01b8*/ 	.word	0x000000d8


	//----- nvinfo : EIATTR_MIN_STACK_SIZE
	.align		4
.L_84:
        /*01bc*/ 	.byte	0x04, 0x12
        /*01be*/ 	.short	(.L_86 - .L_85)
	.align		4
.L_85:
        /*01c0*/ 	.word	index@(_ZN5flash16flash_fwd_kernelI23Flash_fwd_kernel_traitsILi64ELi128ELi128ELi4ELb0ELb0EN7cutlass6half_tE19Flash_kernel_traitsILi64ELi128ELi128ELi4ES3_EELb0ELb1ELb0ELb0ELb1ELb1ELb1ELb0EEEvNS_16Flash_fwd_paramsE)
        /*01c4*/ 	.word	0x000000e0


	//----- nvinfo : EIATTR_MIN_STACK_SIZE
	.align		4
.L_86:
        /*01c8*/ 	.byte	0x04, 0x12
        /*01ca*/ 	.short	(.L_88 - .L_87)
	.align		4
.L_87:
        /*01cc*/ 	.word	index@(_ZN5flash16flash_fwd_kernelI23Flash_fwd_kernel_traitsILi64ELi128ELi128ELi4ELb0ELb0EN7cutlass6half_tE19Flash_kernel_traitsILi64ELi128ELi128ELi4ES3_EELb0ELb1ELb0ELb0ELb0ELb1ELb0ELb0EEEvNS_16Flash_fwd_paramsE)
        /*01d0*/ 	.word	0x00000128


	//----- nvinfo : EIATTR_MIN_STACK_SIZE
	.align		4
.L_88:
        /*01d4*/ 	.byte	0x04, 0x12
        /*01d6*/ 	.short	(.L_90 - .L_89)
	.align		4
.L_89:
        /*01d8*/ 	.word	index@(_ZN5flash16flash_fwd_kernelI23Flash_fwd_kernel_traitsILi64ELi128ELi128ELi4ELb0ELb0EN7cutlass6half_tE19Flash_kernel_traitsILi64ELi128ELi128ELi4ES3_EELb0ELb1ELb0ELb0ELb0ELb1ELb1ELb0EEEvNS_16Flash_fwd_paramsE)
        /*01dc*/ 	.word	0x00000118


	//----- nvinfo : EIATTR_MIN_STACK_SIZE
	.align		4
.L_90:
        /*01e0*/ 	.byte	0x04, 0x12
        /*01e2*/ 	.short	(.L_92 - .L_91)
	.align		4
.L_91:
        /*01e4*/ 	.word	index@(_ZN5flash16flash_fwd_kernelI23Flash_fwd_kernel_traitsILi64ELi128ELi128ELi4ELb0ELb0EN7cutlass6half_tE19Flash_kernel_traitsILi64ELi128ELi128ELi4ES3_EELb0ELb1ELb0ELb0ELb0ELb0ELb0ELb0EEEvNS_16Flash_fwd_paramsE)
        /*01e8*/ 	.word	0x00000170


	//----- nvinfo : EIATTR_MIN_STACK_SIZE
	.align		4
.L_92:
        /*01ec*/ 	.byte	0x04, 0x12
        /*01ee*/ 	.short	(.L_94 - .L_93)
	.align		4
.L_93:
        /*01f0*/ 	.word	index@(_ZN5flash16flash_fwd_kernelI23Flash_fwd_kernel_traitsILi64ELi128ELi128ELi4ELb0ELb0EN7cutlass6half_tE19Flash_kernel_traitsILi64ELi128ELi128ELi4ES3_EELb0ELb1ELb0ELb0ELb0ELb0ELb1ELb0EEEvNS_16Flash_fwd_paramsE)
        /*01f4*/ 	.word	0x00000160


	//----- nvinfo : EIATTR_MIN_STACK_SIZE
	.align		4
.L_94:
        /*01f8*/ 	.byte	0x04, 0x12
        /*01fa*/ 	.short	(.L_96 - .L_95)
	.align		4
.L_95:
        /*01fc*/ 	.word	index@(_ZN5flash16flash_fwd_kernelI23Flash_fwd_kernel_traitsILi64ELi128ELi128ELi4ELb0ELb0EN7cutlass6half_tE19Flash_kernel_traitsILi64ELi128ELi128ELi4ES3_EELb0ELb1ELb0ELb1ELb0ELb0ELb0ELb0EEEvNS_16Flash_fwd_paramsE)
        /*0200*/ 	.word	0x00000130


	//----- nvinfo : EIATTR_MIN_STACK_SIZE
	.align		4
.L_96:
        /*0204*/ 	.byte	0x04, 0x12
        /*0206*/ 	.short	(.L_98 - .L_97)
	.align		4
.L_97:
        /*0208*/ 	.word	index@(_ZN5flash16flash_fwd_kernelI23Flash_fwd_kernel_traitsILi64ELi128ELi128ELi4ELb0ELb0EN7cutlass6half_tE19Flash_kernel_traitsILi64ELi128ELi128ELi4ES3_EELb0ELb1ELb0ELb1ELb0ELb0ELb1ELb0EEEvNS_16Flash_fwd_paramsE)
        /*020c*/ 	.word	0x00000170


	//----- nvinfo : EIATTR_MIN_STACK_SIZE
	.align		4
.L_98:
        /*0210*/ 	.byte	0x04, 0x12
        /*0212*/ 	.short	(.L_100 - .L_99)
	.align		4
.L_99:
        /*0214*/ 	.word	index@(_ZN5flash16flash_fwd_kernelI23Flash_fwd_kernel_traitsILi64ELi128ELi64ELi4ELb0ELb0EN7cutlass6half_tE19Flash_kernel_traitsILi64ELi128ELi64ELi4ES3_EELb1ELb1ELb0ELb0ELb0ELb0ELb0ELb0EEEvNS_16Flash_fwd_paramsE)
        /*0218*/ 	.word	0x00000020


	//----- nvinfo : EIATTR_MIN_STACK_SIZE
	.align		4
.L_100:
        /*021c*/ 	.byte	0x04, 0x12
        /*021e*/ 	.short	(.L_102 - .L_101)
	.align		4
.L_101:
        /*0220*/ 	.word	index@(_ZN5flash16flash_fwd_kernelI23Flash_fwd_kernel_traitsILi64ELi128ELi64ELi4ELb0ELb0EN7cutlass6half_tE19Flash_kernel_traitsILi64ELi128ELi64ELi4ES3_EELb1ELb1ELb0ELb0ELb1ELb1ELb0ELb0EEEvNS_16Flash_fwd_paramsE)
        /*0224*/ 	.word	0x00000000


	//----- nvinfo : EIATTR_MIN_STACK_SIZE
	.align		4
.L_102:
        /*0228*/ 	.byte	0x04, 0x12
        /*022a*/ 	.short	(.L_104 - .L_103)
	.align		4
.L_103:
        /*022c*/ 	.word	index@(_ZN5flash16flash_fwd_kernelI23Flash_fwd_kernel_traitsILi64ELi128ELi64ELi4ELb0ELb0EN7cutlass6half_tE19Flash_kernel_traitsILi64ELi128ELi64ELi4ES3_EELb0ELb1ELb0ELb0ELb1ELb1ELb1ELb0EEEvNS_16Flash_fwd_paramsE)
        /*0230*/ 	.word	0x00000000


	//----- nvinfo : EIATTR_MIN_STACK_SIZE
	.align		4
.L_104:
        /*0234*/ 	.byte	0x04, 0x12
        /*0236*/ 	.short	(.L_106 - .L_105)
	.align		4
.L_105:
        /*0238*/ 	.word	index@(_ZN5flash16flash_fwd_kernelI23Flash_fwd_kernel_traitsILi64ELi128ELi64ELi4ELb0ELb0EN7cutlass6half_tE19Flash_kernel_traitsILi64ELi128ELi64ELi4ES3_EELb1ELb1ELb0ELb0ELb0ELb1ELb0ELb0EEEvNS_16Flash_fwd_paramsE)
        /*023c*/ 	.word	0x00000000


	//----- nvinfo : EIATTR_MIN_STACK_SIZE
	.align		4
.L_106:
        /*0240*/ 	.byte	0x04, 0x12
        /*0242*/ 	.short	(.L_108 - .L_107)
	.align		4
.L_107:
        /*0244*/ 	.word	index@(_ZN5flash16flash_fwd_kernelI23Flash_fwd_kernel_traitsILi64ELi128ELi64ELi4ELb0ELb0EN7cutlass6half_tE19Flash_kernel_traitsILi64ELi128ELi64ELi4ES3_EELb0ELb1ELb0ELb0ELb0ELb1ELb1ELb0EEEvNS_16Flash_fwd_paramsE)
        /*0248*/ 	.word	0x00000000


	//----- nvinfo : EIATTR_MIN_STACK_SIZE
	.align		4
.L_108:
        /*024c*/ 	.byte	0x04, 0x12
        /*024e*/ 	.short	(.L_110 - .L_109)
	.align		4
.L_109:
        /*0250*/ 	.word	index@(_ZN5flash16flash_fwd_kernelI23Flash_fwd_kernel_traitsILi64ELi128ELi64ELi4ELb0ELb0EN7cutlass6half_tE19Flash_kernel_traitsILi64ELi128ELi64ELi4ES3_EELb1ELb1ELb0ELb1ELb0ELb0ELb0ELb0EEEvNS_16Flash_fwd_paramsE)
        /*0254*/ 	.word	0x00000000


	//----- nvinfo : EIATTR_MIN_STACK_SIZE
	.align		4
.L_110:
        /*0258*/ 	.byte	0x04, 0x12
        /*025a*/ 	.short	(.L_112 - .L_111)
	.align		4
.L_111:
        /*025c*/ 	.word	index@(_ZN5flash16flash_fwd_kernelI23Flash_fwd_kernel_traitsILi64ELi128ELi64ELi4ELb0ELb0EN7cutlass6half_tE19Flash_kernel_traitsILi64ELi128ELi64ELi4ES3_EELb1ELb1ELb0ELb0ELb0ELb0ELb0ELb1EEEvNS_16Flash_fwd_paramsE)
        /*0260*/ 	.word	0x000001d0


	//----- nvinfo : EIATTR_MIN_STACK_SIZE
	.align		4
.L_112:
        /*0264*/ 	.byte	0x04, 0x12
        /*0266*/ 	.short	(.L_114 - .L_113)
	.align		4
.L_113:
        /*0268*/ 	.word	index@(_ZN5flash16flash_fwd_kernelI23Flash_fwd_kernel_traitsILi64ELi128ELi64ELi4ELb0ELb0EN7cutlass6half_tE19Flash_kernel_traitsILi64ELi128ELi64ELi4ES3_EELb0ELb1ELb0ELb0ELb0ELb0ELb1ELb0EEEvNS_16Flash_fwd_paramsE)
        /*026c*/ 	.word	0x00000048


	//----- nvinfo : EIATTR_MIN_STACK_SIZE
	.align		4
.L_114:
        /*0270*/ 	.byte	0x04, 0x12
        /*0272*/ 	.short	(.L_116 - .L_115)
	.align		4
.L_115:
        /*0274*/ 	.word	index@(_ZN5flash16flash_fwd_kernelI23Flash_fwd_kernel_traitsILi64ELi128ELi64ELi4ELb0ELb0EN7cutlass6half_tE19Flash_kernel_traitsILi64ELi128ELi64ELi4ES3_EELb1ELb1ELb0ELb1ELb0ELb0ELb0ELb1EEEvNS_16Flash_fwd_paramsE)
        /*0278*/ 	.word	0x000001b0


	//----- nvinfo : EIATTR_MIN_STACK_SIZE
	.align		4
.L_116:
        /*027c*/ 	.byte	0x04, 0x12
        /*027e*/ 	.short	(.L_118 - .L_117)
	.align		4
.L_117:
        /*0280*/ 	.word	index@(_ZN5flash16flash_fwd_kernelI23Flash_fwd_kernel_traitsILi64ELi128ELi64ELi4ELb0ELb0EN7cutlass6half_tE19Flash_kernel_traitsILi64ELi128ELi64ELi4ES3_EELb0ELb1ELb0ELb1ELb0ELb0ELb1ELb0EEEvNS_16Flash_fwd_paramsE)
        /*0284*/ 	.word	0x00000038
.L_118:


//--------------------- .nv.info._ZN5flash16flash_fwd_kernelI23Flash_fwd_kernel_traitsILi64ELi128ELi128ELi4ELb0ELb0EN7cutlass6half_tE19Flash_kernel_traitsILi64ELi128ELi128ELi4ES3_EELb0ELb1ELb0ELb0ELb1ELb1ELb0ELb0EEEvNS_16Flash_fwd_paramsE --------------------------
	.section	.nv.info._ZN5flash16flash_fwd_kernelI23Flash_fwd_kernel_traitsILi64ELi128ELi128ELi4ELb0ELb0EN7cutlass6half_tE19Flash_kernel_traitsILi64ELi128ELi128ELi4ES3_EELb0ELb1ELb0ELb0ELb1ELb1ELb0ELb0EEEvNS_16Flash_fwd_paramsE,"",@"SHT_CUDA_INFO"
	.sectionflags	@""
	.align	4


	//----- nvinfo : EIATTR_CUDA_API_VERSION
	.align		4
        /*0000*/ 	.byte	0x04, 0x37
        /*0002*/ 	.short	(.L_120 - .L_119)
.L_119:
        /*0004*/ 	.word	0x00000082


	//----- nvinfo : EIATTR_SW2861232_WAR
	.align		4
.L_120:
        /*0008*/ 	.byte	0x01, 0x35
	.zero		2


	//----- nvinfo : EIATTR_PARAM_CBANK
	.align		4
        /*000c*/ 	.byte	0x04, 0x0a
        /*000e*/ 	.short	(.L_122 - .L_121)
	.align		4
.L_121:
        /*0010*/ 	.word	index@(.nv.constant0._ZN5flash16flash_fwd_kernelI23Flash_fwd_kernel_traitsILi64ELi128ELi128ELi4ELb0ELb0EN7cutlass6half_tE19Flash_kernel_traitsILi64ELi128ELi128ELi4ES3_EELb0ELb1ELb0ELb0ELb1ELb1ELb0ELb0EEEvNS_16Flash_fwd_paramsE)
        /*0014*/ 	.short	0x0160
        /*0016*/ 	.short	0x01d0


	//----- nvinfo : EIATTR_CBANK_PARAM_SIZE
	.align		4
.L_122:
        /*0018*/ 	.byte	0x03, 0x19
        /*001a*/ 	.short	0x01d0


	//----- nvinfo : EIATTR_KPARAM_INFO
	.align		4
        /*001c*/ 	.byte	0x04, 0x17
        /*001e*/ 	.short	(.L_124 - .L_123)
.L_123:
        /*0020*/ 	.word	0x00000000
        /*0024*/ 	.short	0x0000
        /*0026*/ 	.short	0x0000
        /*0028*/ 	.byte	0x00, 0xf0, 0x41, 0x07


	//----- nvinfo : EIATTR_MAXREG_COUNT
	.align		4
.L_124:
        /*002c*/ 	.byte	0x03, 0x1b
        /*002e*/ 	.short	0x00ff


	//----- nvinfo : EIATTR_NUM_BARRIERS
	.align		4
        /*0030*/ 	.byte	0x02, 0x4c
        /*0032*/ 	.byte	0x01
	.zero		1


	//----- nvinfo : EIATTR_ANNOTATIONS
	.align		4
        /*0034*/ 	.byte	0x04, 0x55
        /*0036*/ 	.short	(.L_126 - .L_125)


	//   ....[0]....
.L_125:
        /*0038*/ 	.word	0x00000001
        /*003c*/ 	.byte	0x60, 0x02, 0x00, 0x00, 0x01, 0x00, 0x00, 0x00, 0x50, 0x04, 0x00, 0x00, 0x01, 0x00, 0x00, 0x00
        /* <DEDUP_REMOVED lines=65> */
        /*045c*/ 	.byte	0x90, 0xd0, 0x00, 0x00


	//----- nvinfo : EIATTR_MERCURY_ISA_VERSION
	.align		4
.L_126:
        /*0460*/ 	.byte	0x03, 0x5f
        /*0462*/ 	.short	0x0000


	//----- nvinfo : EIATTR_COOP_GROUP_MASK_REGIDS
	.align		4
        /*0464*/ 	.byte	0x04, 0x29
        /*0466*/ 	.short	(.L_128 - .L_127)


	//   ....[0]....
.L_127:
        /*0468*/ 	.word	0xffffffff


	//   ....[1]....
        /*046c*/ 	.word	0xffffffff


	//   ....[2]....
        /*0470*/ 	.word	0xffffffff


	//   ....[3]....
        /*0474*/ 	.word	0xffffffff


	//   ....[4]....
        /*0478*/ 	.word	0xffffffff


	//   ....[5]....
        /*047c*/ 	.word	0xffffffff


	//   ....[6]....
        /*0480*/ 	.word	0xffffffff


	//   ....[7]....
        /*0484*/ 	.word	0xffffffff


	//   ....[8]....
        /*0488*/ 	.word	0xffffffff


	//   ....[9]....
        /*048c*/ 	.word	0xffffffff


	//   ....[10]....
        /*0490*/ 	.word	0xffffffff


	//   ....[11]....
        /*0494*/ 	.word	0xffffffff


	//   ....[12]....
        /*0498*/ 	.word	0xffffffff


	//   ....[13]....
        /*049c*/ 	.word	0xffffffff


	//   ....[14]....
        /*04a0*/ 	.word	0xffffffff


	//   ....[15]....
        /*04a4*/ 	.word	0xffffffff


	//   ....[16]....
        /*04a8*/ 	.word	0xffffffff


	//   ....[17]....
        /*04ac*/ 	.word	0xffffffff


	//   ....[18]....
        /*04b0*/ 	.word	0xffffffff


	//   ....[19]....
        /*04b4*/ 	.word	0xffffffff


	//   ....[20]....
        /*04b8*/ 	.word	0xffffffff


	//   ....[21]....
        /*04bc*/ 	.word	0xffffffff


	//   ....[22]....
        /*04c0*/ 	.word	0xffffffff


	//   ....[23]....
        /*04c4*/ 	.word	0xffffffff


	//----- nvinfo : EIATTR_COOP_GROUP_INSTR_OFFSETS
	.align		4
.L_128:
        /*04c8*/ 	.byte	0x04, 0x28
        /*04ca*/ 	.short	(.L_130 - .L_129)


	//   ....[0]....
.L_129:
        /*04cc*/ 	.word	0x00003990


	//   ....[1]....
        /*04d0*/ 	.word	0x00003a10


	//   ....[2]....
        /*04d4*/ 	.word	0x00003a20


	//   ....[3]....
        /*04d8*/ 	.word	0x00003a60


	//   ....[4]....
        /*04dc*/ 	.word	0x00004160


	//   ....[5]....
        /*04e0*/ 	.word	0x00004250


	//   ....[6]....
        /*04e4*/ 	.word	0x000042f0


	//   ....[7]....
        /*04e8*/ 	.word	0x00004350


	//   ....[8]....
        /*04ec*/ 	.word	0x00008c60


	//   ....[9]....
        /*04f0*/ 	.word	0x00008dd0


	//   ....[10]....
        /*04f4*/ 	.word	0x00008e10


	//   ....[11]....
        /*04f8*/ 	.word	0x00008e30


	//   ....[12]....
        /*04fc*/ 	.word	0x00008e40


	//   ....[13]....
        /*0500*/ 	.word	0x00008e90


	//   ....[14]....
        /*0504*/ 	.word	0x00008ed0


	//   ....[15]....
        /*0508*/ 	.word	0x00008f00


	//   ....[16]....
        /*050c*/ 	.word	0x0000bf20


	//   ....[17]....
        /*0510*/ 	.word	0x0000bf30


	//   ....[18]....
        /*0514*/ 	.word	0x0000bf40


	//   ....[19]....
        /*0518*/ 	.word	0x0000bf50


	//   ....[20]....
        /*051c*/ 	.word	0x0000bf80


	//   ....[21]....
        /*0520*/ 	.word	0x0000bfa0


	//   ....[22]....
        /*0524*/ 	.word	0x0000bfc0


	//   ....[23]....
        /*0528*/ 	.word	0x0000bfd0


	//----- nvinfo : EIATTR_EXIT_INSTR_OFFSETS
	.align		4
.L_130:
        /*052c*/ 	.byte	0x04, 0x1c
        /*052e*/ 	.short	(.L_132 - .L_131)


	//   ....[0]....
.L_131:
        /*0530*/ 	.word	0x00000170


	//   ....[1]....
        /*0534*/ 	.word	0x0000d340


	//   ....[2]....
        /*0538*/ 	.word	0x0000dc70


	//   ....[3]....
        /*053c*/ 	.word	0x0000dcf0


	//----- nvinfo : EIATTR_CTAIDZ_USED
	.align		4
.L_132:
        /*0540*/ 	.byte	0x01, 0x04
	.zero		2


	//----- nvinfo : EIATTR_CRS_STACK_SIZE
	.align		4
        /*0544*/ 	.byte	0x04, 0x1e
        /*0546*/ 	.short	(.L_134 - .L_133)
.L_133:
        /*0548*/ 	.word	0x00000000
.L_134:


//--------------------- .nv.info._ZN5flash16flash_fwd_kernelI23Flash_fwd_kernel_traitsILi64ELi128ELi128ELi4ELb0ELb0EN7cutlass6half_tE19Flash_kernel_traitsILi64ELi128ELi128ELi4ES3_EELb0ELb1ELb0ELb0ELb1ELb1ELb1ELb0EEEvNS_16Flash_fwd_paramsE --------------------------
	.section	.nv.info._ZN5flash16flash_fwd_kernelI23Flash_fwd_kernel_traitsILi64ELi128ELi128ELi4ELb0ELb0EN7cutlass6half_tE19Flash_kernel_traitsILi64ELi128ELi128ELi4ES3_EELb0ELb1ELb0ELb0ELb1ELb1ELb1ELb0EEEvNS_16Flash_fwd_paramsE,"",@"SHT_CUDA_INFO"
	.sectionflags	@""
	.align	4


	//----- nvinfo : EIATTR_CUDA_API_VERSION
	.align		4
        /*0000*/ 	.byte	0x04, 0x37
        /*0002*/ 	.short	(.L_136 - .L_135)
.L_135:
        /*0004*/ 	.word	0x00000082


	//----- nvinfo : EIATTR_SW2861232_WAR
	.align		4
.L_136:
        /*0008*/ 	.byte	0x01, 0x35
	.zero		2


	//----- nvinfo : EIATTR_PARAM_CBANK
	.align		4
        /*000c*/ 	.byte	0x04, 0x0a
        /*000e*/ 	.short	(.L_138 - .L_137)
	.align		4
.L_137:
        /*0010*/ 	.word	index@(.nv.constant0._ZN5flash16flash_fwd_kernelI23Flash_fwd_kernel_traitsILi64ELi128ELi128ELi4ELb0ELb0EN7cutlass6half_tE19Flash_kernel_traitsILi64ELi128ELi128ELi4ES3_EELb0ELb1ELb0ELb0ELb1ELb1ELb1ELb0EEEvNS_16Flash_fwd_paramsE)
        /*0014*/ 	.short	0x0160
        /*0016*/ 	.short	0x01d0


	//----- nvinfo : EIATTR_CBANK_PARAM_SIZE
	.align		4
.L_138:
        /*0018*/ 	.byte	0x03, 0x19
        /*001a*/ 	.short	0x01d0


	//----- nvinfo : EIATTR_KPARAM_INFO
	.align		4
        /*001c*/ 	.byte	0x04, 0x17
        /*001e*/ 	.short	(.L_140 - .L_139)
.L_139:
        /*0020*/ 	.word	0x00000000
        /*0024*/ 	.short	0x0000
        /*0026*/ 	.short	0x0000
        /*0028*/ 	.byte	0x00, 0xf0, 0x41, 0x07


	//----- nvinfo : EIATTR_MAXREG_COUNT
	.align		4
.L_140:
        /*002c*/ 	.byte	0x03, 0x1b
        /*002e*/ 	.short	0x00ff


	//----- nvinfo : EIATTR_NUM_BARRIERS
	.align		4
        /*0030*/ 	.byte	0x02, 0x4c
        /*0032*/ 	.byte	0x01
	.zero		1


	//----- nvinfo : EIATTR_ANNOTATIONS
	.align		4
        /*0034*/ 	.byte	0x04, 0x55
        /*0036*/ 	.short	(.L_142 - .L_141)


	//   ....[0]....
.L_141:
        /* <DEDUP_REMOVED lines=57> */
        /*03bc*/ 	.byte	0xf0, 0xf4, 0x00, 0x00, 0x01, 0x00, 0x00, 0x00, 0x20, 0xf5, 0x00, 0x00


	//----- nvinfo : EIATTR_MERCURY_ISA_VERSION
	.align		4
.L_142:
        /*03c8*/ 	.byte	0x03, 0x5f
        /*03ca*/ 	.short	0x0000


	//----- nvinfo : EIATTR_COOP_GROUP_MASK_REGIDS
	.align		4
        /*03cc*/ 	.byte	0x04, 0x29
        /*03ce*/ 	.short	(.L_144 - .L_143)


	//   ....[0]....
.L_143:
        /*03d0*/ 	.word	0xffffffff


	//   ....[1]....
        /*03d4*/ 	.word	0xffffffff


	//   ....[2]....
        /*03d8*/ 	.word	0xffffffff


	//   ....[3]....
        /*03dc*/ 	.word	0xffffffff


	//   ....[4]....
        /*03e0*/ 	.word	0xffffffff


	//   ....[5]....
        /*03e4*/ 	.word	0xffffffff


	//   ....[6]....
        /*03e8*/ 	.word	0xffffffff


	//   ....[7]....
        /*03ec*/ 	.word	0xffffffff


	//   ....[8]....
        /*03f0*/ 	.word	0xffffffff


	//   ....[9]....
        /*03f4*/ 	.word	0xffffffff


	//   ....[10]....
        /*03f8*/ 	.word	0xffffffff


	//   ....[11]....
        /*03fc*/ 	.word	0xffffffff


	//   ....[12]....
        /*0400*/ 	.word	0xffffffff


	//   ....[13]....
        /*0404*/ 	.word	0xffffffff


	//   ....[14]....
        /*0408*/ 	.word	0xffffffff


	//   ....[15]....
        /*040c*/ 	.word	0xffffffff


	//   ....[16]....
        /*0410*/ 	.word	0xffffffff


	//   ....[17]....
        /*0414*/ 	.word	0xffffffff


	//   ....[18]....
        /*0418*/ 	.word	0xffffffff


	//   ....[19]....
        /*041c*/ 	.word	0xffffffff


	//   ....[20]....
        /*0420*/ 	.word	0xffffffff


	//   ....[21]....
        /*0424*/ 	.word	0xffffffff


	//   ....[22]....
        /*0428*/ 	.word	0xffffffff


	//   ....[23]....
        /*042c*/ 	.word	0xffffffff


	//----- nvinfo : EIATTR_COOP_GROUP_INSTR_OFFSETS
	.align		4
.L_144:
        /*0430*/ 	.byte	0x04, 0x28
        /*0432*/ 	.short	(.L_146 - .L_145)


	//   ....[0]....
.L_145:
        /*0434*/ 	.word	0x00004a60


	//   ....[1]....
        /*0438*/ 	.word	0x00004ae0


	//   ....[2]....
        /*043c*/ 	.word	0x00004af0


	//   ....[3]....
        /*0440*/ 	.word	0x00004b30


	//   ....[4]....
        /*0444*/ 	.word	0x00005270


	//   ....[5]....
        /*0448*/ 	.word	0x00005350


	//   ....[6]....
        /*044c*/ 	.word	0x00005360


	//   ....[7]....
        /*0450*/ 	.word	0x000053f0


	//   ....[8]....
        /*0454*/ 	.word	0x0000aab0


	//   ....[9]....
        /*0458*/ 	.word	0x0000ab00


	//   ....[10]....
        /*045c*/ 	.word	0x0000abb0


	//   ....[11]....
        /*0460*/ 	.word	0x0000abf0


	//   ....[12]....
        /*0464*/ 	.word	0x0000ac20


	//   ....[13]....
        /*0468*/ 	.word	0x0000ac70


	//   ....[14]....
        /*046c*/ 	.word	0x0000b090


	//   ....[15]....
        /*0470*/ 	.word	0x0000b1d0


	//   ....[16]....
        /*0474*/ 	.word	0x0000e3b0


	//   ....[17]....
        /*0478*/ 	.word	0x0000e3c0


	//   ....[18]....
        /*047c*/ 	.word	0x0000e3d0


	//   ....[19]....
        /*0480*/ 	.word	0x0000e3e0


	//   ....[20]....
        /*0484*/ 	.word	0x0000e410


	//   ....[21]....
        /*0488*/ 	.word	0x0000e430


	//   ....[22]....
        /*048c*/ 	.word	0x0000e450


	//   ....[23]....
        /*0490*/ 	.word	0x0000e460


	//----- nvinfo : EIATTR_EXIT_INSTR_OFFSETS
	.align		4
.L_146:
        /*0494*/ 	.byte	0x04, 0x1c
        /*0496*/ 	.short	(.L_148 - .L_147)


	//   ....[0]....
.L_147:
        /*0498*/ 	.word	0x00000170


	//   ....[1]....
        /*049c*/ 	.word	0x0000f7d0


	//   ....[2]....
        /*04a0*/ 	.word	0x000100d0


	//   ....[3]....
        /*04a4*/ 	.word	0x00010150


	//----- nvinfo : EIATTR_CTAIDZ_USED
	.align		4
.L_148:
        /*04a8*/ 	.byte	0x01, 0x04
	.zero		2


	//----- nvinfo : EIATTR_CRS_STACK_SIZE
	.align		4
        /*04ac*/ 	.byte	0x04, 0x1e
        /*04ae*/ 	.short	(.L_150 - .L_149)
.L_149:
        /*04b0*/ 	.word	0x00000000
.L_150:


//--------------------- .nv.info._ZN5flash16flash_fwd_kernelI23Flash_fwd_kernel_traitsILi64ELi128ELi128ELi4ELb0ELb0EN7cutlass6half_tE19Flash_kernel_traitsILi64ELi128ELi128ELi4ES3_EELb0ELb1ELb0ELb0ELb0ELb1ELb0ELb0EEEvNS_16Flash_fwd_paramsE --------------------------
	.section	.nv.info._ZN5flash16flash_fwd_kernelI23Flash_fwd_kernel_traitsILi64ELi128ELi128ELi4ELb0ELb0EN7cutlass6half_tE19Flash_kernel_traitsILi64ELi128ELi128ELi4ES3_EELb0ELb1ELb0ELb0ELb0ELb1ELb0ELb0EEEvNS_16Flash_fwd_paramsE,"",@"SHT_CUDA_INFO"
	.sectionflags	@""
	.align	4


	//----- nvinfo : EIATTR_CUDA_API_VERSION
	.align		4
        /*0000*/ 	.byte	0x04, 0x37
        /*0002*/ 	.short	(.L_152 - .L_151)
.L_151:
        /*0004*/ 	.word	0x00000082


	//----- nvinfo : EIATTR_SW2861232_WAR
	.align		4
.L_152:
        /*0008*/ 	.byte	0x01, 0x35
	.zero		2


	//----- nvinfo : EIATTR_PARAM_CBANK
	.align		4
        /*000c*/ 	.byte	0x04, 0x0a
        /*000e*/ 	.short	(.L_154 - .L_153)
	.align		4
.L_153:
        /*0010*/ 	.word	index@(.nv.constant0._ZN5flash16flash_fwd_kernelI23Flash_fwd_kernel_traitsILi64ELi128ELi128ELi4ELb0ELb0EN7cutlass6half_tE19Flash_kernel_traitsILi64ELi128ELi128ELi4ES3_EELb0ELb1ELb0ELb0ELb0ELb1ELb0ELb0EEEvNS_16Flash_fwd_paramsE)
        /*0014*/ 	.short	0x0160
        /*0016*/ 	.short	0x01d0


	//----- nvinfo : EIATTR_CBANK_PARAM_SIZE
	.align		4
.L_154:
        /*0018*/ 	.byte	0x03, 0x19
        /*001a*/ 	.short	0x01d0


	//----- nvinfo : EIATTR_KPARAM_INFO
	.align		4
        /*001c*/ 	.byte	0x04, 0x17
        /*001e*/ 	.short	(.L_156 - .L_155)
.L_155:
        /*0020*/ 	.word	0x00000000
        /*0024*/ 	.short	0x0000
        /*0026*/ 	.short	0x0000
        /*0028*/ 	.byte	0x00, 0xf0, 0x41, 0x07


	//----- nvinfo : EIATTR_MAXREG_COUNT
	.align		4
.L_156:
        /*002c*/ 	.byte	0x03, 0x1b
        /*002e*/ 	.short	0x00ff


	//----- nvinfo : EIATTR_NUM_BARRIERS
	.align		4
        /*0030*/ 	.byte	0x02, 0x4c
        /*0032*/ 	.byte	0x01
	.zero		1


	//----- nvinfo : EIATTR_ANNOTATIONS
	.align		4
        /*0034*/ 	.byte	0x04, 0x55
        /*0036*/ 	.short	(.L_158 - .L_157)


	//   ....[0]....
.L_157:
        /* <DEDUP_REMOVED lines=110> */


	//----- nvinfo : EIATTR_MERCURY_ISA_VERSION
	.align		4
.L_158:
        /*0700*/ 	.byte	0x03, 0x5f
        /*0702*/ 	.short	0x0000


	//----- nvinfo : EIATTR_COOP_GROUP_MASK_REGIDS
	.align		4
        /*0704*/ 	.byte	0x04, 0x29
        /*0706*/ 	.short	(.L_160 - .L_159)


	//   ....[0]....
.L_159:
        /*0708*/ 	.word	0xffffffff


	//   ....[1]....
        /*070c*/ 	.word	0xffffffff


	//   ....[2]....
        /*0710*/ 	.word	0xffffffff


	//   ....[3]....
        /*0714*/ 	.word	0xffffffff


	//   ....[4]....
        /*0718*/ 	.word	0xffffffff


	//   ....[5]....
        /*071c*/ 	.word	0xffffffff


	//   ....[6]....
        /*0720*/ 	.word	0xffffffff


	//   ....[7]....
        /*0724*/ 	.word	0xffffffff


	//   ....[8]....
        /*0728*/ 	.word	0xffffffff


	//   ....[9]....
        /*072c*/ 	.word	0xffffffff


	//   ....[10]....
        /*0730*/ 	.word	0xffffffff


	//   ....[11]....
        /*0734*/ 	.word	0xffffffff


	//   ....[12]....
        /*0738*/ 	.word	0xffffffff


	//   ....[13]....
        /*073c*/ 	.word	0xffffffff


	//   ....[14]....
        /*0740*/ 	.word	0xffffffff


	//   ....[15]....
        /*0744*/ 	.word	0xffffffff


	//   ....[16]....
        /*0748*/ 	.word	0xffffffff


	//   ....[17]....
        /*074c*/ 	.word	0xffffffff


	//   ....[18]....
        /*0750*/ 	.word	0xffffffff


	//   ....[19]....
        /*0754*/ 	.word	0xffffffff


	//   ....[20]....
        /*0758*/ 	.word	0xffffffff


	//   ....[21]....
        /*075c*/ 	.word	0xffffffff


	//   ....[22]....
        /*0760*/ 	.word	0xffffffff


	//   ....[23]....
        /*0764*/ 	.word	0xffffffff


	//   ....[24]....
        /*0768*/ 	.word	0xffffffff


	//   ....[25]....
        /*076c*/ 	.word	0xffffffff


	//   ....[26]....
        /*0770*/ 	.word	0xffffffff


	//   ....[27]....
        /*0774*/ 	.word	0xffffffff


	//   ....[28]....
        /*0778*/ 	.word	0xffffffff


	//   ....[29]....
        /*077c*/ 	.word	0xffffffff


	//   ....[30]....
        /*0780*/ 	.word	0xffffffff


	//   ....[31]....
        /*0784*/ 	.word	0xffffffff


	//----- nvinfo : EIATTR_COOP_GROUP_INSTR_OFFSETS
	.align		4
.L_160:
        /*0788*/ 	.byte	0x04, 0x28
        /*078a*/ 	.short	(.L_162 - .L_161)


	//   ....[0]....
.L_161:
        /*078c*/ 	.word	0x00004a50


	//   ....[1]....
        /*0790*/ 	.word	0x00004bb0


	//   ....[2]....
        /*0794*/ 	.word	0x00004d50


	//   ....[3]....
        /*0798*/ 	.word	0x00004f40


	//   ....[4]....
        /*079c*/ 	.word	0x00004f90


	//   ....[5]....
        /*07a0*/ 	.word	0x00004fd0


	//   ....[6]....
        /*07a4*/ 	.word	0x00005220


	//   ....[7]....
        /*07a8*/ 	.word	0x00005270


	//   ....[8]....
        /*07ac*/ 	.word	0x0000c310


	//   ....[9]....
        /*07b0*/ 	.word	0x0000c470


	//   ....[10]....
        /*07b4*/ 	.word	0x0000c490


	//   ....[11]....
        /*07b8*/ 	.word	0x0000c570


	//   ....[12]....
        /*07bc*/ 	.word	0x0000c590


	//   ....[13]....
        /*07c0*/ 	.word	0x0000c660


	//   ....[14]....
        /*07c4*/ 	.word	0x0000c690


	//   ....[15]....
        /*07c8*/ 	.word	0x0000c790


	//   ....[16]....
        /*07cc*/ 	.word	0x00011bc0


	//   ....[17]....
        /*07d0*/ 	.word	0x00011d30


	//   ....[18]....
        /*07d4*/ 	.word	0x00011d80


	//   ....[19]....
        /*07d8*/ 	.word	0x00011da0


	//   ....[20]....
        /*07dc*/ 	.word	0x00011dc0


	//   ....[21]....
        /*07e0*/ 	.word	0x00011df0


	//   ....[22]....
        /*07e4*/ 	.word	0x00011e30


	//   ....[23]....
        /*07e8*/ 	.word	0x00011e60


	//   ....[24]....
        /*07ec*/ 	.word	0x00015340


	//   ....[25]....
        /*07f0*/ 	.word	0x00015350


	//   ....[26]....
        /*07f4*/ 	.word	0x00015360


	//   ....[27]....
        /*07f8*/ 	.word	0x00015380


	//   ....[28]....
        /*07fc*/ 	.word	0x00015390


	//   ....[29]....
        /*0800*/ 	.word	0x000153c0


	//   ....[30]....
        /*0804*/ 	.word	0x000153f0


	//   ....[31]....
        /*0808*/ 	.word	0x00015410


	//----- nvinfo : EIATTR_EXIT_INSTR_OFFSETS
	.align		4
.L_162:
        /*080c*/ 	.byte	0x04, 0x1c
        /*080e*/ 	.short	(.L_164 - .L_163)


	//   ....[0]....
.L_163:
        /*0810*/ 	.word	0x000004d0


	//   ....[1]....
        /*0814*/ 	.word	0x00016b10


	//   ....[2]....
        /*0818*/ 	.word	0x00016bd0


	//   ....[3]....
        /*081c*/ 	.word	0x00017ae0


	//   ....[4]....
        /*0820*/ 	.word	0x00017b60


	//----- nvinfo : EIATTR_CTAIDZ_USED
	.align		4
.L_164:
        /*0824*/ 	.byte	0x01, 0x04
	.zero		2


	//----- nvinfo : EIATTR_CRS_STACK_SIZE
	.align		4
        /*0828*/ 	.byte	0x04, 0x1e
        /*082a*/ 	.short	(.L_166 - .L_165)
.L_165:
        /*082c*/ 	.word	0x00000000
.L_166:


//--------------------- .nv.info._ZN5flash16flash_fwd_kernelI23Flash_fwd_kernel_traitsILi64ELi128ELi128ELi4ELb0ELb0EN7cutlass6half_tE19Flash_kernel_traitsILi64ELi128ELi128ELi4ES3_EELb0ELb1ELb0ELb0ELb0ELb1ELb1ELb0EEEvNS_16Flash_fwd_paramsE --------------------------
	.section	.nv.info._ZN5flash16flash_fwd_kernelI23Flash_fwd_kernel_traitsILi64ELi128ELi128ELi4ELb0ELb0EN7cutlass6half_tE19Flash_kernel_traitsILi64ELi128ELi128ELi4ES3_EELb0ELb1ELb0ELb0ELb0ELb1ELb1ELb0EEEvNS_16Flash_fwd_paramsE,"",@"SHT_CUDA_INFO"
	.sectionflags	@""
	.align	4


	//----- nvinfo : EIATTR_CUDA_API_VERSION
	.align		4
        /*0000*/ 	.byte	0x04, 0x37
        /*0002*/ 	.short	(.L_168 - .L_167)
.L_167:
        /*0004*/ 	.word	0x00000082


	//----- nvinfo : EIATTR_SW2861232_WAR
	.align		4
.L_168:
        /*0008*/ 	.byte	0x01, 0x35
	.zero		2


	//----- nvinfo : EIATTR_PARAM_CBANK
	.align		4
        /*000c*/ 	.byte	0x04, 0x0a
        /*000e*/ 	.short	(.L_170 - .L_169)
	.align		4
.L_169:
        /*0010*/ 	.word	index@(.nv.constant0._ZN5flash16flash_fwd_kernelI23Flash_fwd_kernel_traitsILi64ELi128ELi128ELi4ELb0ELb0EN7cutlass6half_tE19Flash_kernel_traitsILi64ELi128ELi128ELi4ES3_EELb0ELb1ELb0ELb0ELb0ELb1ELb1ELb0EEEvNS_16Flash_fwd_paramsE)
        /*0014*/ 	.short	0x0160
        /*0016*/ 	.short	0x01d0


	//----- nvinfo : EIATTR_CBANK_PARAM_SIZE
	.align		4
.L_170:
        /*0018*/ 	.byte	0x03, 0x19
        /*001a*/ 	.short	0x01d0


	//----- nvinfo : EIATTR_KPARAM_INFO
	.align		4
        /*001c*/ 	.byte	0x04, 0x17
        /*001e*/ 	.short	(.L_172 - .L_171)
.L_171:
        /*0020*/ 	.word	0x00000000
        /*0024*/ 	.short	0x0000
        /*0026*/ 	.short	0x0000
        /*0028*/ 	.byte	0x00, 0xf0, 0x41, 0x07


	//----- nvinfo : EIATTR_MAXREG_COUNT
	.align		4
.L_172:
        /*002c*/ 	.byte	0x03, 0x1b
        /*002e*/ 	.short	0x00ff


	//----- nvinfo : EIATTR_NUM_BARRIERS
	.align		4
        /*0030*/ 	.byte	0x02, 0x4c
        /*0032*/ 	.byte	0x01
	.zero		1


	//----- nvinfo : EIATTR_ANNOTATIONS
	.align		4
        /*0034*/ 	.byte	0x04, 0x55
        /*0036*/ 	.short	(.L_174 - .L_173)


	//   ....[0]....
.L_173:
        /* <DEDUP_REMOVED lines=103> */


	//----- nvinfo : EIATTR_MERCURY_ISA_VERSION
	.align		4
.L_174:
        /*0698*/ 	.byte	0x03, 0x5f
        /*069a*/ 	.short	0x0000


	//----- nvinfo : EIATTR_COOP_GROUP_MASK_REGIDS
	.align		4
        /*069c*/ 	.byte	0x04, 0x29
        /*069e*/ 	.short	(.L_176 - .L_175)


	//   ....[0]....
.L_175:
        /*06a0*/ 	.word	0xffffffff


	//   ....[1]....
        /*06a4*/ 	.word	0xffffffff


	//   ....[2]....
        /*06a8*/ 	.word	0xffffffff


	//   ....[3]....
        /*06ac*/ 	.word	0xffffffff


	//   ....[4]....
        /*06b0*/ 	.word	0xffffffff


	//   ....[5]....
        /*06b4*/ 	.word	0xffffffff


	//   ....[6]....
        /*06b8*/ 	.word	0xffffffff


	//   ....[7]....
        /*06bc*/ 	.word	0xffffffff


	//   ....[8]....
        /*06c0*/ 	.word	0xffffffff


	//   ....[9]....
        /*06c4*/ 	.word	0xffffffff


	//   ....[10]....
        /*06c8*/ 	.word	0xffffffff


	//   ....[11]....
        /*06cc*/ 	.word	0xffffffff


	//   ....[12]....
        /*06d0*/ 	.word	0xffffffff


	//   ....[13]....
        /*06d4*/ 	.word	0xffffffff


	//   ....[14]....
        /*06d8*/ 	.word	0xffffffff


	//   ....[15]....
        /*06dc*/ 	.word	0xffffffff


	//   ....[16]....
        /*06e0*/ 	.word	0xffffffff


	//   ....[17]....
        /*06e4*/ 	.word	0xffffffff


	//   ....[18]....
        /*06e8*/ 	.word	0xffffffff


	//   ....[19]....
        /*06ec*/ 	.word	0xffffffff


	//   ....[20]....
        /*06f0*/ 	.word	0xffffffff


	//   ....[21]....
        /*06f4*/ 	.word	0xffffffff


	//   ....[22]....
        /*06f8*/ 	.word	0xffffffff


	//   ....[23]....
        /*06fc*/ 	.word	0xffffffff


	//   ....[24]....
        /*0700*/ 	.word	0xffffffff


	//   ....[25]....
        /*0704*/ 	.word	0xffffffff


	//   ....[26]....
        /*0708*/ 	.word	0xffffffff


	//   ....[27]....
        /*070c*/ 	.word	0xffffffff


	//   ....[28]....
        /*0710*/ 	.word	0xffffffff


	//   ....[29]....
        /*0714*/ 	.word	0xffffffff


	//   ....[30]....
        /*0718*/ 	.word	0xffffffff


	//   ....[31]....
        /*071c*/ 	.word	0xffffffff


	//----- nvinfo : EIATTR_COOP_GROUP_INSTR_OFFSETS
	.align		4
.L_176:
        /*0720*/ 	.byte	0x04, 0x28
        /*0722*/ 	.short	(.L_178 - .L_177)


	//   ....[0]....
.L_177:
        /*0724*/ 	.word	0x000058d0


	//   ....[1]....
        /*0728*/ 	.word	0x00005a30


	//   ....[2]....
        /*072c*/ 	.word	0x00005bd0


	//   ....[3]....
        /*0730*/ 	.word	0x00005de0


	//   ....[4]....
        /*0734*/ 	.word	0x00005e30


	//   ....[5]....
        /*0738*/ 	.word	0x00005e70


	//   ....[6]....
        /*073c*/ 	.word	0x00006080


	//   ....[7]....
        /*0740*/ 	.word	0x000060d0


	//   ....[8]....
        /*0744*/ 	.word	0x0000d840


	//   ....[9]....
        /*0748*/ 	.word	0x0000d9a0


	//   ....[10]....
        /*074c*/ 	.word	0x0000d9c0


	//   ....[11]....
        /*0750*/ 	.word	0x0000daa0


	//   ....[12]....
        /*0754*/ 	.word	0x0000dac0


	//   ....[13]....
        /*0758*/ 	.word	0x0000db90


	//   ....[14]....
        /*075c*/ 	.word	0x0000dbb0


	//   ....[15]....
        /*0760*/ 	.word	0x0000ddb0


	//   ....[16]....
        /*0764*/ 	.word	0x00014270


	//   ....[17]....
        /*0768*/ 	.word	0x00014300


	//   ....[18]....
        /*076c*/ 	.word	0x00014350


	//   ....[19]....
        /*0770*/ 	.word	0x00014360


	//   ....[20]....
        /*0774*/ 	.word	0x00014660


	//   ....[21]....
        /*0778*/ 	.word	0x00014690


	//   ....[22]....
        /*077c*/ 	.word	0x00014a10


	//   ....[23]....
        /*0780*/ 	.word	0x00014b50


	//   ....[24]....
        /*0784*/ 	.word	0x000189e0


	//   ....[25]....
        /*0788*/ 	.word	0x000189f0


	//   ....[26]....
        /*078c*/ 	.word	0x00018a00


	//   ....[27]....
        /*0790*/ 	.word	0x00018a20


	//   ....[28]....
        /*0794*/ 	.word	0x00018a30


	//   ....[29]....
        /*0798*/ 	.word	0x00018a60


	//   ....[30]....
        /*079c*/ 	.word	0x00018a90


	//   ....[31]....
        /*07a0*/ 	.word	0x00018ab0


	//----- nvinfo : EIATTR_EXIT_INSTR_OFFSETS
	.align		4
.L_178:
        /*07a4*/ 	.byte	0x04, 0x1c
        /*07a6*/ 	.short	(.L_180 - .L_179)


	//   ....[0]....
.L_179:
        /*07a8*/ 	.word	0x000004d0


	//   ....[1]....
        /*07ac*/ 	.word	0x0001a1b0


	//   ....[2]....
        /*07b0*/ 	.word	0x0001a270


	//   ....[3]....
        /*07b4*/ 	.word	0x0001b180


	//   ....[4]....
        /*07b8*/ 	.word	0x0001b200


	//----- nvinfo : EIATTR_CTAIDZ_USED
	.align		4
.L_180:
        /*07bc*/ 	.byte	0x01, 0x04
	.zero		2


	//----- nvinfo : EIATTR_CRS_STACK_SIZE
	.align		4
        /*07c0*/ 	.byte	0x04, 0x1e
        /*07c2*/ 	.short	(.L_182 - .L_181)
.L_181:
        /*07c4*/ 	.word	0x00000000
.L_182:


//--------------------- .nv.info._ZN5flash16flash_fwd_kernelI23Flash_fwd_kernel_traitsILi64ELi128ELi128ELi4ELb0ELb0EN7cutlass6half_tE19Flash_kernel_traitsILi64ELi128ELi128ELi4ES3_EELb0ELb1ELb0ELb0ELb0ELb0ELb0ELb0EEEvNS_16Flash_fwd_paramsE --------------------------
	.section	.nv.info._ZN5flash16flash_fwd_kernelI23Flash_fwd_kernel_traitsILi64ELi128ELi128ELi4ELb0ELb0EN7cutlass6half_tE19Flash_kernel_traitsILi64ELi128ELi128ELi4ES3_EELb0ELb1ELb0ELb0ELb0ELb0ELb0ELb0EEEvNS_16Flash_fwd_paramsE,"",@"SHT_CUDA_INFO"
	.sectionflags	@""
	.align	4


	//----- nvinfo : EIATTR_CUDA_API_VERSION
	.align		4
        /*0000*/ 	.byte	0x04, 0x37
        /*0002*/ 	.short	(.L_184 - .L_183)
.L_183:
        /*0004*/ 	.word	0x00000082


	//----- nvinfo : EIATTR_SW2861232_WAR
	.align		4
.L_184:
        /*0008*/ 	.byte	0x01, 0x35
	.zero		2


	//----- nvinfo : EIATTR_PARAM_CBANK
	.align		4
        /*000c*/ 	.byte	0x04, 0x0a
        /*000e*/ 	.short	(.L_186 - .L_185)
	.align		4
.L_185:
        /*0010*/ 	.word	index@(.nv.constant0._ZN5flash16flash_fwd_kernelI23Flash_fwd_kernel_traitsILi64ELi128ELi128ELi4ELb0ELb0EN7cutlass6half_tE19Flash_kernel_traitsILi64ELi128ELi128ELi4ES3_EELb0ELb1ELb0ELb0ELb0ELb0ELb0ELb0EEEvNS_16Flash_fwd_paramsE)
        /*0014*/ 	.short	0x0160
        /*0016*/ 	.short	0x01d0


	//----- nvinfo : EIATTR_CBANK_PARAM_SIZE
	.align		4
.L_186:
        /*0018*/ 	.byte	0x03, 0x19
        /*001a*/ 	.short	0x01d0


	//----- nvinfo : EIATTR_KPARAM_INFO
	.align		4
        /*001c*/ 	.byte	0x04, 0x17
        /*001e*/ 	.short	(.L_188 - .L_187)
.L_187:
        /*0020*/ 	.word	0x00000000
        /*0024*/ 	.short	0x0000
        /*0026*/ 	.short	0x0000
        /*0028*/ 	.byte	0x00, 0xf0, 0x41, 0x07


	//----- nvinfo : EIATTR_MAXREG_COUNT
	.align		4
.L_188:
        /*002c*/ 	.byte	0x03, 0x1b
        /*002e*/ 	.short	0x00ff


	//----- nvinfo : EIATTR_NUM_BARRIERS
	.align		4
        /*0030*/ 	.byte	0x02, 0x4c
        /*0032*/ 	.byte	0x01
	.zero		1


	//----- nvinfo : EIATTR_ANNOTATIONS
	.align		4
        /*0034*/ 	.byte	0x04, 0x55
        /*0036*/ 	.short	(.L_190 - .L_189)


	//   ....[0]....
.L_189:
        /* <DEDUP_REMOVED lines=162> */


	//----- nvinfo : EIATTR_MERCURY_ISA_VERSION
	.align		4
.L_190:
        /*0a48*/ 	.byte	0x03, 0x5f
        /*0a4a*/ 	.short	0x0000


	//----- nvinfo : EIATTR_COOP_GROUP_MASK_REGIDS
	.align		4
        /*0a4c*/ 	.byte	0x04, 0x29
        /*0a4e*/ 	.short	(.L_192 - .L_191)


	//   ....[0]....
.L_191:
        /*0a50*/ 	.word	0xffffffff


	//   ....[1]....
        /*0a54*/ 	.word	0xffffffff


	//   ....[2]....
        /*0a58*/ 	.word	0xffffffff


	//   ....[3]....
        /*0a5c*/ 	.word	0xffffffff


	//   ....[4]....
        /*0a60*/ 	.word	0xffffffff


	//   ....[5]....
        /*0a64*/ 	.word	0xffffffff


	//   ....[6]....
        /*0a68*/ 	.word	0xffffffff


	//   ....[7]....
        /*0a6c*/ 	.word	0xffffffff


	//   ....[8]....
        /*0a70*/ 	.word	0xffffffff


	//   ....[9]....
        /*0a74*/ 	.word	0xffffffff


	//   ....[10]....
        /*0a78*/ 	.word	0xffffffff


	//   ....[11]....
        /*0a7c*/ 	.word	0xffffffff


	//   ....[12]....
        /*0a80*/ 	.word	0xffffffff


	//   ....[13]....
        /*0a84*/ 	.word	0xffffffff


	//   ....[14]....
        /*0a88*/ 	.word	0xffffffff


	//   ....[15]....
        /*0a8c*/ 	.word	0xffffffff


	//   ....[16]....
        /*0a90*/ 	.word	0xffffffff


	//   ....[17]....
        /*0a94*/ 	.word	0xffffffff


	//   ....[18]....
        /*0a98*/ 	.word	0xffffffff


	//   ....[19]....
        /*0a9c*/ 	.word	0xffffffff


	//   ....[20]....
        /*0aa0*/ 	.word	0xffffffff


	//   ....[21]....
        /*0aa4*/ 	.word	0xffffffff


	//   ....[22]....
        /*0aa8*/ 	.word	0xffffffff


	//   ....[23]....
        /*0aac*/ 	.word	0xffffffff


	//   ....[24]....
        /*0ab0*/ 	.word	0xffffffff


	//   ....[25]....
        /*0ab4*/ 	.word	0xffffffff


	//   ....[26]....
        /*0ab8*/ 	.word	0xffffffff


	//   ....[27]....
        /*0abc*/ 	.word	0xffffffff


	//   ....[28]....
        /*0ac0*/ 	.word	0xffffffff


	//   ....[29]....
        /*0ac4*/ 	.word	0xffffffff


	//   ....[30]....
        /*0ac8*/ 	.word	0xffffffff


	//   ....[31]....
        /*0acc*/ 	.word	0xffffffff


	//----- nvinfo : EIATTR_COOP_GROUP_INSTR_OFFSETS
	.align		4
.L_192:
        /*0ad0*/ 	.byte	0x04, 0x28
        /*0ad2*/ 	.short	(.L_194 - .L_193)


	//   ....[0]....
.L_193:
        /*0ad4*/ 	.word	0x00005c00


	//   ....[1]....
        /*0ad8*/ 	.word	0x00005c20


	//   ....[2]....
        /*0adc*/ 	.word	0x00005d40


	//   ....[3]....
        /*0ae0*/ 	.word	0x00005d70


	//   ....[4]....
        /*0ae4*/ 	.word	0x00006420


	//   ....[5]....
        /*0ae8*/ 	.word	0x00006620


	//   ....[6]....
        /*0aec*/ 	.word	0x00006630


	//   ....[7]....
        /*0af0*/ 	.word	0x00006690


	//   ....[8]....
        /*0af4*/ 	.word	0x0000d100


	//   ....[9]....
        /*0af8*/ 	.word	0x0000d210


	//   ....[10]....
        /*0afc*/ 	.word	0x0000d270


	//   ....[11]....
        /*0b00*/ 	.word	0x0000d2b0


	//   ....[12]....
        /*0b04*/ 	.word	0x0000d370


	//   ....[13]....
        /*0b08*/ 	.word	0x0000d400


	//   ....[14]....
        /*0b0c*/ 	.word	0x0000d460


	//   ....[15]....
        /*0b10*/ 	.word	0x0000d560


	//   ....[16]....
        /*0b14*/ 	.word	0x00013cc0


	//   ....[17]....
        /*0b18*/ 	.word	0x00013e30


	//   ....[18]....
        /*0b1c*/ 	.word	0x00013e80


	//   ....[19]....
        /*0b20*/ 	.word	0x00013ea0


	//   ....[20]....
        /*0b24*/ 	.word	0x00013ec0


	//   ....[21]....
        /*0b28*/ 	.word	0x00013f00


	//   ....[22]....
        /*0b2c*/ 	.word	0x00013f40


	//   ....[23]....
        /*0b30*/ 	.word	0x00013f70


	//   ....[24]....
        /*0b34*/ 	.word	0x000172d0


	//   ....[25]....
        /*0b38*/ 	.word	0x000172e0


	//   ....[26]....
        /*0b3c*/ 	.word	0x000172f0


	//   ....[27]....
        /*0b40*/ 	.word	0x00017310


	//   ....[28]....
        /*0b44*/ 	.word	0x00017320


	//   ....[29]....
        /*0b48*/ 	.word	0x00017350


	//   ....[30]....
        /*0b4c*/ 	.word	0x00017380


	//   ....[31]....
        /*0b50*/ 	.word	0x000173a0


	//----- nvinfo : EIATTR_EXIT_INSTR_OFFSETS
	.align		4
.L_194:
        /*0b54*/ 	.byte	0x04, 0x1c
        /*0b56*/ 	.short	(.L_196 - .L_195)


	//   ....[0]....
.L_195:
        /*0b58*/ 	.word	0x000004d0


	//   ....[1]....
        /*0b5c*/ 	.word	0x00018b90


	//   ....[2]....
        /*0b60*/ 	.word	0x00018c50


	//   ....[3]....
        /*0b64*/ 	.word	0x00019c60


	//   ....[4]....
        /*0b68*/ 	.word	0x00019ce0


	//----- nvinfo : EIATTR_CTAIDZ_USED
	.align		4
.L_196:
        /*0b6c*/ 	.byte	0x01, 0x04
	.zero		2


	//----- nvinfo : EIATTR_CRS_STACK_SIZE
	.align		4
        /*0b70*/ 	.byte	0x04, 0x1e
        /*0b72*/ 	.short	(.L_198 - .L_197)
.L_197:
        /*0b74*/ 	.word	0x00000000
.L_198:


//--------------------- .nv.info._ZN5flash16flash_fwd_kernelI23Flash_fwd_kernel_traitsILi64ELi128ELi128ELi4ELb0ELb0EN7cutlass6half_tE19Flash_kernel_traitsILi64ELi128ELi128ELi4ES3_EELb0ELb1ELb0ELb0ELb0ELb0ELb1ELb0EEEvNS_16Flash_fwd_paramsE --------------------------
	.section	.nv.info._ZN5flash16flash_fwd_kernelI23Flash_fwd_kernel_traitsILi64ELi128ELi128ELi4ELb0ELb0EN7cutlass6half_tE19Flash_kernel_traitsILi64ELi128ELi128ELi4ES3_EELb0ELb1ELb0ELb0ELb0ELb0ELb1ELb0EEEvNS_16Flash_fwd_paramsE,"",@"SHT_CUDA_INFO"
	.sectionflags	@""
	.align	4


	//----- nvinfo : EIATTR_CUDA_API_VERSION
	.align		4
        /*0000*/ 	.byte	0x04, 0x37
        /*0002*/ 	.short	(.L_200 - .L_199)
.L_199:
        /*0004*/ 	.word	0x00000082


	//----- nvinfo : EIATTR_SW2861232_WAR
	.align		4
.L_200:
        /*0008*/ 	.byte	0x01, 0x35
	.zero		2


	//----- nvinfo : EIATTR_PARAM_CBANK
	.align		4
        /*000c*/ 	.byte	0x04, 0x0a
        /*000e*/ 	.short	(.L_202 - .L_201)
	.align		4
.L_201:
        /*0010*/ 	.word	index@(.nv.constant0._ZN5flash16flash_fwd_kernelI23Flash_fwd_kernel_traitsILi64ELi128ELi128ELi4ELb0ELb0EN7cutlass6half_tE19Flash_kernel_traitsILi64ELi128ELi128ELi4ES3_EELb0ELb1ELb0ELb0ELb0ELb0ELb1ELb0EEEvNS_16Flash_fwd_paramsE)
        /*0014*/ 	.short	0x0160
        /*0016*/ 	.short	0x01d0


	//----- nvinfo : EIATTR_CBANK_PARAM_SIZE
	.align		4
.L_202:
        /*0018*/ 	.byte	0x03, 0x19
        /*001a*/ 	.short	0x01d0


	//----- nvinfo : EIATTR_KPARAM_INFO
	.align		4
        /*001c*/ 	.byte	0x04, 0x17
        /*001e*/ 	.short	(.L_204 - .L_203)
.L_203:
        /*0020*/ 	.word	0x00000000
        /*0024*/ 	.short	0x0000
        /*0026*/ 	.short	0x0000
        /*0028*/ 	.byte	0x00, 0xf0, 0x41, 0x07


	//----- nvinfo : EIATTR_MAXREG_COUNT
	.align		4
.L_204:
        /*002c*/ 	.byte	0x03, 0x1b
        /*002e*/ 	.short	0x00ff


	//----- nvinfo : EIATTR_NUM_BARRIERS
	.align		4
        /*0030*/ 	.byte	0x02, 0x4c
        /*0032*/ 	.byte	0x01
	.zero		1


	//----- nvinfo : EIATTR_ANNOTATIONS
	.align		4
        /*0034*/ 	.byte	0x04, 0x55
        /*0036*/ 	.short	(.L_206 - .L_205)


	//   ....[0]....
.L_205:
        /* <DEDUP_REMOVED lines=153> */


	//----- nvinfo : EIATTR_MERCURY_ISA_VERSION
	.align		4
.L_206:
        /*09b0*/ 	.byte	0x03, 0x5f
        /*09b2*/ 	.short	0x0000


	//----- nvinfo : EIATTR_COOP_GROUP_MASK_REGIDS
	.align		4
        /*09b4*/ 	.byte	0x04, 0x29
        /*09b6*/ 	.short	(.L_208 - .L_207)


	//   ....[0]....
.L_207:
        /*09b8*/ 	.word	0xffffffff


	//   ....[1]....
        /*09bc*/ 	.word	0xffffffff


	//   ....[2]....
        /*09c0*/ 	.word	0xffffffff


	//   ....[3]....
        /*09c4*/ 	.word	0xffffffff


	//   ....[4]....
        /*09c8*/ 	.word	0xffffffff


	//   ....[5]....
        /*09cc*/ 	.word	0xffffffff


	//   ....[6]....
        /*09d0*/ 	.word	0xffffffff


	//   ....[7]....
        /*09d4*/ 	.word	0xffffffff


	//   ....[8]....
        /*09d8*/ 	.word	0xffffffff


	//   ....[9]....
        /*09dc*/ 	.word	0xffffffff


	//   ....[10]....
        /*09e0*/ 	.word	0xffffffff


	//   ....[11]....
        /*09e4*/ 	.word	0xffffffff


	//   ....[12]....
        /*09e8*/ 	.word	0xffffffff


	//   ....[13]....
        /*09ec*/ 	.word	0xffffffff


	//   ....[14]....
        /*09f0*/ 	.word	0xffffffff


	//   ....[15]....
        /*09f4*/ 	.word	0xffffffff


	//   ....[16]....
        /*09f8*/ 	.word	0xffffffff


	//   ....[17]....
        /*09fc*/ 	.word	0xffffffff


	//   ....[18]....
        /*0a00*/ 	.word	0xffffffff


	//   ....[19]....
        /*0a04*/ 	.word	0xffffffff


	//   ....[20]....
        /*0a08*/ 	.word	0xffffffff


	//   ....[21]....
        /*0a0c*/ 	.word	0xffffffff


	//   ....[22]....
        /*0a10*/ 	.word	0xffffffff


	//   ....[23]....
        /*0a14*/ 	.word	0xffffffff


	//   ....[24]....
        /*0a18*/ 	.word	0xffffffff


	//   ....[25]....
        /*0a1c*/ 	.word	0xffffffff


	//   ....[26]....
        /*0a20*/ 	.word	0xffffffff


	//   ....[27]....
        /*0a24*/ 	.word	0xffffffff


	//   ....[28]....
        /*0a28*/ 	.word	0xffffffff


	//   ....[29]....
        /*0a2c*/ 	.word	0xffffffff


	//   ....[30]....
        /*0a30*/ 	.word	0xffffffff


	//   ....[31]....
        /*0a34*/ 	.word	0xffffffff


	//----- nvinfo : EIATTR_COOP_GROUP_INSTR_OFFSETS
	.align		4
.L_208:
        /*0a38*/ 	.byte	0x04, 0x28
        /*0a3a*/ 	.short	(.L_210 - .L_209)


	//   ....[0]....
.L_209:
        /*0a3c*/ 	.word	0x00006b20


	//   ....[1]....
        /*0a40*/ 	.word	0x00006b50


	//   ....[2]....
        /*0a44*/ 	.word	0x00006c60


	//   ....[3]....
        /*0a48*/ 	.word	0x00006c90


	//   ....[4]....
        /*0a4c*/ 	.word	0x000072d0


	//   ....[5]....
        /*0a50*/ 	.word	0x000074c0


	//   ....[6]....
        /*0a54*/ 	.word	0x000074e0


	//   ....[7]....
        /*0a58*/ 	.word	0x00007560


	//   ....[8]....
        /*0a5c*/ 	.word	0x0000ee80


	//   ....[9]....
        /*0a60*/ 	.word	0x0000f050


	//   ....[10]....
        /*0a64*/ 	.word	0x0000f080


	//   ....[11]....
        /*0a68*/ 	.word	0x0000f110


	//   ....[12]....
        /*0a6c*/ 	.word	0x0000f170


	//   ....[13]....
        /*0a70*/ 	.word	0x0000f1e0


	//   ....[14]....
        /*0a74*/ 	.word	0x0000f200


	//   ....[15]....
        /*0a78*/ 	.word	0x0000f330


	//   ....[16]....
        /*0a7c*/ 	.word	0x00017030


	//   ....[17]....
        /*0a80*/ 	.word	0x000171b0


	//   ....[18]....
        /*0a84*/ 	.word	0x00017200


	//   ....[19]....
        /*0a88*/ 	.word	0x00017220


	//   ....[20]....
        /*0a8c*/ 	.word	0x00017240


	//   ....[21]....
        /*0a90*/ 	.word	0x000172a0


	//   ....[22]....
        /*0a94*/ 	.word	0x00017310


	//   ....[23]....
        /*0a98*/ 	.word	0x00017360


	//   ....[24]....
        /*0a9c*/ 	.word	0x0001aa10


	//   ....[25]....
        /*0aa0*/ 	.word	0x0001aa20


	//   ....[26]....
        /*0aa4*/ 	.word	0x0001aa30


	//   ....[27]....
        /*0aa8*/ 	.word	0x0001aa50


	//   ....[28]....
        /*0aac*/ 	.word	0x0001aa60


	//   ....[29]....
        /*0ab0*/ 	.word	0x0001aa90


	//   ....[30]....
        /*0ab4*/ 	.word	0x0001aac0


	//   ....[31]....
        /*0ab8*/ 	.word	0x0001aae0


	//----- nvinfo : EIATTR_EXIT_INSTR_OFFSETS
	.align		4
.L_210:
        /*0abc*/ 	.byte	0x04, 0x1c
        /*0abe*/ 	.short	(.L_212 - .L_211)


	//   ....[0]....
.L_211:
        /*0ac0*/ 	.word	0x000004d0


	//   ....[1]....
        /*0ac4*/ 	.word	0x0001c2d0


	//   ....[2]....
        /*0ac8*/ 	.word	0x0001c390


	//   ....[3]....
        /*0acc*/ 	.word	0x0001d3a0


	//   ....[4]....
        /*0ad0*/ 	.word	0x0001d420


	//----- nvinfo : EIATTR_CTAIDZ_USED
	.align		4
.L_212:
        /*0ad4*/ 	.byte	0x01, 0x04
	.zero		2


	//----- nvinfo : EIATTR_CRS_STACK_SIZE
	.align		4
        /*0ad8*/ 	.byte	0x04, 0x1e
        /*0ada*/ 	.short	(.L_214 - .L_213)
.L_213:
        /*0adc*/ 	.word	0x00000000
.L_214:


//--------------------- .nv.info._ZN5flash16flash_fwd_kernelI23Flash_fwd_kernel_traitsILi64ELi128ELi128ELi4ELb0ELb0EN7cutlass6half_tE19Flash_kernel_traitsILi64ELi128ELi128ELi4ES3_EELb0ELb1ELb0ELb1ELb0ELb0ELb0ELb0EEEvNS_16Flash_fwd_paramsE --------------------------
	.section	.nv.info._ZN5flash16flash_fwd_kernelI23Flash_fwd_kernel_traitsILi64ELi128ELi128ELi4ELb0ELb0EN7cutlass6half_tE19Flash_kernel_traitsILi64ELi128ELi128ELi4ES3_EELb0ELb1ELb0ELb1ELb0ELb0ELb0ELb0EEEvNS_16Flash_fwd_paramsE,"",@"SHT_CUDA_INFO"
	.sectionflags	@""
	.align	4


	//----- nvinfo : EIATTR_CUDA_API_VERSION
	.align		4
        /*0000*/ 	.byte	0x04, 0x37
        /*0002*/ 	.short	(.L_216 - .L_215)
.L_215:
        /*0004*/ 	.word	0x00000082


	//----- nvinfo : EIATTR_SW2861232_WAR
	.align		4
.L_216:
        /*0008*/ 	.byte	0x01, 0x35
	.zero		2


	//----- nvinfo : EIATTR_PARAM_CBANK
	.align		4
        /*000c*/ 	.byte	0x04, 0x0a
        /*000e*/ 	.short	(.L_218 - .L_217)
	.align		4
.L_217:
        /*0010*/ 	.word	index@(.nv.constant0._ZN5flash16flash_fwd_kernelI23Flash_fwd_kernel_traitsILi64ELi128ELi128ELi4ELb0ELb0EN7cutlass6half_tE19Flash_kernel_traitsILi64ELi128ELi128ELi4ES3_EELb0ELb1ELb0ELb1ELb0ELb0ELb0ELb0EEEvNS_16Flash_fwd_paramsE)
        /*0014*/ 	.short	0x0160
        /*0016*/ 	.short	0x01d0


	//----- nvinfo : EIATTR_CBANK_PARAM_SIZE
	.align		4
.L_218:
        /*0018*/ 	.byte	0x03, 0x19
        /*001a*/ 	.short	0x01d0


	//----- nvinfo : EIATTR_KPARAM_INFO
	.align		4
        /*001c*/ 	.byte	0x04, 0x17
        /*001e*/ 	.short	(.L_220 - .L_219)
.L_219:
        /*0020*/ 	.word	0x00000000
        /*0024*/ 	.short	0x0000
        /*0026*/ 	.short	0x0000
        /*0028*/ 	.byte	0x00, 0xf0, 0x41, 0x07


	//----- nvinfo : EIATTR_MAXREG_COUNT
	.align		4
.L_220:
        /*002c*/ 	.byte	0x03, 0x1b
        /*002e*/ 	.short	0x00ff


	//----- nvinfo : EIATTR_NUM_BARRIERS
	.align		4
        /*0030*/ 	.byte	0x02, 0x4c
        /*0032*/ 	.byte	0x01
	.zero		1


	//----- nvinfo : EIATTR_ANNOTATIONS
	.align		4
        /*0034*/ 	.byte	0x04, 0x55
        /*0036*/ 	.short	(.L_222 - .L_221)


	//   ....[0]....
.L_221:
        /* <DEDUP_REMOVED lines=119> */


	//----- nvinfo : EIATTR_MERCURY_ISA_VERSION
	.align		4
.L_222:
        /*0790*/ 	.byte	0x03, 0x5f
        /*0792*/ 	.short	0x0000


	//----- nvinfo : EIATTR_COOP_GROUP_MASK_REGIDS
	.align		4
        /*0794*/ 	.byte	0x04, 0x29
        /*0796*/ 	.short	(.L_224 - .L_223)


	//   ....[0]....
.L_223:
        /*0798*/ 	.word	0xffffffff


	//   ....[1]....
        /*079c*/ 	.word	0xffffffff


	//   ....[2]....
        /*07a0*/ 	.word	0xffffffff


	//   ....[3]....
        /*07a4*/ 	.word	0xffffffff


	//   ....[4]....
        /*07a8*/ 	.word	0xffffffff


	//   ....[5]....
        /*07ac*/ 	.word	0xffffffff


	//   ....[6]....
        /*07b0*/ 	.word	0xffffffff


	//   ....[7]....
        /*07b4*/ 	.word	0xffffffff


	//   ....[8]....
        /*07b8*/ 	.word	0xffffffff


	//   ....[9]....
        /*07bc*/ 	.word	0xffffffff


	//   ....[10]....
        /*07c0*/ 	.word	0xffffffff


	//   ....[11]....
        /*07c4*/ 	.word	0xffffffff


	//   ....[12]....
        /*07c8*/ 	.word	0xffffffff


	//   ....[13]....
        /*07cc*/ 	.word	0xffffffff


	//   ....[14]....
        /*07d0*/ 	.word	0xffffffff


	//   ....[15]....
        /*07d4*/ 	.word	0xffffffff


	//   ....[16]....
        /*07d8*/ 	.word	0xffffffff


	//   ....[17]....
        /*07dc*/ 	.word	0xffffffff


	//   ....[18]....
        /*07e0*/ 	.word	0xffffffff


	//   ....[19]....
        /*07e4*/ 	.word	0xffffffff


	//   ....[20]....
        /*07e8*/ 	.word	0xffffffff


	//   ....[21]....
        /*07ec*/ 	.word	0xffffffff


	//   ....[22]....
        /*07f0*/ 	.word	0xffffffff


	//   ....[23]....
        /*07f4*/ 	.word	0xffffffff


	//   ....[24]....
        /*07f8*/ 	.word	0xffffffff


	//   ....[25]....
        /*07fc*/ 	.word	0xffffffff


	//   ....[26]....
        /*0800*/ 	.word	0xffffffff


	//   ....[27]....
        /*0804*/ 	.word	0xffffffff


	//   ....[28]....
        /*0808*/ 	.word	0xffffffff


	//   ....[29]....
        /*080c*/ 	.word	0xffffffff


	//   ....[30]....
        /*0810*/ 	.word	0xffffffff


	//   ....[31]....
        /*0814*/ 	.word	0xffffffff


	//----- nvinfo : EIATTR_COOP_GROUP_INSTR_OFFSETS
	.align		4
.L_224:
        /*0818*/ 	.byte	0x04, 0x28
        /*081a*/ 	.short	(.L_226 - .L_225)


	//   ....[0]....
.L_225:
        /*081c*/ 	.word	0x00006730


	//   ....[1]....
        /*0820*/ 	.word	0x000067b0


	//   ....[2]....
        /*0824*/ 	.word	0x00006810


	//   ....[3]....
        /*0828*/ 	.word	0x00006890


	//   ....[4]....
        /*082c*/ 	.word	0x000068b0


	//   ....[5]....
        /*0830*/ 	.word	0x000069e0


	//   ....[6]....
        /*0834*/ 	.word	0x00006d40


	//   ....[7]....
        /*0838*/ 	.word	0x00006df0


	//   ....[8]....
        /*083c*/ 	.word	0x0000ede0


	//   ....[9]....
        /*0840*/ 	.word	0x0000ee80


	//   ....[10]....
        /*0844*/ 	.word	0x0000eeb0


	//   ....[11]....
        /*0848*/ 	.word	0x0000ef90


	//   ....[12]....
        /*084c*/ 	.word	0x0000f480


	//   ....[13]....
        /*0850*/ 	.word	0x0000f4e0


	//   ....[14]....
        /*0854*/ 	.word	0x0000f4f0


	//   ....[15]....
        /*0858*/ 	.word	0x0000f7f0


	//   ....[16]....
        /*085c*/ 	.word	0x000155d0


	//   ....[17]....
        /*0860*/ 	.word	0x00015680


	//   ....[18]....
        /*0864*/ 	.word	0x000156e0


	//   ....[19]....
        /*0868*/ 	.word	0x00015700


	//   ....[20]....
        /*086c*/ 	.word	0x00015720


	//   ....[21]....
        /*0870*/ 	.word	0x00015730


	//   ....[22]....
        /*0874*/ 	.word	0x00015770


	//   ....[23]....
        /*0878*/ 	.word	0x000157b0


	//   ....[24]....
        /*087c*/ 	.word	0x000189c0


	//   ....[25]....
        /*0880*/ 	.word	0x000189d0


	//   ....[26]....
        /*0884*/ 	.word	0x000189e0


	//   ....[27]....
        /*0888*/ 	.word	0x00018a00


	//   ....[28]....
        /*088c*/ 	.word	0x00018a10


	//   ....[29]....
        /*0890*/ 	.word	0x00018a30


	//   ....[30]....
        /*0894*/ 	.word	0x00018a80


	//   ....[31]....
        /*0898*/ 	.word	0x00018aa0


	//----- nvinfo : EIATTR_EXIT_INSTR_OFFSETS
	.align		4
.L_226:
        /*089c*/ 	.byte	0x04, 0x1c
        /*089e*/ 	.short	(.L_228 - .L_227)


	//   ....[0]....
.L_227:
        /*08a0*/ 	.word	0x000004d0


	//   ....[1]....
        /*08a4*/ 	.word	0x0001a290


	//   ....[2]....
        /*08a8*/ 	.word	0x0001a350


	//   ....[3]....
        /*08ac*/ 	.word	0x0001b360


	//   ....[4]....
        /*08b0*/ 	.word	0x0001b3e0


	//----- nvinfo : EIATTR_CTAIDZ_USED
	.align		4
.L_228:
        /*08b4*/ 	.byte	0x01, 0x04
	.zero		2


	//----- nvinfo : EIATTR_CRS_STACK_SIZE
	.align		4
        /*08b8*/ 	.byte	0x04, 0x1e
        /*08ba*/ 	.short	(.L_230 - .L_229)
.L_229:
        /*08bc*/ 	.word	0x00000000
.L_230:


//--------------------- .nv.info._ZN5flash16flash_fwd_kernelI23Flash_fwd_kernel_traitsILi64ELi128ELi128ELi4ELb0ELb0EN7cutlass6half_tE19Flash_kernel_traitsILi64ELi128ELi128ELi4ES3_EELb0ELb1ELb0ELb1ELb0ELb0ELb1ELb0EEEvNS_16Flash_fwd_paramsE --------------------------
	.section	.nv.info._ZN5flash16flash_fwd_kernelI23Flash_fwd_kernel_traitsILi64ELi128ELi128ELi4ELb0ELb0EN7cutlass6half_tE19Flash_kernel_traitsILi64ELi128ELi128ELi4ES3_EELb0ELb1ELb0ELb1ELb0ELb0ELb1ELb0EEEvNS_16Flash_fwd_paramsE,"",@"SHT_CUDA_INFO"
	.sectionflags	@""
	.align	4


	//----- nvinfo : EIATTR_CUDA_API_VERSION
	.align		4
        /*0000*/ 	.byte	0x04, 0x37
        /*0002*/ 	.short	(.L_232 - .L_231)
.L_231:
        /*0004*/ 	.word	0x00000082


	//----- nvinfo : EIATTR_SW2861232_WAR
	.align		4
.L_232:
        /*0008*/ 	.byte	0x01, 0x35
	.zero		2


	//----- nvinfo : EIATTR_PARAM_CBANK
	.align		4
        /*000c*/ 	.byte	0x04, 0x0a
        /*000e*/ 	.short	(.L_234 - .L_233)
	.align		4
.L_233:
        /*0010*/ 	.word	index@(.nv.constant0._ZN5flash16flash_fwd_kernelI23Flash_fwd_kernel_traitsILi64ELi128ELi128ELi4ELb0ELb0EN7cutlass6half_tE19Flash_kernel_traitsILi64ELi128ELi128ELi4ES3_EELb0ELb1ELb0ELb1ELb0ELb0ELb1ELb0EEEvNS_16Flash_fwd_paramsE)
        /*0014*/ 	.short	0x0160
        /*0016*/ 	.short	0x01d0


	//----- nvinfo : EIATTR_CBANK_PARAM_SIZE
	.align		4
.L_234:
        /*0018*/ 	.byte	0x03, 0x19
        /*001a*/ 	.short	0x01d0


	//----- nvinfo : EIATTR_KPARAM_INFO
	.align		4
        /*001c*/ 	.byte	0x04, 0x17
        /*001e*/ 	.short	(.L_236 - .L_235)
.L_235:
        /*0020*/ 	.word	0x00000000
        /*0024*/ 	.short	0x0000
        /*0026*/ 	.short	0x0000
        /*0028*/ 	.byte	0x00, 0xf0, 0x41, 0x07


	//----- nvinfo : EIATTR_MAXREG_COUNT
	.align		4
.L_236:
        /*002c*/ 	.byte	0x03, 0x1b
        /*002e*/ 	.short	0x00ff


	//----- nvinfo : EIATTR_NUM_BARRIERS
	.align		4
        /*0030*/ 	.byte	0x02, 0x4c
        /*0032*/ 	.byte	0x01
	.zero		1


	//----- nvinfo : EIATTR_ANNOTATIONS
	.align		4
        /*0034*/ 	.byte	0x04, 0x55
        /*0036*/ 	.short	(.L_238 - .L_237)


	//   ....[0]....
.L_237:
        /* <DEDUP_REMOVED lines=144> */


	//----- nvinfo : EIATTR_MERCURY_ISA_VERSION
	.align		4
.L_238:
        /*0928*/ 	.byte	0x03, 0x5f
        /*092a*/ 	.short	0x0000


	//----- nvinfo : EIATTR_COOP_GROUP_MASK_REGIDS
	.align		4
        /*092c*/ 	.byte	0x04, 0x29
        /*092e*/ 	.short	(.L_240 - .L_239)


	//   ....[0]....
.L_239:
        /*0930*/ 	.word	0xffffffff


	//   ....[1]....
        /*0934*/ 	.word	0xffffffff


	//   ....[2]....
        /*0938*/ 	.word	0xffffffff


	//   ....[3]....
        /*093c*/ 	.word	0xffffffff


	//   ....[4]....
        /*0940*/ 	.word	0xffffffff


	//   ....[5]....
        /*0944*/ 	.word	0xffffffff


	//   ....[6]....
        /*0948*/ 	.word	0xffffffff


	//   ....[7]....
        /*094c*/ 	.word	0xffffffff


	//   ....[8]....
        /*0950*/ 	.word	0xffffffff


	//   ....[9]....
        /*0954*/ 	.word	0xffffffff


	//   ....[10]....
        /*0958*/ 	.word	0xffffffff


	//   ....[11]....
        /*095c*/ 	.word	0xffffffff


	//   ....[12]....
        /*0960*/ 	.word	0xffffffff


	//   ....[13]....
        /*0964*/ 	.word	0xffffffff


	//   ....[14]....
        /*0968*/ 	.word	0xffffffff


	//   ....[15]....
        /*096c*/ 	.word	0xffffffff


	//   ....[16]....
        /*0970*/ 	.word	0xffffffff


	//   ....[17]....
        /*0974*/ 	.word	0xffffffff


	//   ....[18]....
        /*0978*/ 	.word	0xffffffff


	//   ....[19]....
        /*097c*/ 	.word	0xffffffff


	//   ....[20]....
        /*0980*/ 	.word	0xffffffff


	//   ....[21]....
        /*0984*/ 	.word	0xffffffff


	//   ....[22]....
        /*0988*/ 	.word	0xffffffff


	//   ....[23]....
        /*098c*/ 	.word	0xffffffff


	//   ....[24]....
        /*0990*/ 	.word	0xffffffff


	//   ....[25]....
        /*0994*/ 	.word	0xffffffff


	//   ....[26]....
        /*0998*/ 	.word	0xffffffff


	//   ....[27]....
        /*099c*/ 	.word	0xffffffff


	//   ....[28]....
        /*09a0*/ 	.word	0xffffffff


	//   ....[29]....
        /*09a4*/ 	.word	0xffffffff


	//   ....[30]....
        /*09a8*/ 	.word	0xffffffff


	//   ....[31]....
        /*09ac*/ 	.word	0xffffffff


	//----- nvinfo : EIATTR_COOP_GROUP_INSTR_OFFSETS
	.align		4
.L_240:
        /*09b0*/ 	.byte	0x04, 0x28
        /*09b2*/ 	.short	(.L_242 - .L_241)


	//   ....[0]....
.L_241:
        /*09b4*/ 	.word	0x00007c60


	//   ....[1]....
        /*09b8*/ 	.word	0x00007ce0


	//   ....[2]....
        /*09bc*/ 	.word	0x00007d40


	//   ....[3]....
        /*09c0*/ 	.word	0x00007dc0


	//   ....[4]....
        /*09c4*/ 	.word	0x00007de0


	//   ....[5]....
        /*09c8*/ 	.word	0x00007f10


	//   ....[6]....
        /*09cc*/ 	.word	0x00008270


	//   ....[7]....
        /*09d0*/ 	.word	0x000082f0


	//   ....[8]....
        /*09d4*/ 	.word	0x00011270


	//   ....[9]....
        /*09d8*/ 	.word	0x00011310


	//   ....[10]....
        /*09dc*/ 	.word	0x00011340


	//   ....[11]....
        /*09e0*/ 	.word	0x00011420


	//   ....[12]....
        /*09e4*/ 	.word	0x000118c0


	//   ....[13]....
        /*09e8*/ 	.word	0x00011950


	//   ....[14]....
        /*09ec*/ 	.word	0x00011990


	//   ....[15]....
        /*09f0*/ 	.word	0x00011c90


	//   ....[16]....
        /*09f4*/ 	.word	0x000198d0


	//   ....[17]....
        /*09f8*/ 	.word	0x00019950


	//   ....[18]....
        /*09fc*/ 	.word	0x00019990


	//   ....[19]....
        /*0a00*/ 	.word	0x000199c0


	//   ....[20]....
        /*0a04*/ 	.word	0x00019a00


	//   ....[21]....
        /*0a08*/ 	.word	0x00019a20


	//   ....[22]....
        /*0a0c*/ 	.word	0x00019a40


	//   ....[23]....
        /*0a10*/ 	.word	0x00019b00


	//   ....[24]....
        /*0a14*/ 	.word	0x0001d120


	//   ....[25]....
        /*0a18*/ 	.word	0x0001d130


	//   ....[26]....
        /*0a1c*/ 	.word	0x0001d140


	//   ....[27]....
        /*0a20*/ 	.word	0x0001d160


	//   ....[28]....
        /*0a24*/ 	.word	0x0001d170


	//   ....[29]....
        /*0a28*/ 	.word	0x0001d190


	//   ....[30]....
        /*0a2c*/ 	.word	0x0001d1e0


	//   ....[31]....
        /*0a30*/ 	.word	0x0001d200


	//----- nvinfo : EIATTR_EXIT_INSTR_OFFSETS
	.align		4
.L_242:
        /*0a34*/ 	.byte	0x04, 0x1c
        /*0a36*/ 	.short	(.L_244 - .L_243)


	//   ....[0]....
.L_243:
        /*0a38*/ 	.word	0x000004d0


	//   ....[1]....
        /*0a3c*/ 	.word	0x0001e9f0


	//   ....[2]....
        /*0a40*/ 	.word	0x0001eab0


	//   ....[3]....
        /*0a44*/ 	.word	0x0001fac0


	//   ....[4]....
        /*0a48*/ 	.word	0x0001fb40


	//----- nvinfo : EIATTR_CTAIDZ_USED
	.align		4
.L_244:
        /*0a4c*/ 	.byte	0x01, 0x04
	.zero		2


	//----- nvinfo : EIATTR_CRS_STACK_SIZE
	.align		4
        /*0a50*/ 	.byte	0x04, 0x1e
        /*0a52*/ 	.short	(.L_246 - .L_245)
.L_245:
        /*0a54*/ 	.word	0x00000000
.L_246:


//--------------------- .nv.info._ZN5flash16flash_fwd_kernelI23Flash_fwd_kernel_traitsILi64ELi128ELi64ELi4ELb0ELb0EN7cutlass6half_tE19Flash_kernel_traitsILi64ELi128ELi64ELi4ES3_EELb1ELb1ELb0ELb0ELb0ELb0ELb0ELb0EEEvNS_16Flash_fwd_paramsE --------------------------
	.section	.nv.info._ZN5flash16flash_fwd_kernelI23Flash_fwd_kernel_traitsILi64ELi128ELi64ELi4ELb0ELb0EN7cutlass6half_tE19Flash_kernel_traitsILi64ELi128ELi64ELi4ES3_EELb1ELb1ELb0ELb0ELb0ELb0ELb0ELb0EEEvNS_16Flash_fwd_paramsE,"",@"SHT_CUDA_INFO"
	.sectionflags	@""
	.align	4


	//----- nvinfo : EIATTR_CUDA_API_VERSION
	.align		4
        /*0000*/ 	.byte	0x04, 0x37
        /*0002*/ 	.short	(.L_248 - .L_247)
.L_247:
        /*0004*/ 	.word	0x00000082


	//----- nvinfo : EIATTR_SW2861232_WAR
	.align		4
.L_248:
        /*0008*/ 	.byte	0x01, 0x35
	.zero		2


	//----- nvinfo : EIATTR_PARAM_CBANK
	.align		4
        /*000c*/ 	.byte	0x04, 0x0a
        /*000e*/ 	.short	(.L_250 - .L_249)
	.align		4
.L_249:
        /*0010*/ 	.word	index@(.nv.constant0._ZN5flash16flash_fwd_kernelI23Flash_fwd_kernel_traitsILi64ELi128ELi64ELi4ELb0ELb0EN7cutlass6half_tE19Flash_kernel_traitsILi64ELi128ELi64ELi4ES3_EELb1ELb1ELb0ELb0ELb0ELb0ELb0ELb0EEEvNS_16Flash_fwd_paramsE)
        /*0014*/ 	.short	0x0160
        /*0016*/ 	.short	0x01d0


	//----- nvinfo : EIATTR_CBANK_PARAM_SIZE
	.align		4
.L_250:
        /*0018*/ 	.byte	0x03, 0x19
        /*001a*/ 	.short	0x01d0


	//----- nvinfo : EIATTR_KPARAM_INFO
	.align		4
        /*001c*/ 	.byte	0x04, 0x17
        /*001e*/ 	.short	(.L_252 - .L_251)
.L_251:
        /*0020*/ 	.word	0x00000000
        /*0024*/ 	.short	0x0000
        /*0026*/ 	.short	0x0000
        /*0028*/ 	.byte	0x00, 0xf0, 0x41, 0x07


	//----- nvinfo : EIATTR_MAXREG_COUNT
	.align		4
.L_252:
        /*002c*/ 	.byte	0x03, 0x1b
        /*002e*/ 	.short	0x00ff


	//----- nvinfo : EIATTR_NUM_BARRIERS
	.align		4
        /*0030*/ 	.byte	0x02, 0x4c
        /*0032*/ 	.byte	0x01
	.zero		1


	//----- nvinfo : EIATTR_ANNOTATIONS
	.align		4
        /*0034*/ 	.byte	0x04, 0x55
        /*0036*/ 	.short	(.L_254 - .L_253)


	//   ....[0]....
.L_253:
        /*0038*/ 	.word	0x00000001
        /*003c*/ 	.byte	0x90, 0x77, 0x00, 0x00, 0x01, 0x00, 0x00, 0x00, 0xd0, 0x77, 0x00, 0x00, 0x01, 0x00, 0x00, 0x00
        /*004c*/ 	.byte	0x30, 0x78, 0x00, 0x00, 0x01, 0x00, 0x00, 0x00, 0x60, 0x78, 0x00, 0x00, 0x01, 0x00, 0x00, 0x00
        /*005c*/ 	.byte	0xd0, 0x89, 0x00, 0x00, 0x01, 0x00, 0x00, 0x00, 0xe0, 0x8e, 0x00, 0x00, 0x01, 0x00, 0x00, 0x00
        /*006c*/ 	.byte	0x40, 0x8f, 0x00, 0x00, 0x01, 0x00, 0x00, 0x00, 0x60, 0x8f, 0x00, 0x00


	//----- nvinfo : EIATTR_MERCURY_ISA_VERSION
	.align		4
.L_254:
        /*0078*/ 	.byte	0x03, 0x5f
        /*007a*/ 	.short	0x0000


	//----- nvinfo : EIATTR_COOP_GROUP_MASK_REGIDS
	.align		4
        /*007c*/ 	.byte	0x04, 0x29
        /*007e*/ 	.short	(.L_256 - .L_255)


	//   ....[0]....
.L_255:
        /*0080*/ 	.word	0xffffffff


	//   ....[1]....
        /*0084*/ 	.word	0xffffffff


	//   ....[2]....
        /*0088*/ 	.word	0xffffffff


	//   ....[3]....
        /*008c*/ 	.word	0xffffffff


	//   ....[4]....
        /*0090*/ 	.word	0xffffffff


	//   ....[5]....
        /*0094*/ 	.word	0xffffffff


	//   ....[6]....
        /*0098*/ 	.word	0xffffffff


	//   ....[7]....
        /*009c*/ 	.word	0xffffffff


	//   ....[8]....
        /*00a0*/ 	.word	0xffffffff


	//   ....[9]....
        /*00a4*/ 	.word	0xffffffff


	//   ....[10]....
        /*00a8*/ 	.word	0xffffffff


	//   ....[11]....
        /*00ac*/ 	.word	0xffffffff


	//   ....[12]....
        /*00b0*/ 	.word	0xffffffff


	//   ....[13]....
        /*00b4*/ 	.word	0xffffffff


	//   ....[14]....
        /*00b8*/ 	.word	0xffffffff


	//   ....[15]....
        /*00bc*/ 	.word	0xffffffff


	//   ....[16]....
        /*00c0*/ 	.word	0xffffffff


	//   ....[17]....
        /*00c4*/ 	.word	0xffffffff


	//   ....[18]....
        /*00c8*/ 	.word	0xffffffff


	//   ....[19]....
        /*00cc*/ 	.word	0xffffffff


	//   ....[20]....
        /*00d0*/ 	.word	0xffffffff


	//   ....[21]....
        /*00d4*/ 	.word	0xffffffff


	//   ....[22]....
        /*00d8*/ 	.word	0xffffffff


	//   ....[23]....
        /*00dc*/ 	.word	0xffffffff


	//   ....[24]....
        /*00e0*/ 	.word	0xffffffff


	//   ....[25]....
        /*00e4*/ 	.word	0xffffffff


	//   ....[26]....
        /*00e8*/ 	.word	0xffffffff


	//   ....[27]....
        /*00ec*/ 	.word	0xffffffff


	//   ....[28]....
        /*00f0*/ 	.word	0xffffffff


	//   ....[29]....
        /*00f4*/ 	.word	0xffffffff


	//   ....[30]....
        /*00f8*/ 	.word	0xffffffff


	//   ....[31]....
        /*00fc*/ 	.word	0xffffffff


	//   ....[32]....
        /*0100*/ 	.word	0xffffffff


	//   ....[33]....
        /*0104*/ 	.word	0xffffffff


	//   ....[34]....
        /*0108*/ 	.word	0xffffffff


	//   ....[35]....
        /*010c*/ 	.word	0xffffffff


	//   ....[36]....
        /*0110*/ 	.word	0xffffffff


	//   ....[37]....
        /*0114*/ 	.word	0xffffffff


	//   ....[38]....
        /*0118*/ 	.word	0xffffffff


	//   ....[39]....
        /*011c*/ 	.word	0xffffffff


	//----- nvinfo : EIATTR_COOP_GROUP_INSTR_OFFSETS
	.align		4
.L_256:
        /*0120*/ 	.byte	0x04, 0x28
        /*0122*/ 	.short	(.L_258 - .L_257)


	//   ....[0]....
.L_257:
        /*0124*/ 	.word	0x00003a20


	//   ....[1]....
        /*0128*/ 	.word	0x00003b50


	//   ....[2]....
        /*012c*/ 	.word	0x00003c30


	//   ....[3]....
        /*0130*/ 	.word	0x00003de0


	//   ....[4]....
        /*0134*/ 	.word	0x00003e30


	//   ....[5]....
        /*0138*/ 	.word	0x00003e70


	//   ....[6]....
        /*013c*/ 	.word	0x00003f30


	//   ....[7]....
        /*0140*/ 	.word	0x00003fe0


	//   ....[8]....
        /*0144*/ 	.word	0x000079f0


	//   ....[9]....
        /*0148*/ 	.word	0x00007a20


	//   ....[10]....
        /*014c*/ 	.word	0x00007b10


	//   ....[11]....
        /*0150*/ 	.word	0x00007b40


	//   ....[12]....
        /*0154*/ 	.word	0x000082a0


	//   ....[13]....
        /*0158*/ 	.word	0x000084c0


	//   ....[14]....
        /*015c*/ 	.word	0x000084e0


	//   ....[15]....
        /*0160*/ 	.word	0x000085d0


	//   ....[16]....
        /*0164*/ 	.word	0x0000c0a0


	//   ....[17]....
        /*0168*/ 	.word	0x0000c130


	//   ....[18]....
        /*016c*/ 	.word	0x0000c170


	//   ....[19]....
        /*0170*/ 	.word	0x0000c210


	//   ....[20]....
        /*0174*/ 	.word	0x0000ca10


	//   ....[21]....
        /*0178*/ 	.word	0x0000cb20


	//   ....[22]....
        /*017c*/ 	.word	0x0000cdb0


	//   ....[23]....
        /*0180*/ 	.word	0x0000ce50


	//   ....[24]....
        /*0184*/ 	.word	0x0000ff80


	//   ....[25]....
        /*0188*/ 	.word	0x0000ffd0


	//   ....[26]....
        /*018c*/ 	.word	0x00010020


	//   ....[27]....
        /*0190*/ 	.word	0x00010050


	//   ....[28]....
        /*0194*/ 	.word	0x00010070


	//   ....[29]....
        /*0198*/ 	.word	0x000100a0


	//   ....[30]....
        /*019c*/ 	.word	0x000103f0


	//   ....[31]....
        /*01a0*/ 	.word	0x00010520


	//   ....[32]....
        /*01a4*/ 	.word	0x00012c20


	//   ....[33]....
        /*01a8*/ 	.word	0x00012c60


	//   ....[34]....
        /*01ac*/ 	.word	0x00012ca0


	//   ....[35]....
        /*01b0*/ 	.word	0x00012cc0


	//   ....[36]....
        /*01b4*/ 	.word	0x00012cf0


	//   ....[37]....
        /*01b8*/ 	.word	0x00012d10


	//   ....[38]....
        /*01bc*/ 	.word	0x00012d40


	//   ....[39]....
        /*01c0*/ 	.word	0x00012d50


	//----- nvinfo : EIATTR_EXIT_INSTR_OFFSETS
	.align		4
.L_258:
        /*01c4*/ 	.byte	0x04, 0x1c
        /*01c6*/ 	.short	(.L_260 - .L_259)


	//   ....[0]....
.L_259:
        /*01c8*/ 	.word	0x000004e0


	//   ....[1]....
        /*01cc*/ 	.word	0x00014650


	//   ....[2]....
        /*01d0*/ 	.word	0x00014700


	//   ....[3]....
        /*01d4*/ 	.word	0x000156a0


	//   ....[4]....
        /*01d8*/ 	.word	0x00015720


	//----- nvinfo : EIATTR_CTAIDZ_USED
	.align		4
.L_260:
        /*01dc*/ 	.byte	0x01, 0x04
	.zero		2


	//----- nvinfo : EIATTR_CRS_STACK_SIZE
	.align		4
        /*01e0*/ 	.byte	0x04, 0x1e
        /*01e2*/ 	.short	(.L_262 - .L_261)
.L_261:
        /*01e4*/ 	.word	0x00000000
.L_262:


//--------------------- .nv.info._ZN5flash16flash_fwd_kernelI23Flash_fwd_kernel_traitsILi64ELi128ELi64ELi4ELb0ELb0EN7cutlass6half_tE19Flash_kernel_traitsILi64ELi128ELi64ELi4ES3_EELb1ELb1ELb0ELb0ELb1ELb1ELb0ELb0EEEvNS_16Flash_fwd_paramsE --------------------------
	.section	.nv.info._ZN5flash16flash_fwd_kernelI23Flash_fwd_kernel_traitsILi64ELi128ELi64ELi4ELb0ELb0EN7cutlass6half_tE19Flash_kernel_traitsILi64ELi128ELi64ELi4ES3_EELb1ELb1ELb0ELb0ELb1ELb1ELb0ELb0EEEvNS_16Flash_fwd_paramsE,"",@"SHT_CUDA_INFO"
	.sectionflags	@""
	.align	4


	//----- nvinfo : EIATTR_CUDA_API_VERSION
	.align		4
        /*0000*/ 	.byte	0x04, 0x37
        /*0002*/ 	.short	(.L_264 - .L_263)
.L_263:
        /*0004*/ 	.word	0x00000082


	//----- nvinfo : EIATTR_SW2861232_WAR
	.align		4
.L_264:
        /*0008*/ 	.byte	0x01, 0x35
	.zero		2


	//----- nvinfo : EIATTR_PARAM_CBANK
	.align		4
        /*000c*/ 	.byte	0x04, 0x0a
        /*000e*/ 	.short	(.L_266 - .L_265)
	.align		4
.L_265:
        /*0010*/ 	.word	index@(.nv.constant0._ZN5flash16flash_fwd_kernelI23Flash_fwd_kernel_traitsILi64ELi128ELi64ELi4ELb0ELb0EN7cutlass6half_tE19Flash_kernel_traitsILi64ELi128ELi64ELi4ES3_EELb1ELb1ELb0ELb0ELb1ELb1ELb0ELb0EEEvNS_16Flash_fwd_paramsE)
        /*0014*/ 	.short	0x0160
        /*0016*/ 	.short	0x01d0


	//----- nvinfo : EIATTR_CBANK_PARAM_SIZE
	.align		4
.L_266:
        /*0018*/ 	.byte	0x03, 0x19
        /*001a*/ 	.short	0x01d0


	//----- nvinfo : EIATTR_KPARAM_INFO
	.align		4
        /*001c*/ 	.byte	0x04, 0x17
        /*001e*/ 	.short	(.L_268 - .L_267)
.L_267:
        /*0020*/ 	.word	0x00000000
        /*0024*/ 	.short	0x0000
        /*0026*/ 	.short	0x0000
        /*0028*/ 	.byte	0x00, 0xf0, 0x41, 0x07


	//----- nvinfo : EIATTR_MAXREG_COUNT
	.align		4
.L_268:
        /*002c*/ 	.byte	0x03, 0x1b
        /*002e*/ 	.short	0x00ff


	//----- nvinfo : EIATTR_NUM_BARRIERS
	.align		4
        /*0030*/ 	.byte	0x02, 0x4c
        /*0032*/ 	.byte	0x01
	.zero		1


	//----- nvinfo : EIATTR_MERCURY_ISA_VERSION
	.align		4
        /*0034*/ 	.byte	0x03, 0x5f
        /*0036*/ 	.short	0x0000


	//----- nvinfo : EIATTR_COOP_GROUP_MASK_REGIDS
	.align		4
        /*0038*/ 	.byte	0x04, 0x29
        /*003a*/ 	.short	(.L_270 - .L_269)


	//   ....[0]....
.L_269:
        /*003c*/ 	.word	0xffffffff


	//   ....[1]....
        /*0040*/ 	.word	0xffffffff


	//   ....[2]....
        /*0044*/ 	.word	0xffffffff


	//   ....[3]....
        /*0048*/ 	.word	0xffffffff


	//   ....[4]....
        /*004c*/ 	.word	0xffffffff


	//   ....[5]....
        /*0050*/ 	.word	0xffffffff


	//   ....[6]....
        /*0054*/ 	.word	0xffffffff


	//   ....[7]....
        /*0058*/ 	.word	0xffffffff


	//   ....[8]....
        /*005c*/ 	.word	0xffffffff


	//   ....[9]....
        /*0060*/ 	.word	0xffffffff


	//   ....[10]....
        /*0064*/ 	.word	0xffffffff


	//   ....[11]....
        /*0068*/ 	.word	0xffffffff


	//   ....[12]....
        /*006c*/ 	.word	0xffffffff


	//   ....[13]....
        /*0070*/ 	.word	0xffffffff


	//   ....[14]....
        /*0074*/ 	.word	0xffffffff


	//   ....[15]....
        /*0078*/ 	.word	0xffffffff


	//   ....[16]....
        /*007c*/ 	.word	0xffffffff


	//   ....[17]....
        /*0080*/ 	.word	0xffffffff


	//   ....[18]....
        /*0084*/ 	.word	0xffffffff


	//   ....[19]....
        /*0088*/ 	.word	0xffffffff


	//   ....[20]....
        /*008c*/ 	.word	0xffffffff


	//   ....[21]....
        /*0090*/ 	.word	0xffffffff


	//   ....[22]....
        /*0094*/ 	.word	0xffffffff


	//   ....[23]....
        /*0098*/ 	.word	0xffffffff


	//   ....[24]....
        /*009c*/ 	.word	0xffffffff


	//   ....[25]....
        /*00a0*/ 	.word	0xffffffff


	//   ....[26]....
        /*00a4*/ 	.word	0xffffffff


	//   ....[27]....
        /*00a8*/ 	.word	0xffffffff


	//   ....[28]....
        /*00ac*/ 	.word	0xffffffff


	//   ....[29]....
        /*00b0*/ 	.word	0xffffffff


	//   ....[30]....
        /*00b4*/ 	.word	0xffffffff


	//   ....[31]....
        /*00b8*/ 	.word	0xffffffff


	//----- nvinfo : EIATTR_COOP_GROUP_INSTR_OFFSETS
	.align		4
.L_270:
        /*00bc*/ 	.byte	0x04, 0x28
        /*00be*/ 	.short	(.L_272 - .L_271)


	//   ....[0]....
.L_271:
        /*00c0*/ 	.word	0x00002770


	//   ....[1]....
        /*00c4*/ 	.word	0x000027b0


	//   ....[2]....
        /*00c8*/ 	.word	0x00002910


	//   ....[3]....
        /*00cc*/ 	.word	0x00002990


	//   ....[4]....
        /*00d0*/ 	.word	0x000029c0


	//   ....[5]....
        /*00d4*/ 	.word	0x00002a00


	//   ....[6]....
        /*00d8*/ 	.word	0x00002b30


	//   ....[7]....
        /*00dc*/ 	.word	0x00002b80


	//   ....[8]....
        /*00e0*/ 	.word	0x00006450


	//   ....[9]....
        /*00e4*/ 	.word	0x000064a0


	//   ....[10]....
        /*00e8*/ 	.word	0x00006500


	//   ....[11]....
        /*00ec*/ 	.word	0x000065f0


	//   ....[12]....
        /*00f0*/ 	.word	0x00006640


	//   ....[13]....
        /*00f4*/ 	.word	0x000066e0


	//   ....[14]....
        /*00f8*/ 	.word	0x00006720


	//   ....[15]....
        /*00fc*/ 	.word	0x000068b0


	//   ....[16]....
        /*0100*/ 	.word	0x00009d90


	//   ....[17]....
        /*0104*/ 	.word	0x00009de0


	//   ....[18]....
        /*0108*/ 	.word	0x00009e90


	//   ....[19]....
        /*010c*/ 	.word	0x00009f30


	//   ....[20]....
        /*0110*/ 	.word	0x00009f40


	//   ....[21]....
        /*0114*/ 	.word	0x00009f50


	//   ....[22]....
        /*0118*/ 	.word	0x0000a1b0


	//   ....[23]....
        /*011c*/ 	.word	0x0000a310


	//   ....[24]....
        /*0120*/ 	.word	0x0000ca60


	//   ....[25]....
        /*0124*/ 	.word	0x0000caa0


	//   ....[26]....
        /*0128*/ 	.word	0x0000cae0


	//   ....[27]....
        /*012c*/ 	.word	0x0000cb50


	//   ....[28]....
        /*0130*/ 	.word	0x0000cba0


	//   ....[29]....
        /*0134*/ 	.word	0x0000cbc0


	//   ....[30]....
        /*0138*/ 	.word	0x0000cbe0


	//   ....[31]....
        /*013c*/ 	.word	0x0000cc40


	//----- nvinfo : EIATTR_EXIT_INSTR_OFFSETS
	.align		4
.L_272:
        /*0140*/ 	.byte	0x04, 0x1c
        /*0142*/ 	.short	(.L_274 - .L_273)


	//   ....[0]....
.L_273:
        /*0144*/ 	.word	0x000003b0


	//   ....[1]....
        /*0148*/ 	.word	0x0000df80


	//   ....[2]....
        /*014c*/ 	.word	0x0000e870


	//   ....[3]....
        /*0150*/ 	.word	0x0000e8f0


	//----- nvinfo : EIATTR_CTAIDZ_USED
	.align		4
.L_274:
        /*0154*/ 	.byte	0x01, 0x04
	.zero		2


	//----- nvinfo : EIATTR_CRS_STACK_SIZE
	.align		4
        /*0158*/ 	.byte	0x04, 0x1e
        /*015a*/ 	.short	(.L_276 - .L_275)
.L_275:
        /*015c*/ 	.word	0x00000000
.L_276:


//--------------------- .nv.info._ZN5flash16flash_fwd_kernelI23Flash_fwd_kernel_traitsILi64ELi128ELi64ELi4ELb0ELb0EN7cutlass6half_tE19Flash_kernel_traitsILi64ELi128ELi64ELi4ES3_EELb0ELb1ELb0ELb0ELb1ELb1ELb1ELb0EEEvNS_16Flash_fwd_paramsE --------------------------
	.section	.nv.info._ZN5flash16flash_fwd_kernelI23Flash_fwd_kernel_traitsILi64ELi128ELi64ELi4ELb0ELb0EN7cutlass6half_tE19Flash_kernel_traitsILi64ELi128ELi64ELi4ES3_EELb0ELb1ELb0ELb0ELb1ELb1ELb1ELb0EEEvNS_16Flash_fwd_paramsE,"",@"SHT_CUDA_INFO"
	.sectionflags	@""
	.align	4


	//----- nvinfo : EIATTR_CUDA_API_VERSION
	.align		4
        /*0000*/ 	.byte	0x04, 0x37
        /*0002*/ 	.short	(.L_278 - .L_277)
.L_277:
        /*0004*/ 	.word	0x00000082


	//----- nvinfo : EIATTR_SW2861232_WAR
	.align		4
.L_278:
        /*0008*/ 	.byte	0x01, 0x35
	.zero		2


	//----- nvinfo : EIATTR_PARAM_CBANK
	.align		4
        /*000c*/ 	.byte	0x04, 0x0a
        /*000e*/ 	.short	(.L_280 - .L_279)
	.align		4
.L_279:
        /*0010*/ 	.word	index@(.nv.constant0._ZN5flash16flash_fwd_kernelI23Flash_fwd_kernel_traitsILi64ELi128ELi64ELi4ELb0ELb0EN7cutlass6half_tE19Flash_kernel_traitsILi64ELi128ELi64ELi4ES3_EELb0ELb1ELb0ELb0ELb1ELb1ELb1ELb0EEEvNS_16Flash_fwd_paramsE)
        /*0014*/ 	.short	0x0160
        /*0016*/ 	.short	0x01d0


	//----- nvinfo : EIATTR_CBANK_PARAM_SIZE
	.align		4
.L_280:
        /*0018*/ 	.byte	0x03, 0x19
        /*001a*/ 	.short	0x01d0


	//----- nvinfo : EIATTR_KPARAM_INFO
	.align		4
        /*001c*/ 	.byte	0x04, 0x17
        /*001e*/ 	.short	(.L_282 - .L_281)
.L_281:
        /*0020*/ 	.word	0x00000000
        /*0024*/ 	.short	0x0000
        /*0026*/ 	.short	0x0000
        /*0028*/ 	.byte	0x00, 0xf0, 0x41, 0x07


	//----- nvinfo : EIATTR_MAXREG_COUNT
	.align		4
.L_282:
        /*002c*/ 	.byte	0x03, 0x1b
        /*002e*/ 	.short	0x00ff


	//----- nvinfo : EIATTR_NUM_BARRIERS
	.align		4
        /*0030*/ 	.byte	0x02, 0x4c
        /*0032*/ 	.byte	0x01
	.zero		1


	//----- nvinfo : EIATTR_MERCURY_ISA_VERSION
	.align		4
        /*0034*/ 	.byte	0x03, 0x5f
        /*0036*/ 	.short	0x0000


	//----- nvinfo : EIATTR_COOP_GROUP_MASK_REGIDS
	.align		4
        /*0038*/ 	.byte	0x04, 0x29
        /*003a*/ 	.short	(.L_284 - .L_283)


	//   ....[0]....
.L_283:
        /*003c*/ 	.word	0xffffffff


	//   ....[1]....
        /*0040*/ 	.word	0xffffffff


	//   ....[2]....
        /*0044*/ 	.word	0xffffffff


	//   ....[3]....
        /*0048*/ 	.word	0xffffffff


	//   ....[4]....
        /*004c*/ 	.word	0xffffffff


	//   ....[5]....
        /*0050*/ 	.word	0xffffffff


	//   ....[6]....
        /*0054*/ 	.word	0xffffffff


	//   ....[7]....
        /*0058*/ 	.word	0xffffffff


	//   ....[8]....
        /*005c*/ 	.word	0xffffffff


	//   ....[9]....
        /*0060*/ 	.word	0xffffffff


	//   ....[10]....
        /*0064*/ 	.word	0xffffffff


	//   ....[11]....
        /*0068*/ 	.word	0xffffffff


	//   ....[12]....
        /*006c*/ 	.word	0xffffffff


	//   ....[13]....
        /*0070*/ 	.word	0xffffffff


	//   ....[14]....
        /*0074*/ 	.word	0xffffffff


	//   ....[15]....
        /*0078*/ 	.word	0xffffffff


	//   ....[16]....
        /*007c*/ 	.word	0xffffffff


	//   ....[17]....
        /*0080*/ 	.word	0xffffffff


	//   ....[18]....
        /*0084*/ 	.word	0xffffffff


	//   ....[19]....
        /*0088*/ 	.word	0xffffffff


	//   ....[20]....
        /*008c*/ 	.word	0xffffffff


	//   ....[21]....
        /*0090*/ 	.word	0xffffffff


	//   ....[22]....
        /*0094*/ 	.word	0xffffffff


	//   ....[23]....
        /*0098*/ 	.word	0xffffffff


	//   ....[24]....
        /*009c*/ 	.word	0xffffffff


	//   ....[25]....
        /*00a0*/ 	.word	0xffffffff


	//   ....[26]....
        /*00a4*/ 	.word	0xffffffff


	//   ....[27]....
        /*00a8*/ 	.word	0xffffffff


	//   ....[28]....
        /*00ac*/ 	.word	0xffffffff


	//   ....[29]....
        /*00b0*/ 	.word	0xffffffff


	//   ....[30]....
        /*00b4*/ 	.word	0xffffffff


	//   ....[31]....
        /*00b8*/ 	.word	0xffffffff


	//----- nvinfo : EIATTR_COOP_GROUP_INSTR_OFFSETS
	.align		4
.L_284:
        /*00bc*/ 	.byte	0x04, 0x28
        /*00be*/ 	.short	(.L_286 - .L_285)


	//   ....[0]....
.L_285:
        /*00c0*/ 	.word	0x00002860


	//   ....[1]....
        /*00c4*/ 	.word	0x00002ac0


	//   ....[2]....
        /*00c8*/ 	.word	0x00002bc0


	//   ....[3]....
        /*00cc*/ 	.word	0x00002d00


	//   ....[4]....
        /*00d0*/ 	.word	0x00002d40


	//   ....[5]....
        /*00d4*/ 	.word	0x00002e90


	//   ....[6]....
        /*00d8*/ 	.word	0x00002ec0


	//   ....[7]....
        /*00dc*/ 	.word	0x00003040


	//   ....[8]....
        /*00e0*/ 	.word	0x00005e30


	//   ....[9]....
        /*00e4*/ 	.word	0x00005ea0


	//   ....[10]....
        /*00e8*/ 	.word	0x00005f40


	//   ....[11]....
        /*00ec*/ 	.word	0x00005f50


	//   ....[12]....
        /*00f0*/ 	.word	0x00005f80


	//   ....[13]....
        /*00f4*/ 	.word	0x00006020


	//   ....[14]....
        /*00f8*/ 	.word	0x00006150


	//   ....[15]....
        /*00fc*/ 	.word	0x00006310


	//   ....[16]....
        /*0100*/ 	.word	0x00008fa0


	//   ....[17]....
        /*0104*/ 	.word	0x00008fe0


	//   ....[18]....
        /*0108*/ 	.word	0x00008ff0


	//   ....[19]....
        /*010c*/ 	.word	0x00009000


	//   ....[20]....
        /*0110*/ 	.word	0x00009040


	//   ....[21]....
        /*0114*/ 	.word	0x00009060


	//   ....[22]....
        /*0118*/ 	.word	0x00009070


	//   ....[23]....
        /*011c*/ 	.word	0x00009080


	//   ....[24]....
        /*0120*/ 	.word	0x0000a980


	//   ....[25]....
        /*0124*/ 	.word	0x0000a9c0


	//   ....[26]....
        /*0128*/ 	.word	0x0000aa00


	//   ....[27]....
        /*012c*/ 	.word	0x0000aa30


	//   ....[28]....
        /*0130*/ 	.word	0x0000aae0


	//   ....[29]....
        /*0134*/ 	.word	0x0000ab00


	//   ....[30]....
        /*0138*/ 	.word	0x0000ab20


	//   ....[31]....
        /*013c*/ 	.word	0x0000ab30


	//----- nvinfo : EIATTR_EXIT_INSTR_OFFSETS
	.align		4
.L_286:
        /*0140*/ 	.byte	0x04, 0x1c
        /*0142*/ 	.short	(.L_288 - .L_287)


	//   ....[0]....
.L_287:
        /*0144*/ 	.word	0x00000160


	//   ....[1]....
        /*0148*/ 	.word	0x0000be50


	//   ....[2]....
        /*014c*/ 	.word	0x0000c750


	//   ....[3]....
        /*0150*/ 	.word	0x0000c7d0


	//----- nvinfo : EIATTR_CTAIDZ_USED
	.align		4
.L_288:
        /*0154*/ 	.byte	0x01, 0x04
	.zero		2


	//----- nvinfo : EIATTR_CRS_STACK_SIZE
	.align		4
        /*0158*/ 	.byte	0x04, 0x1e
        /*015a*/ 	.short	(.L_290 - .L_289)
.L_289:
        /*015c*/ 	.word	0x00000000
.L_290:


//--------------------- .nv.info._ZN5flash16flash_fwd_kernelI23Flash_fwd_kernel_traitsILi64ELi128ELi64ELi4ELb0ELb0EN7cutlass6half_tE19Flash_kernel_traitsILi64ELi128ELi64ELi4ES3_EELb1ELb1ELb0ELb0ELb0ELb1ELb0ELb0EEEvNS_16Flash_fwd_paramsE --------------------------
	.section	.nv.info._ZN5flash16flash_fwd_kernelI23Flash_fwd_kernel_traitsILi64ELi128ELi64ELi4ELb0ELb0EN7cutlass6half_tE19Flash_kernel_traitsILi64ELi128ELi64ELi4ES3_EELb1ELb1ELb0ELb0ELb0ELb1ELb0ELb0EEEvNS_16Flash_fwd_paramsE,"",@"SHT_CUDA_INFO"
	.sectionflags	@""
	.align	4


	//----- nvinfo : EIATTR_CUDA_API_VERSION
	.align		4
        /*0000*/ 	.byte	0x04, 0x37
        /*0002*/ 	.short	(.L_292 - .L_291)
.L_291:
        /*0004*/ 	.word	0x00000082


	//----- nvinfo : EIATTR_SW2861232_WAR
	.align		4
.L_292:
        /*0008*/ 	.byte	0x01, 0x35
	.zero		2


	//----- nvinfo : EIATTR_PARAM_CBANK
	.align		4
        /*000c*/ 	.byte	0x04, 0x0a
        /*000e*/ 	.short	(.L_294 - .L_293)
	.align		4
.L_293:
        /*0010*/ 	.word	index@(.nv.constant0._ZN5flash16flash_fwd_kernelI23Flash_fwd_kernel_traitsILi64ELi128ELi64ELi4ELb0ELb0EN7cutlass6half_tE19Flash_kernel_traitsILi64ELi128ELi64ELi4ES3_EELb1ELb1ELb0ELb0ELb0ELb1ELb0ELb0EEEvNS_16Flash_fwd_paramsE)
        /*0014*/ 	.short	0x0160
        /*0016*/ 	.short	0x01d0


	//----- nvinfo : EIATTR_CBANK_PARAM_SIZE
	.align		4
.L_294:
        /*0018*/ 	.byte	0x03, 0x19
        /*001a*/ 	.short	0x01d0


	//----- nvinfo : EIATTR_KPARAM_INFO
	.align		4
        /*001c*/ 	.byte	0x04, 0x17
        /*001e*/ 	.short	(.L_296 - .L_295)
.L_295:
        /*0020*/ 	.word	0x00000000
        /*0024*/ 	.short	0x0000
        /*0026*/ 	.short	0x0000
        /*0028*/ 	.byte	0x00, 0xf0, 0x41, 0x07


	//----- nvinfo : EIATTR_MAXREG_COUNT
	.align		4
.L_296:
        /*002c*/ 	.byte	0x03, 0x1b
        /*002e*/ 	.short	0x00ff


	//----- nvinfo : EIATTR_NUM_BARRIERS
	.align		4
        /*0030*/ 	.byte	0x02, 0x4c
        /*0032*/ 	.byte	0x01
	.zero		1


	//----- nvinfo : EIATTR_MERCURY_ISA_VERSION
	.align		4
        /*0034*/ 	.byte	0x03, 0x5f
        /*0036*/ 	.short	0x0000


	//----- nvinfo : EIATTR_COOP_GROUP_MASK_REGIDS
	.align		4
        /*0038*/ 	.byte	0x04, 0x29
        /*003a*/ 	.short	(.L_298 - .L_297)


	//   ....[0]....
.L_297:
        /*003c*/ 	.word	0xffffffff


	//   ....[1]....
        /*0040*/ 	.word	0xffffffff


	//   ....[2]....
        /*0044*/ 	.word	0xffffffff


	//   ....[3]....
        /*0048*/ 	.word	0xffffffff


	//   ....[4]....
        /*004c*/ 	.word	0xffffffff


	//   ....[5]....
        /*0050*/ 	.word	0xffffffff


	//   ....[6]....
        /*0054*/ 	.word	0xffffffff


	//   ....[7]....
        /*0058*/ 	.word	0xffffffff


	//   ....[8]....
        /*005c*/ 	.word	0xffffffff


	//   ....[9]....
        /*0060*/ 	.word	0xffffffff


	//   ....[10]....
        /*0064*/ 	.word	0xffffffff


	//   ....[11]....
        /*0068*/ 	.word	0xffffffff


	//   ....[12]....
        /*006c*/ 	.word	0xffffffff


	//   ....[13]....
        /*0070*/ 	.word	0xffffffff


	//   ....[14]....
        /*0074*/ 	.word	0xffffffff


	//   ....[15]....
        /*0078*/ 	.word	0xffffffff


	//   ....[16]....
        /*007c*/ 	.word	0xffffffff


	//   ....[17]....
        /*0080*/ 	.word	0xffffffff


	//   ....[18]....
        /*0084*/ 	.word	0xffffffff


	//   ....[19]....
        /*0088*/ 	.word	0xffffffff


	//   ....[20]....
        /*008c*/ 	.word	0xffffffff


	//   ....[21]....
        /*0090*/ 	.word	0xffffffff


	//   ....[22]....
        /*0094*/ 	.word	0xffffffff


	//   ....[23]....
        /*0098*/ 	.word	0xffffffff


	//   ....[24]....
        /*009c*/ 	.word	0xffffffff


	//   ....[25]....
        /*00a0*/ 	.word	0xffffffff


	//   ....[26]....
        /*00a4*/ 	.word	0xffffffff


	//   ....[27]....
        /*00a8*/ 	.word	0xffffffff


	//   ....[28]....
        /*00ac*/ 	.word	0xffffffff


	//   ....[29]....
        /*00b0*/ 	.word	0xffffffff


	//   ....[30]....
        /*00b4*/ 	.word	0xffffffff


	//   ....[31]....
        /*00b8*/ 	.word	0xffffffff


	//   ....[32]....
        /*00bc*/ 	.word	0xffffffff


	//   ....[33]....
        /*00c0*/ 	.word	0xffffffff


	//   ....[34]....
        /*00c4*/ 	.word	0xffffffff


	//   ....[35]....
        /*00c8*/ 	.word	0xffffffff


	//   ....[36]....
        /*00cc*/ 	.word	0xffffffff


	//   ....[37]....
        /*00d0*/ 	.word	0xffffffff


	//   ....[38]....
        /*00d4*/ 	.word	0xffffffff


	//   ....[39]....
        /*00d8*/ 	.word	0xffffffff


	//----- nvinfo : EIATTR_COOP_GROUP_INSTR_OFFSETS
	.align		4
.L_298:
        /*00dc*/ 	.byte	0x04, 0x28
        /*00de*/ 	.short	(.L_300 - .L_299)


	//   ....[0]....
.L_299:
        /*00e0*/ 	.word	0x000030c0


	//   ....[1]....
        /*00e4*/ 	.word	0x000031f0


	//   ....[2]....
        /*00e8*/ 	.word	0x00003270


	//   ....[3]....
        /*00ec*/ 	.word	0x00003460


	//   ....[4]....
        /*00f0*/ 	.word	0x000034a0


	//   ....[5]....
        /*00f4*/ 	.word	0x000034e0


	//   ....[6]....
        /*00f8*/ 	.word	0x000035e0


	//   ....[7]....
        /*00fc*/ 	.word	0x00003680


	//   ....[8]....
        /*0100*/ 	.word	0x00006dc0


	//   ....[9]....
        /*0104*/ 	.word	0x00006e90


	//   ....[10]....
        /*0108*/ 	.word	0x00006eb0


	//   ....[11]....
        /*010c*/ 	.word	0x00006ef0


	//   ....[12]....
        /*0110*/ 	.word	0x00007800


	//   ....[13]....
        /*0114*/ 	.word	0x00007970


	//   ....[14]....
        /*0118*/ 	.word	0x00007a40


	//   ....[15]....
        /*011c*/ 	.word	0x00007b80


	//   ....[16]....
        /*0120*/ 	.word	0x0000b050


	//   ....[17]....
        /*0124*/ 	.word	0x0000b070


	//   ....[18]....
        /*0128*/ 	.word	0x0000b120


	//   ....[19]....
        /*012c*/ 	.word	0x0000b240


	//   ....[20]....
        /*0130*/ 	.word	0x0000b470


	//   ....[21]....
        /*0134*/ 	.word	0x0000b780


	//   ....[22]....
        /*0138*/ 	.word	0x0000b860


	//   ....[23]....
        /*013c*/ 	.word	0x0000ba60


	//   ....[24]....
        /*0140*/ 	.word	0x0000ec80


	//   ....[25]....
        /*0144*/ 	.word	0x0000ecd0


	//   ....[26]....
        /*0148*/ 	.word	0x0000ed80


	//   ....[27]....
        /*014c*/ 	.word	0x0000ee20


	//   ....[28]....
        /*0150*/ 	.word	0x0000ee30


	//   ....[29]....
        /*0154*/ 	.word	0x0000ee40


	//   ....[30]....
        /*0158*/ 	.word	0x0000f0a0


	//   ....[31]....
        /*015c*/ 	.word	0x0000f200


	//   ....[32]....
        /*0160*/ 	.word	0x00011950


	//   ....[33]....
        /*0164*/ 	.word	0x00011990


	//   ....[34]....
        /*0168*/ 	.word	0x000119d0


	//   ....[35]....
        /*016c*/ 	.word	0x000119e0


	//   ....[36]....
        /*0170*/ 	.word	0x00011a60


	//   ....[37]....
        /*0174*/ 	.word	0x00011a80


	//   ....[38]....
        /*0178*/ 	.word	0x00011aa0


	//   ....[39]....
        /*017c*/ 	.word	0x00011ab0


	//----- nvinfo : EIATTR_EXIT_INSTR_OFFSETS
	.align		4
.L_300:
        /*0180*/ 	.byte	0x04, 0x1c
        /*0182*/ 	.short	(.L_302 - .L_301)


	//   ....[0]....
.L_301:
        /*0184*/ 	.word	0x00000510


	//   ....[1]....
        /*0188*/ 	.word	0x00013320


	//   ....[2]....
        /*018c*/ 	.word	0x000133e0


	//   ....[3]....
        /*0190*/ 	.word	0x00014290


	//   ....[4]....
        /*0194*/ 	.word	0x00014310


	//----- nvinfo : EIATTR_CTAIDZ_USED
	.align		4
.L_302:
        /*0198*/ 	.byte	0x01, 0x04
	.zero		2


	//----- nvinfo : EIATTR_CRS_STACK_SIZE
	.align		4
        /*019c*/ 	.byte	0x04, 0x1e
        /*019e*/ 	.short	(.L_304 - .L_303)
.L_303:
        /*01a0*/ 	.word	0x00000000
.L_304:


//--------------------- .nv.info._ZN5flash16flash_fwd_kernelI23Flash_fwd_kernel_traitsILi64ELi128ELi64ELi4ELb0ELb0EN7cutlass6half_tE19Flash_kernel_traitsILi64ELi128ELi64ELi4ES3_EELb0ELb1ELb0ELb0ELb0ELb1ELb1ELb0EEEvNS_16Flash_fwd_paramsE --------------------------
	.section	.nv.info._ZN5flash16flash_fwd_kernelI23Flash_fwd_kernel_traitsILi64ELi128ELi64ELi4ELb0ELb0EN7cutlass6half_tE19Flash_kernel_traitsILi64ELi128ELi64ELi4ES3_EELb0ELb1ELb0ELb0ELb0ELb1ELb1ELb0EEEvNS_16Flash_fwd_paramsE,"",@"SHT_CUDA_INFO"
	.sectionflags	@""
	.align	4


	//----- nvinfo : EIATTR_CUDA_API_VERSION
	.align		4
        /*0000*/ 	.byte	0x04, 0x37
        /*0002*/ 	.short	(.L_306 - .L_305)
.L_305:
        /*0004*/ 	.word	0x00000082


	//----- nvinfo : EIATTR_SW2861232_WAR
	.align		4
.L_306:
        /*0008*/ 	.byte	0x01, 0x35
	.zero		2


	//----- nvinfo : EIATTR_PARAM_CBANK
	.align		4
        /*000c*/ 	.byte	0x04, 0x0a
        /*000e*/ 	.short	(.L_308 - .L_307)
	.align		4
.L_307:
        /*0010*/ 	.word	index@(.nv.constant0._ZN5flash16flash_fwd_kernelI23Flash_fwd_kernel_traitsILi64ELi128ELi64ELi4ELb0ELb0EN7cutlass6half_tE19Flash_kernel_traitsILi64ELi128ELi64ELi4ES3_EELb0ELb1ELb0ELb0ELb0ELb1ELb1ELb0EEEvNS_16Flash_fwd_paramsE)
        /*0014*/ 	.short	0x0160
        /*0016*/ 	.short	0x01d0


	//----- nvinfo : EIATTR_CBANK_PARAM_SIZE
	.align		4
.L_308:
        /*0018*/ 	.byte	0x03, 0x19
        /*001a*/ 	.short	0x01d0


	//----- nvinfo : EIATTR_KPARAM_INFO
	.align		4
        /*001c*/ 	.byte	0x04, 0x17
        /*001e*/ 	.short	(.L_310 - .L_309)
.L_309:
        /*0020*/ 	.word	0x00000000
        /*0024*/ 	.short	0x0000
        /*0026*/ 	.short	0x0000
        /*0028*/ 	.byte	0x00, 0xf0, 0x41, 0x07


	//----- nvinfo : EIATTR_MAXREG_COUNT
	.align		4
.L_310:
        /*002c*/ 	.byte	0x03, 0x1b
        /*002e*/ 	.short	0x00ff


	//----- nvinfo : EIATTR_NUM_BARRIERS
	.align		4
        /*0030*/ 	.byte	0x02, 0x4c
        /*0032*/ 	.byte	0x01
	.zero		1


	//----- nvinfo : EIATTR_MERCURY_ISA_VERSION
	.align		4
        /*0034*/ 	.byte	0x03, 0x5f
        /*0036*/ 	.short	0x0000


	//----- nvinfo : EIATTR_COOP_GROUP_MASK_REGIDS
	.align		4
        /*0038*/ 	.byte	0x04, 0x29
        /*003a*/ 	.short	(.L_312 - .L_311)


	//   ....[0]....
.L_311:
        /*003c*/ 	.word	0xffffffff


	//   ....[1]....
        /*0040*/ 	.word	0xffffffff


	//   ....[2]....
        /*0044*/ 	.word	0xffffffff


	//   ....[3]....
        /*0048*/ 	.word	0xffffffff


	//   ....[4]....
        /*004c*/ 	.word	0xffffffff


	//   ....[5]....
        /*0050*/ 	.word	0xffffffff


	//   ....[6]....
        /*0054*/ 	.word	0xffffffff


	//   ....[7]....
        /*0058*/ 	.word	0xffffffff


	//   ....[8]....
        /*005c*/ 	.word	0xffffffff


	//   ....[9]....
        /*0060*/ 	.word	0xffffffff


	//   ....[10]....
        /*0064*/ 	.word	0xffffffff


	//   ....[11]....
        /*0068*/ 	.word	0xffffffff


	//   ....[12]....
        /*006c*/ 	.word	0xffffffff


	//   ....[13]....
        /*0070*/ 	.word	0xffffffff


	//   ....[14]....
        /*0074*/ 	.word	0xffffffff


	//   ....[15]....
        /*0078*/ 	.word	0xffffffff


	//   ....[16]....
        /*007c*/ 	.word	0xffffffff


	//   ....[17]....
        /*0080*/ 	.word	0xffffffff


	//   ....[18]....
        /*0084*/ 	.word	0xffffffff


	//   ....[19]....
        /*0088*/ 	.word	0xffffffff


	//   ....[20]....
        /*008c*/ 	.word	0xffffffff


	//   ....[21]....
        /*0090*/ 	.word	0xffffffff


	//   ....[22]....
        /*0094*/ 	.word	0xffffffff


	//   ....[23]....
        /*0098*/ 	.word	0xffffffff


	//   ....[24]....
        /*009c*/ 	.word	0xffffffff


	//   ....[25]....
        /*00a0*/ 	.word	0xffffffff


	//   ....[26]....
        /*00a4*/ 	.word	0xffffffff


	//   ....[27]....
        /*00a8*/ 	.word	0xffffffff


	//   ....[28]....
        /*00ac*/ 	.word	0xffffffff


	//   ....[29]....
        /*00b0*/ 	.word	0xffffffff


	//   ....[30]....
        /*00b4*/ 	.word	0xffffffff


	//   ....[31]....
        /*00b8*/ 	.word	0xffffffff


	//   ....[32]....
        /*00bc*/ 	.word	0xffffffff


	//   ....[33]....
        /*00c0*/ 	.word	0xffffffff


	//   ....[34]....
        /*00c4*/ 	.word	0xffffffff


	//   ....[35]....
        /*00c8*/ 	.word	0xffffffff


	//   ....[36]....
        /*00cc*/ 	.word	0xffffffff


	//   ....[37]....
        /*00d0*/ 	.word	0xffffffff


	//   ....[38]....
        /*00d4*/ 	.word	0xffffffff


	//   ....[39]....
        /*00d8*/ 	.word	0xffffffff


	//----- nvinfo : EIATTR_COOP_GROUP_INSTR_OFFSETS
	.align		4
.L_312:
        /*00dc*/ 	.byte	0x04, 0x28
        /*00de*/ 	.short	(.L_314 - .L_313)


	//   ....[0]....
.L_313:
        /*00e0*/ 	.word	0x00003550


	//   ....[1]....
        /*00e4*/ 	.word	0x00003630


	//   ....[2]....
        /*00e8*/ 	.word	0x00003660


	//   ....[3]....
        /*00ec*/ 	.word	0x000036b0


	//   ....[4]....
        /*00f0*/ 	.word	0x00003770


	//   ....[5]....
        /*00f4*/ 	.word	0x000037f0


	//   ....[6]....
        /*00f8*/ 	.word	0x000038e0


	//   ....[7]....
        /*00fc*/ 	.word	0x00003a80


	//   ....[8]....
        /*0100*/ 	.word	0x00006830


	//   ....[9]....
        /*0104*/ 	.word	0x00006910


	//   ....[10]....
        /*0108*/ 	.word	0x00006940


	//   ....[11]....
        /*010c*/ 	.word	0x00006a10


	//   ....[12]....
        /*0110*/ 	.word	0x00006a70


	//   ....[13]....
        /*0114*/ 	.word	0x00006b50


	//   ....[14]....
        /*0118*/ 	.word	0x00006c00


	//   ....[15]....
        /*011c*/ 	.word	0x00006cc0


	//   ....[16]....
        /*0120*/ 	.word	0x0000a060


	//   ....[17]....
        /*0124*/ 	.word	0x0000a160


	//   ....[18]....
        /*0128*/ 	.word	0x0000a1d0


	//   ....[19]....
        /*012c*/ 	.word	0x0000a2e0


	//   ....[20]....
        /*0130*/ 	.word	0x0000a320


	//   ....[21]....
        /*0134*/ 	.word	0x0000a370


	//   ....[22]....
        /*0138*/ 	.word	0x0000a410


	//   ....[23]....
        /*013c*/ 	.word	0x0000a490


	//   ....[24]....
        /*0140*/ 	.word	0x0000d120


	//   ....[25]....
        /*0144*/ 	.word	0x0000d1e0


	//   ....[26]....
        /*0148*/ 	.word	0x0000d250


	//   ....[27]....
        /*014c*/ 	.word	0x0000d280


	//   ....[28]....
        /*0150*/ 	.word	0x0000d2a0


	//   ....[29]....
        /*0154*/ 	.word	0x0000d2b0


	//   ....[30]....
        /*0158*/ 	.word	0x0000d2d0


	//   ....[31]....
        /*015c*/ 	.word	0x0000d2f0


	//   ....[32]....
        /*0160*/ 	.word	0x0000ebf0


	//   ....[33]....
        /*0164*/ 	.word	0x0000ec30


	//   ....[34]....
        /*0168*/ 	.word	0x0000ec60


	//   ....[35]....
        /*016c*/ 	.word	0x0000ec70


	//   ....[36]....
        /*0170*/ 	.word	0x0000ecf0


	//   ....[37]....
        /*0174*/ 	.word	0x0000ed10


	//   ....[38]....
        /*0178*/ 	.word	0x0000ed30


	//   ....[39]....
        /*017c*/ 	.word	0x0000ed40


	//----- nvinfo : EIATTR_EXIT_INSTR_OFFSETS
	.align		4
.L_314:
        /*0180*/ 	.byte	0x04, 0x1c
        /*0182*/ 	.short	(.L_316 - .L_315)


	//   ....[0]....
.L_315:
        /*0184*/ 	.word	0x000002d0


	//   ....[1]....
        /*0188*/ 	.word	0x00010570


	//   ....[2]....
        /*018c*/ 	.word	0x00010630


	//   ....[3]....
        /*0190*/ 	.word	0x000114c0


	//   ....[4]....
        /*0194*/ 	.word	0x00011540


	//----- nvinfo : EIATTR_CTAIDZ_USED
	.align		4
.L_316:
        /*0198*/ 	.byte	0x01, 0x04
	.zero		2


	//----- nvinfo : EIATTR_CRS_STACK_SIZE
	.align		4
        /*019c*/ 	.byte	0x04, 0x1e
        /*019e*/ 	.short	(.L_318 - .L_317)
.L_317:
        /*01a0*/ 	.word	0x00000000
.L_318:


//--------------------- .nv.info._ZN5flash16flash_fwd_kernelI23Flash_fwd_kernel_traitsILi64ELi128ELi64ELi4ELb0ELb0EN7cutlass6half_tE19Flash_kernel_traitsILi64ELi128ELi64ELi4ES3_EELb1ELb1ELb0ELb1ELb0ELb0ELb0ELb0EEEvNS_16Flash_fwd_paramsE --------------------------
	.section	.nv.info._ZN5flash16flash_fwd_kernelI23Flash_fwd_kernel_traitsILi64ELi128ELi64ELi4ELb0ELb0EN7cutlass6half_tE19Flash_kernel_traitsILi64ELi128ELi64ELi4ES3_EELb1ELb1ELb0ELb1ELb0ELb0ELb0ELb0EEEvNS_16Flash_fwd_paramsE,"",@"SHT_CUDA_INFO"
	.sectionflags	@""
	.align	4


	//----- nvinfo : EIATTR_CUDA_API_VERSION
	.align		4
        /*0000*/ 	.byte	0x04, 0x37
        /*0002*/ 	.short	(.L_320 - .L_319)
.L_319:
        /*0004*/ 	.word	0x00000082


	//----- nvinfo : EIATTR_SW2861232_WAR
	.align		4
.L_320:
        /*0008*/ 	.byte	0x01, 0x35
	.zero		2


	//----- nvinfo : EIATTR_PARAM_CBANK
	.align		4
        /*000c*/ 	.byte	0x04, 0x0a
        /*000e*/ 	.short	(.L_322 - .L_321)
	.align		4
.L_321:
        /*0010*/ 	.word	index@(.nv.constant0._ZN5flash16flash_fwd_kernelI23Flash_fwd_kernel_traitsILi64ELi128ELi64ELi4ELb0ELb0EN7cutlass6half_tE19Flash_kernel_traitsILi64ELi128ELi64ELi4ES3_EELb1ELb1ELb0ELb1ELb0ELb0ELb0ELb0EEEvNS_16Flash_fwd_paramsE)
        /*0014*/ 	.short	0x0160
        /*0016*/ 	.short	0x01d0


	//----- nvinfo : EIATTR_CBANK_PARAM_SIZE
	.align		4
.L_322:
        /*0018*/ 	.byte	0x03, 0x19
        /*001a*/ 	.short	0x01d0


	//----- nvinfo : EIATTR_KPARAM_INFO
	.align		4
        /*001c*/ 	.byte	0x04, 0x17
        /*001e*/ 	.short	(.L_324 - .L_323)
.L_323:
        /*0020*/ 	.word	0x00000000
        /*0024*/ 	.short	0x0000
        /*0026*/ 	.short	0x0000
        /*0028*/ 	.byte	0x00, 0xf0, 0x41, 0x07


	//----- nvinfo : EIATTR_MAXREG_COUNT
	.align		4
.L_324:
        /*002c*/ 	.byte	0x03, 0x1b
        /*002e*/ 	.short	0x00ff


	//----- nvinfo : EIATTR_NUM_BARRIERS
	.align		4
        /*0030*/ 	.byte	0x02, 0x4c
        /*0032*/ 	.byte	0x01
	.zero		1


	//----- nvinfo : EIATTR_MERCURY_ISA_VERSION
	.align		4
        /*0034*/ 	.byte	0x03, 0x5f
        /*0036*/ 	.short	0x0000


	//----- nvinfo : EIATTR_COOP_GROUP_MASK_REGIDS
	.align		4
        /*0038*/ 	.byte	0x04, 0x29
        /*003a*/ 	.short	(.L_326 - .L_325)


	//   ....[0]....
.L_325:
        /*003c*/ 	.word	0xffffffff


	//   ....[1]....
        /*0040*/ 	.word	0xffffffff


	//   ....[2]....
        /*0044*/ 	.word	0xffffffff


	//   ....[3]....
        /*0048*/ 	.word	0xffffffff


	//   ....[4]....
        /*004c*/ 	.word	0xffffffff


	//   ....[5]....
        /*0050*/ 	.word	0xffffffff


	//   ....[6]....
        /*0054*/ 	.word	0xffffffff


	//   ....[7]....
        /*0058*/ 	.word	0xffffffff


	//   ....[8]....
        /*005c*/ 	.word	0xffffffff


	//   ....[9]....
        /*0060*/ 	.word	0xffffffff


	//   ....[10]....
        /*0064*/ 	.word	0xffffffff


	//   ....[11]....
        /*0068*/ 	.word	0xffffffff


	//   ....[12]....
        /*006c*/ 	.word	0xffffffff


	//   ....[13]....
        /*0070*/ 	.word	0xffffffff


	//   ....[14]....
        /*0074*/ 	.word	0xffffffff


	//   ....[15]....
        /*0078*/ 	.word	0xffffffff


	//   ....[16]....
        /*007c*/ 	.word	0xffffffff


	//   ....[17]....
        /*0080*/ 	.word	0xffffffff


	//   ....[18]....
        /*0084*/ 	.word	0xffffffff


	//   ....[19]....
        /*0088*/ 	.word	0xffffffff


	//   ....[20]....
        /*008c*/ 	.word	0xffffffff


	//   ....[21]....
        /*0090*/ 	.word	0xffffffff


	//   ....[22]....
        /*0094*/ 	.word	0xffffffff


	//   ....[23]....
        /*0098*/ 	.word	0xffffffff


	//   ....[24]....
        /*009c*/ 	.word	0xffffffff


	//   ....[25]....
        /*00a0*/ 	.word	0xffffffff


	//   ....[26]....
        /*00a4*/ 	.word	0xffffffff


	//   ....[27]....
        /*00a8*/ 	.word	0xffffffff


	//   ....[28]....
        /*00ac*/ 	.word	0xffffffff


	//   ....[29]....
        /*00b0*/ 	.word	0xffffffff


	//   ....[30]....
        /*00b4*/ 	.word	0xffffffff


	//   ....[31]....
        /*00b8*/ 	.word	0xffffffff


	//   ....[32]....
        /*00bc*/ 	.word	0xffffffff


	//   ....[33]....
        /*00c0*/ 	.word	0xffffffff


	//   ....[34]....
        /*00c4*/ 	.word	0xffffffff


	//   ....[35]....
        /*00c8*/ 	.word	0xffffffff


	//   ....[36]....
        /*00cc*/ 	.word	0xffffffff


	//   ....[37]....
        /*00d0*/ 	.word	0xffffffff


	//   ....[38]....
        /*00d4*/ 	.word	0xffffffff


	//   ....[39]....
        /*00d8*/ 	.word	0xffffffff


	//----- nvinfo : EIATTR_COOP_GROUP_INSTR_OFFSETS
	.align		4
.L_326:
        /*00dc*/ 	.byte	0x04, 0x28
        /*00de*/ 	.short	(.L_328 - .L_327)


	//   ....[0]....
.L_327:
        /*00e0*/ 	.word	0x00004160


	//   ....[1]....
        /*00e4*/ 	.word	0x000042d0


	//   ....[2]....
        /*00e8*/ 	.word	0x00004310


	//   ....[3]....
        /*00ec*/ 	.word	0x000043a0


	//   ....[4]....
        /*00f0*/ 	.word	0x000043f0


	//   ....[5]....
        /*00f4*/ 	.word	0x00004430


	//   ....[6]....
        /*00f8*/ 	.word	0x00004530


	//   ....[7]....
        /*00fc*/ 	.word	0x000045a0


	//   ....[8]....
        /*0100*/ 	.word	0x00008520


	//   ....[9]....
        /*0104*/ 	.word	0x00008600


	//   ....[10]....
        /*0108*/ 	.word	0x00008610


	//   ....[11]....
        /*010c*/ 	.word	0x00008650


	//   ....[12]....
        /*0110*/ 	.word	0x00009040


	//   ....[13]....
        /*0114*/ 	.word	0x000091b0


	//   ....[14]....
        /*0118*/ 	.word	0x000093a0


	//   ....[15]....
        /*011c*/ 	.word	0x000094d0


	//   ....[16]....
        /*0120*/ 	.word	0x0000cf30


	//   ....[17]....
        /*0124*/ 	.word	0x0000d060


	//   ....[18]....
        /*0128*/ 	.word	0x0000d090


	//   ....[19]....
        /*012c*/ 	.word	0x0000d1a0


	//   ....[20]....
        /*0130*/ 	.word	0x0000d830


	//   ....[21]....
        /*0134*/ 	.word	0x0000d9f0


	//   ....[22]....
        /*0138*/ 	.word	0x0000dbf0


	//   ....[23]....
        /*013c*/ 	.word	0x0000dd50


	//   ....[24]....
        /*0140*/ 	.word	0x00011070


	//   ....[25]....
        /*0144*/ 	.word	0x000111c0


	//   ....[26]....
        /*0148*/ 	.word	0x00011240


	//   ....[27]....
        /*014c*/ 	.word	0x00011400


	//   ....[28]....
        /*0150*/ 	.word	0x000114f0


	//   ....[29]....
        /*0154*/ 	.word	0x000115d0


	//   ....[30]....
        /*0158*/ 	.word	0x000116b0


	//   ....[31]....
        /*015c*/ 	.word	0x00011750


	//   ....[32]....
        /*0160*/ 	.word	0x00013f80


	//   ....[33]....
        /*0164*/ 	.word	0x00013fc0


	//   ....[34]....
        /*0168*/ 	.word	0x00013fe0


	//   ....[35]....
        /*016c*/ 	.word	0x00014020


	//   ....[36]....
        /*0170*/ 	.word	0x00014060


	//   ....[37]....
        /*0174*/ 	.word	0x00014070


	//   ....[38]....
        /*0178*/ 	.word	0x00014080


	//   ....[39]....
        /*017c*/ 	.word	0x000140b0


	//----- nvinfo : EIATTR_EXIT_INSTR_OFFSETS
	.align		4
.L_328:
        /*0180*/ 	.byte	0x04, 0x1c
        /*0182*/ 	.short	(.L_330 - .L_329)


	//   ....[0]....
.L_329:
        /*0184*/ 	.word	0x00000510


	//   ....[1]....
        /*0188*/ 	.word	0x00015970


	//   ....[2]....
        /*018c*/ 	.word	0x00015a30


	//   ....[3]....
        /*0190*/ 	.word	0x000169c0


	//   ....[4]....
        /*0194*/ 	.word	0x00016a40


	//----- nvinfo : EIATTR_CTAIDZ_USED
	.align		4
.L_330:
        /*0198*/ 	.byte	0x01, 0x04
	.zero		2


	//----- nvinfo : EIATTR_CRS_STACK_SIZE
	.align		4
        /*019c*/ 	.byte	0x04, 0x1e
        /*019e*/ 	.short	(.L_332 - .L_331)
.L_331:
        /*01a0*/ 	.word	0x00000000
.L_332:


//--------------------- .nv.info._ZN5flash16flash_fwd_kernelI23Flash_fwd_kernel_traitsILi64ELi128ELi64ELi4ELb0ELb0EN7cutlass6half_tE19Flash_kernel_traitsILi64ELi128ELi64ELi4ES3_EELb1ELb1ELb0ELb0ELb0ELb0ELb0ELb1EEEvNS_16Flash_fwd_paramsE --------------------------
	.section	.nv.info._ZN5flash16flash_fwd_kernelI23Flash_fwd_kernel_traitsILi64ELi128ELi64ELi4ELb0ELb0EN7cutlass6half_tE19Flash_kernel_traitsILi64ELi128ELi64ELi4ES3_EELb1ELb1ELb0ELb0ELb0ELb0ELb0ELb1EEEvNS_16Flash_fwd_paramsE,"",@"SHT_CUDA_INFO"
	.sectionflags	@""
	.align	4


	//----- nvinfo : EIATTR_CUDA_API_VERSION
	.align		4
        /*0000*/ 	.byte	0x04, 0x37
        /*0002*/ 	.short	(.L_334 - .L_333)
.L_333:
        /*0004*/ 	.word	0x00000082


	//----- nvinfo : EIATTR_SW2861232_WAR
	.align		4
.L_334:
        /*0008*/ 	.byte	0x01, 0x35
	.zero		2


	//----- nvinfo : EIATTR_PARAM_CBANK
	.align		4
        /*000c*/ 	.byte	0x04, 0x0a
        /*000e*/ 	.short	(.L_336 - .L_335)
	.align		4
.L_335:
        /*0010*/ 	.word	index@(.nv.constant0._ZN5flash16flash_fwd_kernelI23Flash_fwd_kernel_traitsILi64ELi128ELi64ELi4ELb0ELb0EN7cutlass6half_tE19Flash_kernel_traitsILi64ELi128ELi64ELi4ES3_EELb1ELb1ELb0ELb0ELb0ELb0ELb0ELb1EEEvNS_16Flash_fwd_paramsE)
        /*0014*/ 	.short	0x0160
        /*0016*/ 	.short	0x01d0


	//----- nvinfo : EIATTR_CBANK_PARAM_SIZE
	.align		4
.L_336:
        /*0018*/ 	.byte	0x03, 0x19
        /*001a*/ 	.short	0x01d0


	//----- nvinfo : EIATTR_KPARAM_INFO
	.align		4
        /*001c*/ 	.byte	0x04, 0x17
        /*001e*/ 	.short	(.L_338 - .L_337)
.L_337:
        /*0020*/ 	.word	0x00000000
        /*0024*/ 	.short	0x0000
        /*0026*/ 	.short	0x0000
        /*0028*/ 	.byte	0x00, 0xf0, 0x41, 0x07


	//----- nvinfo : EIATTR_MAXREG_COUNT
	.align		4
.L_338:
        /*002c*/ 	.byte	0x03, 0x1b
        /*002e*/ 	.short	0x00ff


	//----- nvinfo : EIATTR_NUM_BARRIERS
	.align		4
        /*0030*/ 	.byte	0x02, 0x4c
        /*0032*/ 	.byte	0x01
	.zero		1


	//----- nvinfo : EIATTR_ANNOTATIONS
	.align		4
        /*0034*/ 	.byte	0x04, 0x55
        /*0036*/ 	.short	(.L_340 - .L_339)


	//   ....[0]....
.L_339:
        /* <DEDUP_REMOVED lines=151> */


	//----- nvinfo : EIATTR_MERCURY_ISA_VERSION
	.align		4
.L_340:
        /*0990*/ 	.byte	0x03, 0x5f
        /*0992*/ 	.short	0x0000


	//----- nvinfo : EIATTR_COOP_GROUP_MASK_REGIDS
	.align		4
        /*0994*/ 	.byte	0x04, 0x29
        /*0996*/ 	.short	(.L_342 - .L_341)


	//   ....[0]....
.L_341:
        /*0998*/ 	.word	0xffffffff


	//   ....[1]....
        /*099c*/ 	.word	0xffffffff


	//   ....[2]....
        /*09a0*/ 	.word	0xffffffff


	//   ....[3]....
        /*09a4*/ 	.word	0xffffffff


	//   ....[4]....
        /*09a8*/ 	.word	0xffffffff


	//   ....[5]....
        /*09ac*/ 	.word	0xffffffff


	//   ....[6]....
        /*09b0*/ 	.word	0xffffffff


	//   ....[7]....
        /*09b4*/ 	.word	0xffffffff


	//   ....[8]....
        /*09b8*/ 	.word	0xffffffff


	//   ....[9]....
        /*09bc*/ 	.word	0xffffffff


	//   ....[10]....
        /*09c0*/ 	.word	0xffffffff


	//   ....[11]....
        /*09c4*/ 	.word	0xffffffff


	//   ....[12]....
        /*09c8*/ 	.word	0xffffffff


	//   ....[13]....
        /*09cc*/ 	.word	0xffffffff


	//   ....[14]....
        /*09d0*/ 	.word	0xffffffff


	//   ....[15]....
        /*09d4*/ 	.word	0xffffffff


	//   ....[16]....
        /*09d8*/ 	.word	0xffffffff


	//   ....[17]....
        /*09dc*/ 	.word	0xffffffff


	//   ....[18]....
        /*09e0*/ 	.word	0xffffffff


	//   ....[19]....
        /*09e4*/ 	.word	0xffffffff


	//   ....[20]....
        /*09e8*/ 	.word	0xffffffff


	//   ....[21]....
        /*09ec*/ 	.word	0xffffffff


	//   ....[22]....
        /*09f0*/ 	.word	0xffffffff


	//   ....[23]....
        /*09f4*/ 	.word	0xffffffff


	//   ....[24]....
        /*09f8*/ 	.word	0xffffffff


	//   ....[25]....
        /*09fc*/ 	.word	0xffffffff


	//   ....[26]....
        /*0a00*/ 	.word	0xffffffff


	//   ....[27]....
        /*0a04*/ 	.word	0xffffffff


	//   ....[28]....
        /*0a08*/ 	.word	0xffffffff


	//   ....[29]....
        /*0a0c*/ 	.word	0xffffffff


	//   ....[30]....
        /*0a10*/ 	.word	0xffffffff


	//   ....[31]....
        /*0a14*/ 	.word	0xffffffff


	//   ....[32]....
        /*0a18*/ 	.word	0xffffffff


	//   ....[33]....
        /*0a1c*/ 	.word	0xffffffff


	//   ....[34]....
        /*0a20*/ 	.word	0xffffffff


	//   ....[35]....
        /*0a24*/ 	.word	0xffffffff


	//   ....[36]....
        /*0a28*/ 	.word	0xffffffff


	//   ....[37]....
        /*0a2c*/ 	.word	0xffffffff


	//   ....[38]....
        /*0a30*/ 	.word	0xffffffff


	//   ....[39]....
        /*0a34*/ 	.word	0xffffffff


	//----- nvinfo : EIATTR_COOP_GROUP_INSTR_OFFSETS
	.align		4
.L_342:
        /*0a38*/ 	.byte	0x04, 0x28
        /*0a3a*/ 	.short	(.L_344 - .L_343)


	//   ....[0]....
.L_343:
        /*0a3c*/ 	.word	0x00003a20


	//   ....[1]....
        /*0a40*/ 	.word	0x00003b70


	//   ....[2]....
        /*0a44*/ 	.word	0x00003bf0


	//   ....[3]....
        /*0a48*/ 	.word	0x00003d40


	//   ....[4]....
        /*0a4c*/ 	.word	0x00005af0


	//   ....[5]....
        /*0a50*/ 	.word	0x00005c50


	//   ....[6]....
        /*0a54*/ 	.word	0x00005e70


	//   ....[7]....
        /*0a58*/ 	.word	0x00006070


	//   ....[8]....
        /*0a5c*/ 	.word	0x0000a860


	//   ....[9]....
        /*0a60*/ 	.word	0x0000a920


	//   ....[10]....
        /*0a64*/ 	.word	0x0000aa10


	//   ....[11]....
        /*0a68*/ 	.word	0x0000aaf0


	//   ....[12]....
        /*0a6c*/ 	.word	0x0000b500


	//   ....[13]....
        /*0a70*/ 	.word	0x0000b550


	//   ....[14]....
        /*0a74*/ 	.word	0x0000b6d0


	//   ....[15]....
        /*0a78*/ 	.word	0x0000b770


	//   ....[16]....
        /*0a7c*/ 	.word	0x00012090


	//   ....[17]....
        /*0a80*/ 	.word	0x00012150


	//   ....[18]....
        /*0a84*/ 	.word	0x000121e0


	//   ....[19]....
        /*0a88*/ 	.word	0x000122a0


	//   ....[20]....
        /*0a8c*/ 	.word	0x000130b0


	//   ....[21]....
        /*0a90*/ 	.word	0x00013230


	//   ....[22]....
        /*0a94*/ 	.word	0x00013320


	//   ....[23]....
        /*0a98*/ 	.word	0x00013450


	//   ....[24]....
        /*0a9c*/ 	.word	0x00019710


	//   ....[25]....
        /*0aa0*/ 	.word	0x00019830


	//   ....[26]....
        /*0aa4*/ 	.word	0x000198f0


	//   ....[27]....
        /*0aa8*/ 	.word	0x00019980


	//   ....[28]....
        /*0aac*/ 	.word	0x000199c0


	//   ....[29]....
        /*0ab0*/ 	.word	0x00019b10


	//   ....[30]....
        /*0ab4*/ 	.word	0x00019c70


	//   ....[31]....
        /*0ab8*/ 	.word	0x00019e20


	//   ....[32]....
        /*0abc*/ 	.word	0x0001f230


	//   ....[33]....
        /*0ac0*/ 	.word	0x0001f240


	//   ....[34]....
        /*0ac4*/ 	.word	0x0001f250


	//   ....[35]....
        /*0ac8*/ 	.word	0x0001f290


	//   ....[36]....
        /*0acc*/ 	.word	0x0001f2b0


	//   ....[37]....
        /*0ad0*/ 	.word	0x0001f2d0


	//   ....[38]....
        /*0ad4*/ 	.word	0x0001f2f0


	//   ....[39]....
        /*0ad8*/ 	.word	0x0001f360


	//----- nvinfo : EIATTR_EXIT_INSTR_OFFSETS
	.align		4
.L_344:
        /*0adc*/ 	.byte	0x04, 0x1c
        /*0ade*/ 	.short	(.L_346 - .L_345)


	//   ....[0]....
.L_345:
        /*0ae0*/ 	.word	0x000004f0


	//   ....[1]....
        /*0ae4*/ 	.word	0x00020de0


	//   ....[2]....
        /*0ae8*/ 	.word	0x00020ea0


	//   ....[3]....
        /*0aec*/ 	.word	0x00021e90


	//   ....[4]....
        /*0af0*/ 	.word	0x00021f10


	//----- nvinfo : EIATTR_CTAIDZ_USED
	.align		4
.L_346:
        /*0af4*/ 	.byte	0x01, 0x04
	.zero		2


	//----- nvinfo : EIATTR_CRS_STACK_SIZE
	.align		4
        /*0af8*/ 	.byte	0x04, 0x1e
        /*0afa*/ 	.short	(.L_348 - .L_347)
.L_347:
        /*0afc*/ 	.word	0x00000000
.L_348:


//--------------------- .nv.info._ZN5flash16flash_fwd_kernelI23Flash_fwd_kernel_traitsILi64ELi128ELi64ELi4ELb0ELb0EN7cutlass6half_tE19Flash_kernel_traitsILi64ELi128ELi64ELi4ES3_EELb0ELb1ELb0ELb0ELb0ELb0ELb1ELb0EEEvNS_16Flash_fwd_paramsE --------------------------
	.section	.nv.info._ZN5flash16flash_fwd_kernelI23Flash_fwd_kernel_traitsILi64ELi128ELi64ELi4ELb0ELb0EN7cutlass6half_tE19Flash_kernel_traitsILi64ELi128ELi64ELi4ES3_EELb0ELb1ELb0ELb0ELb0ELb0ELb1ELb0EEEvNS_16Flash_fwd_paramsE,"",@"SHT_CUDA_INFO"
	.sectionflags	@""
	.align	4


	//----- nvinfo : EIATTR_CUDA_API_VERSION
	.align		4
        /*0000*/ 	.byte	0x04, 0x37
        /*0002*/ 	.short	(.L_350 - .L_349)
.L_349:
        /*0004*/ 	.word	0x00000082


	//----- nvinfo : EIATTR_SW2861232_WAR
	.align		4
.L_350:
        /*0008*/ 	.byte	0x01, 0x35
	.zero		2


	//----- nvinfo : EIATTR_PARAM_CBANK
	.align		4
        /*000c*/ 	.byte	0x04, 0x0a
        /*000e*/ 	.short	(.L_352 - .L_351)
	.align		4
.L_351:
        /*0010*/ 	.word	index@(.nv.constant0._ZN5flash16flash_fwd_kernelI23Flash_fwd_kernel_traitsILi64ELi128ELi64ELi4ELb0ELb0EN7cutlass6half_tE19Flash_kernel_traitsILi64ELi128ELi64ELi4ES3_EELb0ELb1ELb0ELb0ELb0ELb0ELb1ELb0EEEvNS_16Flash_fwd_paramsE)
        /*0014*/ 	.short	0x0160
        /*0016*/ 	.short	0x01d0


	//----- nvinfo : EIATTR_CBANK_PARAM_SIZE
	.align		4
.L_352:
        /*0018*/ 	.byte	0x03, 0x19
        /*001a*/ 	.short	0x01d0


	//----- nvinfo : EIATTR_KPARAM_INFO
	.align		4
        /*001c*/ 	.byte	0x04, 0x17
        /*001e*/ 	.short	(.L_354 - .L_353)
.L_353:
        /*0020*/ 	.word	0x00000000
        /*0024*/ 	.short	0x0000
        /*0026*/ 	.short	0x0000
        /*0028*/ 	.byte	0x00, 0xf0, 0x41, 0x07


	//----- nvinfo : EIATTR_MAXREG_COUNT
	.align		4
.L_354:
        /*002c*/ 	.byte	0x03, 0x1b
        /*002e*/ 	.short	0x00ff


	//----- nvinfo : EIATTR_NUM_BARRIERS
	.align		4
        /*0030*/ 	.byte	0x02, 0x4c
        /*0032*/ 	.byte	0x01
	.zero		1


	//----- nvinfo : EIATTR_ANNOTATIONS
	.align		4
        /*0034*/ 	.byte	0x04, 0x55
        /*0036*/ 	.short	(.L_356 - .L_355)


	//   ....[0]....
.L_355:
        /* <DEDUP_REMOVED lines=16> */


	//----- nvinfo : EIATTR_MERCURY_ISA_VERSION
	.align		4
.L_356:
        /*0128*/ 	.byte	0x03, 0x5f
        /*012a*/ 	.short	0x0000


	//----- nvinfo : EIATTR_COOP_GROUP_MASK_REGIDS
	.align		4
        /*012c*/ 	.byte	0x04, 0x29
        /*012e*/ 	.short	(.L_358 - .L_357)


	//   ....[0]....
.L_357:
        /*0130*/ 	.word	0xffffffff


	//   ....[1]....
        /*0134*/ 	.word	0xffffffff


	//   ....[2]....
        /*0138*/ 	.word	0xffffffff


	//   ....[3]....
        /*013c*/ 	.word	0xffffffff


	//   ....[4]....
        /*0140*/ 	.word	0xffffffff


	//   ....[5]....
        /*0144*/ 	.word	0xffffffff


	//   ....[6]....
        /*0148*/ 	.word	0xffffffff


	//   ....[7]....
        /*014c*/ 	.word	0xffffffff


	//   ....[8]....
        /*0150*/ 	.word	0xffffffff


	//   ....[9]....
        /*0154*/ 	.word	0xffffffff


	//   ....[10]....
        /*0158*/ 	.word	0xffffffff


	//   ....[11]....
        /*015c*/ 	.word	0xffffffff


	//   ....[12]....
        /*0160*/ 	.word	0xffffffff


	//   ....[13]....
        /*0164*/ 	.word	0xffffffff


	//   ....[14]....
        /*0168*/ 	.word	0xffffffff


	//   ....[15]....
        /*016c*/ 	.word	0xffffffff


	//   ....[16]....
        /*0170*/ 	.word	0xffffffff


	//   ....[17]....
        /*0174*/ 	.word	0xffffffff


	//   ....[18]....
        /*0178*/ 	.word	0xffffffff


	//   ....[19]....
        /*017c*/ 	.word	0xffffffff


	//   ....[20]....
        /*0180*/ 	.word	0xffffffff


	//   ....[21]....
        /*0184*/ 	.word	0xffffffff


	//   ....[22]....
        /*0188*/ 	.word	0xffffffff


	//   ....[23]....
        /*018c*/ 	.word	0xffffffff


	//   ....[24]....
        /*0190*/ 	.word	0xffffffff


	//   ....[25]....
        /*0194*/ 	.word	0xffffffff


	//   ....[26]....
        /*0198*/ 	.word	0xffffffff


	//   ....[27]....
        /*019c*/ 	.word	0xffffffff


	//   ....[28]....
        /*01a0*/ 	.word	0xffffffff


	//   ....[29]....
        /*01a4*/ 	.word	0xffffffff


	//   ....[30]....
        /*01a8*/ 	.word	0xffffffff


	//   ....[31]....
        /*01ac*/ 	.word	0xffffffff


	//   ....[32]....
        /*01b0*/ 	.word	0xffffffff


	//   ....[33]....
        /*01b4*/ 	.word	0xffffffff


	//   ....[34]....
        /*01b8*/ 	.word	0xffffffff


	//   ....[35]....
        /*01bc*/ 	.word	0xffffffff


	//   ....[36]....
        /*01c0*/ 	.word	0xffffffff


	//   ....[37]....
        /*01c4*/ 	.word	0xffffffff


	//   ....[38]....
        /*01c8*/ 	.word	0xffffffff


	//   ....[39]....
        /*01cc*/ 	.word	0xffffffff


	//----- nvinfo : EIATTR_COOP_GROUP_INSTR_OFFSETS
	.align		4
.L_358:
        /*01d0*/ 	.byte	0x04, 0x28
        /*01d2*/ 	.short	(.L_360 - .L_359)


	//   ....[0]....
.L_359:
        /*01d4*/ 	.word	0x00004120


	//   ....[1]....
        /*01d8*/ 	.word	0x00004190


	//   ....[2]....
        /*01dc*/ 	.word	0x00004230


	//   ....[3]....
        /*01e0*/ 	.word	0x00004250


	//   ....[4]....
        /*01e4*/ 	.word	0x00004280


	//   ....[5]....
        /*01e8*/ 	.word	0x00004300


	//   ....[6]....
        /*01ec*/ 	.word	0x000043f0


	//   ....[7]....
        /*01f0*/ 	.word	0x00004580


	//   ....[8]....
        /*01f4*/ 	.word	0x000076a0


	//   ....[9]....
        /*01f8*/ 	.word	0x000076e0


	//   ....[10]....
        /*01fc*/ 	.word	0x00007770


	//   ....[11]....
        /*0200*/ 	.word	0x00007780


	//   ....[12]....
        /*0204*/ 	.word	0x000077b0


	//   ....[13]....
        /*0208*/ 	.word	0x00007830


	//   ....[14]....
        /*020c*/ 	.word	0x00007990


	//   ....[15]....
        /*0210*/ 	.word	0x00007a00


	//   ....[16]....
        /*0214*/ 	.word	0x0000b330


	//   ....[17]....
        /*0218*/ 	.word	0x0000b3c0


	//   ....[18]....
        /*021c*/ 	.word	0x0000b450


	//   ....[19]....
        /*0220*/ 	.word	0x0000b470


	//   ....[20]....
        /*0224*/ 	.word	0x0000b4b0


	//   ....[21]....
        /*0228*/ 	.word	0x0000b550


	//   ....[22]....
        /*022c*/ 	.word	0x0000b660


	//   ....[23]....
        /*0230*/ 	.word	0x0000b6d0


	//   ....[24]....
        /*0234*/ 	.word	0x0000e870


	//   ....[25]....
        /*0238*/ 	.word	0x0000e9e0


	//   ....[26]....
        /*023c*/ 	.word	0x0000ea30


	//   ....[27]....
        /*0240*/ 	.word	0x0000ea50


	//   ....[28]....
        /*0244*/ 	.word	0x0000ea60


	//   ....[29]....
        /*0248*/ 	.word	0x0000eaa0


	//   ....[30]....
        /*024c*/ 	.word	0x0000eae0


	//   ....[31]....
        /*0250*/ 	.word	0x0000eb10


	//   ....[32]....
        /*0254*/ 	.word	0x000103b0


	//   ....[33]....
        /*0258*/ 	.word	0x000103f0


	//   ....[34]....
        /*025c*/ 	.word	0x00010400


	//   ....[35]....
        /*0260*/ 	.word	0x00010410


	//   ....[36]....
        /*0264*/ 	.word	0x00010450


	//   ....[37]....
        /*0268*/ 	.word	0x00010470


	//   ....[38]....
        /*026c*/ 	.word	0x00010490


	//   ....[39]....
        /*0270*/ 	.word	0x000104b0


	//----- nvinfo : EIATTR_EXIT_INSTR_OFFSETS
	.align		4
.L_360:
        /*0274*/ 	.byte	0x04, 0x1c
        /*0276*/ 	.short	(.L_362 - .L_361)


	//   ....[0]....
.L_361:
        /*0278*/ 	.word	0x000002e0


	//   ....[1]....
        /*027c*/ 	.word	0x00011de0


	//   ....[2]....
        /*0280*/ 	.word	0x00011ea0


	//   ....[3]....
        /*0284*/ 	.word	0x00012e50


	//   ....[4]....
        /*0288*/ 	.word	0x00012ed0


	//----- nvinfo : EIATTR_CTAIDZ_USED
	.align		4
.L_362:
        /*028c*/ 	.byte	0x01, 0x04
	.zero		2


	//----- nvinfo : EIATTR_CRS_STACK_SIZE
	.align		4
        /*0290*/ 	.byte	0x04, 0x1e
        /*0292*/ 	.short	(.L_364 - .L_363)
.L_363:
        /*0294*/ 	.word	0x00000000
.L_364:


//--------------------- .nv.info._ZN5flash16flash_fwd_kernelI23Flash_fwd_kernel_traitsILi64ELi128ELi64ELi4ELb0ELb0EN7cutlass6half_tE19Flash_kernel_traitsILi64ELi128ELi64ELi4ES3_EELb1ELb1ELb0ELb1ELb0ELb0ELb0ELb1EEEvNS_16Flash_fwd_paramsE --------------------------
	.section	.nv.info._ZN5flash16flash_fwd_kernelI23Flash_fwd_kernel_traitsILi64ELi128ELi64ELi4ELb0ELb0EN7cutlass6half_tE19Flash_kernel_traitsILi64ELi128ELi64ELi4ES3_EELb1ELb1ELb0ELb1ELb0ELb0ELb0ELb1EEEvNS_16Flash_fwd_paramsE,"",@"SHT_CUDA_INFO"
	.sectionflags	@""
	.align	4


	//----- nvinfo : EIATTR_CUDA_API_VERSION
	.align		4
        /*0000*/ 	.byte	0x04, 0x37
        /*0002*/ 	.short	(.L_366 - .L_365)
.L_365:
        /*0004*/ 	.word	0x00000082


	//----- nvinfo : EIATTR_SW2861232_WAR
	.align		4
.L_366:
        /*0008*/ 	.byte	0x01, 0x35
	.zero		2


	//----- nvinfo : EIATTR_PARAM_CBANK
	.align		4
        /*000c*/ 	.byte	0x04, 0x0a
        /*000e*/ 	.short	(.L_368 - .L_367)
	.align		4
.L_367:
        /*0010*/ 	.word	index@(.nv.constant0._ZN5flash16flash_fwd_kernelI23Flash_fwd_kernel_traitsILi64ELi128ELi64ELi4ELb0ELb0EN7cutlass6half_tE19Flash_kernel_traitsILi64ELi128ELi64ELi4ES3_EELb1ELb1ELb0ELb1ELb0ELb0ELb0ELb1EEEvNS_16Flash_fwd_paramsE)
        /*0014*/ 	.short	0x0160
        /*0016*/ 	.short	0x01d0


	//----- nvinfo : EIATTR_CBANK_PARAM_SIZE
	.align		4
.L_368:
        /*0018*/ 	.byte	0x03, 0x19
        /*001a*/ 	.short	0x01d0


	//----- nvinfo : EIATTR_KPARAM_INFO
	.align		4
        /*001c*/ 	.byte	0x04, 0x17
        /*001e*/ 	.short	(.L_370 - .L_369)
.L_369:
        /*0020*/ 	.word	0x00000000
        /*0024*/ 	.short	0x0000
        /*0026*/ 	.short	0x0000
        /*0028*/ 	.byte	0x00, 0xf0, 0x41, 0x07


	//----- nvinfo : EIATTR_MAXREG_COUNT
	.align		4
.L_370:
        /*002c*/ 	.byte	0x03, 0x1b
        /*002e*/ 	.short	0x00ff


	//----- nvinfo : EIATTR_NUM_BARRIERS
	.align		4
        /*0030*/ 	.byte	0x02, 0x4c
        /*0032*/ 	.byte	0x01
	.zero		1


	//----- nvinfo : EIATTR_ANNOTATIONS
	.align		4
        /*0034*/ 	.byte	0x04, 0x55
        /*0036*/ 	.short	(.L_372 - .L_371)


	//   ....[0]....
.L_371:
        /* <DEDUP_REMOVED lines=138> */


	//----- nvinfo : EIATTR_MERCURY_ISA_VERSION
	.align		4
.L_372:
        /*08c0*/ 	.byte	0x03, 0x5f
        /*08c2*/ 	.short	0x0000


	//----- nvinfo : EIATTR_COOP_GROUP_MASK_REGIDS
	.align		4
        /*08c4*/ 	.byte	0x04, 0x29
        /*08c6*/ 	.short	(.L_374 - .L_373)


	//   ....[0]....
.L_373:
        /*08c8*/ 	.word	0xffffffff


	//   ....[1]....
        /*08cc*/ 	.word	0xffffffff


	//   ....[2]....
        /*08d0*/ 	.word	0xffffffff


	//   ....[3]....
        /*08d4*/ 	.word	0xffffffff


	//   ....[4]....
        /*08d8*/ 	.word	0xffffffff


	//   ....[5]....
        /*08dc*/ 	.word	0xffffffff


	//   ....[6]....
        /*08e0*/ 	.word	0xffffffff


	//   ....[7]....
        /*08e4*/ 	.word	0xffffffff


	//   ....[8]....
        /*08e8*/ 	.word	0xffffffff


	//   ....[9]....
        /*08ec*/ 	.word	0xffffffff


	//   ....[10]....
        /*08f0*/ 	.word	0xffffffff


	//   ....[11]....
        /*08f4*/ 	.word	0xffffffff


	//   ....[12]....
        /*08f8*/ 	.word	0xffffffff


	//   ....[13]....
        /*08fc*/ 	.word	0xffffffff


	//   ....[14]....
        /*0900*/ 	.word	0xffffffff


	//   ....[15]....
        /*0904*/ 	.word	0xffffffff


	//   ....[16]....
        /*0908*/ 	.word	0xffffffff


	//   ....[17]....
        /*090c*/ 	.word	0xffffffff


	//   ....[18]....
        /*0910*/ 	.word	0xffffffff


	//   ....[19]....
        /*0914*/ 	.word	0xffffffff


	//   ....[20]....
        /*0918*/ 	.word	0xffffffff


	//   ....[21]....
        /*091c*/ 	.word	0xffffffff


	//   ....[22]....
        /*0920*/ 	.word	0xffffffff


	//   ....[23]....
        /*0924*/ 	.word	0xffffffff


	//   ....[24]....
        /*0928*/ 	.word	0xffffffff


	//   ....[25]....
        /*092c*/ 	.word	0xffffffff


	//   ....[26]....
        /*0930*/ 	.word	0xffffffff


	//   ....[27]....
        /*0934*/ 	.word	0xffffffff


	//   ....[28]....
        /*0938*/ 	.word	0xffffffff


	//   ....[29]....
        /*093c*/ 	.word	0xffffffff


	//   ....[30]....
        /*0940*/ 	.word	0xffffffff


	//   ....[31]....
        /*0944*/ 	.word	0xffffffff


	//   ....[32]....
        /*0948*/ 	.word	0xffffffff


	//   ....[33]....
        /*094c*/ 	.word	0xffffffff


	//   ....[34]....
        /*0950*/ 	.word	0xffffffff


	//   ....[35]....
        /*0954*/ 	.word	0xffffffff


	//   ....[36]....
        /*0958*/ 	.word	0xffffffff


	//   ....[37]....
        /*095c*/ 	.word	0xffffffff


	//   ....[38]....
        /*0960*/ 	.word	0xffffffff


	//   ....[39]....
        /*0964*/ 	.word	0xffffffff


	//----- nvinfo : EIATTR_COOP_GROUP_INSTR_OFFSETS
	.align		4
.L_374:
        /*0968*/ 	.byte	0x04, 0x28
        /*096a*/ 	.short	(.L_376 - .L_375)


	//   ....[0]....
.L_375:
        /*096c*/ 	.word	0x00004670


	//   ....[1]....
        /*0970*/ 	.word	0x00004760


	//   ....[2]....
        /*0974*/ 	.word	0x00004830


	//   ....[3]....
        /*0978*/ 	.word	0x000049e0


	//   ....[4]....
        /*097c*/ 	.word	0x000061a0


	//   ....[5]....
        /*0980*/ 	.word	0x000062d0


	//   ....[6]....
        /*0984*/ 	.word	0x00006300


	//   ....[7]....
        /*0988*/ 	.word	0x00006440


	//   ....[8]....
        /*098c*/ 	.word	0x0000afc0


	//   ....[9]....
        /*0990*/ 	.word	0x0000b000


	//   ....[10]....
        /*0994*/ 	.word	0x0000b020


	//   ....[11]....
        /*0998*/ 	.word	0x0000b210


	//   ....[12]....
        /*099c*/ 	.word	0x0000bb80


	//   ....[13]....
        /*09a0*/ 	.word	0x0000bc10


	//   ....[14]....
        /*09a4*/ 	.word	0x0000bcf0


	//   ....[15]....
        /*09a8*/ 	.word	0x0000be10


	//   ....[16]....
        /*09ac*/ 	.word	0x00012d30


	//   ....[17]....
        /*09b0*/ 	.word	0x00012dc0


	//   ....[18]....
        /*09b4*/ 	.word	0x00012df0


	//   ....[19]....
        /*09b8*/ 	.word	0x00012e10


	//   ....[20]....
        /*09bc*/ 	.word	0x00013b80


	//   ....[21]....
        /*09c0*/ 	.word	0x00013d00


	//   ....[22]....
        /*09c4*/ 	.word	0x00013e10


	//   ....[23]....
        /*09c8*/ 	.word	0x00013f50


	//   ....[24]....
        /*09cc*/ 	.word	0x0001ab50


	//   ....[25]....
        /*09d0*/ 	.word	0x0001abd0


	//   ....[26]....
        /*09d4*/ 	.word	0x0001acb0


	//   ....[27]....
        /*09d8*/ 	.word	0x0001ada0


	//   ....[28]....
        /*09dc*/ 	.word	0x0001b070


	//   ....[29]....
        /*09e0*/ 	.word	0x0001b190


	//   ....[30]....
        /*09e4*/ 	.word	0x0001b290


	//   ....[31]....
        /*09e8*/ 	.word	0x0001b390


	//   ....[32]....
        /*09ec*/ 	.word	0x00020580


	//   ....[33]....
        /*09f0*/ 	.word	0x00020590


	//   ....[34]....
        /*09f4*/ 	.word	0x000205a0


	//   ....[35]....
        /*09f8*/ 	.word	0x000205b0


	//   ....[36]....
        /*09fc*/ 	.word	0x000205f0


	//   ....[37]....
        /*0a00*/ 	.word	0x00020610


	//   ....[38]....
        /*0a04*/ 	.word	0x00020630


	//   ....[39]....
        /*0a08*/ 	.word	0x00020650


	//----- nvinfo : EIATTR_EXIT_INSTR_OFFSETS
	.align		4
.L_376:
        /*0a0c*/ 	.byte	0x04, 0x1c
        /*0a0e*/ 	.short	(.L_378 - .L_377)


	//   ....[0]....
.L_377:
        /*0a10*/ 	.word	0x000004f0


	//   ....[1]....
        /*0a14*/ 	.word	0x00022140


	//   ....[2]....
        /*0a18*/ 	.word	0x00022200


	//   ....[3]....
        /*0a1c*/ 	.word	0x000231f0


	//   ....[4]....
        /*0a20*/ 	.word	0x00023270


	//----- nvinfo : EIATTR_CTAIDZ_USED
	.align		4
.L_378:
        /*0a24*/ 	.byte	0x01, 0x04
	.zero		2


	//----- nvinfo : EIATTR_CRS_STACK_SIZE
	.align		4
        /*0a28*/ 	.byte	0x04, 0x1e
        /*0a2a*/ 	.short	(.L_380 - .L_379)
.L_379:
        /*0a2c*/ 	.word	0x00000000
.L_380:


//--------------------- .nv.info._ZN5flash16flash_fwd_kernelI23Flash_fwd_kernel_traitsILi64ELi128ELi64ELi4ELb0ELb0EN7cutlass6half_tE19Flash_kernel_traitsILi64ELi128ELi64ELi4ES3_EELb0ELb1ELb0ELb1ELb0ELb0ELb1ELb0EEEvNS_16Flash_fwd_paramsE --------------------------
	.section	.nv.info._ZN5flash16flash_fwd_kernelI23Flash_fwd_kernel_traitsILi64ELi128ELi64ELi4ELb0ELb0EN7cutlass6half_tE19Flash_kernel_traitsILi64ELi128ELi64ELi4ES3_EELb0ELb1ELb0ELb1ELb0ELb0ELb1ELb0EEEvNS_16Flash_fwd_paramsE,"",@"SHT_CUDA_INFO"
	.sectionflags	@""
	.align	4


	//----- nvinfo : EIATTR_CUDA_API_VERSION
	.align		4
        /*0000*/ 	.byte	0x04, 0x37
        /*0002*/ 	.short	(.L_382 - .L_381)
.L_381:
        /*0004*/ 	.word	0x00000082


	//----- nvinfo : EIATTR_SW2861232_WAR
	.align		4
.L_382:
        /*0008*/ 	.byte	0x01, 0x35
	.zero		2


	//----- nvinfo : EIATTR_PARAM_CBANK
	.align		4
        /*000c*/ 	.byte	0x04, 0x0a
        /*000e*/ 	.short	(.L_384 - .L_383)
	.align		4
.L_383:
        /*0010*/ 	.word	index@(.nv.constant0._ZN5flash16flash_fwd_kernelI23Flash_fwd_kernel_traitsILi64ELi128ELi64ELi4ELb0ELb0EN7cutlass6half_tE19Flash_kernel_traitsILi64ELi128ELi64ELi4ES3_EELb0ELb1ELb0ELb1ELb0ELb0ELb1ELb0EEEvNS_16Flash_fwd_paramsE)
        /*0014*/ 	.short	0x0160
        /*0016*/ 	.short	0x01d0


	//----- nvinfo : EIATTR_CBANK_PARAM_SIZE
	.align		4
.L_384:
        /*0018*/ 	.byte	0x03, 0x19
        /*001a*/ 	.short	0x01d0


	//----- nvinfo : EIATTR_KPARAM_INFO
	.align		4
        /*001c*/ 	.byte	0x04, 0x17
        /*001e*/ 	.short	(.L_386 - .L_385)
.L_385:
        /*0020*/ 	.word	0x00000000
        /*0024*/ 	.short	0x0000
        /*0026*/ 	.short	0x0000
        /*0028*/ 	.byte	0x00, 0xf0, 0x41, 0x07


	//----- nvinfo : EIATTR_MAXREG_COUNT
	.align		4
.L_386:
        /*002c*/ 	.byte	0x03, 0x1b
        /*002e*/ 	.short	0x00ff


	//----- nvinfo : EIATTR_NUM_BARRIERS
	.align		4
        /*0030*/ 	.byte	0x02, 0x4c
        /*0032*/ 	.byte	0x01
	.zero		1


	//----- nvinfo : EIATTR_ANNOTATIONS
	.align		4
        /*0034*/ 	.byte	0x04, 0x55
        /*0036*/ 	.short	(.L_388 - .L_387)


	//   ....[0]....
.L_387:
        /* <DEDUP_REMOVED lines=14> */


	//----- nvinfo : EIATTR_MERCURY_ISA_VERSION
	.align		4
.L_388:
        /*0100*/ 	.byte	0x03, 0x5f
        /*0102*/ 	.short	0x0000


	//----- nvinfo : EIATTR_COOP_GROUP_MASK_REGIDS
	.align		4
        /*0104*/ 	.byte	0x04, 0x29
        /*0106*/ 	.short	(.L_390 - .L_389)


	//   ....[0]....
.L_389:
        /*0108*/ 	.word	0xffffffff


	//   ....[1]....
        /*010c*/ 	.word	0xffffffff


	//   ....[2]....
        /*0110*/ 	.word	0xffffffff


	//   ....[3]....
        /*0114*/ 	.word	0xffffffff


	//   ....[4]....
        /*0118*/ 	.word	0xffffffff


	//   ....[5]....
        /*011c*/ 	.word	0xffffffff


	//   ....[6]....
        /*0120*/ 	.word	0xffffffff


	//   ....[7]....
        /*0124*/ 	.word	0xffffffff


	//   ....[8]....
        /*0128*/ 	.word	0xffffffff


	//   ....[9]....
        /*012c*/ 	.word	0xffffffff


	//   ....[10]....
        /*0130*/ 	.word	0xffffffff


	//   ....[11]....
        /*0134*/ 	.word	0xffffffff


	//   ....[12]....
        /*0138*/ 	.word	0xffffffff


	//   ....[13]....
        /*013c*/ 	.word	0xffffffff


	//   ....[14]....
        /*0140*/ 	.word	0xffffffff


	//   ....[15]....
        /*0144*/ 	.word	0xffffffff


	//   ....[16]....
        /*0148*/ 	.word	0xffffffff


	//   ....[17]....
        /*014c*/ 	.word	0xffffffff


	//   ....[18]....
        /*0150*/ 	.word	0xffffffff


	//   ....[19]....
        /*0154*/ 	.word	0xffffffff


	//   ....[20]....
        /*0158*/ 	.word	0xffffffff


	//   ....[21]....
        /*015c*/ 	.word	0xffffffff


	//   ....[22]....
        /*0160*/ 	.word	0xffffffff


	//   ....[23]....
        /*0164*/ 	.word	0xffffffff


	//   ....[24]....
        /*0168*/ 	.word	0xffffffff


	//   ....[25]....
        /*016c*/ 	.word	0xffffffff


	//   ....[26]....
        /*0170*/ 	.word	0xffffffff


	//   ....[27]....
        /*0174*/ 	.word	0xffffffff


	//   ....[28]....
        /*0178*/ 	.word	0xffffffff


	//   ....[29]....
        /*017c*/ 	.word	0xffffffff


	//   ....[30]....
        /*0180*/ 	.word	0xffffffff


	//   ....[31]....
        /*0184*/ 	.word	0xffffffff


	//   ....[32]....
        /*0188*/ 	.word	0xffffffff


	//   ....[33]....
        /*018c*/ 	.word	0xffffffff


	//   ....[34]....
        /*0190*/ 	.word	0xffffffff


	//   ....[35]....
        /*0194*/ 	.word	0xffffffff


	//   ....[36]....
        /*0198*/ 	.word	0xffffffff


	//   ....[37]....
        /*019c*/ 	.word	0xffffffff


	//   ....[38]....
        /*01a0*/ 	.word	0xffffffff


	//   ....[39]....
        /*01a4*/ 	.word	0xffffffff


	//----- nvinfo : EIATTR_COOP_GROUP_INSTR_OFFSETS
	.align		4
.L_390:
        /*01a8*/ 	.byte	0x04, 0x28
        /*01aa*/ 	.short	(.L_392 - .L_391)


	//   ....[0]....
.L_391:
        /*01ac*/ 	.word	0x000046e0


	//   ....[1]....
        /*01b0*/ 	.word	0x00004780


	//   ....[2]....
        /*01b4*/ 	.word	0x000047d0


	//   ....[3]....
        /*01b8*/ 	.word	0x00004830


	//   ....[4]....
        /*01bc*/ 	.word	0x00004860


	//   ....[5]....
        /*01c0*/ 	.word	0x00004950


	//   ....[6]....
        /*01c4*/ 	.word	0x00004a90


	//   ....[7]....
        /*01c8*/ 	.word	0x00004b80


	//   ....[8]....
        /*01cc*/ 	.word	0x00008190


	//   ....[9]....
        /*01d0*/ 	.word	0x000081d0


	//   ....[10]....
        /*01d4*/ 	.word	0x00008260


	//   ....[11]....
        /*01d8*/ 	.word	0x00008270


	//   ....[12]....
        /*01dc*/ 	.word	0x000082a0


	//   ....[13]....
        /*01e0*/ 	.word	0x00008320


	//   ....[14]....
        /*01e4*/ 	.word	0x00008430


	//   ....[15]....
        /*01e8*/ 	.word	0x000084b0


	//   ....[16]....
        /*01ec*/ 	.word	0x0000c390


	//   ....[17]....
        /*01f0*/ 	.word	0x0000c3e0


	//   ....[18]....
        /*01f4*/ 	.word	0x0000c4b0


	//   ....[19]....
        /*01f8*/ 	.word	0x0000c4e0


	//   ....[20]....
        /*01fc*/ 	.word	0x0000c500


	//   ....[21]....
        /*0200*/ 	.word	0x0000c580


	//   ....[22]....
        /*0204*/ 	.word	0x0000c5b0


	//   ....[23]....
        /*0208*/ 	.word	0x0000c6c0


	//   ....[24]....
        /*020c*/ 	.word	0x0000fdd0


	//   ....[25]....
        /*0210*/ 	.word	0x0000fea0


	//   ....[26]....
        /*0214*/ 	.word	0x0000fef0


	//   ....[27]....
        /*0218*/ 	.word	0x0000ff20


	//   ....[28]....
        /*021c*/ 	.word	0x0000ff50


	//   ....[29]....
        /*0220*/ 	.word	0x0000ff70


	//   ....[30]....
        /*0224*/ 	.word	0x0000ffc0


	//   ....[31]....
        /*0228*/ 	.word	0x0000fff0


	//   ....[32]....
        /*022c*/ 	.word	0x000118c0


	//   ....[33]....
        /*0230*/ 	.word	0x00011900


	//   ....[34]....
        /*0234*/ 	.word	0x00011920


	//   ....[35]....
        /*0238*/ 	.word	0x00011930


	//   ....[36]....
        /*023c*/ 	.word	0x00011970


	//   ....[37]....
        /*0240*/ 	.word	0x00011990


	//   ....[38]....
        /*0244*/ 	.word	0x000119b0


	//   ....[39]....
        /*0248*/ 	.word	0x000119d0


	//----- nvinfo : EIATTR_EXIT_INSTR_OFFSETS
	.align		4
.L_392:
        /*024c*/ 	.byte	0x04, 0x1c
        /*024e*/ 	.short	(.L_394 - .L_393)


	//   ....[0]....
.L_393:
        /*0250*/ 	.word	0x000002e0


	//   ....[1]....
        /*0254*/ 	.word	0x000132a0


	//   ....[2]....
        /*0258*/ 	.word	0x00013360


	//   ....[3]....
        /*025c*/ 	.word	0x00014310


	//   ....[4]....
        /*0260*/ 	.word	0x00014390


	//----- nvinfo : EIATTR_CTAIDZ_USED
	.align		4
.L_394:
        /*0264*/ 	.byte	0x01, 0x04
	.zero		2


	//----- nvinfo : EIATTR_CRS_STACK_SIZE
	.align		4
        /*0268*/ 	.byte	0x04, 0x1e
        /*026a*/ 	.short	(.L_396 - .L_395)
.L_395:
        /*026c*/ 	.word	0x00000000
.L_396:


//--------------------- .nv.callgraph             --------------------------
	.section	.nv.callgraph,"",@"SHT_CUDA_CALLGRAPH"
	.align	4
	.sectionentsize	8
	.align		4
        /*0000*/ 	.word	0x00000000
	.align		4
        /*0004*/ 	.word	0xffffffff
	.align		4
        /*0008*/ 	.word	0x00000000
	.align		4
        /*000c*/ 	.word	0xfffffffe
	.align		4
        /*0010*/ 	.word	0x00000000
	.align		4
        /*0014*/ 	.word	0xfffffffd
	.align		4
        /*0018*/ 	.word	0x00000000
	.align		4
        /*001c*/ 	.word	0xfffffffc


//--------------------- .nv.rel.action            --------------------------
	.section	.nv.rel.action,"",@"SHT_CUDA_RELOCINFO"
	.align	8
	.sectionentsize	8
        /*0000*/ 	.byte	0x73, 0x00, 0x00, 0x00, 0x00, 0x00, 0x00, 0x00, 0x00, 0x00, 0x00, 0x11, 0x25, 0x00, 0x05, 0x36


//--------------------- .nv.constant4             --------------------------
	.section	.nv.constant4,"a",@progbits
	.align	8
	.align		8
.nv.constant4:
        /*0000*/ 	.dword	_ZN72_INTERNAL_aa5abc54_36_flash_fwd_hdim64_fp16_causal_sm80_cu_9949e2e8_32734cuda3std3__45__cpo5beginE
	.align		8
        /*0008*/ 	.dword	_ZN72_INTERNAL_aa5abc54_36_flash_fwd_hdim64_fp16_causal_sm80_cu_9949e2e8_32734cuda3std3__45__cpo3endE
	.align		8
        /*0010*/ 	.dword	_ZN72_INTERNAL_aa5abc54_36_flash_fwd_hdim64_fp16_causal_sm80_cu_9949e2e8_32734cuda3std3__45__cpo6cbeginE
	.align		8
        /*0018*/ 	.dword	_ZN72_INTERNAL_aa5abc54_36_flash_fwd_hdim64_fp16_causal_sm80_cu_9949e2e8_32734cuda3std3__45__cpo4cendE
	.align		8
        /*0020*/ 	.dword	_ZN72_INTERNAL_aa5abc54_36_flash_fwd_hdim64_fp16_causal_sm80_cu_9949e2e8_32734cuda3std3__474_GLOBAL__N__aa5abc54_36_flash_fwd_hdim64_fp16_causal_sm80_cu_9949e2e8_32736ignoreE
	.align		8
        /*0028*/ 	.dword	_ZN72_INTERNAL_aa5abc54_36_flash_fwd_hdim64_fp16_causal_sm80_cu_9949e2e8_32734cuda3std3__419piecewise_constructE
	.align		8
        /*0030*/ 	.dword	_ZN72_INTERNAL_aa5abc54_36_flash_fwd_hdim64_fp16_causal_sm80_cu_9949e2e8_32734cuda3std3__48in_placeE
	.align		8
        /*0038*/ 	.dword	_ZN72_INTERNAL_aa5abc54_36_flash_fwd_hdim64_fp16_causal_sm80_cu_9949e2e8_32734cuda3std6ranges3__45__cpo4swapE
	.align		8
        /*0040*/ 	.dword	_ZN72_INTERNAL_aa5abc54_36_flash_fwd_hdim64_fp16_causal_sm80_cu_9949e2e8_32734cuda3std6ranges3__45__cpo9iter_moveE
	.align		8
        /*0048*/ 	.dword	_ZN72_INTERNAL_aa5abc54_36_flash_fwd_hdim64_fp16_causal_sm80_cu_9949e2e8_32734cute7productE
	.align		8
        /*0050*/ 	.dword	_ZN72_INTERNAL_aa5abc54_36_flash_fwd_hdim64_fp16_causal_sm80_cu_9949e2e8_32734cute1_E


//--------------------- .nv.constant0._ZN5flash16flash_fwd_kernelI23Flash_fwd_kernel_traitsILi64ELi128ELi128ELi4ELb0ELb0EN7cutlass6half_tE19Flash_kernel_traitsILi64ELi128ELi128ELi4ES3_EELb0ELb1ELb0ELb0ELb1ELb1ELb0ELb0EEEvNS_16Flash_fwd_paramsE --------------------------
	.section	.nv.constant0._ZN5flash16flash_fwd_kernelI23Flash_fwd_kernel_traitsILi64ELi128ELi128ELi4ELb0ELb0EN7cutlass6half_tE19Flash_kernel_traitsILi64ELi128ELi128ELi4ES3_EELb0ELb1ELb0ELb0ELb1ELb1ELb0ELb0EEEvNS_16Flash_fwd_paramsE,"a",@progbits
	.sectionflags	@""
	.align	4
.nv.constant0._ZN5flash16flash_fwd_kernelI23Flash_fwd_kernel_traitsILi64ELi128ELi128ELi4ELb0ELb0EN7cutlass6half_tE19Flash_kernel_traitsILi64ELi128ELi128ELi4ES3_EELb0ELb1ELb0ELb0ELb1ELb1ELb0ELb0EEEvNS_16Flash_fwd_paramsE:
	.zero		816


//--------------------- .nv.constant0._ZN5flash16flash_fwd_kernelI23Flash_fwd_kernel_traitsILi64ELi128ELi128ELi4ELb0ELb0EN7cutlass6half_tE19Flash_kernel_traitsILi64ELi128ELi128ELi4ES3_EELb0ELb1ELb0ELb0ELb1ELb1ELb1ELb0EEEvNS_16Flash_fwd_paramsE --------------------------
	.section	.nv.constant0._ZN5flash16flash_fwd_kernelI23Flash_fwd_kernel_traitsILi64ELi128ELi128ELi4ELb0ELb0EN7cutlass6half_tE19Flash_kernel_traitsILi64ELi128ELi128ELi4ES3_EELb0ELb1ELb0ELb0ELb1ELb1ELb1ELb0EEEvNS_16Flash_fwd_paramsE,"a",@progbits
	.sectionflags	@""
	.align	4
.nv.constant0._ZN5flash16flash_fwd_kernelI23Flash_fwd_kernel_traitsILi64ELi128ELi128ELi4ELb0ELb0EN7cutlass6half_tE19Flash_kernel_traitsILi64ELi128ELi128ELi4ES3_EELb0ELb1ELb0ELb0ELb1ELb1ELb1ELb0EEEvNS_16Flash_fwd_paramsE:
	.zero		816


//--------------------- .nv.constant0._ZN5flash16flash_fwd_kernelI23Flash_fwd_kernel_traitsILi64ELi128ELi128ELi4ELb0ELb0EN7cutlass6half_tE19Flash_kernel_traitsILi64ELi128ELi128ELi4ES3_EELb0ELb1ELb0ELb0ELb0ELb1ELb0ELb0EEEvNS_16Flash_fwd_paramsE --------------------------
	.section	.nv.constant0._ZN5flash16flash_fwd_kernelI23Flash_fwd_kernel_traitsILi64ELi128ELi128ELi4ELb0ELb0EN7cutlass6half_tE19Flash_kernel_traitsILi64ELi128ELi128ELi4ES3_EELb0ELb1ELb0ELb0ELb0ELb1ELb0ELb0EEEvNS_16Flash_fwd_paramsE,"a",@progbits
	.sectionflags	@""
	.align	4
.nv.constant0._ZN5flash16flash_fwd_kernelI23Flash_fwd_kernel_traitsILi64ELi128ELi128ELi4ELb0ELb0EN7cutlass6half_tE19Flash_kernel_traitsILi64ELi128ELi128ELi4ES3_EELb0ELb1ELb0ELb0ELb0ELb1ELb0ELb0EEEvNS_16Flash_fwd_paramsE:
	.zero		816


//--------------------- .nv.constant0._ZN5flash16flash_fwd_kernelI23Flash_fwd_kernel_traitsILi64ELi128ELi128ELi4ELb0ELb0EN7cutlass6half_tE19Flash_kernel_traitsILi64ELi128ELi128ELi4ES3_EELb0ELb1ELb0ELb0ELb0ELb1ELb1ELb0EEEvNS_16Flash_fwd_paramsE --------------------------
	.section	.nv.constant0._ZN5flash16flash_fwd_kernelI23Flash_fwd_kernel_traitsILi64ELi128ELi128ELi4ELb0ELb0EN7cutlass6half_tE19Flash_kernel_traitsILi64ELi128ELi128ELi4ES3_EELb0ELb1ELb0ELb0ELb0ELb1ELb1ELb0EEEvNS_16Flash_fwd_paramsE,"a",@progbits
	.sectionflags	@""
	.align	4
.nv.constant0._ZN5flash16flash_fwd_kernelI23Flash_fwd_kernel_traitsILi64ELi128ELi128ELi4ELb0ELb0EN7cutlass6half_tE19Flash_kernel_traitsILi64ELi128ELi128ELi4ES3_EELb0ELb1ELb0ELb0ELb0ELb1ELb1ELb0EEEvNS_16Flash_fwd_paramsE:
	.zero		816


//--------------------- .nv.constant0._ZN5flash16flash_fwd_kernelI23Flash_fwd_kernel_traitsILi64ELi128ELi128ELi4ELb0ELb0EN7cutlass6half_tE19Flash_kernel_traitsILi64ELi128ELi128ELi4ES3_EELb0ELb1ELb0ELb0ELb0ELb0ELb0ELb0EEEvNS_16Flash_fwd_paramsE --------------------------
	.section	.nv.constant0._ZN5flash16flash_fwd_kernelI23Flash_fwd_kernel_traitsILi64ELi128ELi128ELi4ELb0ELb0EN7cutlass6half_tE19Flash_kernel_traitsILi64ELi128ELi128ELi4ES3_EELb0ELb1ELb0ELb0ELb0ELb0ELb0ELb0EEEvNS_16Flash_fwd_paramsE,"a",@progbits
	.sectionflags	@""
	.align	4
.nv.constant0._ZN5flash16flash_fwd_kernelI23Flash_fwd_kernel_traitsILi64ELi128ELi128ELi4ELb0ELb0EN7cutlass6half_tE19Flash_kernel_traitsILi64ELi128ELi128ELi4ES3_EELb0ELb1ELb0ELb0ELb0ELb0ELb0ELb0EEEvNS_16Flash_fwd_paramsE:
	.zero		816


//--------------------- .nv.constant0._ZN5flash16flash_fwd_kernelI23Flash_fwd_kernel_traitsILi64ELi128ELi128ELi4ELb0ELb0EN7cutlass6half_tE19Flash_kernel_traitsILi64ELi128ELi128ELi4ES3_EELb0ELb1ELb0ELb0ELb0ELb0ELb1ELb0EEEvNS_16Flash_fwd_paramsE --------------------------
	.section	.nv.constant0._ZN5flash16flash_fwd_kernelI23Flash_fwd_kernel_traitsILi64ELi128ELi128ELi4ELb0ELb0EN7cutlass6half_tE19Flash_kernel_traitsILi64ELi128ELi128ELi4ES3_EELb0ELb1ELb0ELb0ELb0ELb0ELb1ELb0EEEvNS_16Flash_fwd_paramsE,"a",@progbits
	.sectionflags	@""
	.align	4
.nv.constant0._ZN5flash16flash_fwd_kernelI23Flash_fwd_kernel_traitsILi64ELi128ELi128ELi4ELb0ELb0EN7cutlass6half_tE19Flash_kernel_traitsILi64ELi128ELi128ELi4ES3_EELb0ELb1ELb0ELb0ELb0ELb0ELb1ELb0EEEvNS_16Flash_fwd_paramsE:
	.zero		816


//--------------------- .nv.constant0._ZN5flash16flash_fwd_kernelI23Flash_fwd_kernel_traitsILi64ELi128ELi128ELi4ELb0ELb0EN7cutlass6half_tE19Flash_kernel_traitsILi64ELi128ELi128ELi4ES3_EELb0ELb1ELb0ELb1ELb0ELb0ELb0ELb0EEEvNS_16Flash_fwd_paramsE --------------------------
	.section	.nv.constant0._ZN5flash16flash_fwd_kernelI23Flash_fwd_kernel_traitsILi64ELi128ELi128ELi4ELb0ELb0EN7cutlass6half_tE19Flash_kernel_traitsILi64ELi128ELi128ELi4ES3_EELb0ELb1ELb0ELb1ELb0ELb0ELb0ELb0EEEvNS_16Flash_fwd_paramsE,"a",@progbits
	.sectionflags	@""
	.align	4
.nv.constant0._ZN5flash16flash_fwd_kernelI23Flash_fwd_kernel_traitsILi64ELi128ELi128ELi4ELb0ELb0EN7cutlass6half_tE19Flash_kernel_traitsILi64ELi128ELi128ELi4ES3_EELb0ELb1ELb0ELb1ELb0ELb0ELb0ELb0EEEvNS_16Flash_fwd_paramsE:
	.zero		816


//--------------------- .nv.constant0._ZN5flash16flash_fwd_kernelI23Flash_fwd_kernel_traitsILi64ELi128ELi128ELi4ELb0ELb0EN7cutlass6half_tE19Flash_kernel_traitsILi64ELi128ELi128ELi4ES3_EELb0ELb1ELb0ELb1ELb0ELb0ELb1ELb0EEEvNS_16Flash_fwd_paramsE --------------------------
	.section	.nv.constant0._ZN5flash16flash_fwd_kernelI23Flash_fwd_kernel_traitsILi64ELi128ELi128ELi4ELb0ELb0EN7cutlass6half_tE19Flash_kernel_traitsILi64ELi128ELi128ELi4ES3_EELb0ELb1ELb0ELb1ELb0ELb0ELb1ELb0EEEvNS_16Flash_fwd_paramsE,"a",@progbits
	.sectionflags	@""
	.align	4
.nv.constant0._ZN5flash16flash_fwd_kernelI23Flash_fwd_kernel_traitsILi64ELi128ELi128ELi4ELb0ELb0EN7cutlass6half_tE19Flash_kernel_traitsILi64ELi128ELi128ELi4ES3_EELb0ELb1ELb0ELb1ELb0ELb0ELb1ELb0EEEvNS_16Flash_fwd_paramsE:
	.zero		816


//--------------------- .nv.constant0._ZN5flash16flash_fwd_kernelI23Flash_fwd_kernel_traitsILi64ELi128ELi64ELi4ELb0ELb0EN7cutlass6half_tE19Flash_kernel_traitsILi64ELi128ELi64ELi4ES3_EELb1ELb1ELb0ELb0ELb0ELb0ELb0ELb0EEEvNS_16Flash_fwd_paramsE --------------------------
	.section	.nv.constant0._ZN5flash16flash_fwd_kernelI23Flash_fwd_kernel_traitsILi64ELi128ELi64ELi4ELb0ELb0EN7cutlass6half_tE19Flash_kernel_traitsILi64ELi128ELi64ELi4ES3_EELb1ELb1ELb0ELb0ELb0ELb0ELb0ELb0EEEvNS_16Flash_fwd_paramsE,"a",@progbits
	.sectionflags	@""
	.align	4
.nv.constant0._ZN5flash16flash_fwd_kernelI23Flash_fwd_kernel_traitsILi64ELi128ELi64ELi4ELb0ELb0EN7cutlass6half_tE19Flash_kernel_traitsILi64ELi128ELi64ELi4ES3_EELb1ELb1ELb0ELb0ELb0ELb0ELb0ELb0EEEvNS_16Flash_fwd_paramsE:
	.zero		816


//--------------------- .nv.constant0._ZN5flash16flash_fwd_kernelI23Flash_fwd_kernel_traitsILi64ELi128ELi64ELi4ELb0ELb0EN7cutlass6half_tE19Flash_kernel_traitsILi64ELi128ELi64ELi4ES3_EELb1ELb1ELb0ELb0ELb1ELb1ELb0ELb0EEEvNS_16Flash_fwd_paramsE --------------------------
	.section	.nv.constant0._ZN5flash16flash_fwd_kernelI23Flash_fwd_kernel_traitsILi64ELi128ELi64ELi4ELb0ELb0EN7cutlass6half_tE19Flash_kernel_traitsILi64ELi128ELi64ELi4ES3_EELb1ELb1ELb0ELb0ELb1ELb1ELb0ELb0EEEvNS_16Flash_fwd_paramsE,"a",@progbits
	.sectionflags	@""
	.align	4
.nv.constant0._ZN5flash16flash_fwd_kernelI23Flash_fwd_kernel_traitsILi64ELi128ELi64ELi4ELb0ELb0EN7cutlass6half_tE19Flash_kernel_traitsILi64ELi128ELi64ELi4ES3_EELb1ELb1ELb0ELb0ELb1ELb1ELb0ELb0EEEvNS_16Flash_fwd_paramsE:
	.zero		816


//--------------------- .nv.constant0._ZN5flash16flash_fwd_kernelI23Flash_fwd_kernel_traitsILi64ELi128ELi64ELi4ELb0ELb0EN7cutlass6half_tE19Flash_kernel_traitsILi64ELi128ELi64ELi4ES3_EELb0ELb1ELb0ELb0ELb1ELb1ELb1ELb0EEEvNS_16Flash_fwd_paramsE --------------------------
	.section	.nv.constant0._ZN5flash16flash_fwd_kernelI23Flash_fwd_kernel_traitsILi64ELi128ELi64ELi4ELb0ELb0EN7cutlass6half_tE19Flash_kernel_traitsILi64ELi128ELi64ELi4ES3_EELb0ELb1ELb0ELb0ELb1ELb1ELb1ELb0EEEvNS_16Flash_fwd_paramsE,"a",@progbits
	.sectionflags	@""
	.align	4
.nv.constant0._ZN5flash16flash_fwd_kernelI23Flash_fwd_kernel_traitsILi64ELi128ELi64ELi4ELb0ELb0EN7cutlass6half_tE19Flash_kernel_traitsILi64ELi128ELi64ELi4ES3_EELb0ELb1ELb0ELb0ELb1ELb1ELb1ELb0EEEvNS_16Flash_fwd_paramsE:
	.zero		816


//--------------------- .nv.constant0._ZN5flash16flash_fwd_kernelI23Flash_fwd_kernel_traitsILi64ELi128ELi64ELi4ELb0ELb0EN7cutlass6half_tE19Flash_kernel_traitsILi64ELi128ELi64ELi4ES3_EELb1ELb1ELb0ELb0ELb0ELb1ELb0ELb0EEEvNS_16Flash_fwd_paramsE --------------------------
	.section	.nv.constant0._ZN5flash16flash_fwd_kernelI23Flash_fwd_kernel_traitsILi64ELi128ELi64ELi4ELb0ELb0EN7cutlass6half_tE19Flash_kernel_traitsILi64ELi128ELi64ELi4ES3_EELb1ELb1ELb0ELb0ELb0ELb1ELb0ELb0EEEvNS_16Flash_fwd_paramsE,"a",@progbits
	.sectionflags	@""
	.align	4
.nv.constant0._ZN5flash16flash_fwd_kernelI23Flash_fwd_kernel_traitsILi64ELi128ELi64ELi4ELb0ELb0EN7cutlass6half_tE19Flash_kernel_traitsILi64ELi128ELi64ELi4ES3_EELb1ELb1ELb0ELb0ELb0ELb1ELb0ELb0EEEvNS_16Flash_fwd_paramsE:
	.zero		816


//--------------------- .nv.constant0._ZN5flash16flash_fwd_kernelI23Flash_fwd_kernel_traitsILi64ELi128ELi64ELi4ELb0ELb0EN7cutlass6half_tE19Flash_kernel_traitsILi64ELi128ELi64ELi4ES3_EELb0ELb1ELb0ELb0ELb0ELb1ELb1ELb0EEEvNS_16Flash_fwd_paramsE --------------------------
	.section	.nv.constant0._ZN5flash16flash_fwd_kernelI23Flash_fwd_kernel_traitsILi64ELi128ELi64ELi4ELb0ELb0EN7cutlass6half_tE19Flash_kernel_traitsILi64ELi128ELi64ELi4ES3_EELb0ELb1ELb0ELb0ELb0ELb1ELb1ELb0EEEvNS_16Flash_fwd_paramsE,"a",@progbits
	.sectionflags	@""
	.align	4
.nv.constant0._ZN5flash16flash_fwd_kernelI23Flash_fwd_kernel_traitsILi64ELi128ELi64ELi4ELb0ELb0EN7cutlass6half_tE19Flash_kernel_traitsILi64ELi128ELi64ELi4ES3_EELb0ELb1ELb0ELb0ELb0ELb1ELb1ELb0EEEvNS_16Flash_fwd_paramsE:
	.zero		816


//--------------------- .nv.constant0._ZN5flash16flash_fwd_kernelI23Flash_fwd_kernel_traitsILi64ELi128ELi64ELi4ELb0ELb0EN7cutlass6half_tE19Flash_kernel_traitsILi64ELi128ELi64ELi4ES3_EELb1ELb1ELb0ELb1ELb0ELb0ELb0ELb0EEEvNS_16Flash_fwd_paramsE --------------------------
	.section	.nv.constant0._ZN5flash16flash_fwd_kernelI23Flash_fwd_kernel_traitsILi64ELi128ELi64ELi4ELb0ELb0EN7cutlass6half_tE19Flash_kernel_traitsILi64ELi128ELi64ELi4ES3_EELb1ELb1ELb0ELb1ELb0ELb0ELb0ELb0EEEvNS_16Flash_fwd_paramsE,"a",@progbits
	.sectionflags	@""
	.align	4
.nv.constant0._ZN5flash16flash_fwd_kernelI23Flash_fwd_kernel_traitsILi64ELi128ELi64ELi4ELb0ELb0EN7cutlass6half_tE19Flash_kernel_traitsILi64ELi128ELi64ELi4ES3_EELb1ELb1ELb0ELb1ELb0ELb0ELb0ELb0EEEvNS_16Flash_fwd_paramsE:
	.zero		816


//--------------------- .nv.constant0._ZN5flash16flash_fwd_kernelI23Flash_fwd_kernel_traitsILi64ELi128ELi64ELi4ELb0ELb0EN7cutlass6half_tE19Flash_kernel_traitsILi64ELi128ELi64ELi4ES3_EELb1ELb1ELb0ELb0ELb0ELb0ELb0ELb1EEEvNS_16Flash_fwd_paramsE --------------------------
	.section	.nv.constant0._ZN5flash16flash_fwd_kernelI23Flash_fwd_kernel_traitsILi64ELi128ELi64ELi4ELb0ELb0EN7cutlass6half_tE19Flash_kernel_traitsILi64ELi128ELi64ELi4ES3_EELb1ELb1ELb0ELb0ELb0ELb0ELb0ELb1EEEvNS_16Flash_fwd_paramsE,"a",@progbits
	.sectionflags	@""
	.align	4
.nv.constant0._ZN5flash16flash_fwd_kernelI23Flash_fwd_kernel_traitsILi64ELi128ELi64ELi4ELb0ELb0EN7cutlass6half_tE19Flash_kernel_traitsILi64ELi128ELi64ELi4ES3_EELb1ELb1ELb0ELb0ELb0ELb0ELb0ELb1EEEvNS_16Flash_fwd_paramsE:
	.zero		816


//--------------------- .nv.constant0._ZN5flash16flash_fwd_kernelI23Flash_fwd_kernel_traitsILi64ELi128ELi64ELi4ELb0ELb0EN7cutlass6half_tE19Flash_kernel_traitsILi64ELi128ELi64ELi4ES3_EELb0ELb1ELb0ELb0ELb0ELb0ELb1ELb0EEEvNS_16Flash_fwd_paramsE --------------------------
	.section	.nv.constant0._ZN5flash16flash_fwd_kernelI23Flash_fwd_kernel_traitsILi64ELi128ELi64ELi4ELb0ELb0EN7cutlass6half_tE19Flash_kernel_traitsILi64ELi128ELi64ELi4ES3_EELb0ELb1ELb0ELb0ELb0ELb0ELb1ELb0EEEvNS_16Flash_fwd_paramsE,"a",@progbits
	.sectionflags	@""
	.align	4
.nv.constant0._ZN5flash16flash_fwd_kernelI23Flash_fwd_kernel_traitsILi64ELi128ELi64ELi4ELb0ELb0EN7cutlass6half_tE19Flash_kernel_traitsILi64ELi128ELi64ELi4ES3_EELb0ELb1ELb0ELb0ELb0ELb0ELb1ELb0EEEvNS_16Flash_fwd_paramsE:
	.zero		816


//--------------------- .nv.constant0._ZN5flash16flash_fwd_kernelI23Flash_fwd_kernel_traitsILi64ELi128ELi64ELi4ELb0ELb0EN7cutlass6half_tE19Flash_kernel_traitsILi64ELi128ELi64ELi4ES3_EELb1ELb1ELb0ELb1ELb0ELb0ELb0ELb1EEEvNS_16Flash_fwd_paramsE --------------------------
	.section	.nv.constant0._ZN5flash16flash_fwd_kernelI23Flash_fwd_kernel_traitsILi64ELi128ELi64ELi4ELb0ELb0EN7cutlass6half_tE19Flash_kernel_traitsILi64ELi128ELi64ELi4ES3_EELb1ELb1ELb0ELb1ELb0ELb0ELb0ELb1EEEvNS_16Flash_fwd_paramsE,"a",@progbits
	.sectionflags	@""
	.align	4
.nv.constant0._ZN5flash16flash_fwd_kernelI23Flash_fwd_kernel_traitsILi64ELi128ELi64ELi4ELb0ELb0EN7cutlass6half_tE19Flash_kernel_traitsILi64ELi128ELi64ELi4ES3_EELb1ELb1ELb0ELb1ELb0ELb0ELb0ELb1EEEvNS_16Flash_fwd_paramsE:
	.zero		816


//--------------------- .nv.constant0._ZN5flash16flash_fwd_kernelI23Flash_fwd_kernel_traitsILi64ELi128ELi64ELi4ELb0ELb0EN7cutlass6half_tE19Flash_kernel_traitsILi64ELi128ELi64ELi4ES3_EELb0ELb1ELb0ELb1ELb0ELb0ELb1ELb0EEEvNS_16Flash_fwd_paramsE --------------------------
	.section	.nv.constant0._ZN5flash16flash_fwd_kernelI23Flash_fwd_kernel_traitsILi64ELi128ELi64ELi4ELb0ELb0EN7cutlass6half_tE19Flash_kernel_traitsILi64ELi128ELi64ELi4ES3_EELb0ELb1ELb0ELb1ELb0ELb0ELb1ELb0EEEvNS_16Flash_fwd_paramsE,"a",@progbits
	.sectionflags	@""
	.align	4
.nv.constant0._ZN5flash16flash_fwd_kernelI23Flash_fwd_kernel_traitsILi64ELi128ELi64ELi4ELb0ELb0EN7cutlass6half_tE19Flash_kernel_traitsILi64ELi128ELi64ELi4ES3_EELb0ELb1ELb0ELb1ELb0ELb0ELb1ELb0EEEvNS_16Flash_fwd_paramsE:
	.zero		816


//--------------------- .text._ZN5flash16flash_fwd_kernelI23Flash_fwd_kernel_traitsILi64ELi128ELi128ELi4ELb0ELb0EN7cutlass6half_tE19Flash_kernel_traitsILi64ELi128ELi128ELi4ES3_EELb0ELb1ELb0ELb0ELb1ELb1ELb0ELb0EEEvNS_16Flash_fwd_paramsE --------------------------
	.section	.text._ZN5flash16flash_fwd_kernelI23Flash_fwd_kernel_traitsILi64ELi128ELi128ELi4ELb0ELb0EN7cutlass6half_tE19Flash_kernel_traitsILi64ELi128ELi128ELi4ES3_EELb0ELb1ELb0ELb0ELb1ELb1ELb0ELb0EEEvNS_16Flash_fwd_paramsE,"ax",@progbits
	.sectioninfo	@"SHI_REGISTERS=255"
	.align	128
        .global         _ZN5flash16flash_fwd_kernelI23Flash_fwd_kernel_traitsILi64ELi128ELi128ELi4ELb0ELb0EN7cutlass6half_tE19Flash_kernel_traitsILi64ELi128ELi128ELi4ES3_EELb0ELb1ELb0ELb0ELb1ELb1ELb0ELb0EEEvNS_16Flash_fwd_paramsE
        .type           _ZN5flash16flash_fwd_kernelI23Flash_fwd_kernel_traitsILi64ELi128ELi128ELi4ELb0ELb0EN7cutlass6half_tE19Flash_kernel_traitsILi64ELi128ELi128ELi4ES3_EELb0ELb1ELb0ELb0ELb1ELb1ELb0ELb0EEEvNS_16Flash_fwd_paramsE,@function
        .size           _ZN5flash16flash_fwd_kernelI23Flash_fwd_kernel_traitsILi64ELi128ELi128ELi4ELb0ELb0EN7cutlass6half_tE19Flash_kernel_traitsILi64ELi128ELi128ELi4ES3_EELb0ELb1ELb0ELb0ELb1ELb1ELb0ELb0EEEvNS_16Flash_fwd_paramsE,(.L_x_1130 - _ZN5flash16flash_fwd_kernelI23Flash_fwd_kernel_traitsILi64ELi128ELi128ELi4ELb0ELb0EN7cutlass6half_tE19Flash_kernel_traitsILi64ELi128ELi128ELi4ES3_EELb0ELb1ELb0ELb0ELb1ELb1ELb0ELb0EEEvNS_16Flash_fwd_paramsE)
        .other          _ZN5flash16flash_fwd_kernelI23Flash_fwd_kernel_traitsILi64ELi128ELi128ELi4ELb0ELb0EN7cutlass6half_tE19Flash_kernel_traitsILi64ELi128ELi128ELi4ES3_EELb0ELb1ELb0ELb0ELb1ELb1ELb0ELb0EEEvNS_16Flash_fwd_paramsE,@"STO_CUDA_ENTRY STV_DEFAULT"
_ZN5flash16flash_fwd_kernelI23Flash_fwd_kernel_traitsILi64ELi128ELi128ELi4ELb0ELb0EN7cutlass6half_tE19Flash_kernel_traitsILi64ELi128ELi128ELi4ES3_EELb0ELb1ELb0ELb0ELb1ELb1ELb0ELb0EEEvNS_16Flash_fwd_paramsE:
.text._ZN5flash16flash_fwd_kernelI23Flash_fwd_kernel_traitsILi64ELi128ELi128ELi4ELb0ELb0EN7cutlass6half_tE19Flash_kernel_traitsILi64ELi128ELi128ELi4ES3_EELb0ELb1ELb0ELb0ELb1ELb1ELb0ELb0EEEvNS_16Flash_fwd_paramsE:
[----:B------:R-:W-:Y:S02]  /*0000*/  MOV R1, c[0x0][0x28] ;  /* 0x00000a0000017a02 */ /* 0x000fe40000000f00 */
[----:B------:R-:W1:Y:S01]  /*0010*/  S2R R22, SR_CTAID.Y ;  /* 0x0000000000167919 */ /* 0x000e620000002600 */
[----:B------:R-:W-:Y:S01]  /*0020*/  ISETP.NE.U32.AND P2, PT, RZ, c[0x0][0x258], PT ;  /* 0x00009600ff007a0c */ /* 0x000fe20003f45070 */
[----:B------:R-:W-:Y:S01]  /*0030*/  IMAD.MOV.U32 R6, RZ, RZ, RZ ;  /* 0x000000ffff067224 */ /* 0x000fe200078e00ff */
[----:B------:R-:W-:Y:S01]  /*0040*/  ISETP.NE.U32.AND P0, PT, RZ, c[0x0][0x250], PT ;  /* 0x00009400ff007a0c */ /* 0x000fe20003f05070 */
[----:B------:R-:W-:Y:S01]  /*0050*/  ULDC.64 UR8, c[0x0][0x118] ;  /* 0x0000460000087ab9 */ /* 0x000fe20000000a00 */
[----:B------:R-:W-:Y:S02]  /*0060*/  ISETP.NE.AND.EX P2, PT, RZ, c[0x0][0x25c], PT, P2 ;  /* 0x00009700ff007a0c */ /* 0x000fe40003f45320 */
[----:B------:R-:W-:Y:S02]  /*0070*/  ISETP.NE.AND.EX P0, PT, RZ, c[0x0][0x254], PT, P0 ;  /* 0x00009500ff007a0c */ /* 0x000fe40003f05300 */
[----:B------:R-:W-:-:S09]  /*0080*/  IADD3 R1, R1, -0xd8, RZ ;  /* 0xffffff2801017810 */ /* 0x000fd20007ffe0ff */
[----:B------:R-:W-:Y:S02]  /*0090*/  @P2 IMAD.MOV.U32 R2, RZ, RZ, 0x4 ;  /* 0x00000004ff022424 */ /* 0x000fe400078e00ff */
[----:B------:R-:W-:Y:S02]  /*00a0*/  @P0 IMAD.MOV.U32 R0, RZ, RZ, 0x4 ;  /* 0x00000004ff000424 */ /* 0x000fe400078e00ff */
[----:B-1----:R-:W-:-:S04]  /*00b0*/  @P2 IMAD.WIDE R2, R22, R2, c[0x0][0x258] ;  /* 0x0000960016022625 */ /* 0x002fc800078e0202 */
[----:B------:R-:W-:Y:S02]  /*00c0*/  @P0 IMAD.WIDE R4, R22, R0, c[0x0][0x250] ;  /* 0x0000940016040625 */ /* 0x000fe400078e0200 */
[----:B------:R-:W2:Y:S04]  /*00d0*/  @P2 LDG.E R2, [R2.64] ;  /* 0x0000000802022981 */ /* 0x000ea8000c1e1900 */
[----:B------:R-:W2:Y:S04]  /*00e0*/  @P0 LDG.E R6, [R4.64] ;  /* 0x0000000804060981 */ /* 0x000ea8000c1e1900 */
[----:B------:R-:W1:Y:S01]  /*00f0*/  S2R R14, SR_CTAID.X ;  /* 0x00000000000e7919 */ /* 0x000e620000002500 */
[----:B------:R-:W-:-:S04]  /*0100*/  @!P2 ISETP.NE.U32.AND P1, PT, RZ, c[0x0][0x268], PT ;  /* 0x00009a00ff00aa0c */ /* 0x000fc80003f25070 */
[----:B------:R-:W-:Y:S01]  /*0110*/  @!P2 ISETP.NE.AND.EX P1, PT, RZ, c[0x0][0x26c], PT, P1 ;  /* 0x00009b00ff00aa0c */ /* 0x000fe20003f25310 */
[----:B-1----:R-:W-:-:S05]  /*0120*/  IMAD.SHL.U32 R7, R14, 0x80, RZ ;  /* 0x000000800e077824 */ /* 0x002fca00078e00ff */
[----:B------:R-:W-:Y:S02]  /*0130*/  ISETP.GE.AND P0, PT, R7, c[0x0][0x214], PT ;  /* 0x0000850007007a0c */ /* 0x000fe40003f06270 */
[----:B------:R-:W-:Y:S01]  /*0140*/  @!P2 SEL R0, RZ, c[0x0][0x21c], !P1 ;  /* 0x00008700ff00aa07 */ /* 0x000fe20004800000 */
[----:B--2---:R-:W-:-:S03]  /*0150*/  @P2 IMAD.IADD R81, R2, 0x1, -R6 ;  /* 0x0000000102512824 */ /* 0x004fc600078e0a06 */
[----:B------:R-:W-:-:S07]  /*0160*/  @!P2 IADD3 R81, R0, c[0x0][0x218], -R6 ;  /* 0x000086000051aa10 */ /* 0x000fce0007ffe806 */
[----:B------:R-:W-:Y:S05]  /*0170*/  @P0 EXIT ;  /* 0x000000000000094d */ /* 0x000fea0003800000 */
[----:B------:R-:W-:Y:S01]  /*0180*/  IADD3 R0, R7, 0xff, RZ ;  /* 0x000000ff07007810 */ /* 0x000fe20007ffe0ff */
[----:B------:R-:W1:Y:S01]  /*0190*/  S2R R23, SR_CTAID.Z ;  /* 0x0000000000177919 */ /* 0x000e620000002700 */
[C---:B------:R-:W-:Y:S02]  /*01a0*/  IADD3 R2, R81.reuse, 0x7f, RZ ;  /* 0x0000007f51027810 */ /* 0x040fe40007ffe0ff */
[----:B------:R-:W-:Y:S01]  /*01b0*/  IADD3 R0, R81, -c[0x0][0x214], R0 ;  /* 0x8000850051007a10 */ /* 0x000fe20007ffe000 */
[----:B------:R-:W2:Y:S03]  /*01c0*/  S2R R24, SR_TID.X ;  /* 0x0000000000187919 */ /* 0x000ea60000002100 */
[----:B------:R-:W-:Y:S02]  /*01d0*/  IADD3 R3, R0, c[0x0][0x2e8], RZ ;  /* 0x0000ba0000037a10 */ /* 0x000fe40007ffe0ff */
[----:B------:R-:W-:-:S02]  /*01e0*/  SHF.R.S32.HI R0, RZ, 0x1f, R2 ;  /* 0x0000001fff007819 */ /* 0x000fc40000011402 */
[----:B------:R-:W-:Y:S02]  /*01f0*/  SHF.R.S32.HI R4, RZ, 0x1f, R3 ;  /* 0x0000001fff047819 */ /* 0x000fe40000011403 */
[----:B------:R-:W-:Y:S02]  /*0200*/  LEA.HI R0, R0, R2, RZ, 0x7 ;  /* 0x0000000200007211 */ /* 0x000fe400078f38ff */
[----:B------:R-:W-:Y:S02]  /*0210*/  LEA.HI R2, R4, R3, RZ, 0x7 ;  /* 0x0000000304027211 */ /* 0x000fe400078f38ff */
[----:B------:R-:W-:Y:S02]  /*0220*/  SHF.R.S32.HI R0, RZ, 0x7, R0 ;  /* 0x00000007ff007819 */ /* 0x000fe40000011400 */
[----:B------:R-:W-:-:S04]  /*0230*/  SHF.R.S32.HI R2, RZ, 0x7, R2 ;  /* 0x00000007ff027819 */ /* 0x000fc80000011402 */
[----:B------:R-:W-:-:S04]  /*0240*/  IMNMX R224, R0, R2, PT ;  /* 0x0000000200e07217 */ /* 0x000fc80003800200 */
[----:B------:R-:W-:Y:S01]  /*0250*/  ISETP.GE.AND P0, PT, R224, 0x1, PT ;  /* 0x00000001e000780c */ /* 0x000fe20003f06270 */
[----:B------:R3:W-:-:S12]  /*0260*/  STL [R1+0x24], R224 ;  /* 0x000024e001007387 */ /* 0x0007d80000100800 */
[----:B------:R-:W-:Y:S05]  /*0270*/  @!P0 BRA `(.L_x_0) ;  /* 0x0000d0d000008947 */ /* 0x000fea0003800000 */
[----:B-12---:R-:W-:Y:S01]  /*0280*/  IABS R0, c[0x0][0x1c8] ;  /* 0x0000720000007a13 */ /* 0x006fe20000000000 */
[----:B------:R-:W-:Y:S01]  /*0290*/  ULDC.64 UR4, c[0x0][0x190] ;  /* 0x0000640000047ab9 */ /* 0x000fe20000000a00 */
[----:B------:R-:W-:Y:S01]  /*02a0*/  SHF.R.S32.HI R19, RZ, 0x1f, R24 ;  /* 0x0000001fff137819 */ /* 0x000fe20000011418 */
[----:B------:R-:W-:Y:S01]  /*02b0*/  USHF.L.U32 UR7, UR4, 0x5, URZ ;  /* 0x0000000504077899 */ /* 0x000fe2000800063f */
[----:B------:R-:W-:Y:S01]  /*02c0*/  SHF.R.S32.HI R21, RZ, 0x1f, R22 ;  /* 0x0000001fff157819 */ /* 0x000fe20000011416 */
[----:B------:R-:W-:Y:S01]  /*02d0*/  IMAD.MOV.U32 R15, RZ, RZ, R0 ;  /* 0x000000ffff0f7224 */ /* 0x000fe200078e0000 */
[----:B------:R-:W-:Y:S01]  /*02e0*/  LOP3.LUT R0, R23, c[0x0][0x1c8], RZ, 0x3c, !PT ;  /* 0x0000720017007a12 */ /* 0x000fe200078e3cff */
[----:B------:R-:W-:Y:S01]  /*02f0*/  UMOV UR6, 0x5 ;  /* 0x0000000500067882 */ /* 0x000fe20000000000 */
[CC--:B------:R-:W-:Y:S01]  /*0300*/  LEA.HI R18, R19.reuse, R24.reuse, RZ, 0x3 ;  /* 0x0000001813127211 */ /* 0x0c0fe200078f18ff */
[----:B------:R-:W1:Y:S01]  /*0310*/  I2F.RP R4, R15 ;  /* 0x0000000f00047306 */ /* 0x000e620000209400 */
[----:B------:R-:W-:Y:S01]  /*0320*/  ISETP.GE.AND P1, PT, R0, RZ, PT ;  /* 0x000000ff0000720c */ /* 0x000fe20003f26270 */
[----:B------:R-:W-:Y:S01]  /*0330*/  USHF.L.U64.HI UR13, UR4, UR6, UR5 ;  /* 0x00000006040d7299 */ /* 0x000fe20008010205 */
[----:B------:R-:W-:Y:S01]  /*0340*/  LOP3.LUT R0, R18, 0xfffffff8, RZ, 0xc0, !PT ;  /* 0xfffffff812007812 */ /* 0x000fe200078ec0ff */
[----:B------:R-:W-:Y:S01]  /*0350*/  UMOV UR10, 0x7 ;  /* 0x00000007000a7882 */ /* 0x000fe20000000000 */
[----:B------:R-:W-:Y:S01]  /*0360*/  SHF.R.S32.HI R2, RZ, 0x3, R18 ;  /* 0x00000003ff027819 */ /* 0x000fe20000011412 */
[----:B------:R-:W-:Y:S01]  /*0370*/  ULDC.64 UR4, c[0x0][0x198] ;  /* 0x0000660000047ab9 */ /* 0x000fe20000000a00 */
[----:B------:R-:W-:Y:S01]  /*0380*/  LEA.HI R8, R19, R24, RZ, 0x4 ;  /* 0x0000001813087211 */ /* 0x000fe200078f20ff */
[----:B------:R-:W-:Y:S01]  /*0390*/  IMAD.IADD R80, R24, 0x1, -R0 ;  /* 0x0000000118507824 */ /* 0x000fe200078e0a00 */
[----:B------:R-:W-:Y:S01]  /*03a0*/  SHF.R.S32.HI R3, RZ, 0x1f, R2 ;  /* 0x0000001fff037819 */ /* 0x000fe20000011402 */
[----:B------:R-:W-:Y:S01]  /*03b0*/  IMAD.SHL.U32 R0, R2, 0x40, RZ ;  /* 0x0000004002007824 */ /* 0x000fe200078e00ff */
[----:B------:R-:W-:Y:S01]  /*03c0*/  SHF.R.S32.HI R11, RZ, 0x4, R8 ;  /* 0x00000004ff0b7819 */ /* 0x000fe20000011408 */
[----:B------:R-:W-:Y:S01]  /*03d0*/  IMAD.SHL.U32 R30, R80, 0x8, RZ ;  /* 0x00000008501e7824 */ /* 0x000fe200078e00ff */
[----:B------:R-:W-:Y:S01]  /*03e0*/  IADD3 R7, P0, R2, R6, RZ ;  /* 0x0000000602077210 */ /* 0x000fe20007f1e0ff */
[----:B------:R-:W-:Y:S01]  /*03f0*/  IMAD.WIDE R28, R14, 0x80, R2 ;  /* 0x000000800e1c7825 */ /* 0x000fe200078e0202 */
[----:B------:R-:W-:Y:S01]  /*0400*/  LEA.HI R10, R8, R11, RZ, 0x1 ;  /* 0x0000000b080a7211 */ /* 0x000fe200078f08ff */
[----:B-1----:R-:W1:Y:S01]  /*0410*/  MUFU.RCP R4, R4 ;  /* 0x0000000400047308 */ /* 0x002e620000001000 */
[----:B------:R-:W-:Y:S01]  /*0420*/  LOP3.LUT R0, R0, 0x1c0, RZ, 0xc0, !PT ;  /* 0x000001c000007812 */ /* 0x000fe200078ec0ff */
[----:B------:R-:W-:Y:S01]  /*0430*/  USHF.L.U64.HI UR10, UR4, UR10, UR5 ;  /* 0x0000000a040a7299 */ /* 0x000fe20008010205 */
[----:B------:R-:W-:Y:S01]  /*0440*/  LEA.HI.X.SX32 R9, R6, R3, 0x1, P0 ;  /* 0x0000000306097211 */ /* 0x000fe200000f0eff */
[----:B------:R2:W-:Y:S01]  /*0450*/  STL.64 [R1+0x70], R28 ;  /* 0x0000701c01007387 */ /* 0x0005e20000100a00 */
[----:B------:R-:W-:Y:S01]  /*0460*/  LOP3.LUT R6, R10, 0xfffffffe, RZ, 0xc0, !PT ;  /* 0xfffffffe0a067812 */ /* 0x000fe200078ec0ff */
[----:B------:R-:W-:Y:S01]  /*0470*/  USHF.L.U32 UR11, UR4, 0x7, URZ ;  /* 0x00000007040b7899 */ /* 0x000fe2000800063f */
[----:B------:R-:W-:Y:S01]  /*0480*/  LOP3.LUT R3, R0, 0x38, R30, 0xf8, !PT ;  /* 0x0000003800037812 */ /* 0x000fe200078ef81e */
[----:B------:R-:W-:Y:S01]  /*0490*/  USHF.L.U32 UR12, UR4, 0x5, URZ ;  /* 0x00000005040c7899 */ /* 0x000fe2000800063f */
[----:B------:R-:W-:Y:S01]  /*04a0*/  SHF.R.U32.HI R2, RZ, 0x3, R0 ;  /* 0x00000003ff027819 */ /* 0x000fe20000011600 */
[----:B------:R-:W-:Y:S01]  /*04b0*/  IMAD.IADD R17, R11, 0x1, -R6 ;  /* 0x000000010b117824 */ /* 0x000fe200078e0a06 */
[----:B------:R-:W-:Y:S01]  /*04c0*/  IABS R10, R23 ;  /* 0x00000017000a7213 */ /* 0x000fe20000000000 */
[----:B------:R-:W-:Y:S01]  /*04d0*/  USHF.L.U64.HI UR14, UR4, UR6, UR5 ;  /* 0x00000006040e7299 */ /* 0x000fe20008010205 */
[----:B------:R-:W-:-:S02]  /*04e0*/  SHF.R.S32.HI R31, RZ, 0x1f, R30 ;  /* 0x0000001fff1f7819 */ /* 0x000fc4000001141e */
[----:B------:R-:W-:Y:S01]  /*04f0*/  LOP3.LUT R239, R3, R2, RZ, 0x3c, !PT ;  /* 0x0000000203ef7212 */ /* 0x000fe200078e3cff */
[----:B------:R-:W-:Y:S01]  /*0500*/  ULDC.64 UR4, c[0x0][0x1a0] ;  /* 0x0000680000047ab9 */ /* 0x000fe20000000a00 */
[----:B-1----:R-:W-:Y:S01]  /*0510*/  IADD3 R4, R4, 0xffffffe, RZ ;  /* 0x0ffffffe04047810 */ /* 0x002fe20007ffe0ff */
[----:B------:R-:W-:Y:S01]  /*0520*/  IMAD.WIDE.U32 R2, R22, c[0x0][0x178], R30 ;  /* 0x00005e0016027a25 */ /* 0x000fe200078e001e */
[----:B------:R-:W-:Y:S01]  /*0530*/  SHF.R.S32.HI R20, RZ, 0x1f, R23 ;  /* 0x0000001fff147819 */ /* 0x000fe20000011417 */
[----:B------:R-:W-:Y:S01]  /*0540*/  STL.64 [R1+0x68], R30 ;  /* 0x0000681e01007387 */ /* 0x000fe20000100a00 */
[----:B------:R-:W1:Y:S01]  /*0550*/  F2I.FTZ.U32.TRUNC.NTZ R5, R4 ;  /* 0x0000000400057305 */ /* 0x000e62000021f000 */
[----:B------:R-:W-:Y:S01]  /*0560*/  LEA.HI R11, R19, R24, RZ, 0x6 ;  /* 0x00000018130b7211 */ /* 0x000fe200078f30ff */
[----:B------:R-:W-:Y:S01]  /*0570*/  USHF.L.U64.HI UR5, UR4, UR6, UR5 ;  /* 0x0000000604057299 */ /* 0x000fe20008010205 */
[----:B------:R-:W-:Y:S01]  /*0580*/  IMAD R20, R20, c[0x0][0x1a8], RZ ;  /* 0x00006a0014147a24 */ /* 0x000fe200078e02ff */
[----:B------:R-:W-:-:S02]  /*0590*/  IADD3 R236, R224, -0x1, RZ ;  /* 0xffffffffe0ec7810 */ /* 0x000fc40007ffe0ff */
[----:B------:R-:W-:Y:S01]  /*05a0*/  IMAD.SHL.U32 R11, R11, 0x8, RZ ;  /* 0x000000080b0b7824 */ /* 0x000fe200078e00ff */
[----:B------:R-:W-:-:S04]  /*05b0*/  LEA.HI R252, R19, R24, RZ, 0x5 ;  /* 0x0000001813fc7211 */ /* 0x000fc800078f28ff */
[----:B------:R-:W-:Y:S01]  /*05c0*/  LOP3.LUT R239, R239, 0x7ffffe00, R11, 0xf8, !PT ;  /* 0x7ffffe00efef7812 */ /* 0x000fe200078ef80b */
[----:B------:R-:W-:Y:S01]  /*05d0*/  IMAD R11, R21, c[0x0][0x180], RZ ;  /* 0x00006000150b7a24 */ /* 0x000fe200078e02ff */
[----:B------:R-:W-:Y:S01]  /*05e0*/  SHF.R.S32.HI R83, RZ, 0x5, R252 ;  /* 0x00000005ff537819 */ /* 0x000fe200000114fc */
[----:B-1----:R-:W-:Y:S02]  /*05f0*/  IMAD.MOV R4, RZ, RZ, -R5 ;  /* 0x000000ffff047224 */ /* 0x002fe400078e0a05 */
[----:B------:R-:W-:Y:S02]  /*0600*/  IMAD.SHL.U32 R239, R239, 0x2, RZ ;  /* 0x00000002efef7824 */ /* 0x000fe400078e00ff */
[----:B------:R-:W-:Y:S02]  /*0610*/  IMAD R0, R4, R15, RZ ;  /* 0x0000000f04007224 */ /* 0x000fe400078e02ff */
[----:B------:R-:W-:Y:S02]  /*0620*/  IMAD.MOV.U32 R4, RZ, RZ, RZ ;  /* 0x000000ffff047224 */ /* 0x000fe400078e00ff */
[----:B------:R-:W-:-:S02]  /*0630*/  IMAD R11, R22, c[0x0][0x184], R11 ;  /* 0x00006100160b7a24 */ /* 0x000fc400078e020b */
[----:B------:R-:W-:Y:S01]  /*0640*/  IMAD.HI.U32 R6, R5, R0, R4 ;  /* 0x0000000005067227 */ /* 0x000fe200078e0004 */
[----:B------:R-:W-:-:S03]  /*0650*/  LOP3.LUT R5, R8, 0xfffffff0, RZ, 0xc0, !PT ;  /* 0xfffffff008057812 */ /* 0x000fc600078ec0ff */
[----:B------:R-:W-:Y:S02]  /*0660*/  IMAD R0, R9, c[0x0][0x198], RZ ;  /* 0x0000660009007a24 */ /* 0x000fe400078e02ff */
[----:B------:R-:W-:-:S04]  /*0670*/  IMAD.HI.U32 R12, R6, R10, RZ ;  /* 0x0000000a060c7227 */ /* 0x000fc800078e00ff */
[----:B------:R-:W-:Y:S02]  /*0680*/  IMAD R13, R7, c[0x0][0x19c], R0 ;  /* 0x00006700070d7a24 */ /* 0x000fe400078e0200 */
[----:B------:R-:W-:Y:S02]  /*0690*/  IMAD.MOV R0, RZ, RZ, -R12 ;  /* 0x000000ffff007224 */ /* 0x000fe400078e0a0c */
[----:B------:R-:W-:Y:S02]  /*06a0*/  IMAD.IADD R8, R24, 0x1, -R5 ;  /* 0x0000000118087824 */ /* 0x000fe400078e0a05 */
[----:B------:R-:W-:Y:S02]  /*06b0*/  IMAD R0, R15, R0, R10 ;  /* 0x000000000f007224 */ /* 0x000fe400078e020a */
[----:B------:R-:W-:Y:S02]  /*06c0*/  IMAD R4, R21, c[0x0][0x178], RZ ;  /* 0x00005e0015047a24 */ /* 0x000fe400078e02ff */
[----:B------:R-:W-:Y:S01]  /*06d0*/  IMAD R5, R9, c[0x0][0x1a0], RZ ;  /* 0x0000680009057a24 */ /* 0x000fe200078e02ff */
[----:B------:R-:W-:Y:S01]  /*06e0*/  SHF.R.S32.HI R9, RZ, 0x1f, R8 ;  /* 0x0000001fff097819 */ /* 0x000fe20000011408 */
[----:B------:R-:W-:Y:S01]  /*06f0*/  IMAD R4, R22, c[0x0][0x17c], R4 ;  /* 0x00005f0016047a24 */ /* 0x000fe200078e0204 */
[----:B------:R-:W-:Y:S01]  /*0700*/  ISETP.GT.U32.AND P2, PT, R15, R0, PT ;  /* 0x000000000f00720c */ /* 0x000fe20003f44070 */
[----:B------:R-:W-:Y:S01]  /*0710*/  IMAD R14, R7, c[0x0][0x1a4], R5 ;  /* 0x00006900070e7a24 */ /* 0x000fe200078e0205 */
[----:B------:R-:W-:Y:S01]  /*0720*/  LEA.HI R16, R9, R8, RZ, 0x3 ;  /* 0x0000000809107211 */ /* 0x000fe200078f18ff */
[----:B------:R-:W-:-:S02]  /*0730*/  IMAD.IADD R3, R3, 0x1, R4 ;  /* 0x0000000103037824 */ /* 0x000fc400078e0204 */
[----:B------:R-:W-:Y:S01]  /*0740*/  IMAD.WIDE.U32 R4, R7, c[0x0][0x198], R30 ;  /* 0x0000660007047a25 */ /* 0x000fe200078e001e */
[----:B------:R-:W-:-:S03]  /*0750*/  LOP3.LUT R10, R16, 0xfffffff8, RZ, 0xc0, !PT ;  /* 0xfffffff8100a7812 */ /* 0x000fc600078ec0ff */
[C---:B------:R-:W-:Y:S02]  /*0760*/  IMAD R9, R23.reuse, c[0x0][0x1ac], R20 ;  /* 0x00006b0017097a24 */ /* 0x040fe400078e0214 */
[----:B------:R-:W-:Y:S02]  /*0770*/  IMAD.WIDE.U32 R2, R23, c[0x0][0x1a8], R2 ;  /* 0x00006a0017027a25 */ /* 0x000fe400078e0002 */
[----:B------:R-:W-:Y:S02]  /*0780*/  @!P2 IADD3 R12, R12, 0x1, RZ ;  /* 0x000000010c0ca810 */ /* 0x000fe40007ffe0ff */
[----:B------:R-:W-:Y:S02]  /*0790*/  IMAD.IADD R5, R5, 0x1, R13 ;  /* 0x0000000105057824 */ /* 0x000fe400078e020d */
[----:B------:R-:W-:Y:S02]  /*07a0*/  IMAD.IADD R82, R8, 0x1, -R10 ;  /* 0x0000000108527824 */ /* 0x000fe400078e0a0a */
[----:B------:R-:W-:-:S02]  /*07b0*/  @!P2 IMAD.IADD R0, R0, 0x1, -R15 ;  /* 0x000000010000a824 */ /* 0x000fc400078e0a0f */
[----:B------:R-:W-:Y:S02]  /*07c0*/  IMAD.IADD R3, R3, 0x1, R9 ;  /* 0x0000000103037824 */ /* 0x000fe400078e0209 */
[----:B------:R-:W-:Y:S01]  /*07d0*/  IMAD R10, R29, c[0x0][0x190], RZ ;  /* 0x000064001d0a7a24 */ /* 0x000fe200078e02ff */
[----:B------:R-:W-:Y:S01]  /*07e0*/  ISETP.GE.U32.AND P3, PT, R0, R15, PT ;  /* 0x0000000f0000720c */ /* 0x000fe20003f66070 */
[----:B------:R-:W-:Y:S01]  /*07f0*/  IMAD.WIDE.U32 R8, R22, c[0x0][0x180], R4 ;  /* 0x0000600016087a25 */ /* 0x000fe200078e0004 */
[----:B------:R-:W-:-:S03]  /*0800*/  SHF.R.S32.HI R15, RZ, 0x1f, R236 ;  /* 0x0000001fff0f7819 */ /* 0x000fc600000114ec */
[C---:B------:R-:W-:Y:S02]  /*0810*/  IMAD R13, R28.reuse, c[0x0][0x194], R10 ;  /* 0x000065001c0d7a24 */ /* 0x040fe400078e020a */
[----:B------:R-:W-:-:S04]  /*0820*/  IMAD.WIDE.U32 R4, R28, c[0x0][0x190], R2 ;  /* 0x000064001c047a25 */ /* 0x000fc800078e0002 */
[----:B------:R-:W-:Y:S01]  /*0830*/  IMAD.IADD R0, R5, 0x1, R13 ;  /* 0x0000000105007824 */ /* 0x000fe200078e020d */
[----:B------:R-:W-:Y:S01]  /*0840*/  LEA R2, P0, R4, c[0x0][0x160], 0x1 ;  /* 0x0000580004027a11 */ /* 0x000fe200078008ff */
[----:B------:R-:W-:Y:S01]  /*0850*/  IMAD.WIDE.U32 R6, R7, c[0x0][0x1a0], R30 ;  /* 0x0000680007067a25 */ /* 0x000fe200078e001e */
[----:B------:R-:W-:Y:S02]  /*0860*/  @P3 IADD3 R12, R12, 0x1, RZ ;  /* 0x000000010c0c3810 */ /* 0x000fe40007ffe0ff */
[----:B------:R-:W-:Y:S01]  /*0870*/  LEA.HI.X R3, R4, c[0x0][0x164], R0, 0x1, P0 ;  /* 0x0000590004037a11 */ /* 0x000fe200000f0c00 */
[----:B------:R-:W-:Y:S01]  /*0880*/  IMAD R21, R21, c[0x0][0x188], RZ ;  /* 0x0000620015157a24 */ /* 0x000fe200078e02ff */
[----:B------:R-:W-:Y:S01]  /*0890*/  ISETP.NE.AND P0, PT, RZ, c[0x0][0x1c8], PT ;  /* 0x00007200ff007a0c */ /* 0x000fe20003f05270 */
[----:B------:R-:W-:Y:S01]  /*08a0*/  IMAD.MOV.U32 R0, RZ, RZ, R12 ;  /* 0x000000ffff007224 */ /* 0x000fe200078e000c */
[----:B------:R-:W-:Y:S01]  /*08b0*/  IADD3 R4, P2, R2, UR7, RZ ;  /* 0x0000000702047c10 */ /* 0x000fe2000ff5e0ff */
[----:B------:R-:W-:Y:S01]  /*08c0*/  IMAD.IADD R7, R7, 0x1, R14 ;  /* 0x0000000107077824 */ /* 0x000fe200078e020e */
[----:B------:R1:W-:Y:S01]  /*08d0*/  LDGSTS.E.BYPASS.LTC128B.128 [R239], [R2.64] ;  /* 0x0000000002ef7fae */ /* 0x0003e2000b901d48 */
[----:B------:R-:W-:Y:S01]  /*08e0*/  @!P1 IMAD.MOV R0, RZ, RZ, -R0 ;  /* 0x000000ffff009224 */ /* 0x000fe200078e0a00 */
[----:B------:R-:W-:Y:S01]  /*08f0*/  IADD3.X R5, R3, UR13, RZ, P2, !PT ;  /* 0x0000000d03057c10 */ /* 0x000fe200097fe4ff */
[----:B------:R-:W-:-:S02]  /*0900*/  IMAD R10, R22, c[0x0][0x18c], R21 ;  /* 0x00006300160a7a24 */ /* 0x000fc400078e0215 */
[----:B------:R-:W-:Y:S02]  /*0910*/  IMAD.WIDE.U32 R6, R22, c[0x0][0x188], R6 ;  /* 0x0000620016067a25 */ /* 0x000fe400078e0006 */
[----:B------:R4:W-:Y:S02]  /*0920*/  LDGSTS.E.BYPASS.LTC128B.128 [R239+0x800], [R4.64] ;  /* 0x0080000004ef7fae */ /* 0x0009e4000b901d48 */
[----:B------:R-:W-:Y:S01]  /*0930*/  @!P0 LOP3.LUT R0, RZ, c[0x0][0x1c8], RZ, 0x33, !PT ;  /* 0x00007200ff008a12 */ /* 0x000fe200078e33ff */
[----:B------:R-:W-:Y:S02]  /*0940*/  IMAD.IADD R9, R9, 0x1, R11 ;  /* 0x0000000109097824 */ /* 0x000fe400078e020b */
[----:B------:R-:W-:Y:S01]  /*0950*/  IMAD.IADD R11, R7, 0x1, R10 ;  /* 0x00000001070b7824 */ /* 0x000fe200078e020a */
[----:B------:R-:W-:Y:S01]  /*0960*/  SHF.R.S32.HI R14, RZ, 0x1f, R0 ;  /* 0x0000001fff0e7819 */ /* 0x000fe20000011400 */
[----:B------:R-:W-:Y:S02]  /*0970*/  IMAD.MOV.U32 R10, RZ, RZ, R6 ;  /* 0x000000ffff0a7224 */ /* 0x000fe400078e0006 */
[----:B--2---:R-:W-:-:S04]  /*0980*/  IMAD.WIDE.U32 R28, R0, c[0x0][0x1b0], R8 ;  /* 0x00006c00001c7a25 */ /* 0x004fc800078e0008 */
[----:B------:R-:W-:Y:S01]  /*0990*/  IMAD R12, R236, UR10, RZ ;  /* 0x0000000aec0c7c24 */ /* 0x000fe2000f8e02ff */
[----:B------:R-:W-:Y:S01]  /*09a0*/  STL.64 [R1+0x58], R28 ;  /* 0x0000581c01007387 */ /* 0x000fe20000100a00 */
[----:B------:R-:W-:Y:S02]  /*09b0*/  IMAD.MOV.U32 R26, RZ, RZ, R28 ;  /* 0x000000ffff1a7224 */ /* 0x000fe400078e001c */
[----:B------:R-:W-:Y:S02]  /*09c0*/  IMAD R12, R15, UR11, R12 ;  /* 0x0000000b0f0c7c24 */ /* 0x000fe4000f8e020c */
[----:B------:R-:W-:Y:S01]  /*09d0*/  IMAD.WIDE.U32 R20, R0, c[0x0][0x1b8], R10 ;  /* 0x00006e0000147a25 */ /* 0x000fe200078e000a */
[----:B-1----:R-:W-:-:S04]  /*09e0*/  IADD3 R2, P0, R4, UR7, RZ ;  /* 0x0000000704027c10 */ /* 0x002fc8000ff1e0ff */
[----:B------:R-:W-:Y:S02]  /*09f0*/  IADD3.X R3, R5, UR13, RZ, P0, !PT ;  /* 0x0000000d05037c10 */ /* 0x000fe400087fe4ff */
[----:B------:R-:W-:Y:S01]  /*0a00*/  IADD3 R6, P0, R2, UR7, RZ ;  /* 0x0000000702067c10 */ /* 0x000fe2000ff1e0ff */
[----:B----4-:R-:W-:Y:S02]  /*0a10*/  IMAD R5, R14, c[0x0][0x1b0], RZ ;  /* 0x00006c000e057a24 */ /* 0x010fe400078e02ff */
[----:B------:R1:W-:Y:S01]  /*0a20*/  LDGSTS.E.BYPASS.LTC128B.128 [R239+0x1000], [R2.64] ;  /* 0x0100000002ef7fae */ /* 0x0003e2000b901d48 */
[----:B------:R-:W-:Y:S01]  /*0a30*/  IADD3.X R7, R3, UR13, RZ, P0, !PT ;  /* 0x0000000d03077c10 */ /* 0x000fe200087fe4ff */
[----:B------:R-:W-:Y:S01]  /*0a40*/  IMAD R5, R0, c[0x0][0x1b4], R5 ;  /* 0x00006d0000057a24 */ /* 0x000fe200078e0205 */
[----:B------:R-:W-:-:S03]  /*0a50*/  IADD3 R4, P0, R6, UR7, RZ ;  /* 0x0000000706047c10 */ /* 0x000fc6000ff1e0ff */
[----:B------:R-:W-:Y:S01]  /*0a60*/  IMAD.IADD R27, R29, 0x1, R5 ;  /* 0x000000011d1b7824 */ /* 0x000fe200078e0205 */
[----:B------:R-:W-:Y:S01]  /*0a70*/  IADD3.X R5, R7, UR13, RZ, P0, !PT ;  /* 0x0000000d07057c10 */ /* 0x000fe200087fe4ff */
[----:B------:R2:W-:Y:S02]  /*0a80*/  LDGSTS.E.BYPASS.LTC128B.128 [R239+0x1800], [R6.64] ;  /* 0x0180000006ef7fae */ /* 0x0005e4000b901d48 */
[----:B------:R-:W-:Y:S02]  /*0a90*/  IMAD.WIDE.U32 R8, R236, UR11, R26 ;  /* 0x0000000bec087c25 */ /* 0x000fe4000f8e001a */
[----:B------:R4:W-:Y:S04]  /*0aa0*/  LDGSTS.E.BYPASS.LTC128B.128 [R239+0x2000], [R4.64] ;  /* 0x0200000004ef7fae */ /* 0x0009e8000b901d48 */
[----:B------:R-:W-:Y:S04]  /*0ab0*/  STL.64 [R1+0x48], R26 ;  /* 0x0000481a01007387 */ /* 0x000fe80000100a00 */
[----:B------:R-:W-:Y:S01]  /*0ac0*/  STL.64 [R1+0x50], R20 ;  /* 0x0000501401007387 */ /* 0x000fe20000100a00 */
[----:B-1----:R-:W-:-:S04]  /*0ad0*/  IADD3 R2, P0, R4, UR7, RZ ;  /* 0x0000000704027c10 */ /* 0x002fc8000ff1e0ff */
[----:B------:R-:W-:Y:S01]  /*0ae0*/  IADD3.X R3, R5, UR13, RZ, P0, !PT ;  /* 0x0000000d05037c10 */ /* 0x000fe200087fe4ff */
[----:B--2---:R-:W-:-:S04]  /*0af0*/  IMAD R7, R14, c[0x0][0x1b8], RZ ;  /* 0x00006e000e077a24 */ /* 0x004fc800078e02ff */
[----:B------:R1:W-:Y:S01]  /*0b00*/  LDGSTS.E.BYPASS.LTC128B.128 [R239+0x2800], [R2.64] ;  /* 0x0280000002ef7fae */ /* 0x0003e2000b901d48 */
[----:B----4-:R-:W-:Y:S01]  /*0b10*/  IMAD.IADD R4, R9, 0x1, R12 ;  /* 0x0000000109047824 */ /* 0x010fe200078e020c */
[----:B------:R-:W-:Y:S01]  /*0b20*/  LEA R12, P0, R8, c[0x0][0x168], 0x1 ;  /* 0x00005a00080c7a11 */ /* 0x000fe200078008ff */
[----:B------:R-:W-:Y:S02]  /*0b30*/  IMAD R14, R0, c[0x0][0x1bc], R7 ;  /* 0x00006f00000e7a24 */ /* 0x000fe400078e0207 */
[----:B------:R-:W-:Y:S01]  /*0b40*/  IMAD R0, R15, c[0x0][0x1a0], RZ ;  /* 0x000068000f007a24 */ /* 0x000fe200078e02ff */
[----:B------:R-:W-:Y:S02]  /*0b50*/  LEA.HI.X R13, R8, c[0x0][0x16c], R4, 0x1, P0 ;  /* 0x00005b00080d7a11 */ /* 0x000fe400000f0c04 */
[----:B------:R-:W-:Y:S01]  /*0b60*/  IADD3 R4, P1, R2, UR7, RZ ;  /* 0x0000000702047c10 */ /* 0x000fe2000ff3e0ff */
[----:B------:R-:W-:-:S03]  /*0b70*/  IMAD R0, R236, c[0x0][0x1a4], R0 ;  /* 0x00006900ec007a24 */ /* 0x000fc600078e0200 */
[----:B------:R-:W-:Y:S02]  /*0b80*/  IADD3.X R5, R3, UR13, RZ, P1, !PT ;  /* 0x0000000d03057c10 */ /* 0x000fe40008ffe4ff */
[----:B------:R-:W-:Y:S01]  /*0b90*/  IADD3 R6, P1, R4, UR7, RZ ;  /* 0x0000000704067c10 */ /* 0x000fe2000ff3e0ff */
[----:B------:R-:W-:Y:S02]  /*0ba0*/  USHF.L.U32 UR7, UR4, 0x5, URZ ;  /* 0x0000000504077899 */ /* 0x000fe4000800063f */
[----:B------:R2:W-:Y:S01]  /*0bb0*/  LDGSTS.E.BYPASS.LTC128B.128 [R239+0x3000], [R4.64] ;  /* 0x0300000004ef7fae */ /* 0x0005e2000b901d48 */
[----:B------:R-:W-:-:S05]  /*0bc0*/  IADD3.X R7, R5, UR13, RZ, P1, !PT ;  /* 0x0000000d05077c10 */ /* 0x000fca0008ffe4ff */
[----:B------:R4:W-:Y:S01]  /*0bd0*/  LDGSTS.E.BYPASS.LTC128B.128 [R239+0x3800], [R6.64] ;  /* 0x0380000006ef7fae */ /* 0x0009e2000b901d48 */
[----:B-1----:R-:W-:-:S03]  /*0be0*/  IADD3 R2, P0, R12, UR12, RZ ;  /* 0x0000000c0c027c10 */ /* 0x002fc6000ff1e0ff */
[----:B------:R1:W-:Y:S01]  /*0bf0*/  LDGSTS.E.BYPASS.LTC128B.128 [R239+0x4000], [R12.64] ;  /* 0x040000000cef7fae */ /* 0x0003e2000b901d48 */
[----:B------:R-:W-:Y:S02]  /*0c00*/  IADD3.X R3, R13, UR14, RZ, P0, !PT ;  /* 0x0000000e0d037c10 */ /* 0x000fe400087fe4ff */
[----:B------:R-:W-:-:S03]  /*0c10*/  IADD3 R10, P0, R2, UR12, RZ ;  /* 0x0000000c020a7c10 */ /* 0x000fc6000ff1e0ff */
[----:B------:R5:W-:Y:S01]  /*0c20*/  LDGSTS.E.BYPASS.LTC128B.128 [R239+0x4800], [R2.64] ;  /* 0x0480000002ef7fae */ /* 0x000be2000b901d48 */
[----:B------:R-:W-:Y:S02]  /*0c30*/  IADD3.X R11, R3, UR14, RZ, P0, !PT ;  /* 0x0000000e030b7c10 */ /* 0x000fe400087fe4ff */
[----:B------:R-:W-:-:S03]  /*0c40*/  IADD3 R8, P0, R10, UR12, RZ ;  /* 0x0000000c0a087c10 */ /* 0x000fc6000ff1e0ff */
[----:B------:R3:W-:Y:S01]  /*0c50*/  LDGSTS.E.BYPASS.LTC128B.128 [R239+0x5000], [R10.64] ;  /* 0x050000000aef7fae */ /* 0x0007e2000b901d48 */
[----:B------:R-:W-:-:S05]  /*0c60*/  IADD3.X R9, R11, UR14, RZ, P0, !PT ;  /* 0x0000000e0b097c10 */ /* 0x000fca00087fe4ff */
[----:B------:R1:W-:Y:S01]  /*0c70*/  LDGSTS.E.BYPASS.LTC128B.128 [R239+0x5800], [R8.64] ;  /* 0x0580000008ef7fae */ /* 0x0003e2000b901d48 */
[----:B----4-:R-:W-:-:S04]  /*0c80*/  IADD3 R6, P0, R8, UR12, RZ ;  /* 0x0000000c08067c10 */ /* 0x010fc8000ff1e0ff */
[----:B------:R-:W-:Y:S02]  /*0c90*/  IADD3.X R7, R9, UR14, RZ, P0, !PT ;  /* 0x0000000e09077c10 */ /* 0x000fe400087fe4ff */
[----:B--2---:R-:W-:-:S03]  /*0ca0*/  IADD3 R4, P0, R6, UR12, RZ ;  /* 0x0000000c06047c10 */ /* 0x004fc6000ff1e0ff */
[----:B------:R2:W-:Y:S01]  /*0cb0*/  LDGSTS.E.BYPASS.LTC128B.128 [R239+0x6000], [R6.64] ;  /* 0x0600000006ef7fae */ /* 0x0005e2000b901d48 */
[----:B------:R-:W-:Y:S02]  /*0cc0*/  IADD3.X R5, R7, UR14, RZ, P0, !PT ;  /* 0x0000000e07057c10 */ /* 0x000fe400087fe4ff */
[----:B-----5:R-:W-:-:S03]  /*0cd0*/  IADD3 R2, P0, R4, UR12, RZ ;  /* 0x0000000c04027c10 */ /* 0x020fc6000ff1e0ff */
[----:B------:R4:W-:Y:S01]  /*0ce0*/  LDGSTS.E.BYPASS.LTC128B.128 [R239+0x6800], [R4.64] ;  /* 0x0680000004ef7fae */ /* 0x0009e2000b901d48 */
[----:B------:R-:W-:-:S05]  /*0cf0*/  IADD3.X R3, R5, UR14, RZ, P0, !PT ;  /* 0x0000000e05037c10 */ /* 0x000fca00087fe4ff */
[----:B------:R5:W-:Y:S01]  /*0d00*/  LDGSTS.E.BYPASS.LTC128B.128 [R239+0x7000], [R2.64] ;  /* 0x0700000002ef7fae */ /* 0x000be2000b901d48 */
[----:B--2---:R-:W-:-:S04]  /*0d10*/  IADD3 R6, P0, R2, UR12, RZ ;  /* 0x0000000c02067c10 */ /* 0x004fc8000ff1e0ff */
[----:B------:R-:W-:Y:S01]  /*0d20*/  IADD3.X R7, R3, UR14, RZ, P0, !PT ;  /* 0x0000000e03077c10 */ /* 0x000fe200087fe4ff */
[----:B----4-:R-:W-:-:S04]  /*0d30*/  IMAD.WIDE.U32 R4, R236, c[0x0][0x1a0], RZ ;  /* 0x00006800ec047a25 */ /* 0x010fc800078e00ff */
[----:B------:R2:W-:Y:S01]  /*0d40*/  LDGSTS.E.BYPASS.LTC128B.128 [R239+0x7800], [R6.64] ;  /* 0x0780000006ef7fae */ /* 0x0005e2000b901d48 */
[----:B-----5:R-:W-:-:S03]  /*0d50*/  IMAD.IADD R2, R5, 0x1, R0 ;  /* 0x0000000105027824 */ /* 0x020fc600078e0200 */
[----:B------:R-:W0:Y:S01]  /*0d60*/  LDGDEPBAR ;  /* 0x00000000000079af */ /* 0x000e220000000000 */
[----:B------:R-:W-:Y:S02]  /*0d70*/  IMAD.SHL.U32 R0, R80, 0x40, RZ ;  /* 0x0000004050007824 */ /* 0x000fe400078e00ff */
[----:B------:R-:W-:Y:S02]  /*0d80*/  IMAD.IADD R3, R21, 0x1, R14 ;  /* 0x0000000115037824 */ /* 0x000fe400078e020e */
[----:B------:R-:W-:Y:S01]  /*0d90*/  IMAD.SHL.U32 R5, R82, 0x40, RZ ;  /* 0x0000004052057824 */ /* 0x000fe200078e00ff */
[----:B------:R-:W-:Y:S02]  /*0da0*/  LOP3.LUT R0, R0, 0x1c0, RZ, 0xc0, !PT ;  /* 0x000001c000007812 */ /* 0x000fe400078ec0ff */
[----:B------:R4:W-:Y:S02]  /*0db0*/  STL [R1+0x60], R3 ;  /* 0x0000600301007387 */ /* 0x0009e40000100800 */
[----:B-1----:R-:W-:-:S02]  /*0dc0*/  LOP3.LUT R8, R0, 0x8, R18, 0xf8, !PT ;  /* 0x0000000800087812 */ /* 0x002fc400078ef812 */
[----:B--2---:R-:W-:Y:S01]  /*0dd0*/  LEA R6, P0, R4, R20, 0x7 ;  /* 0x0000001404067211 */ /* 0x004fe200078038ff */
[----:B------:R-:W-:-:S04]  /*0de0*/  DEPBAR.LE SB0, 0x0 ;  /* 0x000080000000791a */ /* 0x000fc80000000000 */
[----:B------:R-:W-:Y:S02]  /*0df0*/  LEA.HI.X R7, R4, R3, R2, 0x7, P0 ;  /* 0x0000000304077211 */ /* 0x000fe400000f3c02 */
[----:B------:R-:W-:Y:S01]  /*0e00*/  SHF.R.U32.HI R2, RZ, 0x3, R0 ;  /* 0x00000003ff027819 */ /* 0x000fe20000011600 */
[----:B------:R-:W-:Y:S01]  /*0e10*/  BAR.SYNC.DEFER_BLOCKING 0x0 ;  /* 0x0000000000007b1d */ /* 0x000fe20000010000 */
[C---:B------:R-:W-:Y:S01]  /*0e20*/  LEA R4, P0, R6.reuse, c[0x0][0x170], 0x1 ;  /* 0x00005c0006047a11 */ /* 0x040fe200078008ff */
[----:B----4-:R-:W-:Y:S01]  /*0e30*/  IMAD.SHL.U32 R3, R17, 0x8, RZ ;  /* 0x0000000811037824 */ /* 0x010fe200078e00ff */
[----:B------:R-:W-:Y:S02]  /*0e40*/  LOP3.LUT R0, R5, 0x1c0, RZ, 0xc0, !PT ;  /* 0x000001c005007812 */ /* 0x000fe400078ec0ff */
[----:B------:R-:W-:Y:S02]  /*0e50*/  LEA.HI.X R5, R6, c[0x0][0x174], R7, 0x1, P0 ;  /* 0x00005d0006057a11 */ /* 0x000fe400000f0c07 */
[----:B------:R-:W-:-:S02]  /*0e60*/  LOP3.LUT R8, R8, R2, RZ, 0x3c, !PT ;  /* 0x0000000208087212 */ /* 0x000fc400078e3cff */
[----:B------:R-:W-:Y:S02]  /*0e70*/  LOP3.LUT R6, R0, 0x8, R3, 0xf8, !PT ;  /* 0x0000000800067812 */ /* 0x000fe400078ef803 */
[----:B------:R-:W-:Y:S01]  /*0e80*/  SHF.R.U32.HI R3, RZ, 0x3, R0 ;  /* 0x00000003ff037819 */ /* 0x000fe20000011600 */
[----:B------:R-:W-:Y:S01]  /*0e90*/  IMAD R0, R17, 0x200, R8 ;  /* 0x0000020011007824 */ /* 0x000fe200078e0208 */
[----:B------:R-:W-:Y:S02]  /*0ea0*/  IADD3 R2, P0, R4, UR7, RZ ;  /* 0x0000000704027c10 */ /* 0x000fe4000ff1e0ff */
[----:B------:R-:W-:Y:S02]  /*0eb0*/  LOP3.LUT R238, R6, R3, RZ, 0x3c, !PT ;  /* 0x0000000306ee7212 */ /* 0x000fe400078e3cff */
[----:B------:R-:W-:Y:S02]  /*0ec0*/  IADD3 R8, P1, R2, UR7, RZ ;  /* 0x0000000702087c10 */ /* 0x000fe4000ff3e0ff */
[----:B------:R-:W-:-:S02]  /*0ed0*/  IADD3.X R3, R5, UR5, RZ, P0, !PT ;  /* 0x0000000505037c10 */ /* 0x000fc400087fe4ff */
[----:B------:R-:W-:Y:S02]  /*0ee0*/  IADD3 R6, P0, R8, UR7, RZ ;  /* 0x0000000708067c10 */ /* 0x000fe4000ff1e0ff */
[----:B------:R-:W-:Y:S01]  /*0ef0*/  IADD3.X R9, R3, UR5, RZ, P1, !PT ;  /* 0x0000000503097c10 */ /* 0x000fe20008ffe4ff */
[----:B------:R-:W-:Y:S01]  /*0f00*/  @!PT LDS RZ, [RZ] ;  /* 0x00000000fffff984 */ /* 0x000fe20000000800 */
[----:B------:R-:W-:Y:S01]  /*0f10*/  @!PT LDS RZ, [RZ] ;  /* 0x00000000fffff984 */ /* 0x000fe20000000800 */
[----:B------:R-:W-:Y:S01]  /*0f20*/  @!PT LDS RZ, [RZ] ;  /* 0x00000000fffff984 */ /* 0x000fe20000000800 */
[----:B------:R1:W-:Y:S01]  /*0f30*/  LDGSTS.E.BYPASS.LTC128B.128 [R239+0x8000], [R4.64] ;  /* 0x0800000004ef7fae */ /* 0x0003e2000b901d48 */
[----:B------:R-:W-:Y:S02]  /*0f40*/  LEA R226, R0, 0x4000, 0x1 ;  /* 0x0000400000e27811 */ /* 0x000fe400078e08ff */
[----:B------:R-:W-:Y:S01]  /*0f50*/  IADD3.X R7, R9, UR5, RZ, P0, !PT ;  /* 0x0000000509077c10 */ /* 0x000fe200087fe4ff */
[----:B------:R2:W-:Y:S01]  /*0f60*/  LDGSTS.E.BYPASS.LTC128B.128 [R239+0x8800], [R2.64] ;  /* 0x0880000002ef7fae */ /* 0x0005e2000b901d48 */
[----:B------:R-:W-:-:S03]  /*0f70*/  IADD3 R231, R226, 0x40, RZ ;  /* 0x00000040e2e77810 */ /* 0x000fc60007ffe0ff */
[----:B------:R4:W-:Y:S04]  /*0f80*/  LDGSTS.E.BYPASS.LTC128B.128 [R239+0x9000], [R8.64] ;  /* 0x0900000008ef7fae */ /* 0x0009e8000b901d48 */
[----:B------:R5:W-:Y:S01]  /*0f90*/  LDGSTS.E.BYPASS.LTC128B.128 [R239+0x9800], [R6.64] ;  /* 0x0980000006ef7fae */ /* 0x000be2000b901d48 */
[----:B--2---:R-:W-:Y:S01]  /*0fa0*/  IMAD.SHL.U32 R3, R16, 0x40, RZ ;  /* 0x0000004010037824 */ /* 0x004fe200078e00ff */
[----:B------:R-:W-:-:S04]  /*0fb0*/  IADD3 R2, P1, R6, UR7, RZ ;  /* 0x0000000706027c10 */ /* 0x000fc8000ff3e0ff */
[----:B------:R-:W-:Y:S02]  /*0fc0*/  LOP3.LUT R237, R3, 0xfffffe00, RZ, 0xc0, !PT ;  /* 0xfffffe0003ed7812 */ /* 0x000fe400078ec0ff */
[----:B-1----:R-:W-:Y:S02]  /*0fd0*/  IADD3 R4, P0, R2, UR7, RZ ;  /* 0x0000000702047c10 */ /* 0x002fe4000ff1e0ff */
[----:B------:R-:W-:Y:S01]  /*0fe0*/  IADD3.X R3, R7, UR5, RZ, P1, !PT ;  /* 0x0000000507037c10 */ /* 0x000fe20008ffe4ff */
[----:B----4-:R-:W-:Y:S01]  /*0ff0*/  IMAD R9, R83, 0x400, R237 ;  /* 0x0000040053097824 */ /* 0x010fe200078e02ed */
[----:B-----5:R-:W-:Y:S02]  /*1000*/  IADD3 R6, P1, R4, UR7, RZ ;  /* 0x0000000704067c10 */ /* 0x020fe4000ff3e0ff */
[----:B------:R-:W-:Y:S01]  /*1010*/  IADD3.X R5, R3, UR5, RZ, P0, !PT ;  /* 0x0000000503057c10 */ /* 0x000fe200087fe4ff */
[----:B------:R1:W-:Y:S01]  /*1020*/  LDGSTS.E.BYPASS.LTC128B.128 [R239+0xa000], [R2.64] ;  /* 0x0a00000002ef7fae */ /* 0x0003e2000b901d48 */
[----:B------:R-:W-:-:S02]  /*1030*/  IADD3 R8, P0, R6, UR7, RZ ;  /* 0x0000000706087c10 */ /* 0x000fc4000ff1e0ff */
[----:B------:R-:W-:Y:S01]  /*1040*/  IADD3.X R7, R5, UR5, RZ, P1, !PT ;  /* 0x0000000505077c10 */ /* 0x000fe20008ffe4ff */
[----:B------:R2:W-:Y:S01]  /*1050*/  LDGSTS.E.BYPASS.LTC128B.128 [R239+0xa800], [R4.64] ;  /* 0x0a80000004ef7fae */ /* 0x0005e2000b901d48 */
[----:B------:R-:W-:-:S03]  /*1060*/  LOP3.LUT P1, RZ, R82, 0x2, RZ, 0xc0, !PT ;  /* 0x0000000252ff7812 */ /* 0x000fc6000782c0ff */
[----:B------:R2:W-:Y:S01]  /*1070*/  LDGSTS.E.BYPASS.LTC128B.128 [R239+0xb000], [R6.64] ;  /* 0x0b00000006ef7fae */ /* 0x0005e2000b901d48 */
[----:B-1----:R-:W-:Y:S01]  /*1080*/  IMAD.IADD R2, R9, 0x1, R238 ;  /* 0x0000000109027824 */ /* 0x002fe200078e02ee */
[----:B------:R-:W-:Y:S01]  /*1090*/  IADD3.X R9, R7, UR5, RZ, P0, !PT ;  /* 0x0000000507097c10 */ /* 0x000fe200087fe4ff */
[----:B------:R-:W-:Y:S01]  /*10a0*/  IMAD.SHL.U32 R3, R0, 0x2, RZ ;  /* 0x0000000200037824 */ /* 0x000fe200078e00ff */
[----:B------:R-:W-:Y:S01]  /*10b0*/  LOP3.LUT P0, RZ, R80, 0x2, RZ, 0xc0, !PT ;  /* 0x0000000250ff7812 */ /* 0x000fe2000780c0ff */
[----:B------:R-:W-:Y:S02]  /*10c0*/  IMAD.SHL.U32 R227, R2, 0x2, RZ ;  /* 0x0000000202e37824 */ /* 0x000fe400078e00ff */
[----:B------:R3:W-:Y:S01]  /*10d0*/  LDGSTS.E.BYPASS.LTC128B.128 [R239+0xb800], [R8.64] ;  /* 0x0b80000008ef7fae */ /* 0x0007e2000b901d48 */
[----:B------:R-:W-:-:S03]  /*10e0*/  IMAD.MOV.U32 R2, RZ, RZ, 0x20 ;  /* 0x00000020ff027424 */ /* 0x000fc600078e00ff */
[----:B------:R-:W-:Y:S02]  /*10f0*/  LDSM.16.M88.4 R36, [R3+0x4000] ;  /* 0x004000000324783b */ /* 0x000fe40000000200 */
[----:B------:R-:W-:Y:S02]  /*1100*/  SEL R0, R2, 0xffffffe0, !P1 ;  /* 0xffffffe002007807 */ /* 0x000fe40004800000 */
[----:B------:R-:W-:Y:S01]  /*1110*/  LDSM.16.M88.4 R32, [R3+0x4800] ;  /* 0x004800000320783b */ /* 0x000fe20000000200 */
[----:B------:R-:W-:Y:S02]  /*1120*/  LOP3.LUT P1, RZ, R82, 0x4, RZ, 0xc0, !PT ;  /* 0x0000000452ff7812 */ /* 0x000fe4000782c0ff */
[----:B------:R-:W-:Y:S01]  /*1130*/  IMAD.IADD R230, R227, 0x1, R0 ;  /* 0x00000001e3e67824 */ /* 0x000fe200078e0200 */
[----:B------:R-:W-:Y:S04]  /*1140*/  LDSM.16.M88.4 R28, [R3+0x5000] ;  /* 0x00500000031c783b */ /* 0x000fe80000000200 */
[----:B------:R-:W-:Y:S04]  /*1150*/  LDSM.16.M88.4 R24, [R3+0x5800] ;  /* 0x005800000318783b */ /* 0x000fe80000000200 */
[----:B------:R-:W-:Y:S04]  /*1160*/  LDSM.16.M88.4 R20, [R3+0x6000] ;  /* 0x006000000314783b */ /* 0x000fe80000000200 */
[----:B------:R-:W-:Y:S04]  /*1170*/  LDSM.16.M88.4 R16, [R3+0x6800] ;  /* 0x006800000310783b */ /* 0x000fe80000000200 */
[----:B---3--:R-:W1:Y:S04]  /*1180*/  LDSM.16.M88.4 R8, [R227+0x2000] ;  /* 0x00200000e308783b */ /* 0x008e680000000200 */
[----:B------:R-:W3:Y:S04]  /*1190*/  LDSM.16.M88.4 R40, [R3+0x7000] ;  /* 0x007000000328783b */ /* 0x000ee80000000200 */
[----:B------:R4:W5:Y:S04]  /*11a0*/  LDSM.16.M88.4 R108, [R3+0x7800] ;  /* 0x00780000036c783b */ /* 0x0009680000000200 */
[----:B--2---:R-:W-:Y:S04]  /*11b0*/  LDSM.16.M88.4 R4, [R230+0x2000] ;  /* 0x00200000e604783b */ /* 0x004fe80000000200 */
[----:B------:R-:W-:Y:S04]  /*11c0*/  LDSM.16.M88.4 R12, [R227] ;  /* 0x00000000e30c783b */ /* 0x000fe80000000200 */
[----:B------:R-:W2:Y:S04]  /*11d0*/  S2R R82, SR_TID.X ;  /* 0x0000000000527919 */ /* 0x000ea80000002100 */
[----:B------:R-:W0:Y:S01]  /*11e0*/  LDGDEPBAR ;  /* 0x00000000000079af */ /* 0x000e220000000000 */
[----:B----4-:R-:W-:Y:S01]  /*11f0*/  SEL R3, R2, 0xffffffe0, !P0 ;  /* 0xffffffe002037807 */ /* 0x010fe20004000000 */
[----:B------:R-:W-:Y:S01]  /*1200*/  IMAD.MOV.U32 R2, RZ, RZ, 0x40 ;  /* 0x00000040ff027424 */ /* 0x000fe200078e00ff */
[----:B------:R-:W-:Y:S01]  /*1210*/  LOP3.LUT P0, RZ, R80, 0x4, RZ, 0xc0, !PT ;  /* 0x0000000450ff7812 */ /* 0x000fe2000780c0ff */
[----:B------:R-:W-:-:S02]  /*1220*/  IMAD.MOV.U32 R80, RZ, RZ, R224 ;  /* 0x000000ffff507224 */ /* 0x000fc400078e00e0 */
[----:B------:R-:W-:Y:S01]  /*1230*/  IMAD.IADD R225, R226, 0x1, R3 ;  /* 0x00000001e2e17824 */ /* 0x000fe200078e0203 */
[----:B------:R-:W-:Y:S01]  /*1240*/  SEL R2, R2, 0xffffffc0, !P1 ;  /* 0xffffffc002027807 */ /* 0x000fe20004800000 */
[----:B-1----:R-:W-:Y:S03]  /*1250*/  HMMA.16816.F32 R104, R8, R36, RZ ;  /* 0x000000240868723c */ /* 0x002fe600000018ff */
[----:B------:R-:W-:Y:S01]  /*1260*/  LDSM.16.M88.4 R140, [R225+0x3800] ;  /* 0x00380000e18c783b */ /* 0x000fe20000000200 */
[----:B------:R-:W-:-:S03]  /*1270*/  IMAD.IADD R228, R227, 0x1, R2 ;  /* 0x00000001e3e47824 */ /* 0x000fc600078e0202 */
[----:B------:R-:W1:Y:S01]  /*1280*/  LDSM.16.M88.4 R112, [R225] ;  /* 0x00000000e170783b */ /* 0x000e620000000200 */
[----:B------:R-:W-:Y:S01]  /*1290*/  @P0 IADD3 R231, R226, -0x40, RZ ;  /* 0xffffffc0e2e70810 */ /* 0x000fe20007ffe0ff */
[----:B------:R-:W-:Y:S01]  /*12a0*/  IMAD.IADD R229, R0, 0x1, R228 ;  /* 0x0000000100e57824 */ /* 0x000fe200078e02e4 */
[C---:B------:R-:W-:Y:S01]  /*12b0*/  HMMA.16816.F32 R100, R8.reuse, R32, RZ ;  /* 0x000000200864723c */ /* 0x040fe200000018ff */
[----:B------:R-:W4:Y:S02]  /*12c0*/  LDSM.16.M88.4 R132, [R225+0x2800] ;  /* 0x00280000e184783b */ /* 0x000f240000000200 */
[----:B------:R-:W-:Y:S01]  /*12d0*/  IMAD.IADD R224, R3, 0x1, R231 ;  /* 0x0000000103e07824 */ /* 0x000fe200078e02e7 */
[----:B------:R-:W-:Y:S01]  /*12e0*/  LOP3.LUT R3, R252, 0xffffffe0, RZ, 0xc0, !PT ;  /* 0xffffffe0fc037812 */ /* 0x000fe200078ec0ff */
[----:B------:R-:W1:Y:S03]  /*12f0*/  LDSM.16.M88.4 R128, [R225+0x2000] ;  /* 0x00200000e180783b */ /* 0x000e660000000200 */
[----:B------:R-:W-:Y:S01]  /*1300*/  HMMA.16816.F32 R88, R8, R28, RZ ;  /* 0x0000001c0858723c */ /* 0x000fe200000018ff */
[----:B------:R-:W1:Y:S01]  /*1310*/  LDSM.16.M88.4 R116, [R225+0x800] ;  /* 0x00080000e174783b */ /* 0x000e620000000200 */
[----:B--2---:R-:W-:-:S03]  /*1320*/  IMAD.IADD R3, R82, 0x1, -R3 ;  /* 0x0000000152037824 */ /* 0x004fc600078e0a03 */
[----:B------:R-:W-:Y:S03]  /*1330*/  LDSM.16.M88.4 R120, [R225+0x1000] ;  /* 0x00100000e178783b */ /* 0x000fe60000000200 */
[C---:B------:R-:W-:Y:S01]  /*1340*/  HMMA.16816.F32 R76, R8.reuse, R24, RZ ;  /* 0x00000018084c723c */ /* 0x040fe200000018ff */
[----:B------:R-:W2:Y:S04]  /*1350*/  LDSM.16.M88.4 R124, [R225+0x1800] ;  /* 0x00180000e17c783b */ /* 0x000ea80000000200 */
[----:B------:R-:W1:Y:S03]  /*1360*/  LDSM.16.M88.4 R136, [R225+0x3000] ;  /* 0x00300000e188783b */ /* 0x000e660000000200 */
[C---:B------:R-:W-:Y:S08]  /*1370*/  HMMA.16816.F32 R68, R8.reuse, R20, RZ ;  /* 0x000000140844723c */ /* 0x040ff000000018ff */
[C---:B------:R-:W-:Y:S08]  /*1380*/  HMMA.16816.F32 R60, R8.reuse, R16, RZ ;  /* 0x00000010083c723c */ /* 0x040ff000000018ff */
[C---:B---3--:R-:W-:Y:S08]  /*1390*/  HMMA.16816.F32 R52, R8.reuse, R40, RZ ;  /* 0x000000280834723c */ /* 0x048ff000000018ff */
[C---:B-----5:R-:W-:Y:S08]  /*13a0*/  HMMA.16816.F32 R44, R8.reuse, R108, RZ ;  /* 0x0000006c082c723c */ /* 0x060ff000000018ff */
[C---:B------:R-:W-:Y:S08]  /*13b0*/  HMMA.16816.F32 R96, R8.reuse, R38, RZ ;  /* 0x000000260860723c */ /* 0x040ff000000018ff */
[C---:B------:R-:W-:Y:S08]  /*13c0*/  HMMA.16816.F32 R92, R8.reuse, R34, RZ ;  /* 0x00000022085c723c */ /* 0x040ff000000018ff */
[C---:B------:R-:W-:Y:S08]  /*13d0*/  HMMA.16816.F32 R84, R8.reuse, R30, RZ ;  /* 0x0000001e0854723c */ /* 0x040ff000000018ff */
[C---:B------:R-:W-:Y:S08]  /*13e0*/  HMMA.16816.F32 R72, R8.reuse, R26, RZ ;  /* 0x0000001a0848723c */ /* 0x040ff000000018ff */
[C---:B------:R-:W-:Y:S08]  /*13f0*/  HMMA.16816.F32 R64, R8.reuse, R22, RZ ;  /* 0x000000160840723c */ /* 0x040ff000000018ff */
[C---:B------:R-:W-:Y:S08]  /*1400*/  HMMA.16816.F32 R56, R8.reuse, R18, RZ ;  /* 0x000000120838723c */ /* 0x040ff000000018ff */
[C---:B------:R-:W-:Y:S08]  /*1410*/  HMMA.16816.F32 R48, R8.reuse, R42, RZ ;  /* 0x0000002a0830723c */ /* 0x040ff000000018ff */
[----:B------:R-:W-:Y:S08]  /*1420*/  HMMA.16816.F32 R8, R8, R110, RZ ;  /* 0x0000006e0808723c */ /* 0x000ff000000018ff */
[C---:B-1----:R-:W-:Y:S08]  /*1430*/  HMMA.16816.F32 R144, R4.reuse, R112, R104 ;  /* 0x000000700490723c */ /* 0x042ff00000001868 */
[C---:B----4-:R-:W-:Y:S08]  /*1440*/  HMMA.16816.F32 R220, R4.reuse, R132, R60 ;  /* 0x0000008404dc723c */ /* 0x050ff0000000183c */
[----:B------:R-:W-:Y:S01]  /*1450*/  HMMA.16816.F32 R180, R4, R142, R8 ;  /* 0x0000008e04b4723c */ /* 0x000fe20000001808 */
[----:B------:R-:W1:Y:S07]  /*1460*/  LDSM.16.M88.4 R8, [R230] ;  /* 0x00000000e608783b */ /* 0x000e6e0000000200 */
[----:B------:R-:W-:Y:S01]  /*1470*/  HMMA.16816.F32 R60, R12, R20, RZ ;  /* 0x000000140c3c723c */ /* 0x000fe200000018ff */
[----:B------:R-:W-:-:S02]  /*1480*/  IMAD.MOV.U32 R171, RZ, RZ, R144 ;  /* 0x000000ffffab7224 */ /* 0x000fc400078e0090 */
[----:B------:R-:W-:Y:S02]  /*1490*/  IMAD.MOV.U32 R170, RZ, RZ, R145 ;  /* 0x000000ffffaa7224 */ /* 0x000fe400078e0091 */
[----:B------:R-:W-:Y:S02]  /*14a0*/  IMAD.MOV.U32 R169, RZ, RZ, R146 ;  /* 0x000000ffffa97224 */ /* 0x000fe400078e0092 */
[----:B------:R-:W-:Y:S01]  /*14b0*/  IMAD.MOV.U32 R168, RZ, RZ, R147 ;  /* 0x000000ffffa87224 */ /* 0x000fe200078e0093 */
[C---:B------:R-:W-:Y:S08]  /*14c0*/  HMMA.16816.F32 R232, R4.reuse, R128, R68 ;  /* 0x0000008004e8723c */ /* 0x040ff00000001844 */
[----:B------:R-:W-:Y:S08]  /*14d0*/  HMMA.16816.F32 R188, R4, R134, R56 ;  /* 0x0000008604bc723c */ /* 0x000ff00000001838 */
[C---:B------:R-:W-:Y:S08]  /*14e0*/  HMMA.16816.F32 R68, R12.reuse, R28, RZ ;  /* 0x0000001c0c44723c */ /* 0x040ff000000018ff */
[C---:B------:R-:W-:Y:S08]  /*14f0*/  HMMA.16816.F32 R56, R12.reuse, R16, RZ ;  /* 0x000000100c38723c */ /* 0x040ff000000018ff */
[----:B------:R-:W-:Y:S01]  /*1500*/  HMMA.16816.F32 R152, R12, R30, RZ ;  /* 0x0000001e0c98723c */ /* 0x000fe200000018ff */
[----:B------:R-:W-:Y:S07]  /*1510*/  LDSM.16.M88.4 R28, [R231+0x3000] ;  /* 0x00300000e71c783b */ /* 0x000fee0000000200 */
[C---:B------:R-:W-:Y:S08]  /*1520*/  HMMA.16816.F32 R248, R4.reuse, R116, R100 ;  /* 0x0000007404f8723c */ /* 0x040ff00000001864 */
[C---:B--2---:R-:W-:Y:S08]  /*1530*/  HMMA.16816.F32 R240, R4.reuse, R124, R76 ;  /* 0x0000007c04f0723c */ /* 0x044ff0000000184c */
[C---:B------:R-:W-:Y:S08]  /*1540*/  HMMA.16816.F32 R216, R4.reuse, R136, R52 ;  /* 0x0000008804d8723c */ /* 0x040ff00000001834 */
[C---:B------:R-:W-:Y:S08]  /*1550*/  HMMA.16816.F32 R208, R4.reuse, R114, R96 ;  /* 0x0000007204d0723c */ /* 0x040ff00000001860 */
[C---:B------:R-:W-:Y:S08]  /*1560*/  HMMA.16816.F32 R200, R4.reuse, R122, R84 ;  /* 0x0000007a04c8723c */ /* 0x040ff00000001854 */
[C---:B------:R-:W-:Y:S08]  /*1570*/  HMMA.16816.F32 R196, R4.reuse, R126, R72 ;  /* 0x0000007e04c4723c */ /* 0x040ff00000001848 */
[C---:B------:R-:W-:Y:S08]  /*1580*/  HMMA.16816.F32 R192, R4.reuse, R130, R64 ;  /* 0x0000008204c0723c */ /* 0x040ff00000001840 */
[----:B------:R-:W-:Y:S08]  /*1590*/  HMMA.16816.F32 R184, R4, R138, R48 ;  /* 0x0000008a04b8723c */ /* 0x000ff00000001830 */
[C---:B------:R-:W-:Y:S08]  /*15a0*/  HMMA.16816.F32 R76, R12.reuse, R36, RZ ;  /* 0x000000240c4c723c */ /* 0x040ff000000018ff */
[C---:B------:R-:W-:Y:S01]  /*15b0*/  HMMA.16816.F32 R160, R12.reuse, R38, RZ ;  /* 0x000000260ca0723c */ /* 0x040fe200000018ff */
[----:B------:R-:W-:Y:S07]  /*15c0*/  LDSM.16.M88.4 R36, [R231+0x2000] ;  /* 0x00200000e724783b */ /* 0x000fee0000000200 */
[C---:B------:R-:W-:Y:S08]  /*15d0*/  HMMA.16816.F32 R72, R12.reuse, R32, RZ ;  /* 0x000000200c48723c */ /* 0x040ff000000018ff */
[C---:B------:R-:W-:Y:S01]  /*15e0*/  HMMA.16816.F32 R156, R12.reuse, R34, RZ ;  /* 0x000000220c9c723c */ /* 0x040fe200000018ff */
[----:B------:R-:W-:Y:S07]  /*15f0*/  LDSM.16.M88.4 R32, [R231+0x2800] ;  /* 0x00280000e720783b */ /* 0x000fee0000000200 */
[C---:B------:R-:W-:Y:S08]  /*1600*/  HMMA.16816.F32 R64, R12.reuse, R24, RZ ;  /* 0x000000180c40723c */ /* 0x040ff000000018ff */
[C---:B------:R-:W-:Y:S01]  /*1610*/  HMMA.16816.F32 R148, R12.reuse, R26, RZ ;  /* 0x0000001a0c94723c */ /* 0x040fe200000018ff */
[----:B------:R-:W-:Y:S07]  /*1620*/  LDSM.16.M88.4 R24, [R231+0x1000] ;  /* 0x00100000e718783b */ /* 0x000fee0000000200 */
[C---:B------:R-:W-:Y:S01]  /*1630*/  HMMA.16816.F32 R144, R12.reuse, R22, RZ ;  /* 0x000000160c90723c */ /* 0x040fe200000018ff */
[----:B------:R-:W-:Y:S07]  /*1640*/  LDSM.16.M88.4 R20, [R231] ;  /* 0x00000000e714783b */ /* 0x000fee0000000200 */
[C---:B------:R-:W-:Y:S01]  /*1650*/  HMMA.16816.F32 R100, R12.reuse, R18, RZ ;  /* 0x000000120c64723c */ /* 0x040fe200000018ff */
[----:B------:R-:W-:Y:S07]  /*1660*/  LDSM.16.M88.4 R16, [R231+0x800] ;  /* 0x00080000e710783b */ /* 0x000fee0000000200 */
[C---:B------:R-:W-:Y:S08]  /*1670*/  HMMA.16816.F32 R52, R12.reuse, R40, RZ ;  /* 0x000000280c34723c */ /* 0x040ff000000018ff */
[C---:B------:R-:W-:Y:S01]  /*1680*/  HMMA.16816.F32 R96, R12.reuse, R42, RZ ;  /* 0x0000002a0c60723c */ /* 0x040fe200000018ff */
[----:B------:R-:W-:Y:S07]  /*1690*/  LDSM.16.M88.4 R40, [R231+0x1800] ;  /* 0x00180000e728783b */ /* 0x000fee0000000200 */
[C---:B------:R-:W-:Y:S08]  /*16a0*/  HMMA.16816.F32 R48, R12.reuse, R108, RZ ;  /* 0x0000006c0c30723c */ /* 0x040ff000000018ff */
[----:B------:R-:W-:Y:S01]  /*16b0*/  HMMA.16816.F32 R84, R12, R110, RZ ;  /* 0x0000006e0c54723c */ /* 0x000fe200000018ff */
[----:B------:R-:W2:Y:S07]  /*16c0*/  LDSM.16.M88.4 R12, [R228] ;  /* 0x00000000e40c783b */ /* 0x000eae0000000200 */
[----:B-1----:R-:W-:Y:S07]  /*16d0*/  HMMA.16816.F32 R164, R8, R128, R60 ;  /* 0x0000008008a4723c */ /* 0x002fee000000183c */
[----:B------:R-:W-:Y:S01]  /*16e0*/  IMAD.MOV.U32 R60, RZ, RZ, R171 ;  /* 0x000000ffff3c7224 */ /* 0x000fe200078e00ab */
[----:B------:R-:W-:Y:S01]  /*16f0*/  HMMA.16816.F32 R244, R4, R120, R88 ;  /* 0x0000007804f4723c */ /* 0x000fe20000001858 */
[----:B------:R-:W-:-:S02]  /*1700*/  IMAD.MOV.U32 R61, RZ, RZ, R170 ;  /* 0x000000ffff3d7224 */ /* 0x000fc400078e00aa */
[----:B------:R-:W-:Y:S02]  /*1710*/  IMAD.MOV.U32 R62, RZ, RZ, R169 ;  /* 0x000000ffff3e7224 */ /* 0x000fe400078e00a9 */
[----:B------:R-:W-:-:S03]  /*1720*/  IMAD.MOV.U32 R63, RZ, RZ, R168 ;  /* 0x000000ffff3f7224 */ /* 0x000fc600078e00a8 */
[C---:B------:R-:W-:Y:S01]  /*1730*/  HMMA.16816.F32 R212, R4.reuse, R140, R44 ;  /* 0x0000008c04d4723c */ /* 0x040fe2000000182c */
[----:B------:R-:W-:Y:S07]  /*1740*/  LDSM.16.M88.4 R44, [R231+0x3800] ;  /* 0x00380000e72c783b */ /* 0x000fee0000000200 */
[----:B------:R-:W-:Y:S01]  /*1750*/  HMMA.16816.F32 R204, R4, R118, R92 ;  /* 0x0000007604cc723c */ /* 0x000fe2000000185c */
[----:B------:R-:W1:Y:S07]  /*1760*/  LDSM.16.M88.4 R4, [R228+0x2000] ;  /* 0x00200000e404783b */ /* 0x000e6e0000000200 */
[C---:B------:R-:W-:Y:S08]  /*1770*/  HMMA.16816.F32 R104, R8.reuse, R120, R68 ;  /* 0x000000780868723c */ /* 0x040ff00000001844 */
[C---:B------:R-:W-:Y:S08]  /*1780*/  HMMA.16816.F32 R168, R8.reuse, R132, R56 ;  /* 0x0000008408a8723c */ /* 0x040ff00000001838 */
[C---:B------:R-:W-:Y:S08]  /*1790*/  HMMA.16816.F32 R56, R8.reuse, R122, R152 ;  /* 0x0000007a0838723c */ /* 0x040ff00000001898 */
[C---:B------:R-:W-:Y:S08]  /*17a0*/  HMMA.16816.F32 R88, R8.reuse, R112, R76 ;  /* 0x000000700858723c */ /* 0x040ff0000000184c */
[C---:B------:R-:W-:Y:S08]  /*17b0*/  HMMA.16816.F32 R172, R8.reuse, R136, R52 ;  /* 0x0000008808ac723c */ /* 0x040ff00000001834 */
[C---:B------:R-:W-:Y:S01]  /*17c0*/  HMMA.16816.F32 R52, R8.reuse, R114, R160 ;  /* 0x000000720834723c */ /* 0x040fe200000018a0 */
[----:B------:R-:W3:Y:S07]  /*17d0*/  S2R R163, SR_CTAID.X ;  /* 0x0000000000a37919 */ /* 0x000eee0000002500 */
[C---:B------:R-:W-:Y:S08]  /*17e0*/  HMMA.16816.F32 R68, R8.reuse, R134, R100 ;  /* 0x000000860844723c */ /* 0x040ff00000001864 */
[C---:B------:R-:W-:Y:S08]  /*17f0*/  HMMA.16816.F32 R92, R8.reuse, R116, R72 ;  /* 0x00000074085c723c */ /* 0x040ff00000001848 */
[----:B------:R-:W-:Y:S01]  /*1800*/  HMMA.16816.F32 R108, R8, R124, R64 ;  /* 0x0000007c086c723c */ /* 0x000fe20000001840 */
[----:B---3--:R-:W-:-:S07]  /*1810*/  IMAD.SHL.U32 R163, R163, 0x80, RZ ;  /* 0x00000080a3a37824 */ /* 0x008fce00078e00ff */
[----:B------:R-:W-:Y:S08]  /*1820*/  HMMA.16816.F32 R176, R8, R140, R48 ;  /* 0x0000008c08b0723c */ /* 0x000ff00000001830 */
[----:B--2---:R-:W-:Y:S08]  /*1830*/  HMMA.16816.F32 R100, R12, R24, R104 ;  /* 0x000000180c64723c */ /* 0x004ff00000001868 */
[C---:B------:R-:W-:Y:S08]  /*1840*/  HMMA.16816.F32 R48, R8.reuse, R118, R156 ;  /* 0x000000760830723c */ /* 0x040ff0000000189c */
[C---:B------:R-:W-:Y:S08]  /*1850*/  HMMA.16816.F32 R76, R8.reuse, R126, R148 ;  /* 0x0000007e084c723c */ /* 0x040ff00000001894 */
[C---:B------:R-:W-:Y:S08]  /*1860*/  HMMA.16816.F32 R72, R8.reuse, R130, R144 ;  /* 0x000000820848723c */ /* 0x040ff00000001890 */
[C---:B------:R-:W-:Y:S01]  /*1870*/  HMMA.16816.F32 R64, R8.reuse, R138, R96 ;  /* 0x0000008a0840723c */ /* 0x040fe20000001860 */
[----:B------:R-:W-:Y:S07]  /*1880*/  LDSM.16.M88.4 R96, [R224+0x800] ;  /* 0x00080000e060783b */ /* 0x000fee0000000200 */
[----:B------:R-:W-:Y:S01]  /*1890*/  HMMA.16816.F32 R84, R8, R142, R84 ;  /* 0x0000008e0854723c */ /* 0x000fe20000001854 */
[----:B------:R-:W-:Y:S07]  /*18a0*/  LDSM.16.M88.4 R8, [R229] ;  /* 0x00000000e508783b */ /* 0x000fee0000000200 */
[----:B------:R-:W-:Y:S01]  /*18b0*/  HMMA.16816.F32 R104, R12, R26, R56 ;  /* 0x0000001a0c68723c */ /* 0x000fe20000001838 */
[----:B------:R-:W2:Y:S07]  /*18c0*/  LDSM.16.M88.4 R56, [R224] ;  /* 0x00000000e038783b */ /* 0x000eae0000000200 */
[-C--:B-1----:R-:W-:Y:S08]  /*18d0*/  HMMA.16816.F32 R116, R4, R20.reuse, R60 ;  /* 0x000000140474723c */ /* 0x082ff0000000183c */
[----:B------:R-:W-:Y:S08]  /*18e0*/  HMMA.16816.F32 R60, R12, R20, R88 ;  /* 0x000000140c3c723c */ /* 0x000ff00000001858 */
[C---:B------:R-:W-:Y:S08]  /*18f0*/  HMMA.16816.F32 R248, R4.reuse, R16, R248 ;  /* 0x0000001004f8723c */ /* 0x040ff000000018f8 */
        /* <DEDUP_REMOVED lines=13> */
[----:B------:R-:W-:Y:S01]  /*19d0*/  HMMA.16816.F32 R180, R4, R46, R180 ;  /* 0x0000002e04b4723c */ /* 0x000fe200000018b4 */
[----:B------:R-:W1:Y:S07]  /*19e0*/  LDSM.16.M88.4 R4, [R229+0x2000] ;  /* 0x00200000e504783b */ /* 0x000e6e0000000200 */
[C---:B------:R-:W-:Y:S08]  /*19f0*/  HMMA.16816.F32 R52, R12.reuse, R22, R52 ;  /* 0x000000160c34723c */ /* 0x040ff00000001834 */
[C---:B------:R-:W-:Y:S01]  /*1a00*/  HMMA.16816.F32 R88, R12.reuse, R16, R92 ;  /* 0x000000100c58723c */ /* 0x040fe2000000185c */
[----:B------:R-:W-:Y:S07]  /*1a10*/  LDSM.16.M88.4 R92, [R224+0x1000] ;  /* 0x00100000e05c783b */ /* 0x000fee0000000200 */
[C---:B------:R-:W-:Y:S08]  /*1a20*/  HMMA.16816.F32 R48, R12.reuse, R18, R48 ;  /* 0x000000120c30723c */ /* 0x040ff00000001830 */
[C---:B------:R-:W-:Y:S08]  /*1a30*/  HMMA.16816.F32 R108, R12.reuse, R40, R108 ;  /* 0x000000280c6c723c */ /* 0x040ff0000000186c */
[C---:B------:R-:W-:Y:S01]  /*1a40*/  HMMA.16816.F32 R112, R12.reuse, R42, R76 ;  /* 0x0000002a0c70723c */ /* 0x040fe2000000184c */
[----:B------:R-:W-:Y:S07]  /*1a50*/  LDSM.16.M88.4 R76, [R224+0x2000] ;  /* 0x00200000e04c783b */ /* 0x000fee0000000200 */
[C---:B------:R-:W-:Y:S08]  /*1a60*/  HMMA.16816.F32 R120, R12.reuse, R36, R164 ;  /* 0x000000240c78723c */ /* 0x040ff000000018a4 */
[C---:B------:R-:W-:Y:S01]  /*1a70*/  HMMA.16816.F32 R124, R12.reuse, R38, R72 ;  /* 0x000000260c7c723c */ /* 0x040fe20000001848 */
[----:B------:R-:W-:Y:S07]  /*1a80*/  LDSM.16.M88.4 R72, [R224+0x2800] ;  /* 0x00280000e048783b */ /* 0x000fee0000000200 */
[C---:B------:R-:W-:Y:S08]  /*1a90*/  HMMA.16816.F32 R128, R12.reuse, R32, R168 ;  /* 0x000000200c80723c */ /* 0x040ff000000018a8 */
[C---:B------:R-:W-:Y:S01]  /*1aa0*/  HMMA.16816.F32 R132, R12.reuse, R34, R68 ;  /* 0x000000220c84723c */ /* 0x040fe20000001844 */
[----:B------:R-:W-:Y:S07]  /*1ab0*/  LDSM.16.M88.4 R68, [R224+0x3000] ;  /* 0x00300000e044783b */ /* 0x000fee0000000200 */
[C---:B------:R-:W-:Y:S08]  /*1ac0*/  HMMA.16816.F32 R136, R12.reuse, R28, R172 ;  /* 0x0000001c0c88723c */ /* 0x040ff000000018ac */
[C---:B------:R-:W-:Y:S08]  /*1ad0*/  HMMA.16816.F32 R64, R12.reuse, R30, R64 ;  /* 0x0000001e0c40723c */ /* 0x040ff00000001840 */
[C---:B------:R-:W-:Y:S08]  /*1ae0*/  HMMA.16816.F32 R140, R12.reuse, R44, R176 ;  /* 0x0000002c0c8c723c */ /* 0x040ff000000018b0 */
[----:B------:R-:W-:Y:S01]  /*1af0*/  HMMA.16816.F32 R144, R12, R46, R84 ;  /* 0x0000002e0c90723c */ /* 0x000fe20000001854 */
[----:B------:R-:W3:Y:S06]  /*1b00*/  LDSM.16.M88.4 R84, [R224+0x1800] ;  /* 0x00180000e054783b */ /* 0x000eec0000000200 */
[----:B------:R-:W-:Y:S01]  /*1b10*/  SHF.R.S32.HI R12, RZ, 0x1f, R3 ;  /* 0x0000001fff0c7819 */ /* 0x000fe20000011403 */
[----:B------:R-:W-:Y:S01]  /*1b20*/  IMAD R13, R83, 0x10, R163 ;  /* 0x00000010530d7824 */ /* 0x000fe200078e02a3 */
[----:B--2---:R-:W-:Y:S01]  /*1b30*/  HMMA.16816.F32 R20, R8, R56, R60 ;  /* 0x000000380814723c */ /* 0x004fe2000000183c */
[----:B------:R-:W-:Y:S01]  /*1b40*/  IMAD.SHL.U32 R14, R82, 0x2, RZ ;  /* 0x00000002520e7824 */ /* 0x000fe200078e00ff */
[----:B------:R-:W-:-:S02]  /*1b50*/  LEA.HI R3, R12, R3, RZ, 0x2 ;  /* 0x000000030c037211 */ /* 0x000fc400078f10ff */
[----:B------:R-:W-:Y:S02]  /*1b60*/  SHF.R.S32.HI R12, RZ, 0x1f, R252 ;  /* 0x0000001fff0c7819 */ /* 0x000fe400000114fc */
[----:B------:R-:W-:Y:S02]  /*1b70*/  SHF.R.S32.HI R3, RZ, 0x2, R3 ;  /* 0x00000002ff037819 */ /* 0x000fe40000011403 */
[----:B------:R-:W-:Y:S01]  /*1b80*/  LEA.HI R12, R12, R83, RZ, 0x2 ;  /* 0x000000530c0c7211 */ /* 0x000fe200078f10ff */
[----:B------:R-:W-:Y:S02]  /*1b90*/  HMMA.16816.F32 R28, R8, R58, R52 ;  /* 0x0000003a081c723c */ /* 0x000fe40000001834 */
[----:B------:R2:W-:Y:S01]  /*1ba0*/  STL [R1+0x78], R3 ;  /* 0x0000780301007387 */ /* 0x0005e20000100800 */
[----:B------:R-:W-:-:S05]  /*1bb0*/  LOP3.LUT R12, R12, 0xfffffffc, RZ, 0xc0, !PT ;  /* 0xfffffffc0c0c7812 */ /* 0x000fca00078ec0ff */
[----:B------:R-:W-:Y:S01]  /*1bc0*/  IMAD.IADD R12, R83, 0x1, -R12 ;  /* 0x00000001530c7824 */ /* 0x000fe200078e0a0c */
[----:B-1----:R-:W-:Y:S04]  /*1bd0*/  HMMA.16816.F32 R116, R4, R56, R116 ;  /* 0x000000380474723c */ /* 0x002fe80000001874 */
[----:B------:R1:W-:Y:S04]  /*1be0*/  STL [R1+0x7c], R12 ;  /* 0x00007c0c01007387 */ /* 0x0003e80000100800 */
[----:B------:R-:W-:Y:S01]  /*1bf0*/  HMMA.16816.F32 R16, R8, R96, R88 ;  /* 0x000000600810723c */ /* 0x000fe20000001858 */
[----:B------:R-:W4:Y:S01]  /*1c00*/  LDSM.16.M88.4 R88, [R224+0x3800] ;  /* 0x00380000e058783b */ /* 0x000f220000000200 */
[----:B------:R-:W-:-:S06]  /*1c10*/  DEPBAR.LE SB0, 0x0 ;  /* 0x000080000000791a */ /* 0x000fcc0000000000 */
[----:B------:R-:W-:Y:S01]  /*1c20*/  HMMA.16816.F32 R24, R8, R98, R48 ;  /* 0x000000620818723c */ /* 0x000fe20000001830 */
[----:B--2---:R-:W-:Y:S02]  /*1c30*/  IADD3 R3, R13, 0x1, R3 ;  /* 0x000000010d037810 */ /* 0x004fe40007ffe003 */
[----:B------:R-:W-:Y:S02]  /*1c40*/  LOP3.LUT R13, R14, 0x6, RZ, 0xc0, !PT ;  /* 0x000000060e0d7812 */ /* 0x000fe400078ec0ff */
[----:B------:R-:W-:-:S03]  /*1c50*/  IADD3 R3, R81, -c[0x0][0x214], R3 ;  /* 0x8000850051037a10 */ /* 0x000fc60007ffe003 */
[----:B---3--:R-:W-:Y:S01]  /*1c60*/  HMMA.16816.F32 R32, R8, R86, R112 ;  /* 0x000000560820723c */ /* 0x008fe20000001870 */
[----:B------:R-:W-:Y:S01]  /*1c70*/  IADD3 R60, R3, c[0x0][0x2e8], RZ ;  /* 0x0000ba00033c7a10 */ /* 0x000fe20007ffe0ff */
[----:B------:R-:W-:Y:S01]  /*1c80*/  IMAD R3, R236, 0x80, R13 ;  /* 0x00000080ec037824 */ /* 0x000fe200078e020d */
[----:B------:R-:W-:Y:S02]  /*1c90*/  IADD3 R236, R231, 0x1800, RZ ;  /* 0x00001800e7ec7810 */ /* 0x000fe40007ffe0ff */
[C---:B------:R-:W-:Y:S02]  /*1ca0*/  IADD3 R14, R60.reuse, 0x8, RZ ;  /* 0x000000083c0e7810 */ /* 0x040fe40007ffe0ff */
[----:B------:R-:W-:Y:S02]  /*1cb0*/  IADD3 R55, R3, 0x1, RZ ;  /* 0x0000000103377810 */ /* 0x000fe40007ffe0ff */
[-C--:B-1----:R-:W-:Y:S02]  /*1cc0*/  IMNMX R12, R60, R81.reuse, PT ;  /* 0x000000513c0c7217 */ /* 0x082fe40003800200 */
[----:B------:R-:W-:-:S02]  /*1cd0*/  IMNMX R14, R14, R81, PT ;  /* 0x000000510e0e7217 */ /* 0x000fc40003800200 */
[-C--:B------:R-:W-:Y:S02]  /*1ce0*/  ISETP.GE.AND P3, PT, R3, R12.reuse, PT ;  /* 0x0000000c0300720c */ /* 0x080fe40003f66270 */
[----:B------:R-:W-:Y:S02]  /*1cf0*/  ISETP.GE.AND P2, PT, R55, R12, PT ;  /* 0x0000000c3700720c */ /* 0x000fe40003f46270 */
[-C--:B------:R-:W-:Y:S02]  /*1d00*/  ISETP.GE.AND P1, PT, R3, R14.reuse, PT ;  /* 0x0000000e0300720c */ /* 0x080fe40003f26270 */
[----:B------:R-:W-:Y:S02]  /*1d10*/  ISETP.GE.AND P0, PT, R55, R14, PT ;  /* 0x0000000e3700720c */ /* 0x000fe40003f06270 */
[C---:B------:R-:W-:Y:S02]  /*1d20*/  IADD3 R57, R3.reuse, 0x8, RZ ;  /* 0x0000000803397810 */ /* 0x040fe40007ffe0ff */
[----:B------:R-:W-:-:S02]  /*1d30*/  IADD3 R56, R3, 0x9, RZ ;  /* 0x0000000903387810 */ /* 0x000fc40007ffe0ff */
[----:B------:R-:W-:Y:S02]  /*1d40*/  FSEL R150, R20, -INF , !P3 ;  /* 0xff80000014967808 */ /* 0x000fe40005800000 */
[----:B------:R-:W-:Y:S02]  /*1d50*/  FSEL R151, R21, -INF , !P2 ;  /* 0xff80000015977808 */ /* 0x000fe40005000000 */
[----:B------:R-:W-:Y:S02]  /*1d60*/  FSEL R159, R22, -INF , !P1 ;  /* 0xff800000169f7808 */ /* 0x000fe40004800000 */
[----:B------:R-:W-:Y:S02]  /*1d70*/  FSEL R158, R23, -INF , !P0 ;  /* 0xff800000179e7808 */ /* 0x000fe40004000000 */
[-C--:B------:R-:W-:Y:S01]  /*1d80*/  ISETP.GE.AND P3, PT, R57, R12.reuse, PT ;  /* 0x0000000c3900720c */ /* 0x080fe20003f66270 */
[----:B------:R-:W-:Y:S01]  /*1d90*/  HMMA.16816.F32 R20, R8, R94, R104 ;  /* 0x0000005e0814723c */ /* 0x000fe20000001868 */
[----:B------:R-:W-:-:S02]  /*1da0*/  ISETP.GE.AND P2, PT, R56, R12, PT ;  /* 0x0000000c3800720c */ /* 0x000fc40003f46270 */
[-C--:B------:R-:W-:Y:S02]  /*1db0*/  ISETP.GE.AND P1, PT, R57, R14.reuse, PT ;  /* 0x0000000e3900720c */ /* 0x080fe40003f26270 */
[----:B------:R-:W-:Y:S02]  /*1dc0*/  ISETP.GE.AND P0, PT, R56, R14, PT ;  /* 0x0000000e3800720c */ /* 0x000fe40003f06270 */
[----:B------:R-:W-:Y:S02]  /*1dd0*/  FSEL R156, R28, -INF , !P3 ;  /* 0xff8000001c9c7808 */ /* 0x000fe40005800000 */
[----:B------:R-:W-:Y:S02]  /*1de0*/  FSEL R155, R29, -INF , !P2 ;  /* 0xff8000001d9b7808 */ /* 0x000fe40005000000 */
[----:B------:R-:W-:Y:S02]  /*1df0*/  FSEL R163, R30, -INF , !P1 ;  /* 0xff8000001ea37808 */ /* 0x000fe40004800000 */
[----:B------:R-:W-:-:S02]  /*1e00*/  FSEL R162, R31, -INF , !P0 ;  /* 0xff8000001fa27808 */ /* 0x000fc40004000000 */
[----:B------:R-:W-:Y:S01]  /*1e10*/  HMMA.16816.F32 R28, R8, R92, R100 ;  /* 0x0000005c081c723c */ /* 0x000fe20000001864 */
[C---:B------:R-:W-:Y:S02]  /*1e20*/  IADD3 R54, R3.reuse, 0x10, RZ ;  /* 0x0000001003367810 */ /* 0x040fe40007ffe0ff */
[----:B------:R-:W-:Y:S02]  /*1e30*/  IADD3 R53, R3, 0x11, RZ ;  /* 0x0000001103357810 */ /* 0x000fe40007ffe0ff */
[CC--:B------:R-:W-:Y:S02]  /*1e40*/  ISETP.GE.AND P3, PT, R54.reuse, R12.reuse, PT ;  /* 0x0000000c3600720c */ /* 0x0c0fe40003f66270 */
[C---:B------:R-:W-:Y:S02]  /*1e50*/  ISETP.GE.AND P2, PT, R53.reuse, R12, PT ;  /* 0x0000000c3500720c */ /* 0x040fe40003f46270 */
[-C--:B------:R-:W-:Y:S02]  /*1e60*/  ISETP.GE.AND P1, PT, R54, R14.reuse, PT ;  /* 0x0000000e3600720c */ /* 0x080fe40003f26270 */
[----:B------:R-:W-:-:S02]  /*1e70*/  ISETP.GE.AND P0, PT, R53, R14, PT ;  /* 0x0000000e3500720c */ /* 0x000fc40003f06270 */
[C---:B------:R-:W-:Y:S02]  /*1e80*/  IADD3 R52, R3.reuse, 0x18, RZ ;  /* 0x0000001803347810 */ /* 0x040fe40007ffe0ff */
[----:B------:R-:W-:Y:S02]  /*1e90*/  IADD3 R43, R3, 0x19, RZ ;  /* 0x00000019032b7810 */ /* 0x000fe40007ffe0ff */
[----:B------:R-:W-:Y:S02]  /*1ea0*/  FSEL R152, R16, -INF , !P3 ;  /* 0xff80000010987808 */ /* 0x000fe40005800000 */
[----:B------:R-:W-:Y:S02]  /*1eb0*/  FSEL R153, R17, -INF , !P2 ;  /* 0xff80000011997808 */ /* 0x000fe40005000000 */
[----:B------:R-:W-:Y:S02]  /*1ec0*/  FSEL R161, R18, -INF , !P1 ;  /* 0xff80000012a17808 */ /* 0x000fe40004800000 */
[----:B------:R-:W-:-:S02]  /*1ed0*/  FSEL R160, R19, -INF , !P0 ;  /* 0xff80000013a07808 */ /* 0x000fc40004000000 */
[CC--:B------:R-:W-:Y:S01]  /*1ee0*/  ISETP.GE.AND P3, PT, R52.reuse, R12.reuse, PT ;  /* 0x0000000c3400720c */ /* 0x0c0fe20003f66270 */
[----:B------:R-:W-:Y:S01]  /*1ef0*/  HMMA.16816.F32 R16, R8, R84, R108 ;  /* 0x000000540810723c */ /* 0x000fe2000000186c */
[C---:B------:R-:W-:Y:S02]  /*1f00*/  ISETP.GE.AND P2, PT, R43.reuse, R12, PT ;  /* 0x0000000c2b00720c */ /* 0x040fe40003f46270 */
        /* <DEDUP_REMOVED lines=19> */
[C---:B------:R-:W-:Y:S02]  /*2040*/  IADD3 R41, R3.reuse, 0x29, RZ ;  /* 0x0000002903297810 */ /* 0x040fe40007ffe0ff */
[----:B------:R-:W-:Y:S02]  /*2050*/  ISETP.GE.AND P3, PT, R42, R12, PT ;  /* 0x0000000c2a00720c */ /* 0x000fe40003f66270 */
[----:B------:R-:W-:Y:S02]  /*2060*/  IADD3 R38, R3, 0x30, RZ ;  /* 0x0000003003267810 */ /* 0x000fe40007ffe0ff */
[C---:B------:R-:W-:Y:S02]  /*2070*/  ISETP.GE.AND P0, PT, R41.reuse, R14, PT ;  /* 0x0000000e2900720c */ /* 0x040fe40003f06270 */
[----:B------:R-:W-:-:S02]  /*2080*/  ISETP.GE.AND P2, PT, R41, R12, PT ;  /* 0x0000000c2900720c */ /* 0x000fc40003f46270 */
[----:B------:R-:W-:Y:S02]  /*2090*/  ISETP.GE.AND P1, PT, R42, R14, PT ;  /* 0x0000000e2a00720c */ /* 0x000fe40003f26270 */
[----:B------:R-:W-:Y:S02]  /*20a0*/  IADD3 R37, R3, 0x31, RZ ;  /* 0x0000003103257810 */ /* 0x000fe40007ffe0ff */
[----:B------:R-:W-:Y:S02]  /*20b0*/  FSEL R165, R20, -INF , !P3 ;  /* 0xff80000014a57808 */ /* 0x000fe40005800000 */
[----:B------:R-:W-:Y:S02]  /*20c0*/  ISETP.GE.AND P3, PT, R38, R12, PT ;  /* 0x0000000c2600720c */ /* 0x000fe40003f66270 */
[----:B------:R-:W-:Y:S02]  /*20d0*/  FSEL R166, R23, -INF , !P0 ;  /* 0xff80000017a67808 */ /* 0x000fe40004000000 */
[----:B------:R-:W-:-:S02]  /*20e0*/  IADD3 R51, R3, 0x38, RZ ;  /* 0x0000003803337810 */ /* 0x000fc40007ffe0ff */
[----:B------:R-:W-:Y:S02]  /*20f0*/  FSEL R164, R21, -INF , !P2 ;  /* 0xff80000015a47808 */ /* 0x000fe40005000000 */
[----:B------:R-:W-:Y:S02]  /*2100*/  FSEL R167, R22, -INF , !P1 ;  /* 0xff80000016a77808 */ /* 0x000fe40004800000 */
[----:B------:R-:W-:Y:S01]  /*2110*/  ISETP.GE.AND P0, PT, R37, R14, PT ;  /* 0x0000000e2500720c */ /* 0x000fe20003f06270 */
[----:B------:R-:W-:Y:S01]  /*2120*/  HMMA.16816.F32 R20, R8, R72, R128 ;  /* 0x000000480814723c */ /* 0x000fe20000001880 */
[----:B------:R-:W-:Y:S02]  /*2130*/  IADD3 R50, R3, 0x39, RZ ;  /* 0x0000003903327810 */ /* 0x000fe40007ffe0ff */
[----:B------:R-:W-:Y:S02]  /*2140*/  ISETP.GE.AND P2, PT, R37, R12, PT ;  /* 0x0000000c2500720c */ /* 0x000fe40003f46270 */
[----:B------:R-:W-:-:S02]  /*2150*/  ISETP.GE.AND P1, PT, R38, R14, PT ;  /* 0x0000000e2600720c */ /* 0x000fc40003f26270 */
[----:B------:R-:W-:Y:S02]  /*2160*/  FSEL R177, R16, -INF , !P3 ;  /* 0xff80000010b17808 */ /* 0x000fe40005800000 */
[----:B------:R-:W-:Y:S02]  /*2170*/  ISETP.GE.AND P3, PT, R51, R12, PT ;  /* 0x0000000c3300720c */ /* 0x000fe40003f66270 */
[----:B------:R-:W-:Y:S02]  /*2180*/  FSEL R252, R19, -INF , !P0 ;  /* 0xff80000013fc7808 */ /* 0x000fe40004000000 */
[----:B------:R-:W-:Y:S02]  /*2190*/  IADD3 R36, R3, 0x40, RZ ;  /* 0x0000004003247810 */ /* 0x000fe40007ffe0ff */
[----:B------:R-:W-:Y:S02]  /*21a0*/  FSEL R176, R17, -INF , !P2 ;  /* 0xff80000011b07808 */ /* 0x000fe40005000000 */
[----:B------:R-:W-:-:S02]  /*21b0*/  FSEL R13, R18, -INF , !P1 ;  /* 0xff800000120d7808 */ /* 0x000fc40004800000 */
[----:B------:R-:W-:Y:S01]  /*21c0*/  ISETP.GE.AND P0, PT, R50, R14, PT ;  /* 0x0000000e3200720c */ /* 0x000fe20003f06270 */
[----:B------:R-:W-:Y:S01]  /*21d0*/  HMMA.16816.F32 R16, R8, R74, R132 ;  /* 0x0000004a0810723c */ /* 0x000fe20000001884 */
[----:B------:R-:W-:Y:S01]  /*21e0*/  FSEL R173, R32, -INF , !P3 ;  /* 0xff80000020ad7808 */ /* 0x000fe20005800000 */
[----:B------:R1:W-:Y:S01]  /*21f0*/  STL [R1], R13 ;  /* 0x0000000d01007387 */ /* 0x0003e20000100800 */
[-C--:B------:R-:W-:Y:S02]  /*2200*/  ISETP.GE.AND P3, PT, R36, R12.reuse, PT ;  /* 0x0000000c2400720c */ /* 0x080fe40003f66270 */
[----:B------:R-:W-:Y:S02]  /*2210*/  ISETP.GE.AND P2, PT, R50, R12, PT ;  /* 0x0000000c3200720c */ /* 0x000fe40003f46270 */
[----:B------:R-:W-:Y:S01]  /*2220*/  ISETP.GE.AND P1, PT, R51, R14, PT ;  /* 0x0000000e3300720c */ /* 0x000fe20003f26270 */
[----:B------:R-:W-:Y:S01]  /*2230*/  IMAD.MOV.U32 R135, RZ, RZ, R80 ;  /* 0x000000ffff877224 */ /* 0x000fe200078e0050 */
[----:B------:R-:W-:-:S02]  /*2240*/  FSEL R174, R35, -INF , !P0 ;  /* 0xff80000023ae7808 */ /* 0x000fc40004000000 */
[C---:B------:R-:W-:Y:S02]  /*2250*/  IADD3 R35, R3.reuse, 0x41, RZ ;  /* 0x0000004103237810 */ /* 0x040fe40007ffe0ff */
[----:B------:R-:W-:Y:S02]  /*2260*/  IADD3 R49, R3, 0x48, RZ ;  /* 0x0000004803317810 */ /* 0x000fe40007ffe0ff */
[----:B------:R-:W-:Y:S02]  /*2270*/  FSEL R172, R33, -INF , !P2 ;  /* 0xff80000021ac7808 */ /* 0x000fe40005000000 */
[----:B------:R-:W-:Y:S02]  /*2280*/  FSEL R175, R34, -INF , !P1 ;  /* 0xff80000022af7808 */ /* 0x000fe40004800000 */
[----:B------:R-:W-:Y:S02]  /*2290*/  ISETP.GE.AND P2, PT, R35, R12, PT ;  /* 0x0000000c2300720c */ /* 0x000fe40003f46270 */
[----:B------:R-:W-:-:S02]  /*22a0*/  ISETP.GE.AND P1, PT, R36, R14, PT ;  /* 0x0000000e2400720c */ /* 0x000fc40003f26270 */
[----:B------:R-:W-:Y:S02]  /*22b0*/  ISETP.GE.AND P0, PT, R35, R14, PT ;  /* 0x0000000e2300720c */ /* 0x000fe40003f06270 */
[----:B------:R-:W-:Y:S02]  /*22c0*/  IADD3 R34, R3, 0x50, RZ ;  /* 0x0000005003227810 */ /* 0x000fe40007ffe0ff */
[----:B-1----:R-:W-:Y:S02]  /*22d0*/  FSEL R13, R28, -INF , !P3 ;  /* 0xff8000001c0d7808 */ /* 0x002fe40005800000 */
[----:B------:R-:W-:Y:S02]  /*22e0*/  ISETP.GE.AND P3, PT, R49, R12, PT ;  /* 0x0000000c3100720c */ /* 0x000fe40003f66270 */
[----:B------:R-:W-:Y:S01]  /*22f0*/  FSEL R107, R29, -INF , !P2 ;  /* 0xff8000001d6b7808 */ /* 0x000fe20005000000 */
[----:B------:R1:W-:Y:S01]  /*2300*/  STL [R1+0x18], R13 ;  /* 0x0000180d01007387 */ /* 0x0003e20000100800 */
[----:B------:R-:W-:-:S02]  /*2310*/  FSEL R105, R30, -INF , !P1 ;  /* 0xff8000001e697808 */ /* 0x000fc40004800000 */
[----:B------:R-:W-:Y:S02]  /*2320*/  IADD3 R48, R3, 0x49, RZ ;  /* 0x0000004903307810 */ /* 0x000fe40007ffe0ff */
[----:B------:R-:W-:Y:S02]  /*2330*/  ISETP.GE.AND P1, PT, R49, R14, PT ;  /* 0x0000000e3100720c */ /* 0x000fe40003f26270 */
[----:B------:R-:W-:Y:S02]  /*2340*/  FSEL R106, R24, -INF , !P3 ;  /* 0xff800000186a7808 */ /* 0x000fe40005800000 */
[-C--:B------:R-:W-:Y:S02]  /*2350*/  ISETP.GE.AND P3, PT, R34, R12.reuse, PT ;  /* 0x0000000c2200720c */ /* 0x080fe40003f66270 */
[----:B------:R-:W-:Y:S02]  /*2360*/  IADD3 R47, R3, 0x58, RZ ;  /* 0x00000058032f7810 */ /* 0x000fe40007ffe0ff */
[----:B------:R-:W-:-:S02]  /*2370*/  ISETP.GE.AND P2, PT, R48, R12, PT ;  /* 0x0000000c3000720c */ /* 0x000fc40003f46270 */
[----:B------:R-:W-:Y:S02]  /*2380*/  FSEL R15, R26, -INF , !P1 ;  /* 0xff8000001a0f7808 */ /* 0x000fe40004800000 */
[----:B------:R-:W-:Y:S02]  /*2390*/  IADD3 R33, R3, 0x51, RZ ;  /* 0x0000005103217810 */ /* 0x000fe40007ffe0ff */
[----:B------:R-:W-:Y:S02]  /*23a0*/  FSEL R100, R20, -INF , !P3 ;  /* 0xff80000014647808 */ /* 0x000fe40005800000 */
[----:B------:R-:W-:Y:S02]  /*23b0*/  ISETP.GE.AND P3, PT, R47, R12, PT ;  /* 0x0000000c2f00720c */ /* 0x000fe40003f66270 */
[----:B------:R-:W-:Y:S02]  /*23c0*/  FSEL R104, R25, -INF , !P2 ;  /* 0xff80000019687808 */ /* 0x000fe40005000000 */
[----:B-1----:R-:W-:-:S02]  /*23d0*/  FSEL R13, R31, -INF , !P0 ;  /* 0xff8000001f0d7808 */ /* 0x002fc40004000000 */
[----:B------:R-:W-:Y:S01]  /*23e0*/  HMMA.16816.F32 R28, R8, R68, R136 ;  /* 0x00000044081c723c */ /* 0x000fe20000001888 */
[----:B------:R-:W-:Y:S02]  /*23f0*/  ISETP.GE.AND P0, PT, R48, R14, PT ;  /* 0x0000000e3000720c */ /* 0x000fe40003f06270 */
[----:B------:R1:W-:Y:S01]  /*2400*/  STL [R1+0x1c], R13 ;  /* 0x00001c0d01007387 */ /* 0x0003e20000100800 */
[----:B------:R-:W-:Y:S02]  /*2410*/  ISETP.GE.AND P2, PT, R33, R12, PT ;  /* 0x0000000c2100720c */ /* 0x000fe40003f46270 */
[----:B------:R-:W-:Y:S01]  /*2420*/  IADD3 R46, R3, 0x59, RZ ;  /* 0x00000059032e7810 */ /* 0x000fe20007ffe0ff */
[----:B------:R2:W-:Y:S04]  /*2430*/  STL [R1+0x10], R15 ;  /* 0x0000100f01007387 */ /* 0x0005e80000100800 */
[----:B------:R-:W-:Y:S01]  /*2440*/  BAR.SYNC.DEFER_BLOCKING 0x0 ;  /* 0x0000000000007b1d */ /* 0x000fe20000010000 */
[----:B------:R-:W-:-:S02]  /*2450*/  ISETP.GE.AND P1, PT, R34, R14, PT ;  /* 0x0000000e2200720c */ /* 0x000fc40003f26270 */
[----:B------:R-:W-:Y:S02]  /*2460*/  FSEL R102, R21, -INF , !P2 ;  /* 0xff80000015667808 */ /* 0x000fe40005000000 */
[-C--:B------:R-:W-:Y:S02]  /*2470*/  ISETP.GE.AND P2, PT, R46, R12.reuse, PT ;  /* 0x0000000c2e00720c */ /* 0x080fe40003f46270 */
[C---:B------:R-:W-:Y:S02]  /*2480*/  IADD3 R32, R3.reuse, 0x60, RZ ;  /* 0x0000006003207810 */ /* 0x040fe40007ffe0ff */
[----:B------:R-:W-:Y:S02]  /*2490*/  FSEL R108, R22, -INF , !P1 ;  /* 0xff800000166c7808 */ /* 0x000fe40004800000 */
[----:B------:R-:W-:Y:S02]  /*24a0*/  ISETP.GE.AND P5, PT, R32, R12, PT ;  /* 0x0000000c2000720c */ /* 0x000fe40003fa6270 */
[----:B------:R-:W-:-:S02]  /*24b0*/  IADD3 R45, R3, 0x68, RZ ;  /* 0x00000068032d7810 */ /* 0x000fc40007ffe0ff */
[-C--:B------:R-:W-:Y:S02]  /*24c0*/  ISETP.GE.AND P1, PT, R47, R14.reuse, PT ;  /* 0x0000000e2f00720c */ /* 0x080fe40003f26270 */
[----:B-1----:R-:W-:Y:S02]  /*24d0*/  FSEL R13, R27, -INF , !P0 ;  /* 0xff8000001b0d7808 */ /* 0x002fe40004000000 */
[-C--:B------:R-:W-:Y:S01]  /*24e0*/  ISETP.GE.AND P0, PT, R33, R14.reuse, PT ;  /* 0x0000000e2100720c */ /* 0x080fe20003f06270 */
[C---:B----4-:R-:W-:Y:S01]  /*24f0*/  HMMA.16816.F32 R24, R8.reuse, R88, R140 ;  /* 0x000000580818723c */ /* 0x050fe2000000188c */
[----:B--2---:R-:W-:Y:S01]  /*2500*/  FSEL R15, R16, -INF , !P3 ;  /* 0xff800000100f7808 */ /* 0x004fe20005800000 */
[----:B------:R1:W-:Y:S01]  /*2510*/  STL [R1+0xc], R13 ;  /* 0x00000c0d01007387 */ /* 0x0003e20000100800 */
[----:B------:R-:W-:Y:S02]  /*2520*/  FSEL R109, R23, -INF , !P0 ;  /* 0xff800000176d7808 */ /* 0x000fe40004000000 */
[----:B------:R-:W-:Y:S01]  /*2530*/  FSEL R16, R28, -INF , !P5 ;  /* 0xff8000001c107808 */ /* 0x000fe20006800000 */
[----:B------:R2:W-:Y:S01]  /*2540*/  STL [R1+0x30], R15 ;  /* 0x0000300f01007387 */ /* 0x0005e20000100800 */
[----:B------:R-:W-:Y:S01]  /*2550*/  ISETP.GE.AND P0, PT, R46, R14, PT ;  /* 0x0000000e2e00720c */ /* 0x000fe20003f06270 */
[----:B------:R-:W-:Y:S01]  /*2560*/  HMMA.16816.F32 R20, R8, R70, R64 ;  /* 0x000000460814723c */ /* 0x000fe20000001840 */
[----:B------:R-:W-:-:S02]  /*2570*/  IADD3 R44, R3, 0x69, RZ ;  /* 0x00000069032c7810 */ /* 0x000fc40007ffe0ff */
[----:B------:R-:W-:Y:S02]  /*2580*/  FSEL R103, R18, -INF , !P1 ;  /* 0xff80000012677808 */ /* 0x000fe40004800000 */
[----:B------:R-:W-:Y:S02]  /*2590*/  FSEL R101, R19, -INF , !P0 ;  /* 0xff80000013657808 */ /* 0x000fe40004000000 */
[C---:B------:R-:W-:Y:S01]  /*25a0*/  IADD3 R67, R3.reuse, 0x70, RZ ;  /* 0x0000007003437810 */ /* 0x040fe20007ffe0ff */
[----:B------:R-:W-:Y:S01]  /*25b0*/  HMMA.16816.F32 R8, R8, R90, R144 ;  /* 0x0000005a0808723c */ /* 0x000fe20000001890 */
[C---:B------:R-:W-:Y:S02]  /*25c0*/  IADD3 R66, R3.reuse, 0x71, RZ ;  /* 0x0000007103427810 */ /* 0x040fe40007ffe0ff */
[C---:B------:R-:W-:Y:S02]  /*25d0*/  IADD3 R65, R3.reuse, 0x78, RZ ;  /* 0x0000007803417810 */ /* 0x040fe40007ffe0ff */
[----:B------:R-:W-:-:S02]  /*25e0*/  IADD3 R64, R3, 0x79, RZ ;  /* 0x0000007903407810 */ /* 0x000fc40007ffe0ff */
[-C--:B------:R-:W-:Y:S02]  /*25f0*/  ISETP.GE.AND P4, PT, R45, R12.reuse, PT ;  /* 0x0000000c2d00720c */ /* 0x080fe40003f86270 */
[-C--:B------:R-:W-:Y:S02]  /*2600*/  ISETP.GE.AND P0, PT, R44, R12.reuse, PT ;  /* 0x0000000c2c00720c */ /* 0x080fe40003f06270 */
[----:B-1----:R-:W-:Y:S02]  /*2610*/  FSEL R13, R17, -INF , !P2 ;  /* 0xff800000110d7808 */ /* 0x002fe40005000000 */
[-C--:B------:R-:W-:Y:S02]  /*2620*/  ISETP.GE.AND P2, PT, R67, R12.reuse, PT ;  /* 0x0000000c4300720c */ /* 0x080fe40003f46270 */
[----:B--2---:R-:W-:Y:S01]  /*2630*/  IADD3 R15, R3, 0x61, RZ ;  /* 0x00000061030f7810 */ /* 0x004fe20007ffe0ff */
[----:B------:R1:W-:Y:S01]  /*2640*/  STL [R1+0x38], R13 ;  /* 0x0000380d01007387 */ /* 0x0003e20000100800 */
[----:B------:R-:W-:-:S02]  /*2650*/  ISETP.GE.AND P1, PT, R66, R12, PT ;  /* 0x0000000c4200720c */ /* 0x000fc40003f26270 */
[-C--:B------:R-:W-:Y:S01]  /*2660*/  ISETP.GE.AND P3, PT, R15, R12.reuse, PT ;  /* 0x0000000c0f00720c */ /* 0x080fe20003f66270 */
[----:B------:R2:W-:Y:S01]  /*2670*/  STL [R1+0x2c], R16 ;  /* 0x00002c1001007387 */ /* 0x0005e20000100800 */
[-C--:B------:R-:W-:Y:S02]  /*2680*/  ISETP.GE.AND P6, PT, R65, R12.reuse, PT ;  /* 0x0000000c4100720c */ /* 0x080fe40003fc6270 */
[----:B------:R-:W-:Y:S02]  /*2690*/  ISETP.GE.AND P5, PT, R64, R12, PT ;  /* 0x0000000c4000720c */ /* 0x000fe40003fa6270 */
[----:B------:R-:W-:Y:S02]  /*26a0*/  IADD3 R12, R60, 0x48, RZ ;  /* 0x000000483c0c7810 */ /* 0x000fe40007ffe0ff */
[----:B------:R-:W-:Y:S02]  /*26b0*/  FSEL R145, R8, -INF , !P6 ;  /* 0xff80000008917808 */ /* 0x000fe40007000000 */
[----:B------:R-:W-:-:S02]  /*26c0*/  IMNMX R12, R12, R81, PT ;  /* 0x000000510c0c7217 */ /* 0x000fc40003800200 */
[----:B------:R-:W-:Y:S02]  /*26d0*/  FSEL R146, R9, -INF , !P5 ;  /* 0xff80000009927808 */ /* 0x000fe40006800000 */
[----:B-1----:R-:W-:Y:S02]  /*26e0*/  FSEL R13, R29, -INF , !P3 ;  /* 0xff8000001d0d7808 */ /* 0x002fe40005800000 */
[----:B------:R-:W-:-:S03]  /*26f0*/  ISETP.GE.AND P3, PT, R32, R14, PT ;  /* 0x0000000e2000720c */ /* 0x000fc60003f66270 */
[----:B------:R1:W-:Y:S01]  /*2700*/  STL [R1+0x28], R13 ;  /* 0x0000280d01007387 */ /* 0x0003e20000100800 */
[----:B--2---:R-:W-:Y:S02]  /*2710*/  FSEL R16, R30, -INF , !P3 ;  /* 0xff8000001e107808 */ /* 0x004fe40005800000 */
[----:B------:R-:W-:-:S03]  /*2720*/  ISETP.GE.AND P3, PT, R15, R14, PT ;  /* 0x0000000e0f00720c */ /* 0x000fc60003f66270 */
[----:B------:R2:W-:Y:S01]  /*2730*/  STL [R1+0x34], R16 ;  /* 0x0000341001007387 */ /* 0x0005e20000100800 */
[----:B-1----:R-:W-:Y:S02]  /*2740*/  IADD3 R13, R60, 0x40, RZ ;  /* 0x000000403c0d7810 */ /* 0x002fe40007ffe0ff */
[C---:B------:R-:W-:Y:S02]  /*2750*/  HMMA.16816.F32 R60, R4.reuse, R58, R208 ;  /* 0x0000003a043c723c */ /* 0x040fe400000018d0 */
[----:B------:R-:W-:Y:S02]  /*2760*/  IMNMX R13, R13, R81, PT ;  /* 0x000000510d0d7217 */ /* 0x000fe40003800200 */
[----:B--2---:R-:W-:Y:S02]  /*2770*/  FSEL R16, R31, -INF , !P3 ;  /* 0xff8000001f107808 */ /* 0x004fe40005800000 */
[-C--:B------:R-:W-:Y:S02]  /*2780*/  ISETP.GE.AND P3, PT, R45, R14.reuse, PT ;  /* 0x0000000e2d00720c */ /* 0x080fe40003f66270 */
[----:B------:R-:W-:Y:S01]  /*2790*/  FSEL R209, R21, -INF , !P0 ;  /* 0xff80000015d17808 */ /* 0x000fe20004000000 */
[----:B------:R1:W-:Y:S01]  /*27a0*/  STL [R1+0x40], R16 ;  /* 0x0000401001007387 */ /* 0x0003e20000100800 */
[----:B------:R-:W-:Y:S01]  /*27b0*/  ISETP.GE.AND P0, PT, R44, R14, PT ;  /* 0x0000000e2c00720c */ /* 0x000fe20003f06270 */
[----:B------:R-:W-:Y:S01]  /*27c0*/  HMMA.16816.F32 R28, R4, R92, R244 ;  /* 0x0000005c041c723c */ /* 0x000fe200000018f4 */
[----:B------:R-:W-:-:S02]  /*27d0*/  FSEL R208, R24, -INF , !P2 ;  /* 0xff80000018d07808 */ /* 0x000fc40005000000 */
[-C--:B------:R-:W-:Y:S02]  /*27e0*/  ISETP.GE.AND P2, PT, R67, R14.reuse, PT ;  /* 0x0000000e4300720c */ /* 0x080fe40003f46270 */
[----:B------:R-:W-:Y:S02]  /*27f0*/  FSEL R211, R25, -INF , !P1 ;  /* 0xff80000019d37808 */ /* 0x000fe40004800000 */
[-C--:B------:R-:W-:Y:S02]  /*2800*/  ISETP.GE.AND P1, PT, R66, R14.reuse, PT ;  /* 0x0000000e4200720c */ /* 0x080fe40003f26270 */
[----:B------:R-:W-:Y:S02]  /*2810*/  FSEL R210, R20, -INF , !P4 ;  /* 0xff80000014d27808 */ /* 0x000fe40006000000 */
[----:B------:R-:W-:-:S04]  /*2820*/  ISETP.GE.AND P4, PT, R65, R14, PT ;  /* 0x0000000e4100720c */ /* 0x000fc80003f86270 */
[----:B------:R-:W-:Y:S02]  /*2830*/  FSEL R140, R10, -INF , !P4 ;  /* 0xff8000000a8c7808 */ /* 0x000fe40006000000 */
[----:B-1----:R-:W-:Y:S02]  /*2840*/  FSEL R16, R22, -INF , !P3 ;  /* 0xff80000016107808 */ /* 0x002fe40005800000 */
[----:B------:R-:W-:-:S03]  /*2850*/  ISETP.GE.AND P3, PT, R64, R14, PT ;  /* 0x0000000e4000720c */ /* 0x000fc60003f66270 */
[----:B------:R1:W-:Y:S01]  /*2860*/  STL [R1+0x3c], R16 ;  /* 0x00003c1001007387 */ /* 0x0003e20000100800 */
[----:B------:R-:W-:Y:S01]  /*2870*/  FSEL R139, R11, -INF , !P3 ;  /* 0xff8000000b8b7808 */ /* 0x000fe20005800000 */
[C---:B-1----:R-:W-:Y:S07]  /*2880*/  HMMA.16816.F32 R16, R4.reuse, R96, R248 ;  /* 0x000000600410723c */ /* 0x042fee00000018f8 */
[----:B------:R-:W-:Y:S02]  /*2890*/  FSEL R250, R23, -INF , !P0 ;  /* 0xff80000017fa7808 */ /* 0x000fe40004000000 */
[----:B------:R-:W-:Y:S01]  /*28a0*/  ISETP.GE.AND P0, PT, R3, R13, PT ;  /* 0x0000000d0300720c */ /* 0x000fe20003f06270 */
[----:B------:R-:W-:Y:S01]  /*28b0*/  HMMA.16816.F32 R20, R4, R98, R204 ;  /* 0x000000620414723c */ /* 0x000fe200000018cc */
[----:B------:R-:W-:-:S02]  /*28c0*/  FSEL R249, R26, -INF , !P2 ;  /* 0xff8000001af97808 */ /* 0x000fc40005000000 */
[-C--:B------:R-:W-:Y:S02]  /*28d0*/  ISETP.GE.AND P2, PT, R3, R12.reuse, PT ;  /* 0x0000000c0300720c */ /* 0x080fe40003f46270 */
[----:B------:R-:W-:Y:S02]  /*28e0*/  FSEL R248, R27, -INF , !P1 ;  /* 0xff8000001bf87808 */ /* 0x000fe40004800000 */
[C---:B------:R-:W-:Y:S01]  /*28f0*/  ISETP.GE.AND P1, PT, R55.reuse, R13, PT ;  /* 0x0000000d3700720c */ /* 0x040fe20003f26270 */
[----:B------:R-:W-:Y:S01]  /*2900*/  HMMA.16816.F32 R24, R4, R86, R196 ;  /* 0x000000560418723c */ /* 0x000fe200000018c4 */
[----:B------:R-:W-:Y:S02]  /*2910*/  FSEL R80, R116, -INF , !P0 ;  /* 0xff80000074507808 */ /* 0x000fe40004000000 */
[----:B------:R-:W-:Y:S02]  /*2920*/  ISETP.GE.AND P0, PT, R55, R12, PT ;  /* 0x0000000c3700720c */ /* 0x000fe40003f06270 */
[----:B------:R-:W-:-:S02]  /*2930*/  FSEL R81, R118, -INF , !P2 ;  /* 0xff80000076517808 */ /* 0x000fc40005000000 */
[-C--:B------:R-:W-:Y:S02]  /*2940*/  ISETP.GE.AND P2, PT, R57, R13.reuse, PT ;  /* 0x0000000d3900720c */ /* 0x080fe40003f46270 */
[----:B------:R-:W-:Y:S02]  /*2950*/  FSEL R55, R117, -INF , !P1 ;  /* 0xff80000075377808 */ /* 0x000fe40004800000 */
[----:B------:R-:W-:Y:S02]  /*2960*/  ISETP.GE.AND P1, PT, R57, R12, PT ;  /* 0x0000000c3900720c */ /* 0x000fe40003f26270 */
[----:B------:R-:W-:Y:S02]  /*2970*/  FSEL R82, R119, -INF , !P0 ;  /* 0xff80000077527808 */ /* 0x000fe40004000000 */
[----:B------:R-:W-:Y:S02]  /*2980*/  ISETP.GE.AND P0, PT, R56, R13, PT ;  /* 0x0000000d3800720c */ /* 0x000fe40003f06270 */
[----:B------:R-:W-:-:S02]  /*2990*/  FSEL R60, R60, -INF , !P2 ;  /* 0xff8000003c3c7808 */ /* 0x000fc40005000000 */
[-C--:B------:R-:W-:Y:S02]  /*29a0*/  ISETP.GE.AND P2, PT, R56, R12.reuse, PT ;  /* 0x0000000c3800720c */ /* 0x080fe40003f46270 */
[----:B------:R-:W-:Y:S01]  /*29b0*/  FSEL R62, R62, -INF , !P1 ;  /* 0xff8000003e3e7808 */ /* 0x000fe20004800000 */
[----:B------:R-:W-:Y:S01]  /*29c0*/  HMMA.16816.F32 R56, R4, R94, R200 ;  /* 0x0000005e0438723c */ /* 0x000fe200000018c8 */
[C---:B------:R-:W-:Y:S02]  /*29d0*/  ISETP.GE.AND P1, PT, R54.reuse, R13, PT ;  /* 0x0000000d3600720c */ /* 0x040fe40003f26270 */
[----:B------:R-:W-:Y:S02]  /*29e0*/  FSEL R61, R61, -INF , !P0 ;  /* 0xff8000003d3d7808 */ /* 0x000fe40004000000 */
[----:B------:R-:W-:Y:S02]  /*29f0*/  ISETP.GE.AND P0, PT, R54, R12, PT ;  /* 0x0000000c3600720c */ /* 0x000fe40003f06270 */
[----:B------:R-:W-:-:S02]  /*2a00*/  FSEL R54, R63, -INF , !P2 ;  /* 0xff8000003f367808 */ /* 0x000fc40005000000 */
[----:B------:R-:W-:Y:S02]  /*2a10*/  FSEL R63, R16, -INF , !P1 ;  /* 0xff800000103f7808 */ /* 0x000fe40004800000 */
[C---:B------:R-:W-:Y:S02]  /*2a20*/  ISETP.GE.AND P2, PT, R53.reuse, R13, PT ;  /* 0x0000000d3500720c */ /* 0x040fe40003f46270 */
[----:B------:R-:W-:Y:S02]  /*2a30*/  ISETP.GE.AND P1, PT, R53, R12, PT ;  /* 0x0000000c3500720c */ /* 0x000fe40003f26270 */
[----:B------:R-:W-:Y:S02]  /*2a40*/  FSEL R92, R18, -INF , !P0 ;  /* 0xff800000125c7808 */ /* 0x000fe40004000000 */
[----:B------:R-:W-:Y:S02]  /*2a50*/  FSEL R53, R17, -INF , !P2 ;  /* 0xff80000011357808 */ /* 0x000fe40005000000 */
[----:B------:R-:W-:-:S02]  /*2a60*/  FSEL R93, R19, -INF , !P1 ;  /* 0xff800000135d7808 */ /* 0x000fc40004800000 */
[CC--:B------:R-:W-:Y:S01]  /*2a70*/  ISETP.GE.AND P0, PT, R52.reuse, R13.reuse, PT ;  /* 0x0000000d3400720c */ /* 0x0c0fe20003f06270 */
[----:B------:R-:W-:Y:S01]  /*2a80*/  HMMA.16816.F32 R16, R4, R84, R240 ;  /* 0x000000540410723c */ /* 0x000fe200000018f0 */
[-C--:B------:R-:W-:Y:S02]  /*2a90*/  ISETP.GE.AND P2, PT, R52, R12.reuse, PT ;  /* 0x0000000c3400720c */ /* 0x080fe40003f46270 */
[C---:B------:R-:W-:Y:S02]  /*2aa0*/  ISETP.GE.AND P1, PT, R43.reuse, R13, PT ;  /* 0x0000000d2b00720c */ /* 0x040fe40003f26270 */
[----:B------:R-:W-:Y:S02]  /*2ab0*/  FSEL R52, R20, -INF , !P0 ;  /* 0xff80000014347808 */ /* 0x000fe40004000000 */
[----:B------:R-:W-:Y:S02]  /*2ac0*/  FSEL R84, R22, -INF , !P2 ;  /* 0xff80000016547808 */ /* 0x000fe40005000000 */
[----:B------:R-:W-:-:S02]  /*2ad0*/  ISETP.GE.AND P0, PT, R43, R12, PT ;  /* 0x0000000c2b00720c */ /* 0x000fc40003f06270 */
[CC--:B------:R-:W-:Y:S02]  /*2ae0*/  ISETP.GE.AND P2, PT, R40.reuse, R13.reuse, PT ;  /* 0x0000000d2800720c */ /* 0x0c0fe40003f46270 */
[----:B------:R-:W-:Y:S02]  /*2af0*/  FSEL R83, R21, -INF , !P1 ;  /* 0xff80000015537808 */ /* 0x000fe40004800000 */
[----:B------:R-:W-:Y:S02]  /*2b00*/  ISETP.GE.AND P1, PT, R40, R12, PT ;  /* 0x0000000c2800720c */ /* 0x000fe40003f26270 */
[----:B------:R-:W-:Y:S02]  /*2b10*/  FSEL R85, R23, -INF , !P0 ;  /* 0xff80000017557808 */ /* 0x000fe40004000000 */
[----:B------:R-:W-:Y:S01]  /*2b20*/  FSEL R117, R28, -INF , !P2 ;  /* 0xff8000001c757808 */ /* 0x000fe20005000000 */
[----:B------:R-:W-:Y:S01]  /*2b30*/  HMMA.16816.F32 R20, R4, R72, R220 ;  /* 0x000000480414723c */ /* 0x000fe200000018dc */
[----:B------:R-:W-:-:S02]  /*2b40*/  ISETP.GE.AND P0, PT, R39, R13, PT ;  /* 0x0000000d2700720c */ /* 0x000fc40003f06270 */
[-C--:B------:R-:W-:Y:S02]  /*2b50*/  ISETP.GE.AND P2, PT, R39, R12.reuse, PT ;  /* 0x0000000c2700720c */ /* 0x080fe40003f46270 */
[----:B------:R-:W-:Y:S02]  /*2b60*/  FSEL R119, R30, -INF , !P1 ;  /* 0xff8000001e777808 */ /* 0x000fe40004800000 */
[CC--:B------:R-:W-:Y:S02]  /*2b70*/  ISETP.GE.AND P1, PT, R42.reuse, R13.reuse, PT ;  /* 0x0000000d2a00720c */ /* 0x0c0fe40003f26270 */
[----:B------:R-:W-:Y:S02]  /*2b80*/  FSEL R115, R29, -INF , !P0 ;  /* 0xff8000001d737808 */ /* 0x000fe40004000000 */
[----:B------:R-:W-:Y:S02]  /*2b90*/  FSEL R118, R31, -INF , !P2 ;  /* 0xff8000001f767808 */ /* 0x000fe40005000000 */
[----:B------:R-:W-:Y:S01]  /*2ba0*/  ISETP.GE.AND P0, PT, R42, R12, PT ;  /* 0x0000000c2a00720c */ /* 0x000fe20003f06270 */
[----:B------:R-:W-:Y:S01]  /*2bb0*/  HMMA.16816.F32 R28, R4, R76, R232 ;  /* 0x0000004c041c723c */ /* 0x000fe200000018e8 */
[----:B------:R-:W-:-:S02]  /*2bc0*/  ISETP.GE.AND P2, PT, R41, R13, PT ;  /* 0x0000000d2900720c */ /* 0x000fc40003f46270 */
[----:B------:R-:W-:Y:S02]  /*2bd0*/  FSEL R113, R56, -INF , !P1 ;  /* 0xff80000038717808 */ /* 0x000fe40004800000 */
[-C--:B------:R-:W-:Y:S02]  /*2be0*/  ISETP.GE.AND P1, PT, R41, R12.reuse, PT ;  /* 0x0000000c2900720c */ /* 0x080fe40003f26270 */
[----:B------:R-:W-:Y:S01]  /*2bf0*/  FSEL R116, R58, -INF , !P0 ;  /* 0xff8000003a747808 */ /* 0x000fe20004000000 */
[----:B------:R-:W-:Y:S01]  /*2c00*/  HMMA.16816.F32 R40, R4, R78, R192 ;  /* 0x0000004e0428723c */ /* 0x000fe200000018c0 */
[----:B------:R-:W-:Y:S02]  /*2c10*/  FSEL R112, R57, -INF , !P2 ;  /* 0xff80000039707808 */ /* 0x000fe40005000000 */
[C---:B------:R-:W-:Y:S02]  /*2c20*/  ISETP.GE.AND P0, PT, R38.reuse, R13, PT ;  /* 0x0000000d2600720c */ /* 0x040fe40003f06270 */
[----:B------:R-:W-:-:S02]  /*2c30*/  ISETP.GE.AND P2, PT, R38, R12, PT ;  /* 0x0000000c2600720c */ /* 0x000fc40003f46270 */
[----:B------:R-:W-:Y:S02]  /*2c40*/  FSEL R114, R59, -INF , !P1 ;  /* 0xff8000003b727808 */ /* 0x000fe40004800000 */
[----:B------:R-:W-:Y:S02]  /*2c50*/  FSEL R125, R16, -INF , !P0 ;  /* 0xff800000107d7808 */ /* 0x000fe40004000000 */
[----:B------:R-:W-:Y:S02]  /*2c60*/  FSEL R127, R18, -INF , !P2 ;  /* 0xff800000127f7808 */ /* 0x000fe40005000000 */
[CC--:B------:R-:W-:Y:S02]  /*2c70*/  ISETP.GE.AND P1, PT, R37.reuse, R13.reuse, PT ;  /* 0x0000000d2500720c */ /* 0x0c0fe40003f26270 */
[----:B------:R-:W-:Y:S02]  /*2c80*/  ISETP.GE.AND P0, PT, R37, R12, PT ;  /* 0x0000000c2500720c */ /* 0x000fe40003f06270 */
[----:B------:R-:W-:-:S02]  /*2c90*/  ISETP.GE.AND P2, PT, R51, R13, PT ;  /* 0x0000000d3300720c */ /* 0x000fc40003f46270 */
[----:B------:R-:W-:Y:S02]  /*2ca0*/  FSEL R123, R17, -INF , !P1 ;  /* 0xff800000117b7808 */ /* 0x000fe40004800000 */
[----:B------:R-:W-:Y:S02]  /*2cb0*/  FSEL R126, R19, -INF , !P0 ;  /* 0xff800000137e7808 */ /* 0x000fe40004000000 */
[----:B------:R-:W-:Y:S01]  /*2cc0*/  FSEL R121, R24, -INF , !P2 ;  /* 0xff80000018797808 */ /* 0x000fe20005000000 */
[----:B------:R-:W-:Y:S01]  /*2cd0*/  HMMA.16816.F32 R16, R4, R74, R188 ;  /* 0x0000004a0410723c */ /* 0x000fe200000018bc */
[-C--:B------:R-:W-:Y:S02]  /*2ce0*/  ISETP.GE.AND P1, PT, R51, R12.reuse, PT ;  /* 0x0000000c3300720c */ /* 0x080fe40003f26270 */
[C---:B------:R-:W-:Y:S02]  /*2cf0*/  ISETP.GE.AND P0, PT, R50.reuse, R13, PT ;  /* 0x0000000d3200720c */ /* 0x040fe40003f06270 */
[----:B------:R-:W-:-:S02]  /*2d00*/  ISETP.GE.AND P2, PT, R50, R12, PT ;  /* 0x0000000c3200720c */ /* 0x000fc40003f46270 */
[----:B------:R-:W-:Y:S02]  /*2d10*/  FSEL R124, R26, -INF , !P1 ;  /* 0xff8000001a7c7808 */ /* 0x000fe40004800000 */
[----:B------:R-:W-:Y:S02]  /*2d20*/  FSEL R120, R25, -INF , !P0 ;  /* 0xff80000019787808 */ /* 0x000fe40004000000 */
[----:B------:R-:W-:Y:S02]  /*2d30*/  FSEL R122, R27, -INF , !P2 ;  /* 0xff8000001b7a7808 */ /* 0x000fe40005000000 */
[CC--:B------:R-:W-:Y:S01]  /*2d40*/  ISETP.GE.AND P1, PT, R36.reuse, R13.reuse, PT ;  /* 0x0000000d2400720c */ /* 0x0c0fe20003f26270 */
[----:B------:R-:W-:Y:S01]  /*2d50*/  HMMA.16816.F32 R24, R4, R68, R216 ;  /* 0x000000440418723c */ /* 0x000fe200000018d8 */
[----:B------:R-:W-:Y:S02]  /*2d60*/  ISETP.GE.AND P0, PT, R36, R12, PT ;  /* 0x0000000c2400720c */ /* 0x000fe40003f06270 */
[----:B------:R-:W-:-:S02]  /*2d70*/  ISETP.GE.AND P2, PT, R35, R13, PT ;  /* 0x0000000d2300720c */ /* 0x000fc40003f46270 */
[----:B------:R-:W-:Y:S02]  /*2d80*/  FSEL R138, R28, -INF , !P1 ;  /* 0xff8000001c8a7808 */ /* 0x000fe40004800000 */
[----:B------:R-:W-:Y:S02]  /*2d90*/  FSEL R137, R30, -INF , !P0 ;  /* 0xff8000001e897808 */ /* 0x000fe40004000000 */
[----:B------:R-:W-:Y:S02]  /*2da0*/  FSEL R131, R29, -INF , !P2 ;  /* 0xff8000001d837808 */ /* 0x000fe40005000000 */
[-C--:B------:R-:W-:Y:S02]  /*2db0*/  ISETP.GE.AND P1, PT, R35, R12.reuse, PT ;  /* 0x0000000c2300720c */ /* 0x080fe40003f26270 */
[C---:B------:R-:W-:Y:S02]  /*2dc0*/  ISETP.GE.AND P0, PT, R49.reuse, R13, PT ;  /* 0x0000000d3100720c */ /* 0x040fe40003f06270 */
[----:B------:R-:W-:-:S02]  /*2dd0*/  ISETP.GE.AND P2, PT, R49, R12, PT ;  /* 0x0000000c3100720c */ /* 0x000fc40003f46270 */
[----:B------:R-:W-:Y:S02]  /*2de0*/  FSEL R133, R31, -INF , !P1 ;  /* 0xff8000001f857808 */ /* 0x000fe40004800000 */
[----:B------:R-:W-:Y:S01]  /*2df0*/  FSEL R129, R40, -INF , !P0 ;  /* 0xff80000028817808 */ /* 0x000fe20004000000 */
[----:B------:R-:W-:Y:S01]  /*2e00*/  HMMA.16816.F32 R28, R4, R70, R184 ;  /* 0x00000046041c723c */ /* 0x000fe200000018b8 */
[----:B------:R-:W-:Y:S02]  /*2e10*/  FSEL R132, R42, -INF , !P2 ;  /* 0xff8000002a847808 */ /* 0x000fe40005000000 */
[CC--:B------:R-:W-:Y:S02]  /*2e20*/  ISETP.GE.AND P1, PT, R48.reuse, R13.reuse, PT ;  /* 0x0000000d3000720c */ /* 0x0c0fe40003f26270 */
        /* <DEDUP_REMOVED lines=9> */
[----:B------:R-:W-:Y:S02]  /*2ec0*/  FSEL R178, R21, -INF , !P0 ;  /* 0xff80000015b27808 */ /* 0x000fe40004000000 */
[----:B------:R-:W-:Y:S02]  /*2ed0*/  FSEL R187, R23, -INF , !P2 ;  /* 0xff80000017bb7808 */ /* 0x000fe40005000000 */
[C---:B------:R-:W-:Y:S01]  /*2ee0*/  ISETP.GE.AND P0, PT, R47.reuse, R12, PT ;  /* 0x0000000c2f00720c */ /* 0x040fe20003f06270 */
[----:B------:R-:W-:Y:S01]  /*2ef0*/  HMMA.16816.F32 R20, R4, R88, R212 ;  /* 0x000000580414723c */ /* 0x000fe200000018d4 */
[----:B------:R-:W-:Y:S02]  /*2f00*/  ISETP.GE.AND P1, PT, R47, R13, PT ;  /* 0x0000000d2f00720c */ /* 0x000fe40003f26270 */
[----:B------:R-:W-:-:S02]  /*2f10*/  FSEL R186, R18, -INF , !P0 ;  /* 0xff80000012ba7808 */ /* 0x000fc40004000000 */
[-C--:B------:R-:W-:Y:S02]  /*2f20*/  ISETP.GE.AND P0, PT, R32, R13.reuse, PT ;  /* 0x0000000d2000720c */ /* 0x080fe40003f06270 */
[----:B------:R-:W-:Y:S01]  /*2f30*/  FSEL R143, R16, -INF , !P1 ;  /* 0xff800000108f7808 */ /* 0x000fe20004800000 */
[----:B------:R-:W-:Y:S01]  /*2f40*/  HMMA.16816.F32 R4, R4, R90, R180 ;  /* 0x0000005a0404723c */ /* 0x000fe200000018b4 */
[----:B------:R-:W-:Y:S02]  /*2f50*/  FSEL R190, R24, -INF , !P0 ;  /* 0xff80000018be7808 */ /* 0x000fe40004000000 */
[----:B------:R-:W-:Y:S02]  /*2f60*/  ISETP.GE.AND P0, PT, R15, R12, PT ;  /* 0x0000000c0f00720c */ /* 0x000fe40003f06270 */
[----:B------:R-:W-:Y:S02]  /*2f70*/  ISETP.GE.AND P2, PT, R46, R13, PT ;  /* 0x0000000d2e00720c */ /* 0x000fe40003f46270 */
[----:B------:R-:W-:-:S02]  /*2f80*/  FSEL R197, R27, -INF , !P0 ;  /* 0xff8000001bc57808 */ /* 0x000fc40004000000 */
[----:B------:R-:W-:Y:S02]  /*2f90*/  ISETP.GE.AND P0, PT, R44, R13, PT ;  /* 0x0000000d2c00720c */ /* 0x000fe40003f06270 */
[-C--:B------:R-:W-:Y:S02]  /*2fa0*/  ISETP.GE.AND P1, PT, R46, R12.reuse, PT ;  /* 0x0000000c2e00720c */ /* 0x080fe40003f26270 */
[----:B------:R-:W-:Y:S02]  /*2fb0*/  FSEL R182, R29, -INF , !P0 ;  /* 0xff8000001db67808 */ /* 0x000fe40004000000 */
[----:B------:R-:W-:Y:S02]  /*2fc0*/  ISETP.GE.AND P0, PT, R67, R12, PT ;  /* 0x0000000c4300720c */ /* 0x000fe40003f06270 */
[----:B------:R-:W-:Y:S02]  /*2fd0*/  FSEL R141, R17, -INF , !P2 ;  /* 0xff800000118d7808 */ /* 0x000fe40005000000 */
[----:B------:R-:W-:-:S02]  /*2fe0*/  FSEL R194, R22, -INF , !P0 ;  /* 0xff80000016c27808 */ /* 0x000fc40004000000 */
[----:B------:R-:W-:Y:S02]  /*2ff0*/  FSEL R185, R19, -INF , !P1 ;  /* 0xff80000013b97808 */ /* 0x000fe40004800000 */
[-C--:B------:R-:W-:Y:S02]  /*3000*/  ISETP.GE.AND P0, PT, R65, R13.reuse, PT ;  /* 0x0000000d4100720c */ /* 0x080fe40003f06270 */
[----:B------:R-:W-:Y:S02]  /*3010*/  ISETP.GE.AND P2, PT, R32, R12, PT ;  /* 0x0000000c2000720c */ /* 0x000fe40003f46270 */
[----:B------:R-:W-:Y:S02]  /*3020*/  ISETP.GE.AND P1, PT, R15, R13, PT ;  /* 0x0000000d0f00720c */ /* 0x000fe40003f26270 */
[----:B------:R-:W-:Y:S02]  /*3030*/  FSEL R179, R4, -INF , !P0 ;  /* 0xff80000004b37808 */ /* 0x000fe40004000000 */
[----:B------:R-:W-:-:S02]  /*3040*/  FSEL R198, R26, -INF , !P2 ;  /* 0xff8000001ac67808 */ /* 0x000fc40005000000 */
[----:B------:R-:W-:Y:S02]  /*3050*/  FSEL R189, R25, -INF , !P1 ;  /* 0xff80000019bd7808 */ /* 0x000fe40004800000 */
[-C--:B------:R-:W-:Y:S02]  /*3060*/  ISETP.GE.AND P0, PT, R64, R12.reuse, PT ;  /* 0x0000000c4000720c */ /* 0x080fe40003f06270 */
[C---:B------:R-:W-:Y:S02]  /*3070*/  ISETP.GE.AND P2, PT, R45.reuse, R13, PT ;  /* 0x0000000d2d00720c */ /* 0x040fe40003f46270 */
[----:B------:R-:W-:Y:S02]  /*3080*/  ISETP.GE.AND P1, PT, R45, R12, PT ;  /* 0x0000000c2d00720c */ /* 0x000fe40003f26270 */
[----:B------:R-:W-:Y:S02]  /*3090*/  FSEL R191, R7, -INF , !P0 ;  /* 0xff80000007bf7808 */ /* 0x000fe40004000000 */
[----:B------:R-:W-:-:S02]  /*30a0*/  FSEL R183, R28, -INF , !P2 ;  /* 0xff8000001cb77808 */ /* 0x000fc40005000000 */
[----:B------:R-:W-:Y:S02]  /*30b0*/  FSEL R196, R30, -INF , !P1 ;  /* 0xff8000001ec47808 */ /* 0x000fe40004800000 */
[----:B------:R-:W-:Y:S02]  /*30c0*/  ISETP.NE.AND P0, PT, R135, 0x1, PT ;  /* 0x000000018700780c */ /* 0x000fe40003f05270 */
[----:B------:R-:W-:Y:S02]  /*30d0*/  ISETP.GE.AND P2, PT, R44, R12, PT ;  /* 0x0000000c2c00720c */ /* 0x000fe40003f46270 */
[----:B------:R-:W-:Y:S02]  /*30e0*/  ISETP.GE.AND P1, PT, R67, R13, PT ;  /* 0x0000000d4300720c */ /* 0x000fe40003f26270 */
[----:B------:R-:W-:Y:S02]  /*30f0*/  FSEL R195, R31, -INF , !P2 ;  /* 0xff8000001fc37808 */ /* 0x000fe40005000000 */
[----:B------:R-:W-:-:S02]  /*3100*/  FSEL R181, R20, -INF , !P1 ;  /* 0xff80000014b57808 */ /* 0x000fc40004800000 */
[CC--:B------:R-:W-:Y:S02]  /*3110*/  ISETP.GE.AND P2, PT, R66.reuse, R13.reuse, PT ;  /* 0x0000000d4200720c */ /* 0x0c0fe40003f46270 */
[-C--:B------:R-:W-:Y:S02]  /*3120*/  ISETP.GE.AND P1, PT, R66, R12.reuse, PT ;  /* 0x0000000c4200720c */ /* 0x080fe40003f26270 */
[----:B------:R-:W-:Y:S02]  /*3130*/  FSEL R180, R21, -INF , !P2 ;  /* 0xff80000015b47808 */ /* 0x000fe40005000000 */
[----:B------:R-:W-:Y:S02]  /*3140*/  FSEL R193, R23, -INF , !P1 ;  /* 0xff80000017c17808 */ /* 0x000fe40004800000 */
[----:B------:R-:W-:Y:S02]  /*3150*/  ISETP.GE.AND P2, PT, R64, R13, PT ;  /* 0x0000000d4000720c */ /* 0x000fe40003f46270 */
[----:B------:R-:W-:-:S02]  /*3160*/  ISETP.GE.AND P1, PT, R65, R12, PT ;  /* 0x0000000c4100720c */ /* 0x000fc40003f26270 */
[----:B------:R-:W-:Y:S02]  /*3170*/  LOP3.LUT R4, R238, R237, RZ, 0xfc, !PT ;  /* 0x000000edee047212 */ /* 0x000fe400078efcff */
[----:B------:R-:W-:Y:S02]  /*3180*/  FSEL R142, R5, -INF , !P2 ;  /* 0xff800000058e7808 */ /* 0x000fe40005000000 */
[----:B------:R-:W-:Y:S02]  /*3190*/  FSEL R192, R6, -INF , !P1 ;  /* 0xff80000006c07808 */ /* 0x000fe40004800000 */
[C---:B------:R-:W-:Y:S02]  /*31a0*/  IADD3 R238, R231.reuse, 0x800, RZ ;  /* 0x00000800e7ee7810 */ /* 0x040fe40007ffe0ff */
[C---:B------:R-:W-:Y:S02]  /*31b0*/  IADD3 R237, R231.reuse, 0x1000, RZ ;  /* 0x00001000e7ed7810 */ /* 0x040fe40007ffe0ff */
[----:B------:R-:W-:-:S02]  /*31c0*/  IADD3 R235, R231, 0x2000, RZ ;  /* 0x00002000e7eb7810 */ /* 0x000fc40007ffe0ff */
[C---:B------:R-:W-:Y:S02]  /*31d0*/  IADD3 R234, R231.reuse, 0x2800, RZ ;  /* 0x00002800e7ea7810 */ /* 0x040fe40007ffe0ff */
[C---:B------:R-:W-:Y:S02]  /*31e0*/  IADD3 R233, R231.reuse, 0x3000, RZ ;  /* 0x00003000e7e97810 */ /* 0x040fe40007ffe0ff */
[----:B------:R-:W-:Y:S01]  /*31f0*/  IADD3 R232, R231, 0x3800, RZ ;  /* 0x00003800e7e87810 */ /* 0x000fe20007ffe0ff */
[----:B------:R-:W-:Y:S05]  /*3200*/  @!P0 BRA `(.L_x_1) ;  /* 0x0000023000008947 */ /* 0x000fea0003800000 */
[----:B------:R-:W2:Y:S01]  /*3210*/  LDL.64 R110, [R1+0x48] ;  /* 0x00004800016e7983 */ /* 0x000ea20000100a00 */
[----:B------:R-:W-:-:S04]  /*3220*/  IADD3 R8, R135, -0x2, RZ ;  /* 0xfffffffe87087810 */ /* 0x000fc80007ffe0ff */
[----:B------:R-:W-:Y:S01]  /*3230*/  SHF.R.S32.HI R5, RZ, 0x1f, R8 ;  /* 0x0000001fff057819 */ /* 0x000fe20000011408 */
[----:B------:R-:W-:-:S04]  /*3240*/  IMAD R3, R8, UR10, RZ ;  /* 0x0000000a08037c24 */ /* 0x000fc8000f8e02ff */
[----:B------:R-:W-:Y:S02]  /*3250*/  IMAD R3, R5, UR11, R3 ;  /* 0x0000000b05037c24 */ /* 0x000fe4000f8e0203 */
[----:B--2---:R-:W-:-:S04]  /*3260*/  IMAD.WIDE.U32 R8, R8, UR11, R110 ;  /* 0x0000000b08087c25 */ /* 0x004fc8000f8e006e */
[----:B------:R-:W-:Y:S01]  /*3270*/  IMAD.IADD R3, R9, 0x1, R3 ;  /* 0x0000000109037824 */ /* 0x000fe200078e0203 */
[----:B------:R-:W-:-:S04]  /*3280*/  LEA R6, P2, R8, c[0x0][0x168], 0x1 ;  /* 0x00005a0008067a11 */ /* 0x000fc800078408ff */
[----:B------:R-:W-:Y:S02]  /*3290*/  IADD3 R10, P1, R6, UR12, RZ ;  /* 0x0000000c060a7c10 */ /* 0x000fe4000ff3e0ff */
[----:B------:R-:W-:Y:S02]  /*32a0*/  LEA.HI.X R7, R8, c[0x0][0x16c], R3, 0x1, P2 ;  /* 0x00005b0008077a11 */ /* 0x000fe400010f0c03 */
[----:B------:R-:W-:Y:S02]  /*32b0*/  IADD3 R16, P2, R10, UR12, RZ ;  /* 0x0000000c0a107c10 */ /* 0x000fe4000ff5e0ff */
[----:B------:R-:W-:Y:S01]  /*32c0*/  IADD3.X R11, R7, UR14, RZ, P1, !PT ;  /* 0x0000000e070b7c10 */ /* 0x000fe20008ffe4ff */
[----:B------:R-:W-:Y:S01]  /*32d0*/  @!PT LDS RZ, [RZ] ;  /* 0x00000000fffff984 */ /* 0x000fe20000000800 */
[----:B------:R-:W-:Y:S01]  /*32e0*/  @!PT LDS RZ, [RZ] ;  /* 0x00000000fffff984 */ /* 0x000fe20000000800 */
[----:B------:R-:W-:Y:S01]  /*32f0*/  @!PT LDS RZ, [RZ] ;  /* 0x00000000fffff984 */ /* 0x000fe20000000800 */
[----:B------:R1:W-:Y:S01]  /*3300*/  LDGSTS.E.BYPASS.LTC128B.128 [R239+0x4000], [R6.64] ;  /* 0x0400000006ef7fae */ /* 0x0003e2000b901d48 */
[----:B------:R-:W-:Y:S02]  /*3310*/  IADD3 R14, P1, R16, UR12, RZ ;  /* 0x0000000c100e7c10 */ /* 0x000fe4000ff3e0ff */
[----:B------:R-:W-:Y:S01]  /*3320*/  IADD3.X R17, R11, UR14, RZ, P2, !PT ;  /* 0x0000000e0b117c10 */ /* 0x000fe200097fe4ff */
[----:B------:R2:W-:Y:S01]  /*3330*/  LDGSTS.E.BYPASS.LTC128B.128 [R239+0x4800], [R10.64] ;  /* 0x048000000aef7fae */ /* 0x0005e2000b901d48 */
[----:B------:R-:W-:-:S02]  /*3340*/  IADD3 R12, P2, R14, UR12, RZ ;  /* 0x0000000c0e0c7c10 */ /* 0x000fc4000ff5e0ff */
[----:B------:R-:W-:Y:S01]  /*3350*/  IADD3.X R15, R17, UR14, RZ, P1, !PT ;  /* 0x0000000e110f7c10 */ /* 0x000fe20008ffe4ff */
[----:B------:R3:W-:Y:S01]  /*3360*/  LDGSTS.E.BYPASS.LTC128B.128 [R239+0x5000], [R16.64] ;  /* 0x0500000010ef7fae */ /* 0x0007e2000b901d48 */
[----:B------:R-:W-:Y:S02]  /*3370*/  IADD3 R8, P1, R12, UR12, RZ ;  /* 0x0000000c0c087c10 */ /* 0x000fe4000ff3e0ff */
[----:B------:R-:W-:Y:S01]  /*3380*/  IADD3.X R13, R15, UR14, RZ, P2, !PT ;  /* 0x0000000e0f0d7c10 */ /* 0x000fe200097fe4ff */
[----:B------:R3:W-:Y:S03]  /*3390*/  LDGSTS.E.BYPASS.LTC128B.128 [R239+0x5800], [R14.64] ;  /* 0x058000000eef7fae */ /* 0x0007e6000b901d48 */
[----:B------:R-:W-:Y:S01]  /*33a0*/  IADD3.X R9, R13, UR14, RZ, P1, !PT ;  /* 0x0000000e0d097c10 */ /* 0x000fe20008ffe4ff */
[----:B------:R3:W-:Y:S04]  /*33b0*/  LDGSTS.E.BYPASS.LTC128B.128 [R239+0x6000], [R12.64] ;  /* 0x060000000cef7fae */ /* 0x0007e8000b901d48 */
[----:B------:R3:W-:Y:S01]  /*33c0*/  LDGSTS.E.BYPASS.LTC128B.128 [R239+0x6800], [R8.64] ;  /* 0x0680000008ef7fae */ /* 0x0007e2000b901d48 */
[----:B-1----:R-:W-:-:S04]  /*33d0*/  IADD3 R6, P2, R8, UR12, RZ ;  /* 0x0000000c08067c10 */ /* 0x002fc8000ff5e0ff */
[----:B--2---:R-:W-:Y:S02]  /*33e0*/  IADD3 R10, P1, R6, UR12, RZ ;  /* 0x0000000c060a7c10 */ /* 0x004fe4000ff3e0ff */
[----:B------:R-:W-:-:S04]  /*33f0*/  IADD3.X R7, R9, UR14, RZ, P2, !PT ;  /* 0x0000000e09077c10 */ /* 0x000fc800097fe4ff */
[----:B------:R-:W-:Y:S01]  /*3400*/  IADD3.X R11, R7, UR14, RZ, P1, !PT ;  /* 0x0000000e070b7c10 */ /* 0x000fe20008ffe4ff */
[----:B------:R3:W-:Y:S04]  /*3410*/  LDGSTS.E.BYPASS.LTC128B.128 [R239+0x7000], [R6.64] ;  /* 0x0700000006ef7fae */ /* 0x0007e8000b901d48 */
[----:B------:R3:W-:Y:S04]  /*3420*/  LDGSTS.E.BYPASS.LTC128B.128 [R239+0x7800], [R10.64] ;  /* 0x078000000aef7fae */ /* 0x0007e8000b901d48 */
[----:B------:R-:W0:Y:S02]  /*3430*/  LDGDEPBAR ;  /* 0x00000000000079af */ /* 0x000e240000000000 */
.L_x_1:
[----:B------:R-:W2:Y:S01]  /*3440*/  LDL.LU R246, [R1+0x1c] ;  /* 0x00001c0001f67983 */ /* 0x000ea20000300800 */
[----:B------:R-:W-:Y:S01]  /*3450*/  IMAD.MOV.U32 R217, RZ, RZ, R108 ;  /* 0x000000ffffd97224 */ /* 0x000fe200078e006c */
[----:B------:R-:W-:-:S02]  /*3460*/  MOV R216, R109 ;  /* 0x0000006d00d87202 */ /* 0x000fc40000000f00 */
[----:B------:R-:W4:Y:S04]  /*3470*/  LDL.LU R245, [R1+0x10] ;  /* 0x0000100001f57983 */ /* 0x000f280000300800 */
[----:B---3--:R-:W3:Y:S04]  /*3480*/  LDL.LU R244, [R1+0xc] ;  /* 0x00000c0001f47983 */ /* 0x008ee80000300800 */
[----:B------:R1:W-:Y:S04]  /*3490*/  STL [R1+0xbc], R239 ;  /* 0x0000bcef01007387 */ /* 0x0003e80000100800 */
[----:B-1----:R-:W2:Y:S04]  /*34a0*/  LDL.LU R239, [R1+0x30] ;  /* 0x0000300001ef7983 */ /* 0x002ea80000300800 */
[----:B------:R1:W-:Y:S04]  /*34b0*/  STL [R1+0xb8], R238 ;  /* 0x0000b8ee01007387 */ /* 0x0003e80000100800 */
[----:B-1----:R-:W2:Y:S04]  /*34c0*/  LDL.LU R238, [R1+0x38] ;  /* 0x0000380001ee7983 */ /* 0x002ea80000300800 */
[----:B------:R1:W-:Y:S04]  /*34d0*/  STL [R1+0xb4], R237 ;  /* 0x0000b4ed01007387 */ /* 0x0003e80000100800 */
[----:B-1----:R-:W2:Y:S04]  /*34e0*/  LDL.LU R237, [R1+0x2c] ;  /* 0x00002c0001ed7983 */ /* 0x002ea80000300800 */
[----:B------:R1:W-:Y:S04]  /*34f0*/  STL [R1+0xb0], R236 ;  /* 0x0000b0ec01007387 */ /* 0x0003e80000100800 */
[----:B-1----:R-:W2:Y:S04]  /*3500*/  LDL.LU R236, [R1+0x28] ;  /* 0x0000280001ec7983 */ /* 0x002ea80000300800 */
[----:B------:R-:W2:Y:S04]  /*3510*/  LDL.LU R213, [R1+0x34] ;  /* 0x0000340001d57983 */ /* 0x000ea80000300800 */
[----:B------:R1:W-:Y:S04]  /*3520*/  STL [R1+0xac], R235 ;  /* 0x0000aceb01007387 */ /* 0x0003e80000100800 */
[----:B-1----:R-:W2:Y:S04]  /*3530*/  LDL.LU R235, [R1+0x40] ;  /* 0x0000400001eb7983 */ /* 0x002ea80000300800 */
[----:B------:R1:W-:Y:S04]  /*3540*/  STL [R1+0xa8], R234 ;  /* 0x0000a8ea01007387 */ /* 0x0003e80000100800 */
[----:B-1----:R-:W2:Y:S04]  /*3550*/  LDL.LU R234, [R1+0x3c] ;  /* 0x00003c0001ea7983 */ /* 0x002ea80000300800 */
[----:B------:R-:W-:Y:S04]  /*3560*/  STL [R1+0xa4], R233 ;  /* 0x0000a4e901007387 */ /* 0x000fe80000100800 */
[----:B------:R-:W-:Y:S04]  /*3570*/  STL [R1+0xa0], R232 ;  /* 0x0000a0e801007387 */ /* 0x000fe80000100800 */
[----:B------:R-:W-:Y:S04]  /*3580*/  STL [R1+0x9c], R231 ;  /* 0x00009ce701007387 */ /* 0x000fe80000100800 */
[----:B------:R-:W-:Y:S04]  /*3590*/  STL [R1+0x98], R230 ;  /* 0x000098e601007387 */ /* 0x000fe80000100800 */
[----:B------:R-:W-:Y:S04]  /*35a0*/  STL [R1+0x94], R229 ;  /* 0x000094e501007387 */ /* 0x000fe80000100800 */
[----:B------:R-:W-:Y:S04]  /*35b0*/  STL [R1+0x90], R228 ;  /* 0x000090e401007387 */ /* 0x000fe80000100800 */
[----:B------:R1:W-:Y:S04]  /*35c0*/  STL [R1+0x8c], R227 ;  /* 0x00008ce301007387 */ /* 0x0003e80000100800 */
[----:B-1----:R-:W2:Y:S04]  /*35d0*/  LDL.LU R227, [R1+0x18] ;  /* 0x0000180001e37983 */ /* 0x002ea80000300800 */
[----:B------:R1:W-:Y:S04]  /*35e0*/  STL [R1+0x88], R226 ;  /* 0x000088e201007387 */ /* 0x0003e80000100800 */
[----:B------:R-:W-:Y:S04]  /*35f0*/  STL [R1+0x84], R225 ;  /* 0x000084e101007387 */ /* 0x000fe80000100800 */
[----:B-1----:R-:W3:Y:S01]  /*3600*/  LDL.LU R226, [R1] ;  /* 0x0000000001e27983 */ /* 0x002ee20000300800 */
[----:B------:R-:W-:-:S04]  /*3610*/  FMNMX.FTZ R3, R80, R55, !PT ;  /* 0x0000003750037209 */ /* 0x000fc80007810000 */
[----:B------:R-:W-:-:S04]  /*3620*/  FMNMX.FTZ R3, R60, R3, !PT ;  /* 0x000000033c037209 */ /* 0x000fc80007810000 */
[----:B------:R-:W-:-:S04]  /*3630*/  FMNMX.FTZ R3, R61, R3, !PT ;  /* 0x000000033d037209 */ /* 0x000fc80007810000 */
[----:B------:R-:W-:-:S04]  /*3640*/  FMNMX.FTZ R3, R63, R3, !PT ;  /* 0x000000033f037209 */ /* 0x000fc80007810000 */
[----:B------:R-:W-:-:S04]  /*3650*/  FMNMX.FTZ R3, R53, R3, !PT ;  /* 0x0000000335037209 */ /* 0x000fc80007810000 */
[----:B------:R-:W-:-:S04]  /*3660*/  FMNMX.FTZ R3, R52, R3, !PT ;  /* 0x0000000334037209 */ /* 0x000fc80007810000 */
[----:B------:R-:W-:Y:S02]  /*3670*/  FMNMX.FTZ R5, R83, R3, !PT ;  /* 0x0000000353057209 */ /* 0x000fe40007810000 */
[----:B------:R-:W-:Y:S02]  /*3680*/  FMNMX.FTZ R3, R81, R82, !PT ;  /* 0x0000005251037209 */ /* 0x000fe40007810000 */
[----:B------:R-:W-:Y:S02]  /*3690*/  FMNMX.FTZ R5, R117, R5, !PT ;  /* 0x0000000575057209 */ /* 0x000fe40007810000 */
[----:B------:R-:W-:Y:S02]  /*36a0*/  FMNMX.FTZ R3, R62, R3, !PT ;  /* 0x000000033e037209 */ /* 0x000fe40007810000 */
[----:B------:R-:W-:Y:S02]  /*36b0*/  FMNMX.FTZ R134, R115, R5, !PT ;  /* 0x0000000573867209 */ /* 0x000fe40007810000 */
[----:B------:R-:W-:-:S02]  /*36c0*/  FMNMX.FTZ R3, R54, R3, !PT ;  /* 0x0000000336037209 */ /* 0x000fc40007810000 */
        /* <DEDUP_REMOVED lines=43> */
[----:B------:R-:W-:-:S03]  /*3980*/  FMNMX.FTZ R3, R197, R3, !PT ;  /* 0x00000003c5037209 */ /* 0x000fc60007810000 */
[----:B------:R-:W1:Y:S01]  /*3990*/  SHFL.BFLY PT, R5, R134, 0x2, 0x1f ;  /* 0x0c401f0086057f89 */ /* 0x000e6200000e0000 */
[----:B------:R-:W-:-:S04]  /*39a0*/  FMNMX.FTZ R3, R196, R3, !PT ;  /* 0x00000003c4037209 */ /* 0x000fc80007810000 */
[----:B------:R-:W-:-:S04]  /*39b0*/  FMNMX.FTZ R3, R195, R3, !PT ;  /* 0x00000003c3037209 */ /* 0x000fc80007810000 */
[----:B------:R-:W-:-:S04]  /*39c0*/  FMNMX.FTZ R3, R194, R3, !PT ;  /* 0x00000003c2037209 */ /* 0x000fc80007810000 */
[----:B------:R-:W-:-:S04]  /*39d0*/  FMNMX.FTZ R3, R193, R3, !PT ;  /* 0x00000003c1037209 */ /* 0x000fc80007810000 */
[----:B------:R-:W-:-:S04]  /*39e0*/  FMNMX.FTZ R3, R192, R3, !PT ;  /* 0x00000003c0037209 */ /* 0x000fc80007810000 */
[----:B------:R-:W-:Y:S02]  /*39f0*/  FMNMX.FTZ R3, R191, R3, !PT ;  /* 0x00000003bf037209 */ /* 0x000fe40007810000 */
[----:B-1----:R-:W-:-:S03]  /*3a00*/  FMNMX.FTZ R134, R134, R5, !PT ;  /* 0x0000000586867209 */ /* 0x002fc60007810000 */
[----:B------:R-:W1:Y:S04]  /*3a10*/  SHFL.BFLY PT, R5, R3, 0x2, 0x1f ;  /* 0x0c401f0003057f89 */ /* 0x000e6800000e0000 */
[----:B------:R-:W4:Y:S01]  /*3a20*/  SHFL.BFLY PT, R6, R134, 0x1, 0x1f ;  /* 0x0c201f0086067f89 */ /* 0x000f2200000e0000 */
[----:B-1----:R-:W-:Y:S02]  /*3a30*/  FMNMX.FTZ R3, R3, R5, !PT ;  /* 0x0000000503037209 */ /* 0x002fe40007810000 */
[----:B------:R-:W-:-:S04]  /*3a40*/  FMNMX.FTZ R5, R150, R151, !PT ;  /* 0x0000009796057209 */ /* 0x000fc80007810000 */
[----:B------:R-:W-:Y:S01]  /*3a50*/  FMNMX.FTZ R5, R156, R5, !PT ;  /* 0x000000059c057209 */ /* 0x000fe20007810000 */
[----:B------:R-:W1:Y:S01]  /*3a60*/  SHFL.BFLY PT, R8, R3, 0x1, 0x1f ;  /* 0x0c201f0003087f89 */ /* 0x000e6200000e0000 */
[----:B----4-:R-:W-:Y:S02]  /*3a70*/  FMNMX.FTZ R134, R134, R6, !PT ;  /* 0x0000000686867209 */ /* 0x010fe40007810000 */
[----:B------:R-:W-:-:S04]  /*3a80*/  FMNMX.FTZ R5, R155, R5, !PT ;  /* 0x000000059b057209 */ /* 0x000fc80007810000 */
[----:B------:R-:W-:Y:S01]  /*3a90*/  FMNMX.FTZ R7, R152, R5, !PT ;  /* 0x0000000598077209 */ /* 0x000fe20007810000 */
[C---:B------:R-:W-:Y:S01]  /*3aa0*/  FMUL.FTZ R6, R134.reuse, c[0x0][0x23c] ;  /* 0x00008f0086067a20 */ /* 0x040fe20000410000 */
[----:B------:R-:W-:Y:S02]  /*3ab0*/  FSETP.NEU.FTZ.AND P1, PT, R134, -INF , PT ;  /* 0xff8000008600780b */ /* 0x000fe40003f3d000 */
[----:B------:R-:W-:Y:S02]  /*3ac0*/  FMNMX.FTZ R7, R153, R7, !PT ;  /* 0x0000000799077209 */ /* 0x000fe40007810000 */
[----:B------:R-:W-:Y:S02]  /*3ad0*/  FSEL R6, R6, RZ, P1 ;  /* 0x000000ff06067208 */ /* 0x000fe40000800000 */
[----:B------:R-:W-:-:S03]  /*3ae0*/  FMNMX.FTZ R7, R148, R7, !PT ;  /* 0x0000000794077209 */ /* 0x000fc60007810000 */
[----:B------:R-:W-:Y:S01]  /*3af0*/  FFMA.FTZ R5, R80, c[0x0][0x23c], -R6 ;  /* 0x00008f0050057a23 */ /* 0x000fe20000010806 */
[----:B------:R-:W-:-:S03]  /*3b00*/  FMNMX.FTZ R7, R149, R7, !PT ;  /* 0x0000000795077209 */ /* 0x000fc60007810000 */
[----:B------:R4:W-:Y:S01]  /*3b10*/  MUFU.EX2 R147, R5 ;  /* 0x0000000500937308 */ /* 0x0009e20000000800 */
[----:B------:R-:W-:Y:S02]  /*3b20*/  FMNMX.FTZ R7, R169, R7, !PT ;  /* 0x00000007a9077209 */ /* 0x000fe40007810000 */
[----:B-1----:R-:W-:Y:S02]  /*3b30*/  FMNMX.FTZ R3, R3, R8, !PT ;  /* 0x0000000803037209 */ /* 0x002fe40007810000 */
[----:B------:R-:W-:Y:S02]  /*3b40*/  FMNMX.FTZ R8, R159, R158, !PT ;  /* 0x0000009e9f087209 */ /* 0x000fe40007810000 */
[----:B------:R-:W-:Y:S01]  /*3b50*/  FMNMX.FTZ R9, R168, R7, !PT ;  /* 0x00000007a8097209 */ /* 0x000fe20007810000 */
[--C-:B------:R-:W-:Y:S01]  /*3b60*/  FFMA.FTZ R7, R61, c[0x0][0x23c], -R6.reuse ;  /* 0x00008f003d077a23 */ /* 0x100fe20000010806 */
[----:B------:R-:W-:Y:S01]  /*3b70*/  FMNMX.FTZ R8, R163, R8, !PT ;  /* 0x00000008a3087209 */ /* 0x000fe20007810000 */
[----:B----4-:R-:W-:Y:S01]  /*3b80*/  FFMA.FTZ R5, R55, c[0x0][0x23c], -R6 ;  /* 0x00008f0037057a23 */ /* 0x010fe20000010806 */
[----:B------:R-:W-:-:S03]  /*3b90*/  FMNMX.FTZ R9, R165, R9, !PT ;  /* 0x00000009a5097209 */ /* 0x000fc60007810000 */
[----:B------:R1:W-:Y:S01]  /*3ba0*/  MUFU.EX2 R205, R5 ;  /* 0x0000000500cd7308 */ /* 0x0003e20000000800 */
[----:B------:R-:W-:Y:S02]  /*3bb0*/  FSETP.NEU.FTZ.AND P1, PT, R3, -INF , PT ;  /* 0xff8000000300780b */ /* 0x000fe40003f3d000 */
[----:B------:R-:W-:-:S05]  /*3bc0*/  SHF.L.U32 R220, R4, 0x1, RZ ;  /* 0x0000000104dc7819 */ /* 0x000fca00000006ff */
[----:B------:R4:W-:Y:S01]  /*3bd0*/  MUFU.EX2 R212, R7 ;  /* 0x0000000700d47308 */ /* 0x0009e20000000800 */
[----:B-1----:R-:W-:Y:S01]  /*3be0*/  FFMA.FTZ R5, R60, c[0x0][0x23c], -R6 ;  /* 0x00008f003c057a23 */ /* 0x002fe20000010806 */
[----:B------:R-:W-:Y:S02]  /*3bf0*/  IADD3 R221, R2, R220, RZ ;  /* 0x000000dc02dd7210 */ /* 0x000fe40007ffe0ff */
[----:B------:R-:W-:-:S04]  /*3c00*/  MOV R230, R107 ;  /* 0x0000006b00e67202 */ /* 0x000fc80000000f00 */
[----:B------:R1:W1:Y:S01]  /*3c10*/  MUFU.EX2 R241, R5 ;  /* 0x0000000500f17308 */ /* 0x0002620000000800 */
[----:B------:R-:W-:Y:S02]  /*3c20*/  IMAD.MOV.U32 R225, RZ, RZ, R106 ;  /* 0x000000ffffe17224 */ /* 0x000fe400078e006a */
[----:B------:R-:W-:Y:S01]  /*3c30*/  IMAD.MOV.U32 R206, RZ, RZ, R104 ;  /* 0x000000ffffce7224 */ /* 0x000fe200078e0068 */
[----:B----4-:R-:W-:Y:S01]  /*3c40*/  FMNMX.FTZ R7, R162, R8, !PT ;  /* 0x00000008a2077209 */ /* 0x010fe20007810000 */
[----:B------:R-:W-:Y:S01]  /*3c50*/  IMAD.IADD R223, R0, 0x1, R220 ;  /* 0x0000000100df7824 */ /* 0x000fe200078e02dc */
[----:B------:R-:W-:Y:S01]  /*3c60*/  FMNMX.FTZ R8, R164, R9, !PT ;  /* 0x00000009a4087209 */ /* 0x000fe20007810000 */
[----:B------:R-:W-:Y:S01]  /*3c70*/  IMAD.MOV.U32 R88, RZ, RZ, R100 ;  /* 0x000000ffff587224 */ /* 0x000fe200078e0064 */
[----:B------:R-:W-:Y:S01]  /*3c80*/  FMNMX.FTZ R4, R161, R7, !PT ;  /* 0x00000007a1047209 */ /* 0x000fe20007810000 */
[----:B------:R-:W-:Y:S01]  /*3c90*/  IMAD.MOV.U32 R218, RZ, RZ, R102 ;  /* 0x000000ffffda7224 */ /* 0x000fe200078e0066 */
[----:B------:R-:W-:Y:S01]  /*3ca0*/  FMNMX.FTZ R8, R177, R8, !PT ;  /* 0x00000008b1087209 */ /* 0x000fe20007810000 */
[----:B------:R-:W-:Y:S01]  /*3cb0*/  IMAD.IADD R222, R0, 0x1, R221 ;  /* 0x0000000100de7824 */ /* 0x000fe200078e02dd */
[----:B------:R-:W-:-:S02]  /*3cc0*/  MOV R202, R105 ;  /* 0x0000006900ca7202 */ /* 0x000fc40000000f00 */
[----:B------:R-:W-:Y:S01]  /*3cd0*/  MOV R214, R103 ;  /* 0x0000006700d67202 */ /* 0x000fe20000000f00 */
[----:B------:R4:W-:Y:S01]  /*3ce0*/  STL [R1+0x80], R224 ;  /* 0x000080e001007387 */ /* 0x0009e20000100800 */
[----:B-1----:R-:W-:Y:S01]  /*3cf0*/  FMUL.FTZ R5, R3, c[0x0][0x23c] ;  /* 0x00008f0003057a20 */ /* 0x002fe20000410000 */
[----:B------:R-:W-:Y:S02]  /*3d00*/  FMNMX.FTZ R7, R160, R4, !PT ;  /* 0x00000004a0077209 */ /* 0x000fe40007810000 */
[----:B------:R-:W-:Y:S01]  /*3d10*/  FMNMX.FTZ R8, R176, R8, !PT ;  /* 0x00000008b0087209 */ /* 0x000fe20007810000 */
[----:B------:R-:W-:Y:S01]  /*3d20*/  LDSM.16.MT88.4 R68, [R220+0x8000] ;  /* 0x00800000dc44783b */ /* 0x000fe20000004200 */
[----:B------:R-:W-:Y:S02]  /*3d30*/  FSEL R5, R5, RZ, P1 ;  /* 0x000000ff05057208 */ /* 0x000fe40000800000 */
[----:B------:R-:W-:Y:S01]  /*3d40*/  FMNMX.FTZ R7, R154, R7, !PT ;  /* 0x000000079a077209 */ /* 0x000fe20007810000 */
[----:B------:R-:W-:Y:S02]  /*3d50*/  LDSM.16.MT88.4 R64, [R223+0x8000] ;  /* 0x00800000df40783b */ /* 0x000fe40000004200 */
[--C-:B------:R-:W-:Y:S01]  /*3d60*/  FFMA.FTZ R4, R82, c[0x0][0x23c], -R5.reuse ;  /* 0x00008f0052047a23 */ /* 0x100fe20000010805 */
[----:B------:R-:W-:Y:S01]  /*3d70*/  FMNMX.FTZ R8, R173, R8, !PT ;  /* 0x00000008ad087209 */ /* 0x000fe20007810000 */
[----:B------:R-:W-:Y:S02]  /*3d80*/  LDSM.16.MT88.4 R72, [R221+0x8000] ;  /* 0x00800000dd48783b */ /* 0x000fe40000004200 */
[----:B------:R1:W-:Y:S01]  /*3d90*/  MUFU.EX2 R233, R4 ;  /* 0x0000000400e97308 */ /* 0x0003e20000000800 */
[----:B------:R-:W-:Y:S01]  /*3da0*/  FFMA.FTZ R2, R62, c[0x0][0x23c], -R5 ;  /* 0x00008f003e027a23 */ /* 0x000fe20000010805 */
[----:B------:R-:W-:Y:S01]  /*3db0*/  MOV R215, R101 ;  /* 0x0000006500d77202 */ /* 0x000fe20000000f00 */
[----:B------:R-:W-:Y:S01]  /*3dc0*/  LDSM.16.MT88.4 R76, [R222+0x8000] ;  /* 0x00800000de4c783b */ /* 0x000fe20000004200 */
[----:B------:R-:W-:-:S03]  /*3dd0*/  F2FP.PACK_AB R10, R212, R241 ;  /* 0x000000f1d40a723e */ /* 0x000fc600000000ff */
[----:B------:R-:W-:Y:S01]  /*3de0*/  LDSM.16.MT88.4 R44, [R220+0x8800] ;  /* 0x00880000dc2c783b */ /* 0x000fe20000004200 */
[----:B------:R3:W-:Y:S03]  /*3df0*/  MUFU.EX2 R144, R2 ;  /* 0x0000000200907308 */ /* 0x0007e60000000800 */
[----:B------:R-:W-:Y:S04]  /*3e00*/  LDSM.16.MT88.4 R40, [R223+0x8800] ;  /* 0x00880000df28783b */ /* 0x000fe80000004200 */
[----:B------:R-:W-:Y:S01]  /*3e10*/  LDSM.16.MT88.4 R56, [R221+0x8800] ;  /* 0x00880000dd38783b */ /* 0x000fe20000004200 */
[----:B-1----:R-:W-:Y:S02]  /*3e20*/  FMNMX.FTZ R4, R157, R7, !PT ;  /* 0x000000079d047209 */ /* 0x002fe40007810000 */
[----:B------:R-:W-:-:S02]  /*3e30*/  FMNMX.FTZ R7, R172, R8, !PT ;  /* 0x00000008ac077209 */ /* 0x000fc40007810000 */
[----:B------:R-:W-:Y:S02]  /*3e40*/  FMNMX.FTZ R4, R171, R4, !PT ;  /* 0x00000004ab047209 */ /* 0x000fe40007810000 */
[----:B--2---:R-:W-:Y:S02]  /*3e50*/  FMNMX.FTZ R7, R227, R7, !PT ;  /* 0x00000007e3077209 */ /* 0x004fe40007810000 */
[----:B------:R-:W-:Y:S02]  /*3e60*/  FMNMX.FTZ R0, R170, R4, !PT ;  /* 0x00000004aa007209 */ /* 0x000fe40007810000 */
[----:B---3--:R-:W-:Y:S02]  /*3e70*/  FMNMX.FTZ R2, R230, R7, !PT ;  /* 0x00000007e6027209 */ /* 0x008fe40007810000 */
[----:B------:R-:W-:Y:S02]  /*3e80*/  FMNMX.FTZ R0, R167, R0, !PT ;  /* 0x00000000a7007209 */ /* 0x000fe40007810000 */
[----:B------:R-:W-:Y:S01]  /*3e90*/  FMNMX.FTZ R2, R225, R2, !PT ;  /* 0x00000002e1027209 */ /* 0x000fe20007810000 */
[----:B------:R-:W-:Y:S01]  /*3ea0*/  FFMA.FTZ R4, R54, c[0x0][0x23c], -R5 ;  /* 0x00008f0036047a23 */ /* 0x000fe20000010805 */
[----:B------:R-:W-:-:S02]  /*3eb0*/  FMNMX.FTZ R0, R166, R0, !PT ;  /* 0x00000000a6007209 */ /* 0x000fc40007810000 */
[----:B------:R-:W-:Y:S01]  /*3ec0*/  FMNMX.FTZ R2, R206, R2, !PT ;  /* 0x00000002ce027209 */ /* 0x000fe20007810000 */
[----:B------:R1:W-:Y:S01]  /*3ed0*/  MUFU.EX2 R228, R4 ;  /* 0x0000000400e47308 */ /* 0x0003e20000000800 */
[----:B------:R-:W-:Y:S02]  /*3ee0*/  FMNMX.FTZ R0, R226, R0, !PT ;  /* 0x00000000e2007209 */ /* 0x000fe40007810000 */
[----:B------:R-:W-:-:S04]  /*3ef0*/  FMNMX.FTZ R2, R88, R2, !PT ;  /* 0x0000000258027209 */ /* 0x000fc80007810000 */
[----:B------:R-:W-:Y:S01]  /*3f00*/  FMNMX.FTZ R2, R218, R2, !PT ;  /* 0x00000002da027209 */ /* 0x000fe20007810000 */
[----:B-1----:R-:W-:-:S04]  /*3f10*/  FFMA.FTZ R4, R63, c[0x0][0x23c], -R6 ;  /* 0x00008f003f047a23 */ /* 0x002fc80000010806 */
[----:B------:R1:W-:Y:S01]  /*3f20*/  MUFU.EX2 R243, R4 ;  /* 0x0000000400f37308 */ /* 0x0003e20000000800 */
[----:B------:R-:W-:-:S04]  /*3f30*/  FMNMX.FTZ R2, R239, R2, !PT ;  /* 0x00000002ef027209 */ /* 0x000fc80007810000 */
[----:B------:R-:W-:Y:S02]  /*3f40*/  FMNMX.FTZ R2, R238, R2, !PT ;  /* 0x00000002ee027209 */ /* 0x000fe40007810000 */
[----:B-1----:R-:W-:Y:S01]  /*3f50*/  FMNMX.FTZ R4, R252, R0, !PT ;  /* 0x00000000fc047209 */ /* 0x002fe20007810000 */
[----:B------:R-:W-:-:S04]  /*3f60*/  FFMA.FTZ R0, R53, c[0x0][0x23c], -R6 ;  /* 0x00008f0035007a23 */ /* 0x000fc80000010806 */
[----:B------:R1:W-:Y:S01]  /*3f70*/  MUFU.EX2 R229, R0 ;  /* 0x0000000000e57308 */ /* 0x0003e20000000800 */
[----:B------:R-:W-:-:S04]  /*3f80*/  FMNMX.FTZ R2, R237, R2, !PT ;  /* 0x00000002ed027209 */ /* 0x000fc80007810000 */
[----:B------:R-:W-:Y:S02]  /*3f90*/  FMNMX.FTZ R2, R236, R2, !PT ;  /* 0x00000002ec027209 */ /* 0x000fe40007810000 */
[----:B-1----:R-:W-:-:S04]  /*3fa0*/  FMNMX.FTZ R0, R175, R4, !PT ;  /* 0x00000004af007209 */ /* 0x002fc80007810000 */
[----:B------:R-:W-:-:S04]  /*3fb0*/  FMNMX.FTZ R0, R174, R0, !PT ;  /* 0x00000000ae007209 */ /* 0x000fc80007810000 */
[----:B------:R-:W-:Y:S01]  /*3fc0*/  FMNMX.FTZ R0, R202, R0, !PT ;  /* 0x00000000ca007209 */ /* 0x000fe20007810000 */
[----:B------:R-:W-:Y:S01]  /*3fd0*/  FFMA.FTZ R4, R52, c[0x0][0x23c], -R6 ;  /* 0x00008f0034047a23 */ /* 0x000fe20000010806 */
[----:B------:R-:W-:Y:S01]  /*3fe0*/  FMNMX.FTZ R2, R210, R2, !PT ;  /* 0x00000002d2027209 */ /* 0x000fe20007810000 */
[----:B------:R-:W-:Y:S01]  /*3ff0*/  FFMA.FTZ R9, R81, c[0x0][0x23c], -R5 ;  /* 0x00008f0051097a23 */ /* 0x000fe20000010805 */
[----:B------:R-:W-:Y:S01]  /*4000*/  FMNMX.FTZ R0, R246, R0, !PT ;  /* 0x00000000f6007209 */ /* 0x000fe20007810000 */
[----:B------:R1:W-:Y:S01]  /*4010*/  MUFU.EX2 R231, R4 ;  /* 0x0000000400e77308 */ /* 0x0003e20000000800 */
[----:B------:R-:W-:Y:S01]  /*4020*/  FMNMX.FTZ R2, R209, R2, !PT ;  /* 0x00000002d1027209 */ /* 0x000fe20007810000 */
[----:B------:R-:W-:Y:S01]  /*4030*/  LDSM.16.MT88.4 R52, [R222+0x8800] ;  /* 0x00880000de34783b */ /* 0x000fe20000004200 */
[----:B------:R-:W-:Y:S02]  /*4040*/  FMNMX.FTZ R0, R245, R0, !PT ;  /* 0x00000000f5007209 */ /* 0x000fe40007810000 */
[----:B------:R-:W-:-:S02]  /*4050*/  FMNMX.FTZ R2, R208, R2, !PT ;  /* 0x00000002d0027209 */ /* 0x000fc40007810000 */
[----:B------:R-:W-:Y:S01]  /*4060*/  FMNMX.FTZ R0, R244, R0, !PT ;  /* 0x00000000f4007209 */ /* 0x000fe20007810000 */
[----:B-1----:R-:W-:-:S03]  /*4070*/  FFMA.FTZ R4, R83, c[0x0][0x23c], -R6 ;  /* 0x00008f0053047a23 */ /* 0x002fc60000010806 */
[----:B------:R-:W-:Y:S01]  /*4080*/  FMNMX.FTZ R0, R217, R0, !PT ;  /* 0x00000000d9007209 */ /* 0x000fe20007810000 */
[----:B------:R1:W-:Y:S01]  /*4090*/  MUFU.EX2 R251, R4 ;  /* 0x0000000400fb7308 */ /* 0x0003e20000000800 */
[----:B------:R-:W-:Y:S02]  /*40a0*/  FMNMX.FTZ R2, R211, R2, !PT ;  /* 0x00000002d3027209 */ /* 0x000fe40007810000 */
[----:B------:R-:W-:Y:S02]  /*40b0*/  FMNMX.FTZ R0, R216, R0, !PT ;  /* 0x00000000d8007209 */ /* 0x000fe40007810000 */
[----:B------:R-:W-:Y:S01]  /*40c0*/  FMNMX.FTZ R7, R145, R2, !PT ;  /* 0x0000000291077209 */ /* 0x000fe20007810000 */
[--C-:B------:R-:W-:Y:S02]  /*40d0*/  FFMA.FTZ R2, R84, c[0x0][0x23c], -R5.reuse ;  /* 0x00008f0054027a23 */ /* 0x100fe40000010805 */
[----:B-1----:R-:W-:-:S04]  /*40e0*/  FFMA.FTZ R4, R92, c[0x0][0x23c], -R5 ;  /* 0x00008f005c047a23 */ /* 0x002fc80000010805 */
[----:B------:R1:W-:Y:S08]  /*40f0*/  MUFU.EX2 R204, R4 ;  /* 0x0000000400cc7308 */ /* 0x0003f00000000800 */
[----:B------:R-:W-:Y:S01]  /*4100*/  MUFU.EX2 R240, R2 ;  /* 0x0000000200f07308 */ /* 0x000fe20000000800 */
[----:B-1----:R-:W-:-:S07]  /*4110*/  FFMA.FTZ R4, R93, c[0x0][0x23c], -R5 ;  /* 0x00008f005d047a23 */ /* 0x002fce0000010805 */
[----:B----4-:R1:W-:Y:S02]  /*4120*/  MUFU.EX2 R224, R4 ;  /* 0x0000000400e07308 */ /* 0x0103e40000000800 */
[----:B-1----:R-:W-:Y:S02]  /*4130*/  FMNMX.FTZ R4, R214, R0, !PT ;  /* 0x00000000d6047209 */ /* 0x002fe40007810000 */
[----:B------:R-:W-:Y:S02]  /*4140*/  FMNMX.FTZ R0, R146, R7, !PT ;  /* 0x0000000792007209 */ /* 0x000fe40007810000 */
[----:B------:R-:W-:-:S03]  /*4150*/  FMNMX.FTZ R2, R215, R4, !PT ;  /* 0x00000004d7027209 */ /* 0x000fc60007810000 */
[----:B------:R-:W1:Y:S01]  /*4160*/  SHFL.BFLY PT, R7, R0, 0x2, 0x1f ;  /* 0x0c401f0000077f89 */ /* 0x000e6200000e0000 */
[----:B------:R-:W-:-:S04]  /*4170*/  FMNMX.FTZ R2, R213, R2, !PT ;  /* 0x00000002d5027209 */ /* 0x000fc80007810000 */
[----:B------:R-:W-:Y:S01]  /*4180*/  FMNMX.FTZ R2, R235, R2, !PT ;  /* 0x00000002eb027209 */ /* 0x000fe20007810000 */
[----:B------:R-:W2:Y:S03]  /*4190*/  MUFU.EX2 R232, R9 ;  /* 0x0000000900e87308 */ /* 0x000ea60000000800 */
[----:B------:R-:W-:-:S04]  /*41a0*/  FMNMX.FTZ R2, R234, R2, !PT ;  /* 0x00000002ea027209 */ /* 0x000fc80007810000 */
[----:B------:R-:W-:-:S04]  /*41b0*/  FMNMX.FTZ R2, R250, R2, !PT ;  /* 0x00000002fa027209 */ /* 0x000fc80007810000 */
[----:B------:R-:W-:Y:S01]  /*41c0*/  FMNMX.FTZ R2, R249, R2, !PT ;  /* 0x00000002f9027209 */ /* 0x000fe20007810000 */
[----:B------:R-:W-:-:S03]  /*41d0*/  FFMA.FTZ R4, R85, c[0x0][0x23c], -R5 ;  /* 0x00008f0055047a23 */ /* 0x000fc60000010805 */
[----:B------:R-:W-:Y:S02]  /*41e0*/  FMNMX.FTZ R2, R248, R2, !PT ;  /* 0x00000002f8027209 */ /* 0x000fe40007810000 */
[----:B-1----:R-:W-:Y:S02]  /*41f0*/  FMNMX.FTZ R0, R0, R7, !PT ;  /* 0x0000000700007209 */ /* 0x002fe40007810000 */
[----:B------:R-:W-:Y:S02]  /*4200*/  FMNMX.FTZ R2, R140, R2, !PT ;  /* 0x000000028c027209 */ /* 0x000fe40007810000 */
[----:B------:R-:W-:Y:S02]  /*4210*/  F2FP.PACK_AB R8, R205, R147 ;  /* 0x00000093cd08723e */ /* 0x000fe400000000ff */
[----:B--2---:R-:W-:Y:S02]  /*4220*/  F2FP.PACK_AB R9, R233, R232 ;  /* 0x000000e8e909723e */ /* 0x004fe400000000ff */
[----:B------:R-:W-:Y:S01]  /*4230*/  F2FP.PACK_AB R11, R228, R144 ;  /* 0x00000090e40b723e */ /* 0x000fe200000000ff */
[----:B------:R1:W2:Y:S01]  /*4240*/  MUFU.EX2 R247, R4 ;  /* 0x0000000400f77308 */ /* 0x0002a20000000800 */
[----:B------:R-:W3:Y:S05]  /*4250*/  SHFL.BFLY PT, R7, R0, 0x1, 0x1f ;  /* 0x0c201f0000077f89 */ /* 0x000eea00000e0000 */
[----:B------:R-:W-:Y:S01]  /*4260*/  HMMA.16816.F32 R60, R8, R68, RZ ;  /* 0x00000044083c723c */ /* 0x000fe200000018ff */
[----:B-1----:R-:W-:-:S07]  /*4270*/  FMNMX.FTZ R4, R139, R2, !PT ;  /* 0x000000028b047209 */ /* 0x002fce0007810000 */
[C---:B------:R-:W-:Y:S08]  /*4280*/  HMMA.16816.F32 R48, R8.reuse, R64, RZ ;  /* 0x000000400830723c */ /* 0x040ff000000018ff */
[C---:B------:R-:W-:Y:S08]  /*4290*/  HMMA.16816.F32 R36, R8.reuse, R72, RZ ;  /* 0x000000480824723c */ /* 0x040ff000000018ff */
[C---:B------:R-:W-:Y:S08]  /*42a0*/  HMMA.16816.F32 R32, R8.reuse, R76, RZ ;  /* 0x0000004c0820723c */ /* 0x040ff000000018ff */
[C---:B------:R-:W-:Y:S08]  /*42b0*/  HMMA.16816.F32 R28, R8.reuse, R70, RZ ;  /* 0x00000046081c723c */ /* 0x040ff000000018ff */
[C---:B------:R-:W-:Y:S08]  /*42c0*/  HMMA.16816.F32 R24, R8.reuse, R66, RZ ;  /* 0x000000420818723c */ /* 0x040ff000000018ff */
[C---:B------:R-:W-:Y:S08]  /*42d0*/  HMMA.16816.F32 R20, R8.reuse, R74, RZ ;  /* 0x0000004a0814723c */ /* 0x040ff000000018ff */
[----:B------:R-:W-:Y:S01]  /*42e0*/  HMMA.16816.F32 R16, R8, R78, RZ ;  /* 0x0000004e0810723c */ /* 0x000fe200000018ff */
[----:B------:R-:W1:Y:S01]  /*42f0*/  SHFL.BFLY PT, R8, R4, 0x2, 0x1f ;  /* 0x0c401f0004087f89 */ /* 0x000e6200000e0000 */
[----:B---3--:R-:W-:-:S04]  /*4300*/  FMNMX.FTZ R136, R0, R7, !PT ;  /* 0x0000000700887209 */ /* 0x008fc80007810000 */
[C---:B------:R-:W-:Y:S01]  /*4310*/  FSETP.NEU.FTZ.AND P1, PT, R136.reuse, -INF , PT ;  /* 0xff8000008800780b */ /* 0x040fe20003f3d000 */
[----:B------:R-:W-:-:S05]  /*4320*/  FMUL.FTZ R2, R136, c[0x0][0x23c] ;  /* 0x00008f0088027a20 */ /* 0x000fca0000410000 */
[----:B------:R-:W-:Y:S02]  /*4330*/  FSEL R2, R2, RZ, P1 ;  /* 0x000000ff02027208 */ /* 0x000fe40000800000 */
[----:B-1----:R-:W-:-:S05]  /*4340*/  FMNMX.FTZ R0, R4, R8, !PT ;  /* 0x0000000804007209 */ /* 0x002fca0007810000 */
[----:B------:R-:W1:Y:S01]  /*4350*/  SHFL.BFLY PT, R7, R0, 0x1, 0x1f ;  /* 0x0c201f0000077f89 */ /* 0x000e6200000e0000 */
[----:B------:R-:W-:-:S04]  /*4360*/  FFMA.FTZ R4, R150, c[0x0][0x23c], -R2 ;  /* 0x00008f0096047a23 */ /* 0x000fc80000010802 */
[----:B------:R3:W-:Y:S02]  /*4370*/  MUFU.EX2 R200, R4 ;  /* 0x0000000400c87308 */ /* 0x0007e40000000800 */
[----:B---3--:R-:W-:-:S06]  /*4380*/  FFMA.FTZ R4, R151, c[0x0][0x23c], -R2 ;  /* 0x00008f0097047a23 */ /* 0x008fcc0000010802 */
[----:B------:R3:W4:Y:S01]  /*4390*/  MUFU.EX2 R151, R4 ;  /* 0x0000000400977308 */ /* 0x0007220000000800 */
[----:B-1----:R-:W-:Y:S01]  /*43a0*/  FMNMX.FTZ R135, R0, R7, !PT ;  /* 0x0000000700877209 */ /* 0x002fe20007810000 */
[--C-:B------:R-:W-:Y:S02]  /*43b0*/  FFMA.FTZ R0, R153, c[0x0][0x23c], -R2.reuse ;  /* 0x00008f0099007a23 */ /* 0x100fe40000010802 */
[----:B---3--:R-:W-:-:S04]  /*43c0*/  FFMA.FTZ R4, R156, c[0x0][0x23c], -R2 ;  /* 0x00008f009c047a23 */ /* 0x008fc80000010802 */
[----:B------:R1:W-:Y:S01]  /*43d0*/  MUFU.EX2 R199, R4 ;  /* 0x0000000400c77308 */ /* 0x0003e20000000800 */
[----:B------:R-:W-:Y:S01]  /*43e0*/  FSETP.NEU.FTZ.AND P1, PT, R135, -INF , PT ;  /* 0xff8000008700780b */ /* 0x000fe20003f3d000 */
[----:B-1----:R-:W-:-:S06]  /*43f0*/  FFMA.FTZ R4, R155, c[0x0][0x23c], -R2 ;  /* 0x00008f009b047a23 */ /* 0x002fcc0000010802 */
[----:B------:R1:W3:Y:S08]  /*4400*/  MUFU.EX2 R155, R4 ;  /* 0x00000004009b7308 */ /* 0x0002f00000000800 */
[----:B------:R2:W-:Y:S01]  /*4410*/  MUFU.EX2 R203, R0 ;  /* 0x0000000000cb7308 */ /* 0x0005e20000000800 */
[----:B-1----:R-:W-:-:S07]  /*4420*/  FFMA.FTZ R4, R152, c[0x0][0x23c], -R2 ;  /* 0x00008f0098047a23 */ /* 0x002fce0000010802 */
[----:B------:R1:W-:Y:S01]  /*4430*/  MUFU.EX2 R201, R4 ;  /* 0x0000000400c97308 */ /* 0x0003e20000000800 */
[----:B--2---:R-:W-:-:S05]  /*4440*/  FMUL.FTZ R0, R135, c[0x0][0x23c] ;  /* 0x00008f0087007a20 */ /* 0x004fca0000410000 */
[----:B------:R-:W-:Y:S01]  /*4450*/  FSEL R0, R0, RZ, P1 ;  /* 0x000000ff00007208 */ /* 0x000fe20000800000 */
[----:B-1----:R-:W-:-:S04]  /*4460*/  FFMA.FTZ R4, R148, c[0x0][0x23c], -R2 ;  /* 0x00008f0094047a23 */ /* 0x002fc80000010802 */
[----:B------:R1:W-:Y:S02]  /*4470*/  MUFU.EX2 R207, R4 ;  /* 0x0000000400cf7308 */ /* 0x0003e40000000800 */
[----:B-1----:R-:W-:-:S06]  /*4480*/  FFMA.FTZ R4, R149, c[0x0][0x23c], -R2 ;  /* 0x00008f0095047a23 */ /* 0x002fcc0000010802 */
[----:B------:R1:W-:Y:S02]  /*4490*/  MUFU.EX2 R242, R4 ;  /* 0x0000000400f27308 */ /* 0x0003e40000000800 */
[----:B-1----:R-:W-:-:S06]  /*44a0*/  FFMA.FTZ R4, R159, c[0x0][0x23c], -R0 ;  /* 0x00008f009f047a23 */ /* 0x002fcc0000010800 */
[----:B------:R1:W-:Y:S02]  /*44b0*/  MUFU.EX2 R150, R4 ;  /* 0x0000000400967308 */ /* 0x0003e40000000800 */
[----:B-1----:R-:W-:-:S06]  /*44c0*/  FFMA.FTZ R4, R158, c[0x0][0x23c], -R0 ;  /* 0x00008f009e047a23 */ /* 0x002fcc0000010800 */
[----:B------:R1:W2:Y:S02]  /*44d0*/  MUFU.EX2 R148, R4 ;  /* 0x0000000400947308 */ /* 0x0002a40000000800 */
[----:B-1----:R-:W-:-:S06]  /*44e0*/  FFMA.FTZ R4, R163, c[0x0][0x23c], -R0 ;  /* 0x00008f00a3047a23 */ /* 0x002fcc0000010800 */
[----:B------:R1:W-:Y:S01]  /*44f0*/  MUFU.EX2 R149, R4 ;  /* 0x0000000400957308 */ /* 0x0003e20000000800 */
[----:B------:R-:W-:Y:S02]  /*4500*/  F2FP.PACK_AB R12, R229, R243 ;  /* 0x000000f3e50c723e */ /* 0x000fe400000000ff */
[----:B------:R-:W-:Y:S02]  /*4510*/  F2FP.PACK_AB R13, R224, R204 ;  /* 0x000000cce00d723e */ /* 0x000fe400000000ff */
[----:B------:R-:W-:Y:S01]  /*4520*/  F2FP.PACK_AB R14, R251, R231 ;  /* 0x000000e7fb0e723e */ /* 0x000fe200000000ff */
[----:B-1----:R-:W-:-:S04]  /*4530*/  FFMA.FTZ R4, R162, c[0x0][0x23c], -R0 ;  /* 0x00008f00a2047a23 */ /* 0x002fc80000010800 */
[----:B------:R1:W1:Y:S01]  /*4540*/  MUFU.EX2 R152, R4 ;  /* 0x0000000400987308 */ /* 0x0002620000000800 */
[----:B------:R-:W-:Y:S01]  /*4550*/  F2FP.PACK_AB R15, R247, R240 ;  /* 0x000000f0f70f723e */ /* 0x000fe200000000ff */
[----:B-1----:R-:W-:-:S06]  /*4560*/  FFMA.FTZ R4, R161, c[0x0][0x23c], -R0 ;  /* 0x00008f00a1047a23 */ /* 0x002fcc0000010800 */
[----:B------:R1:W-:Y:S01]  /*4570*/  MUFU.EX2 R153, R4 ;  /* 0x0000000400997308 */ /* 0x0003e20000000800 */
[C---:B------:R-:W-:Y:S08]  /*4580*/  HMMA.16816.F32 R80, R12.reuse, R44, R60 ;  /* 0x0000002c0c50723c */ /* 0x040ff0000000183c */
[----:B------:R-:W-:Y:S01]  /*4590*/  HMMA.16816.F32 R108, R12, R40, R48 ;  /* 0x000000280c6c723c */ /* 0x000fe20000001830 */
[----:B-1----:R-:W-:-:S07]  /*45a0*/  FFMA.FTZ R4, R160, c[0x0][0x23c], -R0 ;  /* 0x00008f00a0047a23 */ /* 0x002fce0000010800 */
[C---:B------:R-:W-:Y:S01]  /*45b0*/  HMMA.16816.F32 R84, R12.reuse, R56, R36 ;  /* 0x000000380c54723c */ /* 0x040fe20000001824 */
[----:B------:R1:W1:Y:S07]  /*45c0*/  MUFU.EX2 R162, R4 ;  /* 0x0000000400a27308 */ /* 0x00026e0000000800 */
[C---:B------:R-:W-:Y:S08]  /*45d0*/  HMMA.16816.F32 R104, R12.reuse, R52, R32 ;  /* 0x000000340c68723c */ /* 0x040ff00000001820 */
[----:B------:R-:W-:Y:S01]  /*45e0*/  HMMA.16816.F32 R60, R12, R46, R28 ;  /* 0x0000002e0c3c723c */ /* 0x000fe2000000181c */
[----:B-1----:R-:W-:-:S07]  /*45f0*/  FFMA.FTZ R4, R154, c[0x0][0x23c], -R0 ;  /* 0x00008f009a047a23 */ /* 0x002fce0000010800 */
[C---:B------:R-:W-:Y:S01]  /*4600*/  HMMA.16816.F32 R96, R12.reuse, R42, R24 ;  /* 0x0000002a0c60723c */ /* 0x040fe20000001818 */
[----:B------:R1:W-:Y:S07]  /*4610*/  MUFU.EX2 R154, R4 ;  /* 0x00000004009a7308 */ /* 0x0003ee0000000800 */
[C---:B------:R-:W-:Y:S08]  /*4620*/  HMMA.16816.F32 R92, R12.reuse, R58, R20 ;  /* 0x0000003a0c5c723c */ /* 0x040ff00000001814 */
[----:B------:R-:W-:Y:S01]  /*4630*/  HMMA.16816.F32 R100, R12, R54, R16 ;  /* 0x000000360c64723c */ /* 0x000fe20000001810 */
[----:B-1----:R-:W-:-:S06]  /*4640*/  FFMA.FTZ R4, R157, c[0x0][0x23c], -R0 ;  /* 0x00008f009d047a23 */ /* 0x002fcc0000010800 */
[----:B----4-:R-:W-:Y:S02]  /*4650*/  F2FP.PACK_AB R12, R151, R200 ;  /* 0x000000c8970c723e */ /* 0x010fe400000000ff */
[----:B---3--:R-:W-:Y:S02]  /*4660*/  F2FP.PACK_AB R14, R155, R199 ;  /* 0x000000c79b0e723e */ /* 0x008fe400000000ff */
[----:B--2---:R-:W-:Y:S02]  /*4670*/  F2FP.PACK_AB R13, R148, R150 ;  /* 0x00000096940d723e */ /* 0x004fe400000000ff */
[----:B------:R-:W-:Y:S01]  /*4680*/  F2FP.PACK_AB R15, R152, R149 ;  /* 0x00000095980f723e */ /* 0x000fe200000000ff */
[----:B------:R-:W1:Y:S06]  /*4690*/  MUFU.EX2 R163, R4 ;  /* 0x0000000400a37308 */ /* 0x000e6c0000000800 */
[----:B------:R-:W-:Y:S01]  /*46a0*/  HMMA.16816.F32 R16, R12, R64, RZ ;  /* 0x000000400c10723c */ /* 0x000fe200000018ff */
[----:B------:R-:W-:-:S02]  /*46b0*/  F2FP.PACK_AB R8, R203, R201 ;  /* 0x000000c9cb08723e */ /* 0x000fc400000000ff */
[----:B------:R-:W-:Y:S02]  /*46c0*/  F2FP.PACK_AB R9, R162, R153 ;  /* 0x00000099a209723e */ /* 0x000fe400000000ff */
[----:B------:R-:W-:Y:S02]  /*46d0*/  F2FP.PACK_AB R10, R242, R207 ;  /* 0x000000cff20a723e */ /* 0x000fe400000000ff */
[----:B-1----:R-:W-:Y:S01]  /*46e0*/  F2FP.PACK_AB R11, R163, R154 ;  /* 0x0000009aa30b723e */ /* 0x002fe200000000ff */
[----:B------:R-:W-:Y:S01]  /*46f0*/  FFMA.FTZ R4, R169, c[0x0][0x23c], -R2 ;  /* 0x00008f00a9047a23 */ /* 0x000fe20000010802 */
[----:B------:R-:W-:-:S03]  /*4700*/  MOV R157, R88 ;  /* 0x00000058009d7202 */ /* 0x000fc60000000f00 */
[----:B------:R1:W-:Y:S11]  /*4710*/  MUFU.EX2 R161, R4 ;  /* 0x0000000400a17308 */ /* 0x0003f60000000800 */
[----:B------:R-:W-:Y:S01]  /*4720*/  @!UPT UIADD3 URZ, URZ, URZ, URZ ;  /* 0x0000003f3f3ff290 */ /* 0x000fe2000fffe03f */
[----:B------:R-:W-:Y:S01]  /*4730*/  HMMA.16816.F32 R88, R8, R40, R16 ;  /* 0x000000280858723c */ /* 0x000fe20000001810 */
[----:B-1----:R-:W-:-:S06]  /*4740*/  FFMA.FTZ R4, R168, c[0x0][0x23c], -R2 ;  /* 0x00008f00a8047a23 */ /* 0x002fcc0000010802 */
[----:B------:R-:W-:Y:S02]  /*4750*/  IMAD.MOV.U32 R41, RZ, RZ, R215 ;  /* 0x000000ffff297224 */ /* 0x000fe400078e00d7 */
[----:B------:R1:W-:Y:S02]  /*4760*/  MUFU.EX2 R215, R4 ;  /* 0x0000000400d77308 */ /* 0x0003e40000000800 */
[----:B-1----:R-:W-:-:S06]  /*4770*/  FFMA.FTZ R4, R165, c[0x0][0x23c], -R2 ;  /* 0x00008f00a5047a23 */ /* 0x002fcc0000010802 */
[----:B------:R1:W2:Y:S02]  /*4780*/  MUFU.EX2 R7, R4 ;  /* 0x0000000400077308 */ /* 0x0002a40000000800 */
[----:B-1----:R-:W-:-:S06]  /*4790*/  FFMA.FTZ R4, R164, c[0x0][0x23c], -R2 ;  /* 0x00008f00a4047a23 */ /* 0x002fcc0000010802 */
[----:B------:R1:W-:Y:S01]  /*47a0*/  MUFU.EX2 R158, R4 ;  /* 0x00000004009e7308 */ /* 0x0003e20000000800 */
[----:B--2---:R-:W-:Y:S01]  /*47b0*/  MOV R164, R7 ;  /* 0x0000000700a47202 */ /* 0x004fe20000000f00 */
[----:B------:R-:W-:Y:S01]  /*47c0*/  HMMA.16816.F32 R16, R12, R76, RZ ;  /* 0x0000004c0c10723c */ /* 0x000fe200000018ff */
[----:B-1----:R-:W-:-:S05]  /*47d0*/  FFMA.FTZ R4, R171, c[0x0][0x23c], -R0 ;  /* 0x00008f00ab047a23 */ /* 0x002fca0000010800 */
[----:B------:R1:W-:Y:S02]  /*47e0*/  MUFU.EX2 R160, R4 ;  /* 0x0000000400a07308 */ /* 0x0003e40000000800 */
[----:B------:R-:W-:Y:S01]  /*47f0*/  HMMA.16816.F32 R24, R12, R72, RZ ;  /* 0x000000480c18723c */ /* 0x000fe200000018ff */
[----:B-1----:R-:W-:-:S05]  /*4800*/  FFMA.FTZ R4, R170, c[0x0][0x23c], -R0 ;  /* 0x00008f00aa047a23 */ /* 0x002fca0000010800 */
[----:B------:R1:W2:Y:S02]  /*4810*/  MUFU.EX2 R7, R4 ;  /* 0x0000000400077308 */ /* 0x0002a40000000800 */
[----:B------:R-:W-:Y:S01]  /*4820*/  HMMA.16816.F32 R20, R12, R68, RZ ;  /* 0x000000440c14723c */ /* 0x000fe200000018ff */
[----:B-1----:R-:W-:-:S05]  /*4830*/  FFMA.FTZ R4, R167, c[0x0][0x23c], -R0 ;  /* 0x00008f00a7047a23 */ /* 0x002fca0000010800 */
[----:B------:R1:W-:Y:S02]  /*4840*/  MUFU.EX2 R165, R4 ;  /* 0x0000000400a57308 */ /* 0x0003e40000000800 */
[----:B------:R-:W-:Y:S01]  /*4850*/  HMMA.16816.F32 R32, R12, R70, RZ ;  /* 0x000000460c20723c */ /* 0x000fe200000018ff */
[----:B-1----:R-:W-:-:S05]  /*4860*/  FFMA.FTZ R4, R166, c[0x0][0x23c], -R0 ;  /* 0x00008f00a6047a23 */ /* 0x002fca0000010800 */
[----:B------:R1:W3:Y:S02]  /*4870*/  MUFU.EX2 R219, R4 ;  /* 0x0000000400db7308 */ /* 0x0002e40000000800 */
[----:B-1----:R-:W-:-:S06]  /*4880*/  FFMA.FTZ R4, R117, c[0x0][0x23c], -R6 ;  /* 0x00008f0075047a23 */ /* 0x002fcc0000010806 */
[----:B------:R1:W-:Y:S01]  /*4890*/  MUFU.EX2 R159, R4 ;  /* 0x00000004009f7308 */ /* 0x0003e20000000800 */
[----:B------:R-:W-:Y:S01]  /*48a0*/  IMAD.MOV.U32 R117, RZ, RZ, R214 ;  /* 0x000000ffff757224 */ /* 0x000fe200078e00d6 */
[----:B------:R-:W-:Y:S01]  /*48b0*/  HMMA.16816.F32 R28, R12, R66, RZ ;  /* 0x000000420c1c723c */ /* 0x000fe200000018ff */
[----:B------:R-:W-:Y:S02]  /*48c0*/  IMAD.MOV.U32 R171, RZ, RZ, R202 ;  /* 0x000000ffffab7224 */ /* 0x000fe400078e00ca */
[----:B-1----:R-:W-:-:S04]  /*48d0*/  FFMA.FTZ R4, R115, c[0x0][0x23c], -R6 ;  /* 0x00008f0073047a23 */ /* 0x002fc80000010806 */
[----:B------:R1:W4:Y:S01]  /*48e0*/  MUFU.EX2 R166, R4 ;  /* 0x0000000400a67308 */ /* 0x0003220000000800 */
[C---:B------:R-:W-:Y:S01]  /*48f0*/  HMMA.16816.F32 R68, R8.reuse, R52, R16 ;  /* 0x000000340844723c */ /* 0x040fe20000001810 */
[----:B------:R-:W3:Y:S07]  /*4900*/  LDSM.16.MT88.4 R16, [R220+0x9000] ;  /* 0x00900000dc10783b */ /* 0x000eee0000004200 */
[----:B------:R-:W-:Y:S01]  /*4910*/  HMMA.16816.F32 R64, R8, R56, R24 ;  /* 0x000000380840723c */ /* 0x000fe20000001818 */
[----:B------:R-:W3:Y:S01]  /*4920*/  LDSM.16.MT88.4 R24, [R223+0x9000] ;  /* 0x00900000df18783b */ /* 0x000ee20000004200 */
[----:B-1----:R-:W-:-:S04]  /*4930*/  FFMA.FTZ R4, R113, c[0x0][0x23c], -R6 ;  /* 0x00008f0071047a23 */ /* 0x002fc80000010806 */
[----:B------:R1:W-:Y:S02]  /*4940*/  MUFU.EX2 R214, R4 ;  /* 0x0000000400d67308 */ /* 0x0003e40000000800 */
[----:B------:R-:W-:Y:S01]  /*4950*/  HMMA.16816.F32 R48, R8, R44, R20 ;  /* 0x0000002c0830723c */ /* 0x000fe20000001814 */
[----:B--2---:R-:W-:Y:S02]  /*4960*/  IMAD.MOV.U32 R115, RZ, RZ, R7 ;  /* 0x000000ffff737224 */ /* 0x004fe400078e0007 */
[----:B------:R-:W-:Y:S02]  /*4970*/  FFMA.FTZ R7, R112, c[0x0][0x23c], -R6 ;  /* 0x00008f0070077a23 */ /* 0x000fe40000010806 */
[----:B-1----:R-:W-:-:S04]  /*4980*/  FFMA.FTZ R4, R119, c[0x0][0x23c], -R5 ;  /* 0x00008f0077047a23 */ /* 0x002fc80000010805 */
[----:B------:R1:W-:Y:S01]  /*4990*/  MUFU.EX2 R202, R4 ;  /* 0x0000000400ca7308 */ /* 0x0003e20000000800 */
[----:B------:R-:W-:Y:S01]  /*49a0*/  HMMA.16816.F32 R20, R12, R74, RZ ;  /* 0x0000004a0c14723c */ /* 0x000fe200000018ff */
[----:B------:R-:W-:-:S07]  /*49b0*/  IMAD.MOV.U32 R112, RZ, RZ, R157 ;  /* 0x000000ffff707224 */ /* 0x000fce00078e009d */
[----:B------:R-:W-:Y:S01]  /*49c0*/  HMMA.16816.F32 R12, R12, R78, RZ ;  /* 0x0000004e0c0c723c */ /* 0x000fe200000018ff */
[----:B-1----:R-:W-:-:S04]  /*49d0*/  FFMA.FTZ R4, R118, c[0x0][0x23c], -R5 ;  /* 0x00008f0076047a23 */ /* 0x002fc80000010805 */
[----:B------:R1:W2:Y:S03]  /*49e0*/  MUFU.EX2 R167, R4 ;  /* 0x0000000400a77308 */ /* 0x0002a60000000800 */
[----:B------:R-:W-:Y:S01]  /*49f0*/  HMMA.16816.F32 R32, R8, R46, R32 ;  /* 0x0000002e0820723c */ /* 0x000fe20000001820 */
[----:B------:R-:W-:Y:S01]  /*4a00*/  MOV R156, R218 ;  /* 0x000000da009c7202 */ /* 0x000fe20000000f00 */
[----:B-1----:R-:W-:-:S04]  /*4a10*/  FFMA.FTZ R4, R116, c[0x0][0x23c], -R5 ;  /* 0x00008f0074047a23 */ /* 0x002fc80000010805 */
[----:B------:R1:W-:Y:S08]  /*4a20*/  MUFU.EX2 R157, R4 ;  /* 0x00000004009d7308 */ /* 0x0003f00000000800 */
[----:B------:R-:W2:Y:S01]  /*4a30*/  MUFU.EX2 R218, R7 ;  /* 0x0000000700da7308 */ /* 0x000ea20000000800 */
[----:B-1----:R-:W-:-:S07]  /*4a40*/  FFMA.FTZ R4, R114, c[0x0][0x23c], -R5 ;  /* 0x00008f0072047a23 */ /* 0x002fce0000010805 */
[----:B------:R1:W1:Y:S01]  /*4a50*/  MUFU.EX2 R113, R4 ;  /* 0x0000000400717308 */ /* 0x0002620000000800 */
[----:B------:R-:W-:Y:S01]  /*4a60*/  HMMA.16816.F32 R44, R8, R42, R28 ;  /* 0x0000002a082c723c */ /* 0x000fe2000000181c */
[----:B------:R-:W-:-:S07]  /*4a70*/  MOV R119, R41 ;  /* 0x0000002900777202 */ /* 0x000fce0000000f00 */
[C---:B------:R-:W-:Y:S01]  /*4a80*/  HMMA.16816.F32 R36, R8.reuse, R58, R20 ;  /* 0x0000003a0824723c */ /* 0x040fe20000001814 */
[----:B------:R-:W2:Y:S07]  /*4a90*/  LDSM.16.MT88.4 R20, [R221+0x9000] ;  /* 0x00900000dd14783b */ /* 0x000eae0000004200 */
[----:B------:R-:W-:Y:S01]  /*4aa0*/  HMMA.16816.F32 R28, R8, R54, R12 ;  /* 0x00000036081c723c */ /* 0x000fe2000000180c */
[----:B-1----:R-:W-:-:S06]  /*4ab0*/  FFMA.FTZ R4, R177, c[0x0][0x23c], -R2 ;  /* 0x00008f00b1047a23 */ /* 0x002fcc0000010802 */
[----:B------:R-:W-:Y:S02]  /*4ac0*/  F2FP.PACK_AB R12, R215, R161 ;  /* 0x000000a1d70c723e */ /* 0x000fe400000000ff */
[----:B------:R-:W-:Y:S02]  /*4ad0*/  F2FP.PACK_AB R13, R115, R160 ;  /* 0x000000a0730d723e */ /* 0x000fe400000000ff */
[----:B------:R-:W-:Y:S02]  /*4ae0*/  F2FP.PACK_AB R14, R158, R164 ;  /* 0x000000a49e0e723e */ /* 0x000fe400000000ff */
[----:B---3--:R-:W-:Y:S02]  /*4af0*/  F2FP.PACK_AB R15, R219, R165 ;  /* 0x000000a5db0f723e */ /* 0x008fe400000000ff */
[----:B----4-:R-:W-:Y:S02]  /*4b00*/  F2FP.PACK_AB R8, R166, R159 ;  /* 0x0000009fa608723e */ /* 0x010fe400000000ff */
[----:B--2---:R-:W-:-:S02]  /*4b10*/  F2FP.PACK_AB R9, R167, R202 ;  /* 0x000000caa709723e */ /* 0x004fc400000000ff */
[----:B------:R-:W-:Y:S02]  /*4b20*/  F2FP.PACK_AB R10, R218, R214 ;  /* 0x000000d6da0a723e */ /* 0x000fe400000000ff */
[----:B------:R-:W-:Y:S01]  /*4b30*/  F2FP.PACK_AB R11, R113, R157 ;  /* 0x0000009d710b723e */ /* 0x000fe200000000ff */
[-C--:B------:R-:W-:Y:S08]  /*4b40*/  HMMA.16816.F32 R40, R12, R16.reuse, R48 ;  /* 0x000000100c28723c */ /* 0x080ff00000001830 */
[C---:B------:R-:W-:Y:S08]  /*4b50*/  HMMA.16816.F32 R56, R8.reuse, R16, R80 ;  /* 0x000000100838723c */ /* 0x040ff00000001850 */
[-C--:B------:R-:W-:Y:S08]  /*4b60*/  HMMA.16816.F32 R60, R8, R18.reuse, R60 ;  /* 0x00000012083c723c */ /* 0x080ff0000000183c */
[----:B------:R-:W-:Y:S01]  /*4b70*/  HMMA.16816.F32 R32, R12, R18, R32 ;  /* 0x000000120c20723c */ /* 0x000fe20000001820 */
[----:B------:R-:W1:Y:S07]  /*4b80*/  LDSM.16.MT88.4 R16, [R222+0x9000] ;  /* 0x00900000de10783b */ /* 0x000e6e0000004200 */
[----:B------:R-:W-:Y:S01]  /*4b90*/  HMMA.16816.F32 R76, R8, R24, R108 ;  /* 0x00000018084c723c */ /* 0x000fe2000000186c */
[----:B------:R2:W-:Y:S01]  /*4ba0*/  MUFU.EX2 R108, R4 ;  /* 0x00000004006c7308 */ /* 0x0005e20000000800 */
[----:B------:R-:W-:Y:S01]  /*4bb0*/  MOV R170, R206 ;  /* 0x000000ce00aa7202 */ /* 0x000fe20000000f00 */
[----:B--2---:R-:W-:-:S06]  /*4bc0*/  FFMA.FTZ R4, R176, c[0x0][0x23c], -R2 ;  /* 0x00008f00b0047a23 */ /* 0x004fcc0000010802 */
[----:B------:R2:W-:Y:S02]  /*4bd0*/  MUFU.EX2 R168, R4 ;  /* 0x0000000400a87308 */ /* 0x0005e40000000800 */
[----:B--2---:R-:W-:-:S06]  /*4be0*/  FFMA.FTZ R4, R173, c[0x0][0x23c], -R2 ;  /* 0x00008f00ad047a23 */ /* 0x004fcc0000010802 */
[----:B------:R2:W-:Y:S02]  /*4bf0*/  MUFU.EX2 R173, R4 ;  /* 0x0000000400ad7308 */ /* 0x0005e40000000800 */
[----:B--2---:R-:W-:-:S06]  /*4c00*/  FFMA.FTZ R4, R172, c[0x0][0x23c], -R2 ;  /* 0x00008f00ac047a23 */ /* 0x004fcc0000010802 */
[----:B------:R2:W-:Y:S02]  /*4c10*/  MUFU.EX2 R206, R4 ;  /* 0x0000000400ce7308 */ /* 0x0005e40000000800 */
[----:B--2---:R-:W-:-:S06]  /*4c20*/  FFMA.FTZ R4, R226, c[0x0][0x23c], -R0 ;  /* 0x00008f00e2047a23 */ /* 0x004fcc0000010800 */
[----:B------:R2:W3:Y:S02]  /*4c30*/  MUFU.EX2 R7, R4 ;  /* 0x0000000400077308 */ /* 0x0004e40000000800 */
[----:B--2---:R-:W-:-:S06]  /*4c40*/  FFMA.FTZ R4, R252, c[0x0][0x23c], -R0 ;  /* 0x00008f00fc047a23 */ /* 0x004fcc0000010800 */
[----:B------:R2:W-:Y:S01]  /*4c50*/  MUFU.EX2 R169, R4 ;  /* 0x0000000400a97308 */ /* 0x0005e20000000800 */
[----:B------:R-:W-:Y:S01]  /*4c60*/  HMMA.16816.F32 R84, R8, R20, R84 ;  /* 0x000000140854723c */ /* 0x000fe20000001854 */
[----:B--2---:R-:W-:-:S06]  /*4c70*/  FFMA.FTZ R4, R175, c[0x0][0x23c], -R0 ;  /* 0x00008f00af047a23 */ /* 0x004fcc0000010800 */
[----:B------:R2:W-:Y:S01]  /*4c80*/  MUFU.EX2 R172, R4 ;  /* 0x0000000400ac7308 */ /* 0x0005e20000000800 */
[----:B-1----:R-:W-:Y:S01]  /*4c90*/  HMMA.16816.F32 R104, R8, R16, R104 ;  /* 0x000000100868723c */ /* 0x002fe20000001868 */
[----:B--2---:R-:W-:-:S06]  /*4ca0*/  FFMA.FTZ R4, R174, c[0x0][0x23c], -R0 ;  /* 0x00008f00ae047a23 */ /* 0x004fcc0000010800 */
[----:B------:R1:W-:Y:S01]  /*4cb0*/  MUFU.EX2 R226, R4 ;  /* 0x0000000400e27308 */ /* 0x0003e20000000800 */
[C---:B------:R-:W-:Y:S08]  /*4cc0*/  HMMA.16816.F32 R80, R8.reuse, R26, R96 ;  /* 0x0000001a0850723c */ /* 0x040ff00000001860 */
[----:B------:R-:W-:Y:S01]  /*4cd0*/  HMMA.16816.F32 R92, R8, R22, R92 ;  /* 0x00000016085c723c */ /* 0x000fe2000000185c */
[----:B-1----:R-:W-:-:S07]  /*4ce0*/  FFMA.FTZ R4, R125, c[0x0][0x23c], -R6 ;  /* 0x00008f007d047a23 */ /* 0x002fce0000010806 */
[----:B------:R-:W-:Y:S01]  /*4cf0*/  HMMA.16816.F32 R100, R8, R18, R100 ;  /* 0x000000120864723c */ /* 0x000fe20000001864 */
[----:B------:R1:W2:Y:S01]  /*4d00*/  MUFU.EX2 R8, R4 ;  /* 0x0000000400087308 */ /* 0x0002a20000000800 */
[----:B------:R-:W-:Y:S01]  /*4d10*/  MOV R111, R113 ;  /* 0x00000071006f7202 */ /* 0x000fe20000000f00 */
[----:B------:R-:W-:Y:S01]  /*4d20*/  IMAD.MOV.U32 R113, RZ, RZ, R117 ;  /* 0x000000ffff717224 */ /* 0x000fe200078e0075 */
[----:B------:R-:W-:-:S04]  /*4d30*/  MOV R117, R156 ;  /* 0x0000009c00757202 */ /* 0x000fc80000000f00 */
[----:B------:R-:W-:Y:S01]  /*4d40*/  HMMA.16816.F32 R48, R12, R16, R68 ;  /* 0x000000100c30723c */ /* 0x000fe20000001844 */
[----:B-1----:R-:W-:-:S04]  /*4d50*/  FFMA.FTZ R4, R123, c[0x0][0x23c], -R6 ;  /* 0x00008f007b047a23 */ /* 0x002fc80000010806 */
[----:B------:R1:W-:Y:S03]  /*4d60*/  MUFU.EX2 R174, R4 ;  /* 0x0000000400ae7308 */ /* 0x0003e60000000800 */
[----:B------:R-:W-:Y:S01]  /*4d70*/  HMMA.16816.F32 R28, R12, R18, R28 ;  /* 0x000000120c1c723c */ /* 0x000fe2000000181c */
[----:B------:R-:W4:Y:S01]  /*4d80*/  LDSM.16.MT88.4 R16, [R220+0x9800] ;  /* 0x00980000dc10783b */ /* 0x000f220000004200 */
[----:B------:R-:W-:Y:S02]  /*4d90*/  IMAD.MOV.U32 R110, RZ, RZ, R225 ;  /* 0x000000ffff6e7224 */ /* 0x000fe400078e00e1 */
[----:B-1----:R-:W-:-:S04]  /*4da0*/  FFMA.FTZ R4, R121, c[0x0][0x23c], -R6 ;  /* 0x00008f0079047a23 */ /* 0x002fc80000010806 */
[----:B------:R1:W-:Y:S01]  /*4db0*/  MUFU.EX2 R156, R4 ;  /* 0x00000004009c7308 */ /* 0x0003e20000000800 */
[----:B---3--:R-:W-:Y:S01]  /*4dc0*/  MOV R121, R7 ;  /* 0x0000000700797202 */ /* 0x008fe20000000f00 */
[----:B-1----:R-:W-:-:S06]  /*4dd0*/  FFMA.FTZ R4, R127, c[0x0][0x23c], -R5 ;  /* 0x00008f007f047a23 */ /* 0x002fcc0000010805 */
[----:B------:R1:W-:Y:S01]  /*4de0*/  MUFU.EX2 R225, R4 ;  /* 0x0000000400e17308 */ /* 0x0003e20000000800 */
[----:B------:R-:W-:Y:S01]  /*4df0*/  FFMA.FTZ R7, R120, c[0x0][0x23c], -R6 ;  /* 0x00008f0078077a23 */ /* 0x000fe20000010806 */
[----:B------:R-:W-:Y:S01]  /*4e00*/  MOV R114, R230 ;  /* 0x000000e600727202 */ /* 0x000fe20000000f00 */
[----:B-1----:R-:W-:-:S05]  /*4e10*/  FFMA.FTZ R4, R126, c[0x0][0x23c], -R5 ;  /* 0x00008f007e047a23 */ /* 0x002fca0000010805 */
[----:B------:R1:W3:Y:S02]  /*4e20*/  MUFU.EX2 R175, R4 ;  /* 0x0000000400af7308 */ /* 0x0002e40000000800 */
[----:B-1----:R-:W-:-:S06]  /*4e30*/  FFMA.FTZ R4, R124, c[0x0][0x23c], -R5 ;  /* 0x00008f007c047a23 */ /* 0x002fcc0000010805 */
[----:B------:R1:W-:Y:S08]  /*4e40*/  MUFU.EX2 R116, R4 ;  /* 0x0000000400747308 */ /* 0x0003f00000000800 */
[----:B------:R-:W4:Y:S01]  /*4e50*/  MUFU.EX2 R118, R7 ;  /* 0x0000000700767308 */ /* 0x000f220000000800 */
[----:B-1----:R-:W-:-:S07]  /*4e60*/  FFMA.FTZ R4, R122, c[0x0][0x23c], -R5 ;  /* 0x00008f007a047a23 */ /* 0x002fce0000010805 */
[----:B------:R-:W1:Y:S01]  /*4e70*/  MUFU.EX2 R230, R4 ;  /* 0x0000000400e67308 */ /* 0x000e620000000800 */
[----:B--2---:R-:W-:Y:S01]  /*4e80*/  IMAD.MOV.U32 R120, RZ, RZ, R8 ;  /* 0x000000ffff787224 */ /* 0x004fe200078e0008 */
[----:B------:R-:W-:Y:S01]  /*4e90*/  HMMA.16816.F32 R88, R12, R24, R88 ;  /* 0x000000180c58723c */ /* 0x000fe20000001858 */
[----:B---3--:R-:W-:Y:S02]  /*4ea0*/  F2FP.PACK_AB R9, R175, R225 ;  /* 0x000000e1af09723e */ /* 0x008fe400000000ff */
[----:B----4-:R-:W-:Y:S02]  /*4eb0*/  F2FP.PACK_AB R10, R118, R156 ;  /* 0x0000009c760a723e */ /* 0x010fe400000000ff */
[----:B------:R-:W-:-:S03]  /*4ec0*/  F2FP.PACK_AB R8, R174, R120 ;  /* 0x00000078ae08723e */ /* 0x000fc600000000ff */
[----:B------:R-:W-:Y:S01]  /*4ed0*/  HMMA.16816.F32 R72, R12, R26, R44 ;  /* 0x0000001a0c48723c */ /* 0x000fe2000000182c */
[----:B------:R-:W2:Y:S01]  /*4ee0*/  LDSM.16.MT88.4 R24, [R223+0x9800] ;  /* 0x00980000df18783b */ /* 0x000ea20000004200 */
[----:B-1----:R-:W-:-:S06]  /*4ef0*/  F2FP.PACK_AB R11, R230, R116 ;  /* 0x00000074e60b723e */ /* 0x002fcc00000000ff */
[C---:B------:R-:W-:Y:S08]  /*4f00*/  HMMA.16816.F32 R64, R12.reuse, R20, R64 ;  /* 0x000000140c40723c */ /* 0x040ff00000001840 */
[----:B------:R-:W-:Y:S01]  /*4f10*/  HMMA.16816.F32 R52, R12, R22, R36 ;  /* 0x000000160c34723c */ /* 0x000fe20000001824 */
[----:B------:R-:W1:Y:S06]  /*4f20*/  LDSM.16.MT88.4 R20, [R221+0x9800] ;  /* 0x00980000dd14783b */ /* 0x000e6c0000004200 */
[----:B------:R-:W-:-:S02]  /*4f30*/  F2FP.PACK_AB R12, R168, R108 ;  /* 0x0000006ca80c723e */ /* 0x000fc400000000ff */
[----:B------:R-:W-:Y:S02]  /*4f40*/  F2FP.PACK_AB R13, R169, R121 ;  /* 0x00000079a90d723e */ /* 0x000fe400000000ff */
[----:B------:R-:W-:Y:S02]  /*4f50*/  F2FP.PACK_AB R14, R206, R173 ;  /* 0x000000adce0e723e */ /* 0x000fe400000000ff */
[----:B------:R-:W-:Y:S01]  /*4f60*/  F2FP.PACK_AB R15, R226, R172 ;  /* 0x000000ace20f723e */ /* 0x000fe200000000ff */
[-C--:B------:R-:W-:Y:S08]  /*4f70*/  HMMA.16816.F32 R44, R8, R16.reuse, R56 ;  /* 0x00000010082c723c */ /* 0x080ff00000001838 */
[----:B------:R-:W-:Y:S08]  /*4f80*/  HMMA.16816.F32 R36, R12, R16, R40 ;  /* 0x000000100c24723c */ /* 0x000ff00000001828 */
[-C--:B------:R-:W-:Y:S08]  /*4f90*/  HMMA.16816.F32 R40, R8, R18.reuse, R60 ;  /* 0x000000120828723c */ /* 0x080ff0000000183c */
[----:B------:R-:W-:Y:S01]  /*4fa0*/  HMMA.16816.F32 R32, R12, R18, R32 ;  /* 0x000000120c20723c */ /* 0x000fe20000001820 */
[----:B------:R-:W3:Y:S01]  /*4fb0*/  LDSM.16.MT88.4 R16, [R222+0x9800] ;  /* 0x00980000de10783b */ /* 0x000ee20000004200 */
[----:B------:R-:W-:-:S04]  /*4fc0*/  FFMA.FTZ R4, R227, c[0x0][0x23c], -R2 ;  /* 0x00008f00e3047a23 */ /* 0x000fc80000010802 */
[----:B------:R4:W-:Y:S02]  /*4fd0*/  MUFU.EX2 R227, R4 ;  /* 0x0000000400e37308 */ /* 0x0009e40000000800 */
[----:B--2---:R-:W-:Y:S01]  /*4fe0*/  HMMA.16816.F32 R60, R8, R24, R76 ;  /* 0x00000018083c723c */ /* 0x004fe2000000184c */
[----:B----4-:R-:W-:-:S05]  /*4ff0*/  FFMA.FTZ R4, R114, c[0x0][0x23c], -R2 ;  /* 0x00008f0072047a23 */ /* 0x010fca0000010802 */
[----:B------:R2:W-:Y:S02]  /*5000*/  MUFU.EX2 R114, R4 ;  /* 0x0000000400727308 */ /* 0x0005e40000000800 */
[----:B------:R-:W-:Y:S01]  /*5010*/  HMMA.16816.F32 R56, R8, R26, R80 ;  /* 0x0000001a0838723c */ /* 0x000fe20000001850 */
[----:B--2---:R-:W-:-:S05]  /*5020*/  FFMA.FTZ R4, R110, c[0x0][0x23c], -R2 ;  /* 0x00008f006e047a23 */ /* 0x004fca0000010802 */
[----:B------:R2:W-:Y:S02]  /*5030*/  MUFU.EX2 R123, R4 ;  /* 0x00000004007b7308 */ /* 0x0005e40000000800 */
[C---:B-1----:R-:W-:Y:S08]  /*5040*/  HMMA.16816.F32 R84, R8.reuse, R20, R84 ;  /* 0x000000140854723c */ /* 0x042ff00000001854 */
[----:B------:R-:W-:Y:S01]  /*5050*/  HMMA.16816.F32 R92, R8, R22, R92 ;  /* 0x00000016085c723c */ /* 0x000fe2000000185c */
[----:B--2---:R-:W-:-:S07]  /*5060*/  FFMA.FTZ R4, R170, c[0x0][0x23c], -R2 ;  /* 0x00008f00aa047a23 */ /* 0x004fce0000010802 */
[----:B---3--:R-:W-:Y:S01]  /*5070*/  HMMA.16816.F32 R104, R8, R16, R104 ;  /* 0x000000100868723c */ /* 0x008fe20000001868 */
[----:B------:R-:W-:-:S07]  /*5080*/  IMAD.MOV.U32 R170, RZ, RZ, R251 ;  /* 0x000000ffffaa7224 */ /* 0x000fce00078e00fb */
[----:B------:R-:W-:Y:S01]  /*5090*/  HMMA.16816.F32 R100, R8, R18, R100 ;  /* 0x000000120864723c */ /* 0x000fe20000001864 */
[----:B------:R1:W2:Y:S01]  /*50a0*/  MUFU.EX2 R9, R4 ;  /* 0x0000000400097308 */ /* 0x0002a20000000800 */
[----:B------:R-:W-:Y:S01]  /*50b0*/  IMAD.MOV.U32 R110, RZ, RZ, R111 ;  /* 0x000000ffff6e7224 */ /* 0x000fe200078e006f */
[----:B------:R-:W-:Y:S01]  /*50c0*/  MOV R111, R119 ;  /* 0x00000077006f7202 */ /* 0x000fe20000000f00 */
[----:B-1----:R-:W-:-:S05]  /*50d0*/  FFMA.FTZ R4, R171, c[0x0][0x23c], -R0 ;  /* 0x00008f00ab047a23 */ /* 0x002fca0000010800 */
[----:B------:R1:W-:Y:S02]  /*50e0*/  MUFU.EX2 R251, R4 ;  /* 0x0000000400fb7308 */ /* 0x0003e40000000800 */
[----:B-1----:R-:W-:-:S06]  /*50f0*/  FFMA.FTZ R4, R246, c[0x0][0x23c], -R0 ;  /* 0x00008f00f6047a23 */ /* 0x002fcc0000010800 */
[----:B------:R1:W-:Y:S02]  /*5100*/  MUFU.EX2 R252, R4 ;  /* 0x0000000400fc7308 */ /* 0x0003e40000000800 */
[----:B-1----:R-:W-:-:S06]  /*5110*/  FFMA.FTZ R4, R245, c[0x0][0x23c], -R0 ;  /* 0x00008f00f5047a23 */ /* 0x002fcc0000010800 */
[----:B------:R1:W-:Y:S02]  /*5120*/  MUFU.EX2 R119, R4 ;  /* 0x0000000400777308 */ /* 0x0003e40000000800 */
[----:B-1----:R-:W-:-:S06]  /*5130*/  FFMA.FTZ R4, R244, c[0x0][0x23c], -R0 ;  /* 0x00008f00f4047a23 */ /* 0x002fcc0000010800 */
[----:B------:R1:W3:Y:S02]  /*5140*/  MUFU.EX2 R8, R4 ;  /* 0x0000000400087308 */ /* 0x0002e40000000800 */
[----:B-1----:R-:W-:-:S06]  /*5150*/  FFMA.FTZ R4, R138, c[0x0][0x23c], -R6 ;  /* 0x00008f008a047a23 */ /* 0x002fcc0000010806 */
[----:B------:R1:W-:Y:S01]  /*5160*/  MUFU.EX2 R244, R4 ;  /* 0x0000000400f47308 */ /* 0x0003e20000000800 */
[----:B------:R-:W-:Y:S01]  /*5170*/  HMMA.16816.F32 R68, R12, R16, R48 ;  /* 0x000000100c44723c */ /* 0x000fe20000001830 */
[----:B------:R-:W-:Y:S02]  /*5180*/  IMAD.MOV.U32 R122, RZ, RZ, R240 ;  /* 0x000000ffff7a7224 */ /* 0x000fe400078e00f0 */
[----:B-1----:R-:W-:-:S04]  /*5190*/  FFMA.FTZ R4, R131, c[0x0][0x23c], -R6 ;  /* 0x00008f0083047a23 */ /* 0x002fc80000010806 */
[----:B------:R1:W4:Y:S01]  /*51a0*/  MUFU.EX2 R245, R4 ;  /* 0x0000000400f57308 */ /* 0x0003220000000800 */
[----:B------:R-:W-:Y:S01]  /*51b0*/  HMMA.16816.F32 R28, R12, R18, R28 ;  /* 0x000000120c1c723c */ /* 0x000fe2000000181c */
[----:B------:R-:W2:Y:S01]  /*51c0*/  LDSM.16.MT88.4 R16, [R220+0xa000] ;  /* 0x00a00000dc10783b */ /* 0x000ea20000004200 */
[----:B------:R-:W-:Y:S01]  /*51d0*/  IMAD.MOV.U32 R109, RZ, RZ, R110 ;  /* 0x000000ffff6d7224 */ /* 0x000fe200078e006e */
[----:B------:R-:W-:Y:S01]  /*51e0*/  MOV R110, R111 ;  /* 0x0000006f006e7202 */ /* 0x000fe20000000f00 */
[----:B------:R-:W-:Y:S02]  /*51f0*/  IMAD.MOV.U32 R111, RZ, RZ, R112 ;  /* 0x000000ffff6f7224 */ /* 0x000fe400078e0070 */
[----:B-1----:R-:W-:-:S04]  /*5200*/  FFMA.FTZ R4, R129, c[0x0][0x23c], -R6 ;  /* 0x00008f0081047a23 */ /* 0x002fc80000010806 */
[----:B------:R1:W-:Y:S01]  /*5210*/  MUFU.EX2 R246, R4 ;  /* 0x0000000400f67308 */ /* 0x0003e20000000800 */
[----:B------:R-:W-:Y:S01]  /*5220*/  MOV R112, R117 ;  /* 0x0000007500707202 */ /* 0x000fe20000000f00 */
[----:B------:R-:W-:Y:S01]  /*5230*/  IMAD.MOV.U32 R117, RZ, RZ, R241 ;  /* 0x000000ffff757224 */ /* 0x000fe200078e00f1 */
[----:B------:R-:W-:Y:S01]  /*5240*/  MOV R176, R242 ;  /* 0x000000f200b07202 */ /* 0x000fe20000000f00 */
[----:B-1----:R-:W-:-:S04]  /*5250*/  FFMA.FTZ R4, R137, c[0x0][0x23c], -R5 ;  /* 0x00008f0089047a23 */ /* 0x002fc80000010805 */
[----:B------:R1:W-:Y:S01]  /*5260*/  MUFU.EX2 R240, R4 ;  /* 0x0000000400f07308 */ /* 0x0003e20000000800 */
[----:B------:R-:W-:Y:S01]  /*5270*/  FFMA.FTZ R7, R128, c[0x0][0x23c], -R6 ;  /* 0x00008f0080077a23 */ /* 0x000fe20000010806 */
[----:B------:R-:W-:Y:S01]  /*5280*/  MOV R171, R247 ;  /* 0x000000f700ab7202 */ /* 0x000fe20000000f00 */
[----:B------:R-:W-:Y:S02]  /*5290*/  IMAD.MOV.U32 R177, RZ, RZ, R243 ;  /* 0x000000ffffb17224 */ /* 0x000fe400078e00f3 */
[----:B-1----:R-:W-:-:S04]  /*52a0*/  FFMA.FTZ R4, R133, c[0x0][0x23c], -R5 ;  /* 0x00008f0085047a23 */ /* 0x002fc80000010805 */
[----:B------:R1:W1:Y:S02]  /*52b0*/  MUFU.EX2 R241, R4 ;  /* 0x0000000400f17308 */ /* 0x0002640000000800 */
[----:B-1----:R-:W-:-:S06]  /*52c0*/  FFMA.FTZ R4, R132, c[0x0][0x23c], -R5 ;  /* 0x00008f0084047a23 */ /* 0x002fcc0000010805 */
[----:B------:R1:W-:Y:S08]  /*52d0*/  MUFU.EX2 R242, R4 ;  /* 0x0000000400f27308 */ /* 0x0003f00000000800 */
[----:B------:R-:W4:Y:S01]  /*52e0*/  MUFU.EX2 R247, R7 ;  /* 0x0000000700f77308 */ /* 0x000f220000000800 */
[----:B-1----:R-:W-:-:S07]  /*52f0*/  FFMA.FTZ R4, R130, c[0x0][0x23c], -R5 ;  /* 0x00008f0082047a23 */ /* 0x002fce0000010805 */
[----:B------:R-:W1:Y:S01]  /*5300*/  MUFU.EX2 R243, R4 ;  /* 0x0000000400f37308 */ /* 0x000e620000000800 */
[----:B--2---:R-:W-:Y:S02]  /*5310*/  MOV R133, R9 ;  /* 0x0000000900857202 */ /* 0x004fe40000000f00 */
[----:B---3--:R-:W-:Y:S01]  /*5320*/  MOV R132, R8 ;  /* 0x0000000800847202 */ /* 0x008fe20000000f00 */
[----:B------:R-:W-:Y:S01]  /*5330*/  HMMA.16816.F32 R96, R12, R24, R88 ;  /* 0x000000180c60723c */ /* 0x000fe20000001858 */
[----:B----4-:R-:W-:Y:S02]  /*5340*/  F2FP.PACK_AB R8, R245, R244 ;  /* 0x000000f4f508723e */ /* 0x010fe400000000ff */
[----:B------:R-:W-:Y:S02]  /*5350*/  F2FP.PACK_AB R9, R241, R240 ;  /* 0x000000f0f109723e */ /* 0x000fe400000000ff */
[----:B------:R-:W-:-:S03]  /*5360*/  F2FP.PACK_AB R10, R247, R246 ;  /* 0x000000f6f70a723e */ /* 0x000fc600000000ff */
[----:B------:R-:W-:Y:S01]  /*5370*/  HMMA.16816.F32 R88, R12, R26, R72 ;  /* 0x0000001a0c58723c */ /* 0x000fe20000001848 */
[----:B------:R-:W-:Y:S01]  /*5380*/  LDSM.16.MT88.4 R24, [R223+0xa000] ;  /* 0x00a00000df18783b */ /* 0x000fe20000004200 */
        /* <DEDUP_REMOVED lines=12> */
[----:B------:R-:W2:Y:S01]  /*5450*/  LDSM.16.MT88.4 R16, [R222+0xa000] ;  /* 0x00a00000de10783b */ /* 0x000ea20000004200 */
[----:B------:R-:W-:-:S02]  /*5460*/  FFMA.FTZ R4, R188, c[0x0][0x23c], -R6 ;  /* 0x00008f00bc047a23 */ /* 0x000fc40000010806 */
[----:B------:R-:W-:Y:S02]  /*5470*/  IMAD.MOV.U32 R138, RZ, RZ, R216 ;  /* 0x000000ffff8a7224 */ /* 0x000fe400078e00d8 */
[----:B------:R3:W-:Y:S01]  /*5480*/  MUFU.EX2 R216, R4 ;  /* 0x0000000400d87308 */ /* 0x0007e20000000800 */
[----:B------:R-:W-:Y:S01]  /*5490*/  MOV R7, R217 ;  /* 0x000000d900077202 */ /* 0x000fe20000000f00 */
[----:B------:R-:W-:Y:S02]  /*54a0*/  IMAD.MOV.U32 R35, RZ, RZ, R122 ;  /* 0x000000ffff237224 */ /* 0x000fe400078e007a */
[----:B------:R-:W-:Y:S01]  /*54b0*/  IMAD.MOV.U32 R122, RZ, RZ, R218 ;  /* 0x000000ffff7a7224 */ /* 0x000fe200078e00da */
[----:B-1----:R-:W-:Y:S01]  /*54c0*/  HMMA.16816.F32 R48, R8, R22, R92 ;  /* 0x000000160830723c */ /* 0x002fe2000000185c */
[----:B------:R-:W-:Y:S02]  /*54d0*/  IMAD.MOV.U32 R37, RZ, RZ, R121 ;  /* 0x000000ffff257224 */ /* 0x000fe400078e0079 */
[----:B---3--:R-:W-:-:S04]  /*54e0*/  FFMA.FTZ R4, R178, c[0x0][0x23c], -R6 ;  /* 0x00008f00b2047a23 */ /* 0x008fc80000010806 */
[----:B------:R1:W3:Y:S01]  /*54f0*/  MUFU.EX2 R217, R4 ;  /* 0x0000000400d97308 */ /* 0x0002e20000000800 */
[----:B------:R-:W-:Y:S01]  /*5500*/  MOV R38, R108 ;  /* 0x0000006c00267202 */ /* 0x000fe20000000f00 */
[----:B------:R-:W-:Y:S01]  /*5510*/  IMAD.MOV.U32 R39, RZ, RZ, R109 ;  /* 0x000000ffff277224 */ /* 0x000fe200078e006d */
[----:B------:R-:W-:Y:S01]  /*5520*/  MOV R121, R110 ;  /* 0x0000006e00797202 */ /* 0x000fe20000000f00 */
[----:B------:R-:W-:Y:S01]  /*5530*/  IMAD.MOV.U32 R137, RZ, RZ, R111 ;  /* 0x000000ffff897224 */ /* 0x000fe200078e006f */
[----:B------:R-:W-:Y:S01]  /*5540*/  HMMA.16816.F32 R52, R8, R20, R84 ;  /* 0x000000140834723c */ /* 0x000fe20000001854 */
[----:B------:R-:W-:Y:S02]  /*5550*/  MOV R36, R120 ;  /* 0x0000007800247202 */ /* 0x000fe40000000f00 */
[----:B------:R-:W-:Y:S01]  /*5560*/  MOV R120, R219 ;  /* 0x000000db00787202 */ /* 0x000fe20000000f00 */
[----:B-1----:R-:W-:-:S04]  /*5570*/  FFMA.FTZ R4, R143, c[0x0][0x23c], -R6 ;  /* 0x00008f008f047a23 */ /* 0x002fc80000010806 */
[C---:B--2---:R-:W-:Y:S01]  /*5580*/  HMMA.16816.F32 R40, R8.reuse, R18, R100 ;  /* 0x000000120828723c */ /* 0x044fe20000001864 */
[----:B------:R1:W-:Y:S07]  /*5590*/  MUFU.EX2 R218, R4 ;  /* 0x0000000400da7308 */ /* 0x0003ee0000000800 */
[----:B------:R-:W-:Y:S01]  /*55a0*/  HMMA.16816.F32 R44, R8, R16, R104 ;  /* 0x00000010082c723c */ /* 0x000fe20000001868 */
[----:B------:R-:W-:-:S07]  /*55b0*/  FFMA.FTZ R34, R137, c[0x0][0x23c], -R2 ;  /* 0x00008f0089227a23 */ /* 0x000fce0000010802 */
[----:B------:R-:W-:Y:S01]  /*55c0*/  HMMA.16816.F32 R100, R12, R20, R80 ;  /* 0x000000140c64723c */ /* 0x000fe20000001850 */
[----:B-1----:R-:W-:-:S07]  /*55d0*/  FFMA.FTZ R4, R141, c[0x0][0x23c], -R6 ;  /* 0x00008f008d047a23 */ /* 0x002fce0000010806 */
[----:B------:R-:W-:Y:S01]  /*55e0*/  HMMA.16816.F32 R92, R12, R22, R76 ;  /* 0x000000160c5c723c */ /* 0x000fe2000000184c */
[----:B------:R-:W1:Y:S01]  /*55f0*/  LDSM.16.MT88.4 R20, [R223+0xa800] ;  /* 0x00a80000df14783b */ /* 0x000e620000004200 */
[----:B------:R2:W-:Y:S01]  /*5600*/  MUFU.EX2 R219, R4 ;  /* 0x0000000400db7308 */ /* 0x0005e20000000800 */
[----:B------:R-:W-:-:S05]  /*5610*/  IMAD.MOV.U32 R87, RZ, RZ, R176 ;  /* 0x000000ffff577224 */ /* 0x000fca00078e00b0 */
[----:B------:R-:W-:Y:S01]  /*5620*/  HMMA.16816.F32 R60, R8, R24, R60 ;  /* 0x00000018083c723c */ /* 0x000fe2000000183c */
[----:B------:R-:W-:-:S07]  /*5630*/  MOV R137, R7 ;  /* 0x0000000700897202 */ /* 0x000fce0000000f00 */
[----:B------:R-:W-:Y:S01]  /*5640*/  HMMA.16816.F32 R56, R8, R26, R56 ;  /* 0x0000001a0838723c */ /* 0x000fe20000001838 */
[----:B--2---:R-:W-:-:S07]  /*5650*/  FFMA.FTZ R4, R184, c[0x0][0x23c], -R5 ;  /* 0x00008f00b8047a23 */ /* 0x004fce0000010805 */
[----:B------:R-:W-:Y:S01]  /*5660*/  HMMA.16816.F32 R108, R12, R24, R96 ;  /* 0x000000180c6c723c */ /* 0x000fe20000001860 */
[----:B------:R-:W-:-:S07]  /*5670*/  MOV R176, R215 ;  /* 0x000000d700b07202 */ /* 0x000fce0000000f00 */
[----:B------:R-:W-:Y:S01]  /*5680*/  HMMA.16816.F32 R104, R12, R26, R88 ;  /* 0x0000001a0c68723c */ /* 0x000fe20000001858 */
[----:B------:R-:W2:Y:S01]  /*5690*/  LDSM.16.MT88.4 R24, [R220+0xa800] ;  /* 0x00a80000dc18783b */ /* 0x000ea20000004200 */
[----:B------:R-:W-:-:S06]  /*56a0*/  IMAD.MOV.U32 R7, RZ, RZ, R138 ;  /* 0x000000ffff077224 */ /* 0x000fcc00078e008a */
[C---:B------:R-:W-:Y:S01]  /*56b0*/  HMMA.16816.F32 R88, R12.reuse, R16, R68 ;  /* 0x000000100c58723c */ /* 0x040fe20000001844 */
[----:B------:R4:W-:Y:S07]  /*56c0*/  MUFU.EX2 R215, R4 ;  /* 0x0000000400d77308 */ /* 0x0009ee0000000800 */
[----:B------:R-:W-:Y:S01]  /*56d0*/  HMMA.16816.F32 R76, R12, R18, R28 ;  /* 0x000000120c4c723c */ /* 0x000fe2000000181c */
[----:B------:R-:W1:Y:S01]  /*56e0*/  LDSM.16.MT88.4 R16, [R221+0xa800] ;  /* 0x00a80000dd10783b */ /* 0x000e620000004200 */
[----:B------:R-:W-:Y:S01]  /*56f0*/  MOV R138, R122 ;  /* 0x0000007a008a7202 */ /* 0x000fe20000000f00 */
[----:B------:R-:W-:Y:S01]  /*5700*/  IMAD.MOV.U32 R122, RZ, RZ, R120 ;  /* 0x000000ffff7a7224 */ /* 0x000fe200078e0078 */
[----:B------:R-:W-:Y:S01]  /*5710*/  MOV R120, R113 ;  /* 0x0000007100787202 */ /* 0x000fe20000000f00 */
[----:B------:R-:W-:Y:S01]  /*5720*/  FFMA.FTZ R33, R112, c[0x0][0x23c], -R2 ;  /* 0x00008f0070217a23 */ /* 0x000fe20000010802 */
[----:B------:R-:W-:Y:S01]  /*5730*/  MOV R86, R177 ;  /* 0x000000b100567202 */ /* 0x000fe20000000f00 */
[----:B----4-:R-:W-:Y:S01]  /*5740*/  FFMA.FTZ R4, R187, c[0x0][0x23c], -R5 ;  /* 0x00008f00bb047a23 */ /* 0x010fe20000010805 */
[----:B------:R-:W-:Y:S01]  /*5750*/  MOV R84, R114 ;  /* 0x0000007200547202 */ /* 0x000fe20000000f00 */
[----:B------:R-:W-:Y:S01]  /*5760*/  IMAD.MOV.U32 R177, RZ, RZ, R115 ;  /* 0x000000ffffb17224 */ /* 0x000fe200078e0073 */
[----:B------:R-:W4:Y:S01]  /*5770*/  LDSM.16.MT88.4 R12, [R222+0xa800] ;  /* 0x00a80000de0c783b */ /* 0x000f220000004200 */
[----:B------:R-:W-:-:S02]  /*5780*/  IMAD.MOV.U32 R11, RZ, RZ, R214 ;  /* 0x000000ffff0b7224 */ /* 0x000fc400078e00d6 */
[----:B------:R-:W-:Y:S01]  /*5790*/  IMAD.MOV.U32 R85, RZ, RZ, R144 ;  /* 0x000000ffff557224 */ /* 0x000fe200078e0090 */
[----:B------:R2:W1:Y:S01]  /*57a0*/  MUFU.EX2 R214, R4 ;  /* 0x0000000400d67308 */ /* 0x0004620000000800 */
[--C-:B------:R-:W-:Y:S02]  /*57b0*/  FFMA.FTZ R32, R239, c[0x0][0x23c], -R2.reuse ;  /* 0x00008f00ef207a23 */ /* 0x100fe40000010802 */
[--C-:B------:R-:W-:Y:S02]  /*57c0*/  FFMA.FTZ R31, R238, c[0x0][0x23c], -R2.reuse ;  /* 0x00008f00ee1f7a23 */ /* 0x100fe40000010802 */
[--C-:B------:R-:W-:Y:S02]  /*57d0*/  FFMA.FTZ R112, R237, c[0x0][0x23c], -R2.reuse ;  /* 0x00008f00ed707a23 */ /* 0x100fe40000010802 */
[--C-:B------:R-:W-:Y:S02]  /*57e0*/  FFMA.FTZ R113, R236, c[0x0][0x23c], -R2.reuse ;  /* 0x00008f00ec717a23 */ /* 0x100fe40000010802 */
[----:B------:R-:W-:-:S02]  /*57f0*/  FFMA.FTZ R114, R210, c[0x0][0x23c], -R2 ;  /* 0x00008f00d2727a23 */ /* 0x000fc40000010802 */
[--C-:B------:R-:W-:Y:S02]  /*5800*/  FFMA.FTZ R115, R209, c[0x0][0x23c], -R2.reuse ;  /* 0x00008f00d1737a23 */ /* 0x100fe40000010802 */
[--C-:B------:R-:W-:Y:S02]  /*5810*/  FFMA.FTZ R141, R208, c[0x0][0x23c], -R2.reuse ;  /* 0x00008f00d08d7a23 */ /* 0x100fe40000010802 */
[--C-:B------:R-:W-:Y:S02]  /*5820*/  FFMA.FTZ R144, R211, c[0x0][0x23c], -R2.reuse ;  /* 0x00008f00d3907a23 */ /* 0x100fe40000010802 */
[--C-:B------:R-:W-:Y:S02]  /*5830*/  FFMA.FTZ R145, R145, c[0x0][0x23c], -R2.reuse ;  /* 0x00008f0091917a23 */ /* 0x100fe40000010802 */
[----:B------:R-:W-:Y:S01]  /*5840*/  FFMA.FTZ R146, R146, c[0x0][0x23c], -R2 ;  /* 0x00008f0092927a23 */ /* 0x000fe20000010802 */
[----:B------:R-:W-:Y:S01]  /*5850*/  MOV R99, R35 ;  /* 0x0000002300637202 */ /* 0x000fe20000000f00 */
[----:B------:R-:W-:-:S02]  /*5860*/  FFMA.FTZ R2, R186, c[0x0][0x23c], -R5 ;  /* 0x00008f00ba027a23 */ /* 0x000fc40000010805 */
[----:B--2---:R-:W-:Y:S01]  /*5870*/  FFMA.FTZ R4, R185, c[0x0][0x23c], -R5 ;  /* 0x00008f00b9047a23 */ /* 0x004fe20000010805 */
[----:B------:R-:W-:Y:S01]  /*5880*/  MOV R35, R119 ;  /* 0x0000007700237202 */ /* 0x000fe20000000f00 */
[--C-:B------:R-:W-:Y:S01]  /*5890*/  FFMA.FTZ R28, R7, c[0x0][0x23c], -R0.reuse ;  /* 0x00008f00071c7a23 */ /* 0x100fe20000010800 */
[----:B------:R-:W-:Y:S01]  /*58a0*/  MOV R119, R212 ;  /* 0x000000d400777202 */ /* 0x000fe20000000f00 */
[--C-:B------:R-:W-:Y:S01]  /*58b0*/  FFMA.FTZ R7, R120, c[0x0][0x23c], -R0.reuse ;  /* 0x00008f0078077a23 */ /* 0x100fe20000010800 */
[----:B------:R-:W-:Y:S01]  /*58c0*/  MUFU.EX2 R212, R4 ;  /* 0x0000000400d47308 */ /* 0x000fe20000000800 */
[--C-:B------:R-:W-:Y:S01]  /*58d0*/  FFMA.FTZ R120, R213, c[0x0][0x23c], -R0.reuse ;  /* 0x00008f00d5787a23 */ /* 0x100fe20000010800 */
[----:B------:R-:W-:Y:S01]  /*58e0*/  MOV R178, R11 ;  /* 0x0000000b00b27202 */ /* 0x000fe20000000f00 */
[----:B------:R-:W-:Y:S01]  /*58f0*/  FFMA.FTZ R29, R137, c[0x0][0x23c], -R0 ;  /* 0x00008f00891d7a23 */ /* 0x000fe20000010800 */
[----:B------:R-:W-:Y:S01]  /*5900*/  MOV R8, R36 ;  /* 0x0000002400087202 */ /* 0x000fe20000000f00 */
[----:B------:R-:W-:Y:S01]  /*5910*/  IMAD.MOV.U32 R9, RZ, RZ, R37 ;  /* 0x000000ffff097224 */ /* 0x000fe200078e0025 */
[----:B------:R-:W-:Y:S01]  /*5920*/  MOV R10, R38 ;  /* 0x00000026000a7202 */ /* 0x000fe20000000f00 */
[----:B------:R-:W-:Y:S01]  /*5930*/  IMAD.MOV.U32 R98, RZ, RZ, R87 ;  /* 0x000000ffff627224 */ /* 0x000fe200078e0057 */
[----:B------:R-:W2:Y:S01]  /*5940*/  MUFU.EX2 R213, R2 ;  /* 0x0000000200d57308 */ /* 0x000ea20000000800 */
[----:B------:R-:W-:Y:S01]  /*5950*/  MOV R137, R138 ;  /* 0x0000008a00897202 */ /* 0x000fe20000000f00 */
[----:B------:R-:W-:Y:S01]  /*5960*/  IMAD.MOV.U32 R138, RZ, RZ, R122 ;  /* 0x000000ffff8a7224 */ /* 0x000fe200078e007a */
        /* <DEDUP_REMOVED lines=13> */
[----:B------:R-:W-:Y:S01]  /*5a40*/  FFMA.FTZ R30, R121, c[0x0][0x23c], -R0 ;  /* 0x00008f00791e7a23 */ /* 0x000fe20000010800 */
[----:B---3--:R-:W-:Y:S01]  /*5a50*/  F2FP.PACK_AB R8, R217, R216 ;  /* 0x000000d8d908723e */ /* 0x008fe200000000ff */
[----:B------:R3:W5:Y:S01]  /*5a60*/  LDL.LU R239, [R1+0xbc] ;  /* 0x0000bc0001ef7983 */ /* 0x0007620000300800 */
[----:B-1----:R-:W-:-:S02]  /*5a70*/  F2FP.PACK_AB R9, R214, R215 ;  /* 0x000000d7d609723e */ /* 0x002fc400000000ff */
[----:B------:R-:W-:Y:S02]  /*5a80*/  F2FP.PACK_AB R10, R219, R218 ;  /* 0x000000dadb0a723e */ /* 0x000fe400000000ff */
[----:B--2---:R-:W-:Y:S02]  /*5a90*/  F2FP.PACK_AB R11, R212, R213 ;  /* 0x000000d5d40b723e */ /* 0x004fe400000000ff */
[----:B------:R-:W-:Y:S01]  /*5aa0*/  MOV R132, R158 ;  /* 0x0000009e00847202 */ /* 0x000fe20000000f00 */
[----:B------:R-:W-:Y:S01]  /*5ab0*/  IMAD.MOV.U32 R137, RZ, RZ, R156 ;  /* 0x000000ffff897224 */ /* 0x000fe200078e009c */
[----:B------:R-:W-:Y:S01]  /*5ac0*/  MOV R138, R147 ;  /* 0x00000093008a7202 */ /* 0x000fe20000000f00 */
[----:B------:R-:W-:Y:S01]  /*5ad0*/  IMAD.MOV.U32 R69, RZ, RZ, R86 ;  /* 0x000000ffff457224 */ /* 0x000fe200078e0056 */
[----:B------:R-:W-:Y:S01]  /*5ae0*/  MOV R68, R85 ;  /* 0x0000005500447202 */ /* 0x000fe20000000f00 */
[----:B------:R-:W-:Y:S01]  /*5af0*/  IMAD.MOV.U32 R209, RZ, RZ, R39 ;  /* 0x000000ffffd17224 */ /* 0x000fe200078e0027 */
[----:B------:R-:W-:-:S02]  /*5b00*/  MOV R70, R87 ;  /* 0x0000005700467202 */ /* 0x000fc40000000f00 */
[----:B------:R-:W-:Y:S02]  /*5b10*/  MOV R71, R35 ;  /* 0x0000002300477202 */ /* 0x000fe40000000f00 */
[----:B------:R-:W-:Y:S01]  /*5b20*/  MOV R208, R84 ;  /* 0x0000005400d07202 */ /* 0x000fe20000000f00 */
[----:B------:R-:W-:Y:S01]  /*5b30*/  FFMA.FTZ R37, R189, c[0x0][0x23c], -R6 ;  /* 0x00008f00bd257a23 */ /* 0x000fe20000010806 */
[----:B------:R-:W-:Y:S01]  /*5b40*/  MOV R210, R132 ;  /* 0x0000008400d27202 */ /* 0x000fe20000000f00 */
[--C-:B------:R-:W-:Y:S01]  /*5b50*/  FFMA.FTZ R147, R249, c[0x0][0x23c], -R0.reuse ;  /* 0x00008f00f9937a23 */ /* 0x100fe20000010800 */
[C---:B------:R-:W-:Y:S01]  /*5b60*/  HMMA.16816.F32 R80, R8.reuse, R20, R60 ;  /* 0x000000140850723c */ /* 0x040fe2000000183c */
[--C-:B------:R-:W-:Y:S01]  /*5b70*/  FFMA.FTZ R156, R248, c[0x0][0x23c], -R0.reuse ;  /* 0x00008f00f89c7a23 */ /* 0x100fe20000010800 */
[----:B------:R-:W-:Y:S01]  /*5b80*/  MOV R249, R68 ;  /* 0x0000004400f97202 */ /* 0x000fe20000000f00 */
[----:B------:R-:W-:Y:S01]  /*5b90*/  IMAD.MOV.U32 R132, RZ, RZ, R137 ;  /* 0x000000ffff847224 */ /* 0x000fe200078e0089 */
[----:B------:R-:W-:Y:S01]  /*5ba0*/  MOV R137, R138 ;  /* 0x0000008a00897202 */ /* 0x000fe20000000f00 */
[--C-:B------:R-:W-:Y:S01]  /*5bb0*/  FFMA.FTZ R158, R139, c[0x0][0x23c], -R0.reuse ;  /* 0x00008f008b9e7a23 */ /* 0x100fe20000010800 */
[----:B------:R-:W-:Y:S01]  /*5bc0*/  MOV R248, R71 ;  /* 0x0000004700f87202 */ /* 0x000fe20000000f00 */
[----:B------:R-:W-:Y:S01]  /*5bd0*/  IMAD.MOV.U32 R189, RZ, RZ, R69 ;  /* 0x000000ffffbd7224 */ /* 0x000fe200078e0045 */
[C---:B------:R-:W-:Y:S01]  /*5be0*/  HMMA.16816.F32 R84, R8.reuse, R26, R64 ;  /* 0x0000001a0854723c */ /* 0x040fe20000001840 */
[----:B------:R-:W-:Y:S01]  /*5bf0*/  MOV R60, R70 ;  /* 0x00000046003c7202 */ /* 0x000fe20000000f00 */
[----:B------:R-:W-:Y:S01]  /*5c00*/  FFMA.FTZ R123, R250, c[0x0][0x23c], -R0 ;  /* 0x00008f00fa7b7a23 */ /* 0x000fe20000010800 */
[----:B------:R-:W-:Y:S01]  /*5c10*/  MOV R133, R157 ;  /* 0x0000009d00857202 */ /* 0x000fe20000000f00 */
[--C-:B------:R-:W-:Y:S01]  /*5c20*/  FFMA.FTZ R38, R190, c[0x0][0x23c], -R6.reuse ;  /* 0x00008f00be267a23 */ /* 0x100fe20000010806 */
[----:B------:R-:W-:Y:S01]  /*5c30*/  MOV R250, R208 ;  /* 0x000000d000fa7202 */ /* 0x000fe20000000f00 */
[--C-:B------:R-:W-:Y:S01]  /*5c40*/  FFMA.FTZ R138, R180, c[0x0][0x23c], -R6.reuse ;  /* 0x00008f00b48a7a23 */ /* 0x100fe20000010806 */
[----:B------:R-:W-:Y:S01]  /*5c50*/  MOV R180, R207 ;  /* 0x000000cf00b47202 */ /* 0x000fe20000000f00 */
[----:B------:R-:W-:Y:S01]  /*5c60*/  FFMA.FTZ R139, R179, c[0x0][0x23c], -R6 ;  /* 0x00008f00b38b7a23 */ /* 0x000fe20000010806 */
[C---:B------:R-:W-:Y:S01]  /*5c70*/  HMMA.16816.F32 R68, R8.reuse, R16, R52 ;  /* 0x000000100844723c */ /* 0x040fe20000001834 */
[----:B------:R-:W-:Y:S01]  /*5c80*/  IMAD.MOV.U32 R190, RZ, RZ, R211 ;  /* 0x000000ffffbe7224 */ /* 0x000fe200078e00d3 */
[----:B------:R-:W-:Y:S01]  /*5c90*/  MUFU.EX2 R208, R7 ;  /* 0x0000000700d07308 */ /* 0x000fe20000000800 */
[----:B------:R-:W-:Y:S01]  /*5ca0*/  IMAD.MOV.U32 R179, RZ, RZ, R206 ;  /* 0x000000ffffb37224 */ /* 0x000fe200078e00ce */
[----:B------:R-:W-:Y:S01]  /*5cb0*/  MOV R188, R98 ;  /* 0x0000006200bc7202 */ /* 0x000fe20000000f00 */
[----:B------:R-:W-:Y:S01]  /*5cc0*/  IMAD.MOV.U32 R2, RZ, RZ, R97 ;  /* 0x000000ffff027224 */ /* 0x000fe200078e0061 */
[----:B------:R-:W-:Y:S01]  /*5cd0*/  MOV R184, R99 ;  /* 0x0000006300b87202 */ /* 0x000fe20000000f00 */
[----:B------:R-:W-:Y:S01]  /*5ce0*/  IMAD.MOV.U32 R55, RZ, RZ, R209 ;  /* 0x000000ffff377224 */ /* 0x000fe200078e00d1 */
[----:B------:R-:W-:Y:S01]  /*5cf0*/  HMMA.16816.F32 R64, R8, R18, R48 ;  /* 0x000000120840723c */ /* 0x000fe20000001830 */
[----:B------:R-:W-:Y:S01]  /*5d00*/  MOV R54, R210 ;  /* 0x000000d200367202 */ /* 0x000fe20000000f00 */
[----:B------:R-:W-:Y:S01]  /*5d10*/  MUFU.EX2 R206, R34 ;  /* 0x0000002200ce7308 */ /* 0x000fe20000000800 */
[----:B------:R-:W-:Y:S01]  /*5d20*/  MOV R39, R133 ;  /* 0x0000008500277202 */ /* 0x000fe20000000f00 */
[----:B------:R-:W-:Y:S01]  /*5d30*/  FFMA.FTZ R36, R183, c[0x0][0x23c], -R6 ;  /* 0x00008f00b7247a23 */ /* 0x000fe20000010806 */
[----:B------:R3:W5:Y:S02]  /*5d40*/  LDL.LU R238, [R1+0xb8] ;  /* 0x0000b80001ee7983 */ /* 0x0007640000300800 */
[----:B------:R-:W-:Y:S01]  /*5d50*/  MOV R50, R205 ;  /* 0x000000cd00327202 */ /* 0x000fe20000000f00 */
[----:B------:R-:W-:-:S02]  /*5d60*/  IMAD.MOV.U32 R51, RZ, RZ, R204 ;  /* 0x000000ffff337224 */ /* 0x000fc400078e00cc */
[----:B------:R-:W-:Y:S01]  /*5d70*/  MUFU.EX2 R209, R33 ;  /* 0x0000002100d17308 */ /* 0x000fe20000000800 */
[----:B------:R-:W-:Y:S01]  /*5d80*/  FFMA.FTZ R157, R140, c[0x0][0x23c], -R0 ;  /* 0x00008f008c9d7a23 */ /* 0x000fe20000010800 */
[----:B------:R-:W-:-:S06]  /*5d90*/  MOV R183, R96 ;  /* 0x0000006000b77202 */ /* 0x000fcc0000000f00 */
[----:B------:R-:W-:Y:S01]  /*5da0*/  MUFU.EX2 R210, R32 ;  /* 0x0000002000d27308 */ /* 0x000fe20000000800 */
[----:B------:R-:W-:-:S07]  /*5db0*/  MOV R4, R137 ;  /* 0x0000008900047202 */ /* 0x000fce0000000f00 */
[----:B------:R-:W-:Y:S01]  /*5dc0*/  MUFU.EX2 R211, R31 ;  /* 0x0000001f00d37308 */ /* 0x000fe20000000800 */
[----:B------:R-:W-:-:S07]  /*5dd0*/  FFMA.FTZ R35, R182, c[0x0][0x23c], -R6 ;  /* 0x00008f00b6237a23 */ /* 0x000fce0000010806 */
[----:B------:R-:W1:Y:S01]  /*5de0*/  MUFU.EX2 R207, R30 ;  /* 0x0000001e00cf7308 */ /* 0x000e620000000800 */
[----:B------:R-:W-:Y:S01]  /*5df0*/  FFMA.FTZ R133, R181, c[0x0][0x23c], -R6 ;  /* 0x00008f00b5857a23 */ /* 0x000fe20000010806 */
[----:B------:R-:W-:Y:S01]  /*5e00*/  MOV R53, R39 ;  /* 0x0000002700357202 */ /* 0x000fe20000000f00 */
[--C-:B------:R-:W-:Y:S01]  /*5e10*/  FFMA.FTZ R121, R235, c[0x0][0x23c], -R0.reuse ;  /* 0x00008f00eb797a23 */ /* 0x100fe20000010800 */
[----:B------:R-:W-:Y:S01]  /*5e20*/  MOV R61, R2 ;  /* 0x00000002003d7202 */ /* 0x000fe20000000f00 */
[----:B------:R-:W-:Y:S01]  /*5e30*/  FFMA.FTZ R122, R234, c[0x0][0x23c], -R0 ;  /* 0x00008f00ea7a7a23 */ /* 0x000fe20000010800 */
[----:B------:R3:W5:Y:S02]  /*5e40*/  LDL.LU R237, [R1+0xb4] ;  /* 0x0000b40001ed7983 */ /* 0x0007640000300800 */
[----:B------:R-:W-:Y:S01]  /*5e50*/  MUFU.EX2 R204, R29 ;  /* 0x0000001d00cc7308 */ /* 0x000fe20000000800 */
[----:B------:R-:W-:-:S07]  /*5e60*/  FFMA.FTZ R140, R142, c[0x0][0x23c], -R6 ;  /* 0x00008f008e8c7a23 */ /* 0x000fce0000010806 */
[----:B------:R-:W2:Y:S01]  /*5e70*/  MUFU.EX2 R205, R28 ;  /* 0x0000001c00cd7308 */ /* 0x000ea20000000800 */
[C---:B------:R-:W-:Y:S01]  /*5e80*/  HMMA.16816.F32 R96, R8.reuse, R24, R72 ;  /* 0x000000180860723c */ /* 0x040fe20000001848 */
[----:B------:R-:W-:Y:S01]  /*5e90*/  MOV R182, R118 ;  /* 0x0000007600b67202 */ /* 0x000fe20000000f00 */
[----:B------:R-:W-:Y:S01]  /*5ea0*/  IMAD.MOV.U32 R181, RZ, RZ, R119 ;  /* 0x000000ffffb57224 */ /* 0x000fe200078e0077 */
[----:B------:R-:W-:Y:S01]  /*5eb0*/  MOV R39, R117 ;  /* 0x0000007500277202 */ /* 0x000fe20000000f00 */
[----:B------:R-:W-:Y:S01]  /*5ec0*/  IMAD.MOV.U32 R52, RZ, RZ, R132 ;  /* 0x000000ffff347224 */ /* 0x000fe200078e0084 */
[----:B------:R-:W-:Y:S01]  /*5ed0*/  MOV R142, R116 ;  /* 0x00000074008e7202 */ /* 0x000fe20000000f00 */
[--C-:B------:R-:W-:Y:S02]  /*5ee0*/  FFMA.FTZ R2, R198, c[0x0][0x23c], -R5.reuse ;  /* 0x00008f00c6027a23 */ /* 0x100fe40000010805 */
[--C-:B------:R-:W-:Y:S01]  /*5ef0*/  FFMA.FTZ R0, R197, c[0x0][0x23c], -R5.reuse ;  /* 0x00008f00c5007a23 */ /* 0x100fe20000010805 */
[----:B------:R-:W-:Y:S01]  /*5f00*/  HMMA.16816.F32 R72, R8, R22, R56 ;  /* 0x000000160848723c */ /* 0x000fe20000001838 */
[----:B------:R-:W-:-:S02]  /*5f10*/  FFMA.FTZ R62, R194, c[0x0][0x23c], -R5 ;  /* 0x00008f00c23e7a23 */ /* 0x000fc40000010805 */
[--C-:B------:R-:W-:Y:S02]  /*5f20*/  FFMA.FTZ R63, R193, c[0x0][0x23c], -R5.reuse ;  /* 0x00008f00c13f7a23 */ /* 0x100fe40000010805 */
[--C-:B------:R-:W-:Y:S01]  /*5f30*/  FFMA.FTZ R137, R191, c[0x0][0x23c], -R5.reuse ;  /* 0x00008f00bf897a23 */ /* 0x100fe20000010805 */
[----:B------:R-:W-:Y:S01]  /*5f40*/  MOV R48, R51 ;  /* 0x0000003300307202 */ /* 0x000fe20000000f00 */
[----:B------:R-:W-:Y:S01]  /*5f50*/  FFMA.FTZ R132, R192, c[0x0][0x23c], -R5 ;  /* 0x00008f00c0847a23 */ /* 0x000fe20000010805 */
[C---:B----4-:R-:W-:Y:S01]  /*5f60*/  HMMA.16816.F32 R56, R8.reuse, R12, R44 ;  /* 0x0000000c0838723c */ /* 0x050fe2000000182c */
[----:B------:R-:W-:Y:S02]  /*5f70*/  FADD.FTZ R6, R200, R151 ;  /* 0x00000097c8067221 */ /* 0x000fe40000010000 */
[----:B------:R-:W-:Y:S01]  /*5f80*/  FADD.FTZ R4, R4, R50 ;  /* 0x0000003204047221 */ /* 0x000fe20000010000 */
[----:B------:R-:W-:Y:S02]  /*5f90*/  MOV R51, R54 ;  /* 0x0000003600337202 */ /* 0x000fe40000000f00 */
[----:B-1----:R-:W-:Y:S01]  /*5fa0*/  F2FP.PACK_AB R7, R207, R208 ;  /* 0x000000d0cf07723e */ /* 0x002fe200000000ff */
[----:B------:R-:W-:Y:S01]  /*5fb0*/  MUFU.EX2 R112, R112 ;  /* 0x0000007000707308 */ /* 0x000fe20000000800 */
[----:B------:R-:W-:Y:S01]  /*5fc0*/  HMMA.16816.F32 R116, R8, R14, R40 ;  /* 0x0000000e0874723c */ /* 0x000fe20000001828 */
[----:B------:R-:W-:Y:S01]  /*5fd0*/  IMAD.MOV.U32 R50, RZ, RZ, R53 ;  /* 0x000000ffff327224 */ /* 0x000fe200078e0035 */
[----:B------:R-:W-:Y:S01]  /*5fe0*/  MOV R54, R61 ;  /* 0x0000003d00367202 */ /* 0x000fe20000000f00 */
[----:B------:R-:W-:Y:S01]  /*5ff0*/  IMAD.MOV.U32 R53, RZ, RZ, R60 ;  /* 0x000000ffff357224 */ /* 0x000fe200078e003c */
[----:B------:R3:W5:Y:S03]  /*6000*/  LDL.LU R236, [R1+0xb0] ;  /* 0x0000b00001ec7983 */ /* 0x0007660000300800 */
[----:B------:R-:W-:-:S02]  /*6010*/  FFMA.FTZ R8, R196, c[0x0][0x23c], -R5 ;  /* 0x00008f00c4087a23 */ /* 0x000fc40000010805 */
[----:B------:R-:W-:Y:S01]  /*6020*/  FFMA.FTZ R9, R195, c[0x0][0x23c], -R5 ;  /* 0x00008f00c3097a23 */ /* 0x000fe20000010805 */
[----:B------:R-:W-:Y:S01]  /*6030*/  MOV R49, R52 ;  /* 0x0000003400317202 */ /* 0x000fe20000000f00 */
[----:B------:R-:W-:Y:S01]  /*6040*/  FADD.FTZ R5, R150, R148 ;  /* 0x0000009496057221 */ /* 0x000fe20000010000 */
[----:B------:R-:W-:Y:S01]  /*6050*/  MOV R52, R55 ;  /* 0x0000003700347202 */ /* 0x000fe20000000f00 */
[----:B------:R-:W-:Y:S01]  /*6060*/  FADD.FTZ R61, R199, R6 ;  /* 0x00000006c73d7221 */ /* 0x000fe20000010000 */
[----:B------:R-:W-:Y:S01]  /*6070*/  F2FP.PACK_AB R6, R211, R210 ;  /* 0x000000d2d306723e */ /* 0x000fe200000000ff */
[----:B------:R-:W-:Y:S01]  /*6080*/  FADD.FTZ R60, R149, R5 ;  /* 0x00000005953c7221 */ /* 0x000fe20000010000 */
[----:B--2---:R-:W-:Y:S01]  /*6090*/  F2FP.PACK_AB R5, R205, R204 ;  /* 0x000000cccd05723e */ /* 0x004fe200000000ff */
[----:B------:R-:W-:Y:S01]  /*60a0*/  FADD.FTZ R39, R39, R4 ;  /* 0x0000000427277221 */ /* 0x000fe20000010000 */
[----:B------:R-:W-:Y:S01]  /*60b0*/  F2FP.PACK_AB R4, R209, R206 ;  /* 0x000000ced104723e */ /* 0x000fe200000000ff */
[----:B------:R-:W-:Y:S01]  /*60c0*/  FADD.FTZ R10, R232, R233 ;  /* 0x000000e9e80a7221 */ /* 0x000fe20000010000 */
[----:B------:R-:W-:Y:S01]  /*60d0*/  MOV R55, R183 ;  /* 0x000000b700377202 */ /* 0x000fe20000000f00 */
[----:B------:R-:W-:Y:S01]  /*60e0*/  IMAD.MOV.U32 R192, RZ, RZ, R181 ;  /* 0x000000ffffc07224 */ /* 0x000fe200078e00b5 */
[----:B------:R-:W-:Y:S01]  /*60f0*/  MOV R11, R48 ;  /* 0x00000030000b7202 */ /* 0x000fe20000000f00 */
[----:B------:R-:W-:Y:S01]  /*6100*/  IMAD.MOV.U32 R197, RZ, RZ, R50 ;  /* 0x000000ffffc57224 */ /* 0x000fe200078e0032 */
[----:B------:R-:W-:Y:S01]  /*6110*/  MOV R191, R55 ;  /* 0x0000003700bf7202 */ /* 0x000fe20000000f00 */
[C---:B------:R-:W-:Y:S01]  /*6120*/  HMMA.16816.F32 R28, R4.reuse, R16, R100 ;  /* 0x00000010041c723c */ /* 0x040fe20000001864 */
[----:B------:R-:W-:Y:S01]  /*6130*/  MOV R198, R49 ;  /* 0x0000003100c67202 */ /* 0x000fe20000000f00 */
[----:B------:R-:W-:Y:S01]  /*6140*/  IMAD.MOV.U32 R194, RZ, RZ, R53 ;  /* 0x000000ffffc27224 */ /* 0x000fe200078e0035 */
[----:B------:R-:W-:Y:S01]  /*6150*/  MOV R196, R51 ;  /* 0x0000003300c47202 */ /* 0x000fe20000000f00 */
[----:B------:R1:W-:Y:S01]  /*6160*/  MUFU.EX2 R100, R35 ;  /* 0x0000002300647308 */ /* 0x0003e20000000800 */
[----:B------:R-:W-:Y:S01]  /*6170*/  MOV R195, R52 ;  /* 0x0000003400c37202 */ /* 0x000fe20000000f00 */
[----:B------:R-:W-:Y:S01]  /*6180*/  IMAD.MOV.U32 R151, RZ, RZ, R192 ;  /* 0x000000ffff977224 */ /* 0x000fe200078e00c0 */
[----:B------:R-:W-:Y:S01]  /*6190*/  MOV R193, R54 ;  /* 0x0000003600c17202 */ /* 0x000fe20000000f00 */
[C---:B------:R-:W-:Y:S01]  /*61a0*/  HMMA.16816.F32 R48, R4.reuse, R26, R124 ;  /* 0x0000001a0430723c */ /* 0x040fe2000000187c */
[----:B------:R-:W-:Y:S01]  /*61b0*/  MOV R192, R11 ;  /* 0x0000000b00c07202 */ /* 0x000fe20000000f00 */
[----:B------:R3:W5:Y:S06]  /*61c0*/  LDL.LU R235, [R1+0xac] ;  /* 0x0000ac0001eb7983 */ /* 0x00076c0000300800 */
[C---:B------:R-:W-:Y:S08]  /*61d0*/  HMMA.16816.F32 R52, R4.reuse, R24, R128 ;  /* 0x000000180434723c */ /* 0x040ff00000001880 */
[C---:B------:R-:W-:Y:S08]  /*61e0*/  HMMA.16816.F32 R44, R4.reuse, R20, R108 ;  /* 0x00000014042c723c */ /* 0x040ff0000000186c */
[C---:B------:R-:W-:Y:S01]  /*61f0*/  HMMA.16816.F32 R40, R4.reuse, R22, R104 ;  /* 0x000000160428723c */ /* 0x040fe20000001868 */
[----:B------:R-:W2:Y:S07]  /*6200*/  LDSM.16.MT88.4 R20, [R220+0xb000] ;  /* 0x00b00000dc14783b */ /* 0x000eae0000004200 */
[C---:B-1----:R-:W-:Y:S01]  /*6210*/  HMMA.16816.F32 R32, R4.reuse, R18, R92 ;  /* 0x000000120420723c */ /* 0x042fe2000000185c */
[----:B------:R-:W-:Y:S01]  /*6220*/  MUFU.EX2 R92, R8 ;  /* 0x00000008005c7308 */ /* 0x000fe20000000800 */
[----:B------:R-:W1:Y:S06]  /*6230*/  LDSM.16.MT88.4 R16, [R223+0xb000] ;  /* 0x00b00000df10783b */ /* 0x000e6c0000004200 */
[C---:B------:R-:W-:Y:S01]  /*6240*/  HMMA.16816.F32 R88, R4.reuse, R12, R88 ;  /* 0x0000000c0458723c */ /* 0x040fe20000001858 */
[----:B------:R4:W1:Y:S07]  /*6250*/  MUFU.EX2 R93, R9 ;  /* 0x00000009005d7308 */ /* 0x00086e0000000800 */
[----:B------:R-:W-:Y:S01]  /*6260*/  HMMA.16816.F32 R76, R4, R14, R76 ;  /* 0x0000000e044c723c */ /* 0x000fe2000000184c */
[----:B------:R-:W1:Y:S01]  /*6270*/  LDSM.16.MT88.4 R12, [R221+0xb000] ;  /* 0x00b00000dd0c783b */ /* 0x000e620000004200 */
[----:B------:R-:W-:Y:S01]  /*6280*/  IMAD.MOV.U32 R183, RZ, RZ, R231 ;  /* 0x000000ffffb77224 */ /* 0x000fe200078e00e7 */
[----:B------:R-:W-:Y:S08]  /*6290*/  MUFU.EX2 R113, R113 ;  /* 0x0000007100717308 */ /* 0x000ff00000000800 */
[----:B------:R-:W-:Y:S01]  /*62a0*/  MUFU.EX2 R114, R114 ;  /* 0x0000007200727308 */ /* 0x000fe20000000800 */
[----:B------:R-:W-:-:S07]  /*62b0*/  FADD.FTZ R5, R191, R10 ;  /* 0x0000000abf057221 */ /* 0x000fce0000010000 */
[----:B------:R-:W-:Y:S01]  /*62c0*/  MUFU.EX2 R115, R115 ;  /* 0x0000007300737308 */ /* 0x000fe20000000800 */
[----:B----4-:R-:W4:Y:S01]  /*62d0*/  LDSM.16.MT88.4 R8, [R222+0xb000] ;  /* 0x00b00000de08783b */ /* 0x010f220000004200 */
[----:B------:R-:W-:Y:S01]  /*62e0*/  MOV R191, R193 ;  /* 0x000000c100bf7202 */ /* 0x000fe20000000f00 */
[----:B------:R-:W-:Y:S01]  /*62f0*/  IMAD.MOV.U32 R193, RZ, RZ, R180 ;  /* 0x000000ffffc17224 */ /* 0x000fe200078e00b4 */
[----:B------:R-:W-:Y:S01]  /*6300*/  MOV R180, R229 ;  /* 0x000000e500b47202 */ /* 0x000fe20000000f00 */
[----:B------:R-:W-:Y:S01]  /*6310*/  FADD.FTZ R4, R151, R39 ;  /* 0x0000002797047221 */ /* 0x000fe20000010000 */
[----:B------:R-:W-:Y:S02]  /*6320*/  MOV R151, R191 ;  /* 0x000000bf00977202 */ /* 0x000fe40000000f00 */
[----:B------:R-:W-:Y:S01]  /*6330*/  MUFU.EX2 R120, R120 ;  /* 0x0000007800787308 */ /* 0x000fe20000000800 */
[----:B------:R-:W-:Y:S01]  /*6340*/  IMAD.MOV.U32 R191, RZ, RZ, R192 ;  /* 0x000000ffffbf7224 */ /* 0x000fe200078e00c0 */
[----:B------:R-:W-:-:S06]  /*6350*/  MOV R192, R193 ;  /* 0x000000c100c07202 */ /* 0x000fcc0000000f00 */
[----:B------:R-:W-:Y:S01]  /*6360*/  MUFU.EX2 R121, R121 ;  /* 0x0000007900797308 */ /* 0x000fe20000000800 */
[----:B------:R-:W-:Y:S01]  /*6370*/  MOV R193, R180 ;  /* 0x000000b400c17202 */ /* 0x000fe20000000f00 */
[----:B------:R-:W-:-:S06]  /*6380*/  IMAD.MOV.U32 R180, RZ, RZ, R183 ;  /* 0x000000ffffb47224 */ /* 0x000fcc00078e00b7 */
[----:B------:R-:W-:Y:S01]  /*6390*/  MUFU.EX2 R122, R122 ;  /* 0x0000007a007a7308 */ /* 0x000fe20000000800 */
[----:B------:R-:W-:-:S07]  /*63a0*/  FADD.FTZ R25, R151, R4 ;  /* 0x0000000497197221 */ /* 0x000fce0000010000 */
[----:B------:R-:W-:Y:S01]  /*63b0*/  MUFU.EX2 R123, R123 ;  /* 0x0000007b007b7308 */ /* 0x000fe20000000800 */
[----:B------:R-:W-:Y:S01]  /*63c0*/  IMAD.MOV.U32 R149, RZ, RZ, R168 ;  /* 0x000000ffff957224 */ /* 0x000fe200078e00a8 */
[----:B------:R-:W-:Y:S01]  /*63d0*/  MOV R200, R169 ;  /* 0x000000a900c87202 */ /* 0x000fe20000000f00 */
[----:B------:R3:W5:Y:S05]  /*63e0*/  LDL.LU R234, [R1+0xa8] ;  /* 0x0000a80001ea7983 */ /* 0x00076a0000300800 */
[----:B------:R-:W-:Y:S08]  /*63f0*/  MUFU.EX2 R104, R38 ;  /* 0x0000002600687308 */ /* 0x000ff00000000800 */
[----:B------:R-:W1:Y:S08]  /*6400*/  MUFU.EX2 R105, R37 ;  /* 0x0000002500697308 */ /* 0x000e700000000800 */
[----:B------:R-:W-:Y:S08]  /*6410*/  MUFU.EX2 R106, R36 ;  /* 0x00000024006a7308 */ /* 0x000ff00000000800 */
[----:B------:R2:W-:Y:S08]  /*6420*/  MUFU.EX2 R95, R2 ;  /* 0x00000002005f7308 */ /* 0x0005f00000000800 */
[----:B------:R3:W3:Y:S01]  /*6430*/  MUFU.EX2 R94, R0 ;  /* 0x00000000005e7308 */ /* 0x0006e20000000800 */
[----:B------:R-:W-:Y:S01]  /*6440*/  MOV R151, R191 ;  /* 0x000000bf00977202 */ /* 0x000fe20000000f00 */
[----:B------:R-:W-:Y:S01]  /*6450*/  FADD.FTZ R26, R228, R5 ;  /* 0x00000005e41a7221 */ /* 0x000fe20000010000 */
[----:B-1----:R-:W-:Y:S01]  /*6460*/  F2FP.PACK_AB R7, R93, R92 ;  /* 0x0000005c5d07723e */ /* 0x002fe200000000ff */
[----:B------:R-:W-:Y:S01]  /*6470*/  IMAD.MOV.U32 R191, RZ, RZ, R192 ;  /* 0x000000ffffbf7224 */ /* 0x000fe200078e00c0 */
[----:B------:R-:W-:Y:S01]  /*6480*/  MOV R192, R193 ;  /* 0x000000c100c07202 */ /* 0x000fe20000000f00 */
[----:B------:R-:W-:Y:S01]  /*6490*/  IMAD.MOV.U32 R130, RZ, RZ, R170 ;  /* 0x000000ffff827224 */ /* 0x000fe200078e00aa */
[----:B------:R-:W-:Y:S01]  /*64a0*/  MOV R193, R180 ;  /* 0x000000b400c17202 */ /* 0x000fe20000000f00 */
[----:B------:R-:W-:Y:S01]  /*64b0*/  FADD.FTZ R26, R151, R26 ;  /* 0x0000001a971a7221 */ /* 0x000fe20000010000 */
[----:B------:R-:W-:Y:S01]  /*64c0*/  MOV R151, R192 ;  /* 0x000000c000977202 */ /* 0x000fe20000000f00 */
[----:B--2---:R-:W-:Y:S01]  /*64d0*/  FADD.FTZ R2, R152, R60 ;  /* 0x0000003c98027221 */ /* 0x004fe20000010000 */
[----:B------:R-:W-:Y:S01]  /*64e0*/  MOV R192, R193 ;  /* 0x000000c100c07202 */ /* 0x000fe20000000f00 */
[----:B------:R-:W-:Y:S01]  /*64f0*/  IMAD.MOV.U32 R193, RZ, RZ, R189 ;  /* 0x000000ffffc17224 */ /* 0x000fe200078e00bd */
[----:B------:R-:W-:-:S02]  /*6500*/  F2FP.PACK_AB R4, R105, R104 ;  /* 0x000000686904723e */ /* 0x000fc400000000ff */
[----:B------:R-:W-:Y:S01]  /*6510*/  MOV R131, R171 ;  /* 0x000000ab00837202 */ /* 0x000fe20000000f00 */
[----:B---3--:R-:W-:Y:S01]  /*6520*/  FADD.FTZ R0, R155, R61 ;  /* 0x0000003d9b007221 */ /* 0x008fe20000010000 */
[----:B------:R-:W-:Y:S02]  /*6530*/  F2FP.PACK_AB R5, R94, R95 ;  /* 0x0000005f5e05723e */ /* 0x000fe400000000ff */
[----:B------:R-:W-:Y:S02]  /*6540*/  MOV R181, R182 ;  /* 0x000000b600b57202 */ /* 0x000fe40000000f00 */
[----:B------:R-:W-:Y:S01]  /*6550*/  MOV R124, R142 ;  /* 0x0000008e007c7202 */ /* 0x000fe20000000f00 */
[----:B------:R-:W-:Y:S01]  /*6560*/  IMAD.MOV.U32 R111, RZ, RZ, R198 ;  /* 0x000000ffff6f7224 */ /* 0x000fe200078e00c6 */
[----:B------:R-:W-:Y:S01]  /*6570*/  F2FP.PACK_AB R6, R100, R106 ;  /* 0x0000006a6406723e */ /* 0x000fe200000000ff */
[----:B------:R-:W-:Y:S01]  /*6580*/  MUFU.EX2 R62, R62 ;  /* 0x0000003e003e7308 */ /* 0x000fe20000000800 */
[----:B------:R-:W-:Y:S01]  /*6590*/  MOV R189, R190 ;  /* 0x000000be00bd7202 */ /* 0x000fe20000000f00 */
[----:B------:R-:W-:Y:S01]  /*65a0*/  FADD.FTZ R0, R201, R0 ;  /* 0x00000000c9007221 */ /* 0x000fe20000010000 */
[----:B------:R-:W-:Y:S01]  /*65b0*/  MOV R190, R185 ;  /* 0x000000b900be7202 */ /* 0x000fe20000000f00 */
[----:B------:R-:W-:Y:S01]  /*65c0*/  IMAD.MOV.U32 R185, RZ, RZ, R186 ;  /* 0x000000ffffb97224 */ /* 0x000fe200078e00ba */
[----:B------:R-:W-:Y:S01]  /*65d0*/  MOV R186, R187 ;  /* 0x000000bb00ba7202 */ /* 0x000fe20000000f00 */
[----:B------:R-:W-:Y:S01]  /*65e0*/  FADD.FTZ R2, R153, R2 ;  /* 0x0000000299027221 */ /* 0x000fe20000010000 */
[----:B------:R-:W-:Y:S01]  /*65f0*/  MOV R187, R184 ;  /* 0x000000b800bb7202 */ /* 0x000fe20000000f00 */
[----:B------:R-:W-:Y:S01]  /*6600*/  IMAD.MOV.U32 R184, RZ, RZ, R188 ;  /* 0x000000ffffb87224 */ /* 0x000fe200078e00bc */
[----:B------:R-:W-:Y:S01]  /*6610*/  HMMA.16816.F32 R96, R4, R20, R96 ;  /* 0x000000140460723c */ /* 0x000fe20000001860 */
[----:B------:R-:W-:Y:S01]  /*6620*/  FADD.FTZ R24, R203, R0 ;  /* 0x00000000cb187221 */ /* 0x000fe20000010000 */
[----:B------:R-:W-:Y:S01]  /*6630*/  MOV R60, R196 ;  /* 0x000000c4003c7202 */ /* 0x000fe20000000f00 */
[----:B------:R-:W-:Y:S01]  /*6640*/  FADD.FTZ R2, R162, R2 ;  /* 0x00000002a2027221 */ /* 0x000fe20000010000 */
[----:B------:R-:W-:Y:S01]  /*6650*/  MOV R188, R225 ;  /* 0x000000e100bc7202 */ /* 0x000fe20000000f00 */
[----:B------:R-:W-:Y:S01]  /*6660*/  FADD.FTZ R0, R151, R25 ;  /* 0x0000001997007221 */ /* 0x000fe20000010000 */
[----:B------:R-:W-:-:S02]  /*6670*/  MOV R101, R193 ;  /* 0x000000c100657202 */ /* 0x000fc40000000f00 */
[----:B------:R-:W-:Y:S01]  /*6680*/  MOV R110, R149 ;  /* 0x00000095006e7202 */ /* 0x000fe20000000f00 */
[C---:B------:R-:W-:Y:S01]  /*6690*/  HMMA.16816.F32 R84, R4.reuse, R22, R84 ;  /* 0x000000160454723c */ /* 0x040fe20000001854 */
[----:B------:R-:W-:Y:S01]  /*66a0*/  FADD.FTZ R25, R224, R26 ;  /* 0x0000001ae0197221 */ /* 0x000fe20000010000 */
[----:B------:R-:W-:Y:S01]  /*66b0*/  MOV R129, R184 ;  /* 0x000000b800817202 */ /* 0x000fe20000000f00 */
[----:B------:R-:W-:Y:S01]  /*66c0*/  IMAD.MOV.U32 R128, RZ, RZ, R187 ;  /* 0x000000ffff807224 */ /* 0x000fe200078e00bb */
[----:B------:R-:W-:Y:S01]  /*66d0*/  MOV R183, R227 ;  /* 0x000000e300b77202 */ /* 0x000fe20000000f00 */
[----:B------:R-:W-:Y:S01]  /*66e0*/  IMAD.MOV.U32 R180, RZ, RZ, R226 ;  /* 0x000000ffffb47224 */ /* 0x000fe200078e00e2 */
[----:B------:R-:W-:Y:S01]  /*66f0*/  MOV R125, R179 ;  /* 0x000000b3007d7202 */ /* 0x000fe20000000f00 */
[----:B------:R-:W-:Y:S01]  /*6700*/  MUFU.EX2 R133, R133 ;  /* 0x0000008500857308 */ /* 0x000fe20000000800 */
[----:B------:R-:W-:Y:S01]  /*6710*/  HMMA.16816.F32 R80, R4, R16, R80 ;  /* 0x000000100450723c */ /* 0x000fe20000001850 */
[----:B------:R-:W-:Y:S01]  /*6720*/  FADD.FTZ R26, R191, R24 ;  /* 0x00000018bf1a7221 */ /* 0x000fe20000010000 */
[----:B------:R-:W-:Y:S01]  /*6730*/  LDSM.16.MT88.4 R168, [R223+0xb800] ;  /* 0x00b80000dfa8783b */ /* 0x000fe20000004200 */
[----:B------:R-:W-:-:S03]  /*6740*/  FADD.FTZ R24, R154, R2 ;  /* 0x000000029a187221 */ /* 0x000fc60000010000 */
[----:B------:R1:W5:Y:S02]  /*6750*/  LDL.LU R233, [R1+0xa4] ;  /* 0x0000a40001e97983 */ /* 0x0003640000300800 */
[----:B------:R-:W-:Y:S01]  /*6760*/  HMMA.16816.F32 R72, R4, R18, R72 ;  /* 0x000000120448723c */ /* 0x000fe20000001848 */
[----:B------:R-:W-:-:S07]  /*6770*/  FADD.FTZ R2, R192, R0 ;  /* 0x00000000c0027221 */ /* 0x000fce0000010000 */
[----:B------:R-:W-:Y:S01]  /*6780*/  HMMA.16816.F32 R68, R4, R12, R68 ;  /* 0x0000000c0444723c */ /* 0x000fe20000001844 */
[----:B------:R-:W-:-:S07]  /*6790*/  MOV R192, R189 ;  /* 0x000000bd00c07202 */ /* 0x000fce0000000f00 */
[----:B------:R-:W-:Y:S01]  /*67a0*/  HMMA.16816.F32 R64, R4, R14, R64 ;  /* 0x0000000e0440723c */ /* 0x000fe20000001840 */
[----:B------:R-:W-:-:S07]  /*67b0*/  IMAD.MOV.U32 R151, RZ, RZ, R190 ;  /* 0x000000ffff977224 */ /* 0x000fce00078e00be */
[----:B----4-:R-:W-:Y:S01]  /*67c0*/  HMMA.16816.F32 R56, R4, R8, R56 ;  /* 0x000000080438723c */ /* 0x010fe20000001838 */
[----:B------:R-:W-:-:S07]  /*67d0*/  MOV R199, R188 ;  /* 0x000000bc00c77202 */ /* 0x000fce0000000f00 */
[----:B------:R-:W-:Y:S01]  /*67e0*/  HMMA.16816.F32 R36, R4, R10, R116 ;  /* 0x0000000a0424723c */ /* 0x000fe20000001874 */
[----:B------:R-:W-:Y:S01]  /*67f0*/  FADD.FTZ R0, R128, R25 ;  /* 0x0000001980007221 */ /* 0x000fe20000010000 */
[----:B------:R-:W-:Y:S02]  /*6800*/  MOV R201, R197 ;  /* 0x000000c500c97202 */ /* 0x000fe40000000f00 */
[----:B------:R-:W-:Y:S02]  /*6810*/  MOV R150, R186 ;  /* 0x000000ba00967202 */ /* 0x000fe40000000f00 */
[----:B------:R-:W-:Y:S02]  /*6820*/  MOV R148, R185 ;  /* 0x000000b900947202 */ /* 0x000fe40000000f00 */
[----:B------:R-:W-:Y:S02]  /*6830*/  MOV R61, R194 ;  /* 0x000000c2003d7202 */ /* 0x000fe40000000f00 */
[----:B------:R-:W-:-:S02]  /*6840*/  MOV R203, R178 ;  /* 0x000000b200cb7202 */ /* 0x000fc40000000f00 */
[----:B------:R-:W-:Y:S01]  /*6850*/  MOV R182, R230 ;  /* 0x000000e600b67202 */ /* 0x000fe20000000f00 */
[----:B------:R-:W-:Y:S01]  /*6860*/  IMAD.MOV.U32 R126, RZ, RZ, R180 ;  /* 0x000000ffff7e7224 */ /* 0x000fe200078e00b4 */
[----:B------:R-:W-:Y:S01]  /*6870*/  F2FP.PACK_AB R4, R113, R112 ;  /* 0x000000707104723e */ /* 0x000fe200000000ff */
[----:B------:R-:W-:Y:S01]  /*6880*/  MUFU.EX2 R63, R63 ;  /* 0x0000003f003f7308 */ /* 0x000fe20000000800 */
[----:B------:R-:W-:Y:S01]  /*6890*/  F2FP.PACK_AB R5, R121, R120 ;  /* 0x000000787905723e */ /* 0x000fe200000000ff */
[----:B------:R-:W2:Y:S01]  /*68a0*/  LDSM.16.MT88.4 R152, [R220+0xb800] ;  /* 0x00b80000dc98783b */ /* 0x000ea20000004200 */
[----:B------:R-:W-:Y:S02]  /*68b0*/  F2FP.PACK_AB R6, R115, R114 ;  /* 0x000000727306723e */ /* 0x000fe400000000ff */
        /* <DEDUP_REMOVED lines=8> */
[----:B------:R-:W-:Y:S01]  /*6940*/  IMAD.MOV.U32 R108, RZ, RZ, R150 ;  /* 0x000000ffff6c7224 */ /* 0x000fe200078e0096 */
[----:B------:R-:W-:Y:S01]  /*6950*/  MOV R103, R151 ;  /* 0x0000009700677202 */ /* 0x000fe20000000f00 */
[----:B------:R-:W-:Y:S01]  /*6960*/  MUFU.EX2 R138, R138 ;  /* 0x0000008a008a7308 */ /* 0x000fe20000000800 */
[----:B------:R-:W-:Y:S01]  /*6970*/  MOV R109, R199 ;  /* 0x000000c7006d7202 */ /* 0x000fe20000000f00 */
[----:B------:R-:W3:Y:S02]  /*6980*/  LDSM.16.MT88.4 R184, [R221+0xb800] ;  /* 0x00b80000ddb8783b */ /* 0x000ee40000004200 */
[----:B------:R-:W-:Y:S01]  /*6990*/  FADD.FTZ R9, R129, R26 ;  /* 0x0000001a81097221 */ /* 0x000fe20000010000 */
[C---:B------:R-:W-:Y:S01]  /*69a0*/  HMMA.16816.F32 R28, R4.reuse, R12, R28 ;  /* 0x0000000c041c723c */ /* 0x040fe2000000181c */
[----:B------:R-:W-:Y:S01]  /*69b0*/  FADD.FTZ R8, R163, R24 ;  /* 0x00000018a3087221 */ /* 0x000fe20000010000 */
[----:B------:R-:W-:Y:S01]  /*69c0*/  MOV R91, R177 ;  /* 0x000000b1005b7202 */ /* 0x000fe20000000f00 */
[----:B------:R-:W-:Y:S01]  /*69d0*/  IMAD.MOV.U32 R90, RZ, RZ, R176 ;  /* 0x000000ffff5a7224 */ /* 0x000fe200078e00b0 */
[----:B------:R-:W-:Y:S01]  /*69e0*/  MOV R127, R181 ;  /* 0x000000b5007f7202 */ /* 0x000fe20000000f00 */
[----:B------:R-:W-:Y:S01]  /*69f0*/  MUFU.EX2 R132, R132 ;  /* 0x0000008400847308 */ /* 0x000fe20000000800 */
[----:B------:R1:W5:Y:S01]  /*6a00*/  LDL.LU R232, [R1+0xa0] ;  /* 0x0000a00001e87983 */ /* 0x0003620000300800 */
[----:B------:R-:W-:Y:S01]  /*6a10*/  FADD.FTZ R12, R131, R0 ;  /* 0x00000000830c7221 */ /* 0x000fe20000010000 */
[----:B------:R-:W-:Y:S01]  /*6a20*/  HMMA.16816.F32 R52, R4, R20, R52 ;  /* 0x000000140434723c */ /* 0x000fe20000001834 */
[----:B------:R-:W-:-:S07]  /*6a30*/  FADD.FTZ R0, R159, R2 ;  /* 0x000000029f007221 */ /* 0x000fce0000010000 */
[----:B------:R-:W-:Y:S01]  /*6a40*/  HMMA.16816.F32 R48, R4, R22, R48 ;  /* 0x000000160430723c */ /* 0x000fe20000001830 */
[----:B------:R-:W-:-:S07]  /*6a50*/  FADD.FTZ R0, R116, R0 ;  /* 0x0000000074007221 */ /* 0x000fce0000010000 */
[C---:B------:R-:W-:Y:S08]  /*6a60*/  HMMA.16816.F32 R44, R4.reuse, R16, R44 ;  /* 0x00000010042c723c */ /* 0x040ff0000000182c */
[C---:B------:R-:W-:Y:S08]  /*6a70*/  HMMA.16816.F32 R40, R4.reuse, R18, R40 ;  /* 0x000000120428723c */ /* 0x040ff00000001828 */
[----:B------:R-:W-:Y:S01]  /*6a80*/  HMMA.16816.F32 R32, R4, R14, R32 ;  /* 0x0000000e0420723c */ /* 0x000fe20000001820 */
[----:B------:R-:W-:-:S02]  /*6a90*/  MOV R107, R148 ;  /* 0x00000094006b7202 */ /* 0x000fc40000000f00 */
[----:B------:R-:W-:Y:S01]  /*6aa0*/  MOV R128, R182 ;  /* 0x000000b600807202 */ /* 0x000fe20000000f00 */
[----:B------:R-:W-:Y:S01]  /*6ab0*/  IMAD.MOV.U32 R129, RZ, RZ, R183 ;  /* 0x000000ffff817224 */ /* 0x000fe200078e00b7 */
[----:B------:R-:W-:Y:S01]  /*6ac0*/  MOV R130, R143 ;  /* 0x0000008f00827202 */ /* 0x000fe20000000f00 */
[----:B------:R-:W4:Y:S01]  /*6ad0*/  MUFU.EX2 R24, R141 ;  /* 0x0000008d00187308 */ /* 0x000f220000000800 */
[----:B------:R1:W5:Y:S01]  /*6ae0*/  LDL.LU R231, [R1+0x9c] ;  /* 0x00009c0001e77983 */ /* 0x0003620000300800 */
[----:B------:R-:W-:Y:S01]  /*6af0*/  HMMA.16816.F32 R20, R4, R10, R76 ;  /* 0x0000000a0414723c */ /* 0x000fe2000000184c */
[----:B------:R-:W-:Y:S01]  /*6b00*/  MOV R116, R61 ;  /* 0x0000003d00747202 */ /* 0x000fe20000000f00 */
[----:B------:R-:W-:Y:S01]  /*6b10*/  IMAD.MOV.U32 R131, RZ, RZ, R195 ;  /* 0x000000ffff837224 */ /* 0x000fe200078e00c3 */
[----:B------:R-:W1:Y:S04]  /*6b20*/  LDSM.16.MT88.4 R16, [R222+0xb800] ;  /* 0x00b80000de10783b */ /* 0x000e680000004200 */
[----:B------:R-:W-:Y:S01]  /*6b30*/  FADD.FTZ R4, R161, R9 ;  /* 0x00000009a1047221 */ /* 0x000fe20000010000 */
[----:B------:R-:W-:Y:S01]  /*6b40*/  MUFU.EX2 R15, R144 ;  /* 0x00000090000f7308 */ /* 0x000fe20000000800 */
[----:B------:R-:W-:Y:S01]  /*6b50*/  FADD.FTZ R5, R160, R8 ;  /* 0x00000008a0057221 */ /* 0x000fe20000010000 */
[----:B------:R1:W5:Y:S01]  /*6b60*/  LDL.LU R230, [R1+0x98] ;  /* 0x0000980001e67983 */ /* 0x0003620000300800 */
[----:B------:R-:W-:-:S02]  /*6b70*/  FADD.FTZ R6, R202, R12 ;  /* 0x0000000cca067221 */ /* 0x000fc40000010000 */
[----:B------:R-:W-:Y:S01]  /*6b80*/  FADD.FTZ R4, R90, R4 ;  /* 0x000000045a047221 */ /* 0x000fe20000010000 */
[----:B------:R-:W-:Y:S01]  /*6b90*/  MOV R61, R108 ;  /* 0x0000006c003d7202 */ /* 0x000fe20000000f00 */
[----:B------:R-:W-:Y:S01]  /*6ba0*/  FADD.FTZ R2, R91, R5 ;  /* 0x000000055b027221 */ /* 0x000fe20000010000 */
[----:B------:R-:W-:Y:S01]  /*6bb0*/  MOV R91, R60 ;  /* 0x0000003c005b7202 */ /* 0x000fe20000000f00 */
[----:B------:R-:W-:Y:S01]  /*6bc0*/  FADD.FTZ R6, R117, R6 ;  /* 0x0000000675067221 */ /* 0x000fe20000010000 */
[----:B------:R-:W1:Y:S01]  /*6bd0*/  MUFU.EX2 R11, R147 ;  /* 0x00000093000b7308 */ /* 0x000e620000000800 */
[----:B------:R-:W-:Y:S01]  /*6be0*/  IMAD.MOV.U32 R90, RZ, RZ, R201 ;  /* 0x000000ffff5a7224 */ /* 0x000fe200078e00c9 */
[----:B------:R1:W5:Y:S01]  /*6bf0*/  LDL.LU R229, [R1+0x94] ;  /* 0x0000940001e57983 */ /* 0x0003620000300800 */
[----:B------:R-:W-:Y:S01]  /*6c00*/  FADD.FTZ R4, R118, R4 ;  /* 0x0000000476047221 */ /* 0x000fe20000010000 */
[----:B------:R-:W-:Y:S01]  /*6c10*/  MOV R118, R102 ;  /* 0x0000006600767202 */ /* 0x000fe20000000f00 */
[----:B------:R-:W-:-:S02]  /*6c20*/  FADD.FTZ R2, R119, R2 ;  /* 0x0000000277027221 */ /* 0x000fc40000010000 */
[----:B------:R-:W-:Y:S02]  /*6c30*/  FADD.FTZ R5, R203, R0 ;  /* 0x00000000cb057221 */ /* 0x000fe40000010000 */
[----:B------:R-:W-:Y:S01]  /*6c40*/  IMAD.MOV.U32 R117, RZ, RZ, R101 ;  /* 0x000000ffff757224 */ /* 0x000fe200078e0065 */
[----:B------:R-:W-:Y:S01]  /*6c50*/  MOV R119, R103 ;  /* 0x0000006700777202 */ /* 0x000fe20000000f00 */
[----:B------:R-:W-:Y:S01]  /*6c60*/  FADD.FTZ R0, R90, R6 ;  /* 0x000000065a007221 */ /* 0x000fe20000010000 */
[----:B------:R-:W-:Y:S01]  /*6c70*/  MOV R101, R109 ;  /* 0x0000006d00657202 */ /* 0x000fe20000000f00 */
[----:B------:R-:W-:Y:S01]  /*6c80*/  IMAD.MOV.U32 R60, RZ, RZ, R107 ;  /* 0x000000ffff3c7224 */ /* 0x000fe200078e006b */
[----:B------:R-:W1:Y:S01]  /*6c90*/  MUFU.EX2 R10, R156 ;  /* 0x0000009c000a7308 */ /* 0x000e620000000800 */
[----:B------:R-:W-:Y:S01]  /*6ca0*/  FADD.FTZ R4, R91, R4 ;  /* 0x000000045b047221 */ /* 0x000fe20000010000 */
[----:B------:R1:W5:Y:S01]  /*6cb0*/  LDL.LU R228, [R1+0x90] ;  /* 0x0000900001e47983 */ /* 0x0003620000300800 */
[----:B------:R-:W-:-:S02]  /*6cc0*/  FADD.FTZ R2, R116, R2 ;  /* 0x0000000274027221 */ /* 0x000fc40000010000 */
[----:B------:R-:W-:Y:S01]  /*6cd0*/  FADD.FTZ R6, R117, R5 ;  /* 0x0000000575067221 */ /* 0x000fe20000010000 */
[----:B------:R-:W-:Y:S01]  /*6ce0*/  MOV R103, R200 ;  /* 0x000000c800677202 */ /* 0x000fe20000000f00 */
[----:B------:R-:W-:Y:S01]  /*6cf0*/  FADD.FTZ R5, R118, R0 ;  /* 0x0000000076057221 */ /* 0x000fe20000010000 */
[----:B------:R-:W-:Y:S01]  /*6d00*/  MOV R107, R174 ;  /* 0x000000ae006b7202 */ /* 0x000fe20000000f00 */
[----:B------:R-:W-:Y:S01]  /*6d10*/  IMAD.MOV.U32 R102, RZ, RZ, R110 ;  /* 0x000000ffff667224 */ /* 0x000fe200078e006e */
[----:B------:R-:W-:Y:S01]  /*6d20*/  MOV R109, R173 ;  /* 0x000000ad006d7202 */ /* 0x000fe20000000f00 */
[----:B------:R-:W-:Y:S01]  /*6d30*/  FADD.FTZ R7, R119, R4 ;  /* 0x0000000477077221 */ /* 0x000fe20000010000 */
[----:B------:R-:W1:Y:S01]  /*6d40*/  MUFU.EX2 R14, R145 ;  /* 0x00000091000e7308 */ /* 0x000e620000000800 */
[----:B------:R-:W-:Y:S01]  /*6d50*/  FADD.FTZ R2, R60, R2 ;  /* 0x000000023c027221 */ /* 0x000fe20000010000 */
[----:B------:R1:W5:Y:S01]  /*6d60*/  LDL.LU R227, [R1+0x8c] ;  /* 0x00008c0001e37983 */ /* 0x0003620000300800 */
[----:B------:R-:W-:-:S02]  /*6d70*/  FADD.FTZ R0, R61, R6 ;  /* 0x000000063d007221 */ /* 0x000fc40000010000 */
[----:B------:R-:W-:Y:S01]  /*6d80*/  IMAD.MOV.U32 R108, RZ, RZ, R175 ;  /* 0x000000ffff6c7224 */ /* 0x000fe200078e00af */
[----:B------:R-:W-:Y:S01]  /*6d90*/  MOV R110, R172 ;  /* 0x000000ac006e7202 */ /* 0x000fe20000000f00 */
[----:B------:R-:W-:Y:S01]  /*6da0*/  FADD.FTZ R4, R101, R5 ;  /* 0x0000000565047221 */ /* 0x000fe20000010000 */
[----:B------:R-:W1:Y:S01]  /*6db0*/  MUFU.EX2 R9, R157 ;  /* 0x0000009d00097308 */ /* 0x000e620000000800 */
[----:B------:R-:W-:Y:S01]  /*6dc0*/  FADD.FTZ R6, R102, R7 ;  /* 0x0000000766067221 */ /* 0x000fe20000010000 */
[----:B------:R1:W5:Y:S01]  /*6dd0*/  LDL.LU R226, [R1+0x88] ;  /* 0x0000880001e27983 */ /* 0x0003620000300800 */
[----:B------:R-:W-:Y:S02]  /*6de0*/  FADD.FTZ R5, R103, R2 ;  /* 0x0000000267057221 */ /* 0x000fe40000010000 */
[----:B------:R-:W-:Y:S01]  /*6df0*/  FADD.FTZ R2, R107, R0 ;  /* 0x000000006b027221 */ /* 0x000fe20000010000 */
[----:B------:R1:W5:Y:S01]  /*6e00*/  LDL.LU R225, [R1+0x84] ;  /* 0x0000840001e17983 */ /* 0x0003620000300800 */
[----:B------:R-:W-:-:S02]  /*6e10*/  FADD.FTZ R0, R108, R4 ;  /* 0x000000046c007221 */ /* 0x000fc40000010000 */
[----:B------:R-:W-:Y:S01]  /*6e20*/  FADD.FTZ R6, R109, R6 ;  /* 0x000000066d067221 */ /* 0x000fe20000010000 */
[----:B------:R-:W1:Y:S01]  /*6e30*/  MUFU.EX2 R139, R139 ;  /* 0x0000008b008b7308 */ /* 0x000e620000000800 */
[----:B------:R-:W-:Y:S01]  /*6e40*/  FADD.FTZ R4, R110, R5 ;  /* 0x000000056e047221 */ /* 0x000fe20000010000 */
[----:B------:R1:W5:Y:S01]  /*6e50*/  LDL.LU R224, [R1+0x80] ;  /* 0x0000800001e07983 */ /* 0x0003620000300800 */
[----:B------:R-:W-:Y:S02]  /*6e60*/  FADD.FTZ R0, R124, R0 ;  /* 0x000000007c007221 */ /* 0x000fe40000010000 */
[----:B------:R-:W-:Y:S02]  /*6e70*/  FADD.FTZ R2, R111, R2 ;  /* 0x000000026f027221 */ /* 0x000fe40000010000 */
[----:B------:R-:W-:Y:S02]  /*6e80*/  FADD.FTZ R5, R125, R6 ;  /* 0x000000067d057221 */ /* 0x000fe40000010000 */
[----:B------:R-:W-:-:S02]  /*6e90*/  FADD.FTZ R4, R126, R4 ;  /* 0x000000047e047221 */ /* 0x000fc40000010000 */
[----:B------:R-:W-:Y:S02]  /*6ea0*/  FADD.FTZ R0, R128, R0 ;  /* 0x0000000080007221 */ /* 0x000fe40000010000 */
[----:B------:R-:W-:Y:S02]  /*6eb0*/  FADD.FTZ R2, R127, R2 ;  /* 0x000000027f027221 */ /* 0x000fe40000010000 */
        /* <DEDUP_REMOVED lines=42> */
[----:B------:R-:W-:Y:S01]  /*7160*/  FADD.FTZ R0, R92, R0 ;  /* 0x000000005c007221 */ /* 0x000fe20000010000 */
[----:B------:R-:W2:Y:S01]  /*7170*/  MUFU.EX2 R13, R146 ;  /* 0x00000092000d7308 */ /* 0x000ea20000000800 */
[----:B------:R-:W-:Y:S02]  /*7180*/  FADD.FTZ R2, R106, R2 ;  /* 0x000000026a027221 */ /* 0x000fe40000010000 */
[----:B------:R-:W-:Y:S02]  /*7190*/  FADD.FTZ R5, R115, R5 ;  /* 0x0000000573057221 */ /* 0x000fe40000010000 */
[----:B------:R-:W-:-:S02]  /*71a0*/  FADD.FTZ R4, R123, R4 ;  /* 0x000000047b047221 */ /* 0x000fc40000010000 */
[----:B------:R-:W-:Y:S01]  /*71b0*/  FADD.FTZ R0, R93, R0 ;  /* 0x000000005d007221 */ /* 0x000fe20000010000 */
[----:B------:R-:W2:Y:S01]  /*71c0*/  MUFU.EX2 R8, R158 ;  /* 0x0000009e00087308 */ /* 0x000ea20000000800 */
[----:B------:R-:W-:Y:S02]  /*71d0*/  FADD.FTZ R2, R100, R2 ;  /* 0x0000000264027221 */ /* 0x000fe40000010000 */
[----:B----4-:R-:W-:Y:S02]  /*71e0*/  FADD.FTZ R5, R24, R5 ;  /* 0x0000000518057221 */ /* 0x010fe40000010000 */
[----:B-1----:R-:W-:-:S03]  /*71f0*/  FADD.FTZ R4, R11, R4 ;  /* 0x000000040b047221 */ /* 0x002fc60000010000 */
[----:B------:R-:W1:Y:S01]  /*7200*/  MUFU.EX2 R137, R137 ;  /* 0x0000008900897308 */ /* 0x000e620000000800 */
[----:B------:R-:W-:Y:S02]  /*7210*/  FADD.FTZ R0, R62, R0 ;  /* 0x000000003e007221 */ /* 0x000fe40000010000 */
[----:B------:R-:W-:-:S05]  /*7220*/  FADD.FTZ R2, R133, R2 ;  /* 0x0000000285027221 */ /* 0x000fca0000010000 */
[----:B------:R-:W4:Y:S01]  /*7230*/  MUFU.EX2 R27, R140 ;  /* 0x0000008c001b7308 */ /* 0x000f220000000800 */
        /* <DEDUP_REMOVED lines=8> */
[----:B--2---:R-:W-:Y:S02]  /*72c0*/  FADD.FTZ R5, R13, R5 ;  /* 0x000000050d057221 */ /* 0x004fe40000010000 */
[----:B------:R-:W-:Y:S02]  /*72d0*/  FADD.FTZ R4, R8, R4 ;  /* 0x0000000408047221 */ /* 0x000fe40000010000 */
[----:B-1----:R-:W-:Y:S02]  /*72e0*/  FADD.FTZ R0, R137, R0 ;  /* 0x0000000089007221 */ /* 0x002fe40000010000 */
[----:B----4-:R-:W-:Y:S01]  /*72f0*/  FADD.FTZ R2, R27, R2 ;  /* 0x000000021b027221 */ /* 0x010fe20000010000 */
[----:B------:R1:W-:Y:S04]  /*7300*/  STL [R1+0x8], R5 ;  /* 0x0000080501007387 */ /* 0x0003e80000100800 */
[----:B------:R1:W-:Y:S04]  /*7310*/  STL [R1+0x4], R4 ;  /* 0x0000040401007387 */ /* 0x0003e80000100800 */
[----:B------:R1:W-:Y:S04]  /*7320*/  STL [R1+0x20], R0 ;  /* 0x0000200001007387 */ /* 0x0003e80000100800 */
[----:B------:R1:W-:Y:S01]  /*7330*/  STL [R1+0x14], R2 ;  /* 0x0000140201007387 */ /* 0x0003e20000100800 */
[----:B------:R-:W-:-:S02]  /*7340*/  F2FP.PACK_AB R196, R138, R133 ;  /* 0x000000858ac4723e */ /* 0x000fc400000000ff */
[----:B------:R-:W-:Y:S02]  /*7350*/  F2FP.PACK_AB R197, R63, R62 ;  /* 0x0000003e3fc5723e */ /* 0x000fe400000000ff */
[----:B------:R-:W-:Y:S02]  /*7360*/  F2FP.PACK_AB R198, R27, R139 ;  /* 0x0000008b1bc6723e */ /* 0x000fe400000000ff */
[----:B------:R-:W-:Y:S02]  /*7370*/  F2FP.PACK_AB R199, R137, R132 ;  /* 0x0000008489c7723e */ /* 0x000fe400000000ff */
[----:B------:R-:W-:Y:S02]  /*7380*/  F2FP.PACK_AB R200, R15, R24 ;  /* 0x000000180fc8723e */ /* 0x000fe400000000ff */
[----:B------:R-:W-:Y:S02]  /*7390*/  F2FP.PACK_AB R201, R10, R11 ;  /* 0x0000000b0ac9723e */ /* 0x000fe400000000ff */
[----:B------:R-:W-:-:S02]  /*73a0*/  F2FP.PACK_AB R202, R13, R14 ;  /* 0x0000000e0dca723e */ /* 0x000fc400000000ff */
[----:B------:R-:W-:Y:S01]  /*73b0*/  F2FP.PACK_AB R203, R8, R9 ;  /* 0x0000000908cb723e */ /* 0x000fe200000000ff */
[C---:B------:R-:W-:Y:S08]  /*73c0*/  HMMA.16816.F32 R140, R196.reuse, R152, R96 ;  /* 0x00000098c48c723c */ /* 0x040ff00000001860 */
[C---:B------:R-:W-:Y:S08]  /*73d0*/  HMMA.16816.F32 R148, R196.reuse, R154, R84 ;  /* 0x0000009ac494723c */ /* 0x040ff00000001854 */
[C---:B------:R-:W-:Y:S08]  /*73e0*/  HMMA.16816.F32 R160, R196.reuse, R168, R80 ;  /* 0x000000a8c4a0723c */ /* 0x040ff00000001850 */
[C---:B------:R-:W-:Y:S08]  /*73f0*/  HMMA.16816.F32 R164, R196.reuse, R170, R72 ;  /* 0x000000aac4a4723c */ /* 0x040ff00000001848 */
[C---:B---3--:R-:W-:Y:S08]  /*7400*/  HMMA.16816.F32 R176, R196.reuse, R184, R68 ;  /* 0x000000b8c4b0723c */ /* 0x048ff00000001844 */
[----:B------:R-:W-:Y:S08]  /*7410*/  HMMA.16816.F32 R180, R196, R186, R64 ;  /* 0x000000bac4b4723c */ /* 0x000ff00000001840 */
[C---:B------:R-:W-:Y:S08]  /*7420*/  HMMA.16816.F32 R144, R200.reuse, R152, R52 ;  /* 0x00000098c890723c */ /* 0x040ff00000001834 */
[C---:B------:R-:W-:Y:S08]  /*7430*/  HMMA.16816.F32 R156, R200.reuse, R168, R44 ;  /* 0x000000a8c89c723c */ /* 0x040ff0000000182c */
[----:B------:R-:W-:Y:S08]  /*7440*/  HMMA.16816.F32 R172, R200, R184, R28 ;  /* 0x000000b8c8ac723c */ /* 0x000ff0000000181c */
[----:B------:R-:W-:Y:S08]  /*7450*/  HMMA.16816.F32 R192, R196, R16, R56 ;  /* 0x00000010c4c0723c */ /* 0x000ff00000001838 */
[C---:B------:R-:W-:Y:S08]  /*7460*/  HMMA.16816.F32 R152, R200.reuse, R154, R48 ;  /* 0x0000009ac898723c */ /* 0x040ff00000001830 */
[C---:B------:R-:W-:Y:S08]  /*7470*/  HMMA.16816.F32 R168, R200.reuse, R170, R40 ;  /* 0x000000aac8a8723c */ /* 0x040ff00000001828 */
[C---:B------:R-:W-:Y:S08]  /*7480*/  HMMA.16816.F32 R184, R200.reuse, R186, R32 ;  /* 0x000000bac8b8723c */ /* 0x040ff00000001820 */
[----:B------:R-:W-:Y:S08]  /*7490*/  HMMA.16816.F32 R188, R200, R16, R188 ;  /* 0x00000010c8bc723c */ /* 0x000ff000000018bc */
[-C--:B------:R-:W-:Y:S08]  /*74a0*/  HMMA.16816.F32 R196, R196, R18.reuse, R36 ;  /* 0x00000012c4c4723c */ /* 0x080ff00000001824 */
[----:B------:R-:W-:Y:S01]  /*74b0*/  HMMA.16816.F32 R200, R200, R18, R20 ;  /* 0x00000012c8c8723c */ /* 0x000fe20000001814 */
[----:B------:R-:W-:Y:S10]  /*74c0*/  @!P0 BRA `(.L_x_2) ;  /* 0x0000496000008947 */ /* 0x000ff40003800000 */
[----:B-1----:R-:W2:Y:S01]  /*74d0*/  LDL.LU R250, [R1+0x24] ;  /* 0x0000240001fa7983 */ /* 0x002ea20000300800 */
[----:B------:R-:W-:Y:S01]  /*74e0*/  IMAD.MOV.U32 R137, RZ, RZ, R135 ;  /* 0x000000ffff897224 */ /* 0x000fe200078e0087 */
[----:B------:R-:W-:Y:S01]  /*74f0*/  MOV R139, R3 ;  /* 0x00000003008b7202 */ /* 0x000fe20000000f00 */
[----:B------:R-:W-:Y:S01]  /*7500*/  IMAD.MOV.U32 R132, RZ, RZ, R136 ;  /* 0x000000ffff847224 */ /* 0x000fe200078e0088 */
[----:B------:R-:W-:-:S02]  /*7510*/  MOV R138, R134 ;  /* 0x00000086008a7202 */ /* 0x000fc40000000f00 */
[----:B--2---:R-:W-:Y:S01]  /*7520*/  IADD3 R240, R250, -0x2, RZ ;  /* 0xfffffffefaf07810 */ /* 0x004fe20007ffe0ff */
[----:B------:R-:W-:Y:S06]  /*7530*/  BRA `(.L_x_3) ;  /* 0x0000027000007947 */ /* 0x000fec0003800000 */
.L_x_5:
[----:B------:R-:W2:Y:S01]  /*7540*/  LDL.64 R244, [R1+0x58] ;  /* 0x0000580001f47983 */ /* 0x000ea20000100a00 */
[----:B------:R-:W-:Y:S03]  /*7550*/  IADD3 R0, R240, -0x1, RZ ;  /* 0xfffffffff0007810 */ /* 0x000fe60007ffe0ff */
[----:B------:R-:W3:Y:S01]  /*7560*/  LDL.64 R242, [R1+0x48] ;  /* 0x0000480001f27983 */ /* 0x000ee20000100a00 */
[----:B------:R-:W-:Y:S01]  /*7570*/  SHF.R.S32.HI R2, RZ, 0x1f, R0 ;  /* 0x0000001fff027819 */ /* 0x000fe20000011400 */
[----:B------:R-:W-:Y:S04]  /*7580*/  IMAD.WIDE.U32 R134, R0, c[0x0][0x198], RZ ;  /* 0x0000660000867a25 */ /* 0x000fe800078e00ff */
[----:B------:R-:W-:Y:S04]  /*7590*/  IMAD R2, R2, c[0x0][0x198], RZ ;  /* 0x0000660002027a24 */ /* 0x000fe800078e02ff */
[----:B------:R-:W-:Y:S04]  /*75a0*/  IMAD R2, R0, c[0x0][0x19c], R2 ;  /* 0x0000670000027a24 */ /* 0x000fe800078e0202 */
[----:B------:R-:W-:Y:S01]  /*75b0*/  IMAD.IADD R3, R135, 0x1, R2 ;  /* 0x0000000187037824 */ /* 0x000fe200078e0202 */
[----:B--2---:R-:W-:Y:S04]  /*75c0*/  LEA R0, P1, R134, R244, 0x7 ;  /* 0x000000f486007211 */ /* 0x004fe800078238ff */
[----:B------:R-:W-:Y:S02]  /*75d0*/  LEA R2, P2, R0, c[0x0][0x168], 0x1 ;  /* 0x00005a0000027a11 */ /* 0x000fe400078408ff */
[----:B---3--:R-:W-:Y:S02]  /*75e0*/  LEA.HI.X R3, R134, R243, R3, 0x7, P1 ;  /* 0x000000f386037211 */ /* 0x008fe400008f3c03 */
        /* <DEDUP_REMOVED lines=11> */
[----:B------:R-:W-:Y:S02]  /*76a0*/  IADD3 R206, P2, R208, UR12, RZ ;  /* 0x0000000cd0ce7c10 */ /* 0x000fe4000ff5e0ff */
        /* <DEDUP_REMOVED lines=8> */
[----:B-1----:R-:W-:Y:S04]  /*7730*/  IADD3 R2, P2, R134, UR12, RZ ;  /* 0x0000000c86027c10 */ /* 0x002fe8000ff5e0ff */
[----:B--2---:R-:W-:Y:S02]  /*7740*/  IADD3 R204, P1, R2, UR12, RZ ;  /* 0x0000000c02cc7c10 */ /* 0x004fe4000ff3e0ff */
[----:B------:R-:W-:Y:S04]  /*7750*/  IADD3.X R3, R135, UR14, RZ, P2, !PT ;  /* 0x0000000e87037c10 */ /* 0x000fe800097fe4ff */
[----:B------:R-:W-:Y:S01]  /*7760*/  IADD3.X R205, R3, UR14, RZ, P1, !PT ;  /* 0x0000000e03cd7c10 */ /* 0x000fe20008ffe4ff */
[----:B------:R3:W-:Y:S04]  /*7770*/  LDGSTS.E.BYPASS.LTC128B.128 [R239+0x7000], [R2.64] ;  /* 0x0700000002ef7fae */ /* 0x0007e8000b901d48 */
[----:B------:R3:W-:Y:S04]  /*7780*/  LDGSTS.E.BYPASS.LTC128B.128 [R239+0x7800], [R204.64] ;  /* 0x07800000ccef7fae */ /* 0x0007e8000b901d48 */
[----:B------:R-:W0:Y:S01]  /*7790*/  LDGDEPBAR ;  /* 0x00000000000079af */ /* 0x000e220000000000 */
[----:B------:R-:W-:-:S05]  /*77a0*/  BRA `(.L_x_4) ;  /* 0x00000d3000007947 */ /* 0x000fca0003800000 */
.L_x_3:
[----:B------:R-:W2:Y:S01]  /*77b0*/  LDL.64 R14, [R1+0x50] ;  /* 0x00005000010e7983 */ /* 0x000ea20000100a00 */
[----:B------:R-:W-:Y:S01]  /*77c0*/  SHF.R.S32.HI R0, RZ, 0x1f, R240 ;  /* 0x0000001fff007819 */ /* 0x000fe200000114f0 */
[----:B------:R-:W-:Y:S04]  /*77d0*/  DEPBAR.LE SB0, 0x0 ;  /* 0x000080000000791a */ /* 0x000fe80000000000 */
[----:B------:R-:W3:Y:S01]  /*77e0*/  LDL R6, [R1+0x60] ;  /* 0x0000600001067983 */ /* 0x000ee20000100800 */
[----:B------:R-:W-:Y:S02]  /*77f0*/  IMAD R0, R0, c[0x0][0x1a0], RZ ;  /* 0x0000680000007a24 */ /* 0x000fe400078e02ff */
[C---:B------:R-:W-:Y:S01]  /*7800*/  IMAD.WIDE.U32 R4, R240.reuse, c[0x0][0x1a0], RZ ;  /* 0x00006800f0047a25 */ /* 0x040fe200078e00ff */
[----:B------:R-:W-:Y:S03]  /*7810*/  BAR.SYNC.DEFER_BLOCKING 0x0 ;  /* 0x0000000000007b1d */ /* 0x000fe60000010000 */
        /* <DEDUP_REMOVED lines=12> */
[----:B-----5:R1:W-:Y:S01]  /*78e0*/  LDGSTS.E.BYPASS.LTC128B.128 [R239+0x8000], [R2.64] ;  /* 0x0800000002ef7fae */ /* 0x0203e2000b901d48 */
[----:B------:R-:W-:Y:S02]  /*78f0*/  IADD3 R10, P0, R12, UR7, RZ ;  /* 0x000000070c0a7c10 */ /* 0x000fe4000ff1e0ff */
[----:B------:R-:W-:Y:S02]  /*7900*/  IADD3.X R13, R7, UR5, RZ, P1, !PT ;  /* 0x00000005070d7c10 */ /* 0x000fe40008ffe4ff */
[----:B------:R-:W-:Y:S02]  /*7910*/  IADD3 R8, P1, R10, UR7, RZ ;  /* 0x000000070a087c10 */ /* 0x000fe4000ff3e0ff */
[----:B------:R-:W-:Y:S01]  /*7920*/  IADD3.X R11, R13, UR5, RZ, P0, !PT ;  /* 0x000000050d0b7c10 */ /* 0x000fe200087fe4ff */
[----:B------:R2:W-:Y:S01]  /*7930*/  LDGSTS.E.BYPASS.LTC128B.128 [R239+0x8800], [R6.64] ;  /* 0x0880000006ef7fae */ /* 0x0005e2000b901d48 */
[----:B------:R-:W-:Y:S02]  /*7940*/  IADD3 R4, P0, R8, UR7, RZ ;  /* 0x0000000708047c10 */ /* 0x000fe4000ff1e0ff */
[----:B------:R-:W-:Y:S04]  /*7950*/  IADD3.X R9, R11, UR5, RZ, P1, !PT ;  /* 0x000000050b097c10 */ /* 0x000fe80008ffe4ff */
[----:B------:R-:W-:Y:S01]  /*7960*/  IADD3.X R5, R9, UR5, RZ, P0, !PT ;  /* 0x0000000509057c10 */ /* 0x000fe200087fe4ff */
[----:B------:R3:W-:Y:S08]  /*7970*/  LDGSTS.E.BYPASS.LTC128B.128 [R239+0x9000], [R12.64] ;  /* 0x090000000cef7fae */ /* 0x0007f0000b901d48 */
[----:B------:R4:W-:Y:S01]  /*7980*/  LDGSTS.E.BYPASS.LTC128B.128 [R239+0x9800], [R10.64] ;  /* 0x098000000aef7fae */ /* 0x0009e2000b901d48 */
[----:B-1----:R-:W-:Y:S04]  /*7990*/  IADD3 R2, P1, R4, UR7, RZ ;  /* 0x0000000704027c10 */ /* 0x002fe8000ff3e0ff */
[----:B------:R-:W-:Y:S03]  /*79a0*/  IADD3.X R3, R5, UR5, RZ, P1, !PT ;  /* 0x0000000505037c10 */ /* 0x000fe60008ffe4ff */
[----:B------:R4:W-:Y:S01]  /*79b0*/  LDGSTS.E.BYPASS.LTC128B.128 [R239+0xa000], [R8.64] ;  /* 0x0a00000008ef7fae */ /* 0x0009e2000b901d48 */
[----:B--2---:R-:W-:Y:S04]  /*79c0*/  IADD3 R6, P0, R2, UR7, RZ ;  /* 0x0000000702067c10 */ /* 0x004fe8000ff1e0ff */
[----:B------:R-:W-:Y:S03]  /*79d0*/  IADD3.X R7, R3, UR5, RZ, P0, !PT ;  /* 0x0000000503077c10 */ /* 0x000fe600087fe4ff */
[----:B------:R1:W-:Y:S01]  /*79e0*/  LDGSTS.E.BYPASS.LTC128B.128 [R239+0xa800], [R4.64] ;  /* 0x0a80000004ef7fae */ /* 0x0003e2000b901d48 */
[----:B------:R-:W-:Y:S07]  /*79f0*/  ISETP.GT.AND P0, PT, R240, RZ, PT ;  /* 0x000000fff000720c */ /* 0x000fee0003f04270 */
[----:B------:R2:W-:Y:S08]  /*7a00*/  LDGSTS.E.BYPASS.LTC128B.128 [R239+0xb000], [R2.64] ;  /* 0x0b00000002ef7fae */ /* 0x0005f0000b901d48 */
[----:B------:R1:W-:Y:S08]  /*7a10*/  LDGSTS.E.BYPASS.LTC128B.128 [R239+0xb800], [R6.64] ;  /* 0x0b80000006ef7fae */ /* 0x0003f0000b901d48 */
[----:B------:R-:W-:Y:S08]  /*7a20*/  LDSM.16.M88.4 R128, [R227] ;  /* 0x00000000e380783b */ /* 0x000ff00000000200 */
[----:B------:R-:W1:Y:S08]  /*7a30*/  LDSM.16.M88.4 R16, [R226] ;  /* 0x00000000e210783b */ /* 0x000e700000000200 */
[----:B------:R-:W4:Y:S08]  /*7a40*/  LDSM.16.M88.4 R124, [R227+0x2000] ;  /* 0x00200000e37c783b */ /* 0x000f300000000200 */
[----:B------:R-:W2:Y:S08]  /*7a50*/  LDSM.16.M88.4 R32, [R226+0x800] ;  /* 0x00080000e220783b */ /* 0x000eb00000000200 */
[----:B------:R-:W0:Y:S08]  /*7a60*/  LDGDEPBAR ;  /* 0x00000000000079af */ /* 0x000e300000000000 */
[----:B------:R-:W2:Y:S01]  /*7a70*/  LDSM.16.M88.4 R48, [R226+0x1000] ;  /* 0x00100000e230783b */ /* 0x000ea20000000200 */
[-C--:B-1----:R-:W-:Y:S07]  /*7a80*/  HMMA.16816.F32 R4, R128, R16.reuse, RZ ;  /* 0x000000108004723c */ /* 0x082fee00000018ff */
[----:B------:R-:W1:Y:S01]  /*7a90*/  LDSM.16.M88.4 R64, [R226+0x1800] ;  /* 0x00180000e240783b */ /* 0x000e620000000200 */
[C---:B----4-:R-:W-:Y:S07]  /*7aa0*/  HMMA.16816.F32 R8, R124.reuse, R16, RZ ;  /* 0x000000107c08723c */ /* 0x050fee00000018ff */
[----:B------:R-:W4:Y:S01]  /*7ab0*/  LDSM.16.M88.4 R80, [R226+0x2000] ;  /* 0x00200000e250783b */ /* 0x000f220000000200 */
[-C--:B---3--:R-:W-:Y:S07]  /*7ac0*/  HMMA.16816.F32 R12, R124, R18.reuse, RZ ;  /* 0x000000127c0c723c */ /* 0x088fee00000018ff */
[----:B------:R-:W3:Y:S01]  /*7ad0*/  LDSM.16.M88.4 R96, [R226+0x2800] ;  /* 0x00280000e260783b */ /* 0x000ee20000000200 */
[C---:B------:R-:W-:Y:S07]  /*7ae0*/  HMMA.16816.F32 R16, R128.reuse, R18, RZ ;  /* 0x000000128010723c */ /* 0x040fee00000018ff */
[----:B------:R-:W1:Y:S01]  /*7af0*/  LDSM.16.M88.4 R112, [R226+0x3000] ;  /* 0x00300000e270783b */ /* 0x000e620000000200 */
[-C--:B--2---:R-:W-:Y:S07]  /*7b00*/  HMMA.16816.F32 R20, R128, R32.reuse, RZ ;  /* 0x000000208014723c */ /* 0x084fee00000018ff */
[----:B------:R-:W2:Y:S01]  /*7b10*/  LDSM.16.M88.4 R204, [R226+0x3800] ;  /* 0x00380000e2cc783b */ /* 0x000ea20000000200 */
[C---:B------:R-:W-:Y:S07]  /*7b20*/  HMMA.16816.F32 R24, R124.reuse, R32, RZ ;  /* 0x000000207c18723c */ /* 0x040fee00000018ff */
[----:B------:R-:W-:Y:S01]  /*7b30*/  LDSM.16.M88.4 R208, [R230] ;  /* 0x00000000e6d0783b */ /* 0x000fe20000000200 */
[-C--:B------:R-:W-:Y:S07]  /*7b40*/  HMMA.16816.F32 R28, R124, R34.reuse, RZ ;  /* 0x000000227c1c723c */ /* 0x080fee00000018ff */
[----:B------:R-:W1:Y:S01]  /*7b50*/  LDSM.16.M88.4 R212, [R225] ;  /* 0x00000000e1d4783b */ /* 0x000e620000000200 */
[C---:B------:R-:W-:Y:S07]  /*7b60*/  HMMA.16816.F32 R32, R128.reuse, R34, RZ ;  /* 0x000000228020723c */ /* 0x040fee00000018ff */
[----:B------:R-:W2:Y:S01]  /*7b70*/  LDSM.16.M88.4 R216, [R230+0x2000] ;  /* 0x00200000e6d8783b */ /* 0x000ea20000000200 */
[-C--:B------:R-:W-:Y:S08]  /*7b80*/  HMMA.16816.F32 R36, R128, R48.reuse, RZ ;  /* 0x000000308024723c */ /* 0x080ff000000018ff */
[C---:B------:R-:W-:Y:S08]  /*7b90*/  HMMA.16816.F32 R40, R124.reuse, R48, RZ ;  /* 0x000000307c28723c */ /* 0x040ff000000018ff */
[-C--:B------:R-:W-:Y:S08]  /*7ba0*/  HMMA.16816.F32 R44, R124, R50.reuse, RZ ;  /* 0x000000327c2c723c */ /* 0x080ff000000018ff */
[C---:B------:R-:W-:Y:S08]  /*7bb0*/  HMMA.16816.F32 R48, R128.reuse, R50, RZ ;  /* 0x000000328030723c */ /* 0x040ff000000018ff */
[-C--:B-1----:R-:W-:Y:S08]  /*7bc0*/  HMMA.16816.F32 R52, R128, R64.reuse, RZ ;  /* 0x000000408034723c */ /* 0x082ff000000018ff */
[C---:B------:R-:W-:Y:S08]  /*7bd0*/  HMMA.16816.F32 R56, R124.reuse, R64, RZ ;  /* 0x000000407c38723c */ /* 0x040ff000000018ff */
[-C--:B------:R-:W-:Y:S08]  /*7be0*/  HMMA.16816.F32 R60, R124, R66.reuse, RZ ;  /* 0x000000427c3c723c */ /* 0x080ff000000018ff */
[C---:B------:R-:W-:Y:S08]  /*7bf0*/  HMMA.16816.F32 R64, R128.reuse, R66, RZ ;  /* 0x000000428040723c */ /* 0x040ff000000018ff */
[-C--:B----4-:R-:W-:Y:S08]  /*7c00*/  HMMA.16816.F32 R68, R128, R80.reuse, RZ ;  /* 0x000000508044723c */ /* 0x090ff000000018ff */
[C---:B------:R-:W-:Y:S08]  /*7c10*/  HMMA.16816.F32 R72, R124.reuse, R80, RZ ;  /* 0x000000507c48723c */ /* 0x040ff000000018ff */
[-C--:B------:R-:W-:Y:S08]  /*7c20*/  HMMA.16816.F32 R76, R124, R82.reuse, RZ ;  /* 0x000000527c4c723c */ /* 0x080ff000000018ff */
[C---:B------:R-:W-:Y:S08]  /*7c30*/  HMMA.16816.F32 R80, R128.reuse, R82, RZ ;  /* 0x000000528050723c */ /* 0x040ff000000018ff */
[-C--:B---3--:R-:W-:Y:S08]  /*7c40*/  HMMA.16816.F32 R84, R128, R96.reuse, RZ ;  /* 0x000000608054723c */ /* 0x088ff000000018ff */
[C---:B------:R-:W-:Y:S08]  /*7c50*/  HMMA.16816.F32 R88, R124.reuse, R96, RZ ;  /* 0x000000607c58723c */ /* 0x040ff000000018ff */
[-C--:B------:R-:W-:Y:S08]  /*7c60*/  HMMA.16816.F32 R92, R124, R98.reuse, RZ ;  /* 0x000000627c5c723c */ /* 0x080ff000000018ff */
[C---:B------:R-:W-:Y:S08]  /*7c70*/  HMMA.16816.F32 R96, R128.reuse, R98, RZ ;  /* 0x000000628060723c */ /* 0x040ff000000018ff */
[-C--:B------:R-:W-:Y:S08]  /*7c80*/  HMMA.16816.F32 R100, R128, R112.reuse, RZ ;  /* 0x000000708064723c */ /* 0x080ff000000018ff */
[C---:B------:R-:W-:Y:S08]  /*7c90*/  HMMA.16816.F32 R104, R124.reuse, R112, RZ ;  /* 0x000000707c68723c */ /* 0x040ff000000018ff */
[-C--:B------:R-:W-:Y:S08]  /*7ca0*/  HMMA.16816.F32 R108, R124, R114.reuse, RZ ;  /* 0x000000727c6c723c */ /* 0x080ff000000018ff */
[C---:B------:R-:W-:Y:S08]  /*7cb0*/  HMMA.16816.F32 R112, R128.reuse, R114, RZ ;  /* 0x000000728070723c */ /* 0x040ff000000018ff */
[-C--:B--2---:R-:W-:Y:S08]  /*7cc0*/  HMMA.16816.F32 R116, R128, R204.reuse, RZ ;  /* 0x000000cc8074723c */ /* 0x084ff000000018ff */
[C---:B------:R-:W-:Y:S08]  /*7cd0*/  HMMA.16816.F32 R120, R124.reuse, R204, RZ ;  /* 0x000000cc7c78723c */ /* 0x040ff000000018ff */
[-C--:B------:R-:W-:Y:S08]  /*7ce0*/  HMMA.16816.F32 R124, R124, R206.reuse, RZ ;  /* 0x000000ce7c7c723c */ /* 0x080ff000000018ff */
[----:B------:R-:W-:Y:S01]  /*7cf0*/  HMMA.16816.F32 R128, R128, R206, RZ ;  /* 0x000000ce8080723c */ /* 0x000fe200000018ff */
[----:B------:R-:W1:Y:S07]  /*7d00*/  LDSM.16.M88.4 R204, [R225+0x800] ;  /* 0x00080000e1cc783b */ /* 0x000e6e0000000200 */
[-C--:B------:R-:W-:Y:S08]  /*7d10*/  HMMA.16816.F32 R4, R208, R212.reuse, R4 ;  /* 0x000000d4d004723c */ /* 0x080ff00000001804 */
[C---:B------:R-:W-:Y:S08]  /*7d20*/  HMMA.16816.F32 R8, R216.reuse, R212, R8 ;  /* 0x000000d4d808723c */ /* 0x040ff00000001808 */
[-C--:B------:R-:W-:Y:S08]  /*7d30*/  HMMA.16816.F32 R12, R216, R214.reuse, R12 ;  /* 0x000000d6d80c723c */ /* 0x080ff0000000180c */
[C---:B------:R-:W-:Y:S01]  /*7d40*/  HMMA.16816.F32 R16, R208.reuse, R214, R16 ;  /* 0x000000d6d010723c */ /* 0x040fe20000001810 */
[----:B------:R-:W2:Y:S07]  /*7d50*/  LDSM.16.M88.4 R212, [R225+0x1000] ;  /* 0x00100000e1d4783b */ /* 0x000eae0000000200 */
[-C--:B-1----:R-:W-:Y:S08]  /*7d60*/  HMMA.16816.F32 R20, R208, R204.reuse, R20 ;  /* 0x000000ccd014723c */ /* 0x082ff00000001814 */
[C---:B------:R-:W-:Y:S08]  /*7d70*/  HMMA.16816.F32 R24, R216.reuse, R204, R24 ;  /* 0x000000ccd818723c */ /* 0x040ff00000001818 */
[-C--:B------:R-:W-:Y:S08]  /*7d80*/  HMMA.16816.F32 R28, R216, R206.reuse, R28 ;  /* 0x000000ced81c723c */ /* 0x080ff0000000181c */
[C---:B------:R-:W-:Y:S01]  /*7d90*/  HMMA.16816.F32 R32, R208.reuse, R206, R32 ;  /* 0x000000ced020723c */ /* 0x040fe20000001820 */
[----:B------:R-:W1:Y:S07]  /*7da0*/  LDSM.16.M88.4 R204, [R225+0x1800] ;  /* 0x00180000e1cc783b */ /* 0x000e6e0000000200 */
[-C--:B--2---:R-:W-:Y:S08]  /*7db0*/  HMMA.16816.F32 R36, R208, R212.reuse, R36 ;  /* 0x000000d4d024723c */ /* 0x084ff00000001824 */
        /* <DEDUP_REMOVED lines=23> */
[----:B------:R-:W-:Y:S07]  /*7f30*/  LDSM.16.M88.4 R212, [R228] ;  /* 0x00000000e4d4783b */ /* 0x000fee0000000200 */
[-C--:B-1----:R-:W-:Y:S08]  /*7f40*/  HMMA.16816.F32 R116, R208, R204.reuse, R116 ;  /* 0x000000ccd074723c */ /* 0x082ff00000001874 */
[C---:B------:R-:W-:Y:S08]  /*7f50*/  HMMA.16816.F32 R120, R216.reuse, R204, R120 ;  /* 0x000000ccd878723c */ /* 0x040ff00000001878 */
[-C--:B------:R-:W-:Y:S01]  /*7f60*/  HMMA.16816.F32 R124, R216, R206.reuse, R124 ;  /* 0x000000ced87c723c */ /* 0x080fe2000000187c */
[----:B------:R-:W1:Y:S07]  /*7f70*/  LDSM.16.M88.4 R216, [R231] ;  /* 0x00000000e7d8783b */ /* 0x000e6e0000000200 */
[----:B------:R-:W-:Y:S01]  /*7f80*/  HMMA.16816.F32 R128, R208, R206, R128 ;  /* 0x000000ced080723c */ /* 0x000fe20000001880 */
[----:B------:R-:W2:Y:S08]  /*7f90*/  LDSM.16.M88.4 R204, [R228+0x2000] ;  /* 0x00200000e4cc783b */ /* 0x000eb00000000200 */
[----:B------:R-:W3:Y:S01]  /*7fa0*/  LDSM.16.M88.4 R208, [R238] ;  /* 0x00000000eed0783b */ /* 0x000ee20000000200 */
[-C--:B-1----:R-:W-:Y:S08]  /*7fb0*/  HMMA.16816.F32 R4, R212, R216.reuse, R4 ;  /* 0x000000d8d404723c */ /* 0x082ff00000001804 */
[C---:B--2---:R-:W-:Y:S08]  /*7fc0*/  HMMA.16816.F32 R8, R204.reuse, R216, R8 ;  /* 0x000000d8cc08723c */ /* 0x044ff00000001808 */
[-C--:B------:R-:W-:Y:S08]  /*7fd0*/  HMMA.16816.F32 R12, R204, R218.reuse, R12 ;  /* 0x000000dacc0c723c */ /* 0x080ff0000000180c */
[C---:B------:R-:W-:Y:S01]  /*7fe0*/  HMMA.16816.F32 R16, R212.reuse, R218, R16 ;  /* 0x000000dad410723c */ /* 0x040fe20000001810 */
[----:B------:R-:W1:Y:S07]  /*7ff0*/  LDSM.16.M88.4 R216, [R237] ;  /* 0x00000000edd8783b */ /* 0x000e6e0000000200 */
[-C--:B---3--:R-:W-:Y:S08]  /*8000*/  HMMA.16816.F32 R20, R212, R208.reuse, R20 ;  /* 0x000000d0d414723c */ /* 0x088ff00000001814 */
[C---:B------:R-:W-:Y:S08]  /*8010*/  HMMA.16816.F32 R24, R204.reuse, R208, R24 ;  /* 0x000000d0cc18723c */ /* 0x040ff00000001818 */
[-C--:B------:R-:W-:Y:S08]  /*8020*/  HMMA.16816.F32 R28, R204, R210.reuse, R28 ;  /* 0x000000d2cc1c723c */ /* 0x080ff0000000181c */
[C---:B------:R-:W-:Y:S01]  /*8030*/  HMMA.16816.F32 R32, R212.reuse, R210, R32 ;  /* 0x000000d2d420723c */ /* 0x040fe20000001820 */
[----:B------:R-:W2:Y:S07]  /*8040*/  LDSM.16.M88.4 R208, [R236] ;  /* 0x00000000ecd0783b */ /* 0x000eae0000000200 */
[-C--:B-1----:R-:W-:Y:S08]  /*8050*/  HMMA.16816.F32 R36, R212, R216.reuse, R36 ;  /* 0x000000d8d424723c */ /* 0x082ff00000001824 */
[C---:B------:R-:W-:Y:S08]  /*8060*/  HMMA.16816.F32 R40, R204.reuse, R216, R40 ;  /* 0x000000d8cc28723c */ /* 0x040ff00000001828 */
[-C--:B------:R-:W-:Y:S08]  /*8070*/  HMMA.16816.F32 R44, R204, R218.reuse, R44 ;  /* 0x000000dacc2c723c */ /* 0x080ff0000000182c */
[C---:B------:R-:W-:Y:S01]  /*8080*/  HMMA.16816.F32 R48, R212.reuse, R218, R48 ;  /* 0x000000dad430723c */ /* 0x040fe20000001830 */
[----:B------:R-:W1:Y:S07]  /*8090*/  LDSM.16.M88.4 R216, [R235] ;  /* 0x00000000ebd8783b */ /* 0x000e6e0000000200 */
[-C--:B--2---:R-:W-:Y:S08]  /*80a0*/  HMMA.16816.F32 R52, R212, R208.reuse, R52 ;  /* 0x000000d0d434723c */ /* 0x084ff00000001834 */
        /* <DEDUP_REMOVED lines=18> */
[----:B------:R-:W-:Y:S07]  /*81d0*/  LDSM.16.M88.4 R216, [R224] ;  /* 0x00000000e0d8783b */ /* 0x000fee0000000200 */
[-C--:B--2---:R-:W-:Y:S08]  /*81e0*/  HMMA.16816.F32 R116, R212, R208.reuse, R116 ;  /* 0x000000d0d474723c */ /* 0x084ff00000001874 */
[C---:B------:R-:W-:Y:S08]  /*81f0*/  HMMA.16816.F32 R120, R204.reuse, R208, R120 ;  /* 0x000000d0cc78723c */ /* 0x040ff00000001878 */
[-C--:B------:R-:W-:Y:S01]  /*8200*/  HMMA.16816.F32 R124, R204, R210.reuse, R124 ;  /* 0x000000d2cc7c723c */ /* 0x080fe2000000187c */
[----:B------:R-:W1:Y:S07]  /*8210*/  LDSM.16.M88.4 R204, [R229] ;  /* 0x00000000e5cc783b */ /* 0x000e6e0000000200 */
[----:B------:R-:W-:Y:S01]  /*8220*/  HMMA.16816.F32 R128, R212, R210, R128 ;  /* 0x000000d2d480723c */ /* 0x000fe20000001880 */
[----:B------:R-:W2:Y:S08]  /*8230*/  LDSM.16.M88.4 R208, [R229+0x2000] ;  /* 0x00200000e5d0783b */ /* 0x000eb00000000200 */
[----:B------:R-:W3:Y:S01]  /*8240*/  LDSM.16.M88.4 R212, [R224+0x800] ;  /* 0x00080000e0d4783b */ /* 0x000ee20000000200 */
[-C--:B-1----:R-:W-:Y:S08]  /*8250*/  HMMA.16816.F32 R4, R204, R216.reuse, R4 ;  /* 0x000000d8cc04723c */ /* 0x082ff00000001804 */
[C---:B--2---:R-:W-:Y:S08]  /*8260*/  HMMA.16816.F32 R8, R208.reuse, R216, R8 ;  /* 0x000000d8d008723c */ /* 0x044ff00000001808 */
[-C--:B------:R-:W-:Y:S08]  /*8270*/  HMMA.16816.F32 R12, R208, R218.reuse, R12 ;  /* 0x000000dad00c723c */ /* 0x080ff0000000180c */
[C---:B------:R-:W-:Y:S01]  /*8280*/  HMMA.16816.F32 R16, R204.reuse, R218, R16 ;  /* 0x000000dacc10723c */ /* 0x040fe20000001810 */
[----:B------:R-:W1:Y:S07]  /*8290*/  LDSM.16.M88.4 R216, [R224+0x1000] ;  /* 0x00100000e0d8783b */ /* 0x000e6e0000000200 */
[-C--:B---3--:R-:W-:Y:S08]  /*82a0*/  HMMA.16816.F32 R20, R204, R212.reuse, R20 ;  /* 0x000000d4cc14723c */ /* 0x088ff00000001814 */
        /* <DEDUP_REMOVED lines=23> */
[----:B------:R-:W2:Y:S01]  /*8420*/  LDSM.16.M88.4 R212, [R224+0x3800] ;  /* 0x00380000e0d4783b */ /* 0x000ea20000000200 */
[----:B------:R-:W-:Y:S06]  /*8430*/  DEPBAR.LE SB0, 0x0 ;  /* 0x000080000000791a */ /* 0x000fec0000000000 */
[-C--:B-1----:R-:W-:Y:S01]  /*8440*/  HMMA.16816.F32 R100, R204, R216.reuse, R100 ;  /* 0x000000d8cc64723c */ /* 0x082fe20000001864 */
[----:B------:R-:W-:Y:S07]  /*8450*/  BAR.SYNC.DEFER_BLOCKING 0x0 ;  /* 0x0000000000007b1d */ /* 0x000fee0000010000 */
[C---:B------:R-:W-:Y:S08]  /*8460*/  HMMA.16816.F32 R104, R208.reuse, R216, R104 ;  /* 0x000000d8d068723c */ /* 0x040ff00000001868 */
[-C--:B------:R-:W-:Y:S08]  /*8470*/  HMMA.16816.F32 R108, R208, R218.reuse, R108 ;  /* 0x000000dad06c723c */ /* 0x080ff0000000186c */
[C---:B------:R-:W-:Y:S08]  /*8480*/  HMMA.16816.F32 R112, R204.reuse, R218, R112 ;  /* 0x000000dacc70723c */ /* 0x040ff00000001870 */
[-C--:B--2---:R-:W-:Y:S08]  /*8490*/  HMMA.16816.F32 R116, R204, R212.reuse, R116 ;  /* 0x000000d4cc74723c */ /* 0x084ff00000001874 */
[C---:B------:R-:W-:Y:S08]  /*84a0*/  HMMA.16816.F32 R120, R208.reuse, R212, R120 ;  /* 0x000000d4d078723c */ /* 0x040ff00000001878 */
[-C--:B------:R-:W-:Y:S08]  /*84b0*/  HMMA.16816.F32 R124, R208, R214.reuse, R124 ;  /* 0x000000d6d07c723c */ /* 0x080ff0000000187c */
[----:B------:R-:W-:Y:S01]  /*84c0*/  HMMA.16816.F32 R128, R204, R214, R128 ;  /* 0x000000d6cc80723c */ /* 0x000fe20000001880 */
[----:B------:R-:W-:-:S07]  /*84d0*/  @P0 BRA `(.L_x_5) ;  /* 0xfffff06000000947 */ /* 0x000fce000383ffff */
.L_x_4:
[----:B------:R-:W-:Y:S01]  /*84e0*/  FMNMX.FTZ R0, R4, R132, !PT ;  /* 0x0000008404007209 */ /* 0x000fe20007810000 */
[----:B------:R-:W-:Y:S03]  /*84f0*/  STL [R1+0xc0], R240 ;  /* 0x0000c0f001007387 */ /* 0x000fe60000100800 */
[----:B---3--:R-:W-:Y:S01]  /*8500*/  FMNMX.FTZ R2, R5, R0, !PT ;  /* 0x0000000005027209 */ /* 0x008fe20007810000 */
[----:B------:R-:W-:Y:S01]  /*8510*/  STL [R1+0xbc], R239 ;  /* 0x0000bcef01007387 */ /* 0x000fe20000100800 */
[----:B------:R-:W-:Y:S02]  /*8520*/  FMNMX.FTZ R0, R6, R137, !PT ;  /* 0x0000008906007209 */ /* 0x000fe40007810000 */
[----:B------:R-:W-:Y:S01]  /*8530*/  FMNMX.FTZ R3, R16, R2, !PT ;  /* 0x0000000210037209 */ /* 0x000fe20007810000 */
        /* <DEDUP_REMOVED lines=113> */
[----:B------:R-:W-:Y:S01]  /*8c50*/  FMNMX.FTZ R2, R92, R2, !PT ;  /* 0x000000025c027209 */ /* 0x000fe20007810000 */
[----:B------:R-:W1:Y:S01]  /*8c60*/  SHFL.BFLY PT, R204, R136, 0x2, 0x1f ;  /* 0x0c401f0088cc7f89 */ /* 0x000e6200000e0000 */
        /* <DEDUP_REMOVED lines=19> */
[----:B-1----:R-:W-:Y:S02]  /*8da0*/  FMNMX.FTZ R136, R136, R204, !PT ;  /* 0x000000cc88887209 */ /* 0x002fe40007810000 */
[----:B------:R-:W-:Y:S02]  /*8db0*/  FMNMX.FTZ R0, R126, R0, !PT ;  /* 0x000000007e007209 */ /* 0x000fe40007810000 */
[----:B------:R-:W-:Y:S01]  /*8dc0*/  FMNMX.FTZ R3, R131, R3, !PT ;  /* 0x0000000383037209 */ /* 0x000fe20007810000 */
[----:B------:R-:W1:Y:S01]  /*8dd0*/  SHFL.BFLY PT, R204, R136, 0x1, 0x1f ;  /* 0x0c201f0088cc7f89 */ /* 0x000e6200000e0000 */
[----:B------:R-:W-:Y:S02]  /*8de0*/  FMNMX.FTZ R2, R121, R2, !PT ;  /* 0x0000000279027209 */ /* 0x000fe40007810000 */
[----:B------:R-:W-:Y:S02]  /*8df0*/  FMNMX.FTZ R0, R127, R0, !PT ;  /* 0x000000007f007209 */ /* 0x000fe40007810000 */
[----:B------:R-:W-:Y:S03]  /*8e00*/  FMNMX.FTZ R133, R124, R2, !PT ;  /* 0x000000027c857209 */ /* 0x000fe60007810000 */
[----:B------:R-:W2:Y:S01]  /*8e10*/  SHFL.BFLY PT, R135, R3, 0x2, 0x1f ;  /* 0x0c401f0003877f89 */ /* 0x000ea200000e0000 */
[----:B------:R-:W-:Y:S07]  /*8e20*/  FMNMX.FTZ R133, R125, R133, !PT ;  /* 0x000000857d857209 */ /* 0x000fee0007810000 */
[----:B------:R-:W3:Y:S08]  /*8e30*/  SHFL.BFLY PT, R2, R0, 0x2, 0x1f ;  /* 0x0c401f0000027f89 */ /* 0x000ef000000e0000 */
[----:B------:R-:W4:Y:S01]  /*8e40*/  SHFL.BFLY PT, R134, R133, 0x2, 0x1f ;  /* 0x0c401f0085867f89 */ /* 0x000f2200000e0000 */
[----:B-1----:R-:W-:Y:S04]  /*8e50*/  FMNMX.FTZ R136, R136, R204, !PT ;  /* 0x000000cc88887209 */ /* 0x002fe80007810000 */
[----:B------:R-:W-:Y:S02]  /*8e60*/  FSETP.NEU.FTZ.AND P1, PT, R136, -INF , PT ;  /* 0xff8000008800780b */ /* 0x000fe40003f3d000 */
[----:B--2---:R-:W-:Y:S01]  /*8e70*/  FMNMX.FTZ R135, R3, R135, !PT ;  /* 0x0000008703877209 */ /* 0x004fe20007810000 */
[----:B------:R-:W-:Y:S04]  /*8e80*/  STL [R1+0xc4], R136 ;  /* 0x0000c48801007387 */ /* 0x000fe80000100800 */
[----:B------:R-:W1:Y:S01]  /*8e90*/  SHFL.BFLY PT, R205, R135, 0x1, 0x1f ;  /* 0x0c201f0087cd7f89 */ /* 0x000e6200000e0000 */
[----:B---3--:R-:W-:Y:S01]  /*8ea0*/  FMNMX.FTZ R2, R0, R2, !PT ;  /* 0x0000000200027209 */ /* 0x008fe20007810000 */
[----:B------:R-:W-:Y:S04]  /*8eb0*/  FADD.FTZ R0, -R136, R132 ;  /* 0x0000008488007221 */ /* 0x000fe80000010100 */
[----:B------:R-:W-:Y:S02]  /*8ec0*/  FMUL.FTZ R0, R0, c[0x0][0x23c] ;  /* 0x00008f0000007a20 */ /* 0x000fe40000410000 */
[----:B------:R-:W2:Y:S01]  /*8ed0*/  SHFL.BFLY PT, R3, R2, 0x1, 0x1f ;  /* 0x0c201f0002037f89 */ /* 0x000ea200000e0000 */
[----:B----4-:R-:W-:Y:S02]  /*8ee0*/  FMNMX.FTZ R134, R133, R134, !PT ;  /* 0x0000008685867209 */ /* 0x010fe40007810000 */
[----:B------:R3:W4:Y:S05]  /*8ef0*/  MUFU.EX2 R133, R0 ;  /* 0x0000000000857308 */ /* 0x00072a0000000800 */
[----:B------:R-:W4:Y:S01]  /*8f00*/  SHFL.BFLY PT, R206, R134, 0x1, 0x1f ;  /* 0x0c201f0086ce7f89 */ /* 0x000f2200000e0000 */
[----:B-1----:R-:W-:Y:S07]  /*8f10*/  FMNMX.FTZ R135, R135, R205, !PT ;  /* 0x000000cd87877209 */ /* 0x002fee0007810000 */
[----:B------:R-:W-:Y:S01]  /*8f20*/  STL [R1+0xc8], R135 ;  /* 0x0000c88701007387 */ /* 0x000fe20000100800 */
[----:B--2---:R-:W-:Y:S01]  /*8f30*/  FMNMX.FTZ R3, R2, R3, !PT ;  /* 0x0000000302037209 */ /* 0x004fe20007810000 */
[----:B---3--:R-:W-:Y:S02]  /*8f40*/  FADD.FTZ R0, -R135, R137 ;  /* 0x0000008987007221 */ /* 0x008fe40000010100 */
[----:B------:R-:W-:Y:S02]  /*8f50*/  FMUL.FTZ R137, R136, c[0x0][0x23c] ;  /* 0x00008f0088897a20 */ /* 0x000fe40000410000 */
[----:B------:R-:W-:Y:S01]  /*8f60*/  FMUL.FTZ R0, R0, c[0x0][0x23c] ;  /* 0x00008f0000007a20 */ /* 0x000fe20000410000 */
[----:B----4-:R-:W-:Y:S01]  /*8f70*/  FMNMX.FTZ R134, R134, R206, !PT ;  /* 0x000000ce86867209 */ /* 0x010fe20007810000 */
[----:B------:R-:W-:Y:S01]  /*8f80*/  FMUL.FTZ R204, R3, c[0x0][0x23c] ;  /* 0x00008f0003cc7a20 */ /* 0x000fe20000410000 */
[----:B------:R-:W-:Y:S01]  /*8f90*/  FSEL R137, R137, RZ, P1 ;  /* 0x000000ff89897208 */ /* 0x000fe20000800000 */
[----:B------:R1:W2:Y:S01]  /*8fa0*/  MUFU.EX2 R132, R0 ;  /* 0x0000000000847308 */ /* 0x0002a20000000800 */
[----:B------:R-:W-:Y:S01]  /*8fb0*/  FSETP.NEU.FTZ.AND P1, PT, R135, -INF , PT ;  /* 0xff8000008700780b */ /* 0x000fe20003f3d000 */
[----:B------:R3:W-:Y:S02]  /*8fc0*/  STL [R1+0xcc], R134 ;  /* 0x0000cc8601007387 */ /* 0x0007e40000100800 */
[--C-:B------:R-:W-:Y:S02]  /*8fd0*/  FFMA.FTZ R20, R20, c[0x0][0x23c], -R137.reuse ;  /* 0x00008f0014147a23 */ /* 0x100fe40000010889 */
[----:B------:R4:W-:Y:S01]  /*8fe0*/  STL [R1+0xd0], R3 ;  /* 0x0000d00301007387 */ /* 0x0009e20000100800 */
[--C-:B------:R-:W-:Y:S02]  /*8ff0*/  FFMA.FTZ R21, R21, c[0x0][0x23c], -R137.reuse ;  /* 0x00008f0015157a23 */ /* 0x100fe40000010889 */
[--C-:B------:R-:W-:Y:S02]  /*9000*/  FFMA.FTZ R206, R81, c[0x0][0x23c], -R137.reuse ;  /* 0x00008f0051ce7a23 */ /* 0x100fe40000010889 */
[----:B------:R-:W-:Y:S01]  /*9010*/  MUFU.EX2 R240, R21 ;  /* 0x0000001500f07308 */ /* 0x000fe20000000800 */
[--C-:B------:R-:W-:Y:S02]  /*9020*/  FFMA.FTZ R210, R97, c[0x0][0x23c], -R137.reuse ;  /* 0x00008f0061d27a23 */ /* 0x100fe40000010889 */
[--C-:B------:R-:W-:Y:S02]  /*9030*/  FFMA.FTZ R32, R32, c[0x0][0x23c], -R137.reuse ;  /* 0x00008f0020207a23 */ /* 0x100fe40000010889 */
[--C-:B------:R-:W-:Y:S02]  /*9040*/  FFMA.FTZ R33, R33, c[0x0][0x23c], -R137.reuse ;  /* 0x00008f0021217a23 */ /* 0x100fe40000010889 */
[--C-:B------:R-:W-:Y:S02]  /*9050*/  FFMA.FTZ R36, R36, c[0x0][0x23c], -R137.reuse ;  /* 0x00008f0024247a23 */ /* 0x100fe40000010889 */
[--C-:B------:R-:W-:Y:S01]  /*9060*/  FFMA.FTZ R37, R37, c[0x0][0x23c], -R137.reuse ;  /* 0x00008f0025257a23 */ /* 0x100fe20000010889 */
[----:B------:R2:W-:Y:S01]  /*9070*/  MUFU.EX2 R236, R32 ;  /* 0x0000002000ec7308 */ /* 0x0005e20000000800 */
[--C-:B------:R-:W-:Y:S02]  /*9080*/  FFMA.FTZ R48, R48, c[0x0][0x23c], -R137.reuse ;  /* 0x00008f0030307a23 */ /* 0x100fe40000010889 */
[----:B-1----:R-:W-:Y:S02]  /*9090*/  FADD.FTZ R0, -R134, R138 ;  /* 0x0000008a86007221 */ /* 0x002fe40000010100 */
[----:B------:R-:W-:Y:S02]  /*90a0*/  FMUL.FTZ R138, R135, c[0x0][0x23c] ;  /* 0x00008f00878a7a20 */ /* 0x000fe40000410000 */
[----:B------:R-:W-:Y:S02]  /*90b0*/  FMUL.FTZ R0, R0, c[0x0][0x23c] ;  /* 0x00008f0000007a20 */ /* 0x000fe40000410000 */
[--C-:B------:R-:W-:Y:S01]  /*90c0*/  FFMA.FTZ R68, R68, c[0x0][0x23c], -R137.reuse ;  /* 0x00008f0044447a23 */ /* 0x100fe20000010889 */
[----:B------:R1:W-:Y:S01]  /*90d0*/  MUFU.EX2 R232, R33 ;  /* 0x0000002100e87308 */ /* 0x0003e20000000800 */
[----:B------:R-:W-:Y:S01]  /*90e0*/  FSEL R138, R138, RZ, P1 ;  /* 0x000000ff8a8a7208 */ /* 0x000fe20000800000 */
[--C-:B------:R-:W-:Y:S01]  /*90f0*/  FFMA.FTZ R69, R69, c[0x0][0x23c], -R137.reuse ;  /* 0x00008f0045457a23 */ /* 0x100fe20000010889 */
[----:B------:R-:W-:Y:S01]  /*9100*/  FSETP.NEU.FTZ.AND P1, PT, R134, -INF , PT ;  /* 0xff8000008600780b */ /* 0x000fe20003f3d000 */
[--C-:B------:R-:W-:Y:S02]  /*9110*/  FFMA.FTZ R205, R80, c[0x0][0x23c], -R137.reuse ;  /* 0x00008f0050cd7a23 */ /* 0x100fe40000010889 */
[--C-:B------:R-:W-:Y:S02]  /*9120*/  FFMA.FTZ R22, R22, c[0x0][0x23c], -R138.reuse ;  /* 0x00008f0016167a23 */ /* 0x100fe4000001088a */
[--C-:B------:R-:W-:Y:S02]  /*9130*/  FFMA.FTZ R23, R23, c[0x0][0x23c], -R138.reuse ;  /* 0x00008f0017177a23 */ /* 0x100fe4000001088a */
[----:B------:R3:W-:Y:S01]  /*9140*/  MUFU.EX2 R2, R0 ;  /* 0x0000000000027308 */ /* 0x0007e20000000800 */
[--C-:B------:R-:W-:Y:S02]  /*9150*/  FFMA.FTZ R34, R34, c[0x0][0x23c], -R138.reuse ;  /* 0x00008f0022227a23 */ /* 0x100fe4000001088a */
[--C-:B------:R-:W-:Y:S02]  /*9160*/  FFMA.FTZ R35, R35, c[0x0][0x23c], -R138.reuse ;  /* 0x00008f0023237a23 */ /* 0x100fe4000001088a */
[----:B--2---:R-:W-:Y:S02]  /*9170*/  FMUL.FTZ R32, R133, R168 ;  /* 0x000000a885207220 */ /* 0x004fe40000410000 */
[--C-:B------:R-:W-:Y:S02]  /*9180*/  FFMA.FTZ R38, R38, c[0x0][0x23c], -R138.reuse ;  /* 0x00008f0026267a23 */ /* 0x100fe4000001088a */
[--C-:B------:R-:W-:Y:S01]  /*9190*/  FFMA.FTZ R39, R39, c[0x0][0x23c], -R138.reuse ;  /* 0x00008f0027277a23 */ /* 0x100fe2000001088a */
[----:B------:R-:W-:Y:S01]  /*91a0*/  MUFU.EX2 R239, R23 ;  /* 0x0000001700ef7308 */ /* 0x000fe20000000800 */
[--C-:B------:R-:W-:Y:S02]  /*91b0*/  FFMA.FTZ R211, R100, c[0x0][0x23c], -R137.reuse ;  /* 0x00008f0064d37a23 */ /* 0x100fe40000010889 */
[--C-:B------:R-:W-:Y:S02]  /*91c0*/  FFMA.FTZ R100, R82, c[0x0][0x23c], -R138.reuse ;  /* 0x00008f0052647a23 */ /* 0x100fe4000001088a */
[----:B-1----:R-:W-:Y:S02]  /*91d0*/  FMUL.FTZ R33, R133, R169 ;  /* 0x000000a985217220 */ /* 0x002fe40000410000 */
[--C-:B------:R-:W-:Y:S02]  /*91e0*/  FFMA.FTZ R212, R101, c[0x0][0x23c], -R137.reuse ;  /* 0x00008f0065d47a23 */ /* 0x100fe40000010889 */
[--C-:B------:R-:W-:Y:S01]  /*91f0*/  FFMA.FTZ R101, R83, c[0x0][0x23c], -R138.reuse ;  /* 0x00008f0053657a23 */ /* 0x100fe2000001088a */
[----:B------:R-:W-:Y:S01]  /*9200*/  MUFU.EX2 R235, R34 ;  /* 0x0000002200eb7308 */ /* 0x000fe20000000800 */
[----:B------:R-:W-:Y:S02]  /*9210*/  FFMA.FTZ R217, R116, c[0x0][0x23c], -R137 ;  /* 0x00008f0074d97a23 */ /* 0x000fe40000010889 */
[--C-:B------:R-:W-:Y:S02]  /*9220*/  FFMA.FTZ R116, R98, c[0x0][0x23c], -R138.reuse ;  /* 0x00008f0062747a23 */ /* 0x100fe4000001088a */
[----:B---3--:R-:W-:Y:S02]  /*9230*/  FADD.FTZ R0, -R3, R139 ;  /* 0x0000008b03007221 */ /* 0x008fe40000010100 */
[----:B------:R-:W-:Y:S02]  /*9240*/  FMUL.FTZ R139, R134, c[0x0][0x23c] ;  /* 0x00008f00868b7a20 */ /* 0x000fe40000410000 */
[----:B------:R-:W-:Y:S01]  /*9250*/  FFMA.FTZ R218, R117, c[0x0][0x23c], -R137 ;  /* 0x00008f0075da7a23 */ /* 0x000fe20000010889 */
[----:B------:R-:W-:Y:S01]  /*9260*/  MUFU.EX2 R134, R22 ;  /* 0x0000001600867308 */ /* 0x000fe20000000800 */
[--C-:B------:R-:W-:Y:S01]  /*9270*/  FFMA.FTZ R117, R99, c[0x0][0x23c], -R138.reuse ;  /* 0x00008f0063757a23 */ /* 0x100fe2000001088a */
[----:B------:R-:W-:Y:S01]  /*9280*/  FSEL R139, R139, RZ, P1 ;  /* 0x000000ff8b8b7208 */ /* 0x000fe20000800000 */
[--C-:B------:R-:W-:Y:S01]  /*9290*/  FFMA.FTZ R50, R50, c[0x0][0x23c], -R138.reuse ;  /* 0x00008f0032327a23 */ /* 0x100fe2000001088a */
[----:B------:R-:W-:Y:S01]  /*92a0*/  FSETP.NEU.FTZ.AND P1, PT, R3, -INF , PT ;  /* 0xff8000000300780b */ /* 0x000fe20003f3d000 */
[--C-:B------:R-:W-:Y:S02]  /*92b0*/  FFMA.FTZ R51, R51, c[0x0][0x23c], -R138.reuse ;  /* 0x00008f0033337a23 */ /* 0x100fe4000001088a */
[--C-:B------:R-:W-:Y:S01]  /*92c0*/  FFMA.FTZ R72, R72, c[0x0][0x23c], -R139.reuse ;  /* 0x00008f0048487a23 */ /* 0x100fe2000001088b */
[----:B------:R-:W-:Y:S01]  /*92d0*/  FSEL R204, R204, RZ, P1 ;  /* 0x000000ffcccc7208 */ /* 0x000fe20000800000 */
[--C-:B------:R-:W-:Y:S01]  /*92e0*/  FFMA.FTZ R73, R73, c[0x0][0x23c], -R139.reuse ;  /* 0x00008f0049497a23 */ /* 0x100fe2000001088b */
[----:B----4-:R1:W-:Y:S01]  /*92f0*/  MUFU.EX2 R3, R20 ;  /* 0x0000001400037308 */ /* 0x0103e20000000800 */
[----:B------:R-:W-:Y:S02]  /*9300*/  FFMA.FTZ R19, R19, c[0x0][0x23c], -R138 ;  /* 0x00008f0013137a23 */ /* 0x000fe4000001088a */
[--C-:B------:R-:W-:Y:S02]  /*9310*/  FFMA.FTZ R74, R74, c[0x0][0x23c], -R204.reuse ;  /* 0x00008f004a4a7a23 */ /* 0x100fe400000108cc */
[----:B------:R-:W-:Y:S02]  /*9320*/  FFMA.FTZ R75, R75, c[0x0][0x23c], -R204 ;  /* 0x00008f004b4b7a23 */ /* 0x000fe400000108cc */
[--C-:B------:R-:W-:Y:S02]  /*9330*/  FFMA.FTZ R12, R12, c[0x0][0x23c], -R139.reuse ;  /* 0x00008f000c0c7a23 */ /* 0x100fe4000001088b */
[----:B------:R-:W-:Y:S01]  /*9340*/  FFMA.FTZ R13, R13, c[0x0][0x23c], -R139 ;  /* 0x00008f000d0d7a23 */ /* 0x000fe2000001088b */
[----:B------:R2:W3:Y:S01]  /*9350*/  MUFU.EX2 R208, R19 ;  /* 0x0000001300d07308 */ /* 0x0004e20000000800 */
[--C-:B------:R-:W-:Y:S02]  /*9360*/  FFMA.FTZ R5, R5, c[0x0][0x23c], -R137.reuse ;  /* 0x00008f0005057a23 */ /* 0x100fe40000010889 */
[--C-:B------:R-:W-:Y:S02]  /*9370*/  FFMA.FTZ R6, R6, c[0x0][0x23c], -R138.reuse ;  /* 0x00008f0006067a23 */ /* 0x100fe4000001088a */
[--C-:B------:R-:W-:Y:S02]  /*9380*/  FFMA.FTZ R7, R7, c[0x0][0x23c], -R138.reuse ;  /* 0x00008f0007077a23 */ /* 0x100fe4000001088a */
[--C-:B------:R-:W-:Y:S02]  /*9390*/  FFMA.FTZ R16, R16, c[0x0][0x23c], -R137.reuse ;  /* 0x00008f0010107a23 */ /* 0x100fe40000010889 */
[--C-:B------:R-:W-:Y:S01]  /*93a0*/  FFMA.FTZ R17, R17, c[0x0][0x23c], -R137.reuse ;  /* 0x00008f0011117a23 */ /* 0x100fe20000010889 */
[----:B------:R-:W-:Y:S01]  /*93b0*/  MUFU.EX2 R244, R5 ;  /* 0x0000000500f47308 */ /* 0x000fe20000000800 */
[----:B------:R-:W-:Y:S02]  /*93c0*/  FFMA.FTZ R18, R18, c[0x0][0x23c], -R138 ;  /* 0x00008f0012127a23 */ /* 0x000fe4000001088a */
[----:B------:R-:W-:Y:S01]  /*93d0*/  FFMA.FTZ R4, R4, c[0x0][0x23c], -R137 ;  /* 0x00008f0004047a23 */ /* 0x000fe20000010889 */
[----:B-1----:R-:W1:Y:S01]  /*93e0*/  LDSM.16.MT88.4 R20, [R220+0x8000] ;  /* 0x00800000dc14783b */ /* 0x002e620000004200 */
[----:B------:R-:W-:Y:S02]  /*93f0*/  FMUL.FTZ R0, R0, c[0x0][0x23c] ;  /* 0x00008f0000007a20 */ /* 0x000fe40000410000 */
[--C-:B------:R-:W-:Y:S02]  /*9400*/  FFMA.FTZ R14, R14, c[0x0][0x23c], -R204.reuse ;  /* 0x00008f000e0e7a23 */ /* 0x100fe400000108cc */
[--C-:B------:R-:W-:Y:S01]  /*9410*/  FFMA.FTZ R15, R15, c[0x0][0x23c], -R204.reuse ;  /* 0x00008f000f0f7a23 */ /* 0x100fe200000108cc */
[----:B------:R-:W4:Y:S01]  /*9420*/  MUFU.EX2 R216, R4 ;  /* 0x0000000400d87308 */ /* 0x000f220000000800 */
[--C-:B------:R-:W-:Y:S02]  /*9430*/  FFMA.FTZ R24, R24, c[0x0][0x23c], -R139.reuse ;  /* 0x00008f0018187a23 */ /* 0x100fe4000001088b */
[--C-:B------:R-:W-:Y:S02]  /*9440*/  FFMA.FTZ R25, R25, c[0x0][0x23c], -R139.reuse ;  /* 0x00008f0019197a23 */ /* 0x100fe4000001088b */
[--C-:B------:R-:W-:Y:S02]  /*9450*/  FFMA.FTZ R26, R26, c[0x0][0x23c], -R204.reuse ;  /* 0x00008f001a1a7a23 */ /* 0x100fe400000108cc */
[--C-:B------:R-:W-:Y:S02]  /*9460*/  FFMA.FTZ R27, R27, c[0x0][0x23c], -R204.reuse ;  /* 0x00008f001b1b7a23 */ /* 0x100fe400000108cc */
[----:B--2---:R-:W-:Y:S01]  /*9470*/  FMUL.FTZ R19, R132, R155 ;  /* 0x0000009b84137220 */ /* 0x004fe20000410000 */
[----:B------:R-:W-:Y:S01]  /*9480*/  MUFU.EX2 R215, R6 ;  /* 0x0000000600d77308 */ /* 0x000fe20000000800 */
[--C-:B------:R-:W-:Y:S02]  /*9490*/  FFMA.FTZ R28, R28, c[0x0][0x23c], -R139.reuse ;  /* 0x00008f001c1c7a23 */ /* 0x100fe4000001088b */
[--C-:B------:R-:W-:Y:S02]  /*94a0*/  FFMA.FTZ R29, R29, c[0x0][0x23c], -R139.reuse ;  /* 0x00008f001d1d7a23 */ /* 0x100fe4000001088b */
[--C-:B------:R-:W-:Y:S02]  /*94b0*/  FFMA.FTZ R30, R30, c[0x0][0x23c], -R204.reuse ;  /* 0x00008f001e1e7a23 */ /* 0x100fe400000108cc */
[--C-:B------:R-:W-:Y:S02]  /*94c0*/  FFMA.FTZ R31, R31, c[0x0][0x23c], -R204.reuse ;  /* 0x00008f001f1f7a23 */ /* 0x100fe400000108cc */
[--C-:B------:R-:W-:Y:S01]  /*94d0*/  FFMA.FTZ R43, R43, c[0x0][0x23c], -R204.reuse ;  /* 0x00008f002b2b7a23 */ /* 0x100fe200000108cc */
[----:B------:R-:W2:Y:S01]  /*94e0*/  MUFU.EX2 R245, R7 ;  /* 0x0000000700f57308 */ /* 0x000ea20000000800 */
[--C-:B------:R-:W-:Y:S02]  /*94f0*/  FFMA.FTZ R44, R44, c[0x0][0x23c], -R139.reuse ;  /* 0x00008f002c2c7a23 */ /* 0x100fe4000001088b */
[----:B------:R-:W-:Y:S02]  /*9500*/  FMUL.FTZ R34, R132, R170 ;  /* 0x000000aa84227220 */ /* 0x000fe40000410000 */
[--C-:B------:R-:W-:Y:S02]  /*9510*/  FFMA.FTZ R40, R40, c[0x0][0x23c], -R139.reuse ;  /* 0x00008f0028287a23 */ /* 0x100fe4000001088b */
[--C-:B------:R-:W-:Y:S02]  /*9520*/  FFMA.FTZ R41, R41, c[0x0][0x23c], -R139.reuse ;  /* 0x00008f0029297a23 */ /* 0x100fe4000001088b */
[--C-:B------:R-:W-:Y:S01]  /*9530*/  FFMA.FTZ R42, R42, c[0x0][0x23c], -R204.reuse ;  /* 0x00008f002a2a7a23 */ /* 0x100fe200000108cc */
[----:B------:R1:W-:Y:S01]  /*9540*/  MUFU.EX2 R251, R16 ;  /* 0x0000001000fb7308 */ /* 0x0003e20000000800 */
[--C-:B------:R-:W-:Y:S02]  /*9550*/  FFMA.FTZ R57, R57, c[0x0][0x23c], -R139.reuse ;  /* 0x00008f0039397a23 */ /* 0x100fe4000001088b */
[----:B------:R-:W-:Y:S02]  /*9560*/  FFMA.FTZ R59, R59, c[0x0][0x23c], -R204 ;  /* 0x00008f003b3b7a23 */ /* 0x000fe400000108cc */
[--C-:B------:R-:W-:Y:S02]  /*9570*/  FFMA.FTZ R60, R60, c[0x0][0x23c], -R139.reuse ;  /* 0x00008f003c3c7a23 */ /* 0x100fe4000001088b */
[--C-:B------:R-:W-:Y:S02]  /*9580*/  FFMA.FTZ R70, R70, c[0x0][0x23c], -R138.reuse ;  /* 0x00008f0046467a23 */ /* 0x100fe4000001088a */
[----:B------:R-:W-:Y:S01]  /*9590*/  FFMA.FTZ R71, R71, c[0x0][0x23c], -R138 ;  /* 0x00008f0047477a23 */ /* 0x000fe2000001088a */
[----:B------:R-:W2:Y:S01]  /*95a0*/  MUFU.EX2 R252, R17 ;  /* 0x0000001100fc7308 */ /* 0x000ea20000000800 */
[--C-:B------:R-:W-:Y:S02]  /*95b0*/  FFMA.FTZ R76, R76, c[0x0][0x23c], -R139.reuse ;  /* 0x00008f004c4c7a23 */ /* 0x100fe4000001088b */
[--C-:B------:R-:W-:Y:S02]  /*95c0*/  FFMA.FTZ R77, R77, c[0x0][0x23c], -R139.reuse ;  /* 0x00008f004d4d7a23 */ /* 0x100fe4000001088b */
[--C-:B------:R-:W-:Y:S02]  /*95d0*/  FFMA.FTZ R8, R8, c[0x0][0x23c], -R139.reuse ;  /* 0x00008f0008087a23 */ /* 0x100fe4000001088b */
[----:B------:R-:W-:Y:S02]  /*95e0*/  FFMA.FTZ R9, R9, c[0x0][0x23c], -R139 ;  /* 0x00008f0009097a23 */ /* 0x000fe4000001088b */
[--C-:B------:R-:W-:Y:S01]  /*95f0*/  FFMA.FTZ R10, R10, c[0x0][0x23c], -R204.reuse ;  /* 0x00008f000a0a7a23 */ /* 0x100fe200000108cc */
[----:B------:R-:W2:Y:S01]  /*9600*/  MUFU.EX2 R249, R18 ;  /* 0x0000001200f97308 */ /* 0x000ea20000000800 */
[----:B------:R-:W-:Y:S02]  /*9610*/  FFMA.FTZ R11, R11, c[0x0][0x23c], -R204 ;  /* 0x00008f000b0b7a23 */ /* 0x000fe400000108cc */
[--C-:B------:R-:W-:Y:S01]  /*9620*/  FFMA.FTZ R207, R84, c[0x0][0x23c], -R137.reuse ;  /* 0x00008f0054cf7a23 */ /* 0x100fe20000010889 */
[----:B---3--:R-:W-:Y:S01]  /*9630*/  MOV R84, R208 ;  /* 0x000000d000547202 */ /* 0x008fe20000000f00 */
[C---:B-1----:R-:W-:Y:S02]  /*9640*/  FMUL.FTZ R16, R133.reuse, R152 ;  /* 0x0000009885107220 */ /* 0x042fe40000410000 */
[C---:B------:R-:W-:Y:S01]  /*9650*/  FMUL.FTZ R4, R133.reuse, R144 ;  /* 0x0000009085047220 */ /* 0x040fe20000410000 */
[----:B----4-:R-:W-:Y:S01]  /*9660*/  F2FP.PACK_AB R144, R244, R216 ;  /* 0x000000d8f490723e */ /* 0x010fe200000000ff */
[----:B------:R-:W-:Y:S01]  /*9670*/  FMUL.FTZ R5, R133, R145 ;  /* 0x0000009185057220 */ /* 0x000fe20000410000 */
[----:B------:R-:W1:Y:S01]  /*9680*/  MUFU.EX2 R0, R0 ;  /* 0x0000000000007308 */ /* 0x000e620000000800 */
[----:B--2---:R-:W-:Y:S01]  /*9690*/  F2FP.PACK_AB R145, R245, R215 ;  /* 0x000000d7f591723e */ /* 0x004fe200000000ff */
[----:B------:R-:W-:Y:S01]  /*96a0*/  FMUL.FTZ R6, R132, R146 ;  /* 0x0000009284067220 */ /* 0x000fe20000410000 */
[----:B------:R-:W-:Y:S01]  /*96b0*/  F2FP.PACK_AB R146, R252, R251 ;  /* 0x000000fbfc92723e */ /* 0x000fe200000000ff */
[----:B------:R-:W-:Y:S02]  /*96c0*/  FMUL.FTZ R17, R133, R153 ;  /* 0x0000009985117220 */ /* 0x000fe40000410000 */
[----:B------:R-:W-:Y:S02]  /*96d0*/  FMUL.FTZ R7, R132, R147 ;  /* 0x0000009384077220 */ /* 0x000fe40000410000 */
[--C-:B------:R-:W-:Y:S02]  /*96e0*/  FFMA.FTZ R208, R85, c[0x0][0x23c], -R137.reuse ;  /* 0x00008f0055d07a23 */ /* 0x100fe40000010889 */
[----:B------:R2:W-:Y:S01]  /*96f0*/  MUFU.EX2 R248, R12 ;  /* 0x0000000c00f87308 */ /* 0x0005e20000000800 */
[--C-:B------:R-:W-:Y:S02]  /*9700*/  FFMA.FTZ R213, R112, c[0x0][0x23c], -R137.reuse ;  /* 0x00008f0070d57a23 */ /* 0x100fe40000010889 */
[--C-:B------:R-:W-:Y:S01]  /*9710*/  FFMA.FTZ R112, R86, c[0x0][0x23c], -R138.reuse ;  /* 0x00008f0056707a23 */ /* 0x100fe2000001088a */
[----:B------:R-:W-:Y:S01]  /*9720*/  F2FP.PACK_AB R147, R84, R249 ;  /* 0x000000f95493723e */ /* 0x000fe200000000ff */
[----:B------:R-:W-:Y:S02]  /*9730*/  FMUL.FTZ R18, R132, R154 ;  /* 0x0000009a84127220 */ /* 0x000fe40000410000 */
[--C-:B------:R-:W-:Y:S02]  /*9740*/  FFMA.FTZ R214, R113, c[0x0][0x23c], -R137.reuse ;  /* 0x00008f0071d67a23 */ /* 0x100fe40000010889 */
[--C-:B------:R-:W-:Y:S01]  /*9750*/  FFMA.FTZ R113, R87, c[0x0][0x23c], -R138.reuse ;  /* 0x00008f0057717a23 */ /* 0x100fe2000001088a */
[----:B------:R3:W-:Y:S01]  /*9760*/  MUFU.EX2 R250, R13 ;  /* 0x0000000d00fa7308 */ /* 0x0007e20000000800 */
[-C--:B------:R-:W-:Y:S05]  /*9770*/  HMMA.16816.F32 R4, R144, R20.reuse, R4 ;  /* 0x000000149004723c */ /* 0x080fea0000001804 */
[----:B------:R-:W-:Y:S02]  /*9780*/  FFMA.FTZ R219, R128, c[0x0][0x23c], -R137 ;  /* 0x00008f0080db7a23 */ /* 0x000fe40000010889 */
[----:B------:R-:W-:Y:S02]  /*9790*/  FFMA.FTZ R128, R102, c[0x0][0x23c], -R138 ;  /* 0x00008f0066807a23 */ /* 0x000fe4000001088a */
[----:B------:R1:W-:Y:S03]  /*97a0*/  MUFU.EX2 R246, R14 ;  /* 0x0000000e00f67308 */ /* 0x0003e60000000800 */
[--C-:B------:R-:W-:Y:S02]  /*97b0*/  FFMA.FTZ R102, R88, c[0x0][0x23c], -R139.reuse ;  /* 0x00008f0058667a23 */ /* 0x100fe4000001088b */
[----:B--2---:R-:W-:Y:S02]  /*97c0*/  FMUL.FTZ R12, R2, R148 ;  /* 0x00000094020c7220 */ /* 0x004fe40000410000 */
[--C-:B------:R-:W-:Y:S02]  /*97d0*/  FFMA.FTZ R45, R45, c[0x0][0x23c], -R139.reuse ;  /* 0x00008f002d2d7a23 */ /* 0x100fe4000001088b */
[--C-:B------:R-:W-:Y:S01]  /*97e0*/  FFMA.FTZ R46, R46, c[0x0][0x23c], -R204.reuse ;  /* 0x00008f002e2e7a23 */ /* 0x100fe200000108cc */
[----:B------:R-:W2:Y:S01]  /*97f0*/  MUFU.EX2 R209, R15 ;  /* 0x0000000f00d17308 */ /* 0x000ea20000000800 */
[----:B------:R-:W-:Y:S02]  /*9800*/  FFMA.FTZ R47, R47, c[0x0][0x23c], -R204 ;  /* 0x00008f002f2f7a23 */ /* 0x000fe400000108cc */
[--C-:B------:R-:W-:Y:S02]  /*9810*/  FFMA.FTZ R56, R56, c[0x0][0x23c], -R139.reuse ;  /* 0x00008f0038387a23 */ /* 0x100fe4000001088b */
[----:B---3--:R-:W-:Y:S02]  /*9820*/  FMUL.FTZ R13, R2, R149 ;  /* 0x00000095020d7220 */ /* 0x008fe40000410000 */
[----:B------:R-:W-:Y:S02]  /*9830*/  FFMA.FTZ R55, R55, c[0x0][0x23c], -R138 ;  /* 0x00008f0037377a23 */ /* 0x000fe4000001088a */
[--C-:B------:R-:W-:Y:S01]  /*9840*/  FFMA.FTZ R58, R58, c[0x0][0x23c], -R204.reuse ;  /* 0x00008f003a3a7a23 */ /* 0x100fe200000108cc */
[----:B------:R3:W-:Y:S01]  /*9850*/  MUFU.EX2 R241, R8 ;  /* 0x0000000800f17308 */ /* 0x0007e20000000800 */
[----:B------:R-:W-:Y:S02]  /*9860*/  FFMA.FTZ R61, R61, c[0x0][0x23c], -R139 ;  /* 0x00008f003d3d7a23 */ /* 0x000fe4000001088b */
[--C-:B------:R-:W-:Y:S02]  /*9870*/  FFMA.FTZ R62, R62, c[0x0][0x23c], -R204.reuse ;  /* 0x00008f003e3e7a23 */ /* 0x100fe400000108cc */
[----:B-1----:R-:W-:Y:S02]  /*9880*/  FMUL.FTZ R14, R0, R150 ;  /* 0x00000096000e7220 */ /* 0x002fe40000410000 */
[----:B------:R-:W-:Y:S02]  /*9890*/  FFMA.FTZ R63, R63, c[0x0][0x23c], -R204 ;  /* 0x00008f003f3f7a23 */ /* 0x000fe400000108cc */
[--C-:B------:R-:W-:Y:S01]  /*98a0*/  FFMA.FTZ R66, R66, c[0x0][0x23c], -R138.reuse ;  /* 0x00008f0042427a23 */ /* 0x100fe2000001088a */
[----:B------:R-:W1:Y:S01]  /*98b0*/  MUFU.EX2 R243, R9 ;  /* 0x0000000900f37308 */ /* 0x000e620000000800 */
[----:B------:R-:W-:Y:S02]  /*98c0*/  FFMA.FTZ R67, R67, c[0x0][0x23c], -R138 ;  /* 0x00008f0043437a23 */ /* 0x000fe4000001088a */
[--C-:B------:R-:W-:Y:S01]  /*98d0*/  FFMA.FTZ R78, R78, c[0x0][0x23c], -R204.reuse ;  /* 0x00008f004e4e7a23 */ /* 0x100fe200000108cc */
[----:B--2---:R-:W-:Y:S01]  /*98e0*/  MOV R85, R209 ;  /* 0x000000d100557202 */ /* 0x004fe20000000f00 */
[----:B------:R-:W-:Y:S02]  /*98f0*/  FMUL.FTZ R15, R0, R151 ;  /* 0x00000097000f7220 */ /* 0x000fe40000410000 */
[----:B------:R-:W2:Y:S01]  /*9900*/  LDSM.16.MT88.4 R148, [R223+0x8000] ;  /* 0x00800000df94783b */ /* 0x000ea20000004200 */
[--C-:B------:R-:W-:Y:S02]  /*9910*/  FFMA.FTZ R209, R96, c[0x0][0x23c], -R137.reuse ;  /* 0x00008f0060d17a23 */ /* 0x100fe40000010889 */
[----:B------:R4:W-:Y:S01]  /*9920*/  MUFU.EX2 R242, R10 ;  /* 0x0000000a00f27308 */ /* 0x0009e20000000800 */
[----:B------:R-:W-:Y:S02]  /*9930*/  FFMA.FTZ R79, R79, c[0x0][0x23c], -R204 ;  /* 0x00008f004f4f7a23 */ /* 0x000fe400000108cc */
[--C-:B------:R-:W-:Y:S02]  /*9940*/  FFMA.FTZ R49, R49, c[0x0][0x23c], -R137.reuse ;  /* 0x00008f0031317a23 */ /* 0x100fe40000010889 */
[----:B------:R-:W-:Y:S01]  /*9950*/  LDSM.16.MT88.4 R96, [R223+0x8800] ;  /* 0x00880000df60783b */ /* 0x000fe20000004200 */
[----:B---3--:R-:W-:Y:S02]  /*9960*/  FMUL.FTZ R8, R2, R140 ;  /* 0x0000008c02087220 */ /* 0x008fe40000410000 */
[--C-:B------:R-:W-:Y:S02]  /*9970*/  FFMA.FTZ R52, R52, c[0x0][0x23c], -R137.reuse ;  /* 0x00008f0034347a23 */ /* 0x100fe40000010889 */
[----:B------:R-:W3:Y:S01]  /*9980*/  MUFU.EX2 R247, R11 ;  /* 0x0000000b00f77308 */ /* 0x000ee20000000800 */
[--C-:B------:R-:W-:Y:S02]  /*9990*/  FFMA.FTZ R53, R53, c[0x0][0x23c], -R137.reuse ;  /* 0x00008f0035357a23 */ /* 0x100fe40000010889 */
[--C-:B------:R-:W-:Y:S01]  /*99a0*/  FFMA.FTZ R64, R64, c[0x0][0x23c], -R137.reuse ;  /* 0x00008f0040407a23 */ /* 0x100fe20000010889 */
[----:B-1----:R-:W-:Y:S01]  /*99b0*/  F2FP.PACK_AB R140, R243, R241 ;  /* 0x000000f1f38c723e */ /* 0x002fe200000000ff */
[----:B------:R-:W-:Y:S02]  /*99c0*/  FMUL.FTZ R9, R2, R141 ;  /* 0x0000008d02097220 */ /* 0x000fe40000410000 */
[--C-:B------:R-:W-:Y:S02]  /*99d0*/  FFMA.FTZ R65, R65, c[0x0][0x23c], -R137.reuse ;  /* 0x00008f0041417a23 */ /* 0x100fe40000010889 */
[----:B------:R-:W-:Y:S01]  /*99e0*/  FFMA.FTZ R137, R129, c[0x0][0x23c], -R137 ;  /* 0x00008f0081897a23 */ /* 0x000fe20000010889 */
[----:B------:R1:W-:Y:S01]  /*99f0*/  MUFU.EX2 R135, R24 ;  /* 0x0000001800877308 */ /* 0x0003e20000000800 */
[--C-:B------:R-:W-:Y:S02]  /*9a00*/  FFMA.FTZ R129, R103, c[0x0][0x23c], -R138.reuse ;  /* 0x00008f0067817a23 */ /* 0x100fe4000001088a */
[--C-:B------:R-:W-:Y:S02]  /*9a10*/  FFMA.FTZ R103, R89, c[0x0][0x23c], -R139.reuse ;  /* 0x00008f0059677a23 */ /* 0x100fe4000001088b */
[----:B----4-:R-:W-:Y:S01]  /*9a20*/  FMUL.FTZ R10, R0, R142 ;  /* 0x0000008e000a7220 */ /* 0x010fe20000410000 */
[----:B------:R-:W-:Y:S01]  /*9a30*/  F2FP.PACK_AB R142, R250, R248 ;  /* 0x000000f8fa8e723e */ /* 0x000fe200000000ff */
[--C-:B------:R-:W-:Y:S02]  /*9a40*/  FFMA.FTZ R54, R54, c[0x0][0x23c], -R138.reuse ;  /* 0x00008f0036367a23 */ /* 0x100fe4000001088a */
[--C-:B------:R-:W-:Y:S01]  /*9a50*/  FFMA.FTZ R118, R118, c[0x0][0x23c], -R138.reuse ;  /* 0x00008f0076767a23 */ /* 0x100fe2000001088a */
[----:B------:R4:W-:Y:S01]  /*9a60*/  MUFU.EX2 R238, R25 ;  /* 0x0000001900ee7308 */ /* 0x0009e20000000800 */
[--C-:B------:R-:W-:Y:S02]  /*9a70*/  FFMA.FTZ R119, R119, c[0x0][0x23c], -R138.reuse ;  /* 0x00008f0077777a23 */ /* 0x100fe4000001088a */
[----:B------:R-:W-:Y:S01]  /*9a80*/  FFMA.FTZ R130, R130, c[0x0][0x23c], -R138 ;  /* 0x00008f0082827a23 */ /* 0x000fe2000001088a */
[----:B---3--:R-:W-:Y:S01]  /*9a90*/  F2FP.PACK_AB R141, R247, R242 ;  /* 0x000000f2f78d723e */ /* 0x008fe200000000ff */
[----:B------:R-:W-:Y:S01]  /*9aa0*/  FMUL.FTZ R11, R0, R143 ;  /* 0x0000008f000b7220 */ /* 0x000fe20000410000 */
[----:B------:R-:W-:Y:S01]  /*9ab0*/  F2FP.PACK_AB R143, R85, R246 ;  /* 0x000000f6558f723e */ /* 0x000fe200000000ff */
[--C-:B------:R-:W-:Y:S02]  /*9ac0*/  FFMA.FTZ R94, R94, c[0x0][0x23c], -R204.reuse ;  /* 0x00008f005e5e7a23 */ /* 0x100fe400000108cc */
[--C-:B------:R-:W-:Y:S01]  /*9ad0*/  FFMA.FTZ R95, R95, c[0x0][0x23c], -R204.reuse ;  /* 0x00008f005f5f7a23 */ /* 0x100fe200000108cc */
[----:B------:R3:W-:Y:S01]  /*9ae0*/  MUFU.EX2 R136, R26 ;  /* 0x0000001a00887308 */ /* 0x0007e20000000800 */
[--C-:B------:R-:W-:Y:S02]  /*9af0*/  FFMA.FTZ R106, R106, c[0x0][0x23c], -R204.reuse ;  /* 0x00008f006a6a7a23 */ /* 0x100fe400000108cc */
[C---:B------:R-:W-:Y:S04]  /*9b00*/  HMMA.16816.F32 R8, R140.reuse, R20, R8 ;  /* 0x000000148c08723c */ /* 0x040fe80000001808 */
[C---:B-1----:R-:W-:Y:S02]  /*9b10*/  FMUL.FTZ R24, R2.reuse, R160 ;  /* 0x000000a002187220 */ /* 0x042fe40000410000 */
[--C-:B------:R-:W-:Y:S01]  /*9b20*/  FFMA.FTZ R107, R107, c[0x0][0x23c], -R204.reuse ;  /* 0x00008f006b6b7a23 */ /* 0x100fe200000108cc */
[----:B------:R1:W-:Y:S01]  /*9b30*/  MUFU.EX2 R237, R27 ;  /* 0x0000001b00ed7308 */ /* 0x0003e20000000800 */
[-C--:B------:R-:W-:Y:S04]  /*9b40*/  HMMA.16816.F32 R12, R140, R22.reuse, R12 ;  /* 0x000000168c0c723c */ /* 0x080fe8000000180c */
[C---:B------:R-:W-:Y:S02]  /*9b50*/  FMUL.FTZ R20, R133.reuse, R156 ;  /* 0x0000009c85147220 */ /* 0x040fe40000410000 */
[----:B------:R-:W-:Y:S02]  /*9b60*/  FMUL.FTZ R21, R133, R157 ;  /* 0x0000009d85157220 */ /* 0x000fe40000410000 */
[C---:B------:R-:W-:Y:S01]  /*9b70*/  HMMA.16816.F32 R16, R144.reuse, R22, R16 ;  /* 0x000000169010723c */ /* 0x040fe20000001810 */
[----:B------:R2:W-:Y:S03]  /*9b80*/  MUFU.EX2 R234, R28 ;  /* 0x0000001c00ea7308 */ /* 0x0005e60000000800 */
[----:B----4-:R-:W-:Y:S02]  /*9b90*/  FMUL.FTZ R25, R2, R161 ;  /* 0x000000a102197220 */ /* 0x010fe40000410000 */
[----:B---3--:R-:W-:Y:S02]  /*9ba0*/  FMUL.FTZ R26, R0, R162 ;  /* 0x000000a2001a7220 */ /* 0x008fe40000410000 */
[C---:B------:R-:W-:Y:S03]  /*9bb0*/  FMUL.FTZ R22, R132.reuse, R158 ;  /* 0x0000009e84167220 */ /* 0x040fe60000410000 */
[----:B------:R-:W3:Y:S01]  /*9bc0*/  MUFU.EX2 R230, R29 ;  /* 0x0000001d00e67308 */ /* 0x000ee20000000800 */
[----:B------:R-:W-:Y:S02]  /*9bd0*/  FMUL.FTZ R23, R132, R159 ;  /* 0x0000009f84177220 */ /* 0x000fe40000410000 */
[--C-:B------:R-:W-:Y:S02]  /*9be0*/  FFMA.FTZ R110, R110, c[0x0][0x23c], -R204.reuse ;  /* 0x00008f006e6e7a23 */ /* 0x100fe400000108cc */
[----:B-1----:R-:W-:Y:S02]  /*9bf0*/  FMUL.FTZ R27, R0, R163 ;  /* 0x000000a3001b7220 */ /* 0x002fe40000410000 */
[--C-:B------:R-:W-:Y:S01]  /*9c00*/  FFMA.FTZ R111, R111, c[0x0][0x23c], -R204.reuse ;  /* 0x00008f006f6f7a23 */ /* 0x100fe200000108cc */
[-C--:B--2---:R-:W-:Y:S02]  /*9c10*/  HMMA.16816.F32 R20, R144, R148.reuse, R20 ;  /* 0x000000949014723c */ /* 0x084fe40000001814 */
[----:B------:R1:W-:Y:S01]  /*9c20*/  MUFU.EX2 R233, R30 ;  /* 0x0000001e00e97308 */ /* 0x0003e20000000800 */
[--C-:B------:R-:W-:Y:S02]  /*9c30*/  FFMA.FTZ R122, R122, c[0x0][0x23c], -R204.reuse ;  /* 0x00008f007a7a7a23 */ /* 0x100fe400000108cc */
[--C-:B------:R-:W-:Y:S02]  /*9c40*/  FFMA.FTZ R123, R123, c[0x0][0x23c], -R204.reuse ;  /* 0x00008f007b7b7a23 */ /* 0x100fe400000108cc */
[----:B------:R-:W-:Y:S01]  /*9c50*/  FMUL.FTZ R28, R2, R164 ;  /* 0x000000a4021c7220 */ /* 0x000fe20000410000 */
[C---:B------:R-:W-:Y:S04]  /*9c60*/  HMMA.16816.F32 R24, R140.reuse, R148, R24 ;  /* 0x000000948c18723c */ /* 0x040fe80000001818 */
[----:B------:R2:W4:Y:S01]  /*9c70*/  MUFU.EX2 R229, R31 ;  /* 0x0000001f00e57308 */ /* 0x0005220000000800 */
[----:B------:R-:W-:Y:S02]  /*9c80*/  FFMA.FTZ R126, R126, c[0x0][0x23c], -R204 ;  /* 0x00008f007e7e7a23 */ /* 0x000fe400000108cc */
[--C-:B------:R-:W-:Y:S01]  /*9c90*/  FFMA.FTZ R104, R104, c[0x0][0x23c], -R139.reuse ;  /* 0x00008f0068687a23 */ /* 0x100fe2000001088b */
[----:B---3--:R-:W-:Y:S01]  /*9ca0*/  F2FP.PACK_AB R86, R230, R234 ;  /* 0x000000eae656723e */ /* 0x008fe200000000ff */
[----:B------:R-:W-:Y:S03]  /*9cb0*/  FMUL.FTZ R29, R2, R165 ;  /* 0x000000a5021d7220 */ /* 0x000fe60000410000 */
[--C-:B------:R-:W-:Y:S02]  /*9cc0*/  FFMA.FTZ R105, R105, c[0x0][0x23c], -R139.reuse ;  /* 0x00008f0069697a23 */ /* 0x100fe4000001088b */
[----:B------:R3:W-:Y:S01]  /*9cd0*/  MUFU.EX2 R231, R35 ;  /* 0x0000002300e77308 */ /* 0x0007e20000000800 */
[--C-:B------:R-:W-:Y:S02]  /*9ce0*/  FFMA.FTZ R108, R108, c[0x0][0x23c], -R139.reuse ;  /* 0x00008f006c6c7a23 */ /* 0x100fe4000001088b */
[--C-:B------:R-:W-:Y:S02]  /*9cf0*/  FFMA.FTZ R109, R109, c[0x0][0x23c], -R139.reuse ;  /* 0x00008f006d6d7a23 */ /* 0x100fe4000001088b */
[----:B-1----:R-:W-:Y:S02]  /*9d00*/  FMUL.FTZ R30, R0, R166 ;  /* 0x000000a6001e7220 */ /* 0x002fe40000410000 */
[--C-:B------:R-:W-:Y:S02]  /*9d10*/  FFMA.FTZ R120, R120, c[0x0][0x23c], -R139.reuse ;  /* 0x00008f0078787a23 */ /* 0x100fe4000001088b */
[--C-:B------:R-:W-:Y:S01]  /*9d20*/  FFMA.FTZ R121, R121, c[0x0][0x23c], -R139.reuse ;  /* 0x00008f0079797a23 */ /* 0x100fe2000001088b */
[----:B------:R1:W-:Y:S01]  /*9d30*/  MUFU.EX2 R161, R43 ;  /* 0x0000002b00a17308 */ /* 0x0003e20000000800 */
[--C-:B------:R-:W-:Y:S02]  /*9d40*/  FFMA.FTZ R124, R124, c[0x0][0x23c], -R139.reuse ;  /* 0x00008f007c7c7a23 */ /* 0x100fe4000001088b */
[----:B--2---:R-:W-:Y:S01]  /*9d50*/  FMUL.FTZ R31, R0, R167 ;  /* 0x000000a7001f7220 */ /* 0x004fe20000410000 */
[----:B----4-:R-:W-:Y:S06]  /*9d60*/  F2FP.PACK_AB R87, R229, R233 ;  /* 0x000000e9e557723e */ /* 0x010fec00000000ff */
[----:B------:R2:W-:Y:S01]  /*9d70*/  MUFU.EX2 R160, R44 ;  /* 0x0000002c00a07308 */ /* 0x0005e20000000800 */
[-C--:B------:R-:W-:Y:S03]  /*9d80*/  HMMA.16816.F32 R28, R140, R150.reuse, R28 ;  /* 0x000000968c1c723c */ /* 0x080fe6000000181c */
[----:B---3--:R-:W-:Y:S06]  /*9d90*/  FMUL.FTZ R35, R132, R171 ;  /* 0x000000ab84237220 */ /* 0x008fec0000410000 */
[----:B------:R3:W-:Y:S01]  /*9da0*/  MUFU.EX2 R228, R36 ;  /* 0x0000002400e47308 */ /* 0x0007e20000000800 */
[C---:B------:R-:W-:Y:S01]  /*9db0*/  HMMA.16816.F32 R32, R144.reuse, R150, R32 ;  /* 0x000000969020723c */ /* 0x040fe20000001820 */
[----:B------:R-:W3:Y:S03]  /*9dc0*/  LDSM.16.MT88.4 R148, [R221+0x8000] ;  /* 0x00800000dd94783b */ /* 0x000ee60000004200 */
[----:B-1----:R-:W-:Y:S05]  /*9dd0*/  FMUL.FTZ R43, R0, R179 ;  /* 0x000000b3002b7220 */ /* 0x002fea0000410000 */
[----:B------:R1:W-:Y:S01]  /*9de0*/  MUFU.EX2 R227, R37 ;  /* 0x0000002500e37308 */ /* 0x0003e20000000800 */
[----:B------:R-:W4:Y:S02]  /*9df0*/  LDL.LU R179, [R1+0x4] ;  /* 0x0000040001b37983 */ /* 0x000f240000300800 */
[----:B--2---:R-:W-:Y:S02]  /*9e00*/  FMUL.FTZ R44, R2, R180 ;  /* 0x000000b4022c7220 */ /* 0x004fe40000410000 */
[----:B------:R-:W2:Y:S05]  /*9e10*/  LDL.LU R180, [R1+0x8] ;  /* 0x0000080001b47983 */ /* 0x000eaa0000300800 */
[----:B------:R3:W-:Y:S01]  /*9e20*/  MUFU.EX2 R154, R38 ;  /* 0x00000026009a7308 */ /* 0x0007e20000000800 */
[----:B------:R-:W2:Y:S01]  /*9e30*/  LDL.LU R89, [R1+0x14] ;  /* 0x0000140001597983 */ /* 0x000ea20000300800 */
[C---:B---3--:R-:W-:Y:S03]  /*9e40*/  FMUL.FTZ R36, R133.reuse, R172 ;  /* 0x000000ac85247220 */ /* 0x048fe60000410000 */
[----:B------:R-:W3:Y:S05]  /*9e50*/  LDL.LU R88, [R1+0x20] ;  /* 0x0000200001587983 */ /* 0x000eea0000300800 */
[----:B------:R1:W-:Y:S02]  /*9e60*/  MUFU.EX2 R226, R39 ;  /* 0x0000002700e27308 */ /* 0x0003e40000000800 */
[C---:B-1----:R-:W-:Y:S08]  /*9e70*/  FMUL.FTZ R37, R133.reuse, R173 ;  /* 0x000000ad85257220 */ /* 0x042ff00000410000 */
[----:B------:R1:W-:Y:S01]  /*9e80*/  MUFU.EX2 R153, R40 ;  /* 0x0000002800997308 */ /* 0x0003e20000000800 */
[C---:B------:R-:W-:Y:S09]  /*9e90*/  FMUL.FTZ R38, R132.reuse, R174 ;  /* 0x000000ae84267220 */ /* 0x040ff20000410000 */
[----:B------:R1:W-:Y:S01]  /*9ea0*/  MUFU.EX2 R155, R41 ;  /* 0x00000029009b7308 */ /* 0x0003e20000000800 */
[----:B------:R-:W-:Y:S09]  /*9eb0*/  FMUL.FTZ R39, R132, R175 ;  /* 0x000000af84277220 */ /* 0x000ff20000410000 */
[----:B------:R1:W-:Y:S01]  /*9ec0*/  MUFU.EX2 R152, R42 ;  /* 0x0000002a00987308 */ /* 0x0003e20000000800 */
[-C--:B------:R-:W-:Y:S03]  /*9ed0*/  HMMA.16816.F32 R36, R144, R148.reuse, R36 ;  /* 0x000000949024723c */ /* 0x080fe60000001824 */
[C---:B-1----:R-:W-:Y:S06]  /*9ee0*/  FMUL.FTZ R40, R2.reuse, R176 ;  /* 0x000000b002287220 */ /* 0x042fec0000410000 */
[----:B------:R1:W-:Y:S03]  /*9ef0*/  MUFU.EX2 R159, R45 ;  /* 0x0000002d009f7308 */ /* 0x0003e60000000800 */
[----:B------:R-:W-:Y:S07]  /*9f00*/  FMUL.FTZ R41, R2, R177 ;  /* 0x000000b102297220 */ /* 0x000fee0000410000 */
[----:B------:R1:W-:Y:S01]  /*9f10*/  MUFU.EX2 R157, R46 ;  /* 0x0000002e009d7308 */ /* 0x0003e20000000800 */
[----:B------:R-:W-:Y:S09]  /*9f20*/  FMUL.FTZ R42, R0, R178 ;  /* 0x000000b2002a7220 */ /* 0x000ff20000410000 */
[----:B------:R1:W-:Y:S01]  /*9f30*/  MUFU.EX2 R158, R47 ;  /* 0x0000002f009e7308 */ /* 0x0003e20000000800 */
[C---:B------:R-:W-:Y:S04]  /*9f40*/  HMMA.16816.F32 R40, R140.reuse, R148, R40 ;  /* 0x000000948c28723c */ /* 0x040fe80000001828 */
[----:B-1----:R-:W-:Y:S05]  /*9f50*/  FMUL.FTZ R45, R2, R181 ;  /* 0x000000b5022d7220 */ /* 0x002fea0000410000 */
[----:B------:R1:W-:Y:S03]  /*9f60*/  MUFU.EX2 R225, R48 ;  /* 0x0000003000e17308 */ /* 0x0003e60000000800 */
[C---:B------:R-:W-:Y:S07]  /*9f70*/  FMUL.FTZ R46, R0.reuse, R182 ;  /* 0x000000b6002e7220 */ /* 0x040fee0000410000 */
[----:B------:R1:W-:Y:S01]  /*9f80*/  MUFU.EX2 R224, R50 ;  /* 0x0000003200e07308 */ /* 0x0003e20000000800 */
[----:B------:R-:W-:Y:S09]  /*9f90*/  FMUL.FTZ R47, R0, R183 ;  /* 0x000000b7002f7220 */ /* 0x000ff20000410000 */
[----:B------:R1:W1:Y:S01]  /*9fa0*/  MUFU.EX2 R80, R51 ;  /* 0x0000003300507308 */ /* 0x0002620000000800 */
[-C--:B------:R-:W-:Y:S03]  /*9fb0*/  HMMA.16816.F32 R44, R140, R150.reuse, R44 ;  /* 0x000000968c2c723c */ /* 0x080fe6000000182c */
[C---:B-1----:R-:W-:Y:S06]  /*9fc0*/  FMUL.FTZ R48, R133.reuse, R184 ;  /* 0x000000b885307220 */ /* 0x042fec0000410000 */
[----:B------:R-:W1:Y:S03]  /*9fd0*/  MUFU.EX2 R49, R49 ;  /* 0x0000003100317308 */ /* 0x000e660000000800 */
[C---:B------:R-:W-:Y:S07]  /*9fe0*/  FMUL.FTZ R50, R132.reuse, R186 ;  /* 0x000000ba84327220 */ /* 0x040fee0000410000 */
[----:B------:R1:W-:Y:S01]  /*9ff0*/  MUFU.EX2 R156, R56 ;  /* 0x00000038009c7308 */ /* 0x0003e20000000800 */
[----:B------:R-:W-:Y:S01]  /*a000*/  FMUL.FTZ R51, R132, R187 ;  /* 0x000000bb84337220 */ /* 0x000fe20000410000 */
[----:B------:R-:W-:Y:S02]  /*a010*/  MOV R167, R80 ;  /* 0x0000005000a77202 */ /* 0x000fe40000000f00 */
[----:B------:R-:W-:Y:S06]  /*a020*/  LDSM.16.MT88.4 R80, [R220+0x8800] ;  /* 0x00880000dc50783b */ /* 0x000fec0000004200 */
[----:B------:R1:W-:Y:S02]  /*a030*/  MUFU.EX2 R165, R55 ;  /* 0x0000003700a57308 */ /* 0x0003e40000000800 */
[----:B-1----:R-:W-:Y:S01]  /*a040*/  MOV R178, R49 ;  /* 0x0000003100b27202 */ /* 0x002fe20000000f00 */
[C---:B------:R-:W-:Y:S03]  /*a050*/  FMUL.FTZ R49, R133.reuse, R185 ;  /* 0x000000b985317220 */ /* 0x040fe60000410000 */
[----:B------:R-:W-:Y:S04]  /*a060*/  MOV R184, R178 ;  /* 0x000000b200b87202 */ /* 0x000fe80000000f00 */
[----:B------:R1:W-:Y:S01]  /*a070*/  MUFU.EX2 R170, R57 ;  /* 0x0000003900aa7308 */ /* 0x0003e20000000800 */
[C---:B------:R-:W-:Y:S01]  /*a080*/  HMMA.16816.F32 R48, R144.reuse, R150, R48 ;  /* 0x000000969030723c */ /* 0x040fe20000001830 */
[----:B------:R-:W1:Y:S03]  /*a090*/  LDSM.16.MT88.4 R148, [R222+0x8000] ;  /* 0x00800000de94783b */ /* 0x000e660000004200 */
[----:B------:R-:W-:Y:S05]  /*a0a0*/  FMUL.FTZ R56, R2, R192 ;  /* 0x000000c002387220 */ /* 0x000fea0000410000 */
[----:B------:R1:W-:Y:S03]  /*a0b0*/  MUFU.EX2 R163, R52 ;  /* 0x0000003400a37308 */ /* 0x0003e60000000800 */
[----:B------:R-:W-:Y:S07]  /*a0c0*/  FMUL.FTZ R55, R132, R191 ;  /* 0x000000bf84377220 */ /* 0x000fee0000410000 */
[----:B------:R1:W-:Y:S02]  /*a0d0*/  MUFU.EX2 R166, R53 ;  /* 0x0000003500a67308 */ /* 0x0003e40000000800 */
[----:B-1----:R-:W-:Y:S08]  /*a0e0*/  FMUL.FTZ R57, R2, R193 ;  /* 0x000000c102397220 */ /* 0x002ff00000410000 */
[----:B------:R1:W-:Y:S01]  /*a0f0*/  MUFU.EX2 R162, R54 ;  /* 0x0000003600a27308 */ /* 0x0003e20000000800 */
[C---:B------:R-:W-:Y:S09]  /*a100*/  FMUL.FTZ R52, R133.reuse, R188 ;  /* 0x000000bc85347220 */ /* 0x040ff20000410000 */
[----:B------:R1:W-:Y:S01]  /*a110*/  MUFU.EX2 R171, R59 ;  /* 0x0000003b00ab7308 */ /* 0x0003e20000000800 */
[----:B------:R-:W-:Y:S09]  /*a120*/  FMUL.FTZ R53, R133, R189 ;  /* 0x000000bd85357220 */ /* 0x000ff20000410000 */
[----:B------:R1:W-:Y:S02]  /*a130*/  MUFU.EX2 R164, R58 ;  /* 0x0000003a00a47308 */ /* 0x0003e40000000800 */
[----:B-1----:R-:W-:Y:S08]  /*a140*/  FMUL.FTZ R54, R132, R190 ;  /* 0x000000be84367220 */ /* 0x002ff00000410000 */
[----:B------:R1:W-:Y:S01]  /*a150*/  MUFU.EX2 R187, R60 ;  /* 0x0000003c00bb7308 */ /* 0x0003e20000000800 */
[-C--:B------:R-:W-:Y:S03]  /*a160*/  HMMA.16816.F32 R52, R144, R148.reuse, R52 ;  /* 0x000000949034723c */ /* 0x080fe60000001834 */
[C---:B------:R-:W-:Y:S06]  /*a170*/  FMUL.FTZ R59, R0.reuse, R195 ;  /* 0x000000c3003b7220 */ /* 0x040fec0000410000 */
[----:B------:R1:W1:Y:S03]  /*a180*/  MUFU.EX2 R168, R61 ;  /* 0x0000003d00a87308 */ /* 0x0002660000000800 */
[----:B------:R-:W-:Y:S07]  /*a190*/  FMUL.FTZ R58, R0, R194 ;  /* 0x000000c2003a7220 */ /* 0x000fee0000410000 */
[----:B------:R1:W1:Y:S01]  /*a1a0*/  MUFU.EX2 R173, R62 ;  /* 0x0000003e00ad7308 */ /* 0x0002620000000800 */
[C---:B------:R-:W-:Y:S04]  /*a1b0*/  HMMA.16816.F32 R56, R140.reuse, R148, R56 ;  /* 0x000000948c38723c */ /* 0x040fe80000001838 */
[C---:B-1----:R-:W-:Y:S05]  /*a1c0*/  FMUL.FTZ R60, R2.reuse, R196 ;  /* 0x000000c4023c7220 */ /* 0x042fea0000410000 */
[----:B------:R1:W-:Y:S03]  /*a1d0*/  MUFU.EX2 R192, R63 ;  /* 0x0000003f00c07308 */ /* 0x0003e60000000800 */
[----:B------:R-:W-:Y:S01]  /*a1e0*/  FMUL.FTZ R61, R2, R197 ;  /* 0x000000c5023d7220 */ /* 0x000fe20000410000 */
[----:B------:R-:W-:Y:S02]  /*a1f0*/  MOV R193, R168 ;  /* 0x000000a800c17202 */ /* 0x000fe40000000f00 */
[----:B------:R-:W-:Y:S02]  /*a200*/  MOV R168, R85 ;  /* 0x0000005500a87202 */ /* 0x000fe40000000f00 */
[----:B------:R-:W-:Y:S02]  /*a210*/  F2FP.PACK_AB R85, R237, R136 ;  /* 0x00000088ed55723e */ /* 0x000fe400000000ff */
[----:B------:R1:W1:Y:S01]  /*a220*/  MUFU.EX2 R176, R66 ;  /* 0x0000004200b07308 */ /* 0x0002620000000800 */
[C---:B------:R-:W-:Y:S01]  /*a230*/  FMUL.FTZ R62, R0.reuse, R198 ;  /* 0x000000c6003e7220 */ /* 0x040fe20000410000 */
[----:B------:R-:W-:Y:S08]  /*a240*/  MOV R188, R173 ;  /* 0x000000ad00bc7202 */ /* 0x000ff00000000f00 */
[----:B------:R-:W1:Y:S02]  /*a250*/  MUFU.EX2 R169, R67 ;  /* 0x0000004300a97308 */ /* 0x000e640000000800 */
[----:B-1----:R-:W-:Y:S08]  /*a260*/  FMUL.FTZ R63, R0, R199 ;  /* 0x000000c7003f7220 */ /* 0x002ff00000410000 */
[----:B------:R-:W1:Y:S01]  /*a270*/  MUFU.EX2 R64, R64 ;  /* 0x0000004000407308 */ /* 0x000e620000000800 */
[-C--:B------:R-:W-:Y:S03]  /*a280*/  HMMA.16816.F32 R60, R140, R150.reuse, R60 ;  /* 0x000000968c3c723c */ /* 0x080fe6000000183c */
[----:B------:R-:W-:Y:S01]  /*a290*/  FMUL.FTZ R66, R132, R202 ;  /* 0x000000ca84427220 */ /* 0x000fe20000410000 */
[----:B------:R-:W-:Y:S03]  /*a2a0*/  MOV R186, R176 ;  /* 0x000000b000ba7202 */ /* 0x000fe60000000f00 */
[----:B------:R-:W-:Y:S02]  /*a2b0*/  FFMA.FTZ R140, R114, c[0x0][0x23c], -R138 ;  /* 0x00008f00728c7a23 */ /* 0x000fe4000001088a */
[----:B------:R-:W4:Y:S03]  /*a2c0*/  MUFU.EX2 R65, R65 ;  /* 0x0000004100417308 */ /* 0x000f260000000800 */
[--C-:B------:R-:W-:Y:S01]  /*a2d0*/  FFMA.FTZ R114, R92, c[0x0][0x23c], -R139.reuse ;  /* 0x00008f005c727a23 */ /* 0x100fe2000001088b */
[----:B------:R-:W-:Y:S01]  /*a2e0*/  MOV R194, R169 ;  /* 0x000000a900c27202 */ /* 0x000fe20000000f00 */
[----:B------:R-:W-:Y:S01]  /*a2f0*/  FMUL.FTZ R67, R132, R203 ;  /* 0x000000cb84437220 */ /* 0x000fe20000410000 */
[----:B------:R-:W-:Y:S01]  /*a300*/  MOV R169, R84 ;  /* 0x0000005400a97202 */ /* 0x000fe20000000f00 */
[----:B------:R-:W-:Y:S01]  /*a310*/  FFMA.FTZ R92, R90, c[0x0][0x23c], -R204 ;  /* 0x00008f005a5c7a23 */ /* 0x000fe200000108cc */
[----:B------:R-:W-:Y:S01]  /*a320*/  F2FP.PACK_AB R84, R238, R135 ;  /* 0x00000087ee54723e */ /* 0x000fe200000000ff */
[----:B------:R-:W-:Y:S01]  /*a330*/  FFMA.FTZ R141, R115, c[0x0][0x23c], -R138 ;  /* 0x00008f00738d7a23 */ /* 0x000fe2000001088a */
[----:B------:R3:W-:Y:S01]  /*a340*/  MUFU.EX2 R175, R68 ;  /* 0x0000004400af7308 */ /* 0x0007e20000000800 */
[----:B------:R-:W-:Y:S02]  /*a350*/  FFMA.FTZ R115, R93, c[0x0][0x23c], -R139 ;  /* 0x00008f005d737a23 */ /* 0x000fe4000001088b */
[----:B------:R-:W-:Y:S01]  /*a360*/  FFMA.FTZ R93, R91, c[0x0][0x23c], -R204 ;  /* 0x00008f005b5d7a23 */ /* 0x000fe200000108cc */
[----:B-1----:R-:W-:Y:S01]  /*a370*/  MOV R177, R64 ;  /* 0x0000004000b17202 */ /* 0x002fe20000000f00 */
[----:B------:R-:W-:Y:S02]  /*a380*/  FMUL.FTZ R64, R133, R200 ;  /* 0x000000c885407220 */ /* 0x000fe40000410000 */
[----:B------:R-:W-:Y:S01]  /*a390*/  FFMA.FTZ R138, R131, c[0x0][0x23c], -R138 ;  /* 0x00008f00838a7a23 */ /* 0x000fe2000001088a */
[----:B------:R-:W-:Y:S01]  /*a3a0*/  MOV R185, R177 ;  /* 0x000000b100b97202 */ /* 0x000fe20000000f00 */
[----:B------:R-:W-:Y:S01]  /*a3b0*/  FFMA.FTZ R204, R127, c[0x0][0x23c], -R204 ;  /* 0x00008f007fcc7a23 */ /* 0x000fe200000108cc */
[----:B------:R1:W-:Y:S01]  /*a3c0*/  MUFU.EX2 R191, R69 ;  /* 0x0000004500bf7308 */ /* 0x0003e20000000800 */
[----:B----4-:R-:W-:Y:S01]  /*a3d0*/  FFMA.FTZ R132, R132, R179, R215 ;  /* 0x000000b384847223 */ /* 0x010fe200000100d7 */
[----:B------:R-:W-:Y:S01]  /*a3e0*/  MOV R215, R187 ;  /* 0x000000bb00d77202 */ /* 0x000fe20000000f00 */
[----:B------:R-:W-:Y:S01]  /*a3f0*/  FFMA.FTZ R139, R125, c[0x0][0x23c], -R139 ;  /* 0x00008f007d8b7a23 */ /* 0x000fe2000001088b */
[----:B------:R-:W-:Y:S01]  /*a400*/  MOV R172, R65 ;  /* 0x0000004100ac7202 */ /* 0x000fe20000000f00 */
[----:B------:R-:W-:Y:S02]  /*a410*/  FMUL.FTZ R65, R133, R201 ;  /* 0x000000c985417220 */ /* 0x000fe40000410000 */
[----:B------:R-:W-:Y:S01]  /*a420*/  FADD.FTZ R132, R245, R132 ;  /* 0x00000084f5847221 */ /* 0x000fe20000010000 */
[----:B------:R-:W-:Y:S01]  /*a430*/  MOV R245, R170 ;  /* 0x000000aa00f57202 */ /* 0x000fe20000000f00 */
[----:B--2---:R-:W-:Y:S01]  /*a440*/  FFMA.FTZ R133, R133, R180, R216 ;  /* 0x000000b485857223 */ /* 0x004fe200000100d8 */
[----:B------:R2:W-:Y:S01]  /*a450*/  MUFU.EX2 R174, R70 ;  /* 0x0000004600ae7308 */ /* 0x0005e20000000800 */
[----:B------:R-:W-:Y:S01]  /*a460*/  FFMA.FTZ R2, R2, R89, R241 ;  /* 0x0000005902027223 */ /* 0x000fe200000100f1 */
[----:B------:R-:W-:Y:S04]  /*a470*/  HMMA.16816.F32 R64, R144, R150, R64 ;  /* 0x000000969040723c */ /* 0x000fe80000001840 */
[----:B---3--:R-:W-:Y:S01]  /*a480*/  F2FP.PACK_AB R68, R240, R3 ;  /* 0x00000003f044723e */ /* 0x008fe200000000ff */
[----:B------:R-:W-:Y:S01]  /*a490*/  FFMA.FTZ R0, R0, R88, R242 ;  /* 0x0000005800007223 */ /* 0x000fe200000100f2 */
[----:B------:R-:W-:Y:S01]  /*a4a0*/  MOV R195, R172 ;  /* 0x000000ac00c37202 */ /* 0x000fe20000000f00 */
[----:B------:R-:W-:Y:S01]  /*a4b0*/  LDSM.16.MT88.4 R88, [R222+0x9000] ;  /* 0x00900000de58783b */ /* 0x000fe20000004200 */
[----:B------:R3:W-:Y:S01]  /*a4c0*/  MUFU.EX2 R190, R71 ;  /* 0x0000004700be7308 */ /* 0x0007e20000000800 */
[----:B------:R-:W-:Y:S03]  /*a4d0*/  MOV R241, R186 ;  /* 0x000000ba00f17202 */ /* 0x000fe60000000f00 */
[----:B-1----:R-:W-:Y:S01]  /*a4e0*/  F2FP.PACK_AB R69, R239, R134 ;  /* 0x00000086ef45723e */ /* 0x002fe200000000ff */
[----:B------:R-:W-:Y:S01]  /*a4f0*/  FADD.FTZ R133, R244, R133 ;  /* 0x00000085f4857221 */ /* 0x000fe20000010000 */
[----:B------:R-:W-:Y:S01]  /*a500*/  MOV R242, R185 ;  /* 0x000000b900f27202 */ /* 0x000fe20000000f00 */
[----:B------:R-:W-:Y:S01]  /*a510*/  FADD.FTZ R0, R247, R0 ;  /* 0x00000000f7007221 */ /* 0x000fe20000010000 */
[----:B------:R-:W-:Y:S02]  /*a520*/  MOV R244, R171 ;  /* 0x000000ab00f47202 */ /* 0x000fe40000000f00 */
[----:B------:R-:W-:Y:S01]  /*a530*/  MUFU.EX2 R173, R72 ;  /* 0x0000004800ad7308 */ /* 0x000fe20000000800 */
[----:B------:R-:W-:Y:S01]  /*a540*/  FADD.FTZ R0, R246, R0 ;  /* 0x00000000f6007221 */ /* 0x000fe20000010000 */
[----:B------:R-:W-:Y:S02]  /*a550*/  MOV R216, R188 ;  /* 0x000000bc00d87202 */ /* 0x000fe40000000f00 */
[----:B--2---:R-:W-:Y:S01]  /*a560*/  F2FP.PACK_AB R70, R232, R236 ;  /* 0x000000ece846723e */ /* 0x004fe200000000ff */
[----:B------:R-:W-:Y:S04]  /*a570*/  FADD.FTZ R0, R168, R0 ;  /* 0x00000000a8007221 */ /* 0x000fe80000010000 */
[----:B------:R-:W-:Y:S01]  /*a580*/  FADD.FTZ R0, R136, R0 ;  /* 0x0000000088007221 */ /* 0x000fe20000010000 */
[----:B------:R-:W-:Y:S03]  /*a590*/  MUFU.EX2 R178, R73 ;  /* 0x0000004900b27308 */ /* 0x000fe60000000800 */
[----:B------:R-:W-:Y:S01]  /*a5a0*/  FADD.FTZ R0, R237, R0 ;  /* 0x00000000ed007221 */ /* 0x000fe20000010000 */
[----:B---3--:R-:W-:Y:S03]  /*a5b0*/  F2FP.PACK_AB R71, R231, R235 ;  /* 0x000000ebe747723e */ /* 0x008fe600000000ff */
[----:B------:R-:W-:Y:S03]  /*a5c0*/  FADD.FTZ R0, R233, R0 ;  /* 0x00000000e9007221 */ /* 0x000fe60000010000 */
[----:B------:R-:W-:Y:S01]  /*a5d0*/  MUFU.EX2 R172, R74 ;  /* 0x0000004a00ac7308 */ /* 0x000fe20000000800 */
[-C--:B------:R-:W-:Y:S05]  /*a5e0*/  HMMA.16816.F32 R4, R68, R80.reuse, R4 ;  /* 0x000000504404723c */ /* 0x080fea0000001804 */
[----:B------:R-:W-:Y:S03]  /*a5f0*/  FADD.FTZ R0, R229, R0 ;  /* 0x00000000e5007221 */ /* 0x000fe60000010000 */
[C---:B------:R-:W-:Y:S01]  /*a600*/  HMMA.16816.F32 R8, R84.reuse, R80, R8 ;  /* 0x000000505408723c */ /* 0x040fe20000001808 */
[----:B------:R1:W-:Y:S03]  /*a610*/  MUFU.EX2 R176, R75 ;  /* 0x0000004b00b07308 */ /* 0x0003e60000000800 */
[----:B------:R-:W-:Y:S04]  /*a620*/  FADD.FTZ R0, R152, R0 ;  /* 0x0000000098007221 */ /* 0x000fe80000010000 */
[-C--:B------:R-:W-:Y:S03]  /*a630*/  HMMA.16816.F32 R12, R84, R82.reuse, R12 ;  /* 0x00000052540c723c */ /* 0x080fe6000000180c */
[----:B------:R2:W-:Y:S01]  /*a640*/  MUFU.EX2 R177, R76 ;  /* 0x0000004c00b17308 */ /* 0x0005e20000000800 */
[----:B------:R-:W-:Y:S04]  /*a650*/  FADD.FTZ R0, R161, R0 ;  /* 0x00000000a1007221 */ /* 0x000fe80000010000 */
[C---:B------:R-:W-:Y:S01]  /*a660*/  HMMA.16816.F32 R16, R68.reuse, R82, R16 ;  /* 0x000000524410723c */ /* 0x040fe20000001810 */
[----:B------:R-:W3:Y:S03]  /*a670*/  LDSM.16.MT88.4 R80, [R221+0x8800] ;  /* 0x00880000dd50783b */ /* 0x000ee60000004200 */
[----:B------:R-:W-:Y:S01]  /*a680*/  FADD.FTZ R0, R157, R0 ;  /* 0x000000009d007221 */ /* 0x000fe20000010000 */
[----:B------:R4:W3:Y:S03]  /*a690*/  MUFU.EX2 R183, R77 ;  /* 0x0000004d00b77308 */ /* 0x0008e60000000800 */
[-C--:B------:R-:W-:Y:S01]  /*a6a0*/  HMMA.16816.F32 R20, R68, R96.reuse, R20 ;  /* 0x000000604414723c */ /* 0x080fe20000001814 */
[----:B-1----:R-:W-:Y:S03]  /*a6b0*/  LDSM.16.MT88.4 R72, [R220+0x9000] ;  /* 0x00900000dc48783b */ /* 0x002fe60000004200 */
[----:B------:R-:W-:Y:S03]  /*a6c0*/  FADD.FTZ R0, R158, R0 ;  /* 0x000000009e007221 */ /* 0x000fe60000010000 */
[----:B------:R-:W-:Y:S01]  /*a6d0*/  MUFU.EX2 R137, R137 ;  /* 0x0000008900897308 */ /* 0x000fe20000000800 */
[C---:B------:R-:W-:Y:S04]  /*a6e0*/  HMMA.16816.F32 R24, R84.reuse, R96, R24 ;  /* 0x000000605418723c */ /* 0x040fe80000001818 */
[----:B--2---:R-:W-:Y:S01]  /*a6f0*/  F2FP.PACK_AB R76, R155, R153 ;  /* 0x000000999b4c723e */ /* 0x004fe200000000ff */
[----:B------:R-:W-:Y:S03]  /*a700*/  FADD.FTZ R0, R164, R0 ;  /* 0x00000000a4007221 */ /* 0x000fe60000010000 */
[-C--:B------:R-:W-:Y:S01]  /*a710*/  HMMA.16816.F32 R28, R84, R98.reuse, R28 ;  /* 0x00000062541c723c */ /* 0x080fe2000000181c */
[----:B------:R-:W-:Y:S03]  /*a720*/  MUFU.EX2 R138, R138 ;  /* 0x0000008a008a7308 */ /* 0x000fe60000000800 */
[----:B------:R-:W-:Y:S01]  /*a730*/  FADD.FTZ R0, R244, R0 ;  /* 0x00000000f4007221 */ /* 0x000fe20000010000 */
[----:B----4-:R-:W-:Y:S03]  /*a740*/  F2FP.PACK_AB R77, R161, R152 ;  /* 0x00000098a14d723e */ /* 0x010fe600000000ff */
[C---:B------:R-:W-:Y:S01]  /*a750*/  HMMA.16816.F32 R32, R68.reuse, R98, R32 ;  /* 0x000000624420723c */ /* 0x040fe20000001820 */
[----:B------:R-:W1:Y:S02]  /*a760*/  LDSM.16.MT88.4 R96, [R222+0x8800] ;  /* 0x00880000de60783b */ /* 0x000e640000004200 */
[----:B------:R-:W-:Y:S01]  /*a770*/  MUFU.EX2 R139, R139 ;  /* 0x0000008b008b7308 */ /* 0x000fe20000000800 */
[----:B------:R-:W-:Y:S04]  /*a780*/  FADD.FTZ R0, R216, R0 ;  /* 0x00000000d8007221 */ /* 0x000fe80000010000 */
[----:B------:R-:W-:Y:S01]  /*a790*/  FADD.FTZ R0, R192, R0 ;  /* 0x00000000c0007221 */ /* 0x000fe20000010000 */
[-C--:B---3--:R-:W-:Y:S04]  /*a7a0*/  HMMA.16816.F32 R36, R68, R80.reuse, R36 ;  /* 0x000000504424723c */ /* 0x088fe80000001824 */
[----:B------:R-:W-:Y:S04]  /*a7b0*/  MUFU.EX2 R204, R204 ;  /* 0x000000cc00cc7308 */ /* 0x000fe80000000800 */
[C---:B------:R-:W-:Y:S06]  /*a7c0*/  HMMA.16816.F32 R40, R84.reuse, R80, R40 ;  /* 0x000000505428723c */ /* 0x040fec0000001828 */
[----:B------:R2:W-:Y:S02]  /*a7d0*/  MUFU.EX2 R181, R78 ;  /* 0x0000004e00b57308 */ /* 0x0005e40000000800 */
[-C--:B------:R-:W-:Y:S08]  /*a7e0*/  HMMA.16816.F32 R44, R84, R82.reuse, R44 ;  /* 0x00000052542c723c */ /* 0x080ff0000000182c */
[C---:B------:R-:W-:Y:S01]  /*a7f0*/  HMMA.16816.F32 R48, R68.reuse, R82, R48 ;  /* 0x000000524430723c */ /* 0x040fe20000001830 */
[----:B------:R-:W3:Y:S01]  /*a800*/  LDSM.16.MT88.4 R80, [R223+0x9000] ;  /* 0x00900000df50783b */ /* 0x000ee20000004200 */
[----:B------:R4:W-:Y:S06]  /*a810*/  MUFU.EX2 R182, R79 ;  /* 0x0000004f00b67308 */ /* 0x0009ec0000000800 */
[-C--:B-1----:R-:W-:Y:S04]  /*a820*/  HMMA.16816.F32 R52, R68, R96.reuse, R52 ;  /* 0x000000604434723c */ /* 0x082fe80000001834 */
[----:B------:R-:W-:Y:S01]  /*a830*/  MUFU.EX2 R188, R113 ;  /* 0x0000007100bc7308 */ /* 0x000fe20000000800 */
[----:B--2---:R-:W-:Y:S03]  /*a840*/  F2FP.PACK_AB R78, R159, R160 ;  /* 0x000000a09f4e723e */ /* 0x004fe600000000ff */
[C---:B------:R-:W-:Y:S06]  /*a850*/  HMMA.16816.F32 R56, R84.reuse, R96, R56 ;  /* 0x000000605438723c */ /* 0x040fec0000001838 */
[----:B------:R1:W-:Y:S01]  /*a860*/  MUFU.EX2 R113, R93 ;  /* 0x0000005d00717308 */ /* 0x0003e20000000800 */
[----:B------:R-:W-:Y:S01]  /*a870*/  FADD.FTZ R96, R243, R2 ;  /* 0x00000002f3607221 */ /* 0x000fe20000010000 */
[-C--:B------:R-:W-:Y:S01]  /*a880*/  HMMA.16816.F32 R60, R84, R98.reuse, R60 ;  /* 0x00000062543c723c */ /* 0x080fe2000000183c */
[----:B------:R-:W2:Y:S03]  /*a890*/  LDSM.16.MT88.4 R84, [R221+0x9000] ;  /* 0x00900000dd54783b */ /* 0x000ea60000004200 */
[----:B----4-:R-:W-:Y:S01]  /*a8a0*/  F2FP.PACK_AB R79, R158, R157 ;  /* 0x0000009d9e4f723e */ /* 0x010fe200000000ff */
[----:B------:R-:W-:Y:S03]  /*a8b0*/  FADD.FTZ R2, R251, R133 ;  /* 0x00000085fb027221 */ /* 0x000fe60000010000 */
[----:B------:R-:W-:Y:S01]  /*a8c0*/  HMMA.16816.F32 R64, R68, R98, R64 ;  /* 0x000000624440723c */ /* 0x000fe20000001840 */
[----:B------:R-:W-:Y:S03]  /*a8d0*/  MUFU.EX2 R131, R116 ;  /* 0x0000007400837308 */ /* 0x000fe60000000800 */
[----:B------:R-:W-:Y:S03]  /*a8e0*/  FADD.FTZ R2, R252, R2 ;  /* 0x00000002fc027221 */ /* 0x000fe60000010000 */
[----:B------:R-:W-:Y:S01]  /*a8f0*/  F2FP.PACK_AB R68, R227, R228 ;  /* 0x000000e4e344723e */ /* 0x000fe200000000ff */
[----:B------:R-:W-:Y:S01]  /*a900*/  FADD.FTZ R2, R3, R2 ;  /* 0x0000000203027221 */ /* 0x000fe20000010000 */
[----:B------:R-:W-:Y:S01]  /*a910*/  F2FP.PACK_AB R69, R226, R154 ;  /* 0x0000009ae245723e */ /* 0x000fe200000000ff */
[----:B------:R-:W4:Y:S01]  /*a920*/  LDL.LU R3, [R1+0xd0] ;  /* 0x0000d00001037983 */ /* 0x000f220000300800 */
[----:B------:R1:W-:Y:S01]  /*a930*/  MUFU.EX2 R116, R92 ;  /* 0x0000005c00747308 */ /* 0x0003e20000000800 */
[----:B------:R-:W-:Y:S01]  /*a940*/  F2FP.PACK_AB R70, R184, R225 ;  /* 0x000000e1b846723e */ /* 0x000fe200000000ff */
[----:B------:R-:W-:Y:S01]  /*a950*/  FADD.FTZ R2, R240, R2 ;  /* 0x00000002f0027221 */ /* 0x000fe20000010000 */
[----:B------:R-:W-:Y:S03]  /*a960*/  F2FP.PACK_AB R71, R167, R224 ;  /* 0x000000e0a747723e */ /* 0x000fe600000000ff */
[----:B------:R-:W-:Y:S04]  /*a970*/  FADD.FTZ R2, R236, R2 ;  /* 0x00000002ec027221 */ /* 0x000fe80000010000 */
[-C--:B------:R-:W-:Y:S01]  /*a980*/  HMMA.16816.F32 R4, R68, R72.reuse, R4 ;  /* 0x000000484404723c */ /* 0x080fe20000001804 */
[----:B------:R-:W-:Y:S02]  /*a990*/  MUFU.EX2 R205, R205 ;  /* 0x000000cd00cd7308 */ /* 0x000fe40000000800 */
[----:B------:R-:W-:Y:S04]  /*a9a0*/  FADD.FTZ R2, R232, R2 ;  /* 0x00000002e8027221 */ /* 0x000fe80000010000 */
[----:B------:R-:W-:Y:S01]  /*a9b0*/  FADD.FTZ R2, R228, R2 ;  /* 0x00000002e4027221 */ /* 0x000fe20000010000 */
[C---:B------:R-:W-:Y:S03]  /*a9c0*/  HMMA.16816.F32 R8, R76.reuse, R72, R8 ;  /* 0x000000484c08723c */ /* 0x040fe60000001808 */
[----:B------:R-:W1:Y:S05]  /*a9d0*/  MUFU.EX2 R206, R206 ;  /* 0x000000ce00ce7308 */ /* 0x000e6a0000000800 */
[-C--:B------:R-:W-:Y:S05]  /*a9e0*/  HMMA.16816.F32 R12, R76, R74.reuse, R12 ;  /* 0x0000004a4c0c723c */ /* 0x080fea000000180c */
[----:B------:R-:W-:Y:S03]  /*a9f0*/  MUFU.EX2 R179, R100 ;  /* 0x0000006400b37308 */ /* 0x000fe60000000800 */
[C---:B------:R-:W-:Y:S01]  /*aa00*/  HMMA.16816.F32 R16, R68.reuse, R74, R16 ;  /* 0x0000004a4410723c */ /* 0x040fe20000001810 */
[----:B------:R-:W1:Y:S06]  /*aa10*/  LDSM.16.MT88.4 R72, [R220+0x9800] ;  /* 0x00980000dc48783b */ /* 0x000e6c0000004200 */
[----:B------:R-:W1:Y:S01]  /*aa20*/  MUFU.EX2 R189, R101 ;  /* 0x0000006500bd7308 */ /* 0x000e620000000800 */
[-C--:B---3--:R-:W-:Y:S08]  /*aa30*/  HMMA.16816.F32 R20, R68, R80.reuse, R20 ;  /* 0x000000504414723c */ /* 0x088ff00000001814 */
[C---:B------:R-:W-:Y:S01]  /*aa40*/  HMMA.16816.F32 R24, R76.reuse, R80, R24 ;  /* 0x000000504c18723c */ /* 0x040fe20000001818 */
[----:B------:R-:W-:Y:S07]  /*aa50*/  MUFU.EX2 R207, R207 ;  /* 0x000000cf00cf7308 */ /* 0x000fee0000000800 */
[-C--:B------:R-:W-:Y:S03]  /*aa60*/  HMMA.16816.F32 R28, R76, R82.reuse, R28 ;  /* 0x000000524c1c723c */ /* 0x080fe6000000181c */
[----:B------:R-:W-:Y:S05]  /*aa70*/  MUFU.EX2 R208, R208 ;  /* 0x000000d000d07308 */ /* 0x000fea0000000800 */
[C---:B------:R-:W-:Y:S01]  /*aa80*/  HMMA.16816.F32 R32, R68.reuse, R82, R32 ;  /* 0x000000524420723c */ /* 0x040fe20000001820 */
[----:B------:R-:W3:Y:S04]  /*aa90*/  LDSM.16.MT88.4 R80, [R223+0x9800] ;  /* 0x00980000df50783b */ /* 0x000ee80000004200 */
[----:B------:R-:W-:Y:S03]  /*aaa0*/  MUFU.EX2 R180, R112 ;  /* 0x0000007000b47308 */ /* 0x000fe60000000800 */
[-C--:B--2---:R-:W-:Y:S07]  /*aab0*/  HMMA.16816.F32 R36, R68, R84.reuse, R36 ;  /* 0x000000544424723c */ /* 0x084fee0000001824 */
[----:B------:R-:W-:Y:S01]  /*aac0*/  MUFU.EX2 R209, R209 ;  /* 0x000000d100d17308 */ /* 0x000fe20000000800 */
[C---:B------:R-:W-:Y:S08]  /*aad0*/  HMMA.16816.F32 R40, R76.reuse, R84, R40 ;  /* 0x000000544c28723c */ /* 0x040ff00000001828 */
[-C--:B------:R-:W-:Y:S01]  /*aae0*/  HMMA.16816.F32 R44, R76, R86.reuse, R44 ;  /* 0x000000564c2c723c */ /* 0x080fe2000000182c */
[----:B------:R-:W-:Y:S07]  /*aaf0*/  MUFU.EX2 R210, R210 ;  /* 0x000000d200d27308 */ /* 0x000fee0000000800 */
[C---:B------:R-:W-:Y:S01]  /*ab00*/  HMMA.16816.F32 R48, R68.reuse, R86, R48 ;  /* 0x000000564430723c */ /* 0x040fe20000001830 */
[----:B------:R-:W2:Y:S02]  /*ab10*/  LDSM.16.MT88.4 R84, [R221+0x9800] ;  /* 0x00980000dd54783b */ /* 0x000ea40000004200 */
[----:B------:R-:W-:Y:S05]  /*ab20*/  MUFU.EX2 R127, R117 ;  /* 0x00000075007f7308 */ /* 0x000fea0000000800 */
[-C--:B------:R-:W-:Y:S05]  /*ab30*/  HMMA.16816.F32 R52, R68, R88.reuse, R52 ;  /* 0x000000584434723c */ /* 0x080fea0000001834 */
[----:B------:R-:W-:Y:S03]  /*ab40*/  MUFU.EX2 R125, R102 ;  /* 0x00000066007d7308 */ /* 0x000fe60000000800 */
[C---:B------:R-:W-:Y:S07]  /*ab50*/  HMMA.16816.F32 R56, R76.reuse, R88, R56 ;  /* 0x000000584c38723c */ /* 0x040fee0000001838 */
[----:B------:R-:W-:Y:S01]  /*ab60*/  MUFU.EX2 R117, R103 ;  /* 0x0000006700757308 */ /* 0x000fe20000000800 */
[-C--:B------:R-:W-:Y:S07]  /*ab70*/  HMMA.16816.F32 R60, R76, R90.reuse, R60 ;  /* 0x0000005a4c3c723c */ /* 0x080fee000000183c */
[----:B------:R-:W-:Y:S01]  /*ab80*/  FADD.FTZ R77, R249, R132 ;  /* 0x00000084f94d7221 */ /* 0x000fe20000010000 */
[----:B------:R-:W-:Y:S01]  /*ab90*/  HMMA.16816.F32 R64, R68, R90, R64 ;  /* 0x0000005a4440723c */ /* 0x000fe20000001840 */
[----:B------:R-:W2:Y:S01]  /*aba0*/  LDSM.16.MT88.4 R88, [R222+0x9800] ;  /* 0x00980000de58783b */ /* 0x000ea20000004200 */
[----:B------:R-:W-:Y:S02]  /*abb0*/  MUFU.EX2 R114, R114 ;  /* 0x0000007200727308 */ /* 0x000fe40000000800 */
[----:B------:R-:W-:Y:S01]  /*abc0*/  FADD.FTZ R76, R248, R96 ;  /* 0x00000060f84c7221 */ /* 0x000fe20000010000 */
[----:B------:R-:W-:Y:S01]  /*abd0*/  F2FP.PACK_AB R78, R193, R215 ;  /* 0x000000d7c14e723e */ /* 0x000fe200000000ff */
[----:B-1----:R-:W-:Y:S01]  /*abe0*/  FADD.FTZ R93, R169, R77 ;  /* 0x0000004da95d7221 */ /* 0x002fe20000010000 */
[----:B------:R-:W-:Y:S01]  /*abf0*/  F2FP.PACK_AB R68, R166, R163 ;  /* 0x000000a3a644723e */ /* 0x000fe200000000ff */
[----:B------:R-:W-:Y:S01]  /*ac00*/  FADD.FTZ R92, R250, R76 ;  /* 0x0000004cfa5c7221 */ /* 0x000fe20000010000 */
[----:B------:R-:W-:Y:S01]  /*ac10*/  F2FP.PACK_AB R69, R165, R162 ;  /* 0x000000a2a545723e */ /* 0x000fe200000000ff */
[----:B------:R-:W-:Y:S02]  /*ac20*/  LDSM.16.MT88.4 R168, [R223+0xb800] ;  /* 0x00b80000dfa8783b */ /* 0x000fe40000004200 */
[----:B------:R-:W-:Y:S01]  /*ac30*/  F2FP.PACK_AB R70, R195, R242 ;  /* 0x000000f2c346723e */ /* 0x000fe200000000ff */
[----:B------:R-:W-:Y:S01]  /*ac40*/  MUFU.EX2 R115, R115 ;  /* 0x0000007300737308 */ /* 0x000fe20000000800 */
[----:B------:R-:W-:Y:S02]  /*ac50*/  F2FP.PACK_AB R71, R194, R241 ;  /* 0x000000f1c247723e */ /* 0x000fe400000000ff */
[----:B------:R-:W-:Y:S02]  /*ac60*/  F2FP.PACK_AB R76, R245, R156 ;  /* 0x0000009cf54c723e */ /* 0x000fe400000000ff */
[----:B------:R-:W-:Y:S02]  /*ac70*/  F2FP.PACK_AB R77, R244, R164 ;  /* 0x000000a4f44d723e */ /* 0x000fe400000000ff */
[----:B------:R-:W-:Y:S01]  /*ac80*/  F2FP.PACK_AB R79, R192, R216 ;  /* 0x000000d8c04f723e */ /* 0x000fe200000000ff */
[-C--:B------:R-:W-:Y:S02]  /*ac90*/  HMMA.16816.F32 R4, R68, R72.reuse, R4 ;  /* 0x000000484404723c */ /* 0x080fe40000001804 */
[----:B------:R-:W-:Y:S06]  /*aca0*/  MUFU.EX2 R112, R94 ;  /* 0x0000005e00707308 */ /* 0x000fec0000000800 */
[C---:B------:R-:W-:Y:S04]  /*acb0*/  HMMA.16816.F32 R8, R76.reuse, R72, R8 ;  /* 0x000000484c08723c */ /* 0x040fe80000001808 */
[----:B------:R-:W-:Y:S04]  /*acc0*/  MUFU.EX2 R103, R95 ;  /* 0x0000005f00677308 */ /* 0x000fe80000000800 */
[-C--:B------:R-:W-:Y:S06]  /*acd0*/  HMMA.16816.F32 R12, R76, R74.reuse, R12 ;  /* 0x0000004a4c0c723c */ /* 0x080fec000000180c */
[----:B------:R-:W-:Y:S02]  /*ace0*/  MUFU.EX2 R211, R211 ;  /* 0x000000d300d37308 */ /* 0x000fe40000000800 */
[C---:B------:R-:W-:Y:S01]  /*acf0*/  HMMA.16816.F32 R16, R68.reuse, R74, R16 ;  /* 0x0000004a4410723c */ /* 0x040fe20000001810 */
[----:B------:R-:W1:Y:S07]  /*ad00*/  LDSM.16.MT88.4 R72, [R220+0xa000] ;  /* 0x00a00000dc48783b */ /* 0x000e6e0000004200 */
[-C--:B---3--:R-:W-:Y:S01]  /*ad10*/  HMMA.16816.F32 R20, R68, R80.reuse, R20 ;  /* 0x000000504414723c */ /* 0x088fe20000001814 */
[----:B------:R-:W-:Y:S07]  /*ad20*/  MUFU.EX2 R212, R212 ;  /* 0x000000d400d47308 */ /* 0x000fee0000000800 */
[C---:B------:R-:W-:Y:S03]  /*ad30*/  HMMA.16816.F32 R24, R76.reuse, R80, R24 ;  /* 0x000000504c18723c */ /* 0x040fe60000001818 */
[----:B------:R-:W-:Y:S05]  /*ad40*/  MUFU.EX2 R128, R128 ;  /* 0x0000008000807308 */ /* 0x000fea0000000800 */
[-C--:B------:R-:W-:Y:S05]  /*ad50*/  HMMA.16816.F32 R28, R76, R82.reuse, R28 ;  /* 0x000000524c1c723c */ /* 0x080fea000000181c */
[----:B------:R-:W-:Y:S03]  /*ad60*/  MUFU.EX2 R129, R129 ;  /* 0x0000008100817308 */ /* 0x000fe60000000800 */
[C---:B------:R-:W-:Y:S01]  /*ad70*/  HMMA.16816.F32 R32, R68.reuse, R82, R32 ;  /* 0x000000524420723c */ /* 0x040fe20000001820 */
[----:B------:R-:W3:Y:S06]  /*ad80*/  LDSM.16.MT88.4 R80, [R223+0xa000] ;  /* 0x00a00000df50783b */ /* 0x000eec0000004200 */
[----:B------:R-:W-:Y:S01]  /*ad90*/  MUFU.EX2 R213, R213 ;  /* 0x000000d500d57308 */ /* 0x000fe20000000800 */
[-C--:B--2---:R-:W-:Y:S08]  /*ada0*/  HMMA.16816.F32 R36, R68, R84.reuse, R36 ;  /* 0x000000544424723c */ /* 0x084ff00000001824 */
[C---:B------:R-:W-:Y:S01]  /*adb0*/  HMMA.16816.F32 R40, R76.reuse, R84, R40 ;  /* 0x000000544c28723c */ /* 0x040fe20000001828 */
[----:B------:R-:W-:Y:S07]  /*adc0*/  MUFU.EX2 R214, R214 ;  /* 0x000000d600d67308 */ /* 0x000fee0000000800 */
[-C--:B------:R-:W-:Y:S03]  /*add0*/  HMMA.16816.F32 R44, R76, R86.reuse, R44 ;  /* 0x000000564c2c723c */ /* 0x080fe6000000182c */
[----:B------:R-:W-:Y:S05]  /*ade0*/  MUFU.EX2 R102, R140 ;  /* 0x0000008c00667308 */ /* 0x000fea0000000800 */
[C---:B------:R-:W-:Y:S01]  /*adf0*/  HMMA.16816.F32 R48, R68.reuse, R86, R48 ;  /* 0x000000564430723c */ /* 0x040fe20000001830 */
[----:B------:R-:W2:Y:S04]  /*ae00*/  LDSM.16.MT88.4 R84, [R221+0xa000] ;  /* 0x00a00000dd54783b */ /* 0x000ea80000004200 */
[----:B------:R-:W-:Y:S03]  /*ae10*/  MUFU.EX2 R101, R141 ;  /* 0x0000008d00657308 */ /* 0x000fe60000000800 */
[-C--:B------:R-:W-:Y:S07]  /*ae20*/  HMMA.16816.F32 R52, R68, R88.reuse, R52 ;  /* 0x000000584434723c */ /* 0x080fee0000001834 */
[----:B------:R-:W-:Y:S01]  /*ae30*/  MUFU.EX2 R100, R217 ;  /* 0x000000d900647308 */ /* 0x000fe20000000800 */
[C---:B------:R-:W-:Y:S08]  /*ae40*/  HMMA.16816.F32 R56, R76.reuse, R88, R56 ;  /* 0x000000584c38723c */ /* 0x040ff00000001838 */
[-C--:B------:R-:W-:Y:S01]  /*ae50*/  HMMA.16816.F32 R60, R76, R90.reuse, R60 ;  /* 0x0000005a4c3c723c */ /* 0x080fe2000000183c */
[----:B------:R-:W1:Y:S06]  /*ae60*/  MUFU.EX2 R99, R218 ;  /* 0x000000da00637308 */ /* 0x000e6c0000000800 */
[----:B------:R-:W-:Y:S01]  /*ae70*/  FADD.FTZ R77, R134, R93 ;  /* 0x0000005d864d7221 */ /* 0x000fe20000010000 */
[----:B------:R-:W-:Y:S01]  /*ae80*/  HMMA.16816.F32 R64, R68, R90, R64 ;  /* 0x0000005a4440723c */ /* 0x000fe20000001840 */
[----:B------:R-:W2:Y:S02]  /*ae90*/  LDSM.16.MT88.4 R88, [R222+0xa000] ;  /* 0x00a00000de58783b */ /* 0x000ea40000004200 */
[----:B------:R-:W-:Y:S01]  /*aea0*/  MUFU.EX2 R118, R118 ;  /* 0x0000007600767308 */ /* 0x000fe20000000800 */
[----:B------:R-:W-:Y:S01]  /*aeb0*/  FADD.FTZ R76, R135, R92 ;  /* 0x0000005c874c7221 */ /* 0x000fe20000010000 */
[----:B------:R-:W-:Y:S01]  /*aec0*/  F2FP.PACK_AB R78, R183, R177 ;  /* 0x000000b1b74e723e */ /* 0x000fe200000000ff */
[----:B------:R-:W-:Y:S01]  /*aed0*/  FADD.FTZ R93, R239, R77 ;  /* 0x0000004def5d7221 */ /* 0x000fe20000010000 */
[----:B------:R-:W-:Y:S01]  /*aee0*/  F2FP.PACK_AB R68, R191, R175 ;  /* 0x000000afbf44723e */ /* 0x000fe200000000ff */
[----:B------:R-:W-:Y:S01]  /*aef0*/  FADD.FTZ R92, R238, R76 ;  /* 0x0000004cee5c7221 */ /* 0x000fe20000010000 */
[----:B------:R-:W-:Y:S01]  /*af00*/  F2FP.PACK_AB R69, R190, R174 ;  /* 0x000000aebe45723e */ /* 0x000fe200000000ff */
[----:B------:R-:W4:Y:S02]  /*af10*/  LDL.LU R134, [R1+0xcc] ;  /* 0x0000cc0001867983 */ /* 0x000f240000300800 */
[----:B------:R-:W-:Y:S01]  /*af20*/  F2FP.PACK_AB R70, R206, R205 ;  /* 0x000000cdce46723e */ /* 0x000fe200000000ff */
[----:B------:R-:W2:Y:S01]  /*af30*/  MUFU.EX2 R119, R119 ;  /* 0x0000007700777308 */ /* 0x000ea20000000800 */
[----:B------:R-:W-:Y:S01]  /*af40*/  F2FP.PACK_AB R71, R189, R179 ;  /* 0x000000b3bd47723e */ /* 0x000fe200000000ff */
[----:B------:R-:W4:Y:S01]  /*af50*/  LDL.LU R135, [R1+0xc8] ;  /* 0x0000c80001877983 */ /* 0x000f220000300800 */
[----:B------:R-:W-:Y:S02]  /*af60*/  F2FP.PACK_AB R76, R178, R173 ;  /* 0x000000adb24c723e */ /* 0x000fe400000000ff */
[----:B------:R-:W-:Y:S01]  /*af70*/  F2FP.PACK_AB R77, R176, R172 ;  /* 0x000000acb04d723e */ /* 0x000fe200000000ff */
[----:B------:R-:W4:Y:S01]  /*af80*/  LDL.LU R136, [R1+0xc4] ;  /* 0x0000c40001887983 */ /* 0x000f220000300800 */
[----:B------:R-:W-:Y:S01]  /*af90*/  F2FP.PACK_AB R79, R182, R181 ;  /* 0x000000b5b64f723e */ /* 0x000fe200000000ff */
[-C--:B-1----:R-:W-:Y:S02]  /*afa0*/  HMMA.16816.F32 R4, R68, R72.reuse, R4 ;  /* 0x000000484404723c */ /* 0x082fe40000001804 */
[----:B------:R-:W4:Y:S01]  /*afb0*/  LDL.LU R240, [R1+0xc0] ;  /* 0x0000c00001f07983 */ /* 0x000f220000300800 */
[----:B------:R-:W-:Y:S01]  /*afc0*/  F2FP.PACK_AB R200, R99, R100 ;  /* 0x0000006463c8723e */ /* 0x000fe200000000ff */
[----:B------:R-:W1:Y:S02]  /*afd0*/  MUFU.EX2 R98, R219 ;  /* 0x000000db00627308 */ /* 0x000e640000000800 */
[----:B------:R3:W5:Y:S02]  /*afe0*/  LDL.LU R239, [R1+0xbc] ;  /* 0x0000bc0001ef7983 */ /* 0x0007640000300800 */
[C---:B------:R-:W-:Y:S02]  /*aff0*/  HMMA.16816.F32 R8, R76.reuse, R72, R8 ;  /* 0x000000484c08723c */ /* 0x040fe40000001808 */
[----:B------:R4:W5:Y:S04]  /*b000*/  LDL.LU R238, [R1+0xb8] ;  /* 0x0000b80001ee7983 */ /* 0x0009680000300800 */
[----:B------:R4:W5:Y:S01]  /*b010*/  LDL.LU R237, [R1+0xb4] ;  /* 0x0000b40001ed7983 */ /* 0x0009620000300800 */
[----:B------:R-:W3:Y:S01]  /*b020*/  MUFU.EX2 R97, R130 ;  /* 0x0000008200617308 */ /* 0x000ee20000000800 */
[-C--:B------:R-:W-:Y:S02]  /*b030*/  HMMA.16816.F32 R12, R76, R74.reuse, R12 ;  /* 0x0000004a4c0c723c */ /* 0x080fe4000000180c */
[----:B------:R4:W5:Y:S02]  /*b040*/  LDL.LU R236, [R1+0xb0] ;  /* 0x0000b00001ec7983 */ /* 0x0009640000300800 */
[----:B--2---:R-:W-:Y:S04]  /*b050*/  F2FP.PACK_AB R201, R119, R118 ;  /* 0x0000007677c9723e */ /* 0x004fe800000000ff */
[C---:B------:R-:W-:Y:S01]  /*b060*/  HMMA.16816.F32 R16, R68.reuse, R74, R16 ;  /* 0x0000004a4410723c */ /* 0x040fe20000001810 */
[----:B------:R-:W2:Y:S01]  /*b070*/  LDSM.16.MT88.4 R72, [R220+0xa800] ;  /* 0x00a80000dc48783b */ /* 0x000ea20000004200 */
[----:B------:R-:W-:Y:S02]  /*b080*/  MUFU.EX2 R104, R104 ;  /* 0x0000006800687308 */ /* 0x000fe40000000800 */
[----:B-1----:R-:W-:Y:S04]  /*b090*/  F2FP.PACK_AB R202, R137, R98 ;  /* 0x0000006289ca723e */ /* 0x002fe800000000ff */
[-C--:B---3--:R-:W-:Y:S04]  /*b0a0*/  HMMA.16816.F32 R20, R68, R80.reuse, R20 ;  /* 0x000000504414723c */ /* 0x088fe80000001814 */
[----:B------:R-:W-:Y:S01]  /*b0b0*/  MUFU.EX2 R105, R105 ;  /* 0x0000006900697308 */ /* 0x000fe20000000800 */
[----:B------:R-:W-:Y:S03]  /*b0c0*/  F2FP.PACK_AB R203, R138, R97 ;  /* 0x000000618acb723e */ /* 0x000fe600000000ff */
[C---:B------:R-:W-:Y:S06]  /*b0d0*/  HMMA.16816.F32 R24, R76.reuse, R80, R24 ;  /* 0x000000504c18723c */ /* 0x040fec0000001818 */
[----:B------:R-:W-:Y:S02]  /*b0e0*/  MUFU.EX2 R106, R106 ;  /* 0x0000006a006a7308 */ /* 0x000fe40000000800 */
[-C--:B------:R-:W-:Y:S08]  /*b0f0*/  HMMA.16816.F32 R28, R76, R82.reuse, R28 ;  /* 0x000000524c1c723c */ /* 0x080ff0000000181c */
[C---:B------:R-:W-:Y:S01]  /*b100*/  HMMA.16816.F32 R32, R68.reuse, R82, R32 ;  /* 0x000000524420723c */ /* 0x040fe20000001820 */
[----:B------:R-:W1:Y:S01]  /*b110*/  LDSM.16.MT88.4 R80, [R223+0xa800] ;  /* 0x00a80000df50783b */ /* 0x000e620000004200 */
[----:B------:R-:W-:Y:S06]  /*b120*/  MUFU.EX2 R107, R107 ;  /* 0x0000006b006b7308 */ /* 0x000fec0000000800 */
[-C--:B------:R-:W-:Y:S04]  /*b130*/  HMMA.16816.F32 R36, R68, R84.reuse, R36 ;  /* 0x000000544424723c */ /* 0x080fe80000001824 */
[----:B------:R-:W-:Y:S04]  /*b140*/  MUFU.EX2 R108, R108 ;  /* 0x0000006c006c7308 */ /* 0x000fe80000000800 */
[C---:B------:R-:W-:Y:S06]  /*b150*/  HMMA.16816.F32 R40, R76.reuse, R84, R40 ;  /* 0x000000544c28723c */ /* 0x040fec0000001828 */
[----:B------:R-:W-:Y:S02]  /*b160*/  MUFU.EX2 R109, R109 ;  /* 0x0000006d006d7308 */ /* 0x000fe40000000800 */
[-C--:B------:R-:W-:Y:S08]  /*b170*/  HMMA.16816.F32 R44, R76, R86.reuse, R44 ;  /* 0x000000564c2c723c */ /* 0x080ff0000000182c */
[C---:B------:R-:W-:Y:S01]  /*b180*/  HMMA.16816.F32 R48, R68.reuse, R86, R48 ;  /* 0x000000564430723c */ /* 0x040fe20000001830 */
[----:B------:R-:W3:Y:S01]  /*b190*/  LDSM.16.MT88.4 R84, [R221+0xa800] ;  /* 0x00a80000dd54783b */ /* 0x000ee20000004200 */
[----:B------:R-:W-:Y:S06]  /*b1a0*/  MUFU.EX2 R110, R110 ;  /* 0x0000006e006e7308 */ /* 0x000fec0000000800 */
[-C--:B------:R-:W-:Y:S04]  /*b1b0*/  HMMA.16816.F32 R52, R68, R88.reuse, R52 ;  /* 0x000000584434723c */ /* 0x080fe80000001834 */
[----:B------:R-:W-:Y:S04]  /*b1c0*/  MUFU.EX2 R111, R111 ;  /* 0x0000006f006f7308 */ /* 0x000fe80000000800 */
[C---:B------:R-:W-:Y:S06]  /*b1d0*/  HMMA.16816.F32 R56, R76.reuse, R88, R56 ;  /* 0x000000584c38723c */ /* 0x040fec0000001838 */
[----:B------:R-:W-:Y:S02]  /*b1e0*/  MUFU.EX2 R96, R120 ;  /* 0x0000007800607308 */ /* 0x000fe40000000800 */
[-C--:B------:R-:W-:Y:S07]  /*b1f0*/  HMMA.16816.F32 R60, R76, R90.reuse, R60 ;  /* 0x0000005a4c3c723c */ /* 0x080fee000000183c */
[----:B------:R-:W-:Y:S01]  /*b200*/  FADD.FTZ R77, R235, R93 ;  /* 0x0000005deb4d7221 */ /* 0x000fe20000010000 */
[----:B------:R-:W-:Y:S01]  /*b210*/  HMMA.16816.F32 R64, R68, R90, R64 ;  /* 0x0000005a4440723c */ /* 0x000fe20000001840 */
[----:B------:R-:W1:Y:S01]  /*b220*/  LDSM.16.MT88.4 R88, [R222+0xa800] ;  /* 0x00a80000de58783b */ /* 0x000e620000004200 */
[----:B------:R-:W3:Y:S02]  /*b230*/  MUFU.EX2 R95, R121 ;  /* 0x00000079005f7308 */ /* 0x000ee40000000800 */
[----:B------:R-:W-:Y:S01]  /*b240*/  FADD.FTZ R76, R234, R92 ;  /* 0x0000005cea4c7221 */ /* 0x000fe20000010000 */
[----:B------:R-:W-:Y:S01]  /*b250*/  F2FP.PACK_AB R78, R115, R114 ;  /* 0x00000072734e723e */ /* 0x000fe200000000ff */
[----:B------:R-:W-:Y:S01]  /*b260*/  FADD.FTZ R93, R231, R77 ;  /* 0x0000004de75d7221 */ /* 0x000fe20000010000 */
[----:B------:R-:W-:Y:S01]  /*b270*/  F2FP.PACK_AB R68, R208, R207 ;  /* 0x000000cfd044723e */ /* 0x000fe200000000ff */
[----:B------:R-:W-:Y:S01]  /*b280*/  FADD.FTZ R92, R230, R76 ;  /* 0x0000004ce65c7221 */ /* 0x000fe20000010000 */
[----:B------:R-:W-:Y:S01]  /*b290*/  F2FP.PACK_AB R69, R188, R180 ;  /* 0x000000b4bc45723e */ /* 0x000fe200000000ff */
[----:B------:R1:W5:Y:S02]  /*b2a0*/  LDL.LU R235, [R1+0xac] ;  /* 0x0000ac0001eb7983 */ /* 0x0003640000300800 */
[----:B------:R-:W-:Y:S01]  /*b2b0*/  F2FP.PACK_AB R70, R210, R209 ;  /* 0x000000d1d246723e */ /* 0x000fe200000000ff */
[----:B------:R-:W-:Y:S01]  /*b2c0*/  MUFU.EX2 R94, R122 ;  /* 0x0000007a005e7308 */ /* 0x000fe20000000800 */
[----:B------:R-:W-:Y:S01]  /*b2d0*/  F2FP.PACK_AB R71, R127, R131 ;  /* 0x000000837f47723e */ /* 0x000fe200000000ff */
[----:B------:R1:W5:Y:S01]  /*b2e0*/  LDL.LU R234, [R1+0xa8] ;  /* 0x0000a80001ea7983 */ /* 0x0003620000300800 */
[----:B------:R-:W-:Y:S02]  /*b2f0*/  F2FP.PACK_AB R76, R117, R125 ;  /* 0x0000007d754c723e */ /* 0x000fe400000000ff */
[----:B------:R-:W-:Y:S01]  /*b300*/  F2FP.PACK_AB R77, R113, R116 ;  /* 0x00000074714d723e */ /* 0x000fe200000000ff */
[----:B------:R1:W5:Y:S01]  /*b310*/  LDL.LU R233, [R1+0xa4] ;  /* 0x0000a40001e97983 */ /* 0x0003620000300800 */
[----:B------:R-:W-:Y:S01]  /*b320*/  F2FP.PACK_AB R79, R103, R112 ;  /* 0x00000070674f723e */ /* 0x000fe200000000ff */
[-C--:B--2---:R-:W-:Y:S02]  /*b330*/  HMMA.16816.F32 R4, R68, R72.reuse, R4 ;  /* 0x000000484404723c */ /* 0x084fe40000001804 */
[----:B------:R2:W5:Y:S01]  /*b340*/  LDL.LU R232, [R1+0xa0] ;  /* 0x0000a00001e87983 */ /* 0x0005620000300800 */
[----:B---3--:R-:W-:Y:S03]  /*b350*/  F2FP.PACK_AB R196, R95, R96 ;  /* 0x000000605fc4723e */ /* 0x008fe600000000ff */
[----:B------:R2:W5:Y:S02]  /*b360*/  LDL.LU R231, [R1+0x9c] ;  /* 0x00009c0001e77983 */ /* 0x0005640000300800 */
[C---:B------:R-:W-:Y:S02]  /*b370*/  HMMA.16816.F32 R8, R76.reuse, R72, R8 ;  /* 0x000000484c08723c */ /* 0x040fe40000001808 */
[----:B------:R2:W5:Y:S04]  /*b380*/  LDL.LU R230, [R1+0x98] ;  /* 0x0000980001e67983 */ /* 0x0005680000300800 */
[----:B------:R2:W5:Y:S02]  /*b390*/  LDL.LU R229, [R1+0x94] ;  /* 0x0000940001e57983 */ /* 0x0005640000300800 */
[-C--:B------:R-:W-:Y:S02]  /*b3a0*/  HMMA.16816.F32 R12, R76, R74.reuse, R12 ;  /* 0x0000004a4c0c723c */ /* 0x080fe4000000180c */
[----:B------:R2:W5:Y:S06]  /*b3b0*/  LDL.LU R228, [R1+0x90] ;  /* 0x0000900001e47983 */ /* 0x00056c0000300800 */
[C---:B------:R-:W-:Y:S01]  /*b3c0*/  HMMA.16816.F32 R16, R68.reuse, R74, R16 ;  /* 0x0000004a4410723c */ /* 0x040fe20000001810 */
[----:B------:R-:W3:Y:S07]  /*b3d0*/  LDSM.16.MT88.4 R72, [R220+0xb000] ;  /* 0x00b00000dc48783b */ /* 0x000eee0000004200 */
[-C--:B-1----:R-:W-:Y:S08]  /*b3e0*/  HMMA.16816.F32 R20, R68, R80.reuse, R20 ;  /* 0x000000504414723c */ /* 0x082ff00000001814 */
[C---:B------:R-:W-:Y:S08]  /*b3f0*/  HMMA.16816.F32 R24, R76.reuse, R80, R24 ;  /* 0x000000504c18723c */ /* 0x040ff00000001818 */
[-C--:B------:R-:W-:Y:S08]  /*b400*/  HMMA.16816.F32 R28, R76, R82.reuse, R28 ;  /* 0x000000524c1c723c */ /* 0x080ff0000000181c */
[C---:B------:R-:W-:Y:S01]  /*b410*/  HMMA.16816.F32 R32, R68.reuse, R82, R32 ;  /* 0x000000524420723c */ /* 0x040fe20000001820 */
[----:B------:R-:W1:Y:S07]  /*b420*/  LDSM.16.MT88.4 R80, [R223+0xb000] ;  /* 0x00b00000df50783b */ /* 0x000e6e0000004200 */
[-C--:B------:R-:W-:Y:S08]  /*b430*/  HMMA.16816.F32 R36, R68, R84.reuse, R36 ;  /* 0x000000544424723c */ /* 0x080ff00000001824 */
[C---:B------:R-:W-:Y:S08]  /*b440*/  HMMA.16816.F32 R40, R76.reuse, R84, R40 ;  /* 0x000000544c28723c */ /* 0x040ff00000001828 */
[-C--:B------:R-:W-:Y:S08]  /*b450*/  HMMA.16816.F32 R44, R76, R86.reuse, R44 ;  /* 0x000000564c2c723c */ /* 0x080ff0000000182c */
[C---:B------:R-:W-:Y:S01]  /*b460*/  HMMA.16816.F32 R48, R68.reuse, R86, R48 ;  /* 0x000000564430723c */ /* 0x040fe20000001830 */
[----:B------:R-:W1:Y:S07]  /*b470*/  LDSM.16.MT88.4 R84, [R221+0xb000] ;  /* 0x00b00000dd54783b */ /* 0x000e6e0000004200 */
[-C--:B------:R-:W-:Y:S08]  /*b480*/  HMMA.16816.F32 R52, R68, R88.reuse, R52 ;  /* 0x000000584434723c */ /* 0x080ff00000001834 */
[C---:B------:R-:W-:Y:S08]  /*b490*/  HMMA.16816.F32 R56, R76.reuse, R88, R56 ;  /* 0x000000584c38723c */ /* 0x040ff00000001838 */
[-C--:B------:R-:W-:Y:S07]  /*b4a0*/  HMMA.16816.F32 R60, R76, R90.reuse, R60 ;  /* 0x0000005a4c3c723c */ /* 0x080fee000000183c */
[----:B------:R-:W-:Y:S01]  /*b4b0*/  FADD.FTZ R77, R154, R93 ;  /* 0x0000005d9a4d7221 */ /* 0x000fe20000010000 */
[----:B------:R-:W-:Y:S01]  /*b4c0*/  HMMA.16816.F32 R64, R68, R90, R64 ;  /* 0x0000005a4440723c */ /* 0x000fe20000001840 */
[----:B------:R-:W1:Y:S03]  /*b4d0*/  LDSM.16.MT88.4 R88, [R222+0xb000] ;  /* 0x00b00000de58783b */ /* 0x000e660000004200 */
        /* <DEDUP_REMOVED lines=8> */
[----:B------:R-:W-:Y:S01]  /*b560*/  FADD.FTZ R2, R155, R76 ;  /* 0x0000004c9b027221 */ /* 0x000fe20000010000 */
[----:B------:R-:W-:Y:S01]  /*b570*/  F2FP.PACK_AB R71, R101, R102 ;  /* 0x000000666547723e */ /* 0x000fe200000000ff */
[----:B------:R-:W2:Y:S01]  /*b580*/  LDSM.16.MT88.4 R152, [R220+0xb800] ;  /* 0x00b80000dc98783b */ /* 0x000ea20000004200 */
[----:B------:R-:W-:Y:S01]  /*b590*/  F2FP.PACK_AB R76, R105, R104 ;  /* 0x00000068694c723e */ /* 0x000fe200000000ff */
[----:B------:R-:W-:Y:S01]  /*b5a0*/  FADD.FTZ R2, R160, R2 ;  /* 0x00000002a0027221 */ /* 0x000fe20000010000 */
[----:B------:R-:W-:Y:S02]  /*b5b0*/  F2FP.PACK_AB R77, R107, R106 ;  /* 0x0000006a6b4d723e */ /* 0x000fe400000000ff */
[----:B------:R-:W-:Y:S01]  /*b5c0*/  F2FP.PACK_AB R79, R111, R110 ;  /* 0x0000006e6f4f723e */ /* 0x000fe200000000ff */
[-C--:B---3--:R-:W-:Y:S02]  /*b5d0*/  HMMA.16816.F32 R4, R68, R72.reuse, R4 ;  /* 0x000000484404723c */ /* 0x088fe40000001804 */
[----:B------:R3:W5:Y:S01]  /*b5e0*/  LDL.LU R226, [R1+0x88] ;  /* 0x0000880001e27983 */ /* 0x0007620000300800 */
[----:B------:R-:W-:Y:S04]  /*b5f0*/  FADD.FTZ R2, R159, R2 ;  /* 0x000000029f027221 */ /* 0x000fe80000010000 */
[----:B------:R-:W-:Y:S01]  /*b600*/  FADD.FTZ R2, R156, R2 ;  /* 0x000000029c027221 */ /* 0x000fe20000010000 */
[C---:B------:R-:W-:Y:S04]  /*b610*/  HMMA.16816.F32 R8, R76.reuse, R72, R8 ;  /* 0x000000484c08723c */ /* 0x040fe80000001808 */
[----:B------:R-:W-:Y:S03]  /*b620*/  FADD.FTZ R2, R245, R2 ;  /* 0x00000002f5027221 */ /* 0x000fe60000010000 */
[----:B------:R-:W-:Y:S01]  /*b630*/  FADD.FTZ R73, R225, R93 ;  /* 0x0000005de1497221 */ /* 0x000fe20000010000 */
[-C--:B------:R-:W-:Y:S01]  /*b640*/  HMMA.16816.F32 R12, R76, R74.reuse, R12 ;  /* 0x0000004a4c0c723c */ /* 0x080fe2000000180c */
[----:B------:R3:W5:Y:S03]  /*b650*/  LDL.LU R225, [R1+0x84] ;  /* 0x0000840001e17983 */ /* 0x0007660000300800 */
[----:B------:R-:W-:Y:S01]  /*b660*/  FADD.FTZ R72, R224, R92 ;  /* 0x0000005ce0487221 */ /* 0x000fe20000010000 */
[----:B----4-:R-:W-:Y:S01]  /*b670*/  IADD3 R240, R240, -0x1, RZ ;  /* 0xfffffffff0f07810 */ /* 0x010fe20007ffe0ff */
[----:B------:R3:W5:Y:S01]  /*b680*/  LDL.LU R224, [R1+0x80] ;  /* 0x0000800001e07983 */ /* 0x0007620000300800 */
[----:B------:R-:W-:Y:S01]  /*b690*/  FADD.FTZ R73, R184, R73 ;  /* 0x00000049b8497221 */ /* 0x000fe20000010000 */
[C---:B------:R-:W-:Y:S01]  /*b6a0*/  HMMA.16816.F32 R16, R68.reuse, R74, R16 ;  /* 0x0000004a4410723c */ /* 0x040fe20000001810 */
[----:B------:R-:W4:Y:S01]  /*b6b0*/  MUFU.EX2 R75, R124 ;  /* 0x0000007c004b7308 */ /* 0x000f220000000800 */
[----:B------:R-:W2:Y:S02]  /*b6c0*/  LDSM.16.MT88.4 R184, [R221+0xb800] ;  /* 0x00b80000ddb8783b */ /* 0x000ea40000004200 */
[----:B------:R-:W-:Y:S01]  /*b6d0*/  FADD.FTZ R72, R167, R72 ;  /* 0x00000048a7487221 */ /* 0x000fe20000010000 */
[----:B------:R-:W-:Y:S01]  /*b6e0*/  MOV R132, R136 ;  /* 0x0000008800847202 */ /* 0x000fe20000000f00 */
[----:B------:R-:W-:Y:S02]  /*b6f0*/  FADD.FTZ R73, R163, R73 ;  /* 0x00000049a3497221 */ /* 0x000fe40000010000 */
[-C--:B-1----:R-:W-:Y:S03]  /*b700*/  HMMA.16816.F32 R20, R68, R80.reuse, R20 ;  /* 0x000000504414723c */ /* 0x082fe60000001814 */
[----:B------:R-:W1:Y:S01]  /*b710*/  MUFU.EX2 R74, R126 ;  /* 0x0000007e004a7308 */ /* 0x000e620000000800 */
[----:B------:R-:W-:Y:S02]  /*b720*/  FADD.FTZ R72, R162, R72 ;  /* 0x00000048a2487221 */ /* 0x000fe40000010000 */
[----:B------:R-:W-:Y:S02]  /*b730*/  FADD.FTZ R2, R215, R2 ;  /* 0x00000002d7027221 */ /* 0x000fe40000010000 */
[C---:B------:R-:W-:Y:S04]  /*b740*/  HMMA.16816.F32 R24, R76.reuse, R80, R24 ;  /* 0x000000504c18723c */ /* 0x040fe80000001818 */
[----:B------:R-:W-:Y:S01]  /*b750*/  FADD.FTZ R2, R193, R2 ;  /* 0x00000002c1027221 */ /* 0x000fe20000010000 */
[----:B------:R-:W2:Y:S03]  /*b760*/  MUFU.EX2 R80, R123 ;  /* 0x0000007b00507308 */ /* 0x000ea60000000800 */
[-C--:B------:R-:W-:Y:S04]  /*b770*/  HMMA.16816.F32 R28, R76, R82.reuse, R28 ;  /* 0x000000524c1c723c */ /* 0x080fe8000000181c */
[----:B----4-:R-:W-:Y:S04]  /*b780*/  F2FP.PACK_AB R198, R139, R75 ;  /* 0x0000004b8bc6723e */ /* 0x010fe800000000ff */
[C---:B------:R-:W-:Y:S04]  /*b790*/  HMMA.16816.F32 R32, R68.reuse, R82, R32 ;  /* 0x000000524420723c */ /* 0x040fe80000001820 */
[----:B-1----:R-:W-:Y:S04]  /*b7a0*/  F2FP.PACK_AB R199, R204, R74 ;  /* 0x0000004accc7723e */ /* 0x002fe800000000ff */
[-C--:B------:R-:W-:Y:S04]  /*b7b0*/  HMMA.16816.F32 R36, R68, R84.reuse, R36 ;  /* 0x000000544424723c */ /* 0x080fe80000001824 */
[----:B--2---:R-:W-:Y:S04]  /*b7c0*/  F2FP.PACK_AB R197, R80, R94 ;  /* 0x0000005e50c5723e */ /* 0x004fe800000000ff */
[C---:B------:R-:W-:Y:S08]  /*b7d0*/  HMMA.16816.F32 R40, R76.reuse, R84, R40 ;  /* 0x000000544c28723c */ /* 0x040ff00000001828 */
[-C--:B------:R-:W-:Y:S08]  /*b7e0*/  HMMA.16816.F32 R44, R76, R86.reuse, R44 ;  /* 0x000000564c2c723c */ /* 0x080ff0000000182c */
[C---:B------:R-:W-:Y:S08]  /*b7f0*/  HMMA.16816.F32 R48, R68.reuse, R86, R48 ;  /* 0x000000564430723c */ /* 0x040ff00000001830 */
[-C--:B------:R-:W-:Y:S08]  /*b800*/  HMMA.16816.F32 R52, R68, R88.reuse, R52 ;  /* 0x000000584434723c */ /* 0x080ff00000001834 */
[C---:B------:R-:W-:Y:S08]  /*b810*/  HMMA.16816.F32 R56, R76.reuse, R88, R56 ;  /* 0x000000584c38723c */ /* 0x040ff00000001838 */
[-C--:B------:R-:W-:Y:S08]  /*b820*/  HMMA.16816.F32 R60, R76, R90.reuse, R60 ;  /* 0x0000005a4c3c723c */ /* 0x080ff0000000183c */
[----:B------:R-:W-:Y:S08]  /*b830*/  HMMA.16816.F32 R64, R68, R90, R64 ;  /* 0x0000005a4440723c */ /* 0x000ff00000001840 */
[-C--:B------:R-:W-:Y:S07]  /*b840*/  HMMA.16816.F32 R144, R200, R152.reuse, R4 ;  /* 0x00000098c890723c */ /* 0x080fee0000001804 */
[----:B------:R-:W-:Y:S01]  /*b850*/  FADD.FTZ R4, R166, R73 ;  /* 0x00000049a6047221 */ /* 0x000fe20000010000 */
[C---:B------:R-:W-:Y:S04]  /*b860*/  HMMA.16816.F32 R140, R196.reuse, R152, R8 ;  /* 0x00000098c48c723c */ /* 0x040fe80000001808 */
[----:B------:R-:W-:Y:S02]  /*b870*/  FADD.FTZ R5, R165, R72 ;  /* 0x00000048a5057221 */ /* 0x000fe40000010000 */
[----:B------:R-:W-:Y:S02]  /*b880*/  FADD.FTZ R4, R242, R4 ;  /* 0x00000004f2047221 */ /* 0x000fe40000010000 */
[----:B------:R-:W-:Y:S01]  /*b890*/  FADD.FTZ R8, R241, R5 ;  /* 0x00000005f1087221 */ /* 0x000fe20000010000 */
[-C--:B------:R-:W-:Y:S03]  /*b8a0*/  HMMA.16816.F32 R148, R196, R154.reuse, R12 ;  /* 0x0000009ac494723c */ /* 0x080fe6000000180c */
[----:B------:R-:W-:Y:S02]  /*b8b0*/  FADD.FTZ R8, R194, R8 ;  /* 0x00000008c2087221 */ /* 0x000fe40000010000 */
[----:B------:R-:W-:Y:S02]  /*b8c0*/  FADD.FTZ R10, R173, R2 ;  /* 0x00000002ad0a7221 */ /* 0x000fe40000010000 */
[----:B------:R-:W-:Y:S01]  /*b8d0*/  FADD.FTZ R12, R195, R4 ;  /* 0x00000004c30c7221 */ /* 0x000fe20000010000 */
[C---:B------:R-:W-:Y:S01]  /*b8e0*/  HMMA.16816.F32 R152, R200.reuse, R154, R16 ;  /* 0x0000009ac898723c */ /* 0x040fe20000001810 */
[----:B------:R-:W1:Y:S03]  /*b8f0*/  LDSM.16.MT88.4 R4, [R222+0xb800] ;  /* 0x00b80000de04783b */ /* 0x000e660000004200 */
[----:B------:R-:W-:Y:S02]  /*b900*/  FADD.FTZ R12, R175, R12 ;  /* 0x0000000caf0c7221 */ /* 0x000fe40000010000 */
[----:B------:R-:W-:Y:S02]  /*b910*/  FADD.FTZ R11, R174, R8 ;  /* 0x00000008ae0b7221 */ /* 0x000fe40000010000 */
[----:B------:R-:W-:Y:S01]  /*b920*/  FADD.FTZ R9, R172, R0 ;  /* 0x00000000ac097221 */ /* 0x000fe20000010000 */
[-C--:B------:R-:W-:Y:S03]  /*b930*/  HMMA.16816.F32 R156, R200, R168.reuse, R20 ;  /* 0x000000a8c89c723c */ /* 0x080fe60000001814 */
[----:B------:R-:W-:Y:S02]  /*b940*/  FADD.FTZ R2, R190, R11 ;  /* 0x0000000bbe027221 */ /* 0x000fe40000010000 */
[----:B------:R-:W-:Y:S02]  /*b950*/  FADD.FTZ R0, R178, R10 ;  /* 0x0000000ab2007221 */ /* 0x000fe40000010000 */
        /* <DEDUP_REMOVED lines=29> */
[-C--:B-1----:R-:W-:Y:S03]  /*bb30*/  HMMA.16816.F32 R188, R200, R4.reuse, R52 ;  /* 0x00000004c8bc723c */ /* 0x082fe60000001834 */
        /* <DEDUP_REMOVED lines=11> */
[----:B------:R-:W-:Y:S04]  /*bbf0*/  HMMA.16816.F32 R200, R200, R6, R64 ;  /* 0x00000006c8c8723c */ /* 0x000fe80000001840 */
[----:B------:R-:W-:Y:S02]  /*bc00*/  FADD.FTZ R2, R129, R2 ;  /* 0x0000000281027221 */ /* 0x000fe40000010000 */
[----:B------:R-:W-:Y:S02]  /*bc10*/  FADD.FTZ R4, R213, R10 ;  /* 0x0000000ad5047221 */ /* 0x000fe40000010000 */
[----:B------:R-:W-:Y:S04]  /*bc20*/  FADD.FTZ R8, R105, R0 ;  /* 0x0000000069087221 */ /* 0x000fe80000010000 */
[----:B------:R-:W-:Y:S02]  /*bc30*/  FADD.FTZ R0, R107, R9 ;  /* 0x000000096b007221 */ /* 0x000fe40000010000 */
        /* <DEDUP_REMOVED lines=15> */
[----:B------:R-:W-:Y:S01]  /*bd30*/  FADD.FTZ R6, R137, R6 ;  /* 0x0000000689067221 */ /* 0x000fe20000010000 */
[----:B------:R-:W-:Y:S01]  /*bd40*/  MOV R137, R135 ;  /* 0x0000008700897202 */ /* 0x000fe20000000f00 */
[----:B------:R-:W-:Y:S02]  /*bd50*/  FADD.FTZ R4, R80, R5 ;  /* 0x0000000550047221 */ /* 0x000fe40000010000 */
[----:B------:R-:W-:Y:S01]  /*bd60*/  FADD.FTZ R5, R97, R2 ;  /* 0x0000000261057221 */ /* 0x000fe20000010000 */
[----:B------:R3:W-:Y:S01]  /*bd70*/  STL [R1+0x8], R6 ;  /* 0x0000080601007387 */ /* 0x0007e20000100800 */
[----:B------:R-:W-:Y:S02]  /*bd80*/  FADD.FTZ R2, R75, R0 ;  /* 0x000000004b027221 */ /* 0x000fe40000010000 */
[----:B------:R-:W-:Y:S02]  /*bd90*/  FADD.FTZ R0, R74, R4 ;  /* 0x000000044a007221 */ /* 0x000fe40000010000 */
[----:B------:R-:W-:Y:S01]  /*bda0*/  FADD.FTZ R4, R138, R5 ;  /* 0x000000058a047221 */ /* 0x000fe20000010000 */
[----:B------:R-:W-:Y:S01]  /*bdb0*/  MOV R138, R134 ;  /* 0x00000086008a7202 */ /* 0x000fe20000000f00 */
[----:B------:R-:W-:Y:S01]  /*bdc0*/  FADD.FTZ R2, R139, R2 ;  /* 0x000000028b027221 */ /* 0x000fe20000010000 */
[----:B------:R-:W-:Y:S01]  /*bdd0*/  MOV R139, R3 ;  /* 0x00000003008b7202 */ /* 0x000fe20000000f00 */
[----:B------:R-:W-:Y:S01]  /*bde0*/  FADD.FTZ R0, R204, R0 ;  /* 0x00000000cc007221 */ /* 0x000fe20000010000 */
[----:B------:R3:W-:Y:S04]  /*bdf0*/  STL [R1+0x4], R4 ;  /* 0x0000040401007387 */ /* 0x0007e80000100800 */
[----:B------:R3:W-:Y:S04]  /*be00*/  STL [R1+0x14], R2 ;  /* 0x0000140201007387 */ /* 0x0007e80000100800 */
[----:B------:R3:W-:Y:S02]  /*be10*/  STL [R1+0x20], R0 ;  /* 0x0000200001007387 */ /* 0x0007e40000100800 */
[----:B---3-5:R-:W-:-:S05]  /*be20*/  @P0 BRA `(.L_x_3) ;  /* 0xffffb98000000947 */ /* 0x028fca000383ffff */
.L_x_2:
[----:B-1----:R-:W2:Y:S04]  /*be30*/  LDL.LU R9, [R1+0x8] ;  /* 0x0000080001097983 */ /* 0x002ea80000300800 */
[----:B------:R-:W3:Y:S04]  /*be40*/  LDL.LU R8, [R1+0x4] ;  /* 0x0000040001087983 */ /* 0x000ee80000300800 */
[----:B------:R-:W4:Y:S04]  /*be50*/  LDL.LU R7, [R1+0x14] ;  /* 0x0000140001077983 */ /* 0x000f280000300800 */
[----:B------:R-:W4:Y:S01]  /*be60*/  LDL.LU R6, [R1+0x20] ;  /* 0x0000200001067983 */ /* 0x000f220000300800 */
[----:B------:R-:W-:Y:S01]  /*be70*/  ULDC.U8 UR4, c[0x0][0x329] ;  /* 0x0000ca4000047ab9 */ /* 0x000fe20000000000 */
[----:B------:R-:W-:Y:S01]  /*be80*/  MOV R37, 0xfffffff0 ;  /* 0xfffffff000257802 */ /* 0x000fe20000000f00 */
[----:B------:R-:W-:Y:S01]  /*be90*/  ULDC.U8 UR5, c[0x0][0x328] ;  /* 0x0000ca0000057ab9 */ /* 0x000fe20000000000 */
[----:B------:R-:W1:Y:S01]  /*bea0*/  S2R R55, SR_TID.X ;  /* 0x0000000000377919 */ /* 0x000e620000002100 */
[----:B------:R-:W-:Y:S01]  /*beb0*/  ISETP.NE.AND P0, PT, RZ, UR4, PT ;  /* 0x00000004ff007c0c */ /* 0x000fe2000bf05270 */
[----:B------:R-:W-:Y:S01]  /*bec0*/  BSSY B0, `(.L_x_6) ;  /* 0x0000119000007945 */ /* 0x000fe20003800000 */
[----:B------:R-:W-:-:S02]  /*bed0*/  ISETP.NE.AND P3, PT, RZ, UR5, PT ;  /* 0x00000005ff007c0c */ /* 0x000fc4000bf65270 */
[----:B------:R-:W-:-:S09]  /*bee0*/  MOV R36, 0x20 ;  /* 0x0000002000247802 */ /* 0x000fd20000000f00 */
[----:B------:R-:W-:-:S05]  /*bef0*/  @P0 MOV R54, c[0x0][0x210] ;  /* 0x0000840000360a02 */ /* 0x000fca0000000f00 */
[----:B------:R-:W-:Y:S01]  /*bf00*/  @P0 IMAD R54, R54, c[0x0][0x214], RZ ;  /* 0x0000850036360a24 */ /* 0x000fe200078e02ff */
[----:B-1----:R-:W-:Y:S01]  /*bf10*/  SHF.R.S32.HI R41, RZ, 0x1f, R55 ;  /* 0x0000001fff297819 */ /* 0x002fe20000011437 */
[----:B--2---:R-:W1:Y:S04]  /*bf20*/  SHFL.BFLY PT, R5, R9, 0x2, 0x1f ;  /* 0x0c401f0009057f89 */ /* 0x004e6800000e0000 */
[----:B---3--:R-:W2:Y:S04]  /*bf30*/  SHFL.BFLY PT, R4, R8, 0x2, 0x1f ;  /* 0x0c401f0008047f89 */ /* 0x008ea800000e0000 */
[----:B----4-:R-:W3:Y:S04]  /*bf40*/  SHFL.BFLY PT, R2, R7, 0x2, 0x1f ;  /* 0x0c401f0007027f89 */ /* 0x010ee800000e0000 */
[----:B------:R-:W4:Y:S01]  /*bf50*/  SHFL.BFLY PT, R0, R6, 0x2, 0x1f ;  /* 0x0c401f0006007f89 */ /* 0x000f2200000e0000 */
[----:B-1----:R-:W-:-:S02]  /*bf60*/  FADD.FTZ R5, R5, R9 ;  /* 0x0000000905057221 */ /* 0x002fc40000010000 */
[----:B--2---:R-:W-:-:S03]  /*bf70*/  FADD.FTZ R4, R4, R8 ;  /* 0x0000000804047221 */ /* 0x004fc60000010000 */
[----:B------:R-:W1:Y:S01]  /*bf80*/  SHFL.BFLY PT, R38, R5, 0x1, 0x1f ;  /* 0x0c201f0005267f89 */ /* 0x000e6200000e0000 */
[----:B---3--:R-:W-:-:S03]  /*bf90*/  FADD.FTZ R2, R2, R7 ;  /* 0x0000000702027221 */ /* 0x008fc60000010000 */
[----:B------:R-:W2:Y:S01]  /*bfa0*/  SHFL.BFLY PT, R8, R4, 0x1, 0x1f ;  /* 0x0c201f0004087f89 */ /* 0x000ea200000e0000 */
[----:B----4-:R-:W-:-:S03]  /*bfb0*/  FADD.FTZ R0, R0, R6 ;  /* 0x0000000600007221 */ /* 0x010fc60000010000 */
[----:B------:R-:W3:Y:S04]  /*bfc0*/  SHFL.BFLY PT, R7, R2, 0x1, 0x1f ;  /* 0x0c201f0002077f89 */ /* 0x000ee800000e0000 */
[----:B------:R-:W4:Y:S01]  /*bfd0*/  SHFL.BFLY PT, R6, R0, 0x1, 0x1f ;  /* 0x0c201f0000067f89 */ /* 0x000f2200000e0000 */
[----:B-1----:R-:W-:Y:S01]  /*bfe0*/  FADD.FTZ R38, R5, R38 ;  /* 0x0000002605267221 */ /* 0x002fe20000010000 */
[CC--:B------:R-:W-:Y:S02]  /*bff0*/  LEA.HI R5, R41.reuse, R55.reuse, RZ, 0x2 ;  /* 0x0000003729057211 */ /* 0x0c0fe400078f10ff */
[----:B------:R-:W-:Y:S01]  /*c000*/  LEA.HI R41, R41, R55, RZ, 0x5 ;  /* 0x0000003729297211 */ /* 0x000fe200078f28ff */
[----:B--2---:R-:W-:Y:S01]  /*c010*/  FADD.FTZ R39, R4, R8 ;  /* 0x0000000804277221 */ /* 0x004fe20000010000 */
[----:B------:R-:W-:-:S02]  /*c020*/  SHF.R.S32.HI R4, RZ, 0x1f, R5 ;  /* 0x0000001fff047819 */ /* 0x000fc40000011405 */
[----:B------:R-:W-:Y:S01]  /*c030*/  FSETP.NE.FTZ.AND P6, PT, R38, RZ, PT ;  /* 0x000000ff2600720b */ /* 0x000fe20003fd5000 */
[----:B---3--:R-:W-:Y:S01]  /*c040*/  FADD.FTZ R52, R2, R7 ;  /* 0x0000000702347221 */ /* 0x008fe20000010000 */
[----:B------:R-:W-:Y:S02]  /*c050*/  SHF.R.S32.HI R2, RZ, 0x2, R5 ;  /* 0x00000002ff027819 */ /* 0x000fe40000011405 */
[----:B------:R-:W-:Y:S01]  /*c060*/  FSETP.NE.FTZ.AND P5, PT, R39, RZ, PT ;  /* 0x000000ff2700720b */ /* 0x000fe20003fb5000 */
[----:B----4-:R-:W-:Y:S01]  /*c070*/  FADD.FTZ R53, R0, R6 ;  /* 0x0000000600357221 */ /* 0x010fe20000010000 */
[----:B------:R-:W-:Y:S02]  /*c080*/  LEA.HI R4, R4, R2, RZ, 0x3 ;  /* 0x0000000204047211 */ /* 0x000fe400078f18ff */
[----:B------:R-:W-:Y:S02]  /*c090*/  FSETP.NE.FTZ.AND P4, PT, R52, RZ, PT ;  /* 0x000000ff3400720b */ /* 0x000fe40003f95000 */
[----:B------:R-:W-:Y:S01]  /*c0a0*/  LOP3.LUT R13, R4, 0xfffffff8, RZ, 0xc0, !PT ;  /* 0xfffffff8040d7812 */ /* 0x000fe200078ec0ff */
[----:B------:R-:W-:Y:S01]  /*c0b0*/  IMAD.MOV.U32 R4, RZ, RZ, 0x3f800000 ;  /* 0x3f800000ff047424 */ /* 0x000fe200078e00ff */
[----:B------:R-:W-:-:S02]  /*c0c0*/  MOV R0, 0x3f800000 ;  /* 0x3f80000000007802 */ /* 0x000fc40000000f00 */
[----:B------:R-:W-:Y:S02]  /*c0d0*/  IADD3 R13, R2, -R13, RZ ;  /* 0x8000000d020d7210 */ /* 0x000fe40007ffe0ff */
[----:B------:R-:W-:Y:S01]  /*c0e0*/  @!P0 MOV R6, c[0x0][0x214] ;  /* 0x0000850000068a02 */ /* 0x000fe20000000f00 */
[----:B------:R-:W1:Y:S01]  /*c0f0*/  @P5 MUFU.RCP R4, R39 ;  /* 0x0000002700045308 */ /* 0x000e620000001000 */
[----:B------:R-:W-:Y:S02]  /*c100*/  LOP3.LUT R2, R13, 0x1, RZ, 0xc0, !PT ;  /* 0x000000010d027812 */ /* 0x000fe400078ec0ff */
[----:B------:R-:W-:Y:S02]  /*c110*/  @!P0 SEL R54, R6, c[0x0][0x234], !P3 ;  /* 0x00008d0006368a07 */ /* 0x000fe40005800000 */
[----:B------:R-:W-:Y:S01]  /*c120*/  ISETP.NE.U32.AND P1, PT, R2, 0x1, PT ;  /* 0x000000010200780c */ /* 0x000fe20003f25070 */
[----:B------:R-:W-:Y:S01]  /*c130*/  IMAD.MOV.U32 R2, RZ, RZ, 0x3f800000 ;  /* 0x3f800000ff027424 */ /* 0x000fe200078e00ff */
[----:B------:R-:W-:Y:S01]  /*c140*/  LOP3.LUT R5, R5, 0x3ffffffc, RZ, 0xc0, !PT ;  /* 0x3ffffffc05057812 */ /* 0x000fe200078ec0ff */
[----:B------:R-:W2:Y:S01]  /*c150*/  @P6 MUFU.RCP R0, R38 ;  /* 0x0000002600006308 */ /* 0x000ea20000001000 */
[----:B------:R-:W-:-:S02]  /*c160*/  SEL R37, R37, 0x10, !P1 ;  /* 0x0000001025257807 */ /* 0x000fc40004800000 */
[----:B------:R-:W-:Y:S02]  /*c170*/  R2P PR, R13, 0x6 ;  /* 0x000000060d007804 */ /* 0x000fe40000000000 */
[----:B------:R-:W-:Y:S02]  /*c180*/  SHF.R.S32.HI R7, RZ, 0x5, R41 ;  /* 0x00000005ff077819 */ /* 0x000fe40000011429 */
[----:B------:R-:W-:Y:S01]  /*c190*/  IADD3 R5, -R5, R55, RZ ;  /* 0x0000003705057210 */ /* 0x000fe20007ffe1ff */
[----:B------:R-:W3:Y:S01]  /*c1a0*/  @P4 MUFU.RCP R2, R52 ;  /* 0x0000003400024308 */ /* 0x000ee20000001000 */
[----:B------:R-:W-:Y:S01]  /*c1b0*/  SEL R36, R36, 0xffffffe0, !P1 ;  /* 0xffffffe024247807 */ /* 0x000fe20004800000 */
[C---:B-1----:R-:W-:Y:S01]  /*c1c0*/  FMUL.FTZ R146, R4.reuse, R146 ;  /* 0x0000009204927220 */ /* 0x042fe20000410000 */
[----:B------:R-:W-:Y:S01]  /*c1d0*/  FSETP.NE.FTZ.AND P1, PT, R53, RZ, PT ;  /* 0x000000ff3500720b */ /* 0x000fe20003f35000 */
[C---:B------:R-:W-:Y:S01]  /*c1e0*/  FMUL.FTZ R154, R4.reuse, R154 ;  /* 0x0000009a049a7220 */ /* 0x040fe20000410000 */
[----:B------:R-:W-:Y:S01]  /*c1f0*/  LEA R40, R7, R5, 0x9 ;  /* 0x0000000507287211 */ /* 0x000fe200078e48ff */
[----:B------:R-:W-:Y:S01]  /*c200*/  FMUL.FTZ R5, R4, R147 ;  /* 0x0000009304057220 */ /* 0x000fe20000410000 */
[----:B------:R-:W-:Y:S01]  /*c210*/  ISETP.NE.OR P3, PT, RZ, UR4, !P3 ;  /* 0x00000004ff007c0c */ /* 0x000fe2000df65670 */
[----:B--2---:R-:W-:-:S02]  /*c220*/  FMUL.FTZ R144, R0, R144 ;  /* 0x0000009000907220 */ /* 0x004fc40000410000 */
[C---:B------:R-:W-:Y:S01]  /*c230*/  FMUL.FTZ R6, R0.reuse, R145 ;  /* 0x0000009100067220 */ /* 0x040fe20000410000 */
[----:B------:R-:W-:Y:S01]  /*c240*/  F2FP.PACK_AB R5, R5, R146 ;  /* 0x000000920505723e */ /* 0x000fe200000000ff */
[C---:B------:R-:W-:Y:S02]  /*c250*/  FMUL.FTZ R152, R0.reuse, R152 ;  /* 0x0000009800987220 */ /* 0x040fe40000410000 */
[----:B------:R-:W-:Y:S01]  /*c260*/  FMUL.FTZ R153, R0, R153 ;  /* 0x0000009900997220 */ /* 0x000fe20000410000 */
[----:B------:R-:W-:Y:S01]  /*c270*/  F2FP.PACK_AB R6, R6, R144 ;  /* 0x000000900606723e */ /* 0x000fe200000000ff */
[C---:B------:R-:W-:Y:S02]  /*c280*/  FMUL.FTZ R156, R0.reuse, R156 ;  /* 0x0000009c009c7220 */ /* 0x040fe40000410000 */
[C---:B------:R-:W-:Y:S02]  /*c290*/  FMUL.FTZ R11, R0.reuse, R157 ;  /* 0x0000009d000b7220 */ /* 0x040fe40000410000 */
[----:B------:R-:W-:-:S02]  /*c2a0*/  FMUL.FTZ R168, R0, R168 ;  /* 0x000000a800a87220 */ /* 0x000fc40000410000 */
[C---:B------:R-:W-:Y:S01]  /*c2b0*/  FMUL.FTZ R9, R0.reuse, R169 ;  /* 0x000000a900097220 */ /* 0x040fe20000410000 */
[----:B------:R-:W-:Y:S01]  /*c2c0*/  F2FP.PACK_AB R11, R11, R156 ;  /* 0x0000009c0b0b723e */ /* 0x000fe200000000ff */
[C---:B------:R-:W-:Y:S02]  /*c2d0*/  FMUL.FTZ R172, R0.reuse, R172 ;  /* 0x000000ac00ac7220 */ /* 0x040fe40000410000 */
[C---:B------:R-:W-:Y:S01]  /*c2e0*/  FMUL.FTZ R31, R0.reuse, R173 ;  /* 0x000000ad001f7220 */ /* 0x040fe20000410000 */
[----:B------:R-:W-:Y:S01]  /*c2f0*/  F2FP.PACK_AB R9, R9, R168 ;  /* 0x000000a80909723e */ /* 0x000fe200000000ff */
[C---:B------:R-:W-:Y:S02]  /*c300*/  FMUL.FTZ R184, R0.reuse, R184 ;  /* 0x000000b800b87220 */ /* 0x040fe40000410000 */
[C---:B------:R-:W-:Y:S01]  /*c310*/  FMUL.FTZ R25, R0.reuse, R185 ;  /* 0x000000b900197220 */ /* 0x040fe20000410000 */
[----:B------:R-:W-:Y:S01]  /*c320*/  F2FP.PACK_AB R31, R31, R172 ;  /* 0x000000ac1f1f723e */ /* 0x000fe200000000ff */
[----:B------:R-:W-:-:S02]  /*c330*/  FMUL.FTZ R188, R0, R188 ;  /* 0x000000bc00bc7220 */ /* 0x000fc40000410000 */
[C---:B------:R-:W-:Y:S01]  /*c340*/  FMUL.FTZ R24, R0.reuse, R189 ;  /* 0x000000bd00187220 */ /* 0x040fe20000410000 */
[----:B------:R-:W-:Y:S01]  /*c350*/  F2FP.PACK_AB R25, R25, R184 ;  /* 0x000000b81919723e */ /* 0x000fe200000000ff */
[C---:B------:R-:W-:Y:S02]  /*c360*/  FMUL.FTZ R200, R0.reuse, R200 ;  /* 0x000000c800c87220 */ /* 0x040fe40000410000 */
[----:B------:R-:W-:Y:S01]  /*c370*/  FMUL.FTZ R14, R0, R201 ;  /* 0x000000c9000e7220 */ /* 0x000fe20000410000 */
[----:B------:R-:W-:Y:S01]  /*c380*/  MOV R0, 0x3f800000 ;  /* 0x3f80000000007802 */ /* 0x000fe20000000f00 */
[----:B---3--:R-:W-:Y:S01]  /*c390*/  FMUL.FTZ R140, R2, R140 ;  /* 0x0000008c028c7220 */ /* 0x008fe20000410000 */
[----:B------:R-:W-:Y:S01]  /*c3a0*/  F2FP.PACK_AB R24, R24, R188 ;  /* 0x000000bc1818723e */ /* 0x000fe200000000ff */
[----:B------:R-:W-:Y:S01]  /*c3b0*/  FMUL.FTZ R35, R2, R141 ;  /* 0x0000008d02237220 */ /* 0x000fe20000410000 */
[----:B------:R-:W-:Y:S01]  /*c3c0*/  F2FP.PACK_AB R14, R14, R200 ;  /* 0x000000c80e0e723e */ /* 0x000fe200000000ff */
[C---:B------:R-:W-:Y:S01]  /*c3d0*/  FMUL.FTZ R148, R2.reuse, R148 ;  /* 0x0000009402947220 */ /* 0x040fe20000410000 */
[----:B------:R-:W1:Y:S01]  /*c3e0*/  @P1 MUFU.RCP R0, R53 ;  /* 0x0000003500001308 */ /* 0x000e620000001000 */
[C---:B------:R-:W-:Y:S01]  /*c3f0*/  FMUL.FTZ R34, R2.reuse, R149 ;  /* 0x0000009502227220 */ /* 0x040fe20000410000 */
[----:B------:R-:W-:Y:S01]  /*c400*/  F2FP.PACK_AB R35, R35, R140 ;  /* 0x0000008c2323723e */ /* 0x000fe200000000ff */
[----:B------:R-:W-:-:S02]  /*c410*/  FMUL.FTZ R160, R2, R160 ;  /* 0x000000a002a07220 */ /* 0x000fc40000410000 */
[----:B------:R-:W-:Y:S01]  /*c420*/  FMUL.FTZ R19, R2, R161 ;  /* 0x000000a102137220 */ /* 0x000fe20000410000 */
        /* <DEDUP_REMOVED lines=8> */
[----:B------:R-:W-:Y:S01]  /*c4b0*/  FMUL.FTZ R28, R2, R181 ;  /* 0x000000b5021c7220 */ /* 0x000fe20000410000 */
[----:B------:R-:W-:Y:S01]  /*c4c0*/  F2FP.PACK_AB R26, R26, R176 ;  /* 0x000000b01a1a723e */ /* 0x000fe200000000ff */
[C---:B------:R-:W-:Y:S02]  /*c4d0*/  FMUL.FTZ R192, R2.reuse, R192 ;  /* 0x000000c002c07220 */ /* 0x040fe40000410000 */
[----:B------:R-:W-:Y:S01]  /*c4e0*/  FMUL.FTZ R22, R2, R193 ;  /* 0x000000c102167220 */ /* 0x000fe20000410000 */
[----:B------:R-:W-:Y:S01]  /*c4f0*/  F2FP.PACK_AB R28, R28, R180 ;  /* 0x000000b41c1c723e */ /* 0x000fe200000000ff */
[C---:B------:R-:W-:Y:S02]  /*c500*/  FMUL.FTZ R196, R2.reuse, R196 ;  /* 0x000000c402c47220 */ /* 0x040fe40000410000 */
[----:B------:R-:W-:Y:S01]  /*c510*/  FMUL.FTZ R21, R2, R197 ;  /* 0x000000c502157220 */ /* 0x000fe20000410000 */
[----:B------:R-:W-:Y:S01]  /*c520*/  SHF.L.U32 R2, R13, 0x6, RZ ;  /* 0x000000060d027819 */ /* 0x000fe200000006ff */
[----:B------:R-:W-:Y:S01]  /*c530*/  FMUL.FTZ R7, R4, R155 ;  /* 0x0000009b04077220 */ /* 0x000fe20000410000 */
[----:B------:R-:W-:Y:S01]  /*c540*/  F2FP.PACK_AB R22, R22, R192 ;  /* 0x000000c01616723e */ /* 0x000fe200000000ff */
[----:B------:R-:W-:Y:S01]  /*c550*/  FMUL.FTZ R158, R4, R158 ;  /* 0x0000009e049e7220 */ /* 0x000fe20000410000 */
[----:B------:R-:W-:Y:S01]  /*c560*/  LOP3.LUT R2, R2, 0x1c0, RZ, 0xc0, !PT ;  /* 0x000001c002027812 */ /* 0x000fe200078ec0ff */
[C---:B------:R-:W-:Y:S01]  /*c570*/  FMUL.FTZ R10, R4.reuse, R159 ;  /* 0x0000009f040a7220 */ /* 0x040fe20000410000 */
[----:B------:R-:W-:Y:S01]  /*c580*/  F2FP.PACK_AB R7, R7, R154 ;  /* 0x0000009a0707723e */ /* 0x000fe200000000ff */
[----:B------:R-:W-:Y:S01]  /*c590*/  FMUL.FTZ R170, R4, R170 ;  /* 0x000000aa04aa7220 */ /* 0x000fe20000410000 */
[----:B------:R-:W-:Y:S01]  /*c5a0*/  LEA.HI R2, R2, R2, RZ, 0x1d ;  /* 0x0000000202027211 */ /* 0x000fe200078fe8ff */
[----:B------:R-:W-:Y:S01]  /*c5b0*/  FMUL.FTZ R17, R4, R171 ;  /* 0x000000ab04117220 */ /* 0x000fe20000410000 */
[----:B------:R-:W-:Y:S01]  /*c5c0*/  F2FP.PACK_AB R10, R10, R158 ;  /* 0x0000009e0a0a723e */ /* 0x000fe200000000ff */
[----:B------:R-:W-:Y:S01]  /*c5d0*/  FMUL.FTZ R174, R4, R174 ;  /* 0x000000ae04ae7220 */ /* 0x000fe20000410000 */
[----:B------:R-:W-:Y:S01]  /*c5e0*/  F2FP.PACK_AB R21, R21, R196 ;  /* 0x000000c41515723e */ /* 0x000fe200000000ff */
[----:B------:R-:W-:Y:S01]  /*c5f0*/  IMAD.U32 R2, R40, 0x2, R2 ;  /* 0x0000000228027824 */ /* 0x000fe200078e0002 */
[----:B------:R-:W-:Y:S01]  /*c600*/  F2FP.PACK_AB R17, R17, R170 ;  /* 0x000000aa1111723e */ /* 0x000fe200000000ff */
[----:B------:R-:W-:-:S02]  /*c610*/  FMUL.FTZ R30, R4, R175 ;  /* 0x000000af041e7220 */ /* 0x000fc40000410000 */
[----:B------:R-:W-:Y:S01]  /*c620*/  FMUL.FTZ R186, R4, R186 ;  /* 0x000000ba04ba7220 */ /* 0x000fe20000410000 */
[----:B------:R-:W-:Y:S01]  /*c630*/  SHF.L.U32 R2, R2, 0x1, RZ ;  /* 0x0000000102027819 */ /* 0x000fe200000006ff */
[----:B------:R-:W-:Y:S01]  /*c640*/  FMUL.FTZ R16, R4, R187 ;  /* 0x000000bb04107220 */ /* 0x000fe20000410000 */
[----:B------:R-:W-:Y:S01]  /*c650*/  F2FP.PACK_AB R30, R30, R174 ;  /* 0x000000ae1e1e723e */ /* 0x000fe200000000ff */
[C---:B------:R-:W-:Y:S02]  /*c660*/  FMUL.FTZ R190, R4.reuse, R190 ;  /* 0x000000be04be7220 */ /* 0x040fe40000410000 */
[C---:B------:R-:W-:Y:S01]  /*c670*/  FMUL.FTZ R23, R4.reuse, R191 ;  /* 0x000000bf04177220 */ /* 0x040fe20000410000 */
[----:B------:R2:W-:Y:S01]  /*c680*/  STS [R2], R6 ;  /* 0x0000000602007388 */ /* 0x0005e20000000800 */
[----:B------:R-:W-:Y:S01]  /*c690*/  FMUL.FTZ R202, R4, R202 ;  /* 0x000000ca04ca7220 */ /* 0x000fe20000410000 */
[----:B------:R-:W-:Y:S01]  /*c6a0*/  F2FP.PACK_AB R16, R16, R186 ;  /* 0x000000ba1010723e */ /* 0x000fe200000000ff */
[----:B------:R-:W-:Y:S01]  /*c6b0*/  FMUL.FTZ R4, R4, R203 ;  /* 0x000000cb04047220 */ /* 0x000fe20000410000 */
[----:B------:R3:W-:Y:S01]  /*c6c0*/  STS [R2+0x400], R5 ;  /* 0x0004000502007388 */ /* 0x0007e20000000800 */
[C---:B-1----:R-:W-:Y:S01]  /*c6d0*/  FMUL.FTZ R143, R0.reuse, R143 ;  /* 0x0000008f008f7220 */ /* 0x042fe20000410000 */
[----:B------:R-:W-:Y:S01]  /*c6e0*/  F2FP.PACK_AB R23, R23, R190 ;  /* 0x000000be1717723e */ /* 0x000fe200000000ff */
[----:B------:R-:W-:Y:S01]  /*c6f0*/  FMUL.FTZ R8, R0, R142 ;  /* 0x0000008e00087220 */ /* 0x000fe20000410000 */
[----:B------:R-:W-:Y:S01]  /*c700*/  F2FP.PACK_AB R13, R4, R202 ;  /* 0x000000ca040d723e */ /* 0x000fe200000000ff */
[----:B------:R-:W-:Y:S01]  /*c710*/  FMUL.FTZ R151, R0, R151 ;  /* 0x0000009700977220 */ /* 0x000fe20000410000 */
[----:B------:R-:W-:Y:S01]  /*c720*/  IADD3 R4, R2, R37, RZ ;  /* 0x0000002502047210 */ /* 0x000fe20007ffe0ff */
[C---:B------:R-:W-:Y:S01]  /*c730*/  FMUL.FTZ R12, R0.reuse, R150 ;  /* 0x00000096000c7220 */ /* 0x040fe20000410000 */
[----:B------:R-:W-:Y:S01]  /*c740*/  F2FP.PACK_AB R8, R143, R8 ;  /* 0x000000088f08723e */ /* 0x000fe200000000ff */
[----:B------:R-:W-:-:S02]  /*c750*/  FMUL.FTZ R163, R0, R163 ;  /* 0x000000a300a37220 */ /* 0x000fc40000410000 */
[C---:B------:R-:W-:Y:S01]  /*c760*/  FMUL.FTZ R18, R0.reuse, R162 ;  /* 0x000000a200127220 */ /* 0x040fe20000410000 */
[----:B------:R-:W-:Y:S01]  /*c770*/  F2FP.PACK_AB R12, R151, R12 ;  /* 0x0000000c970c723e */ /* 0x000fe200000000ff */
[C---:B------:R-:W-:Y:S01]  /*c780*/  FMUL.FTZ R167, R0.reuse, R167 ;  /* 0x000000a700a77220 */ /* 0x040fe20000410000 */
[----:B------:R-:W-:Y:S01]  /*c790*/  STS [R4+0x400], R7 ;  /* 0x0004000704007388 */ /* 0x000fe20000000800 */
[C---:B------:R-:W-:Y:S01]  /*c7a0*/  FMUL.FTZ R32, R0.reuse, R166 ;  /* 0x000000a600207220 */ /* 0x040fe20000410000 */
[----:B------:R-:W-:Y:S01]  /*c7b0*/  F2FP.PACK_AB R18, R163, R18 ;  /* 0x00000012a312723e */ /* 0x000fe200000000ff */
[C---:B------:R-:W-:Y:S02]  /*c7c0*/  FMUL.FTZ R179, R0.reuse, R179 ;  /* 0x000000b300b37220 */ /* 0x040fe40000410000 */
[C---:B------:R-:W-:Y:S01]  /*c7d0*/  FMUL.FTZ R29, R0.reuse, R178 ;  /* 0x000000b2001d7220 */ /* 0x040fe20000410000 */
[----:B------:R-:W-:Y:S01]  /*c7e0*/  F2FP.PACK_AB R32, R167, R32 ;  /* 0x00000020a720723e */ /* 0x000fe200000000ff */
[----:B------:R-:W-:Y:S01]  /*c7f0*/  FMUL.FTZ R183, R0, R183 ;  /* 0x000000b700b77220 */ /* 0x000fe20000410000 */
[----:B--2---:R-:W-:Y:S01]  /*c800*/  IADD3 R6, R2, R36, RZ ;  /* 0x0000002402067210 */ /* 0x004fe20007ffe0ff */
[C---:B------:R-:W-:Y:S01]  /*c810*/  FMUL.FTZ R27, R0.reuse, R182 ;  /* 0x000000b6001b7220 */ /* 0x040fe20000410000 */
[----:B------:R-:W-:Y:S01]  /*c820*/  F2FP.PACK_AB R29, R179, R29 ;  /* 0x0000001db31d723e */ /* 0x000fe200000000ff */
[----:B------:R-:W-:-:S02]  /*c830*/  FMUL.FTZ R195, R0, R195 ;  /* 0x000000c300c37220 */ /* 0x000fc40000410000 */
[C---:B------:R-:W-:Y:S01]  /*c840*/  FMUL.FTZ R15, R0.reuse, R194 ;  /* 0x000000c2000f7220 */ /* 0x040fe20000410000 */
[----:B------:R-:W-:Y:S01]  /*c850*/  F2FP.PACK_AB R27, R183, R27 ;  /* 0x0000001bb71b723e */ /* 0x000fe200000000ff */
[C---:B------:R-:W-:Y:S02]  /*c860*/  FMUL.FTZ R199, R0.reuse, R199 ;  /* 0x000000c700c77220 */ /* 0x040fe40000410000 */
[----:B------:R-:W-:Y:S01]  /*c870*/  FMUL.FTZ R20, R0, R198 ;  /* 0x000000c600147220 */ /* 0x000fe20000410000 */
[----:B------:R-:W-:Y:S01]  /*c880*/  F2FP.PACK_AB R0, R153, R152 ;  /* 0x000000989900723e */ /* 0x000fe200000000ff */
[----:B---3--:R-:W-:Y:S01]  /*c890*/  IMAD.IADD R5, R4, 0x1, R36 ;  /* 0x0000000104057824 */ /* 0x008fe200078e0224 */
[----:B------:R-:W-:Y:S02]  /*c8a0*/  F2FP.PACK_AB R15, R195, R15 ;  /* 0x0000000fc30f723e */ /* 0x000fe400000000ff */
[----:B------:R-:W-:Y:S01]  /*c8b0*/  F2FP.PACK_AB R20, R199, R20 ;  /* 0x00000014c714723e */ /* 0x000fe200000000ff */
[----:B------:R1:W-:Y:S04]  /*c8c0*/  STS [R4], R0 ;  /* 0x0000000004007388 */ /* 0x0003e80000000800 */
[----:B------:R-:W-:Y:S04]  /*c8d0*/  STS [R2+0x2000], R35 ;  /* 0x0020002302007388 */ /* 0x000fe80000000800 */
[----:B------:R2:W-:Y:S04]  /*c8e0*/  STS [R2+0x2400], R8 ;  /* 0x0024000802007388 */ /* 0x0005e80000000800 */
[----:B------:R-:W-:Y:S04]  /*c8f0*/  STS [R4+0x2000], R34 ;  /* 0x0020002204007388 */ /* 0x000fe80000000800 */
[----:B------:R3:W-:Y:S04]  /*c900*/  STS [R4+0x2400], R12 ;  /* 0x0024000c04007388 */ /* 0x0007e80000000800 */
[----:B------:R4:W-:Y:S04]  /*c910*/  STS [R6], R11 ;  /* 0x0000000b06007388 */ /* 0x0009e80000000800 */
[----:B------:R4:W-:Y:S01]  /*c920*/  STS [R6+0x400], R10 ;  /* 0x0004000a06007388 */ /* 0x0009e20000000800 */
[----:B-1----:R-:W-:-:S02]  /*c930*/  IADD3 R0, R2, 0x40, RZ ;  /* 0x0000004002007810 */ /* 0x002fc40007ffe0ff */
[----:B------:R-:W-:Y:S01]  /*c940*/  @P2 IADD3 R0, R2, -0x40, RZ ;  /* 0xffffffc002002810 */ /* 0x000fe20007ffe0ff */
[----:B------:R-:W-:Y:S04]  /*c950*/  STS [R5], R9 ;  /* 0x0000000905007388 */ /* 0x000fe80000000800 */
[----:B------:R1:W-:Y:S01]  /*c960*/  STS [R5+0x400], R17 ;  /* 0x0004001105007388 */ /* 0x0003e20000000800 */
[----:B--2---:R-:W-:Y:S01]  /*c970*/  IADD3 R2, R0, 0x400, RZ ;  /* 0x0000040000027810 */ /* 0x004fe20007ffe0ff */
[----:B------:R-:W-:Y:S02]  /*c980*/  @P6 MUFU.LG2 R8, R38 ;  /* 0x0000002600086308 */ /* 0x000fe40000000c00 */
[----:B------:R2:W-:Y:S04]  /*c990*/  STS [R6+0x2000], R19 ;  /* 0x0020001306007388 */ /* 0x0005e80000000800 */
[----:B------:R2:W-:Y:S01]  /*c9a0*/  STS [R6+0x2400], R18 ;  /* 0x0024001206007388 */ /* 0x0005e20000000800 */
[----:B---3--:R-:W-:-:S03]  /*c9b0*/  IADD3 R4, R36, R0, RZ ;  /* 0x0000000024047210 */ /* 0x008fc60007ffe0ff */
[----:B------:R-:W-:Y:S01]  /*c9c0*/  STS [R5+0x2000], R33 ;  /* 0x0020002105007388 */ /* 0x000fe20000000800 */
[----:B----4-:R-:W-:Y:S03]  /*c9d0*/  @P1 MUFU.LG2 R11, R53 ;  /* 0x00000035000b1308 */ /* 0x010fe60000000c00 */
[----:B------:R-:W-:Y:S04]  /*c9e0*/  STS [R5+0x2400], R32 ;  /* 0x0024002005007388 */ /* 0x000fe80000000800 */
[----:B------:R-:W-:Y:S01]  /*c9f0*/  STS [R0], R31 ;  /* 0x0000001f00007388 */ /* 0x000fe20000000800 */
[----:B------:R-:W3:Y:S03]  /*ca00*/  @P5 MUFU.LG2 R10, R39 ;  /* 0x00000027000a5308 */ /* 0x000ee60000000c00 */
[----:B------:R-:W-:Y:S04]  /*ca10*/  STS [R0+0x400], R30 ;  /* 0x0004001e00007388 */ /* 0x000fe80000000800 */
[----:B-1----:R-:W1:Y:S01]  /*ca20*/  S2R R17, SR_CTAID.X ;  /* 0x0000000000117919 */ /* 0x002e620000002500 */
[----:B------:R-:W4:Y:S03]  /*ca30*/  @P4 MUFU.LG2 R9, R52 ;  /* 0x0000003400094308 */ /* 0x000f260000000c00 */
[----:B--2---:R-:W2:Y:S01]  /*ca40*/  S2R R19, SR_CTAID.Z ;  /* 0x0000000000137919 */ /* 0x004ea20000002700 */
[----:B------:R-:W-:-:S02]  /*ca50*/  IADD3 R6, R37, R2, R36 ;  /* 0x0000000225067210 */ /* 0x000fc40007ffe024 */
[----:B------:R-:W-:Y:S01]  /*ca60*/  IADD3 R2, R37, R0, RZ ;  /* 0x0000000025027210 */ /* 0x000fe20007ffe0ff */
[----:B------:R-:W1:Y:S01]  /*ca70*/  S2R R18, SR_CTAID.Y ;  /* 0x0000000000127919 */ /* 0x000e620000002600 */
[----:B---3--:R-:W-:-:S03]  /*ca80*/  @P5 FMUL.FTZ R10, R10, 0.69314718246459960938 ;  /* 0x3f3172180a0a5820 */ /* 0x008fc60000410000 */
[----:B------:R-:W-:Y:S04]  /*ca90*/  STS [R2], R25 ;  /* 0x0000001902007388 */ /* 0x000fe80000000800 */
[----:B------:R3:W-:Y:S01]  /*caa0*/  STS [R2+0x400], R16 ;  /* 0x0004001002007388 */ /* 0x0007e20000000800 */
[----:B----4-:R-:W-:-:S03]  /*cab0*/  @P4 FMUL.FTZ R9, R9, 0.69314718246459960938 ;  /* 0x3f31721809094820 */ /* 0x010fc60000410000 */
[----:B------:R-:W-:Y:S04]  /*cac0*/  STS [R0+0x2000], R26 ;  /* 0x0020001a00007388 */ /* 0x000fe80000000800 */
[----:B------:R4:W-:Y:S04]  /*cad0*/  STS [R0+0x2400], R29 ;  /* 0x0024001d00007388 */ /* 0x0009e80000000800 */
[----:B------:R-:W-:Y:S04]  /*cae0*/  STS [R2+0x2000], R28 ;  /* 0x0020001c02007388 */ /* 0x000fe80000000800 */
[----:B------:R2:W-:Y:S01]  /*caf0*/  STS [R2+0x2400], R27 ;  /* 0x0024001b02007388 */ /* 0x0005e20000000800 */
[----:B-1----:R-:W-:-:S03]  /*cb00*/  @!P3 IMAD R12, R18, c[0x0][0x214], RZ ;  /* 0x00008500120cba24 */ /* 0x002fc600078e02ff */
[----:B------:R-:W-:Y:S04]  /*cb10*/  STS [R4], R24 ;  /* 0x0000001804007388 */ /* 0x000fe80000000800 */
[----:B------:R-:W-:Y:S01]  /*cb20*/  STS [R4+0x400], R23 ;  /* 0x0004001704007388 */ /* 0x000fe20000000800 */
[----:B---3--:R-:W-:Y:S02]  /*cb30*/  MOV R16, 0x7f800000 ;  /* 0x7f80000000107802 */ /* 0x008fe40000000f00 */
[----:B----4-:R-:W-:-:S05]  /*cb40*/  IADD3 R0, R36, R2, RZ ;  /* 0x0000000224007210 */ /* 0x010fca0007ffe0ff */
[----:B------:R1:W-:Y:S01]  /*cb50*/  STS [R0], R14 ;  /* 0x0000000e00007388 */ /* 0x0003e20000000800 */
[----:B--2---:R-:W-:-:S03]  /*cb60*/  @P0 IMAD.MOV.U32 R2, RZ, RZ, 0x1 ;  /* 0x00000001ff020424 */ /* 0x004fc600078e00ff */
[----:B------:R2:W-:Y:S01]  /*cb70*/  STS [R6], R13 ;  /* 0x0000000d06007388 */ /* 0x0005e20000000800 */
[----:B------:R-:W-:-:S03]  /*cb80*/  @!P0 IMAD R2, R54, c[0x0][0x1c0], RZ ;  /* 0x0000700036028a24 */ /* 0x000fc600078e02ff */
[----:B------:R-:W-:Y:S01]  /*cb90*/  STS [R4+0x2000], R22 ;  /* 0x0020001604007388 */ /* 0x000fe20000000800 */
[----:B------:R-:W-:-:S03]  /*cba0*/  IMAD R2, R18, R2, RZ ;  /* 0x0000000212027224 */ /* 0x000fc600078e02ff */
[----:B------:R3:W-:Y:S02]  /*cbb0*/  STS [R4+0x2400], R15 ;  /* 0x0024000f04007388 */ /* 0x0007e40000000800 */
[----:B------:R-:W-:Y:S02]  /*cbc0*/  SEL R2, R2, RZ, P3 ;  /* 0x000000ff02027207 */ /* 0x000fe40001800000 */
[----:B------:R4:W-:Y:S03]  /*cbd0*/  STS [R0+0x2000], R21 ;  /* 0x0020001500007388 */ /* 0x0009e60000000800 */
[----:B------:R-:W-:Y:S01]  /*cbe0*/  IMAD R2, R19, R54, R2 ;  /* 0x0000003613027224 */ /* 0x000fe200078e0202 */
[----:B------:R4:W-:Y:S04]  /*cbf0*/  STS [R6+0x2000], R20 ;  /* 0x0020001406007388 */ /* 0x0009e80000000800 */
[----:B------:R-:W-:Y:S01]  /*cc00*/  BAR.SYNC.DEFER_BLOCKING 0x0 ;  /* 0x0000000000007b1d */ /* 0x000fe20000010000 */
[----:B-1----:R-:W-:-:S02]  /*cc10*/  MOV R14, 0x7f800000 ;  /* 0x7f800000000e7802 */ /* 0x002fc40000000f00 */
[----:B--2---:R-:W-:Y:S01]  /*cc20*/  MOV R13, 0x7f800000 ;  /* 0x7f800000000d7802 */ /* 0x004fe20000000f00 */
[----:B------:R-:W-:Y:S01]  /*cc30*/  @P4 FFMA.FTZ R13, R134, c[0x0][0x238], R9 ;  /* 0x00008e00860d4a23 */ /* 0x000fe20000010009 */
[----:B---3--:R-:W-:Y:S01]  /*cc40*/  CS2R R4, SRZ ;  /* 0x0000000000047805 */ /* 0x008fe2000001ff00 */
[----:B------:R-:W-:Y:S01]  /*cc50*/  MOV R15, 0x7f800000 ;  /* 0x7f800000000f7802 */ /* 0x000fe20000000f00 */
[--C-:B------:R-:W-:Y:S01]  /*cc60*/  @!P3 IMAD.MOV.U32 R4, RZ, RZ, R12.reuse ;  /* 0x000000ffff04b224 */ /* 0x100fe200078e000c */
[----:B------:R-:W-:Y:S01]  /*cc70*/  @!P3 SHF.R.S32.HI R5, RZ, 0x1f, R12 ;  /* 0x0000001fff05b819 */ /* 0x000fe2000001140c */
[----:B------:R-:W-:Y:S01]  /*cc80*/  @P5 FFMA.FTZ R15, R135, c[0x0][0x238], R10 ;  /* 0x00008e00870f5a23 */ /* 0x000fe2000001000a */
[----:B----4-:R-:W-:Y:S02]  /*cc90*/  LOP3.LUT R0, R41, 0xffffffe0, RZ, 0xc0, !PT ;  /* 0xffffffe029007812 */ /* 0x010fe400078ec0ff */
[----:B------:R-:W-:Y:S02]  /*cca0*/  @P0 MOV R6, c[0x0][0x210] ;  /* 0x0000840000060a02 */ /* 0x000fe40000000f00 */
[----:B------:R-:W-:Y:S01]  /*ccb0*/  IADD3 R7, -R0, R55, RZ ;  /* 0x0000003700077210 */ /* 0x000fe20007ffe1ff */
[----:B-----5:R1:W2:Y:S01]  /*ccc0*/  LDS.128 R24, [R239] ;  /* 0x00000000ef187984 */ /* 0x0202a20000000c00 */
[----:B------:R-:W-:Y:S01]  /*ccd0*/  @!P0 MOV R6, 0x1 ;  /* 0x0000000100068802 */ /* 0x000fe20000000f00 */
[----:B------:R-:W-:Y:S01]  /*cce0*/  @P6 FMUL.FTZ R0, R8, 0.69314718246459960938 ;  /* 0x3f31721808006820 */ /* 0x000fe20000410000 */
[----:B------:R-:W-:Y:S01]  /*ccf0*/  LOP3.LUT P0, RZ, R7, 0x3, RZ, 0xc0, !PT ;  /* 0x0000000307ff7812 */ /* 0x000fe2000780c0ff */
[----:B------:R1:W3:Y:S01]  /*cd00*/  LDS.128 R20, [R239+0x800] ;  /* 0x00080000ef147984 */ /* 0x0002e20000000c00 */
[----:B------:R-:W-:-:S02]  /*cd10*/  @P1 FMUL.FTZ R7, R11, 0.69314718246459960938 ;  /* 0x3f3172180b071820 */ /* 0x000fc40000410000 */
[----:B------:R-:W-:Y:S01]  /*cd20*/  @P6 FFMA.FTZ R16, R136, c[0x0][0x238], R0 ;  /* 0x00008e0088106a23 */ /* 0x000fe20000010000 */
[----:B------:R1:W4:Y:S01]  /*cd30*/  LDS.128 R32, [R239+0x1000] ;  /* 0x00100000ef207984 */ /* 0x0003220000000c00 */
[----:B------:R-:W-:Y:S02]  /*cd40*/  IMAD R0, R17, R6, RZ ;  /* 0x0000000611007224 */ /* 0x000fe400078e02ff */
[----:B------:R-:W-:Y:S01]  /*cd50*/  @P1 FFMA.FTZ R14, R3, c[0x0][0x238], R7 ;  /* 0x00008e00030e1a23 */ /* 0x000fe20000010007 */
[----:B------:R1:W1:Y:S02]  /*cd60*/  LDS.128 R48, [R239+0x1800] ;  /* 0x00180000ef307984 */ /* 0x0002640000000c00 */
[----:B------:R-:W-:Y:S02]  /*cd70*/  SHF.L.U32 R0, R0, 0x7, RZ ;  /* 0x0000000700007819 */ /* 0x000fe400000006ff */
[----:B------:R1:W1:Y:S02]  /*cd80*/  LDS.128 R44, [R239+0x2000] ;  /* 0x00200000ef2c7984 */ /* 0x0002640000000c00 */
[----:B------:R-:W-:-:S02]  /*cd90*/  IADD3 R8, P3, P2, R0, R4, R2 ;  /* 0x0000000400087210 */ /* 0x000fc40007a7e002 */
[----:B------:R1:W1:Y:S01]  /*cda0*/  LDS.128 R40, [R239+0x2800] ;  /* 0x00280000ef287984 */ /* 0x0002620000000c00 */
[----:B------:R-:W-:Y:S02]  /*cdb0*/  SHF.R.S32.HI R0, RZ, 0x1f, R0 ;  /* 0x0000001fff007819 */ /* 0x000fe40000011400 */
[----:B------:R-:W-:Y:S01]  /*cdc0*/  SHF.R.S32.HI R2, RZ, 0x1f, R2 ;  /* 0x0000001fff027819 */ /* 0x000fe20000011402 */
[----:B------:R1:W1:Y:S03]  /*cdd0*/  LDS.128 R36, [R239+0x3000] ;  /* 0x00300000ef247984 */ /* 0x0002660000000c00 */
[----:B------:R-:W-:Y:S01]  /*cde0*/  IADD3.X R4, R0, R5, R2, P3, P2 ;  /* 0x0000000500047210 */ /* 0x000fe20001fe4402 */
[----:B------:R1:W1:Y:S01]  /*cdf0*/  LDS.128 R28, [R239+0x3800] ;  /* 0x00380000ef1c7984 */ /* 0x0002620000000c00 */
[----:B------:R-:W-:Y:S05]  /*ce00*/  @P0 BRA `(.L_x_7) ;  /* 0x0000024000000947 */ /* 0x000fea0003800000 */
[----:B------:R-:W5:Y:S04]  /*ce10*/  LDL.LU R57, [R1+0x78] ;  /* 0x0000780001397983 */ /* 0x000f680000300800 */
[----:B------:R-:W5:Y:S01]  /*ce20*/  LDL.LU R56, [R1+0x7c] ;  /* 0x00007c0001387983 */ /* 0x000f620000300800 */
[----:B------:R-:W-:-:S04]  /*ce30*/  IMAD.MOV.U32 R7, RZ, RZ, c[0x0][0x214] ;  /* 0x00008500ff077624 */ /* 0x000fc800078e00ff */
[----:B------:R-:W-:Y:S02]  /*ce40*/  IMAD R7, R17, -0x80, R7 ;  /* 0xffffff8011077824 */ /* 0x000fe400078e0207 */
[----:B-----5:R-:W-:-:S05]  /*ce50*/  IMAD R0, R56, 0x10, R57 ;  /* 0x0000001038007824 */ /* 0x020fca00078e0239 */
[C---:B------:R-:W-:Y:S02]  /*ce60*/  IADD3 R3, R0.reuse, 0x40, RZ ;  /* 0x0000004000037810 */ /* 0x040fe40007ffe0ff */
[C---:B------:R-:W-:Y:S02]  /*ce70*/  IADD3 R2, R0.reuse, 0x8, RZ ;  /* 0x0000000800027810 */ /* 0x040fe40007ffe0ff */
[CC--:B------:R-:W-:Y:S02]  /*ce80*/  ISETP.GE.AND P6, PT, R0.reuse, R7.reuse, PT ;  /* 0x000000070000720c */ /* 0x0c0fe40003fc6270 */
[----:B------:R-:W-:Y:S02]  /*ce90*/  IADD3 R5, R0, 0x48, RZ ;  /* 0x0000004800057810 */ /* 0x000fe40007ffe0ff */
[-C--:B------:R-:W-:Y:S02]  /*cea0*/  ISETP.GE.AND P4, PT, R3, R7.reuse, PT ;  /* 0x000000070300720c */ /* 0x080fe40003f86270 */
[----:B------:R-:W-:-:S02]  /*ceb0*/  ISETP.GE.AND P5, PT, R2, R7, PT ;  /* 0x000000070200720c */ /* 0x000fc40003fa6270 */
[----:B------:R-:W-:-:S05]  /*cec0*/  ISETP.GE.AND P3, PT, R5, R7, PT ;  /* 0x000000070500720c */ /* 0x000fca0003f66270 */
[----:B------:R-:W-:-:S04]  /*ced0*/  @!P6 IMAD R9, R0, R6, RZ ;  /* 0x000000060009e224 */ /* 0x000fc800078e02ff */
[----:B------:R-:W-:Y:S01]  /*cee0*/  @!P4 IMAD R0, R3, R6, RZ ;  /* 0x000000060300c224 */ /* 0x000fe200078e02ff */
[----:B------:R-:W-:Y:S01]  /*cef0*/  @!P6 IADD3 R3, P0, R9, R8, RZ ;  /* 0x000000080903e210 */ /* 0x000fe20007f1e0ff */
[-C--:B------:R-:W-:Y:S02]  /*cf00*/  @!P5 IMAD R2, R2, R6.reuse, RZ ;  /* 0x000000060202d224 */ /* 0x080fe400078e02ff */
[----:B------:R-:W-:Y:S01]  /*cf10*/  @!P3 IMAD R7, R5, R6, RZ ;  /* 0x000000060507b224 */ /* 0x000fe200078e02ff */
[-C--:B------:R-:W-:Y:S02]  /*cf20*/  @!P4 IADD3 R11, P1, R0, R8.reuse, RZ ;  /* 0x00000008000bc210 */ /* 0x080fe40007f3e0ff */
[----:B------:R-:W-:Y:S02]  /*cf30*/  @!P5 IADD3 R5, P2, R2, R8, RZ ;  /* 0x000000080205d210 */ /* 0x000fe40007f5e0ff */
[----:B------:R-:W-:Y:S02]  /*cf40*/  @!P6 LEA.HI.X.SX32 R9, R9, R4, 0x1, P0 ;  /* 0x000000040909e211 */ /* 0x000fe400000f0eff */
[----:B------:R-:W-:-:S02]  /*cf50*/  @!P3 IADD3 R10, P0, R7, R8, RZ ;  /* 0x00000008070ab210 */ /* 0x000fc40007f1e0ff */
[-C--:B------:R-:W-:Y:S02]  /*cf60*/  @!P4 LEA.HI.X.SX32 R12, R0, R4.reuse, 0x1, P1 ;  /* 0x00000004000cc211 */ /* 0x080fe400008f0eff */
[-C--:B------:R-:W-:Y:S02]  /*cf70*/  @!P5 LEA.HI.X.SX32 R2, R2, R4.reuse, 0x1, P2 ;  /* 0x000000040202d211 */ /* 0x080fe400010f0eff */
[----:B------:R-:W-:Y:S02]  /*cf80*/  @!P5 LEA R6, P1, R5, c[0x0][0x200], 0x2 ;  /* 0x000080000506da11 */ /* 0x000fe400078210ff */
[----:B------:R-:W-:Y:S02]  /*cf90*/  @!P6 LEA R8, P2, R3, c[0x0][0x200], 0x2 ;  /* 0x000080000308ea11 */ /* 0x000fe400078410ff */
[----:B------:R-:W-:Y:S02]  /*cfa0*/  @!P3 LEA.HI.X.SX32 R0, R7, R4, 0x1, P0 ;  /* 0x000000040700b211 */ /* 0x000fe400000f0eff */
[----:B------:R-:W-:-:S02]  /*cfb0*/  @!P5 LEA.HI.X R7, R5, c[0x0][0x204], R2, 0x2, P1 ;  /* 0x000081000507da11 */ /* 0x000fc400008f1402 */
[----:B------:R-:W-:Y:S02]  /*cfc0*/  @!P4 LEA R4, P1, R11, c[0x0][0x200], 0x2 ;  /* 0x000080000b04ca11 */ /* 0x000fe400078210ff */
[C---:B------:R-:W-:Y:S02]  /*cfd0*/  @!P3 LEA R2, P0, R10.reuse, c[0x0][0x200], 0x2 ;  /* 0x000080000a02ba11 */ /* 0x040fe400078010ff */
[----:B------:R-:W-:Y:S02]  /*cfe0*/  @!P6 LEA.HI.X R9, R3, c[0x0][0x204], R9, 0x2, P2 ;  /* 0x000081000309ea11 */ /* 0x000fe400010f1409 */
[----:B------:R-:W-:Y:S02]  /*cff0*/  @!P4 LEA.HI.X R5, R11, c[0x0][0x204], R12, 0x2, P1 ;  /* 0x000081000b05ca11 */ /* 0x000fe400008f140c */
[----:B------:R-:W-:Y:S01]  /*d000*/  @!P3 LEA.HI.X R3, R10, c[0x0][0x204], R0, 0x2, P0 ;  /* 0x000081000a03ba11 */ /* 0x000fe200000f1400 */
[----:B------:R4:W-:Y:S04]  /*d010*/  @!P6 STG.E [R8.64], R16 ;  /* 0x000000100800e986 */ /* 0x0009e8000c101908 */
[----:B------:R4:W-:Y:S04]  /*d020*/  @!P5 STG.E [R6.64], R15 ;  /* 0x0000000f0600d986 */ /* 0x0009e8000c101908 */
[----:B------:R4:W-:Y:S04]  /*d030*/  @!P4 STG.E [R4.64], R13 ;  /* 0x0000000d0400c986 */ /* 0x0009e8000c101908 */
[----:B------:R4:W-:Y:S02]  /*d040*/  @!P3 STG.E [R2.64], R14 ;  /* 0x0000000e0200b986 */ /* 0x0009e4000c101908 */
.L_x_7:
[----:B------:R-:W-:Y:S05]  /*d050*/  BSYNC B0 ;  /* 0x0000000000007941 */ /* 0x000fea0003800000 */
.L_x_6:
[----:B----4-:R-:W4:Y:S01]  /*d060*/  LDL.LU.64 R8, [R1+0x68] ;  /* 0x0000680001087983 */ /* 0x010f220000300a00 */
[----:B------:R-:W-:Y:S01]  /*d070*/  SHF.R.S32.HI R0, RZ, 0x1f, R18 ;  /* 0x0000001fff007819 */ /* 0x000fe20000011412 */
[----:B------:R-:W-:-:S02]  /*d080*/  ULDC.64 UR4, c[0x0][0x1e8] ;  /* 0x00007a0000047ab9 */ /* 0x000fc40000000a00 */
[----:B------:R-:W5:Y:S01]  /*d090*/  LDL.LU.64 R6, [R1+0x70] ;  /* 0x0000700001067983 */ /* 0x000f620000300a00 */
[----:B------:R-:W-:Y:S01]  /*d0a0*/  SHF.R.S32.HI R4, RZ, 0x1f, R19 ;  /* 0x0000001fff047819 */ /* 0x000fe20000011413 */
[----:B------:R-:W-:Y:S01]  /*d0b0*/  IMAD R0, R0, c[0x0][0x1e0], RZ ;  /* 0x0000780000007a24 */ /* 0x000fe200078e02ff */
[----:B------:R-:W-:Y:S02]  /*d0c0*/  USHF.L.U32 UR7, UR4, 0x5, URZ ;  /* 0x0000000504077899 */ /* 0x000fe4000800063f */
[----:B------:R-:W-:Y:S01]  /*d0d0*/  UMOV UR6, 0x5 ;  /* 0x0000000500067882 */ /* 0x000fe20000000000 */
[----:B------:R-:W-:Y:S01]  /*d0e0*/  IMAD R0, R18, c[0x0][0x1e4], R0 ;  /* 0x0000790012007a24 */ /* 0x000fe200078e0200 */
[----:B------:R-:W-:Y:S01]  /*d0f0*/  USHF.L.U64.HI UR5, UR4, UR6, UR5 ;  /* 0x0000000604057299 */ /* 0x000fe20008010205 */
[----:B------:R-:W-:-:S04]  /*d100*/  IMAD R4, R4, c[0x0][0x1f0], RZ ;  /* 0x00007c0004047a24 */ /* 0x000fc800078e02ff */
[----:B------:R-:W-:Y:S01]  /*d110*/  IMAD R4, R19, c[0x0][0x1f4], R4 ;  /* 0x00007d0013047a24 */ /* 0x000fe200078e0204 */
[--C-:B----4-:R-:W-:Y:S01]  /*d120*/  SHF.R.S32.HI R3, RZ, 0x1f, R8.reuse ;  /* 0x0000001fff037819 */ /* 0x110fe20000011408 */
[----:B------:R-:W-:-:S04]  /*d130*/  IMAD.MOV.U32 R2, RZ, RZ, R8 ;  /* 0x000000ffff027224 */ /* 0x000fc800078e0008 */
[----:B------:R-:W-:-:S04]  /*d140*/  IMAD.WIDE.U32 R2, R18, c[0x0][0x1e0], R2 ;  /* 0x0000780012027a25 */ /* 0x000fc800078e0002 */
[----:B------:R-:W-:Y:S02]  /*d150*/  IMAD.IADD R3, R3, 0x1, R0 ;  /* 0x0000000103037824 */ /* 0x000fe400078e0200 */
[----:B-----5:R-:W-:Y:S02]  /*d160*/  IMAD R0, R7, c[0x0][0x1e8], RZ ;  /* 0x00007a0007007a24 */ /* 0x020fe400078e02ff */
[----:B------:R-:W-:-:S04]  /*d170*/  IMAD.WIDE.U32 R2, R19, c[0x0][0x1f0], R2 ;  /* 0x00007c0013027a25 */ /* 0x000fc800078e0002 */
[----:B------:R-:W-:Y:S02]  /*d180*/  IMAD.IADD R3, R3, 0x1, R4 ;  /* 0x0000000103037824 */ /* 0x000fe400078e0204 */
[C---:B------:R-:W-:Y:S02]  /*d190*/  IMAD R0, R6.reuse, c[0x0][0x1ec], R0 ;  /* 0x00007b0006007a24 */ /* 0x040fe400078e0200 */
[----:B------:R-:W-:-:S04]  /*d1a0*/  IMAD.WIDE.U32 R2, R6, c[0x0][0x1e8], R2 ;  /* 0x00007a0006027a25 */ /* 0x000fc800078e0002 */
[----:B------:R-:W-:Y:S01]  /*d1b0*/  IMAD.IADD R0, R3, 0x1, R0 ;  /* 0x0000000103007824 */ /* 0x000fe200078e0200 */
[----:B------:R-:W-:-:S04]  /*d1c0*/  LEA R12, P0, R2, c[0x0][0x1d0], 0x1 ;  /* 0x00007400020c7a11 */ /* 0x000fc800078008ff */
[----:B------:R-:W-:Y:S02]  /*d1d0*/  LEA.HI.X R13, R2, c[0x0][0x1d4], R0, 0x1, P0 ;  /* 0x00007500020d7a11 */ /* 0x000fe400000f0c00 */
[----:B------:R-:W-:-:S03]  /*d1e0*/  IADD3 R2, P0, R12, UR7, RZ ;  /* 0x000000070c027c10 */ /* 0x000fc6000ff1e0ff */
[----:B--2---:R-:W-:Y:S01]  /*d1f0*/  STG.E.128 [R12.64], R24 ;  /* 0x000000180c007986 */ /* 0x004fe2000c101d08 */
[----:B------:R-:W-:Y:S02]  /*d200*/  IADD3.X R3, R13, UR5, RZ, P0, !PT ;  /* 0x000000050d037c10 */ /* 0x000fe400087fe4ff */
[----:B------:R-:W-:-:S03]  /*d210*/  IADD3 R10, P0, R2, UR7, RZ ;  /* 0x00000007020a7c10 */ /* 0x000fc6000ff1e0ff */
[----:B---3--:R2:W-:Y:S01]  /*d220*/  STG.E.128 [R2.64], R20 ;  /* 0x0000001402007986 */ /* 0x0085e2000c101d08 */
[----:B------:R-:W-:Y:S02]  /*d230*/  IADD3.X R11, R3, UR5, RZ, P0, !PT ;  /* 0x00000005030b7c10 */ /* 0x000fe400087fe4ff */
[----:B------:R-:W-:-:S03]  /*d240*/  IADD3 R8, P0, R10, UR7, RZ ;  /* 0x000000070a087c10 */ /* 0x000fc6000ff1e0ff */
[----:B------:R3:W-:Y:S01]  /*d250*/  STG.E.128 [R10.64], R32 ;  /* 0x000000200a007986 */ /* 0x0007e2000c101d08 */
[----:B------:R-:W-:Y:S02]  /*d260*/  IADD3.X R9, R11, UR5, RZ, P0, !PT ;  /* 0x000000050b097c10 */ /* 0x000fe400087fe4ff */
[----:B------:R-:W-:-:S03]  /*d270*/  IADD3 R6, P0, R8, UR7, RZ ;  /* 0x0000000708067c10 */ /* 0x000fc6000ff1e0ff */
[----:B-1----:R-:W-:Y:S01]  /*d280*/  STG.E.128 [R8.64], R48 ;  /* 0x0000003008007986 */ /* 0x002fe2000c101d08 */
[----:B------:R-:W-:Y:S02]  /*d290*/  IADD3.X R7, R9, UR5, RZ, P0, !PT ;  /* 0x0000000509077c10 */ /* 0x000fe400087fe4ff */
[----:B------:R-:W-:-:S03]  /*d2a0*/  IADD3 R4, P0, R6, UR7, RZ ;  /* 0x0000000706047c10 */ /* 0x000fc6000ff1e0ff */
[----:B------:R-:W-:Y:S01]  /*d2b0*/  STG.E.128 [R6.64], R44 ;  /* 0x0000002c06007986 */ /* 0x000fe2000c101d08 */
[----:B------:R-:W-:-:S05]  /*d2c0*/  IADD3.X R5, R7, UR5, RZ, P0, !PT ;  /* 0x0000000507057c10 */ /* 0x000fca00087fe4ff */
[----:B------:R-:W-:Y:S01]  /*d2d0*/  STG.E.128 [R4.64], R40 ;  /* 0x0000002804007986 */ /* 0x000fe2000c101d08 */
[----:B--2---:R-:W-:-:S04]  /*d2e0*/  IADD3 R2, P0, R4, UR7, RZ ;  /* 0x0000000704027c10 */ /* 0x004fc8000ff1e0ff */
[----:B------:R-:W-:Y:S02]  /*d2f0*/  IADD3.X R3, R5, UR5, RZ, P0, !PT ;  /* 0x0000000505037c10 */ /* 0x000fe400087fe4ff */
[----:B---3--:R-:W-:-:S03]  /*d300*/  IADD3 R10, P0, R2, UR7, RZ ;  /* 0x00000007020a7c10 */ /* 0x008fc6000ff1e0ff */
[----:B------:R-:W-:Y:S01]  /*d310*/  STG.E.128 [R2.64], R36 ;  /* 0x0000002402007986 */ /* 0x000fe2000c101d08 */
[----:B------:R-:W-:-:S05]  /*d320*/  IADD3.X R11, R3, UR5, RZ, P0, !PT ;  /* 0x00000005030b7c10 */ /* 0x000fca00087fe4ff */
[----:B------:R-:W-:Y:S01]  /*d330*/  STG.E.128 [R10.64], R28 ;  /* 0x0000001c0a007986 */ /* 0x000fe2000c101d08 */
[----:B------:R-:W-:Y:S05]  /*d340*/  EXIT ;  /* 0x000000000000794d */ /* 0x000fea0003800000 */
.L_x_0:
[----:B-12---:R-:W1:Y:S01]  /*d350*/  S2R R6, SR_TID.X ;  /* 0x0000000000067919 */ /* 0x006e620000002100 */
[----:B------:R-:W-:Y:S01]  /*d360*/  SHF.R.S32.HI R0, RZ, 0x1f, R22 ;  /* 0x0000001fff007819 */ /* 0x000fe20000011416 */
[----:B------:R-:W2:Y:S01]  /*d370*/  LDC.U8 R13, c[0x0][0x329] ;  /* 0x0000ca40ff0d7b82 */ /* 0x000ea20000000000 */
[----:B------:R-:W-:Y:S01]  /*d380*/  SHF.R.S32.HI R4, RZ, 0x1f, R23 ;  /* 0x0000001fff047819 */ /* 0x000fe20000011417 */
[----:B------:R-:W4:Y:S01]  /*d390*/  S2R R15, SR_CTAID.X ;  /* 0x00000000000f7919 */ /* 0x000f220000002500 */
[----:B------:R-:W-:Y:S01]  /*d3a0*/  ULDC.64 UR4, c[0x0][0x1e8] ;  /* 0x00007a0000047ab9 */ /* 0x000fe20000000a00 */
[----:B------:R-:W-:Y:S01]  /*d3b0*/  IMAD R0, R0, c[0x0][0x1e0], RZ ;  /* 0x0000780000007a24 */ /* 0x000fe200078e02ff */
[----:B------:R-:W-:Y:S02]  /*d3c0*/  USHF.L.U32 UR6, UR4, 0x5, URZ ;  /* 0x0000000504067899 */ /* 0x000fe4000800063f */
[----:B------:R-:W-:Y:S01]  /*d3d0*/  UMOV UR7, 0x5 ;  /* 0x0000000500077882 */ /* 0x000fe20000000000 */
[----:B------:R-:W-:Y:S01]  /*d3e0*/  IMAD R0, R22, c[0x0][0x1e4], R0 ;  /* 0x0000790016007a24 */ /* 0x000fe200078e0200 */
[----:B------:R-:W5:Y:S01]  /*d3f0*/  LDC.U8 R12, c[0x0][0x328] ;  /* 0x0000ca00ff0c7b82 */ /* 0x000f620000000000 */
[----:B------:R-:W-:Y:S01]  /*d400*/  USHF.L.U64.HI UR5, UR4, UR7, UR5 ;  /* 0x0000000704057299 */ /* 0x000fe20008010205 */
[----:B-1----:R-:W-:-:S02]  /*d410*/  SHF.R.S32.HI R10, RZ, 0x1f, R6 ;  /* 0x0000001fff0a7819 */ /* 0x002fc40000011406 */
[----:B--2---:R-:W-:Y:S02]  /*d420*/  ISETP.NE.AND P0, PT, R13, RZ, PT ;  /* 0x000000ff0d00720c */ /* 0x004fe40003f05270 */
[----:B------:R-:W-:Y:S01]  /*d430*/  LEA.HI R10, R10, R6, RZ, 0x3 ;  /* 0x000000060a0a7211 */ /* 0x000fe200078f18ff */
[----:B----4-:R-:W-:Y:S01]  /*d440*/  IMAD.SHL.U32 R15, R15, 0x80, RZ ;  /* 0x000000800f0f7824 */ /* 0x010fe200078e00ff */
[----:B------:R-:W-:Y:S02]  /*d450*/  LOP3.LUT P6, RZ, R6, 0x7, RZ, 0xc0, !PT ;  /* 0x0000000706ff7812 */ /* 0x000fe400078cc0ff */
[----:B------:R-:W-:Y:S02]  /*d460*/  LOP3.LUT R2, R10, 0x1ffffff8, RZ, 0xc0, !PT ;  /* 0x1ffffff80a027812 */ /* 0x000fe400078ec0ff */
[----:B------:R-:W-:Y:S02]  /*d470*/  SHF.R.S32.HI R10, RZ, 0x3, R10 ;  /* 0x00000003ff0a7819 */ /* 0x000fe4000001140a */
[----:B------:R-:W-:Y:S01]  /*d480*/  IADD3 R18, -R15, c[0x0][0x214], RZ ;  /* 0x000085000f127a10 */ /* 0x000fe20007ffe1ff */
[----:B------:R-:W-:Y:S01]  /*d490*/  IMAD.IADD R2, R6, 0x1, -R2 ;  /* 0x0000000106027824 */ /* 0x000fe200078e0a02 */
[----:B------:R-:W-:-:S03]  /*d4a0*/  SHF.R.S32.HI R11, RZ, 0x1f, R10 ;  /* 0x0000001fff0b7819 */ /* 0x000fc6000001140a */
[----:B------:R-:W-:-:S05]  /*d4b0*/  IMAD.SHL.U32 R2, R2, 0x8, RZ ;  /* 0x0000000802027824 */ /* 0x000fca00078e00ff */
[----:B------:R-:W-:-:S05]  /*d4c0*/  SHF.R.S32.HI R3, RZ, 0x1f, R2 ;  /* 0x0000001fff037819 */ /* 0x000fca0000011402 */
[----:B------:R-:W-:-:S04]  /*d4d0*/  IMAD.WIDE.U32 R2, R22, c[0x0][0x1e0], R2 ;  /* 0x0000780016027a25 */ /* 0x000fc800078e0002 */
[----:B------:R-:W-:Y:S02]  /*d4e0*/  IMAD.IADD R3, R0, 0x1, R3 ;  /* 0x0000000100037824 */ /* 0x000fe400078e0203 */
[----:B------:R-:W-:Y:S02]  /*d4f0*/  IMAD R0, R4, c[0x0][0x1f0], RZ ;  /* 0x00007c0004007a24 */ /* 0x000fe400078e02ff */
[----:B------:R-:W-:-:S04]  /*d500*/  IMAD.WIDE.U32 R2, R23, c[0x0][0x1f0], R2 ;  /* 0x00007c0017027a25 */ /* 0x000fc800078e0002 */
[----:B------:R-:W-:Y:S02]  /*d510*/  IMAD R0, R23, c[0x0][0x1f4], R0 ;  /* 0x00007d0017007a24 */ /* 0x000fe400078e0200 */
[----:B------:R-:W-:Y:S01]  /*d520*/  IMAD.WIDE R4, R14, 0x80, R10 ;  /* 0x000000800e047825 */ /* 0x000fe200078e020a */
[----:B------:R-:W-:-:S03]  /*d530*/  IADD3 R14, R10, 0x30, RZ ;  /* 0x000000300a0e7810 */ /* 0x000fc60007ffe0ff */
[----:B------:R-:W-:Y:S01]  /*d540*/  IMAD.IADD R3, R0, 0x1, R3 ;  /* 0x0000000100037824 */ /* 0x000fe200078e0203 */
[----:B------:R-:W-:Y:S01]  /*d550*/  ISETP.GE.OR P4, PT, R14, R18, P6 ;  /* 0x000000120e00720c */ /* 0x000fe20003786670 */
[----:B------:R-:W-:Y:S02]  /*d560*/  IMAD R0, R5, c[0x0][0x1e8], RZ ;  /* 0x00007a0005007a24 */ /* 0x000fe400078e02ff */
[----:B------:R-:W-:-:S04]  /*d570*/  IMAD.WIDE.U32 R2, R4, c[0x0][0x1e8], R2 ;  /* 0x00007a0004027a25 */ /* 0x000fc800078e0002 */
[----:B------:R-:W-:Y:S01]  /*d580*/  IMAD R0, R4, c[0x0][0x1ec], R0 ;  /* 0x00007b0004007a24 */ /* 0x000fe200078e0200 */
[----:B------:R-:W-:Y:S01]  /*d590*/  LEA R8, P1, R2, c[0x0][0x1d0], 0x1 ;  /* 0x0000740002087a11 */ /* 0x000fe200078208ff */
[----:B------:R-:W-:Y:S02]  /*d5a0*/  IMAD R11, R22, c[0x0][0x214], RZ ;  /* 0x00008500160b7a24 */ /* 0x000fe400078e02ff */
[----:B------:R-:W-:Y:S01]  /*d5b0*/  IMAD.IADD R0, R0, 0x1, R3 ;  /* 0x0000000100007824 */ /* 0x000fe200078e0203 */
[----:B------:R-:W-:Y:S01]  /*d5c0*/  IADD3 R6, P2, R8, UR6, RZ ;  /* 0x0000000608067c10 */ /* 0x000fe2000ff5e0ff */
[----:B------:R-:W-:-:S03]  /*d5d0*/  @P0 IMAD.MOV.U32 R3, RZ, RZ, c[0x0][0x210] ;  /* 0x00008400ff030624 */ /* 0x000fc600078e00ff */
[----:B------:R-:W-:Y:S01]  /*d5e0*/  LEA.HI.X R9, R2, c[0x0][0x1d4], R0, 0x1, P1 ;  /* 0x0000750002097a11 */ /* 0x000fe200008f0c00 */
[----:B------:R-:W-:Y:S01]  /*d5f0*/  @!P0 IMAD.MOV.U32 R2, RZ, RZ, c[0x0][0x214] ;  /* 0x00008500ff028624 */ /* 0x000fe200078e00ff */
[----:B-----5:R-:W-:Y:S01]  /*d600*/  @!P0 ISETP.NE.AND P1, PT, R12, RZ, PT ;  /* 0x000000ff0c00820c */ /* 0x020fe20003f25270 */
[----:B------:R-:W-:Y:S01]  /*d610*/  @P0 IMAD R0, R3, c[0x0][0x214], RZ ;  /* 0x0000850003000a24 */ /* 0x000fe200078e02ff */
[----:B------:R-:W-:Y:S01]  /*d620*/  IADD3.X R7, R9, UR5, RZ, P2, !PT ;  /* 0x0000000509077c10 */ /* 0x000fe200097fe4ff */
[----:B------:R-:W-:Y:S01]  /*d630*/  @P0 IMAD.MOV.U32 R3, RZ, RZ, 0x1 ;  /* 0x00000001ff030424 */ /* 0x000fe200078e00ff */
[----:B------:R-:W-:Y:S01]  /*d640*/  @!P0 SEL R0, R2, c[0x0][0x234], !P1 ;  /* 0x00008d0002008a07 */ /* 0x000fe20004800000 */
[----:B------:R1:W-:Y:S01]  /*d650*/  STG.E.128 [R8.64], RZ ;  /* 0x000000ff08007986 */ /* 0x0003e2000c101d08 */
[----:B------:R-:W-:Y:S02]  /*d660*/  IADD3 R4, P2, R6, UR6, RZ ;  /* 0x0000000606047c10 */ /* 0x000fe4000ff5e0ff */
[----:B------:R-:W-:Y:S01]  /*d670*/  ISETP.NE.AND P1, PT, R12, RZ, PT ;  /* 0x000000ff0c00720c */ /* 0x000fe20003f25270 */
[----:B------:R-:W-:Y:S01]  /*d680*/  @!P0 IMAD R3, R0, c[0x0][0x1c0], RZ ;  /* 0x0000700000038a24 */ /* 0x000fe200078e02ff */
[----:B------:R-:W-:Y:S01]  /*d690*/  IADD3.X R5, R7, UR5, RZ, P2, !PT ;  /* 0x0000000507057c10 */ /* 0x000fe200097fe4ff */
[----:B------:R2:W-:Y:S01]  /*d6a0*/  STG.E.128 [R6.64], RZ ;  /* 0x000000ff06007986 */ /* 0x0005e2000c101d08 */
[----:B------:R-:W-:-:S02]  /*d6b0*/  ISETP.EQ.AND P1, PT, R13, RZ, P1 ;  /* 0x000000ff0d00720c */ /* 0x000fc40000f22270 */
[----:B------:R-:W-:Y:S01]  /*d6c0*/  IADD3 R2, P2, R4, UR6, RZ ;  /* 0x0000000604027c10 */ /* 0x000fe2000ff5e0ff */
[----:B------:R4:W-:Y:S01]  /*d6d0*/  STG.E.128 [R4.64], RZ ;  /* 0x000000ff04007986 */ /* 0x0009e2000c101d08 */
[C---:B------:R-:W-:Y:S02]  /*d6e0*/  IADD3 R13, R10.reuse, 0x10, RZ ;  /* 0x000000100a0d7810 */ /* 0x040fe40007ffe0ff */
[----:B------:R-:W-:-:S04]  /*d6f0*/  IADD3 R12, R10, 0x20, RZ ;  /* 0x000000200a0c7810 */ /* 0x000fc80007ffe0ff */
[----:B------:R-:W-:Y:S01]  /*d700*/  ISETP.GE.OR P5, PT, R12, R18, P6 ;  /* 0x000000120c00720c */ /* 0x000fe200037a6670 */
[----:B-1----:R-:W-:Y:S01]  /*d710*/  IMAD R8, R22, R3, RZ ;  /* 0x0000000316087224 */ /* 0x002fe200078e02ff */
[----:B------:R-:W-:-:S04]  /*d720*/  IADD3.X R3, R5, UR5, RZ, P2, !PT ;  /* 0x0000000505037c10 */ /* 0x000fc800097fe4ff */
[----:B------:R-:W-:Y:S01]  /*d730*/  SEL R8, R8, RZ, !P1 ;  /* 0x000000ff08087207 */ /* 0x000fe20004800000 */
[----:B------:R1:W-:Y:S01]  /*d740*/  STG.E.128 [R2.64], RZ ;  /* 0x000000ff02007986 */ /* 0x0003e2000c101d08 */
[----:B--2---:R-:W-:Y:S02]  /*d750*/  SHF.R.S32.HI R6, RZ, 0x1f, R11 ;  /* 0x0000001fff067819 */ /* 0x004fe4000001140b */
[----:B------:R-:W-:Y:S01]  /*d760*/  SEL R11, R11, RZ, P1 ;  /* 0x000000ff0b0b7207 */ /* 0x000fe20000800000 */
[----:B------:R-:W-:Y:S01]  /*d770*/  IMAD R9, R23, R0, R8 ;  /* 0x0000000017097224 */ /* 0x000fe200078e0208 */
[----:B----4-:R-:W-:Y:S01]  /*d780*/  IADD3 R4, P2, R2, UR6, RZ ;  /* 0x0000000602047c10 */ /* 0x010fe2000ff5e0ff */
[----:B------:R-:W-:Y:S02]  /*d790*/  @P0 IMAD.MOV.U32 R8, RZ, RZ, c[0x0][0x210] ;  /* 0x00008400ff080624 */ /* 0x000fe400078e00ff */
[----:B------:R-:W-:Y:S01]  /*d7a0*/  @!P0 IMAD.MOV.U32 R8, RZ, RZ, 0x1 ;  /* 0x00000001ff088424 */ /* 0x000fe200078e00ff */
[----:B------:R-:W-:-:S02]  /*d7b0*/  IADD3.X R5, R3, UR5, RZ, P2, !PT ;  /* 0x0000000503057c10 */ /* 0x000fc400097fe4ff */
[----:B------:R-:W-:Y:S01]  /*d7c0*/  ISETP.GE.OR P2, PT, R10, R18, P6 ;  /* 0x000000120a00720c */ /* 0x000fe20003746670 */
[----:B------:R-:W-:Y:S02]  /*d7d0*/  IMAD R0, R15, R8, RZ ;  /* 0x000000080f007224 */ /* 0x000fe400078e02ff */
[----:B------:R2:W-:Y:S01]  /*d7e0*/  STG.E.128 [R4.64], RZ ;  /* 0x000000ff04007986 */ /* 0x0005e2000c101d08 */
[----:B-1----:R-:W-:-:S04]  /*d7f0*/  IADD3 R2, P0, R4, UR6, RZ ;  /* 0x0000000604027c10 */ /* 0x002fc8000ff1e0ff */
[----:B------:R-:W-:-:S05]  /*d800*/  IADD3.X R3, R5, UR5, RZ, P0, !PT ;  /* 0x0000000505037c10 */ /* 0x000fca00087fe4ff */
[----:B------:R1:W-:Y:S01]  /*d810*/  STG.E.128 [R2.64], RZ ;  /* 0x000000ff02007986 */ /* 0x0003e2000c101d08 */
[----:B--2---:R-:W-:Y:S02]  /*d820*/  SEL R5, R6, RZ, P1 ;  /* 0x000000ff06057207 */ /* 0x004fe40000800000 */
[--C-:B------:R-:W-:Y:S02]  /*d830*/  IADD3 R11, P1, P0, R0, R11, R9.reuse ;  /* 0x0000000b000b7210 */ /* 0x100fe4000783e009 */
[----:B------:R-:W-:Y:S01]  /*d840*/  SHF.R.S32.HI R4, RZ, 0x1f, R0 ;  /* 0x0000001fff047819 */ /* 0x000fe20000011400 */
[----:B------:R-:W-:Y:S01]  /*d850*/  @!P2 IMAD R0, R10, R8, RZ ;  /* 0x000000080a00a224 */ /* 0x000fe200078e02ff */
[----:B------:R-:W-:-:S04]  /*d860*/  SHF.R.S32.HI R9, RZ, 0x1f, R9 ;  /* 0x0000001fff097819 */ /* 0x000fc80000011409 */
[----:B------:R-:W-:Y:S02]  /*d870*/  IADD3.X R9, R4, R5, R9, P1, P0 ;  /* 0x0000000504097210 */ /* 0x000fe40000fe0409 */
[----:B------:R-:W-:Y:S02]  /*d880*/  ISETP.GE.OR P1, PT, R13, R18, P6 ;  /* 0x000000120d00720c */ /* 0x000fe40003726670 */
[----:B------:R-:W-:-:S04]  /*d890*/  @!P2 IADD3 R5, P0, R0, R11, RZ ;  /* 0x0000000b0005a210 */ /* 0x000fc80007f1e0ff */
[----:B------:R-:W-:Y:S02]  /*d8a0*/  @!P2 LEA.HI.X.SX32 R0, R0, R9, 0x1, P0 ;  /* 0x000000090000a211 */ /* 0x000fe400000f0eff */
[----:B-1----:R-:W-:Y:S02]  /*d8b0*/  IADD3 R2, P3, R2, UR6, RZ ;  /* 0x0000000602027c10 */ /* 0x002fe4000ff7e0ff */
[----:B------:R-:W-:Y:S02]  /*d8c0*/  @!P2 LEA R4, P0, R5, c[0x0][0x200], 0x2 ;  /* 0x000080000504aa11 */ /* 0x000fe400078010ff */
[----:B------:R-:W-:Y:S02]  /*d8d0*/  IADD3.X R3, R3, UR5, RZ, P3, !PT ;  /* 0x0000000503037c10 */ /* 0x000fe40009ffe4ff */
[----:B------:R-:W-:Y:S02]  /*d8e0*/  IADD3 R6, P3, R2, UR6, RZ ;  /* 0x0000000602067c10 */ /* 0x000fe4000ff7e0ff */
[----:B------:R-:W-:Y:S01]  /*d8f0*/  @!P2 LEA.HI.X R5, R5, c[0x0][0x204], R0, 0x2, P0 ;  /* 0x000081000505aa11 */ /* 0x000fe200000f1400 */
[-C--:B------:R-:W-:Y:S01]  /*d900*/  @!P1 IMAD R0, R13, R8.reuse, RZ ;  /* 0x000000080d009224 */ /* 0x080fe200078e02ff */
[----:B------:R-:W-:Y:S01]  /*d910*/  IADD3.X R7, R3, UR5, RZ, P3, !PT ;  /* 0x0000000503077c10 */ /* 0x000fe20009ffe4ff */
[----:B------:R1:W-:Y:S04]  /*d920*/  STG.E.128 [R2.64], RZ ;  /* 0x000000ff02007986 */ /* 0x0003e8000c101d08 */
[----:B------:R2:W-:Y:S01]  /*d930*/  STG.E.128 [R6.64], RZ ;  /* 0x000000ff06007986 */ /* 0x0005e2000c101d08 */
[----:B-1----:R-:W-:Y:S01]  /*d940*/  @!P2 IMAD.MOV.U32 R2, RZ, RZ, 0x7f800000 ;  /* 0x7f800000ff02a424 */ /* 0x002fe200078e00ff */
[----:B------:R-:W-:Y:S01]  /*d950*/  @!P1 IADD3 R3, P0, R0, R11, RZ ;  /* 0x0000000b00039210 */ /* 0x000fe20007f1e0ff */
[----:B--2---:R-:W-:Y:S01]  /*d960*/  @!P5 IMAD R6, R12, R8, RZ ;  /* 0x000000080c06d224 */ /* 0x004fe200078e02ff */
[----:B------:R-:W-:-:S02]  /*d970*/  IADD3 R7, R10, 0x40, RZ ;  /* 0x000000400a077810 */ /* 0x000fc40007ffe0ff */
[----:B------:R1:W-:Y:S02]  /*d980*/  @!P2 STG.E [R4.64], R2 ;  /* 0x000000020400a986 */ /* 0x0003e4000c101908 */
[----:B------:R-:W-:Y:S02]  /*d990*/  ISETP.GE.OR P3, PT, R7, R18, P6 ;  /* 0x000000120700720c */ /* 0x000fe40003766670 */
[----:B-1----:R-:W-:Y:S01]  /*d9a0*/  @!P1 LEA.HI.X.SX32 R4, R0, R9, 0x1, P0 ;  /* 0x0000000900049211 */ /* 0x002fe200000f0eff */
[----:B------:R-:W-:Y:S01]  /*d9b0*/  @!P4 IMAD R5, R14, R8, RZ ;  /* 0x000000080e05c224 */ /* 0x000fe200078e02ff */
[C---:B------:R-:W-:Y:S02]  /*d9c0*/  @!P1 LEA R2, P2, R3.reuse, c[0x0][0x200], 0x2 ;  /* 0x0000800003029a11 */ /* 0x040fe400078410ff */
[----:B------:R-:W-:Y:S02]  /*d9d0*/  @!P5 IADD3 R0, P0, R6, R11, RZ ;  /* 0x0000000b0600d210 */ /* 0x000fe40007f1e0ff */
[----:B------:R-:W-:-:S02]  /*d9e0*/  @!P1 LEA.HI.X R3, R3, c[0x0][0x204], R4, 0x2, P2 ;  /* 0x0000810003039a11 */ /* 0x000fc400010f1404 */
[----:B------:R-:W-:Y:S02]  /*d9f0*/  @!P5 LEA.HI.X.SX32 R12, R6, R9, 0x1, P0 ;  /* 0x00000009060cd211 */ /* 0x000fe400000f0eff */
[----:B------:R-:W-:Y:S02]  /*da00*/  @!P5 LEA R16, P2, R0, c[0x0][0x200], 0x2 ;  /* 0x000080000010da11 */ /* 0x000fe400078410ff */
[----:B------:R-:W-:Y:S02]  /*da10*/  IADD3 R6, R10, 0x50, RZ ;  /* 0x000000500a067810 */ /* 0x000fe40007ffe0ff */
[----:B------:R-:W-:Y:S02]  /*da20*/  @!P4 IADD3 R4, P0, R5, R11, RZ ;  /* 0x0000000b0504c210 */ /* 0x000fe40007f1e0ff */
[----:B------:R-:W-:Y:S01]  /*da30*/  @!P5 LEA.HI.X R17, R0, c[0x0][0x204], R12, 0x2, P2 ;  /* 0x000081000011da11 */ /* 0x000fe200010f140c */
[----:B------:R-:W-:Y:S01]  /*da40*/  @!P1 IMAD.MOV.U32 R0, RZ, RZ, 0x7f800000 ;  /* 0x7f800000ff009424 */ /* 0x000fe200078e00ff */
[----:B------:R-:W-:-:S02]  /*da50*/  ISETP.GE.OR P2, PT, R6, R18, P6 ;  /* 0x000000120600720c */ /* 0x000fc40003746670 */
[----:B------:R-:W-:Y:S01]  /*da60*/  @!P4 LEA.HI.X.SX32 R13, R5, R9, 0x1, P0 ;  /* 0x00000009050dc211 */ /* 0x000fe200000f0eff */
[----:B------:R-:W-:Y:S01]  /*da70*/  @!P3 IMAD R5, R7, R8, RZ ;  /* 0x000000080705b224 */ /* 0x000fe200078e02ff */
[----:B------:R-:W-:Y:S01]  /*da80*/  @!P4 LEA R14, P0, R4, c[0x0][0x200], 0x2 ;  /* 0x00008000040eca11 */ /* 0x000fe200078010ff */
[----:B------:R1:W-:Y:S01]  /*da90*/  @!P1 STG.E [R2.64], R0 ;  /* 0x0000000002009986 */ /* 0x0003e2000c101908 */
[----:B------:R-:W-:Y:S02]  /*daa0*/  IADD3 R12, R10, 0x60, RZ ;  /* 0x000000600a0c7810 */ /* 0x000fe40007ffe0ff */
[----:B------:R-:W-:Y:S01]  /*dab0*/  @!P4 LEA.HI.X R15, R4, c[0x0][0x204], R13, 0x2, P0 ;  /* 0x00008100040fca11 */ /* 0x000fe200000f140d */
[----:B------:R-:W-:Y:S01]  /*dac0*/  @!P3 IMAD.MOV.U32 R13, RZ, RZ, 0x7f800000 ;  /* 0x7f800000ff0db424 */ /* 0x000fe200078e00ff */
[----:B------:R-:W-:Y:S02]  /*dad0*/  ISETP.GE.OR P1, PT, R12, R18, P6 ;  /* 0x000000120c00720c */ /* 0x000fe40003726670 */
[----:B-1----:R-:W-:Y:S01]  /*dae0*/  @!P3 IADD3 R0, P0, R5, R11, RZ ;  /* 0x0000000b0500b210 */ /* 0x002fe20007f1e0ff */
[----:B------:R-:W-:-:S10]  /*daf0*/  @!P2 IMAD R2, R6, R8, RZ ;  /* 0x000000080602a224 */ /* 0x000fd400078e02ff */
[----:B------:R-:W-:Y:S01]  /*db00*/  @!P1 IMAD R3, R12, R8, RZ ;  /* 0x000000080c039224 */ /* 0x000fe200078e02ff */
[----:B------:R-:W-:Y:S01]  /*db10*/  @!P3 LEA.HI.X.SX32 R5, R5, R9, 0x1, P0 ;  /* 0x000000090505b211 */ /* 0x000fe200000f0eff */
[----:B------:R-:W-:Y:S01]  /*db20*/  @!P5 IMAD.MOV.U32 R12, RZ, RZ, 0x7f800000 ;  /* 0x7f800000ff0cd424 */ /* 0x000fe200078e00ff */
[----:B------:R-:W-:-:S04]  /*db30*/  @!P3 LEA R6, P0, R0, c[0x0][0x200], 0x2 ;  /* 0x000080000006ba11 */ /* 0x000fc800078010ff */
[----:B------:R-:W-:Y:S01]  /*db40*/  @!P3 LEA.HI.X R7, R0, c[0x0][0x204], R5, 0x2, P0 ;  /* 0x000081000007ba11 */ /* 0x000fe200000f1405 */
[----:B------:R1:W-:Y:S01]  /*db50*/  @!P5 STG.E [R16.64], R12 ;  /* 0x0000000c1000d986 */ /* 0x0003e2000c101908 */
[----:B------:R-:W-:-:S04]  /*db60*/  @!P2 IADD3 R0, P0, R2, R11, RZ ;  /* 0x0000000b0200a210 */ /* 0x000fc80007f1e0ff */
[----:B------:R-:W-:Y:S02]  /*db70*/  @!P2 LEA.HI.X.SX32 R2, R2, R9, 0x1, P0 ;  /* 0x000000090202a211 */ /* 0x000fe400000f0eff */
[----:B------:R-:W-:-:S04]  /*db80*/  @!P2 LEA R4, P0, R0, c[0x0][0x200], 0x2 ;  /* 0x000080000004aa11 */ /* 0x000fc800078010ff */
[----:B------:R-:W-:Y:S02]  /*db90*/  @!P2 LEA.HI.X R5, R0, c[0x0][0x204], R2, 0x2, P0 ;  /* 0x000081000005aa11 */ /* 0x000fe400000f1402 */
[----:B------:R-:W-:-:S04]  /*dba0*/  @!P1 IADD3 R0, P0, R3, R11, RZ ;  /* 0x0000000b03009210 */ /* 0x000fc80007f1e0ff */
[----:B------:R-:W-:Y:S02]  /*dbb0*/  @!P1 LEA.HI.X.SX32 R3, R3, R9, 0x1, P0 ;  /* 0x0000000903039211 */ /* 0x000fe400000f0eff */
[----:B------:R-:W-:-:S04]  /*dbc0*/  @!P1 LEA R2, P0, R0, c[0x0][0x200], 0x2 ;  /* 0x0000800000029a11 */ /* 0x000fc800078010ff */
[----:B------:R-:W-:Y:S01]  /*dbd0*/  @!P1 LEA.HI.X R3, R0, c[0x0][0x204], R3, 0x2, P0 ;  /* 0x0000810000039a11 */ /* 0x000fe200000f1403 */
[----:B------:R-:W-:Y:S02]  /*dbe0*/  @!P4 IMAD.MOV.U32 R0, RZ, RZ, 0x7f800000 ;  /* 0x7f800000ff00c424 */ /* 0x000fe400078e00ff */
[----:B-1----:R-:W-:-:S03]  /*dbf0*/  @!P2 IMAD.MOV.U32 R12, RZ, RZ, 0x7f800000 ;  /* 0x7f800000ff0ca424 */ /* 0x002fc600078e00ff */
[----:B------:R1:W-:Y:S04]  /*dc00*/  @!P4 STG.E [R14.64], R0 ;  /* 0x000000000e00c986 */ /* 0x0003e8000c101908 */
[----:B------:R-:W-:Y:S04]  /*dc10*/  @!P3 STG.E [R6.64], R13 ;  /* 0x0000000d0600b986 */ /* 0x000fe8000c101908 */
[----:B------:R-:W-:Y:S01]  /*dc20*/  @!P2 STG.E [R4.64], R12 ;  /* 0x0000000c0400a986 */ /* 0x000fe2000c101908 */
[----:B-1----:R-:W-:-:S05]  /*dc30*/  @!P1 IMAD.MOV.U32 R0, RZ, RZ, 0x7f800000 ;  /* 0x7f800000ff009424 */ /* 0x002fca00078e00ff */
[----:B------:R1:W-:Y:S02]  /*dc40*/  @!P1 STG.E [R2.64], R0 ;  /* 0x0000000002009986 */ /* 0x0003e4000c101908 */
[----:B-1----:R-:W-:-:S04]  /*dc50*/  IADD3 R0, R10, 0x70, RZ ;  /* 0x000000700a007810 */ /* 0x002fc80007ffe0ff */
[----:B------:R-:W-:-:S13]  /*dc60*/  ISETP.GE.OR P6, PT, R0, R18, P6 ;  /* 0x000000120000720c */ /* 0x000fda00037c6670 */
[----:B------:R-:W-:Y:S05]  /*dc70*/  @P6 EXIT ;  /* 0x000000000000694d */ /* 0x000fea0003800000 */
[----:B------:R-:W-:-:S05]  /*dc80*/  IMAD R0, R0, R8, RZ ;  /* 0x0000000800007224 */ /* 0x000fca00078e02ff */
[----:B------:R-:W-:-:S04]  /*dc90*/  IADD3 R3, P0, R0, R11, RZ ;  /* 0x0000000b00037210 */ /* 0x000fc80007f1e0ff */
[----:B------:R-:W-:Y:S02]  /*dca0*/  LEA.HI.X.SX32 R0, R0, R9, 0x1, P0 ;  /* 0x0000000900007211 */ /* 0x000fe400000f0eff */
[----:B------:R-:W-:-:S04]  /*dcb0*/  LEA R2, P0, R3, c[0x0][0x200], 0x2 ;  /* 0x0000800003027a11 */ /* 0x000fc800078010ff */
[----:B------:R-:W-:Y:S01]  /*dcc0*/  LEA.HI.X R3, R3, c[0x0][0x204], R0, 0x2, P0 ;  /* 0x0000810003037a11 */ /* 0x000fe200000f1400 */
[----:B------:R-:W-:-:S05]  /*dcd0*/  IMAD.MOV.U32 R0, RZ, RZ, 0x7f800000 ;  /* 0x7f800000ff007424 */ /* 0x000fca00078e00ff */
[----:B------:R-:W-:Y:S01]  /*dce0*/  STG.E [R2.64], R0 ;  /* 0x0000000002007986 */ /* 0x000fe2000c101908 */
[----:B------:R-:W-:Y:S05]  /*dcf0*/  EXIT ;  /* 0x000000000000794d */ /* 0x000fea0003800000 */
.L_x_8:
[----:B------:R-:W-:-:S00]  /*dd00*/  BRA `(.L_x_8) ;  /* 0xfffffff000007947 */ /* 0x000fc0000383ffff */
[----:B------:R-:W-:-:S00]  /*dd10*/  NOP ;  /* 0x0000000000007918 */ /* 0x000fc00000000000 */
        /* <DEDUP_REMOVED lines=14> */
.L_x_1130:


//--------------------- .text._ZN5flash16flash_fwd_kernelI23Flash_fwd_kernel_traitsILi64ELi128ELi128ELi4ELb0ELb0EN7cutlass6half_tE19Flash_kernel_traitsILi64ELi128ELi128ELi4ES3_EELb0ELb1ELb0ELb0ELb1ELb1ELb1ELb0EEEvNS_16Flash_fwd_paramsE --------------------------
	.section	.text._ZN5flash16flash_fwd_kernelI23Flash_fwd_kernel_traitsILi64ELi128ELi128ELi4ELb0ELb0EN7cutlass6half_tE19Flash_kernel_traitsILi64ELi128ELi128ELi4ES3_EELb0ELb1ELb0ELb0ELb1ELb1ELb1ELb0EEEvNS_16Flash_fwd_paramsE,"ax",@progbits
	.sectioninfo	@"SHI_REGISTERS=255"
	.align	128
        .global         _ZN5flash16flash_fwd_kernelI23Flash_fwd_kernel_traitsILi64ELi128ELi128ELi4ELb0ELb0EN7cutlass6half_tE19Flash_kernel_traitsILi64ELi128ELi128ELi4ES3_EELb0ELb1ELb0ELb0ELb1ELb1ELb1ELb0EEEvNS_16Flash_fwd_paramsE
        .type           _ZN5flash16flash_fwd_kernelI23Flash_fwd_kernel_traitsILi64ELi128ELi128ELi4ELb0ELb0EN7cutlass6half_tE19Flash_kernel_traitsILi64ELi128ELi128ELi4ES3_EELb0ELb1ELb0ELb0ELb1ELb1ELb1ELb0EEEvNS_16Flash_fwd_paramsE,@function
        .size           _ZN5flash16flash_fwd_kernelI23Flash_fwd_kernel_traitsILi64ELi128ELi128ELi4ELb0ELb0EN7cutlass6half_tE19Flash_kernel_traitsILi64ELi128ELi128ELi4ES3_EELb0ELb1ELb0ELb0ELb1ELb1ELb1ELb0EEEvNS_16Flash_fwd_paramsE,(.L_x_1131 - _ZN5flash16flash_fwd_kernelI23Flash_fwd_kernel_traitsILi64ELi128ELi128ELi4ELb0ELb0EN7cutlass6half_tE19Flash_kernel_traitsILi64ELi128ELi128ELi4ES3_EELb0ELb1ELb0ELb0ELb1ELb1ELb1ELb0EEEvNS_16Flash_fwd_paramsE)
        .other          _ZN5flash16flash_fwd_kernelI23Flash_fwd_kernel_traitsILi64ELi128ELi128ELi4ELb0ELb0EN7cutlass6half_tE19Flash_kernel_traitsILi64ELi128ELi128ELi4ES3_EELb0ELb1ELb0ELb0ELb1ELb1ELb1ELb0EEEvNS_16Flash_fwd_paramsE,@"STO_CUDA_ENTRY STV_DEFAULT"
_ZN5flash16flash_fwd_kernelI23Flash_fwd_kernel_traitsILi64ELi128ELi128ELi4ELb0ELb0EN7cutlass6half_tE19Flash_kernel_traitsILi64ELi128ELi128ELi4ES3_EELb0ELb1ELb0ELb0ELb1ELb1ELb1ELb0EEEvNS_16Flash_fwd_paramsE:
.text._ZN5flash16flash_fwd_kernelI23Flash_fwd_kernel_traitsILi64ELi128ELi128ELi4ELb0ELb0EN7cutlass6half_tE19Flash_kernel_traitsILi64ELi128ELi128ELi4ES3_EELb0ELb1ELb0ELb0ELb1ELb1ELb1ELb0EEEvNS_16Flash_fwd_paramsE:
        /* <DEDUP_REMOVED lines=37> */
[----:B------:R-:W-:-:S13]  /*0250*/  ISETP.GE.AND P0, PT, R250, 0x1, PT ;  /* 0x00000001fa00780c */ /* 0x000fda0003f06270 */
        /* <DEDUP_REMOVED lines=122> */
[----:B---3--:R-:W-:Y:S02]  /*0a00*/  IMAD R5, R14, c[0x0][0x1b0], RZ ;  /* 0x00006c000e057a24 */ /* 0x008fe400078e02ff */
        /* <DEDUP_REMOVED lines=15> */
[----:B---3--:R-:W-:Y:S01]  /*0b00*/  IMAD.IADD R4, R9, 0x1, R12 ;  /* 0x0000000109047824 */ /* 0x008fe200078e020c */
        /* <DEDUP_REMOVED lines=22> */
[----:B---3--:R-:W-:-:S04]  /*0c70*/  IADD3 R6, P0, R8, UR12, RZ ;  /* 0x0000000c08067c10 */ /* 0x008fc8000ff1e0ff */
[----:B------:R-:W-:Y:S02]  /*0c80*/  IADD3.X R7, R9, UR14, RZ, P0, !PT ;  /* 0x0000000e09077c10 */ /* 0x000fe400087fe4ff */
[----:B--2---:R-:W-:-:S03]  /*0c90*/  IADD3 R4, P0, R6, UR12, RZ ;  /* 0x0000000c06047c10 */ /* 0x004fc6000ff1e0ff */
[----:B------:R2:W-:Y:S01]  /*0ca0*/  LDGSTS.E.BYPASS.LTC128B.128 [R235+0x6000], [R6.64] ;  /* 0x0600000006eb7fae */ /* 0x0005e2000b901d48 */
[----:B------:R-:W-:Y:S02]  /*0cb0*/  IADD3.X R5, R7, UR14, RZ, P0, !PT ;  /* 0x0000000e07057c10 */ /* 0x000fe400087fe4ff */
[----:B----4-:R-:W-:-:S03]  /*0cc0*/  IADD3 R2, P0, R4, UR12, RZ ;  /* 0x0000000c04027c10 */ /* 0x010fc6000ff1e0ff */
[----:B------:R3:W-:Y:S01]  /*0cd0*/  LDGSTS.E.BYPASS.LTC128B.128 [R235+0x6800], [R4.64] ;  /* 0x0680000004eb7fae */ /* 0x0007e2000b901d48 */
[----:B------:R-:W-:-:S05]  /*0ce0*/  IADD3.X R3, R5, UR14, RZ, P0, !PT ;  /* 0x0000000e05037c10 */ /* 0x000fca00087fe4ff */
[----:B------:R4:W-:Y:S01]  /*0cf0*/  LDGSTS.E.BYPASS.LTC128B.128 [R235+0x7000], [R2.64] ;  /* 0x0700000002eb7fae */ /* 0x0009e2000b901d48 */
[----:B--2---:R-:W-:-:S04]  /*0d00*/  IADD3 R6, P0, R2, UR12, RZ ;  /* 0x0000000c02067c10 */ /* 0x004fc8000ff1e0ff */
[----:B------:R-:W-:Y:S01]  /*0d10*/  IADD3.X R7, R3, UR14, RZ, P0, !PT ;  /* 0x0000000e03077c10 */ /* 0x000fe200087fe4ff */
[----:B---3--:R-:W-:-:S04]  /*0d20*/  IMAD.WIDE.U32 R4, R126, c[0x0][0x1a0], RZ ;  /* 0x000068007e047a25 */ /* 0x008fc800078e00ff */
[----:B------:R2:W-:Y:S01]  /*0d30*/  LDGSTS.E.BYPASS.LTC128B.128 [R235+0x7800], [R6.64] ;  /* 0x0780000006eb7fae */ /* 0x0005e2000b901d48 */
[----:B----4-:R-:W-:-:S03]  /*0d40*/  IMAD.IADD R2, R5, 0x1, R0 ;  /* 0x0000000105027824 */ /* 0x010fc600078e0200 */
        /* <DEDUP_REMOVED lines=12> */
[----:B------:R-:W-:Y:S01]  /*0e10*/  LEA R4, P0, R6, c[0x0][0x170], 0x1 ;  /* 0x00005c0006047a11 */ /* 0x000fe200078008ff */
[----:B---3--:R-:W-:Y:S01]  /*0e20*/  IMAD.SHL.U32 R3, R17, 0x8, RZ ;  /* 0x0000000811037824 */ /* 0x008fe200078e00ff */
[----:B------:R-:W-:Y:S02]  /*0e30*/  LOP3.LUT R0, R5, 0x1c0, RZ, 0xc0, !PT ;  /* 0x000001c005007812 */ /* 0x000fe400078ec0ff */
[----:B------:R-:W-:Y:S02]  /*0e40*/  LOP3.LUT R9, R8, R2, RZ, 0x3c, !PT ;  /* 0x0000000208097212 */ /* 0x000fe400078e3cff */
[----:B------:R-:W-:-:S02]  /*0e50*/  LEA.HI.X R5, R6, c[0x0][0x174], R7, 0x1, P0 ;  /* 0x00005d0006057a11 */ /* 0x000fc400000f0c07 */
[----:B------:R-:W-:Y:S02]  /*0e60*/  IADD3 R8, P0, R4, UR7, RZ ;  /* 0x0000000704087c10 */ /* 0x000fe4000ff1e0ff */
[----:B------:R-:W-:Y:S01]  /*0e70*/  LOP3.LUT R2, R0, 0x8, R3, 0xf8, !PT ;  /* 0x0000000800027812 */ /* 0x000fe200078ef803 */
[----:B------:R-:W-:Y:S01]  /*0e80*/  IMAD R3, R17, 0x200, R9 ;  /* 0x0000020011037824 */ /* 0x000fe200078e0209 */
[----:B-----5:R-:W-:Y:S02]  /*0e90*/  IADD3 R10, P1, R8, UR7, RZ ;  /* 0x00000007080a7c10 */ /* 0x020fe4000ff3e0ff */
[----:B------:R-:W-:Y:S01]  /*0ea0*/  IADD3.X R9, R5, UR5, RZ, P0, !PT ;  /* 0x0000000505097c10 */ /* 0x000fe200087fe4ff */
[----:B------:R-:W-:Y:S01]  /*0eb0*/  IMAD.SHL.U32 R40, R3, 0x2, RZ ;  /* 0x0000000203287824 */ /* 0x000fe200078e00ff */
[----:B------:R-:W-:Y:S02]  /*0ec0*/  SHF.R.U32.HI R0, RZ, 0x3, R0 ;  /* 0x00000003ff007819 */ /* 0x000fe40000011600 */
[----:B------:R-:W-:-:S02]  /*0ed0*/  IADD3 R6, P0, R10, UR7, RZ ;  /* 0x000000070a067c10 */ /* 0x000fc4000ff1e0ff */
[----:B------:R-:W-:Y:S02]  /*0ee0*/  IADD3.X R11, R9, UR5, RZ, P1, !PT ;  /* 0x00000005090b7c10 */ /* 0x000fe40008ffe4ff */
[----:B------:R-:W-:Y:S01]  /*0ef0*/  LOP3.LUT R217, R2, R0, RZ, 0x3c, !PT ;  /* 0x0000000002d97212 */ /* 0x000fe200078e3cff */
[----:B------:R-:W-:Y:S01]  /*0f00*/  @!PT LDS RZ, [RZ] ;  /* 0x00000000fffff984 */ /* 0x000fe20000000800 */
[----:B------:R-:W-:Y:S01]  /*0f10*/  @!PT LDS RZ, [RZ] ;  /* 0x00000000fffff984 */ /* 0x000fe20000000800 */
[----:B------:R-:W-:Y:S01]  /*0f20*/  @!PT LDS RZ, [RZ] ;  /* 0x00000000fffff984 */ /* 0x000fe20000000800 */
[----:B------:R1:W-:Y:S01]  /*0f30*/  LDGSTS.E.BYPASS.LTC128B.128 [R235+0x8000], [R4.64] ;  /* 0x0800000004eb7fae */ /* 0x0003e2000b901d48 */
[----:B------:R-:W-:Y:S01]  /*0f40*/  IMAD.SHL.U32 R0, R16, 0x40, RZ ;  /* 0x0000004010007824 */ /* 0x000fe200078e00ff */
[----:B------:R-:W-:Y:S02]  /*0f50*/  IADD3.X R7, R11, UR5, RZ, P0, !PT ;  /* 0x000000050b077c10 */ /* 0x000fe400087fe4ff */
[----:B------:R2:W-:Y:S01]  /*0f60*/  LDGSTS.E.BYPASS.LTC128B.128 [R235+0x8800], [R8.64] ;  /* 0x0880000008eb7fae */ /* 0x0005e2000b901d48 */
[----:B------:R-:W-:Y:S02]  /*0f70*/  LEA R222, R3, 0x4000, 0x1 ;  /* 0x0000400003de7811 */ /* 0x000fe400078e08ff */
[----:B------:R-:W-:Y:S01]  /*0f80*/  LOP3.LUT R216, R0, 0xfffffe00, RZ, 0xc0, !PT ;  /* 0xfffffe0000d87812 */ /* 0x000fe200078ec0ff */
[----:B------:R3:W-:Y:S01]  /*0f90*/  LDGSTS.E.BYPASS.LTC128B.128 [R235+0x9000], [R10.64] ;  /* 0x090000000aeb7fae */ /* 0x0007e2000b901d48 */
[----:B------:R-:W-:-:S03]  /*0fa0*/  IADD3 R227, R222, 0x40, RZ ;  /* 0x00000040dee37810 */ /* 0x000fc60007ffe0ff */
[----:B------:R4:W-:Y:S01]  /*0fb0*/  LDGSTS.E.BYPASS.LTC128B.128 [R235+0x9800], [R6.64] ;  /* 0x0980000006eb7fae */ /* 0x0009e2000b901d48 */
[----:B------:R-:W-:-:S04]  /*0fc0*/  IMAD R0, R125, 0x400, R216 ;  /* 0x000004007d007824 */ /* 0x000fc800078e02d8 */
[----:B------:R-:W-:-:S04]  /*0fd0*/  IMAD.IADD R0, R0, 0x1, R217 ;  /* 0x0000000100007824 */ /* 0x000fc800078e02d9 */
[----:B------:R-:W-:Y:S02]  /*0fe0*/  IMAD.SHL.U32 R223, R0, 0x2, RZ ;  /* 0x0000000200df7824 */ /* 0x000fe400078e00ff */
[----:B------:R-:W-:Y:S01]  /*0ff0*/  IMAD.MOV.U32 R0, RZ, RZ, 0x20 ;  /* 0x00000020ff007424 */ /* 0x000fe200078e00ff */
[----:B-1----:R-:W-:-:S04]  /*1000*/  IADD3 R4, P1, R6, UR7, RZ ;  /* 0x0000000706047c10 */ /* 0x002fc8000ff3e0ff */
[----:B--2---:R-:W-:Y:S02]  /*1010*/  IADD3 R8, P0, R4, UR7, RZ ;  /* 0x0000000704087c10 */ /* 0x004fe4000ff1e0ff */
[----:B------:R-:W-:-:S04]  /*1020*/  IADD3.X R5, R7, UR5, RZ, P1, !PT ;  /* 0x0000000507057c10 */ /* 0x000fc80008ffe4ff */
[----:B------:R-:W-:Y:S01]  /*1030*/  IADD3.X R9, R5, UR5, RZ, P0, !PT ;  /* 0x0000000505097c10 */ /* 0x000fe200087fe4ff */
[----:B------:R1:W-:Y:S01]  /*1040*/  LDGSTS.E.BYPASS.LTC128B.128 [R235+0xa000], [R4.64] ;  /* 0x0a00000004eb7fae */ /* 0x0003e2000b901d48 */
[----:B----4-:R-:W-:-:S03]  /*1050*/  IADD3 R6, P1, R8, UR7, RZ ;  /* 0x0000000708067c10 */ /* 0x010fc6000ff3e0ff */
[----:B------:R3:W-:Y:S01]  /*1060*/  LDGSTS.E.BYPASS.LTC128B.128 [R235+0xa800], [R8.64] ;  /* 0x0a80000008eb7fae */ /* 0x0007e2000b901d48 */
[----:B------:R-:W-:Y:S02]  /*1070*/  IADD3.X R7, R9, UR5, RZ, P1, !PT ;  /* 0x0000000509077c10 */ /* 0x000fe40008ffe4ff */
[----:B------:R-:W-:-:S03]  /*1080*/  LOP3.LUT P1, RZ, R29, 0x2, RZ, 0xc0, !PT ;  /* 0x000000021dff7812 */ /* 0x000fc6000782c0ff */
[----:B------:R2:W-:Y:S01]  /*1090*/  LDGSTS.E.BYPASS.LTC128B.128 [R235+0xb000], [R6.64] ;  /* 0x0b00000006eb7fae */ /* 0x0005e2000b901d48 */
[----:B-1----:R-:W-:-:S04]  /*10a0*/  IADD3 R4, P0, R6, UR7, RZ ;  /* 0x0000000706047c10 */ /* 0x002fc8000ff1e0ff */
[----:B------:R-:W-:Y:S02]  /*10b0*/  IADD3.X R5, R7, UR5, RZ, P0, !PT ;  /* 0x0000000507057c10 */ /* 0x000fe400087fe4ff */
[----:B------:R-:W-:-:S03]  /*10c0*/  LOP3.LUT P0, RZ, R28, 0x2, RZ, 0xc0, !PT ;  /* 0x000000021cff7812 */ /* 0x000fc6000780c0ff */
[----:B------:R2:W-:Y:S01]  /*10d0*/  LDGSTS.E.BYPASS.LTC128B.128 [R235+0xb800], [R4.64] ;  /* 0x0b80000004eb7fae */ /* 0x0005e2000b901d48 */
[C---:B------:R-:W-:Y:S02]  /*10e0*/  SEL R2, R0.reuse, 0xffffffe0, !P0 ;  /* 0xffffffe000027807 */ /* 0x040fe40004000000 */
[----:B------:R-:W-:Y:S01]  /*10f0*/  SEL R0, R0, 0xffffffe0, !P1 ;  /* 0xffffffe000007807 */ /* 0x000fe20004800000 */
[----:B------:R-:W-:Y:S01]  /*1100*/  LDSM.16.M88.4 R20, [R223] ;  /* 0x00000000df14783b */ /* 0x000fe20000000200 */
[----:B------:R-:W-:Y:S01]  /*1110*/  LOP3.LUT P0, RZ, R28, 0x4, RZ, 0xc0, !PT ;  /* 0x000000041cff7812 */ /* 0x000fe2000780c0ff */
[----:B------:R-:W-:Y:S01]  /*1120*/  IMAD.IADD R221, R222, 0x1, R2 ;  /* 0x00000001dedd7824 */ /* 0x000fe200078e0202 */
[----:B------:R-:W-:Y:S01]  /*1130*/  LOP3.LUT P1, RZ, R29, 0x4, RZ, 0xc0, !PT ;  /* 0x000000041dff7812 */ /* 0x000fe2000782c0ff */
[----:B------:R-:W-:Y:S01]  /*1140*/  LDSM.16.M88.4 R36, [R223+0x2000] ;  /* 0x00200000df24783b */ /* 0x000fe20000000200 */
[----:B------:R-:W-:-:S03]  /*1150*/  IMAD.IADD R226, R223, 0x1, R0 ;  /* 0x00000001dfe27824 */ /* 0x000fc600078e0200 */
[----:B------:R-:W-:Y:S04]  /*1160*/  LDSM.16.M88.4 R24, [R221] ;  /* 0x00000000dd18783b */ /* 0x000fe80000000200 */
[----:B------:R-:W-:Y:S02]  /*1170*/  LDSM.16.M88.4 R32, [R226+0x2000] ;  /* 0x00200000e220783b */ /* 0x000fe40000000200 */
[----:B------:R-:W-:Y:S02]  /*1180*/  @P0 IADD3 R227, R222, -0x40, RZ ;  /* 0xffffffc0dee30810 */ /* 0x000fe40007ffe0ff */
[----:B------:R-:W-:Y:S03]  /*1190*/  LDSM.16.M88.4 R16, [R226] ;  /* 0x00000000e210783b */ /* 0x000fe60000000200 */
[----:B------:R-:W-:Y:S01]  /*11a0*/  IMAD.IADD R220, R2, 0x1, R227 ;  /* 0x0000000102dc7824 */ /* 0x000fe200078e02e3 */
[----:B------:R-:W1:Y:S04]  /*11b0*/  LDSM.16.M88.4 R56, [R40+0x4800] ;  /* 0x004800002838783b */ /* 0x000e680000000200 */
[----:B--2---:R-:W2:Y:S04]  /*11c0*/  LDSM.16.M88.4 R4, [R40+0x4000] ;  /* 0x004000002804783b */ /* 0x004ea80000000200 */
[----:B------:R-:W4:Y:S04]  /*11d0*/  LDSM.16.M88.4 R52, [R221+0x800] ;  /* 0x00080000dd34783b */ /* 0x000f280000000200 */
[----:B---3--:R-:W-:Y:S04]  /*11e0*/  LDSM.16.M88.4 R8, [R227] ;  /* 0x00000000e308783b */ /* 0x008fe80000000200 */
[----:B------:R-:W-:Y:S04]  /*11f0*/  LDSM.16.M88.4 R92, [R227+0x800] ;  /* 0x00080000e35c783b */ /* 0x000fe80000000200 */
[----:B------:R-:W-:Y:S04]  /*1200*/  LDSM.16.M88.4 R108, [R40+0x5000] ;  /* 0x00500000286c783b */ /* 0x000fe80000000200 */
[----:B------:R-:W-:Y:S04]  /*1210*/  LDSM.16.M88.4 R140, [R40+0x5800] ;  /* 0x00580000288c783b */ /* 0x000fe80000000200 */
[----:B------:R-:W-:Y:S04]  /*1220*/  LDSM.16.M88.4 R152, [R40+0x6000] ;  /* 0x006000002898783b */ /* 0x000fe80000000200 */
[----:B------:R-:W-:Y:S04]  /*1230*/  LDSM.16.M88.4 R160, [R40+0x6800] ;  /* 0x0068000028a0783b */ /* 0x000fe80000000200 */
[----:B------:R-:W-:Y:S01]  /*1240*/  LDSM.16.M88.4 R164, [R40+0x7000] ;  /* 0x0070000028a4783b */ /* 0x000fe20000000200 */
[C---:B-1----:R-:W-:Y:S03]  /*1250*/  HMMA.16816.F32 R64, R20.reuse, R56, RZ ;  /* 0x000000381440723c */ /* 0x042fe600000018ff */
[----:B------:R-:W-:Y:S04]  /*1260*/  LDSM.16.M88.4 R200, [R40+0x7800] ;  /* 0x0078000028c8783b */ /* 0x000fe80000000200 */
[----:B------:R-:W-:Y:S01]  /*1270*/  LDSM.16.M88.4 R120, [R221+0x1800] ;  /* 0x00180000dd78783b */ /* 0x000fe20000000200 */
[-C--:B--2---:R-:W-:Y:S03]  /*1280*/  HMMA.16816.F32 R48, R20, R4.reuse, RZ ;  /* 0x000000041430723c */ /* 0x084fe600000018ff */
[----:B------:R-:W-:Y:S04]  /*1290*/  LDSM.16.M88.4 R136, [R221+0x2000] ;  /* 0x00200000dd88783b */ /* 0x000fe80000000200 */
[----:B------:R-:W-:Y:S01]  /*12a0*/  LDSM.16.M88.4 R148, [R221+0x2800] ;  /* 0x00280000dd94783b */ /* 0x000fe20000000200 */
[C---:B------:R-:W-:Y:S03]  /*12b0*/  HMMA.16816.F32 R44, R36.reuse, R4, RZ ;  /* 0x00000004242c723c */ /* 0x040fe600000018ff */
[----:B------:R-:W-:Y:S04]  /*12c0*/  LDSM.16.M88.4 R156, [R221+0x3000] ;  /* 0x00300000dd9c783b */ /* 0x000fe80000000200 */
[----:B------:R-:W-:Y:S01]  /*12d0*/  LDSM.16.M88.4 R196, [R221+0x3800] ;  /* 0x00380000ddc4783b */ /* 0x000fe20000000200 */
[----:B------:R-:W-:Y:S01]  /*12e0*/  IMAD.MOV.U32 R4, RZ, RZ, 0x40 ;  /* 0x00000040ff047424 */ /* 0x000fe200078e00ff */
[----:B------:R-:W-:Y:S02]  /*12f0*/  HMMA.16816.F32 R68, R36, R6, RZ ;  /* 0x000000062444723c */ /* 0x000fe400000018ff */
[----:B------:R-:W0:Y:S02]  /*1300*/  LDGDEPBAR ;  /* 0x00000000000079af */ /* 0x000e240000000000 */
[----:B------:R-:W-:-:S04]  /*1310*/  SEL R4, R4, 0xffffffc0, !P1 ;  /* 0xffffffc004047807 */ /* 0x000fc80004800000 */
[----:B------:R-:W-:Y:S01]  /*1320*/  HMMA.16816.F32 R76, R20, R6, RZ ;  /* 0x00000006144c723c */ /* 0x000fe200000018ff */
[----:B------:R-:W-:-:S04]  /*1330*/  IMAD.IADD R224, R223, 0x1, R4 ;  /* 0x00000001dfe07824 */ /* 0x000fc800078e0204 */
[----:B------:R-:W-:Y:S01]  /*1340*/  IMAD.IADD R225, R0, 0x1, R224 ;  /* 0x0000000100e17824 */ /* 0x000fe200078e02e0 */
[----:B------:R-:W1:Y:S02]  /*1350*/  LDSM.16.M88.4 R12, [R224] ;  /* 0x00000000e00c783b */ /* 0x000e640000000200 */
[-C--:B------:R-:W-:Y:S02]  /*1360*/  HMMA.16816.F32 R60, R32, R24.reuse, R44 ;  /* 0x00000018203c723c */ /* 0x080fe4000000182c */
[----:B------:R-:W2:Y:S06]  /*1370*/  LDSM.16.M88.4 R28, [R224+0x2000] ;  /* 0x00200000e01c783b */ /* 0x000eac0000000200 */
[----:B------:R-:W-:Y:S08]  /*1380*/  HMMA.16816.F32 R72, R16, R24, R48 ;  /* 0x000000181048723c */ /* 0x000ff00000001830 */
[-C--:B------:R-:W-:Y:S08]  /*1390*/  HMMA.16816.F32 R44, R32, R26.reuse, R68 ;  /* 0x0000001a202c723c */ /* 0x080ff00000001844 */
[C---:B------:R-:W-:Y:S08]  /*13a0*/  HMMA.16816.F32 R24, R16.reuse, R26, R76 ;  /* 0x0000001a1018723c */ /* 0x040ff0000000184c */
[----:B----4-:R-:W-:Y:S08]  /*13b0*/  HMMA.16816.F32 R88, R16, R52, R64 ;  /* 0x000000341058723c */ /* 0x010ff00000001840 */
[-C--:B-1----:R-:W-:Y:S08]  /*13c0*/  HMMA.16816.F32 R76, R12, R8.reuse, R72 ;  /* 0x000000080c4c723c */ /* 0x082ff00000001848 */
[C---:B--2---:R-:W-:Y:S08]  /*13d0*/  HMMA.16816.F32 R80, R28.reuse, R8, R60 ;  /* 0x000000081c50723c */ /* 0x044ff0000000183c */
[-C--:B------:R-:W-:Y:S01]  /*13e0*/  HMMA.16816.F32 R72, R28, R10.reuse, R44 ;  /* 0x0000000a1c48723c */ /* 0x080fe2000000182c */
[----:B------:R-:W-:Y:S07]  /*13f0*/  LDSM.16.M88.4 R44, [R220] ;  /* 0x00000000dc2c783b */ /* 0x000fee0000000200 */
[----:B------:R-:W-:Y:S01]  /*1400*/  HMMA.16816.F32 R64, R12, R10, R24 ;  /* 0x0000000a0c40723c */ /* 0x000fe20000001818 */
[----:B------:R-:W1:Y:S04]  /*1410*/  LDSM.16.M88.4 R8, [R225] ;  /* 0x00000000e108783b */ /* 0x000e680000000200 */
[----:B------:R-:W2:Y:S03]  /*1420*/  LDSM.16.M88.4 R24, [R225+0x2000] ;  /* 0x00200000e118783b */ /* 0x000ea60000000200 */
[C---:B------:R-:W-:Y:S08]  /*1430*/  HMMA.16816.F32 R48, R36.reuse, R56, RZ ;  /* 0x000000382430723c */ /* 0x040ff000000018ff */
[-C--:B------:R-:W-:Y:S08]  /*1440*/  HMMA.16816.F32 R68, R36, R58.reuse, RZ ;  /* 0x0000003a2444723c */ /* 0x080ff000000018ff */
[----:B------:R-:W-:Y:S08]  /*1450*/  HMMA.16816.F32 R60, R20, R58, RZ ;  /* 0x0000003a143c723c */ /* 0x000ff000000018ff */
[----:B------:R-:W-:Y:S01]  /*1460*/  HMMA.16816.F32 R84, R32, R52, R48 ;  /* 0x000000342054723c */ /* 0x000fe20000001830 */
[----:B------:R-:W3:Y:S07]  /*1470*/  LDSM.16.M88.4 R48, [R220+0x800] ;  /* 0x00080000dc30783b */ /* 0x000eee0000000200 */
[----:B------:R-:W-:Y:S08]  /*1480*/  HMMA.16816.F32 R56, R12, R92, R88 ;  /* 0x0000005c0c38723c */ /* 0x000ff00000001858 */
[-C--:B-1----:R-:W-:Y:S08]  /*1490*/  HMMA.16816.F32 R96, R8, R44.reuse, R76 ;  /* 0x0000002c0860723c */ /* 0x082ff0000000184c */
[----:B--2---:R-:W-:Y:S08]  /*14a0*/  HMMA.16816.F32 R116, R24, R44, R80 ;  /* 0x0000002c1874723c */ /* 0x004ff00000001850 */
[----:B------:R-:W-:Y:S08]  /*14b0*/  HMMA.16816.F32 R100, R8, R46, R64 ;  /* 0x0000002e0864723c */ /* 0x000ff00000001840 */
[----:B------:R-:W-:Y:S01]  /*14c0*/  FMUL.FTZ R2, R96, c[0x0][0x2ec] ;  /* 0x0000bb0060027a20 */ /* 0x000fe20000410000 */
[----:B------:R-:W-:Y:S01]  /*14d0*/  HMMA.16816.F32 R40, R28, R92, R84 ;  /* 0x0000005c1c28723c */ /* 0x000fe20000001854 */
[----:B------:R-:W1:Y:S02]  /*14e0*/  LDSM.16.M88.4 R84, [R221+0x1000] ;  /* 0x00100000dd54783b */ /* 0x000e640000000200 */
[----:B------:R2:W-:Y:S05]  /*14f0*/  MUFU.TANH R237, R2 ;  /* 0x0000000200ed7308 */ /* 0x0005ea0000002400 */
[----:B------:R-:W-:Y:S08]  /*1500*/  HMMA.16816.F32 R104, R24, R46, R72 ;  /* 0x0000002e1868723c */ /* 0x000ff00000001848 */
[----:B------:R-:W-:Y:S01]  /*1510*/  HMMA.16816.F32 R144, R32, R54, R68 ;  /* 0x000000362090723c */ /* 0x000fe20000001844 */
[----:B--2---:R-:W-:-:S04]  /*1520*/  FMUL.FTZ R2, R97, c[0x0][0x2ec] ;  /* 0x0000bb0061027a20 */ /* 0x004fc80000410000 */
[----:B------:R2:W-:Y:S03]  /*1530*/  MUFU.TANH R236, R2 ;  /* 0x0000000200ec7308 */ /* 0x0005e60000002400 */
[----:B------:R-:W-:Y:S08]  /*1540*/  HMMA.16816.F32 R128, R16, R54, R60 ;  /* 0x000000361080723c */ /* 0x000ff0000000183c */
[----:B---3--:R-:W-:Y:S01]  /*1550*/  HMMA.16816.F32 R112, R8, R48, R56 ;  /* 0x000000300870723c */ /* 0x008fe20000001838 */
[----:B--2---:R-:W-:-:S07]  /*1560*/  FMUL.FTZ R2, R98, c[0x0][0x2ec] ;  /* 0x0000bb0062027a20 */ /* 0x004fce0000410000 */
[----:B------:R-:W-:Y:S01]  /*1570*/  HMMA.16816.F32 R132, R24, R48, R40 ;  /* 0x000000301884723c */ /* 0x000fe20000001828 */
[----:B------:R2:W-:Y:S07]  /*1580*/  MUFU.TANH R239, R2 ;  /* 0x0000000200ef7308 */ /* 0x0005ee0000002400 */
[C---:B------:R-:W-:Y:S08]  /*1590*/  HMMA.16816.F32 R80, R20.reuse, R108, RZ ;  /* 0x0000006c1450723c */ /* 0x040ff000000018ff */
[----:B------:R-:W-:Y:S01]  /*15a0*/  HMMA.16816.F32 R72, R20, R140, RZ ;  /* 0x0000008c1448723c */ /* 0x000fe200000018ff */
[----:B--2---:R-:W-:-:S04]  /*15b0*/  FMUL.FTZ R2, R99, c[0x0][0x2ec] ;  /* 0x0000bb0063027a20 */ /* 0x004fc80000410000 */
[----:B------:R2:W-:Y:S03]  /*15c0*/  MUFU.TANH R240, R2 ;  /* 0x0000000200f07308 */ /* 0x0005e60000002400 */
[C---:B------:R-:W-:Y:S08]  /*15d0*/  HMMA.16816.F32 R64, R20.reuse, R152, RZ ;  /* 0x000000981440723c */ /* 0x040ff000000018ff */
[----:B------:R-:W-:Y:S01]  /*15e0*/  HMMA.16816.F32 R56, R20, R160, RZ ;  /* 0x000000a01438723c */ /* 0x000fe200000018ff */
[----:B--2---:R-:W-:-:S07]  /*15f0*/  FMUL.FTZ R2, R116, c[0x0][0x2ec] ;  /* 0x0000bb0074027a20 */ /* 0x004fce0000410000 */
[C---:B------:R-:W-:Y:S01]  /*1600*/  HMMA.16816.F32 R44, R20.reuse, R164, RZ ;  /* 0x000000a4142c723c */ /* 0x040fe200000018ff */
[----:B------:R2:W3:Y:S07]  /*1610*/  MUFU.TANH R205, R2 ;  /* 0x0000000200cd7308 */ /* 0x0004ee0000002400 */
[C---:B------:R-:W-:Y:S08]  /*1620*/  HMMA.16816.F32 R40, R20.reuse, R200, RZ ;  /* 0x000000c81428723c */ /* 0x040ff000000018ff */
[----:B------:R-:W-:Y:S01]  /*1630*/  HMMA.16816.F32 R76, R20, R110, RZ ;  /* 0x0000006e144c723c */ /* 0x000fe200000018ff */
[----:B--2---:R-:W-:-:S04]  /*1640*/  FMUL.FTZ R2, R117, c[0x0][0x2ec] ;  /* 0x0000bb0075027a20 */ /* 0x004fc80000410000 */
[----:B------:R2:W4:Y:S03]  /*1650*/  MUFU.TANH R218, R2 ;  /* 0x0000000200da7308 */ /* 0x0005260000002400 */
[C---:B------:R-:W-:Y:S08]  /*1660*/  HMMA.16816.F32 R68, R20.reuse, R142, RZ ;  /* 0x0000008e1444723c */ /* 0x040ff000000018ff */
[----:B------:R-:W-:Y:S01]  /*1670*/  HMMA.16816.F32 R60, R20, R154, RZ ;  /* 0x0000009a143c723c */ /* 0x000fe200000018ff */
[----:B--2---:R-:W-:-:S07]  /*1680*/  FMUL.FTZ R2, R118, c[0x0][0x2ec] ;  /* 0x0000bb0076027a20 */ /* 0x004fce0000410000 */
[C---:B------:R-:W-:Y:S01]  /*1690*/  HMMA.16816.F32 R52, R20.reuse, R162, RZ ;  /* 0x000000a21434723c */ /* 0x040fe200000018ff */
[----:B------:R2:W-:Y:S07]  /*16a0*/  MUFU.TANH R219, R2 ;  /* 0x0000000200db7308 */ /* 0x0005ee0000002400 */
[C---:B------:R-:W-:Y:S08]  /*16b0*/  HMMA.16816.F32 R88, R20.reuse, R166, RZ ;  /* 0x000000a61458723c */ /* 0x040ff000000018ff */
[----:B------:R-:W-:Y:S01]  /*16c0*/  HMMA.16816.F32 R96, R20, R202, RZ ;  /* 0x000000ca1460723c */ /* 0x000fe200000018ff */
[----:B--2---:R-:W-:-:S04]  /*16d0*/  FMUL.FTZ R2, R119, c[0x0][0x2ec] ;  /* 0x0000bb0077027a20 */ /* 0x004fc80000410000 */
[----:B------:R2:W5:Y:S03]  /*16e0*/  MUFU.TANH R127, R2 ;  /* 0x00000002007f7308 */ /* 0x0005660000002400 */
[C---:B-1----:R-:W-:Y:S08]  /*16f0*/  HMMA.16816.F32 R80, R16.reuse, R84, R80 ;  /* 0x000000541050723c */ /* 0x042ff00000001850 */
[----:B------:R-:W-:Y:S01]  /*1700*/  HMMA.16816.F32 R168, R16, R120, R72 ;  /* 0x0000007810a8723c */ /* 0x000fe20000001848 */
[----:B--2---:R-:W-:-:S07]  /*1710*/  FMUL.FTZ R2, R100, c[0x0][0x2ec] ;  /* 0x0000bb0064027a20 */ /* 0x004fce0000410000 */
[C---:B------:R-:W-:Y:S01]  /*1720*/  HMMA.16816.F32 R172, R16.reuse, R136, R64 ;  /* 0x0000008810ac723c */ /* 0x040fe20000001840 */
[----:B------:R1:W-:Y:S07]  /*1730*/  MUFU.TANH R214, R2 ;  /* 0x0000000200d67308 */ /* 0x0003ee0000002400 */
[C---:B------:R-:W-:Y:S08]  /*1740*/  HMMA.16816.F32 R192, R16.reuse, R148, R56 ;  /* 0x0000009410c0723c */ /* 0x040ff00000001838 */
[----:B------:R-:W-:Y:S01]  /*1750*/  HMMA.16816.F32 R188, R16, R156, R44 ;  /* 0x0000009c10bc723c */ /* 0x000fe2000000182c */
[----:B-1----:R-:W-:-:S04]  /*1760*/  FMUL.FTZ R2, R101, c[0x0][0x2ec] ;  /* 0x0000bb0065027a20 */ /* 0x002fc80000410000 */
[----:B------:R1:W-:Y:S03]  /*1770*/  MUFU.TANH R213, R2 ;  /* 0x0000000200d57308 */ /* 0x0003e60000002400 */
[C---:B------:R-:W-:Y:S08]  /*1780*/  HMMA.16816.F32 R184, R16.reuse, R196, R40 ;  /* 0x000000c410b8723c */ /* 0x040ff00000001828 */
[----:B------:R-:W-:Y:S01]  /*1790*/  HMMA.16816.F32 R76, R16, R86, R76 ;  /* 0x00000056104c723c */ /* 0x000fe2000000184c */
[----:B-1----:R-:W-:-:S07]  /*17a0*/  FMUL.FTZ R2, R102, c[0x0][0x2ec] ;  /* 0x0000bb0066027a20 */ /* 0x002fce0000410000 */
[C---:B------:R-:W-:Y:S01]  /*17b0*/  HMMA.16816.F32 R116, R16.reuse, R138, R60 ;  /* 0x0000008a1074723c */ /* 0x040fe2000000183c */
[----:B------:R1:W-:Y:S07]  /*17c0*/  MUFU.TANH R241, R2 ;  /* 0x0000000200f17308 */ /* 0x0003ee0000002400 */
[C---:B------:R-:W-:Y:S08]  /*17d0*/  HMMA.16816.F32 R176, R16.reuse, R150, R52 ;  /* 0x0000009610b0723c */ /* 0x040ff00000001834 */
[----:B------:R-:W-:Y:S01]  /*17e0*/  HMMA.16816.F32 R180, R16, R158, R88 ;  /* 0x0000009e10b4723c */ /* 0x000fe20000001858 */
[----:B-1----:R-:W-:-:S04]  /*17f0*/  FMUL.FTZ R2, R103, c[0x0][0x2ec] ;  /* 0x0000bb0067027a20 */ /* 0x002fc80000410000 */
[----:B------:R1:W-:Y:S03]  /*1800*/  MUFU.TANH R244, R2 ;  /* 0x0000000200f47308 */ /* 0x0003e60000002400 */
[----:B------:R-:W-:Y:S08]  /*1810*/  HMMA.16816.F32 R100, R16, R122, R68 ;  /* 0x0000007a1064723c */ /* 0x000ff00000001844 */
[----:B------:R-:W-:Y:S01]  /*1820*/  HMMA.16816.F32 R20, R12, R94, R128 ;  /* 0x0000005e0c14723c */ /* 0x000fe20000001880 */
[----:B-1----:R-:W-:-:S07]  /*1830*/  FMUL.FTZ R2, R104, c[0x0][0x2ec] ;  /* 0x0000bb0068027a20 */ /* 0x002fce0000410000 */
[----:B------:R-:W-:Y:S01]  /*1840*/  HMMA.16816.F32 R40, R36, R108, RZ ;  /* 0x0000006c2428723c */ /* 0x000fe200000018ff */
[----:B------:R1:W-:Y:S07]  /*1850*/  MUFU.TANH R249, R2 ;  /* 0x0000000200f97308 */ /* 0x0003ee0000002400 */
[----:B------:R-:W-:Y:S01]  /*1860*/  HMMA.16816.F32 R44, R28, R94, R144 ;  /* 0x0000005e1c2c723c */ /* 0x000fe20000001890 */
[----:B------:R-:W-:Y:S07]  /*1870*/  LDSM.16.M88.4 R92, [R220+0x3000] ;  /* 0x00300000dc5c783b */ /* 0x000fee0000000200 */
[----:B------:R-:W-:Y:S01]  /*1880*/  HMMA.16816.F32 R52, R36, R140, RZ ;  /* 0x0000008c2434723c */ /* 0x000fe200000018ff */
[----:B-1----:R-:W-:-:S04]  /*1890*/  FMUL.FTZ R2, R105, c[0x0][0x2ec] ;  /* 0x0000bb0069027a20 */ /* 0x002fc80000410000 */
[----:B------:R1:W-:Y:S03]  /*18a0*/  MUFU.TANH R246, R2 ;  /* 0x0000000200f67308 */ /* 0x0003e60000002400 */
[----:B------:R-:W-:Y:S01]  /*18b0*/  HMMA.16816.F32 R56, R8, R50, R20 ;  /* 0x000000320838723c */ /* 0x000fe20000001814 */
[----:B------:R-:W-:Y:S07]  /*18c0*/  LDSM.16.M88.4 R20, [R220+0x1000] ;  /* 0x00100000dc14783b */ /* 0x000fee0000000200 */
[----:B------:R-:W-:Y:S01]  /*18d0*/  HMMA.16816.F32 R40, R32, R84, R40 ;  /* 0x000000542028723c */ /* 0x000fe20000001828 */
[----:B-1----:R-:W-:-:S07]  /*18e0*/  FMUL.FTZ R2, R106, c[0x0][0x2ec] ;  /* 0x0000bb006a027a20 */ /* 0x002fce0000410000 */
[----:B------:R-:W-:Y:S01]  /*18f0*/  HMMA.16816.F32 R60, R24, R50, R44 ;  /* 0x00000032183c723c */ /* 0x000fe2000000182c */
[----:B------:R1:W-:Y:S07]  /*1900*/  MUFU.TANH R247, R2 ;  /* 0x0000000200f77308 */ /* 0x0003ee0000002400 */
[----:B------:R-:W-:Y:S08]  /*1910*/  HMMA.16816.F32 R68, R32, R120, R52 ;  /* 0x000000782044723c */ /* 0x000ff00000001834 */
[----:B------:R-:W-:Y:S01]  /*1920*/  HMMA.16816.F32 R52, R36, R110, RZ ;  /* 0x0000006e2434723c */ /* 0x000fe200000018ff */
[----:B------:R-:W-:Y:S01]  /*1930*/  LDSM.16.M88.4 R108, [R227+0x3800] ;  /* 0x00380000e36c783b */ /* 0x000fe20000000200 */
[----:B-1----:R-:W-:-:S04]  /*1940*/  FMUL.FTZ R2, R107, c[0x0][0x2ec] ;  /* 0x0000bb006b027a20 */ /* 0x002fc80000410000 */
[----:B------:R1:W-:Y:S02]  /*1950*/  MUFU.TANH R245, R2 ;  /* 0x0000000200f57308 */ /* 0x0003e40000002400 */
[----:B------:R-:W-:Y:S01]  /*1960*/  HMMA.16816.F32 R104, R16, R198, R96 ;  /* 0x000000c61068723c */ /* 0x000fe20000001860 */
[----:B------:R-:W2:Y:S04]  /*1970*/  LDSM.16.M88.4 R16, [R227+0x1000] ;  /* 0x00100000e310783b */ /* 0x000ea80000000200 */
[----:B------:R-:W5:Y:S03]  /*1980*/  LDSM.16.M88.4 R96, [R227+0x3000] ;  /* 0x00300000e360783b */ /* 0x000f660000000200 */
[----:B------:R-:W-:Y:S01]  /*1990*/  HMMA.16816.F32 R48, R36, R152, RZ ;  /* 0x000000982430723c */ /* 0x000fe200000018ff */
[----:B-1----:R-:W-:-:S07]  /*19a0*/  FMUL.FTZ R2, R112, c[0x0][0x2ec] ;  /* 0x0000bb0070027a20 */ /* 0x002fce0000410000 */
[C---:B------:R-:W-:Y:S01]  /*19b0*/  HMMA.16816.F32 R52, R32.reuse, R86, R52 ;  /* 0x000000562034723c */ /* 0x040fe20000001834 */
[----:B------:R1:W-:Y:S11]  /*19c0*/  MUFU.TANH R210, R2 ;  /* 0x0000000200d27308 */ /* 0x0003f60000002400 */
[----:B------:R-:W-:Y:S04]  /*19d0*/  @!UPT UIADD3 URZ, URZ, URZ, URZ ;  /* 0x0000003f3f3ff290 */ /* 0x000fe8000fffe03f */
[----:B------:R-:W-:Y:S01]  /*19e0*/  HMMA.16816.F32 R72, R32, R136, R48 ;  /* 0x000000882048723c */ /* 0x000fe20000001830 */
[----:B-1----:R-:W-:Y:S02]  /*19f0*/  FMUL.FTZ R2, R113, c[0x0][0x2ec] ;  /* 0x0000bb0071027a20 */ /* 0x002fe40000410000 */
[----:B---3--:R-:W-:Y:S02]  /*1a00*/  IMAD.MOV.U32 R113, RZ, RZ, R205 ;  /* 0x000000ffff717224 */ /* 0x008fe400078e00cd */
[----:B------:R1:W-:Y:S02]  /*1a10*/  MUFU.TANH R206, R2 ;  /* 0x0000000200ce7308 */ /* 0x0003e40000002400 */
[----:B----4-:R-:W-:Y:S01]  /*1a20*/  IMAD.MOV.U32 R137, RZ, RZ, R218 ;  /* 0x000000ffff897224 */ /* 0x010fe200078e00da */
[-C--:B--2---:R-:W-:Y:S08]  /*1a30*/  HMMA.16816.F32 R44, R12, R16.reuse, R80 ;  /* 0x000000100c2c723c */ /* 0x084ff00000001850 */
[----:B------:R-:W-:Y:S01]  /*1a40*/  HMMA.16816.F32 R40, R28, R16, R40 ;  /* 0x000000101c28723c */ /* 0x000fe20000001828 */
[----:B-1----:R-:W-:-:S07]  /*1a50*/  FMUL.FTZ R2, R114, c[0x0][0x2ec] ;  /* 0x0000bb0072027a20 */ /* 0x002fce0000410000 */
[----:B------:R-:W-:Y:S01]  /*1a60*/  HMMA.16816.F32 R48, R28, R18, R52 ;  /* 0x000000121c30723c */ /* 0x000fe20000001834 */
[----:B------:R1:W-:Y:S11]  /*1a70*/  MUFU.TANH R243, R2 ;  /* 0x0000000200f37308 */ /* 0x0003f60000002400 */
[----:B------:R-:W-:Y:S04]  /*1a80*/  @!UPT UIADD3 URZ, URZ, URZ, URZ ;  /* 0x0000003f3f3ff290 */ /* 0x000fe8000fffe03f */
[----:B------:R-:W-:Y:S01]  /*1a90*/  HMMA.16816.F32 R64, R24, R20, R40 ;  /* 0x000000141840723c */ /* 0x000fe20000001828 */
[----:B------:R-:W2:Y:S01]  /*1aa0*/  LDSM.16.M88.4 R40, [R227+0x1800] ;  /* 0x00180000e328783b */ /* 0x000ea20000000200 */
[----:B-1----:R-:W-:-:S04]  /*1ab0*/  FMUL.FTZ R2, R115, c[0x0][0x2ec] ;  /* 0x0000bb0073027a20 */ /* 0x002fc80000410000 */
[----:B------:R1:W-:Y:S02]  /*1ac0*/  MUFU.TANH R215, R2 ;  /* 0x0000000200d77308 */ /* 0x0003e40000002400 */
[----:B-1----:R-:W-:Y:S02]  /*1ad0*/  FMUL.FTZ R2, R132, c[0x0][0x2ec] ;  /* 0x0000bb0084027a20 */ /* 0x002fe40000410000 */
[----:B-----5:R-:W-:-:S04]  /*1ae0*/  IMAD.MOV.U32 R132, RZ, RZ, R127 ;  /* 0x000000ffff847224 */ /* 0x020fc800078e007f */
[----:B------:R1:W-:Y:S02]  /*1af0*/  MUFU.TANH R242, R2 ;  /* 0x0000000200f27308 */ /* 0x0003e40000002400 */
[----:B-1----:R-:W-:-:S06]  /*1b00*/  FMUL.FTZ R2, R133, c[0x0][0x2ec] ;  /* 0x0000bb0085027a20 */ /* 0x002fcc0000410000 */
[----:B------:R1:W3:Y:S02]  /*1b10*/  MUFU.TANH R3, R2 ;  /* 0x0000000200037308 */ /* 0x0002e40000002400 */
[----:B-1----:R-:W-:Y:S02]  /*1b20*/  FMUL.FTZ R2, R134, c[0x0][0x2ec] ;  /* 0x0000bb0086027a20 */ /* 0x002fe40000410000 */
[----:B---3--:R-:W-:-:S04]  /*1b30*/  IMAD.MOV.U32 R136, RZ, RZ, R3 ;  /* 0x000000ffff887224 */ /* 0x008fc800078e0003 */
[----:B------:R1:W3:Y:S01]  /*1b40*/  MUFU.TANH R5, R2 ;  /* 0x0000000200057308 */ /* 0x0002e20000002400 */
[----:B------:R-:W-:Y:S02]  /*1b50*/  IMAD.SHL.U32 R3, R204, 0x2, RZ ;  /* 0x00000002cc037824 */ /* 0x000fe400078e00ff */
[----:B-1----:R-:W-:-:S05]  /*1b60*/  FMUL.FTZ R2, R135, c[0x0][0x2ec] ;  /* 0x0000bb0087027a20 */ /* 0x002fca0000410000 */
[----:B------:R1:W-:Y:S02]  /*1b70*/  MUFU.TANH R135, R2 ;  /* 0x0000000200877308 */ /* 0x0003e40000002400 */
[----:B-1----:R-:W-:-:S06]  /*1b80*/  FMUL.FTZ R2, R56, c[0x0][0x2ec] ;  /* 0x0000bb0038027a20 */ /* 0x002fcc0000410000 */
[----:B------:R1:W-:Y:S02]  /*1b90*/  MUFU.TANH R205, R2 ;  /* 0x0000000200cd7308 */ /* 0x0003e40000002400 */
[----:B-1----:R-:W-:-:S06]  /*1ba0*/  FMUL.FTZ R2, R57, c[0x0][0x2ec] ;  /* 0x0000bb0039027a20 */ /* 0x002fcc0000410000 */
[----:B------:R1:W-:Y:S02]  /*1bb0*/  MUFU.TANH R145, R2 ;  /* 0x0000000200917308 */ /* 0x0003e40000002400 */
[----:B-1----:R-:W-:-:S06]  /*1bc0*/  FMUL.FTZ R2, R58, c[0x0][0x2ec] ;  /* 0x0000bb003a027a20 */ /* 0x002fcc0000410000 */
[----:B------:R1:W-:Y:S02]  /*1bd0*/  MUFU.TANH R212, R2 ;  /* 0x0000000200d47308 */ /* 0x0003e40000002400 */
[----:B-1----:R-:W-:Y:S02]  /*1be0*/  FMUL.FTZ R2, R59, c[0x0][0x2ec] ;  /* 0x0000bb003b027a20 */ /* 0x002fe40000410000 */
[----:B------:R-:W-:Y:S04]  /*1bf0*/  HMMA.16816.F32 R56, R8, R20, R44 ;  /* 0x000000140838723c */ /* 0x000fe8000000182c */
[----:B------:R1:W-:Y:S04]  /*1c00*/  MUFU.TANH R211, R2 ;  /* 0x0000000200d37308 */ /* 0x0003e80000002400 */
[C---:B------:R-:W-:Y:S01]  /*1c10*/  HMMA.16816.F32 R44, R12.reuse, R18, R76 ;  /* 0x000000120c2c723c */ /* 0x040fe2000000184c */
[----:B------:R-:W4:Y:S07]  /*1c20*/  LDSM.16.M88.4 R16, [R220+0x1800] ;  /* 0x00180000dc10783b */ /* 0x000f2e0000000200 */
[----:B------:R-:W-:Y:S01]  /*1c30*/  HMMA.16816.F32 R76, R12, R96, R188 ;  /* 0x000000600c4c723c */ /* 0x000fe200000018bc */
[----:B-1----:R-:W-:-:S04]  /*1c40*/  FMUL.FTZ R2, R60, c[0x0][0x2ec] ;  /* 0x0000bb003c027a20 */ /* 0x002fc80000410000 */
[----:B------:R1:W-:Y:S02]  /*1c50*/  MUFU.TANH R133, R2 ;  /* 0x0000000200857308 */ /* 0x0003e40000002400 */
[----:B------:R-:W-:Y:S02]  /*1c60*/  IMAD.MOV.U32 R191, RZ, RZ, R136 ;  /* 0x000000ffffbf7224 */ /* 0x000fe400078e0088 */
[----:B------:R-:W-:Y:S02]  /*1c70*/  IMAD.MOV.U32 R189, RZ, RZ, R132 ;  /* 0x000000ffffbd7224 */ /* 0x000fe400078e0084 */
[----:B------:R-:W-:Y:S02]  /*1c80*/  IMAD.MOV.U32 R190, RZ, RZ, R137 ;  /* 0x000000ffffbe7224 */ /* 0x000fe400078e0089 */
[----:B------:R-:W-:-:S03]  /*1c90*/  IMAD.MOV.U32 R188, RZ, RZ, R249 ;  /* 0x000000ffffbc7224 */ /* 0x000fc600078e00f9 */
[----:B------:R-:W-:Y:S01]  /*1ca0*/  HMMA.16816.F32 R52, R8, R22, R44 ;  /* 0x000000160834723c */ /* 0x000fe2000000182c */
[----:B-1----:R-:W-:-:S07]  /*1cb0*/  FMUL.FTZ R2, R61, c[0x0][0x2ec] ;  /* 0x0000bb003d027a20 */ /* 0x002fce0000410000 */
[----:B------:R-:W-:Y:S01]  /*1cc0*/  HMMA.16816.F32 R44, R36, R164, RZ ;  /* 0x000000a4242c723c */ /* 0x000fe200000018ff */
[----:B------:R1:W-:Y:S02]  /*1cd0*/  MUFU.TANH R112, R2 ;  /* 0x0000000200707308 */ /* 0x0003e40000002400 */
[----:B-1----:R-:W-:-:S06]  /*1ce0*/  FMUL.FTZ R2, R62, c[0x0][0x2ec] ;  /* 0x0000bb003e027a20 */ /* 0x002fcc0000410000 */
[----:B------:R1:W-:Y:S11]  /*1cf0*/  MUFU.TANH R134, R2 ;  /* 0x0000000200867308 */ /* 0x0003f60000002400 */
[----:B------:R-:W-:Y:S04]  /*1d00*/  @!UPT UIADD3 URZ, URZ, URZ, URZ ;  /* 0x0000003f3f3ff290 */ /* 0x000fe8000fffe03f */
[----:B------:R-:W-:Y:S08]  /*1d10*/  HMMA.16816.F32 R128, R32, R156, R44 ;  /* 0x0000009c2080723c */ /* 0x000ff0000000182c */
[----:B------:R-:W-:Y:S01]  /*1d20*/  HMMA.16816.F32 R44, R36, R142, RZ ;  /* 0x0000008e242c723c */ /* 0x000fe200000018ff */
[----:B-1----:R-:W-:-:S07]  /*1d30*/  FMUL.FTZ R2, R63, c[0x0][0x2ec] ;  /* 0x0000bb003f027a20 */ /* 0x002fce0000410000 */
[----:B------:R-:W-:Y:S01]  /*1d40*/  HMMA.16816.F32 R60, R36, R160, RZ ;  /* 0x000000a0243c723c */ /* 0x000fe200000018ff */
[----:B------:R-:W-:Y:S01]  /*1d50*/  IMAD.MOV.U32 R142, RZ, RZ, R113 ;  /* 0x000000ffff8e7224 */ /* 0x000fe200078e0071 */
[----:B------:R1:W5:Y:S02]  /*1d60*/  MUFU.TANH R248, R2 ;  /* 0x0000000200f87308 */ /* 0x0003640000002400 */
[----:B-1----:R-:W-:-:S06]  /*1d70*/  FMUL.FTZ R2, R56, c[0x0][0x2ec] ;  /* 0x0000bb0038027a20 */ /* 0x002fcc0000410000 */
[----:B------:R1:W-:Y:S11]  /*1d80*/  MUFU.TANH R152, R2 ;  /* 0x0000000200987308 */ /* 0x0003f60000002400 */
[----:B------:R-:W-:Y:S03]  /*1d90*/  @!UPT UIADD3 URZ, URZ, URZ, URZ ;  /* 0x0000003f3f3ff290 */ /* 0x000fe6000fffe03f */
[----:B------:R-:W-:Y:S08]  /*1da0*/  HMMA.16816.F32 R88, R32, R148, R60 ;  /* 0x000000942058723c */ /* 0x000ff0000000183c */
[----:B------:R-:W-:Y:S01]  /*1db0*/  HMMA.16816.F32 R60, R24, R22, R48 ;  /* 0x00000016183c723c */ /* 0x000fe20000001830 */
[----:B-1----:R-:W-:-:S07]  /*1dc0*/  FMUL.FTZ R2, R57, c[0x0][0x2ec] ;  /* 0x0000bb0039027a20 */ /* 0x002fce0000410000 */
[-C--:B--2---:R-:W-:Y:S01]  /*1dd0*/  HMMA.16816.F32 R48, R12, R40.reuse, R168 ;  /* 0x000000280c30723c */ /* 0x084fe200000018a8 */
[----:B------:R1:W2:Y:S06]  /*1de0*/  MUFU.TANH R144, R2 ;  /* 0x0000000200907308 */ /* 0x0002ac0000002400 */
[----:B------:R-:W-:Y:S01]  /*1df0*/  IMAD.MOV.U32 R171, RZ, RZ, R219 ;  /* 0x000000ffffab7224 */ /* 0x000fe200078e00db */
[----:B------:R-:W-:Y:S01]  /*1e00*/  HMMA.16816.F32 R20, R28, R40, R68 ;  /* 0x000000281c14723c */ /* 0x000fe20000001844 */
[----:B---3--:R-:W-:Y:S01]  /*1e10*/  IMAD.MOV.U32 R170, RZ, RZ, R5 ;  /* 0x000000ffffaa7224 */ /* 0x008fe200078e0005 */
[----:B------:R-:W-:-:S04]  /*1e20*/  SHF.R.S32.HI R5, RZ, 0x1f, R207 ;  /* 0x0000001fff057819 */ /* 0x000fc800000114cf */
[----:B------:R-:W-:Y:S01]  /*1e30*/  LEA.HI R5, R5, R125, RZ, 0x2 ;  /* 0x0000007d05057211 */ /* 0x000fe200078f10ff */
[----:B-1----:R-:W-:-:S03]  /*1e40*/  FMUL.FTZ R2, R58, c[0x0][0x2ec] ;  /* 0x0000bb003a027a20 */ /* 0x002fc60000410000 */
[----:B------:R-:W-:Y:S01]  /*1e50*/  LOP3.LUT R5, R5, 0xfffffffc, RZ, 0xc0, !PT ;  /* 0xfffffffc05057812 */ /* 0x000fe200078ec0ff */
[----:B------:R1:W-:Y:S04]  /*1e60*/  MUFU.TANH R209, R2 ;  /* 0x0000000200d17308 */ /* 0x0003e80000002400 */
[----:B------:R-:W-:-:S05]  /*1e70*/  IMAD.IADD R5, R125, 0x1, -R5 ;  /* 0x000000017d057824 */ /* 0x000fca00078e0a05 */
[----:B------:R-:W-:Y:S01]  /*1e80*/  STL [R1+0x80], R5 ;  /* 0x0000800501007387 */ /* 0x000fe20000100800 */
[----:B-1----:R-:W-:Y:S02]  /*1e90*/  FMUL.FTZ R2, R59, c[0x0][0x2ec] ;  /* 0x0000bb003b027a20 */ /* 0x002fe40000410000 */
[----:B----4-:R-:W-:Y:S02]  /*1ea0*/  HMMA.16816.F32 R56, R8, R16, R48 ;  /* 0x000000100838723c */ /* 0x010fe40000001830 */
[----:B------:R1:W-:Y:S06]  /*1eb0*/  MUFU.TANH R208, R2 ;  /* 0x0000000200d07308 */ /* 0x0003ec0000002400 */
[----:B------:R-:W-:Y:S01]  /*1ec0*/  HMMA.16816.F32 R48, R32, R122, R44 ;  /* 0x0000007a2030723c */ /* 0x000fe2000000182c */
[----:B------:R-:W3:Y:S06]  /*1ed0*/  LDSM.16.M88.4 R44, [R227+0x2000] ;  /* 0x00200000e32c783b */ /* 0x000eec0000000200 */
[----:B------:R-:W-:-:S02]  /*1ee0*/  IMAD.MOV.U32 R122, RZ, RZ, R170 ;  /* 0x000000ffff7a7224 */ /* 0x000fc400078e00aa */
[----:B-1----:R-:W-:-:S04]  /*1ef0*/  FMUL.FTZ R2, R64, c[0x0][0x2ec] ;  /* 0x0000bb0040027a20 */ /* 0x002fc80000410000 */
        /* <DEDUP_REMOVED lines=8> */
[-C--:B------:R-:W-:Y:S01]  /*1f80*/  HMMA.16816.F32 R20, R12, R42.reuse, R100 ;  /* 0x0000002a0c14723c */ /* 0x080fe20000001864 */
[----:B------:R-:W-:Y:S07]  /*1f90*/  LDSM.16.M88.4 R100, [R220+0x3800] ;  /* 0x00380000dc64783b */ /* 0x000fee0000000200 */
[----:B------:R-:W-:Y:S01]  /*1fa0*/  HMMA.16816.F32 R40, R28, R42, R48 ;  /* 0x0000002a1c28723c */ /* 0x000fe20000001830 */
[----:B-1----:R-:W-:-:S04]  /*1fb0*/  FMUL.FTZ R2, R52, c[0x0][0x2ec] ;  /* 0x0000bb0034027a20 */ /* 0x002fc80000410000 */
[----:B------:R1:W-:Y:S03]  /*1fc0*/  MUFU.TANH R127, R2 ;  /* 0x00000002007f7308 */ /* 0x0003e60000002400 */
[----:B---3--:R-:W-:Y:S01]  /*1fd0*/  HMMA.16816.F32 R48, R12, R44, R172 ;  /* 0x0000002c0c30723c */ /* 0x008fe200000018ac */
[----:B-1----:R-:W-:-:S04]  /*1fe0*/  FMUL.FTZ R2, R53, c[0x0][0x2ec] ;  /* 0x0000bb0035027a20 */ /* 0x002fc80000410000 */
[----:B------:R1:W-:Y:S02]  /*1ff0*/  MUFU.TANH R153, R2 ;  /* 0x0000000200997308 */ /* 0x0003e40000002400 */
[----:B-1----:R-:W-:-:S06]  /*2000*/  FMUL.FTZ R2, R54, c[0x0][0x2ec] ;  /* 0x0000bb0036027a20 */ /* 0x002fcc0000410000 */
[----:B------:R1:W-:Y:S02]  /*2010*/  MUFU.TANH R148, R2 ;  /* 0x0000000200947308 */ /* 0x0003e40000002400 */
[----:B-1----:R-:W-:Y:S02]  /*2020*/  FMUL.FTZ R2, R55, c[0x0][0x2ec] ;  /* 0x0000bb0037027a20 */ /* 0x002fe40000410000 */
[----:B------:R-:W-:Y:S04]  /*2030*/  HMMA.16816.F32 R52, R36, R154, RZ ;  /* 0x0000009a2434723c */ /* 0x000fe800000018ff */
[----:B------:R1:W-:Y:S02]  /*2040*/  MUFU.TANH R146, R2 ;  /* 0x0000000200927308 */ /* 0x0003e40000002400 */
[----:B-1----:R-:W-:-:S06]  /*2050*/  FMUL.FTZ R2, R60, c[0x0][0x2ec] ;  /* 0x0000bb003c027a20 */ /* 0x002fcc0000410000 */
[----:B------:R1:W-:Y:S11]  /*2060*/  MUFU.TANH R232, R2 ;  /* 0x0000000200e87308 */ /* 0x0003f60000002400 */
[----:B------:R-:W-:Y:S01]  /*2070*/  @!UPT UIADD3 URZ, URZ, URZ, URZ ;  /* 0x0000003f3f3ff290 */ /* 0x000fe2000fffe03f */
[----:B------:R-:W-:Y:S08]  /*2080*/  HMMA.16816.F32 R68, R32, R138, R52 ;  /* 0x0000008a2044723c */ /* 0x000ff00000001834 */
[----:B------:R-:W-:Y:S01]  /*2090*/  HMMA.16816.F32 R52, R36, R166, RZ ;  /* 0x000000a62434723c */ /* 0x000fe200000018ff */
[----:B-1----:R-:W-:-:S06]  /*20a0*/  FMUL.FTZ R2, R61, c[0x0][0x2ec] ;  /* 0x0000bb003d027a20 */ /* 0x002fcc0000410000 */
[----:B------:R-:W-:Y:S01]  /*20b0*/  IMAD.MOV.U32 R166, RZ, RZ, R171 ;  /* 0x000000ffffa67224 */ /* 0x000fe200078e00ab */
[----:B------:R1:W-:Y:S08]  /*20c0*/  MUFU.TANH R231, R2 ;  /* 0x0000000200e77308 */ /* 0x0003f00000002400 */
[----:B------:R-:W-:Y:S08]  /*20d0*/  HMMA.16816.F32 R80, R28, R46, R68 ;  /* 0x0000002e1c50723c */ /* 0x000ff00000001844 */
[----:B------:R-:W-:Y:S01]  /*20e0*/  HMMA.16816.F32 R156, R32, R158, R52 ;  /* 0x0000009e209c723c */ /* 0x000fe20000001834 */
[----:B------:R-:W-:Y:S01]  /*20f0*/  LDSM.16.M88.4 R52, [R220+0x2800] ;  /* 0x00280000dc34783b */ /* 0x000fe20000000200 */
[----:B-1----:R-:W-:-:S04]  /*2100*/  FMUL.FTZ R2, R62, c[0x0][0x2ec] ;  /* 0x0000bb003e027a20 */ /* 0x002fc80000410000 */
[----:B------:R1:W-:Y:S02]  /*2110*/  MUFU.TANH R230, R2 ;  /* 0x0000000200e67308 */ /* 0x0003e40000002400 */
[----:B-1----:R-:W-:Y:S02]  /*2120*/  FMUL.FTZ R2, R63, c[0x0][0x2ec] ;  /* 0x0000bb003f027a20 */ /* 0x002fe40000410000 */
[----:B------:R-:W-:Y:S04]  /*2130*/  HMMA.16816.F32 R60, R36, R162, RZ ;  /* 0x000000a2243c723c */ /* 0x000fe800000018ff */
[----:B------:R1:W-:Y:S02]  /*2140*/  MUFU.TANH R229, R2 ;  /* 0x0000000200e57308 */ /* 0x0003e40000002400 */
[----:B-1----:R-:W-:-:S06]  /*2150*/  FMUL.FTZ R2, R56, c[0x0][0x2ec] ;  /* 0x0000bb0038027a20 */ /* 0x002fcc0000410000 */
[----:B------:R1:W-:Y:S11]  /*2160*/  MUFU.TANH R121, R2 ;  /* 0x0000000200797308 */ /* 0x0003f60000002400 */
[----:B------:R-:W-:Y:S01]  /*2170*/  @!UPT UIADD3 URZ, URZ, URZ, URZ ;  /* 0x0000003f3f3ff290 */ /* 0x000fe2000fffe03f */
[----:B------:R-:W-:Y:S07]  /*2180*/  HMMA.16816.F32 R84, R32, R150, R60 ;  /* 0x000000962054723c */ /* 0x000fee000000183c */
[----:B-----5:R-:W-:Y:S01]  /*2190*/  IMAD.MOV.U32 R151, RZ, RZ, R248 ;  /* 0x000000ffff977224 */ /* 0x020fe200078e00f8 */
[----:B------:R-:W-:Y:S01]  /*21a0*/  HMMA.16816.F32 R60, R24, R18, R40 ;  /* 0x00000012183c723c */ /* 0x000fe20000001828 */
[----:B-1----:R-:W-:-:S07]  /*21b0*/  FMUL.FTZ R2, R57, c[0x0][0x2ec] ;  /* 0x0000bb0039027a20 */ /* 0x002fce0000410000 */
[----:B------:R-:W-:Y:S01]  /*21c0*/  HMMA.16816.F32 R40, R28, R44, R72 ;  /* 0x0000002c1c28723c */ /* 0x000fe20000001848 */
[----:B------:R1:W-:Y:S07]  /*21d0*/  MUFU.TANH R120, R2 ;  /* 0x0000000200787308 */ /* 0x0003ee0000002400 */
[C---:B------:R-:W-:Y:S08]  /*21e0*/  HMMA.16816.F32 R44, R12.reuse, R46, R116 ;  /* 0x0000002e0c2c723c */ /* 0x040ff00000001874 */
[----:B------:R-:W-:Y:S01]  /*21f0*/  HMMA.16816.F32 R72, R12, R108, R184 ;  /* 0x0000006c0c48723c */ /* 0x000fe200000018b8 */
[----:B-1----:R-:W-:-:S04]  /*2200*/  FMUL.FTZ R2, R58, c[0x0][0x2ec] ;  /* 0x0000bb003a027a20 */ /* 0x002fc80000410000 */
[----:B------:R1:W-:Y:S02]  /*2210*/  MUFU.TANH R164, R2 ;  /* 0x0000000200a47308 */ /* 0x0003e40000002400 */
[----:B------:R-:W-:Y:S02]  /*2220*/  IMAD.MOV.U32 R186, RZ, RZ, R246 ;  /* 0x000000ffffba7224 */ /* 0x000fe400078e00f6 */
[----:B------:R-:W-:Y:S02]  /*2230*/  IMAD.MOV.U32 R187, RZ, RZ, R247 ;  /* 0x000000ffffbb7224 */ /* 0x000fe400078e00f7 */
[----:B------:R-:W-:Y:S02]  /*2240*/  IMAD.MOV.U32 R184, RZ, RZ, R245 ;  /* 0x000000ffffb87224 */ /* 0x000fe400078e00f5 */
[----:B------:R-:W-:Y:S02]  /*2250*/  IMAD.MOV.U32 R185, RZ, RZ, R242 ;  /* 0x000000ffffb97224 */ /* 0x000fe400078e00f2 */
[----:B-1----:R-:W-:-:S02]  /*2260*/  FMUL.FTZ R2, R59, c[0x0][0x2ec] ;  /* 0x0000bb003b027a20 */ /* 0x002fc40000410000 */
[----:B------:R-:W-:Y:S01]  /*2270*/  HMMA.16816.F32 R56, R8, R18, R20 ;  /* 0x000000120838723c */ /* 0x000fe20000001814 */
[----:B------:R-:W1:Y:S01]  /*2280*/  LDSM.16.M88.4 R20, [R220+0x2000] ;  /* 0x00200000dc14783b */ /* 0x000e620000000200 */
[----:B------:R3:W-:Y:S03]  /*2290*/  MUFU.TANH R140, R2 ;  /* 0x00000002008c7308 */ /* 0x0007e60000002400 */
[----:B------:R-:W4:Y:S01]  /*22a0*/  LDSM.16.M88.4 R16, [R227+0x2800] ;  /* 0x00280000e310783b */ /* 0x000f220000000200 */
[----:B------:R-:W-:-:S04]  /*22b0*/  DEPBAR.LE SB0, 0x0 ;  /* 0x000080000000791a */ /* 0x000fc80000000000 */
[----:B---3--:R-:W-:-:S04]  /*22c0*/  FMUL.FTZ R2, R64, c[0x0][0x2ec] ;  /* 0x0000bb0040027a20 */ /* 0x008fc80000410000 */
[----:B------:R3:W-:Y:S02]  /*22d0*/  MUFU.TANH R219, R2 ;  /* 0x0000000200db7308 */ /* 0x0007e40000002400 */
[----:B---3--:R-:W-:Y:S01]  /*22e0*/  FMUL.FTZ R2, R65, c[0x0][0x2ec] ;  /* 0x0000bb0041027a20 */ /* 0x008fe20000410000 */
[-C--:B-1----:R-:W-:Y:S05]  /*22f0*/  HMMA.16816.F32 R48, R8, R20.reuse, R48 ;  /* 0x000000140830723c */ /* 0x082fea0000001830 */
[----:B------:R1:W-:Y:S03]  /*2300*/  MUFU.TANH R228, R2 ;  /* 0x0000000200e47308 */ /* 0x0003e60000002400 */
[----:B------:R-:W-:Y:S08]  /*2310*/  HMMA.16816.F32 R40, R24, R20, R40 ;  /* 0x000000141828723c */ /* 0x000ff00000001828 */
[----:B------:R-:W-:Y:S01]  /*2320*/  HMMA.16816.F32 R44, R8, R22, R44 ;  /* 0x00000016082c723c */ /* 0x000fe2000000182c */
[----:B-1----:R-:W-:-:S04]  /*2330*/  FMUL.FTZ R2, R66, c[0x0][0x2ec] ;  /* 0x0000bb0042027a20 */ /* 0x002fc80000410000 */
[----:B------:R1:W-:Y:S03]  /*2340*/  MUFU.TANH R150, R2 ;  /* 0x0000000200967308 */ /* 0x0003e60000002400 */
[----:B----4-:R-:W-:Y:S07]  /*2350*/  HMMA.16816.F32 R68, R12, R18, R176 ;  /* 0x000000120c44723c */ /* 0x010fee00000018b0 */
[----:B------:R-:W-:Y:S01]  /*2360*/  IMAD.MOV.U32 R179, RZ, RZ, R241 ;  /* 0x000000ffffb37224 */ /* 0x000fe200078e00f1 */
[----:B------:R-:W-:Y:S01]  /*2370*/  HMMA.16816.F32 R20, R24, R22, R80 ;  /* 0x000000161814723c */ /* 0x000fe20000001850 */
[----:B------:R-:W-:-:S02]  /*2380*/  IMAD.MOV.U32 R178, RZ, RZ, R240 ;  /* 0x000000ffffb27224 */ /* 0x000fc400078e00f0 */
[----:B-1----:R-:W-:-:S05]  /*2390*/  FMUL.FTZ R2, R67, c[0x0][0x2ec] ;  /* 0x0000bb0043027a20 */ /* 0x002fca0000410000 */
[----:B------:R-:W-:Y:S01]  /*23a0*/  HMMA.16816.F32 R64, R12, R16, R192 ;  /* 0x000000100c40723c */ /* 0x000fe200000018c0 */
[----:B------:R1:W-:Y:S06]  /*23b0*/  MUFU.TANH R149, R2 ;  /* 0x0000000200957308 */ /* 0x0003ec0000002400 */
[----:B------:R-:W-:Y:S02]  /*23c0*/  IMAD.MOV.U32 R195, RZ, RZ, R112 ;  /* 0x000000ffffc37224 */ /* 0x000fe400078e0070 */
[----:B------:R-:W-:Y:S02]  /*23d0*/  IMAD.MOV.U32 R194, RZ, RZ, R134 ;  /* 0x000000ffffc27224 */ /* 0x000fe400078e0086 */
[----:B------:R-:W-:-:S02]  /*23e0*/  IMAD.MOV.U32 R193, RZ, RZ, R133 ;  /* 0x000000ffffc17224 */ /* 0x000fc400078e0085 */
[----:B------:R-:W-:-:S03]  /*23f0*/  IMAD.MOV.U32 R192, RZ, RZ, R135 ;  /* 0x000000ffffc07224 */ /* 0x000fc600078e0087 */
[----:B------:R-:W-:Y:S02]  /*2400*/  FMUL.FTZ R6, R21, c[0x0][0x2ec] ;  /* 0x0000bb0015067a20 */ /* 0x000fe40000410000 */
[----:B-1----:R-:W-:Y:S02]  /*2410*/  FMUL.FTZ R2, R56, c[0x0][0x2ec] ;  /* 0x0000bb0038027a20 */ /* 0x002fe40000410000 */
[----:B------:R1:W-:Y:S01]  /*2420*/  MUFU.TANH R169, R6 ;  /* 0x0000000600a97308 */ /* 0x0003e20000002400 */
[----:B------:R-:W-:Y:S02]  /*2430*/  FMUL.FTZ R5, R23, c[0x0][0x2ec] ;  /* 0x0000bb0017057a20 */ /* 0x000fe40000410000 */
[----:B------:R-:W-:-:S05]  /*2440*/  FMUL.FTZ R7, R22, c[0x0][0x2ec] ;  /* 0x0000bb0016077a20 */ /* 0x000fca0000410000 */
[----:B------:R3:W-:Y:S01]  /*2450*/  MUFU.TANH R172, R2 ;  /* 0x0000000200ac7308 */ /* 0x0007e20000002400 */
[----:B-1----:R-:W-:-:S07]  /*2460*/  IMAD R6, R125, 0x10, R238 ;  /* 0x000000107d067824 */ /* 0x002fce00078e02ee */
[----:B------:R-:W-:Y:S01]  /*2470*/  MUFU.TANH R168, R5 ;  /* 0x0000000500a87308 */ /* 0x000fe20000002400 */
[----:B---3--:R-:W-:-:S07]  /*2480*/  FMUL.FTZ R2, R57, c[0x0][0x2ec] ;  /* 0x0000bb0039027a20 */ /* 0x008fce0000410000 */
[----:B------:R-:W-:Y:S08]  /*2490*/  MUFU.TANH R161, R7 ;  /* 0x0000000700a17308 */ /* 0x000ff00000002400 */
[----:B------:R1:W-:Y:S02]  /*24a0*/  MUFU.TANH R175, R2 ;  /* 0x0000000200af7308 */ /* 0x0003e40000002400 */
[----:B-1----:R-:W-:-:S06]  /*24b0*/  FMUL.FTZ R2, R58, c[0x0][0x2ec] ;  /* 0x0000bb003a027a20 */ /* 0x002fcc0000410000 */
[----:B------:R1:W-:Y:S02]  /*24c0*/  MUFU.TANH R165, R2 ;  /* 0x0000000200a57308 */ /* 0x0003e40000002400 */
[----:B-1----:R-:W-:Y:S02]  /*24d0*/  FMUL.FTZ R2, R59, c[0x0][0x2ec] ;  /* 0x0000bb003b027a20 */ /* 0x002fe40000410000 */
[----:B------:R-:W-:Y:S04]  /*24e0*/  HMMA.16816.F32 R56, R28, R16, R88 ;  /* 0x000000101c38723c */ /* 0x000fe80000001858 */
[----:B------:R1:W-:Y:S04]  /*24f0*/  MUFU.TANH R167, R2 ;  /* 0x0000000200a77308 */ /* 0x0003e80000002400 */
[C---:B------:R-:W-:Y:S08]  /*2500*/  HMMA.16816.F32 R88, R8.reuse, R92, R76 ;  /* 0x0000005c0858723c */ /* 0x040ff0000000184c */
[----:B------:R-:W-:Y:S01]  /*2510*/  HMMA.16816.F32 R76, R8, R100, R72 ;  /* 0x00000064084c723c */ /* 0x000fe20000001848 */
[----:B-1----:R-:W-:-:S04]  /*2520*/  FMUL.FTZ R2, R60, c[0x0][0x2ec] ;  /* 0x0000bb003c027a20 */ /* 0x002fc80000410000 */
[----:B------:R1:W-:Y:S02]  /*2530*/  MUFU.TANH R147, R2 ;  /* 0x0000000200937308 */ /* 0x0003e40000002400 */
[----:B-1----:R-:W-:Y:S11]  /*2540*/  FMUL.FTZ R2, R61, c[0x0][0x2ec] ;  /* 0x0000bb003d027a20 */ /* 0x002ff60000410000 */
[----:B------:R-:W-:Y:S06]  /*2550*/  @!UPT UIADD3 URZ, URZ, URZ, URZ ;  /* 0x0000003f3f3ff290 */ /* 0x000fec000fffe03f */
[----:B------:R-:W-:Y:S01]  /*2560*/  FMUL.FTZ R79, R79, c[0x0][0x2ec] ;  /* 0x0000bb004f4f7a20 */ /* 0x000fe20000410000 */
[----:B------:R1:W-:Y:S02]  /*2570*/  MUFU.TANH R218, R2 ;  /* 0x0000000200da7308 */ /* 0x0003e40000002400 */
[----:B-1----:R-:W-:-:S06]  /*2580*/  FMUL.FTZ R2, R62, c[0x0][0x2ec] ;  /* 0x0000bb003e027a20 */ /* 0x002fcc0000410000 */
[----:B------:R1:W-:Y:S02]  /*2590*/  MUFU.TANH R143, R2 ;  /* 0x00000002008f7308 */ /* 0x0003e40000002400 */
[----:B-1----:R-:W-:Y:S02]  /*25a0*/  FMUL.FTZ R2, R63, c[0x0][0x2ec] ;  /* 0x0000bb003f027a20 */ /* 0x002fe40000410000 */
[----:B------:R-:W-:Y:S04]  /*25b0*/  HMMA.16816.F32 R60, R12, R98, R180 ;  /* 0x000000620c3c723c */ /* 0x000fe800000018b4 */
[----:B------:R1:W-:Y:S03]  /*25c0*/  MUFU.TANH R141, R2 ;  /* 0x00000002008d7308 */ /* 0x0003e60000002400 */
[----:B------:R-:W-:-:S02]  /*25d0*/  IMAD.MOV.U32 R183, RZ, RZ, R239 ;  /* 0x000000ffffb77224 */ /* 0x000fc400078e00ef */
[----:B------:R-:W-:Y:S02]  /*25e0*/  IMAD.MOV.U32 R181, RZ, RZ, R190 ;  /* 0x000000ffffb57224 */ /* 0x000fe400078e00be */
[----:B------:R-:W-:Y:S02]  /*25f0*/  IMAD.MOV.U32 R180, RZ, RZ, R166 ;  /* 0x000000ffffb47224 */ /* 0x000fe400078e00a6 */
[----:B------:R-:W-:Y:S02]  /*2600*/  IMAD.MOV.U32 R182, RZ, RZ, R189 ;  /* 0x000000ffffb67224 */ /* 0x000fe400078e00bd */
[----:B-1----:R-:W-:-:S04]  /*2610*/  FMUL.FTZ R2, R48, c[0x0][0x2ec] ;  /* 0x0000bb0030027a20 */ /* 0x002fc80000410000 */
[----:B------:R1:W3:Y:S05]  /*2620*/  MUFU.TANH R117, R2 ;  /* 0x0000000200757308 */ /* 0x0002ea0000002400 */
[----:B------:R-:W-:Y:S08]  /*2630*/  HMMA.16816.F32 R80, R8, R94, R60 ;  /* 0x0000005e0850723c */ /* 0x000ff0000000183c */
[----:B------:R-:W-:Y:S01]  /*2640*/  HMMA.16816.F32 R60, R24, R52, R56 ;  /* 0x00000034183c723c */ /* 0x000fe20000001838 */
[----:B-1----:R-:W-:-:S06]  /*2650*/  FMUL.FTZ R2, R49, c[0x0][0x2ec] ;  /* 0x0000bb0031027a20 */ /* 0x002fcc0000410000 */
[----:B------:R-:W-:Y:S01]  /*2660*/  FMUL.FTZ R56, R89, c[0x0][0x2ec] ;  /* 0x0000bb0059387a20 */ /* 0x000fe20000410000 */
[----:B------:R1:W-:Y:S02]  /*2670*/  MUFU.TANH R116, R2 ;  /* 0x0000000200747308 */ /* 0x0003e40000002400 */
[----:B-1----:R-:W-:-:S06]  /*2680*/  FMUL.FTZ R2, R50, c[0x0][0x2ec] ;  /* 0x0000bb0032027a20 */ /* 0x002fcc0000410000 */
[----:B------:R1:W-:Y:S02]  /*2690*/  MUFU.TANH R123, R2 ;  /* 0x00000002007b7308 */ /* 0x0003e40000002400 */
[----:B-1----:R-:W-:Y:S02]  /*26a0*/  FMUL.FTZ R2, R51, c[0x0][0x2ec] ;  /* 0x0000bb0033027a20 */ /* 0x002fe40000410000 */
[----:B------:R-:W-:Y:S04]  /*26b0*/  HMMA.16816.F32 R48, R12, R110, R104 ;  /* 0x0000006e0c30723c */ /* 0x000fe80000001868 */
[----:B------:R1:W-:Y:S04]  /*26c0*/  MUFU.TANH R119, R2 ;  /* 0x0000000200777308 */ /* 0x0003e80000002400 */
[----:B------:R-:W-:Y:S08]  /*26d0*/  HMMA.16816.F32 R12, R8, R52, R64 ;  /* 0x00000034080c723c */ /* 0x000ff00000001840 */
[----:B------:R-:W-:Y:S01]  /*26e0*/  HMMA.16816.F32 R104, R28, R18, R84 ;  /* 0x000000121c68723c */ /* 0x000fe20000001854 */
[----:B-1----:R-:W-:-:S04]  /*26f0*/  FMUL.FTZ R2, R40, c[0x0][0x2ec] ;  /* 0x0000bb0028027a20 */ /* 0x002fc80000410000 */
[----:B------:R1:W-:Y:S03]  /*2700*/  MUFU.TANH R160, R2 ;  /* 0x0000000200a07308 */ /* 0x0003e60000002400 */
[C---:B------:R-:W-:Y:S08]  /*2710*/  HMMA.16816.F32 R84, R8.reuse, R54, R68 ;  /* 0x000000360854723c */ /* 0x040ff00000001844 */
[----:B------:R-:W-:Y:S01]  /*2720*/  HMMA.16816.F32 R72, R8, R102, R48 ;  /* 0x000000660848723c */ /* 0x000fe20000001830 */
[----:B------:R-:W-:-:S02]  /*2730*/  FMUL.FTZ R5, R15, c[0x0][0x2ec] ;  /* 0x0000bb000f057a20 */ /* 0x000fc40000410000 */
[----:B------:R-:W-:Y:S02]  /*2740*/  FMUL.FTZ R7, R12, c[0x0][0x2ec] ;  /* 0x0000bb000c077a20 */ /* 0x000fe40000410000 */
[----:B------:R-:W-:Y:S01]  /*2750*/  MUFU.TANH R112, R5 ;  /* 0x0000000500707308 */ /* 0x000fe20000002400 */
[----:B-1----:R-:W-:Y:S02]  /*2760*/  FMUL.FTZ R2, R41, c[0x0][0x2ec] ;  /* 0x0000bb0029027a20 */ /* 0x002fe40000410000 */
[----:B------:R-:W-:Y:S01]  /*2770*/  FMUL.FTZ R19, R13, c[0x0][0x2ec] ;  /* 0x0000bb000d137a20 */ /* 0x000fe20000410000 */
[----:B------:R-:W-:Y:S01]  /*2780*/  HMMA.16816.F32 R68, R24, R54, R104 ;  /* 0x000000361844723c */ /* 0x000fe20000001868 */
[----:B------:R-:W-:-:S03]  /*2790*/  FMUL.FTZ R40, R14, c[0x0][0x2ec] ;  /* 0x0000bb000e287a20 */ /* 0x000fc60000410000 */
[----:B------:R1:W-:Y:S03]  /*27a0*/  MUFU.TANH R177, R2 ;  /* 0x0000000200b17308 */ /* 0x0003e60000002400 */
[----:B------:R-:W-:-:S05]  /*27b0*/  FMUL.FTZ R55, R90, c[0x0][0x2ec] ;  /* 0x0000bb005a377a20 */ /* 0x000fca0000410000 */
[----:B------:R-:W-:Y:S03]  /*27c0*/  MUFU.TANH R64, R7 ;  /* 0x0000000700407308 */ /* 0x000fe60000002400 */
[----:B------:R-:W-:Y:S02]  /*27d0*/  FMUL.FTZ R54, R73, c[0x0][0x2ec] ;  /* 0x0000bb0049367a20 */ /* 0x000fe40000410000 */
[----:B------:R-:W-:Y:S02]  /*27e0*/  FMUL.FTZ R73, R74, c[0x0][0x2ec] ;  /* 0x0000bb004a497a20 */ /* 0x000fe40000410000 */
[----:B-1----:R-:W-:Y:S01]  /*27f0*/  FMUL.FTZ R2, R42, c[0x0][0x2ec] ;  /* 0x0000bb002a027a20 */ /* 0x002fe20000410000 */
[----:B------:R-:W-:Y:S08]  /*2800*/  MUFU.TANH R59, R19 ;  /* 0x00000013003b7308 */ /* 0x000ff00000002400 */
[----:B------:R1:W-:Y:S08]  /*2810*/  MUFU.TANH R163, R2 ;  /* 0x0000000200a37308 */ /* 0x0003f00000002400 */
[----:B------:R-:W-:Y:S01]  /*2820*/  MUFU.TANH R113, R40 ;  /* 0x0000002800717308 */ /* 0x000fe20000002400 */
[----:B-1----:R-:W-:-:S07]  /*2830*/  FMUL.FTZ R2, R43, c[0x0][0x2ec] ;  /* 0x0000bb002b027a20 */ /* 0x002fce0000410000 */
[----:B------:R-:W-:Y:S08]  /*2840*/  MUFU.TANH R54, R54 ;  /* 0x0000003600367308 */ /* 0x000ff00000002400 */
[----:B------:R1:W-:Y:S08]  /*2850*/  MUFU.TANH R162, R2 ;  /* 0x0000000200a27308 */ /* 0x0003f00000002400 */
[----:B------:R-:W-:Y:S01]  /*2860*/  MUFU.TANH R73, R73 ;  /* 0x0000004900497308 */ /* 0x000fe20000002400 */
[----:B-1----:R-:W-:-:S07]  /*2870*/  FMUL.FTZ R2, R44, c[0x0][0x2ec] ;  /* 0x0000bb002c027a20 */ /* 0x002fce0000410000 */
[----:B------:R-:W-:Y:S08]  /*2880*/  MUFU.TANH R74, R79 ;  /* 0x0000004f004a7308 */ /* 0x000ff00000002400 */
[----:B------:R1:W-:Y:S02]  /*2890*/  MUFU.TANH R114, R2 ;  /* 0x0000000200727308 */ /* 0x0003e40000002400 */
[----:B-1----:R-:W-:-:S06]  /*28a0*/  FMUL.FTZ R2, R45, c[0x0][0x2ec] ;  /* 0x0000bb002d027a20 */ /* 0x002fcc0000410000 */
[----:B------:R1:W-:Y:S02]  /*28b0*/  MUFU.TANH R65, R2 ;  /* 0x0000000200417308 */ /* 0x0003e40000002400 */
[----:B-1----:R-:W-:-:S06]  /*28c0*/  FMUL.FTZ R2, R46, c[0x0][0x2ec] ;  /* 0x0000bb002e027a20 */ /* 0x002fcc0000410000 */
[----:B------:R1:W-:Y:S02]  /*28d0*/  MUFU.TANH R118, R2 ;  /* 0x0000000200767308 */ /* 0x0003e40000002400 */
[----:B-1----:R-:W-:-:S06]  /*28e0*/  FMUL.FTZ R2, R47, c[0x0][0x2ec] ;  /* 0x0000bb002f027a20 */ /* 0x002fcc0000410000 */
[----:B------:R1:W-:Y:S02]  /*28f0*/  MUFU.TANH R115, R2 ;  /* 0x0000000200737308 */ /* 0x0003e40000002400 */
[----:B-1----:R-:W-:-:S06]  /*2900*/  FMUL.FTZ R2, R20, c[0x0][0x2ec] ;  /* 0x0000bb0014027a20 */ /* 0x002fcc0000410000 */
[----:B------:R1:W-:Y:S02]  /*2910*/  MUFU.TANH R176, R2 ;  /* 0x0000000200b07308 */ /* 0x0003e40000002400 */
[----:B-1----:R-:W-:Y:S02]  /*2920*/  LOP3.LUT R2, R3, 0x6, RZ, 0xc0, !PT ;  /* 0x0000000603027812 */ /* 0x002fe400078ec0ff */
[----:B------:R-:W-:-:S03]  /*2930*/  LOP3.LUT R3, R207, 0xffffffe0, RZ, 0xc0, !PT ;  /* 0xffffffe0cf037812 */ /* 0x000fc600078ec0ff */
[----:B------:R-:W-:Y:S02]  /*2940*/  IMAD R2, R126, 0x80, R2 ;  /* 0x000000807e027824 */ /* 0x000fe400078e0202 */
[----:B------:R-:W-:Y:S02]  /*2950*/  IMAD.IADD R3, R204, 0x1, -R3 ;  /* 0x00000001cc037824 */ /* 0x000fe400078e0a03 */
[----:B------:R-:W-:Y:S01]  /*2960*/  IMAD.MOV.U32 R126, RZ, RZ, R142 ;  /* 0x000000ffff7e7224 */ /* 0x000fe200078e008e */
[C---:B------:R-:W-:Y:S02]  /*2970*/  IADD3 R17, R2.reuse, 0x8, RZ ;  /* 0x0000000802117810 */ /* 0x040fe40007ffe0ff */
[----:B------:R-:W-:Y:S02]  /*2980*/  SHF.R.S32.HI R8, RZ, 0x1f, R3 ;  /* 0x0000001fff087819 */ /* 0x000fe40000011403 */
[----:B------:R-:W-:Y:S02]  /*2990*/  IADD3 R10, R2, 0x21, RZ ;  /* 0x00000021020a7810 */ /* 0x000fe40007ffe0ff */
[----:B------:R-:W-:-:S02]  /*29a0*/  LEA.HI R3, R8, R3, RZ, 0x2 ;  /* 0x0000000308037211 */ /* 0x000fc400078f10ff */
[C---:B------:R-:W-:Y:S02]  /*29b0*/  IADD3 R20, R2.reuse, 0x40, RZ ;  /* 0x0000004002147810 */ /* 0x040fe40007ffe0ff */
[----:B------:R-:W-:Y:S02]  /*29c0*/  SHF.R.S32.HI R46, RZ, 0x2, R3 ;  /* 0x00000002ff2e7819 */ /* 0x000fe40000011403 */
[----:B------:R-:W-:Y:S02]  /*29d0*/  IADD3 R18, R2, 0x1, RZ ;  /* 0x0000000102127810 */ /* 0x000fe40007ffe0ff */
[----:B------:R-:W-:Y:S01]  /*29e0*/  IADD3 R3, R6, 0x1, R46 ;  /* 0x0000000106037810 */ /* 0x000fe20007ffe02e */
[----:B------:R-:W-:Y:S01]  /*29f0*/  FMUL.FTZ R6, R60, c[0x0][0x2ec] ;  /* 0x0000bb003c067a20 */ /* 0x000fe20000410000 */
[----:B------:R-:W-:Y:S01]  /*2a00*/  IADD3 R16, R2, 0x9, RZ ;  /* 0x0000000902107810 */ /* 0x000fe20007ffe0ff */
[----:B------:R1:W-:Y:S01]  /*2a10*/  STL [R1+0x7c], R46 ;  /* 0x00007c2e01007387 */ /* 0x0003e20000100800 */
[----:B------:R-:W-:Y:S01]  /*2a20*/  IADD3 R3, R124, -c[0x0][0x214], R3 ;  /* 0x800085007c037a10 */ /* 0x000fe20007ffe003 */
[----:B------:R4:W-:Y:S01]  /*2a30*/  MUFU.TANH R171, R6 ;  /* 0x0000000600ab7308 */ /* 0x0009e20000002400 */
[----:B------:R-:W-:-:S02]  /*2a40*/  IADD3 R45, R2, 0x59, RZ ;  /* 0x00000059022d7810 */ /* 0x000fc40007ffe0ff */
[----:B------:R-:W-:Y:S02]  /*2a50*/  IADD3 R5, R3, c[0x0][0x2e8], RZ ;  /* 0x0000ba0003057a10 */ /* 0x000fe40007ffe0ff */
[C---:B------:R-:W-:Y:S02]  /*2a60*/  IADD3 R15, R2.reuse, 0x10, RZ ;  /* 0x00000010020f7810 */ /* 0x040fe40007ffe0ff */
[----:B------:R-:W-:Y:S02]  /*2a70*/  IMNMX R3, R5, R124, PT ;  /* 0x0000007c05037217 */ /* 0x000fe40003800200 */
[C---:B------:R-:W-:Y:S02]  /*2a80*/  IADD3 R14, R2.reuse, 0x11, RZ ;  /* 0x00000011020e7810 */ /* 0x040fe40007ffe0ff */
[-C--:B------:R-:W-:Y:S02]  /*2a90*/  ISETP.GE.AND P0, PT, R17, R3.reuse, PT ;  /* 0x000000031100720c */ /* 0x080fe40003f06270 */
[----:B------:R-:W-:-:S02]  /*2aa0*/  ISETP.GE.AND P2, PT, R2, R3, PT ;  /* 0x000000030200720c */ /* 0x000fc40003f46270 */
[----:B------:R-:W-:Y:S01]  /*2ab0*/  FSEL R134, R214, -INF , !P0 ;  /* 0xff800000d6867808 */ /* 0x000fe20004000000 */
[----:B----4-:R-:W-:Y:S01]  /*2ac0*/  FMUL.FTZ R6, R61, c[0x0][0x2ec] ;  /* 0x0000bb003d067a20 */ /* 0x010fe20000410000 */
[-C--:B------:R-:W-:Y:S01]  /*2ad0*/  ISETP.GE.AND P0, PT, R10, R3.reuse, PT ;  /* 0x000000030a00720c */ /* 0x080fe20003f06270 */
[----:B------:R-:W-:Y:S01]  /*2ae0*/  FMUL.FTZ R61, R87, c[0x0][0x2ec] ;  /* 0x0000bb00573d7a20 */ /* 0x000fe20000410000 */
[-C--:B------:R-:W-:Y:S01]  /*2af0*/  ISETP.GE.AND P1, PT, R18, R3.reuse, PT ;  /* 0x000000031200720c */ /* 0x080fe20003f26270 */
[----:B------:R4:W-:Y:S01]  /*2b00*/  MUFU.TANH R170, R6 ;  /* 0x0000000600aa7308 */ /* 0x0009e20000002400 */
[----:B--2---:R-:W-:Y:S02]  /*2b10*/  FSEL R155, R144, -INF , !P0 ;  /* 0xff800000909b7808 */ /* 0x004fe40004000000 */
[-C--:B------:R-:W-:Y:S02]  /*2b20*/  ISETP.GE.AND P0, PT, R20, R3.reuse, PT ;  /* 0x000000031400720c */ /* 0x080fe40003f06270 */
[----:B------:R-:W-:-:S02]  /*2b30*/  ISETP.GE.AND P6, PT, R16, R3, PT ;  /* 0x000000031000720c */ /* 0x000fc40003fc6270 */
[----:B---3--:R-:W-:Y:S01]  /*2b40*/  FSEL R207, R117, -INF , !P0 ;  /* 0xff80000075cf7808 */ /* 0x008fe20004000000 */
[----:B------:R-:W-:Y:S01]  /*2b50*/  MUFU.TANH R61, R61 ;  /* 0x0000003d003d7308 */ /* 0x000fe20000002400 */
[C---:B------:R-:W-:Y:S02]  /*2b60*/  IADD3 R13, R2.reuse, 0x18, RZ ;  /* 0x00000018020d7810 */ /* 0x040fe40007ffe0ff */
[C---:B------:R-:W-:Y:S02]  /*2b70*/  IADD3 R12, R2.reuse, 0x19, RZ ;  /* 0x00000019020c7810 */ /* 0x040fe40007ffe0ff */
[C---:B------:R-:W-:Y:S02]  /*2b80*/  IADD3 R11, R2.reuse, 0x20, RZ ;  /* 0x00000020020b7810 */ /* 0x040fe40007ffe0ff */
[----:B------:R-:W-:Y:S01]  /*2b90*/  IADD3 R9, R2, 0x28, RZ ;  /* 0x0000002802097810 */ /* 0x000fe20007ffe0ff */
[----:B----4-:R-:W-:Y:S01]  /*2ba0*/  FMUL.FTZ R6, R84, c[0x0][0x2ec] ;  /* 0x0000bb0054067a20 */ /* 0x010fe20000410000 */
[----:B------:R-:W-:-:S02]  /*2bb0*/  ISETP.GE.AND P0, PT, R45, R3, PT ;  /* 0x000000032d00720c */ /* 0x000fc40003f06270 */
[----:B------:R-:W-:Y:S01]  /*2bc0*/  FSEL R132, R237, -INF , !P2 ;  /* 0xff800000ed847808 */ /* 0x000fe20005000000 */
[----:B------:R2:W-:Y:S01]  /*2bd0*/  MUFU.TANH R58, R6 ;  /* 0x00000006003a7308 */ /* 0x0005e20000002400 */
[----:B------:R-:W-:Y:S02]  /*2be0*/  FSEL R133, R236, -INF , !P1 ;  /* 0xff800000ec857808 */ /* 0x000fe40004800000 */
[----:B------:R-:W-:Y:S02]  /*2bf0*/  FSEL R136, R213, -INF , !P6 ;  /* 0xff800000d5887808 */ /* 0x000fe40007000000 */
[-C--:B------:R-:W-:Y:S02]  /*2c00*/  ISETP.GE.AND P3, PT, R15, R3.reuse, PT ;  /* 0x000000030f00720c */ /* 0x080fe40003f66270 */
[-C--:B------:R-:W-:Y:S02]  /*2c10*/  ISETP.GE.AND P5, PT, R14, R3.reuse, PT ;  /* 0x000000030e00720c */ /* 0x080fe40003fa6270 */
[----:B------:R-:W-:-:S02]  /*2c20*/  ISETP.GE.AND P4, PT, R13, R3, PT ;  /* 0x000000030d00720c */ /* 0x000fc40003f86270 */
[-C--:B------:R-:W-:Y:S02]  /*2c30*/  ISETP.GE.AND P2, PT, R12, R3.reuse, PT ;  /* 0x000000030c00720c */ /* 0x080fe40003f46270 */
[-C--:B------:R-:W-:Y:S02]  /*2c40*/  ISETP.GE.AND P1, PT, R11, R3.reuse, PT ;  /* 0x000000030b00720c */ /* 0x080fe40003f26270 */
[----:B------:R-:W-:Y:S01]  /*2c50*/  ISETP.GE.AND P6, PT, R9, R3, PT ;  /* 0x000000030900720c */ /* 0x000fe20003fc6270 */
[----:B--2---:R-:W-:Y:S01]  /*2c60*/  FMUL.FTZ R6, R85, c[0x0][0x2ec] ;  /* 0x0000bb0055067a20 */ /* 0x004fe20000410000 */
[C---:B------:R-:W-:Y:S01]  /*2c70*/  IADD3 R8, R2.reuse, 0x29, RZ ;  /* 0x0000002902087810 */ /* 0x040fe20007ffe0ff */
[----:B------:R2:W-:Y:S01]  /*2c80*/  MUFU.TANH R85, R56 ;  /* 0x0000003800557308 */ /* 0x0005e20000002400 */
[C---:B------:R-:W-:Y:S02]  /*2c90*/  IADD3 R7, R2.reuse, 0x30, RZ ;  /* 0x0000003002077810 */ /* 0x040fe40007ffe0ff */
[----:B------:R-:W-:-:S02]  /*2ca0*/  IADD3 R23, R2, 0x31, RZ ;  /* 0x0000003102177810 */ /* 0x000fc40007ffe0ff */
[C---:B------:R-:W-:Y:S02]  /*2cb0*/  IADD3 R22, R2.reuse, 0x38, RZ ;  /* 0x0000003802167810 */ /* 0x040fe40007ffe0ff */
[C---:B------:R-:W-:Y:S01]  /*2cc0*/  IADD3 R21, R2.reuse, 0x39, RZ ;  /* 0x0000003902157810 */ /* 0x040fe20007ffe0ff */
[----:B------:R3:W4:Y:S01]  /*2cd0*/  MUFU.TANH R57, R6 ;  /* 0x0000000600397308 */ /* 0x0007220000002400 */
[----:B------:R-:W-:Y:S02]  /*2ce0*/  IADD3 R19, R2, 0x41, RZ ;  /* 0x0000004102137810 */ /* 0x000fe40007ffe0ff */
[----:B------:R-:W-:Y:S02]  /*2cf0*/  FSEL R135, R210, -INF , !P3 ;  /* 0xff800000d2877808 */ /* 0x000fe40005800000 */
[----:B------:R-:W-:Y:S02]  /*2d00*/  FSEL R137, R206, -INF , !P5 ;  /* 0xff800000ce897808 */ /* 0x000fe40006800000 */
[----:B------:R-:W-:Y:S01]  /*2d10*/  FSEL R138, R205, -INF , !P4 ;  /* 0xff800000cd8a7808 */ /* 0x000fe20006000000 */
[----:B--2---:R-:W-:Y:S01]  /*2d20*/  FMUL.FTZ R56, R80, c[0x0][0x2ec] ;  /* 0x0000bb0050387a20 */ /* 0x004fe20000410000 */
[----:B------:R-:W-:-:S02]  /*2d30*/  FSEL R139, R145, -INF , !P2 ;  /* 0xff800000918b7808 */ /* 0x000fc40005000000 */
[----:B------:R-:W-:Y:S01]  /*2d40*/  FSEL R152, R152, -INF , !P1 ;  /* 0xff80000098987808 */ /* 0x000fe20004800000 */
[----:B------:R2:W-:Y:S01]  /*2d50*/  MUFU.TANH R84, R56 ;  /* 0x0000003800547308 */ /* 0x0005e20000002400 */
[----:B------:R-:W-:Y:S02]  /*2d60*/  FSEL R154, R127, -INF , !P6 ;  /* 0xff8000007f9a7808 */ /* 0x000fe40007000000 */
[-C--:B------:R-:W-:Y:S01]  /*2d70*/  ISETP.GE.AND P3, PT, R8, R3.reuse, PT ;  /* 0x000000030800720c */ /* 0x080fe20003f66270 */
[----:B---3--:R-:W-:Y:S01]  /*2d80*/  FMUL.FTZ R6, R86, c[0x0][0x2ec] ;  /* 0x0000bb0056067a20 */ /* 0x008fe20000410000 */
[----:B----4-:R-:W-:Y:S01]  /*2d90*/  FSEL R246, R57, -INF , !P0 ;  /* 0xff80000039f67808 */ /* 0x010fe20004000000 */
[----:B------:R-:W-:Y:S01]  /*2da0*/  FMUL.FTZ R57, R72, c[0x0][0x2ec] ;  /* 0x0000bb0048397a20 */ /* 0x000fe20000410000 */
[-C--:B------:R-:W-:Y:S01]  /*2db0*/  ISETP.GE.AND P5, PT, R7, R3.reuse, PT ;  /* 0x000000030700720c */ /* 0x080fe20003fa6270 */
[----:B------:R3:W-:Y:S01]  /*2dc0*/  MUFU.TANH R86, R6 ;  /* 0x0000000600567308 */ /* 0x0007e20000002400 */
[----:B------:R-:W-:-:S02]  /*2dd0*/  ISETP.GE.AND P4, PT, R23, R3, PT ;  /* 0x000000031700720c */ /* 0x000fc40003f86270 */
[-C--:B------:R-:W-:Y:S02]  /*2de0*/  ISETP.GE.AND P2, PT, R22, R3.reuse, PT ;  /* 0x000000031600720c */ /* 0x080fe40003f46270 */
[-C--:B------:R-:W-:Y:S02]  /*2df0*/  ISETP.GE.AND P1, PT, R21, R3.reuse, PT ;  /* 0x000000031500720c */ /* 0x080fe40003f26270 */
[----:B------:R-:W-:Y:S01]  /*2e00*/  ISETP.GE.AND P6, PT, R19, R3, PT ;  /* 0x000000031300720c */ /* 0x000fe20003fc6270 */
[----:B--2---:R-:W-:Y:S01]  /*2e10*/  FMUL.FTZ R56, R81, c[0x0][0x2ec] ;  /* 0x0000bb0051387a20 */ /* 0x004fe20000410000 */
[----:B------:R2:W-:Y:S01]  /*2e20*/  MUFU.TANH R72, R57 ;  /* 0x0000003900487308 */ /* 0x0005e20000002400 */
[C---:B------:R-:W-:Y:S02]  /*2e30*/  IADD3 R44, R2.reuse, 0x48, RZ ;  /* 0x00000048022c7810 */ /* 0x040fe40007ffe0ff */
[C---:B------:R-:W-:Y:S02]  /*2e40*/  IADD3 R43, R2.reuse, 0x49, RZ ;  /* 0x00000049022b7810 */ /* 0x040fe40007ffe0ff */
[----:B------:R-:W-:Y:S01]  /*2e50*/  IADD3 R42, R2, 0x50, RZ ;  /* 0x00000050022a7810 */ /* 0x000fe20007ffe0ff */
[----:B---3--:R-:W-:-:S02]  /*2e60*/  FMUL.FTZ R6, R88, c[0x0][0x2ec] ;  /* 0x0000bb0058067a20 */ /* 0x008fc40000410000 */
[----:B------:R3:W-:Y:S01]  /*2e70*/  MUFU.TANH R81, R56 ;  /* 0x0000003800517308 */ /* 0x0007e20000002400 */
[C---:B------:R-:W-:Y:S02]  /*2e80*/  IADD3 R41, R2.reuse, 0x51, RZ ;  /* 0x0000005102297810 */ /* 0x040fe40007ffe0ff */
[C---:B------:R-:W-:Y:S02]  /*2e90*/  IADD3 R40, R2.reuse, 0x58, RZ ;  /* 0x0000005802287810 */ /* 0x040fe40007ffe0ff */
[----:B------:R-:W-:Y:S02]  /*2ea0*/  IADD3 R47, R2, 0x60, RZ ;  /* 0x00000060022f7810 */ /* 0x000fe40007ffe0ff */
[----:B------:R-:W-:Y:S01]  /*2eb0*/  FSEL R153, R153, -INF , !P3 ;  /* 0xff80000099997808 */ /* 0x000fe20005800000 */
[----:B------:R-:W4:Y:S01]  /*2ec0*/  MUFU.TANH R6, R6 ;  /* 0x0000000600067308 */ /* 0x000f220000002400 */
[----:B------:R-:W-:Y:S01]  /*2ed0*/  FSEL R174, R121, -INF , !P5 ;  /* 0xff80000079ae7808 */ /* 0x000fe20006800000 */
[----:B--2---:R-:W-:Y:S01]  /*2ee0*/  FMUL.FTZ R57, R83, c[0x0][0x2ec] ;  /* 0x0000bb0053397a20 */ /* 0x004fe20000410000 */
[----:B------:R-:W-:-:S02]  /*2ef0*/  FSEL R173, R120, -INF , !P4 ;  /* 0xff80000078ad7808 */ /* 0x000fc40006000000 */
[----:B------:R-:W-:Y:S02]  /*2f00*/  FSEL R172, R172, -INF , !P2 ;  /* 0xff800000acac7808 */ /* 0x000fe40005000000 */
[----:B------:R-:W-:Y:S01]  /*2f10*/  FSEL R175, R175, -INF , !P1 ;  /* 0xff800000afaf7808 */ /* 0x000fe20004800000 */
[----:B---3--:R-:W-:Y:S01]  /*2f20*/  FMUL.FTZ R56, R76, c[0x0][0x2ec] ;  /* 0x0000bb004c387a20 */ /* 0x008fe20000410000 */
[----:B------:R-:W-:Y:S01]  /*2f30*/  FSEL R206, R116, -INF , !P6 ;  /* 0xff80000074ce7808 */ /* 0x000fe20007000000 */
[----:B------:R-:W-:Y:S01]  /*2f40*/  FMUL.FTZ R76, R75, c[0x0][0x2ec] ;  /* 0x0000bb004b4c7a20 */ /* 0x000fe20000410000 */
[-C--:B------:R-:W-:Y:S01]  /*2f50*/  ISETP.GE.AND P3, PT, R44, R3.reuse, PT ;  /* 0x000000032c00720c */ /* 0x080fe20003f66270 */
[----:B------:R2:W-:Y:S01]  /*2f60*/  MUFU.TANH R80, R56 ;  /* 0x0000003800507308 */ /* 0x0005e20000002400 */
[-C--:B------:R-:W-:Y:S02]  /*2f70*/  ISETP.GE.AND P5, PT, R43, R3.reuse, PT ;  /* 0x000000032b00720c */ /* 0x080fe40003fa6270 */
[----:B------:R-:W-:-:S02]  /*2f80*/  ISETP.GE.AND P4, PT, R42, R3, PT ;  /* 0x000000032a00720c */ /* 0x000fc40003f86270 */
[-C--:B------:R-:W-:Y:S02]  /*2f90*/  ISETP.GE.AND P2, PT, R41, R3.reuse, PT ;  /* 0x000000032900720c */ /* 0x080fe40003f46270 */
[-C--:B------:R-:W-:Y:S01]  /*2fa0*/  ISETP.GE.AND P1, PT, R40, R3.reuse, PT ;  /* 0x000000032800720c */ /* 0x080fe20003f26270 */
[----:B------:R-:W-:Y:S01]  /*2fb0*/  MUFU.TANH R75, R57 ;  /* 0x00000039004b7308 */ /* 0x000fe20000002400 */
[----:B------:R-:W-:Y:S02]  /*2fc0*/  ISETP.GE.AND P6, PT, R47, R3, PT ;  /* 0x000000032f00720c */ /* 0x000fe40003fc6270 */
[C---:B-1----:R-:W-:Y:S02]  /*2fd0*/  IADD3 R46, R2.reuse, 0x61, RZ ;  /* 0x00000061022e7810 */ /* 0x042fe40007ffe0ff */
[C---:B------:R-:W-:Y:S02]  /*2fe0*/  IADD3 R49, R2.reuse, 0x68, RZ ;  /* 0x0000006802317810 */ /* 0x040fe40007ffe0ff */
[C---:B------:R-:W-:Y:S01]  /*2ff0*/  IADD3 R48, R2.reuse, 0x69, RZ ;  /* 0x0000006902307810 */ /* 0x040fe20007ffe0ff */
[----:B--2---:R-:W-:Y:S01]  /*3000*/  FMUL.FTZ R56, R77, c[0x0][0x2ec] ;  /* 0x0000bb004d387a20 */ /* 0x004fe20000410000 */
[----:B------:R-:W-:-:S02]  /*3010*/  IADD3 R50, R2, 0x70, RZ ;  /* 0x0000007002327810 */ /* 0x000fc40007ffe0ff */
[C---:B------:R-:W-:Y:S01]  /*3020*/  IADD3 R51, R2.reuse, 0x71, RZ ;  /* 0x0000007102337810 */ /* 0x040fe20007ffe0ff */
[----:B------:R1:W2:Y:S01]  /*3030*/  MUFU.TANH R60, R56 ;  /* 0x00000038003c7308 */ /* 0x0002a20000002400 */
[C---:B------:R-:W-:Y:S02]  /*3040*/  IADD3 R52, R2.reuse, 0x78, RZ ;  /* 0x0000007802347810 */ /* 0x040fe40007ffe0ff */
[----:B------:R-:W-:Y:S02]  /*3050*/  IADD3 R53, R2, 0x79, RZ ;  /* 0x0000007902357810 */ /* 0x000fe40007ffe0ff */
[----:B------:R-:W-:Y:S02]  /*3060*/  FSEL R205, R114, -INF , !P3 ;  /* 0xff80000072cd7808 */ /* 0x000fe40005800000 */
[----:B------:R-:W-:Y:S02]  /*3070*/  FSEL R204, R65, -INF , !P5 ;  /* 0xff80000041cc7808 */ /* 0x000fe40006800000 */
[----:B------:R-:W-:-:S02]  /*3080*/  FSEL R249, R64, -INF , !P4 ;  /* 0xff80000040f97808 */ /* 0x000fc40006000000 */
[----:B------:R-:W-:Y:S01]  /*3090*/  FSEL R248, R59, -INF , !P2 ;  /* 0xff8000003bf87808 */ /* 0x000fe20005000000 */
[----:B------:R-:W-:Y:S01]  /*30a0*/  FMUL.FTZ R59, R91, c[0x0][0x2ec] ;  /* 0x0000bb005b3b7a20 */ /* 0x000fe20000410000 */
[----:B------:R-:W-:Y:S01]  /*30b0*/  FSEL R247, R58, -INF , !P1 ;  /* 0xff8000003af77808 */ /* 0x000fe20004800000 */
[----:B------:R-:W-:Y:S01]  /*30c0*/  FMUL.FTZ R58, R82, c[0x0][0x2ec] ;  /* 0x0000bb00523a7a20 */ /* 0x000fe20000410000 */
[----:B----4-:R-:W-:Y:S01]  /*30d0*/  FSEL R245, R6, -INF , !P6 ;  /* 0xff80000006f57808 */ /* 0x010fe20007000000 */
[----:B------:R-:W-:Y:S01]  /*30e0*/  HMMA.16816.F32 R64, R28, R96, R128 ;  /* 0x000000601c40723c */ /* 0x000fe20000001880 */
[----:B-1----:R-:W-:Y:S02]  /*30f0*/  IADD3 R56, R5, 0x40, RZ ;  /* 0x0000004005387810 */ /* 0x002fe40007ffe0ff */
[-C--:B------:R-:W-:Y:S02]  /*3100*/  ISETP.GE.AND P3, PT, R46, R3.reuse, PT ;  /* 0x000000032e00720c */ /* 0x080fe40003f66270 */
[----:B------:R-:W-:-:S02]  /*3110*/  ISETP.GE.AND P5, PT, R49, R3, PT ;  /* 0x000000033100720c */ /* 0x000fc40003fa6270 */
[-C--:B------:R-:W-:Y:S02]  /*3120*/  ISETP.GE.AND P4, PT, R48, R3.reuse, PT ;  /* 0x000000033000720c */ /* 0x080fe40003f86270 */
[-C--:B------:R-:W-:Y:S02]  /*3130*/  ISETP.GE.AND P2, PT, R50, R3.reuse, PT ;  /* 0x000000033200720c */ /* 0x080fe40003f46270 */
[-C--:B------:R-:W-:Y:S02]  /*3140*/  ISETP.GE.AND P1, PT, R51, R3.reuse, PT ;  /* 0x000000033300720c */ /* 0x080fe40003f26270 */
[-C--:B------:R-:W-:Y:S02]  /*3150*/  ISETP.GE.AND P0, PT, R52, R3.reuse, PT ;  /* 0x000000033400720c */ /* 0x080fe40003f06270 */
[----:B------:R-:W-:Y:S02]  /*3160*/  ISETP.GE.AND P6, PT, R53, R3, PT ;  /* 0x000000033500720c */ /* 0x000fe40003fc6270 */
[----:B------:R-:W-:-:S02]  /*3170*/  IADD3 R6, R5, 0x8, RZ ;  /* 0x0000000805067810 */ /* 0x000fc40007ffe0ff */
[----:B------:R-:W-:Y:S02]  /*3180*/  IADD3 R3, R5, 0x48, RZ ;  /* 0x0000004805037810 */ /* 0x000fe40007ffe0ff */
[-C--:B------:R-:W-:Y:S01]  /*3190*/  IMNMX R5, R56, R124.reuse, PT ;  /* 0x0000007c38057217 */ /* 0x080fe20003800200 */
[----:B------:R-:W-:Y:S01]  /*31a0*/  FMUL.FTZ R56, R78, c[0x0][0x2ec] ;  /* 0x0000bb004e387a20 */ /* 0x000fe20000410000 */
[----:B--2---:R-:W-:Y:S01]  /*31b0*/  FSEL R241, R60, -INF , !P1 ;  /* 0xff8000003cf17808 */ /* 0x004fe20004800000 */
[----:B------:R-:W-:Y:S01]  /*31c0*/  HMMA.16816.F32 R64, R24, R92, R64 ;  /* 0x0000005c1840723c */ /* 0x000fe20000001840 */
[----:B------:R-:W1:Y:S01]  /*31d0*/  MUFU.TANH R60, R55 ;  /* 0x00000037003c7308 */ /* 0x000e620000002400 */
[----:B------:R-:W-:Y:S02]  /*31e0*/  FSEL R237, R72, -INF , !P0 ;  /* 0xff80000048ed7808 */ /* 0x000fe40004000000 */
[----:B------:R-:W-:Y:S02]  /*31f0*/  FSEL R236, R54, -INF , !P6 ;  /* 0xff80000036ec7808 */ /* 0x000fe40007000000 */
[----:B------:R-:W-:-:S02]  /*3200*/  IMNMX R6, R6, R124, PT ;  /* 0x0000007c06067217 */ /* 0x000fc40003800200 */
[----:B------:R-:W-:Y:S01]  /*3210*/  FSEL R242, R85, -INF , !P3 ;  /* 0xff80000055f27808 */ /* 0x000fe20005800000 */
[----:B------:R-:W2:Y:S01]  /*3220*/  MUFU.TANH R55, R59 ;  /* 0x0000003b00377308 */ /* 0x000ea20000002400 */
[----:B------:R-:W-:Y:S02]  /*3230*/  FSEL R240, R84, -INF , !P5 ;  /* 0xff80000054f07808 */ /* 0x000fe40006800000 */
[----:B------:R-:W-:Y:S02]  /*3240*/  FSEL R239, R81, -INF , !P4 ;  /* 0xff80000051ef7808 */ /* 0x000fe40006000000 */
[----:B------:R-:W-:Y:S02]  /*3250*/  FSEL R238, R80, -INF , !P2 ;  /* 0xff80000050ee7808 */ /* 0x000fe40005000000 */
[-C--:B------:R-:W-:Y:S01]  /*3260*/  ISETP.GE.AND P3, PT, R2, R6.reuse, PT ;  /* 0x000000060200720c */ /* 0x080fe20003f66270 */
[----:B------:R-:W3:Y:S01]  /*3270*/  MUFU.TANH R54, R58 ;  /* 0x0000003a00367308 */ /* 0x000ee20000002400 */
[----:B------:R-:W-:-:S02]  /*3280*/  ISETP.GE.AND P5, PT, R18, R6, PT ;  /* 0x000000061200720c */ /* 0x000fc40003fa6270 */
[-C--:B------:R-:W-:Y:S02]  /*3290*/  ISETP.GE.AND P4, PT, R17, R6.reuse, PT ;  /* 0x000000061100720c */ /* 0x080fe40003f86270 */
[-C--:B------:R-:W-:Y:S02]  /*32a0*/  ISETP.GE.AND P2, PT, R16, R6.reuse, PT ;  /* 0x000000061000720c */ /* 0x080fe40003f46270 */
[----:B------:R-:W-:Y:S01]  /*32b0*/  FSEL R116, R183, -INF , !P3 ;  /* 0xff800000b7747808 */ /* 0x000fe20005800000 */
[----:B------:R4:W5:Y:S01]  /*32c0*/  MUFU.TANH R72, R56 ;  /* 0x0000003800487308 */ /* 0x0009620000002400 */
[----:B------:R-:W-:Y:S01]  /*32d0*/  FSEL R117, R178, -INF , !P5 ;  /* 0xff800000b2757808 */ /* 0x000fe20006800000 */
[----:B------:R-:W-:Y:S01]  /*32e0*/  IMAD.MOV.U32 R178, RZ, RZ, R187 ;  /* 0x000000ffffb27224 */ /* 0x000fe200078e00bb */
[----:B------:R-:W-:Y:S01]  /*32f0*/  FSEL R120, R179, -INF , !P4 ;  /* 0xff800000b3787808 */ /* 0x000fe20006000000 */
[----:B------:R-:W-:Y:S01]  /*3300*/  IMAD.MOV.U32 R179, RZ, RZ, R186 ;  /* 0x000000ffffb37224 */ /* 0x000fe200078e00ba */
[----:B------:R-:W-:Y:S01]  /*3310*/  FSEL R121, R244, -INF , !P2 ;  /* 0xff800000f4797808 */ /* 0x000fe20005000000 */
[----:B------:R-:W-:Y:S01]  /*3320*/  IMAD.MOV.U32 R186, RZ, RZ, R122 ;  /* 0x000000ffffba7224 */ /* 0x000fe200078e007a */
[-C--:B------:R-:W-:Y:S01]  /*3330*/  ISETP.GE.AND P1, PT, R15, R6.reuse, PT ;  /* 0x000000060f00720c */ /* 0x080fe20003f26270 */
[----:B------:R-:W-:Y:S01]  /*3340*/  IMAD.MOV.U32 R187, RZ, RZ, R191 ;  /* 0x000000ffffbb7224 */ /* 0x000fe200078e00bf */
[-C--:B------:R-:W-:Y:S01]  /*3350*/  ISETP.GE.AND P0, PT, R14, R6.reuse, PT ;  /* 0x000000060e00720c */ /* 0x080fe20003f06270 */
[----:B------:R-:W-:Y:S01]  /*3360*/  IMAD.MOV.U32 R183, RZ, RZ, R188 ;  /* 0x000000ffffb77224 */ /* 0x000fe200078e00bc */
[----:B------:R-:W-:-:S02]  /*3370*/  ISETP.GE.AND P6, PT, R13, R6, PT ;  /* 0x000000060d00720c */ /* 0x000fc40003fc6270 */
[-C--:B------:R-:W-:Y:S02]  /*3380*/  ISETP.GE.AND P3, PT, R12, R6.reuse, PT ;  /* 0x000000060c00720c */ /* 0x080fe40003f66270 */
[-C--:B------:R-:W-:Y:S01]  /*3390*/  ISETP.GE.AND P5, PT, R11, R6.reuse, PT ;  /* 0x000000060b00720c */ /* 0x080fe20003fa6270 */
[C---:B----4-:R-:W-:Y:S01]  /*33a0*/  HMMA.16816.F32 R56, R36.reuse, R200, RZ ;  /* 0x000000c82438723c */ /* 0x050fe200000018ff */
[-C--:B------:R-:W-:Y:S02]  /*33b0*/  ISETP.GE.AND P4, PT, R10, R6.reuse, PT ;  /* 0x000000060a00720c */ /* 0x080fe40003f86270 */
[----:B------:R-:W-:Y:S02]  /*33c0*/  ISETP.GE.AND P2, PT, R9, R6, PT ;  /* 0x000000060900720c */ /* 0x000fe40003f46270 */
[----:B------:R-:W-:Y:S02]  /*33d0*/  IMNMX R3, R3, R124, PT ;  /* 0x0000007c03037217 */ /* 0x000fe40003800200 */
[----:B------:R-:W-:Y:S01]  /*33e0*/  FSEL R122, R243, -INF , !P1 ;  /* 0xff800000f37a7808 */ /* 0x000fe20004800000 */
[----:B------:R-:W-:Y:S01]  /*33f0*/  HMMA.16816.F32 R36, R36, R202, RZ ;  /* 0x000000ca2424723c */ /* 0x000fe200000018ff */
[----:B------:R-:W-:-:S02]  /*3400*/  FSEL R125, R215, -INF , !P0 ;  /* 0xff800000d77d7808 */ /* 0x000fc40004000000 */
[----:B------:R-:W-:Y:S02]  /*3410*/  FSEL R124, R212, -INF , !P6 ;  /* 0xff800000d47c7808 */ /* 0x000fe40007000000 */
[----:B------:R-:W-:Y:S02]  /*3420*/  FSEL R129, R211, -INF , !P3 ;  /* 0xff800000d3817808 */ /* 0x000fe40005800000 */
[----:B------:R-:W-:Y:S02]  /*3430*/  FSEL R142, R209, -INF , !P5 ;  /* 0xff800000d18e7808 */ /* 0x000fe40006800000 */
[----:B------:R-:W-:Y:S02]  /*3440*/  FSEL R145, R208, -INF , !P4 ;  /* 0xff800000d0917808 */ /* 0x000fe40006000000 */
[----:B------:R-:W-:Y:S02]  /*3450*/  FSEL R144, R148, -INF , !P2 ;  /* 0xff80000094907808 */ /* 0x000fe40005000000 */
[----:B------:R-:W-:-:S02]  /*3460*/  ISETP.GE.AND P1, PT, R8, R6, PT ;  /* 0x000000060800720c */ /* 0x000fc40003f26270 */
[-C--:B------:R-:W-:Y:S01]  /*3470*/  ISETP.GE.AND P0, PT, R7, R6.reuse, PT ;  /* 0x000000060700720c */ /* 0x080fe20003f06270 */
[C---:B------:R-:W-:Y:S01]  /*3480*/  HMMA.16816.F32 R56, R32.reuse, R196, R56 ;  /* 0x000000c42038723c */ /* 0x040fe20000001838 */
[-C--:B------:R-:W-:Y:S02]  /*3490*/  ISETP.GE.AND P6, PT, R23, R6.reuse, PT ;  /* 0x000000061700720c */ /* 0x080fe40003fc6270 */
[-C--:B------:R-:W-:Y:S02]  /*34a0*/  ISETP.GE.AND P3, PT, R22, R6.reuse, PT ;  /* 0x000000061600720c */ /* 0x080fe40003f66270 */
[-C--:B------:R-:W-:Y:S02]  /*34b0*/  ISETP.GE.AND P5, PT, R21, R6.reuse, PT ;  /* 0x000000061500720c */ /* 0x080fe40003fa6270 */
[-C--:B------:R-:W-:Y:S01]  /*34c0*/  ISETP.GE.AND P4, PT, R20, R6.reuse, PT ;  /* 0x000000061400720c */ /* 0x080fe20003f86270 */
[----:B------:R-:W-:Y:S01]  /*34d0*/  HMMA.16816.F32 R32, R32, R198, R36 ;  /* 0x000000c62020723c */ /* 0x000fe20000001824 */
[----:B------:R-:W-:Y:S01]  /*34e0*/  BAR.SYNC.DEFER_BLOCKING 0x0 ;  /* 0x0000000000007b1d */ /* 0x000fe20000010000 */
[----:B------:R-:W-:-:S02]  /*34f0*/  ISETP.GE.AND P2, PT, R19, R6, PT ;  /* 0x000000061300720c */ /* 0x000fc40003f46270 */
[----:B------:R-:W-:Y:S02]  /*3500*/  FSEL R146, R146, -INF , !P1 ;  /* 0xff80000092927808 */ /* 0x000fe40004800000 */
[----:B------:R-:W-:Y:S02]  /*3510*/  FSEL R164, R164, -INF , !P0 ;  /* 0xff800000a4a47808 */ /* 0x000fe40004000000 */
[----:B------:R-:W-:Y:S02]  /*3520*/  FSEL R166, R140, -INF , !P6 ;  /* 0xff8000008ca67808 */ /* 0x000fe40007000000 */
[----:B------:R-:W-:Y:S02]  /*3530*/  FSEL R165, R165, -INF , !P3 ;  /* 0xff800000a5a57808 */ /* 0x000fe40005800000 */
[----:B------:R-:W-:Y:S02]  /*3540*/  FSEL R167, R167, -INF , !P5 ;  /* 0xff800000a7a77808 */ /* 0x000fe40006800000 */
[----:B------:R-:W-:-:S02]  /*3550*/  FSEL R191, R123, -INF , !P4 ;  /* 0xff8000007bbf7808 */ /* 0x000fc40006000000 */
[----:B------:R-:W-:Y:S02]  /*3560*/  FSEL R190, R119, -INF , !P2 ;  /* 0xff80000077be7808 */ /* 0x000fe40005000000 */
[-C--:B------:R-:W-:Y:S02]  /*3570*/  ISETP.GE.AND P1, PT, R44, R6.reuse, PT ;  /* 0x000000062c00720c */ /* 0x080fe40003f26270 */
[-C--:B------:R-:W-:Y:S02]  /*3580*/  ISETP.GE.AND P0, PT, R43, R6.reuse, PT ;  /* 0x000000062b00720c */ /* 0x080fe40003f06270 */
[-C--:B------:R-:W-:Y:S02]  /*3590*/  ISETP.GE.AND P6, PT, R42, R6.reuse, PT ;  /* 0x000000062a00720c */ /* 0x080fe40003fc6270 */
[-C--:B------:R-:W-:Y:S02]  /*35a0*/  ISETP.GE.AND P3, PT, R41, R6.reuse, PT ;  /* 0x000000062900720c */ /* 0x080fe40003f66270 */
[----:B------:R-:W-:-:S02]  /*35b0*/  ISETP.GE.AND P5, PT, R40, R6, PT ;  /* 0x000000062800720c */ /* 0x000fc40003fa6270 */
[-C--:B------:R-:W-:Y:S02]  /*35c0*/  ISETP.GE.AND P4, PT, R45, R6.reuse, PT ;  /* 0x000000062d00720c */ /* 0x080fe40003f86270 */
[----:B------:R-:W-:Y:S02]  /*35d0*/  ISETP.GE.AND P2, PT, R47, R6, PT ;  /* 0x000000062f00720c */ /* 0x000fe40003f46270 */
[----:B------:R-:W-:Y:S02]  /*35e0*/  FSEL R189, R118, -INF , !P1 ;  /* 0xff80000076bd7808 */ /* 0x000fe40004800000 */
[----:B------:R-:W-:Y:S02]  /*35f0*/  FSEL R188, R115, -INF , !P0 ;  /* 0xff80000073bc7808 */ /* 0x000fe40004000000 */
[----:B------:R-:W-:Y:S02]  /*3600*/  FSEL R211, R113, -INF , !P6 ;  /* 0xff80000071d37808 */ /* 0x000fe40007000000 */
[----:B------:R-:W-:-:S02]  /*3610*/  FSEL R208, R112, -INF , !P3 ;  /* 0xff80000070d07808 */ /* 0x000fc40005800000 */
[----:B------:R-:W-:Y:S02]  /*3620*/  FSEL R201, R86, -INF , !P5 ;  /* 0xff80000056c97808 */ /* 0x000fe40006800000 */
[----:B------:R-:W-:Y:S02]  /*3630*/  FSEL R210, R61, -INF , !P4 ;  /* 0xff8000003dd27808 */ /* 0x000fe40006000000 */
[----:B-1----:R-:W-:Y:S02]  /*3640*/  FSEL R209, R60, -INF , !P2 ;  /* 0xff8000003cd17808 */ /* 0x002fe40005000000 */
[-C--:B------:R-:W-:Y:S02]  /*3650*/  ISETP.GE.AND P1, PT, R46, R6.reuse, PT ;  /* 0x000000062e00720c */ /* 0x080fe40003f26270 */
[-C--:B------:R-:W-:Y:S02]  /*3660*/  ISETP.GE.AND P0, PT, R49, R6.reuse, PT ;  /* 0x000000063100720c */ /* 0x080fe40003f06270 */
[----:B------:R-:W-:-:S02]  /*3670*/  ISETP.GE.AND P6, PT, R48, R6, PT ;  /* 0x000000063000720c */ /* 0x000fc40003fc6270 */
[-C--:B------:R-:W-:Y:S02]  /*3680*/  ISETP.GE.AND P3, PT, R50, R6.reuse, PT ;  /* 0x000000063200720c */ /* 0x080fe40003f66270 */
[-C--:B------:R-:W-:Y:S02]  /*3690*/  ISETP.GE.AND P5, PT, R51, R6.reuse, PT ;  /* 0x000000063300720c */ /* 0x080fe40003fa6270 */
[-C--:B------:R-:W-:Y:S02]  /*36a0*/  ISETP.GE.AND P4, PT, R52, R6.reuse, PT ;  /* 0x000000063400720c */ /* 0x080fe40003f86270 */
[----:B------:R-:W-:Y:S02]  /*36b0*/  ISETP.GE.AND P2, PT, R53, R6, PT ;  /* 0x000000063500720c */ /* 0x000fe40003f46270 */
[----:B------:R-:W1:Y:S01]  /*36c0*/  MUFU.TANH R6, R76 ;  /* 0x0000004c00067308 */ /* 0x000e620000002400 */
[----:B--2---:R-:W-:Y:S02]  /*36d0*/  FSEL R244, R55, -INF , !P1 ;  /* 0xff80000037f47808 */ /* 0x004fe40004800000 */
[----:B---3--:R-:W-:-:S02]  /*36e0*/  FSEL R243, R54, -INF , !P0 ;  /* 0xff80000036f37808 */ /* 0x008fc40004000000 */
[C---:B------:R-:W-:Y:S02]  /*36f0*/  ISETP.GE.AND P1, PT, R2.reuse, R5, PT ;  /* 0x000000050200720c */ /* 0x040fe40003f26270 */
[----:B------:R-:W-:Y:S01]  /*3700*/  ISETP.GE.AND P0, PT, R2, R3, PT ;  /* 0x000000030200720c */ /* 0x000fe20003f06270 */
[----:B------:R-:W-:Y:S01]  /*3710*/  FMUL.FTZ R2, R62, c[0x0][0x2ec] ;  /* 0x0000bb003e027a20 */ /* 0x000fe20000410000 */
[----:B------:R-:W-:Y:S02]  /*3720*/  FSEL R215, R75, -INF , !P6 ;  /* 0xff8000004bd77808 */ /* 0x000fe40007000000 */
[----:B-----5:R-:W-:Y:S01]  /*3730*/  FSEL R214, R72, -INF , !P3 ;  /* 0xff80000048d67808 */ /* 0x020fe20005800000 */
[----:B------:R2:W-:Y:S01]  /*3740*/  MUFU.TANH R79, R2 ;  /* 0x00000002004f7308 */ /* 0x0005e20000002400 */
[C---:B------:R-:W-:Y:S02]  /*3750*/  ISETP.GE.AND P6, PT, R18.reuse, R5, PT ;  /* 0x000000051200720c */ /* 0x040fe40003fc6270 */
[----:B------:R-:W-:-:S02]  /*3760*/  ISETP.GE.AND P3, PT, R18, R3, PT ;  /* 0x000000031200720c */ /* 0x000fc40003f66270 */
[----:B------:R-:W-:Y:S02]  /*3770*/  FSEL R212, R73, -INF , !P4 ;  /* 0xff80000049d47808 */ /* 0x000fe40006000000 */
[----:B------:R-:W-:Y:S02]  /*3780*/  FSEL R213, R74, -INF , !P5 ;  /* 0xff8000004ad57808 */ /* 0x000fe40006800000 */
[----:B-1----:R-:W-:Y:S02]  /*3790*/  FSEL R200, R6, -INF , !P2 ;  /* 0xff80000006c87808 */ /* 0x002fe40005000000 */
[----:B------:R-:W-:Y:S02]  /*37a0*/  FSEL R18, R126, -INF , !P1 ;  /* 0xff8000007e127808 */ /* 0x000fe40004800000 */
[----:B------:R-:W-:Y:S02]  /*37b0*/  FSEL R73, R180, -INF , !P0 ;  /* 0xff800000b4497808 */ /* 0x000fe40004000000 */
[----:B------:R-:W-:Y:S01]  /*37c0*/  ISETP.GE.AND P5, PT, R17, R5, PT ;  /* 0x000000051100720c */ /* 0x000fe20003fa6270 */
[----:B--2---:R-:W-:Y:S01]  /*37d0*/  FMUL.FTZ R2, R63, c[0x0][0x2ec] ;  /* 0x0000bb003f027a20 */ /* 0x004fe20000410000 */
[----:B------:R-:W-:Y:S01]  /*37e0*/  ISETP.GE.AND P4, PT, R17, R3, PT ;  /* 0x000000031100720c */ /* 0x000fe20003f86270 */
[----:B------:R-:W-:Y:S01]  /*37f0*/  HMMA.16816.F32 R60, R28, R98, R156 ;  /* 0x000000621c3c723c */ /* 0x000fe2000000189c */
[C---:B------:R-:W-:Y:S01]  /*3800*/  ISETP.GE.AND P2, PT, R16.reuse, R5, PT ;  /* 0x000000051000720c */ /* 0x040fe20003f46270 */
[----:B------:R1:W2:Y:S01]  /*3810*/  MUFU.TANH R78, R2 ;  /* 0x00000002004e7308 */ /* 0x0002a20000002400 */
[----:B------:R-:W-:-:S02]  /*3820*/  ISETP.GE.AND P1, PT, R16, R3, PT ;  /* 0x000000031000720c */ /* 0x000fc40003f26270 */
[----:B------:R-:W-:Y:S02]  /*3830*/  ISETP.GE.AND P0, PT, R15, R5, PT ;  /* 0x000000050f00720c */ /* 0x000fe40003f06270 */
[----:B------:R-:W-:Y:S02]  /*3840*/  FSEL R54, R181, -INF , !P6 ;  /* 0xff800000b5367808 */ /* 0x000fe40007000000 */
[----:B------:R-:W-:Y:S02]  /*3850*/  FSEL R55, R183, -INF , !P5 ;  /* 0xff800000b7377808 */ /* 0x000fe40006800000 */
[----:B------:R-:W-:Y:S02]  /*3860*/  FSEL R74, R178, -INF , !P4 ;  /* 0xff800000b24a7808 */ /* 0x000fe40006000000 */
[----:B------:R-:W-:Y:S02]  /*3870*/  FSEL R75, R184, -INF , !P1 ;  /* 0xff800000b84b7808 */ /* 0x000fe40004800000 */
[----:B------:R-:W-:-:S02]  /*3880*/  FSEL R84, R185, -INF , !P0 ;  /* 0xff800000b9547808 */ /* 0x000fc40004000000 */
[-C--:B------:R-:W-:Y:S01]  /*3890*/  ISETP.GE.AND P6, PT, R15, R3.reuse, PT ;  /* 0x000000030f00720c */ /* 0x080fe20003fc6270 */
[----:B-1----:R-:W-:Y:S01]  /*38a0*/  FMUL.FTZ R2, R68, c[0x0][0x2ec] ;  /* 0x0000bb0044027a20 */ /* 0x002fe20000410000 */
[----:B------:R-:W-:Y:S02]  /*38b0*/  FSEL R68, R179, -INF , !P2 ;  /* 0xff800000b3447808 */ /* 0x000fe40005000000 */
[----:B------:R-:W-:Y:S01]  /*38c0*/  ISETP.GE.AND P5, PT, R14, R3, PT ;  /* 0x000000030e00720c */ /* 0x000fe20003fa6270 */
[----:B------:R1:W-:Y:S01]  /*38d0*/  MUFU.TANH R77, R2 ;  /* 0x00000002004d7308 */ /* 0x0003e20000002400 */
[C---:B------:R-:W-:Y:S02]  /*38e0*/  ISETP.GE.AND P4, PT, R13.reuse, R5, PT ;  /* 0x000000050d00720c */ /* 0x040fe40003f86270 */
[----:B------:R-:W-:Y:S02]  /*38f0*/  ISETP.GE.AND P2, PT, R13, R3, PT ;  /* 0x000000030d00720c */ /* 0x000fe40003f46270 */
[----:B------:R-:W-:-:S02]  /*3900*/  ISETP.GE.AND P1, PT, R12, R5, PT ;  /* 0x000000050c00720c */ /* 0x000fc40003f26270 */
[----:B------:R-:W-:Y:S02]  /*3910*/  ISETP.GE.AND P0, PT, R12, R3, PT ;  /* 0x000000030c00720c */ /* 0x000fe40003f06270 */
[----:B------:R-:W-:Y:S02]  /*3920*/  FSEL R88, R186, -INF , !P6 ;  /* 0xff800000ba587808 */ /* 0x000fe40007000000 */
[----:B------:R-:W-:Y:S02]  /*3930*/  ISETP.GE.AND P6, PT, R11, R5, PT ;  /* 0x000000050b00720c */ /* 0x000fe40003fc6270 */
[----:B------:R-:W-:Y:S02]  /*3940*/  FSEL R89, R192, -INF , !P5 ;  /* 0xff800000c0597808 */ /* 0x000fe40006800000 */
[----:B------:R-:W-:Y:S01]  /*3950*/  FSEL R85, R193, -INF , !P4 ;  /* 0xff800000c1557808 */ /* 0x000fe20006000000 */
[----:B-1----:R-:W-:Y:S01]  /*3960*/  FMUL.FTZ R2, R69, c[0x0][0x2ec] ;  /* 0x0000bb0045027a20 */ /* 0x002fe20000410000 */
[----:B------:R-:W-:-:S02]  /*3970*/  FSEL R69, R182, -INF , !P3 ;  /* 0xff800000b6457808 */ /* 0x000fc40005800000 */
[----:B------:R-:W-:Y:S01]  /*3980*/  ISETP.GE.AND P3, PT, R14, R5, PT ;  /* 0x000000050e00720c */ /* 0x000fe20003f66270 */
[----:B------:R1:W-:Y:S01]  /*3990*/  MUFU.TANH R76, R2 ;  /* 0x00000002004c7308 */ /* 0x0003e20000002400 */
[----:B------:R-:W-:Y:S01]  /*39a0*/  HMMA.16816.F32 R12, R28, R108, R56 ;  /* 0x0000006c1c0c723c */ /* 0x000fe20000001838 */
[----:B------:R-:W-:Y:S02]  /*39b0*/  FSEL R90, R194, -INF , !P2 ;  /* 0xff800000c25a7808 */ /* 0x000fe40005000000 */
[----:B------:R-:W-:Y:S02]  /*39c0*/  FSEL R86, R187, -INF , !P3 ;  /* 0xff800000bb567808 */ /* 0x000fe40005800000 */
[----:B------:R-:W-:Y:S02]  /*39d0*/  FSEL R87, R195, -INF , !P1 ;  /* 0xff800000c3577808 */ /* 0x000fe40004800000 */
[----:B------:R-:W-:Y:S01]  /*39e0*/  FSEL R91, R151, -INF , !P0 ;  /* 0xff800000975b7808 */ /* 0x000fe20004000000 */
[----:B------:R-:W-:Y:S01]  /*39f0*/  HMMA.16816.F32 R56, R24, R94, R60 ;  /* 0x0000005e1838723c */ /* 0x000fe2000000183c */
[----:B------:R-:W-:-:S02]  /*3a00*/  FSEL R130, R252, -INF , !P6 ;  /* 0xff800000fc827808 */ /* 0x000fc40007000000 */
[----:B------:R-:W-:Y:S02]  /*3a10*/  ISETP.GE.AND P3, PT, R11, R3, PT ;  /* 0x000000030b00720c */ /* 0x000fe40003f66270 */
[----:B------:R-:W-:Y:S01]  /*3a20*/  ISETP.GE.AND P5, PT, R10, R5, PT ;  /* 0x000000050a00720c */ /* 0x000fe20003fa6270 */
[----:B-1----:R-:W-:Y:S02]  /*3a30*/  FMUL.FTZ R2, R70, c[0x0][0x2ec] ;  /* 0x0000bb0046027a20 */ /* 0x002fe40000410000 */
[----:B------:R-:W-:Y:S01]  /*3a40*/  HMMA.16816.F32 R28, R28, R110, R32 ;  /* 0x0000006e1c1c723c */ /* 0x000fe20000001820 */
[----:B------:R-:W-:Y:S01]  /*3a50*/  ISETP.GE.AND P4, PT, R10, R3, PT ;  /* 0x000000030a00720c */ /* 0x000fe20003f86270 */
[----:B------:R1:W-:Y:S01]  /*3a60*/  MUFU.TANH R72, R2 ;  /* 0x0000000200487308 */ /* 0x0003e20000002400 */
[C---:B------:R-:W-:Y:S02]  /*3a70*/  ISETP.GE.AND P2, PT, R9.reuse, R5, PT ;  /* 0x000000050900720c */ /* 0x040fe40003f46270 */
[----:B------:R-:W-:-:S02]  /*3a80*/  ISETP.GE.AND P1, PT, R9, R3, PT ;  /* 0x000000030900720c */ /* 0x000fc40003f26270 */
[C---:B------:R-:W-:Y:S02]  /*3a90*/  ISETP.GE.AND P0, PT, R8.reuse, R5, PT ;  /* 0x000000050800720c */ /* 0x040fe40003f06270 */
[-C--:B------:R-:W-:Y:S02]  /*3aa0*/  ISETP.GE.AND P6, PT, R8, R3.reuse, PT ;  /* 0x000000030800720c */ /* 0x080fe40003fc6270 */
[C---:B------:R-:W-:Y:S01]  /*3ab0*/  HMMA.16816.F32 R8, R24.reuse, R100, R12 ;  /* 0x000000641808723c */ /* 0x040fe2000000180c */
[----:B------:R-:W-:Y:S02]  /*3ac0*/  FSEL R118, R231, -INF , !P0 ;  /* 0xff800000e7767808 */ /* 0x000fe40004000000 */
[-C--:B------:R-:W-:Y:S02]  /*3ad0*/  ISETP.GE.AND P0, PT, R22, R3.reuse, PT ;  /* 0x000000031600720c */ /* 0x080fe40003f06270 */
[----:B------:R-:W-:Y:S01]  /*3ae0*/  FMUL.FTZ R57, R57, c[0x0][0x2ec] ;  /* 0x0000bb0039397a20 */ /* 0x000fe20000410000 */
[----:B------:R-:W-:Y:S01]  /*3af0*/  FSEL R119, R232, -INF , !P2 ;  /* 0xff800000e8777808 */ /* 0x000fe20005000000 */
[----:B------:R-:W-:Y:S01]  /*3b00*/  FMUL.FTZ R58, R58, c[0x0][0x2ec] ;  /* 0x0000bb003a3a7a20 */ /* 0x000fe20000410000 */
[----:B------:R-:W-:Y:S01]  /*3b10*/  ISETP.GE.AND P2, PT, R23, R3, PT ;  /* 0x000000031700720c */ /* 0x000fe20003f46270 */
[----:B-1----:R-:W-:Y:S01]  /*3b20*/  FMUL.FTZ R2, R71, c[0x0][0x2ec] ;  /* 0x0000bb0047027a20 */ /* 0x002fe20000410000 */
[----:B------:R-:W-:Y:S01]  /*3b30*/  FSEL R143, R143, -INF , !P0 ;  /* 0xff8000008f8f7808 */ /* 0x000fe20004000000 */
[----:B------:R-:W-:Y:S01]  /*3b40*/  FMUL.FTZ R59, R59, c[0x0][0x2ec] ;  /* 0x0000bb003b3b7a20 */ /* 0x000fe20000410000 */
[----:B------:R-:W-:Y:S01]  /*3b50*/  ISETP.GE.AND P0, PT, R44, R5, PT ;  /* 0x000000052c00720c */ /* 0x000fe20003f06270 */
[----:B------:R1:W-:Y:S01]  /*3b60*/  MUFU.TANH R70, R2 ;  /* 0x0000000200467308 */ /* 0x0003e20000002400 */
[----:B------:R-:W-:Y:S01]  /*3b70*/  HMMA.16816.F32 R24, R24, R102, R28 ;  /* 0x000000661818723c */ /* 0x000fe2000000181c */
[----:B------:R-:W-:-:S02]  /*3b80*/  FSEL R149, R149, -INF , !P2 ;  /* 0xff80000095957808 */ /* 0x000fc40005000000 */
[----:B------:R-:W-:Y:S02]  /*3b90*/  ISETP.GE.AND P2, PT, R19, R5, PT ;  /* 0x000000051300720c */ /* 0x000fe40003f46270 */
[----:B------:R-:W-:Y:S02]  /*3ba0*/  FSEL R158, R176, -INF , !P0 ;  /* 0xff800000b09e7808 */ /* 0x000fe40004000000 */
[----:B------:R-:W-:Y:S01]  /*3bb0*/  FSEL R131, R234, -INF , !P3 ;  /* 0xff800000ea837808 */ /* 0x000fe20005800000 */
[----:B------:R-:W-:Y:S01]  /*3bc0*/  MUFU.TANH R57, R57 ;  /* 0x0000003900397308 */ /* 0x000fe20000002400 */
[----:B------:R-:W-:Y:S01]  /*3bd0*/  FSEL R128, R251, -INF , !P5 ;  /* 0xff800000fb807808 */ /* 0x000fe20006800000 */
[----:B------:R-:W-:Y:S01]  /*3be0*/  FMUL.FTZ R8, R8, c[0x0][0x2ec] ;  /* 0x0000bb0008087a20 */ /* 0x000fe20000410000 */
[----:B------:R-:W-:Y:S02]  /*3bf0*/  FSEL R127, R233, -INF , !P4 ;  /* 0xff800000e97f7808 */ /* 0x000fe40006000000 */
[----:B------:R-:W-:Y:S01]  /*3c00*/  FSEL R126, R230, -INF , !P1 ;  /* 0xff800000e67e7808 */ /* 0x000fe20004800000 */
[----:B-1----:R-:W-:-:S02]  /*3c10*/  FMUL.FTZ R2, R64, c[0x0][0x2ec] ;  /* 0x0000bb0040027a20 */ /* 0x002fc40000410000 */
[----:B------:R-:W-:Y:S01]  /*3c20*/  MUFU.TANH R12, R8 ;  /* 0x00000008000c7308 */ /* 0x000fe20000002400 */
[----:B------:R-:W-:Y:S02]  /*3c30*/  ISETP.GE.AND P0, PT, R41, R3, PT ;  /* 0x000000032900720c */ /* 0x000fe40003f06270 */
[C---:B------:R-:W-:Y:S02]  /*3c40*/  ISETP.GE.AND P3, PT, R7.reuse, R5, PT ;  /* 0x000000050700720c */ /* 0x040fe40003f66270 */
[----:B------:R-:W-:Y:S02]  /*3c50*/  ISETP.GE.AND P5, PT, R7, R3, PT ;  /* 0x000000030700720c */ /* 0x000fe40003fa6270 */
[-C--:B------:R-:W-:Y:S01]  /*3c60*/  ISETP.GE.AND P4, PT, R23, R5.reuse, PT ;  /* 0x000000051700720c */ /* 0x080fe20003f86270 */
[----:B------:R1:W-:Y:S01]  /*3c70*/  MUFU.TANH R64, R2 ;  /* 0x0000000200407308 */ /* 0x0003e20000002400 */
[----:B------:R-:W-:Y:S01]  /*3c80*/  ISETP.GE.AND P1, PT, R22, R5, PT ;  /* 0x000000051600720c */ /* 0x000fe20003f26270 */
[----:B------:R-:W-:Y:S01]  /*3c90*/  FMUL.FTZ R24, R24, c[0x0][0x2ec] ;  /* 0x0000bb0018187a20 */ /* 0x000fe20000410000 */
[----:B------:R-:W-:Y:S01]  /*3ca0*/  FSEL R159, R177, -INF , !P2 ;  /* 0xff800000b19f7808 */ /* 0x000fe20005000000 */
[----:B------:R-:W-:Y:S01]  /*3cb0*/  FMUL.FTZ R25, R25, c[0x0][0x2ec] ;  /* 0x0000bb0019197a20 */ /* 0x000fe20000410000 */
[----:B--2---:R-:W-:Y:S01]  /*3cc0*/  FSEL R177, R78, -INF , !P0 ;  /* 0xff8000004eb17808 */ /* 0x004fe20004000000 */
[----:B------:R-:W-:Y:S01]  /*3cd0*/  FMUL.FTZ R26, R26, c[0x0][0x2ec] ;  /* 0x0000bb001a1a7a20 */ /* 0x000fe20000410000 */
[----:B------:R-:W-:Y:S01]  /*3ce0*/  FSEL R123, R229, -INF , !P6 ;  /* 0xff800000e57b7808 */ /* 0x000fe20007000000 */
[----:B------:R-:W-:Y:S01]  /*3cf0*/  FMUL.FTZ R27, R27, c[0x0][0x2ec] ;  /* 0x0000bb001b1b7a20 */ /* 0x000fe20000410000 */
[----:B------:R-:W-:Y:S01]  /*3d00*/  FSEL R151, R219, -INF , !P3 ;  /* 0xff800000db977808 */ /* 0x000fe20005800000 */
[----:B------:R-:W-:Y:S01]  /*3d10*/  MUFU.TANH R58, R58 ;  /* 0x0000003a003a7308 */ /* 0x000fe20000002400 */
[----:B------:R-:W-:-:S02]  /*3d20*/  FSEL R150, R150, -INF , !P5 ;  /* 0xff80000096967808 */ /* 0x000fc40006800000 */
[----:B------:R-:W-:Y:S02]  /*3d30*/  FSEL R148, R228, -INF , !P4 ;  /* 0xff800000e4947808 */ /* 0x000fe40006000000 */
[----:B------:R-:W-:Y:S01]  /*3d40*/  FSEL R147, R147, -INF , !P1 ;  /* 0xff80000093937808 */ /* 0x000fe20004800000 */
[----:B-1----:R-:W-:Y:S01]  /*3d50*/  FMUL.FTZ R2, R65, c[0x0][0x2ec] ;  /* 0x0000bb0041027a20 */ /* 0x002fe20000410000 */
[-C--:B------:R-:W-:Y:S01]  /*3d60*/  ISETP.GE.AND P0, PT, R46, R5.reuse, PT ;  /* 0x000000052e00720c */ /* 0x080fe20003f06270 */
[----:B------:R-:W-:Y:S01]  /*3d70*/  MUFU.TANH R59, R59 ;  /* 0x0000003b003b7308 */ /* 0x000fe20000002400 */
[C---:B------:R-:W-:Y:S02]  /*3d80*/  ISETP.GE.AND P6, PT, R21.reuse, R5, PT ;  /* 0x000000051500720c */ /* 0x040fe40003fc6270 */
[----:B------:R-:W-:Y:S02]  /*3d90*/  ISETP.GE.AND P3, PT, R21, R3, PT ;  /* 0x000000031500720c */ /* 0x000fe40003f66270 */
[----:B------:R-:W-:-:S02]  /*3da0*/  ISETP.GE.AND P5, PT, R20, R5, PT ;  /* 0x000000051400720c */ /* 0x000fc40003fa6270 */
[-C--:B------:R-:W-:Y:S01]  /*3db0*/  ISETP.GE.AND P4, PT, R20, R3.reuse, PT ;  /* 0x000000031400720c */ /* 0x080fe20003f86270 */
[----:B------:R1:W2:Y:S01]  /*3dc0*/  MUFU.TANH R60, R2 ;  /* 0x00000002003c7308 */ /* 0x0002a20000002400 */
[----:B------:R-:W-:Y:S02]  /*3dd0*/  ISETP.GE.AND P1, PT, R19, R3, PT ;  /* 0x000000031300720c */ /* 0x000fe40003f26270 */
[----:B------:R-:W-:Y:S02]  /*3de0*/  FSEL R140, R218, -INF , !P6 ;  /* 0xff800000da8c7808 */ /* 0x000fe40007000000 */
[----:B------:R-:W-:Y:S02]  /*3df0*/  FSEL R141, R141, -INF , !P3 ;  /* 0xff8000008d8d7808 */ /* 0x000fe40005800000 */
[----:B------:R-:W-:Y:S01]  /*3e00*/  FSEL R160, R160, -INF , !P5 ;  /* 0xff800000a0a07808 */ /* 0x000fe20006800000 */
[----:B------:R-:W-:Y:S01]  /*3e10*/  MUFU.TANH R24, R24 ;  /* 0x0000001800187308 */ /* 0x000fe20000002400 */
[----:B------:R-:W-:-:S02]  /*3e20*/  FSEL R163, R163, -INF , !P4 ;  /* 0xff800000a3a37808 */ /* 0x000fc40006000000 */
[----:B------:R-:W-:Y:S02]  /*3e30*/  FSEL R162, R162, -INF , !P1 ;  /* 0xff800000a2a27808 */ /* 0x000fe40004800000 */
[----:B------:R-:W-:Y:S02]  /*3e40*/  ISETP.GE.AND P6, PT, R44, R3, PT ;  /* 0x000000032c00720c */ /* 0x000fe40003fc6270 */
[C---:B------:R-:W-:Y:S01]  /*3e50*/  ISETP.GE.AND P3, PT, R43.reuse, R5, PT ;  /* 0x000000052b00720c */ /* 0x040fe20003f66270 */
[----:B-1----:R-:W-:Y:S01]  /*3e60*/  FMUL.FTZ R2, R66, c[0x0][0x2ec] ;  /* 0x0000bb0042027a20 */ /* 0x002fe20000410000 */
[----:B--2---:R-:W-:Y:S01]  /*3e70*/  FSEL R186, R60, -INF , !P0 ;  /* 0xff8000003cba7808 */ /* 0x004fe20004000000 */
[----:B------:R-:W-:Y:S01]  /*3e80*/  MUFU.TANH R25, R25 ;  /* 0x0000001900197308 */ /* 0x000fe20000002400 */
[-C--:B------:R-:W-:Y:S02]  /*3e90*/  ISETP.GE.AND P0, PT, R50, R3.reuse, PT ;  /* 0x000000033200720c */ /* 0x080fe40003f06270 */
[----:B------:R-:W-:-:S02]  /*3ea0*/  ISETP.GE.AND P5, PT, R43, R3, PT ;  /* 0x000000032b00720c */ /* 0x000fc40003fa6270 */
[C---:B------:R-:W-:Y:S02]  /*3eb0*/  ISETP.GE.AND P4, PT, R42.reuse, R5, PT ;  /* 0x000000052a00720c */ /* 0x040fe40003f86270 */
[----:B------:R-:W-:Y:S01]  /*3ec0*/  ISETP.GE.AND P2, PT, R42, R3, PT ;  /* 0x000000032a00720c */ /* 0x000fe20003f46270 */
        /* <DEDUP_REMOVED lines=8> */
[----:B------:R-:W-:Y:S02]  /*3f50*/  FSEL R170, R170, -INF , !P1 ;  /* 0xff800000aaaa7808 */ /* 0x000fe40004800000 */
[C---:B------:R-:W-:Y:S01]  /*3f60*/  ISETP.GE.AND P6, PT, R40.reuse, R5, PT ;  /* 0x000000052800720c */ /* 0x040fe20003fc6270 */
[----:B-1----:R-:W-:Y:S01]  /*3f70*/  FMUL.FTZ R2, R67, c[0x0][0x2ec] ;  /* 0x0000bb0043027a20 */ /* 0x002fe20000410000 */
[----:B------:R-:W-:Y:S01]  /*3f80*/  MUFU.TANH R27, R27 ;  /* 0x0000001b001b7308 */ /* 0x000fe20000002400 */
[----:B------:R-:W-:Y:S02]  /*3f90*/  ISETP.GE.AND P3, PT, R40, R3, PT ;  /* 0x000000032800720c */ /* 0x000fe40003f66270 */
[C---:B------:R-:W-:Y:S02]  /*3fa0*/  ISETP.GE.AND P5, PT, R45.reuse, R5, PT ;  /* 0x000000052d00720c */ /* 0x040fe40003fa6270 */
[----:B------:R-:W-:-:S02]  /*3fb0*/  ISETP.GE.AND P4, PT, R45, R3, PT ;  /* 0x000000032d00720c */ /* 0x000fc40003f86270 */
[C---:B------:R-:W-:Y:S01]  /*3fc0*/  ISETP.GE.AND P2, PT, R47.reuse, R5, PT ;  /* 0x000000052f00720c */ /* 0x040fe20003f46270 */
[----:B------:R1:W3:Y:S01]  /*3fd0*/  MUFU.TANH R16, R2 ;  /* 0x0000000200107308 */ /* 0x0002e20000002400 */
[----:B------:R-:W-:Y:S02]  /*3fe0*/  ISETP.GE.AND P1, PT, R47, R3, PT ;  /* 0x000000032f00720c */ /* 0x000fe40003f26270 */
[----:B------:R-:W-:Y:S02]  /*3ff0*/  FSEL R169, R77, -INF , !P6 ;  /* 0xff8000004da97808 */ /* 0x000fe40007000000 */
[----:B------:R-:W-:Y:S02]  /*4000*/  FSEL R179, R72, -INF , !P3 ;  /* 0xff80000048b37808 */ /* 0x000fe40005800000 */
[----:B------:R-:W-:Y:S02]  /*4010*/  FSEL R168, R76, -INF , !P5 ;  /* 0xff8000004ca87808 */ /* 0x000fe40006800000 */
[----:B------:R-:W-:-:S02]  /*4020*/  FSEL R178, R70, -INF , !P4 ;  /* 0xff80000046b27808 */ /* 0x000fc40006000000 */
[----:B------:R-:W-:Y:S02]  /*4030*/  FSEL R187, R64, -INF , !P2 ;  /* 0xff80000040bb7808 */ /* 0x000fe40005000000 */
[----:B--2---:R-:W-:Y:S02]  /*4040*/  FSEL R199, R17, -INF , !P1 ;  /* 0xff80000011c77808 */ /* 0x004fe40004800000 */
[----:B------:R-:W-:Y:S01]  /*4050*/  ISETP.GE.AND P6, PT, R46, R3, PT ;  /* 0x000000032e00720c */ /* 0x000fe20003fc6270 */
[----:B-1----:R-:W-:Y:S01]  /*4060*/  FMUL.FTZ R2, R56, c[0x0][0x2ec] ;  /* 0x0000bb0038027a20 */ /* 0x002fe20000410000 */
[C---:B------:R-:W-:Y:S02]  /*4070*/  ISETP.GE.AND P3, PT, R49.reuse, R5, PT ;  /* 0x000000053100720c */ /* 0x040fe40003f66270 */
[----:B------:R-:W-:Y:S01]  /*4080*/  ISETP.GE.AND P5, PT, R49, R3, PT ;  /* 0x000000033100720c */ /* 0x000fe20003fa6270 */
[----:B------:R1:W2:Y:S01]  /*4090*/  MUFU.TANH R13, R2 ;  /* 0x00000002000d7308 */ /* 0x0002a20000002400 */
[----:B------:R-:W-:-:S02]  /*40a0*/  ISETP.GE.AND P4, PT, R48, R5, PT ;  /* 0x000000053000720c */ /* 0x000fc40003f86270 */
[----:B------:R-:W-:Y:S02]  /*40b0*/  ISETP.GE.AND P2, PT, R48, R3, PT ;  /* 0x000000033000720c */ /* 0x000fe40003f46270 */
[----:B------:R-:W-:Y:S02]  /*40c0*/  ISETP.GE.AND P1, PT, R50, R5, PT ;  /* 0x000000053200720c */ /* 0x000fe40003f26270 */
[----:B---3--:R-:W-:Y:S02]  /*40d0*/  FSEL R198, R16, -INF , !P6 ;  /* 0xff80000010c67808 */ /* 0x008fe40007000000 */
[----:B------:R-:W-:Y:S02]  /*40e0*/  FSEL R197, R58, -INF , !P5 ;  /* 0xff8000003ac57808 */ /* 0x000fe40006800000 */
[----:B------:R-:W-:Y:S02]  /*40f0*/  FSEL R184, R57, -INF , !P4 ;  /* 0xff80000039b87808 */ /* 0x000fe40006000000 */
[----:B------:R-:W-:-:S02]  /*4100*/  FSEL R196, R59, -INF , !P2 ;  /* 0xff8000003bc47808 */ /* 0x000fc40005000000 */
[----:B------:R-:W-:Y:S01]  /*4110*/  FSEL R183, R12, -INF , !P1 ;  /* 0xff8000000cb77808 */ /* 0x000fe20004800000 */
[----:B-1----:R-:W-:Y:S01]  /*4120*/  FMUL.FTZ R2, R9, c[0x0][0x2ec] ;  /* 0x0000bb0009027a20 */ /* 0x002fe20000410000 */
[----:B--2---:R-:W-:Y:S02]  /*4130*/  FSEL R185, R13, -INF , !P3 ;  /* 0xff8000000db97808 */ /* 0x004fe40005800000 */
[C---:B------:R-:W-:Y:S01]  /*4140*/  ISETP.GE.AND P6, PT, R51.reuse, R5, PT ;  /* 0x000000053300720c */ /* 0x040fe20003fc6270 */
[----:B------:R1:W2:Y:S01]  /*4150*/  MUFU.TANH R8, R2 ;  /* 0x0000000200087308 */ /* 0x0002a20000002400 */
[----:B------:R-:W-:Y:S02]  /*4160*/  ISETP.GE.AND P3, PT, R51, R3, PT ;  /* 0x000000033300720c */ /* 0x000fe40003f66270 */
[-C--:B------:R-:W-:Y:S02]  /*4170*/  ISETP.GE.AND P5, PT, R52, R5.reuse, PT ;  /* 0x000000053400720c */ /* 0x080fe40003fa6270 */
[----:B------:R-:W-:-:S02]  /*4180*/  ISETP.GE.AND P4, PT, R53, R5, PT ;  /* 0x000000053500720c */ /* 0x000fc40003f86270 */
[-C--:B------:R-:W-:Y:S02]  /*4190*/  ISETP.GE.AND P2, PT, R52, R3.reuse, PT ;  /* 0x000000033400720c */ /* 0x080fe40003f46270 */
[----:B------:R-:W-:Y:S02]  /*41a0*/  ISETP.GE.AND P1, PT, R53, R3, PT ;  /* 0x000000033500720c */ /* 0x000fe40003f26270 */
[C---:B------:R-:W-:Y:S02]  /*41b0*/  IADD3 R234, R227.reuse, 0x800, RZ ;  /* 0x00000800e3ea7810 */ /* 0x040fe40007ffe0ff */
[C---:B------:R-:W-:Y:S02]  /*41c0*/  IADD3 R233, R227.reuse, 0x1000, RZ ;  /* 0x00001000e3e97810 */ /* 0x040fe40007ffe0ff */
[C---:B------:R-:W-:Y:S01]  /*41d0*/  IADD3 R232, R227.reuse, 0x1800, RZ ;  /* 0x00001800e3e87810 */ /* 0x040fe20007ffe0ff */
[----:B-1----:R-:W-:Y:S01]  /*41e0*/  FMUL.FTZ R2, R10, c[0x0][0x2ec] ;  /* 0x0000bb000a027a20 */ /* 0x002fe20000410000 */
[----:B------:R-:W-:-:S02]  /*41f0*/  IADD3 R231, R227, 0x2000, RZ ;  /* 0x00002000e3e77810 */ /* 0x000fc40007ffe0ff */
[C---:B------:R-:W-:Y:S01]  /*4200*/  IADD3 R230, R227.reuse, 0x2800, RZ ;  /* 0x00002800e3e67810 */ /* 0x040fe20007ffe0ff */
[----:B------:R1:W3:Y:S01]  /*4210*/  MUFU.TANH R6, R2 ;  /* 0x0000000200067308 */ /* 0x0002e20000002400 */
[C---:B------:R-:W-:Y:S02]  /*4220*/  IADD3 R229, R227.reuse, 0x3000, RZ ;  /* 0x00003000e3e57810 */ /* 0x040fe40007ffe0ff */
[----:B------:R-:W-:Y:S02]  /*4230*/  IADD3 R228, R227, 0x3800, RZ ;  /* 0x00003800e3e47810 */ /* 0x000fe40007ffe0ff */
[----:B--2---:R-:W-:Y:S02]  /*4240*/  FSEL R182, R8, -INF , !P6 ;  /* 0xff80000008b67808 */ /* 0x004fe40007000000 */
[----:B------:R-:W-:Y:S02]  /*4250*/  FSEL R181, R24, -INF , !P5 ;  /* 0xff80000018b57808 */ /* 0x000fe40006800000 */
[----:B------:R-:W-:-:S02]  /*4260*/  FSEL R180, R25, -INF , !P4 ;  /* 0xff80000019b47808 */ /* 0x000fc40006000000 */
[----:B------:R-:W-:Y:S02]  /*4270*/  FSEL R193, R26, -INF , !P2 ;  /* 0xff8000001ac17808 */ /* 0x000fe40005000000 */
[----:B------:R-:W-:Y:S01]  /*4280*/  FSEL R192, R27, -INF , !P1 ;  /* 0xff8000001bc07808 */ /* 0x000fe20004800000 */
[----:B-1----:R-:W-:Y:S01]  /*4290*/  FMUL.FTZ R2, R11, c[0x0][0x2ec] ;  /* 0x0000bb000b027a20 */ /* 0x002fe20000410000 */
[----:B---3--:R-:W-:Y:S02]  /*42a0*/  FSEL R195, R6, -INF , !P0 ;  /* 0xff80000006c37808 */ /* 0x008fe40004000000 */
[----:B------:R-:W-:Y:S01]  /*42b0*/  ISETP.NE.AND P0, PT, R250, 0x1, PT ;  /* 0x00000001fa00780c */ /* 0x000fe20003f05270 */
[----:B------:R1:W2:Y:S02]  /*42c0*/  MUFU.TANH R7, R2 ;  /* 0x0000000200077308 */ /* 0x0002a40000002400 */
[----:B-1----:R-:W-:Y:S02]  /*42d0*/  LOP3.LUT R2, R217, R216, RZ, 0xfc, !PT ;  /* 0x000000d8d9027212 */ /* 0x002fe400078efcff */
[----:B--2---:R-:W-:-:S08]  /*42e0*/  FSEL R194, R7, -INF , !P3 ;  /* 0xff80000007c27808 */ /* 0x004fd00005800000 */
        /* <DEDUP_REMOVED lines=36> */
.L_x_10:
[----:B------:R-:W-:Y:S01]  /*4530*/  FMNMX.FTZ R3, R18, R54, !PT ;  /* 0x0000003612037209 */ /* 0x000fe20007810000 */
[----:B------:R-:W-:Y:S01]  /*4540*/  STL [R1+0xc4], R250 ;  /* 0x0000c4fa01007387 */ /* 0x000fe20000100800 */
[----:B------:R-:W-:-:S02]  /*4550*/  SHF.L.U32 R216, R2, 0x1, RZ ;  /* 0x0000000102d87819 */ /* 0x000fc400000006ff */
[----:B------:R-:W-:Y:S01]  /*4560*/  FMNMX.FTZ R3, R55, R3, !PT ;  /* 0x0000000337037209 */ /* 0x000fe20007810000 */
[----:B------:R-:W-:Y:S01]  /*4570*/  STL [R1+0xc0], R235 ;  /* 0x0000c0eb01007387 */ /* 0x000fe20000100800 */
[----:B------:R-:W-:Y:S01]  /*4580*/  IADD3 R217, R4, R216, RZ ;  /* 0x000000d804d97210 */ /* 0x000fe20007ffe0ff */
[----:B------:R-:W-:Y:S01]  /*4590*/  IMAD.IADD R219, R0, 0x1, R216 ;  /* 0x0000000100db7824 */ /* 0x000fe200078e02d8 */
[----:B------:R-:W-:Y:S01]  /*45a0*/  FMNMX.FTZ R3, R68, R3, !PT ;  /* 0x0000000344037209 */ /* 0x000fe20007810000 */
[----:B------:R-:W-:Y:S02]  /*45b0*/  STL [R1+0xbc], R234 ;  /* 0x0000bcea01007387 */ /* 0x000fe40000100800 */
[----:B------:R-:W-:Y:S01]  /*45c0*/  IMAD.IADD R218, R0, 0x1, R217 ;  /* 0x0000000100da7824 */ /* 0x000fe200078e02d9 */
[----:B------:R-:W-:Y:S01]  /*45d0*/  FMNMX.FTZ R3, R84, R3, !PT ;  /* 0x0000000354037209 */ /* 0x000fe20007810000 */
[----:B------:R-:W-:Y:S03]  /*45e0*/  STL [R1+0xb8], R233 ;  /* 0x0000b8e901007387 */ /* 0x000fe60000100800 */
[----:B------:R-:W-:Y:S01]  /*45f0*/  FMNMX.FTZ R3, R86, R3, !PT ;  /* 0x0000000356037209 */ /* 0x000fe20007810000 */
[----:B------:R-:W-:Y:S03]  /*4600*/  STL [R1+0xb4], R232 ;  /* 0x0000b4e801007387 */ /* 0x000fe60000100800 */
[----:B------:R-:W-:Y:S01]  /*4610*/  FMNMX.FTZ R3, R85, R3, !PT ;  /* 0x0000000355037209 */ /* 0x000fe20007810000 */
[----:B------:R-:W-:Y:S03]  /*4620*/  STL [R1+0xb0], R231 ;  /* 0x0000b0e701007387 */ /* 0x000fe60000100800 */
[----:B------:R-:W-:Y:S01]  /*4630*/  FMNMX.FTZ R5, R87, R3, !PT ;  /* 0x0000000357057209 */ /* 0x000fe20007810000 */
[----:B------:R-:W-:Y:S01]  /*4640*/  STL [R1+0xac], R230 ;  /* 0x0000ace601007387 */ /* 0x000fe20000100800 */
[----:B------:R-:W-:-:S02]  /*4650*/  FMNMX.FTZ R3, R73, R69, !PT ;  /* 0x0000004549037209 */ /* 0x000fc40007810000 */
        /* <DEDUP_REMOVED lines=31> */
[----:B------:R-:W-:Y:S01]  /*4850*/  LDSM.16.MT88.4 R64, [R219+0x8000] ;  /* 0x00800000db40783b */ /* 0x000fe20000004200 */
[----:B------:R-:W-:Y:S02]  /*4860*/  FMNMX.FTZ R3, R150, R3, !PT ;  /* 0x0000000396037209 */ /* 0x000fe40007810000 */
[----:B------:R-:W-:Y:S01]  /*4870*/  FMNMX.FTZ R72, R157, R72, !PT ;  /* 0x000000489d487209 */ /* 0x000fe20007810000 */
[----:B------:R-:W-:Y:S01]  /*4880*/  LDSM.16.MT88.4 R76, [R217+0x8000] ;  /* 0x00800000d94c783b */ /* 0x000fe20000004200 */
[----:B------:R-:W-:-:S02]  /*4890*/  FMNMX.FTZ R3, R149, R3, !PT ;  /* 0x0000000395037209 */ /* 0x000fc40007810000 */
[----:B------:R-:W-:Y:S01]  /*48a0*/  FMNMX.FTZ R72, R171, R72, !PT ;  /* 0x00000048ab487209 */ /* 0x000fe20007810000 */
[----:B------:R-:W-:Y:S01]  /*48b0*/  LDSM.16.MT88.4 R80, [R218+0x8000] ;  /* 0x00800000da50783b */ /* 0x000fe20000004200 */
        /* <DEDUP_REMOVED lines=35> */
[----:B---3--:R-:W2:Y:S01]  /*4af0*/  SHFL.BFLY PT, R6, R72, 0x1, 0x1f ;  /* 0x0c201f0048067f89 */ /* 0x008ea200000e0000 */
[----:B-1----:R-:W-:Y:S02]  /*4b00*/  FMNMX.FTZ R3, R3, R5, !PT ;  /* 0x0000000503037209 */ /* 0x002fe40007810000 */
[----:B------:R-:W-:Y:S02]  /*4b10*/  FMNMX.FTZ R5, R132, R133, !PT ;  /* 0x0000008584057209 */ /* 0x000fe40007810000 */
[----:B--2---:R-:W-:Y:S01]  /*4b20*/  FMNMX.FTZ R72, R72, R6, !PT ;  /* 0x0000000648487209 */ /* 0x004fe20007810000 */
[----:B------:R-:W1:Y:S01]  /*4b30*/  SHFL.BFLY PT, R8, R3, 0x1, 0x1f ;  /* 0x0c201f0003087f89 */ /* 0x000e6200000e0000 */
[----:B------:R-:W-:-:S02]  /*4b40*/  FMNMX.FTZ R5, R134, R5, !PT ;  /* 0x0000000586057209 */ /* 0x000fc40007810000 */
[C---:B------:R-:W-:Y:S01]  /*4b50*/  FSETP.NEU.FTZ.AND P1, PT, R72.reuse, -INF , PT ;  /* 0xff8000004800780b */ /* 0x040fe20003f3d000 */
[----:B------:R-:W-:Y:S01]  /*4b60*/  FMUL.FTZ R6, R72, c[0x0][0x23c] ;  /* 0x00008f0048067a20 */ /* 0x000fe20000410000 */
[----:B------:R-:W-:Y:S01]  /*4b70*/  FMNMX.FTZ R5, R136, R5, !PT ;  /* 0x0000000588057209 */ /* 0x000fe20007810000 */
[----:B------:R-:W-:Y:S03]  /*4b80*/  STL [R1+0xc8], R72 ;  /* 0x0000c84801007387 */ /* 0x000fe60000100800 */
        /* <DEDUP_REMOVED lines=10> */
[----:B------:R-:W-:Y:S01]  /*4c30*/  STL [R1+0xcc], R3 ;  /* 0x0000cc0301007387 */ /* 0x000fe20000100800 */
[----:B------:R-:W-:Y:S01]  /*4c40*/  FMNMX.FTZ R9, R155, R7, !PT ;  /* 0x000000079b097209 */ /* 0x000fe20007810000 */
[----:B------:R-:W-:Y:S01]  /*4c50*/  FFMA.FTZ R7, R68, c[0x0][0x23c], -R6 ;  /* 0x00008f0044077a23 */ /* 0x000fe20000010806 */
[----:B------:R-:W-:-:S02]  /*4c60*/  FMNMX.FTZ R8, R120, R8, !PT ;  /* 0x0000000878087209 */ /* 0x000fc40007810000 */
[----:B------:R-:W-:Y:S01]  /*4c70*/  FMNMX.FTZ R9, R154, R9, !PT ;  /* 0x000000099a097209 */ /* 0x000fe20007810000 */
[----:B------:R1:W-:Y:S01]  /*4c80*/  MUFU.EX2 R230, R7 ;  /* 0x0000000700e67308 */ /* 0x0003e20000000800 */
[----:B--2---:R-:W-:Y:S01]  /*4c90*/  FFMA.FTZ R5, R54, c[0x0][0x23c], -R6 ;  /* 0x00008f0036057a23 */ /* 0x004fe20000010806 */
[----:B------:R-:W-:-:S06]  /*4ca0*/  FSETP.NEU.FTZ.AND P1, PT, R3, -INF , PT ;  /* 0xff8000000300780b */ /* 0x000fcc0003f3d000 */
[----:B------:R2:W3:Y:S01]  /*4cb0*/  MUFU.EX2 R220, R5 ;  /* 0x0000000500dc7308 */ /* 0x0004e20000000800 */
[----:B-1----:R-:W-:Y:S02]  /*4cc0*/  FMNMX.FTZ R7, R121, R8, !PT ;  /* 0x0000000879077209 */ /* 0x002fe40007810000 */
[----:B------:R-:W-:Y:S02]  /*4cd0*/  FMNMX.FTZ R8, R153, R9, !PT ;  /* 0x0000000999087209 */ /* 0x000fe40007810000 */
[----:B------:R-:W-:Y:S02]  /*4ce0*/  FMNMX.FTZ R2, R122, R7, !PT ;  /* 0x000000077a027209 */ /* 0x000fe40007810000 */
[----:B------:R-:W-:Y:S01]  /*4cf0*/  FMNMX.FTZ R8, R174, R8, !PT ;  /* 0x00000008ae087209 */ /* 0x000fe20007810000 */
[----:B--2---:R-:W-:Y:S01]  /*4d00*/  FFMA.FTZ R5, R55, c[0x0][0x23c], -R6 ;  /* 0x00008f0037057a23 */ /* 0x004fe20000010806 */
[----:B------:R-:W-:Y:S01]  /*4d10*/  FMNMX.FTZ R7, R125, R2, !PT ;  /* 0x000000027d077209 */ /* 0x000fe20007810000 */
[----:B------:R-:W-:Y:S01]  /*4d20*/  LDSM.16.MT88.4 R52, [R218+0x8800] ;  /* 0x00880000da34783b */ /* 0x000fe20000004200 */
[----:B------:R-:W-:Y:S01]  /*4d30*/  FMNMX.FTZ R8, R173, R8, !PT ;  /* 0x00000008ad087209 */ /* 0x000fe20007810000 */
[----:B------:R1:W2:Y:S01]  /*4d40*/  MUFU.EX2 R222, R5 ;  /* 0x0000000500de7308 */ /* 0x0002a20000000800 */
[----:B------:R-:W-:-:S02]  /*4d50*/  FMNMX.FTZ R7, R124, R7, !PT ;  /* 0x000000077c077209 */ /* 0x000fc40007810000 */
[----:B------:R-:W-:Y:S02]  /*4d60*/  FMNMX.FTZ R8, R172, R8, !PT ;  /* 0x00000008ac087209 */ /* 0x000fe40007810000 */
[----:B------:R-:W-:Y:S02]  /*4d70*/  FMNMX.FTZ R4, R129, R7, !PT ;  /* 0x0000000781047209 */ /* 0x000fe40007810000 */
[----:B------:R-:W-:Y:S02]  /*4d80*/  FMNMX.FTZ R7, R175, R8, !PT ;  /* 0x00000008af077209 */ /* 0x000fe40007810000 */
[----:B------:R-:W-:Y:S02]  /*4d90*/  FMNMX.FTZ R4, R142, R4, !PT ;  /* 0x000000048e047209 */ /* 0x000fe40007810000 */
[----:B------:R-:W-:Y:S02]  /*4da0*/  FMNMX.FTZ R7, R207, R7, !PT ;  /* 0x00000007cf077209 */ /* 0x000fe40007810000 */
[----:B------:R-:W-:-:S02]  /*4db0*/  FMNMX.FTZ R0, R145, R4, !PT ;  /* 0x0000000491007209 */ /* 0x000fc40007810000 */
[----:B---3--:R-:W-:Y:S01]  /*4dc0*/  F2FP.PACK_AB R8, R220, R95 ;  /* 0x0000005fdc08723e */ /* 0x008fe200000000ff */
[----:B-1----:R-:W-:Y:S01]  /*4dd0*/  FMUL.FTZ R5, R3, c[0x0][0x23c] ;  /* 0x00008f0003057a20 */ /* 0x002fe20000410000 */
[----:B------:R-:W-:Y:S02]  /*4de0*/  FMNMX.FTZ R0, R144, R0, !PT ;  /* 0x0000000090007209 */ /* 0x000fe40007810000 */
[----:B--2---:R-:W-:Y:S02]  /*4df0*/  F2FP.PACK_AB R10, R230, R222 ;  /* 0x000000dee60a723e */ /* 0x004fe400000000ff */
[----:B------:R-:W-:Y:S02]  /*4e00*/  FSEL R5, R5, RZ, P1 ;  /* 0x000000ff05057208 */ /* 0x000fe40000800000 */
[----:B------:R-:W-:-:S03]  /*4e10*/  FMNMX.FTZ R0, R146, R0, !PT ;  /* 0x0000000092007209 */ /* 0x000fc60007810000 */
[--C-:B------:R-:W-:Y:S01]  /*4e20*/  FFMA.FTZ R2, R69, c[0x0][0x23c], -R5.reuse ;  /* 0x00008f0045027a23 */ /* 0x100fe20000010805 */
[----:B------:R-:W-:Y:S01]  /*4e30*/  FMNMX.FTZ R0, R164, R0, !PT ;  /* 0x00000000a4007209 */ /* 0x000fe20007810000 */
[--C-:B------:R-:W-:Y:S01]  /*4e40*/  FFMA.FTZ R4, R75, c[0x0][0x23c], -R5.reuse ;  /* 0x00008f004b047a23 */ /* 0x100fe20000010805 */
[----:B------:R-:W1:Y:S01]  /*4e50*/  LDSM.16.MT88.4 R68, [R216+0x8000] ;  /* 0x00800000d844783b */ /* 0x000e620000004200 */
[----:B------:R2:W-:Y:S01]  /*4e60*/  MUFU.EX2 R93, R2 ;  /* 0x00000002005d7308 */ /* 0x0005e20000000800 */
[----:B------:R-:W-:-:S07]  /*4e70*/  FFMA.FTZ R9, R73, c[0x0][0x23c], -R5 ;  /* 0x00008f0049097a23 */ /* 0x000fce0000010805 */
[----:B------:R3:W-:Y:S01]  /*4e80*/  MUFU.EX2 R252, R4 ;  /* 0x0000000400fc7308 */ /* 0x0007e20000000800 */
[----:B--2---:R-:W-:-:S07]  /*4e90*/  FFMA.FTZ R2, R74, c[0x0][0x23c], -R5 ;  /* 0x00008f004a027a23 */ /* 0x004fce0000010805 */
[----:B------:R-:W2:Y:S01]  /*4ea0*/  MUFU.EX2 R233, R9 ;  /* 0x0000000900e97308 */ /* 0x000ea20000000800 */
[----:B---3--:R-:W-:-:S07]  /*4eb0*/  FFMA.FTZ R4, R84, c[0x0][0x23c], -R6 ;  /* 0x00008f0054047a23 */ /* 0x008fce0000010806 */
[----:B------:R3:W4:Y:S08]  /*4ec0*/  MUFU.EX2 R92, R2 ;  /* 0x00000002005c7308 */ /* 0x0007300000000800 */
[----:B------:R1:W-:Y:S01]  /*4ed0*/  MUFU.EX2 R94, R4 ;  /* 0x00000004005e7308 */ /* 0x0003e20000000800 */
[----:B--2---:R-:W-:Y:S02]  /*4ee0*/  F2FP.PACK_AB R9, R93, R233 ;  /* 0x000000e95d09723e */ /* 0x004fe400000000ff */
[----:B---3--:R-:W-:-:S02]  /*4ef0*/  FMNMX.FTZ R2, R206, R7, !PT ;  /* 0x00000007ce027209 */ /* 0x008fc40007810000 */
[----:B----4-:R-:W-:Y:S02]  /*4f00*/  F2FP.PACK_AB R11, R252, R92 ;  /* 0x0000005cfc0b723e */ /* 0x010fe400000000ff */
[----:B------:R-:W-:-:S04]  /*4f10*/  FMNMX.FTZ R2, R205, R2, !PT ;  /* 0x00000002cd027209 */ /* 0x000fc80007810000 */
[----:B------:R-:W-:Y:S01]  /*4f20*/  FMNMX.FTZ R2, R204, R2, !PT ;  /* 0x00000002cc027209 */ /* 0x000fe20007810000 */
[----:B-1----:R-:W-:Y:S01]  /*4f30*/  HMMA.16816.F32 R60, R8, R68, RZ ;  /* 0x00000044083c723c */ /* 0x002fe200000018ff */
[----:B------:R-:W-:Y:S01]  /*4f40*/  FMNMX.FTZ R4, R166, R0, !PT ;  /* 0x00000000a6047209 */ /* 0x000fe20007810000 */
[----:B------:R-:W-:Y:S01]  /*4f50*/  FFMA.FTZ R0, R86, c[0x0][0x23c], -R6 ;  /* 0x00008f0056007a23 */ /* 0x000fe20000010806 */
[----:B------:R-:W-:-:S03]  /*4f60*/  FMNMX.FTZ R2, R249, R2, !PT ;  /* 0x00000002f9027209 */ /* 0x000fc60007810000 */
[----:B------:R1:W2:Y:S01]  /*4f70*/  MUFU.EX2 R12, R0 ;  /* 0x00000000000c7308 */ /* 0x0002a20000000800 */
[----:B------:R-:W-:Y:S01]  /*4f80*/  FMNMX.FTZ R2, R248, R2, !PT ;  /* 0x00000002f8027209 */ /* 0x000fe20007810000 */
[----:B------:R-:W-:Y:S03]  /*4f90*/  HMMA.16816.F32 R48, R8, R64, RZ ;  /* 0x000000400830723c */ /* 0x000fe600000018ff */
[----:B------:R-:W-:-:S04]  /*4fa0*/  FMNMX.FTZ R2, R247, R2, !PT ;  /* 0x00000002f7027209 */ /* 0x000fc80007810000 */
[----:B------:R-:W-:Y:S01]  /*4fb0*/  FMNMX.FTZ R2, R246, R2, !PT ;  /* 0x00000002f6027209 */ /* 0x000fe20007810000 */
[C---:B------:R-:W-:Y:S03]  /*4fc0*/  HMMA.16816.F32 R36, R8.reuse, R76, RZ ;  /* 0x0000004c0824723c */ /* 0x040fe600000018ff */
[----:B------:R-:W-:Y:S02]  /*4fd0*/  FMNMX.FTZ R2, R245, R2, !PT ;  /* 0x00000002f5027209 */ /* 0x000fe40007810000 */
[----:B-1----:R-:W-:Y:S01]  /*4fe0*/  FMNMX.FTZ R0, R165, R4, !PT ;  /* 0x00000004a5007209 */ /* 0x002fe20007810000 */
[----:B------:R-:W-:Y:S01]  /*4ff0*/  FFMA.FTZ R4, R85, c[0x0][0x23c], -R6 ;  /* 0x00008f0055047a23 */ /* 0x000fe20000010806 */
[----:B------:R-:W-:Y:S01]  /*5000*/  FMNMX.FTZ R2, R242, R2, !PT ;  /* 0x00000002f2027209 */ /* 0x000fe20007810000 */
[----:B------:R-:W-:Y:S01]  /*5010*/  HMMA.16816.F32 R32, R8, R80, RZ ;  /* 0x000000500820723c */ /* 0x000fe200000018ff */
[----:B------:R-:W-:Y:S01]  /*5020*/  FMNMX.FTZ R0, R167, R0, !PT ;  /* 0x00000000a7007209 */ /* 0x000fe20007810000 */
[----:B------:R1:W3:Y:S01]  /*5030*/  MUFU.EX2 R14, R4 ;  /* 0x00000004000e7308 */ /* 0x0002e20000000800 */
[----:B------:R-:W-:Y:S01]  /*5040*/  FMNMX.FTZ R2, R240, R2, !PT ;  /* 0x00000002f0027209 */ /* 0x000fe20007810000 */
[----:B--2---:R2:W-:Y:S01]  /*5050*/  STL [R1+0x78], R12 ;  /* 0x0000780c01007387 */ /* 0x0045e20000100800 */
[----:B------:R-:W-:-:S02]  /*5060*/  FMNMX.FTZ R0, R191, R0, !PT ;  /* 0x00000000bf007209 */ /* 0x000fc40007810000 */
[----:B------:R-:W-:Y:S01]  /*5070*/  FMNMX.FTZ R2, R239, R2, !PT ;  /* 0x00000002ef027209 */ /* 0x000fe20007810000 */
[C---:B------:R-:W-:Y:S01]  /*5080*/  HMMA.16816.F32 R28, R8.reuse, R70, RZ ;  /* 0x00000046081c723c */ /* 0x040fe200000018ff */
[----:B------:R-:W-:Y:S02]  /*5090*/  FMNMX.FTZ R0, R190, R0, !PT ;  /* 0x00000000be007209 */ /* 0x000fe40007810000 */
[----:B------:R-:W-:Y:S02]  /*50a0*/  FMNMX.FTZ R2, R238, R2, !PT ;  /* 0x00000002ee027209 */ /* 0x000fe40007810000 */
[----:B------:R-:W-:Y:S02]  /*50b0*/  FMNMX.FTZ R0, R189, R0, !PT ;  /* 0x00000000bd007209 */ /* 0x000fe40007810000 */
[----:B------:R-:W-:Y:S01]  /*50c0*/  FMNMX.FTZ R2, R241, R2, !PT ;  /* 0x00000002f1027209 */ /* 0x000fe20007810000 */
[C---:B------:R-:W-:Y:S01]  /*50d0*/  HMMA.16816.F32 R24, R8.reuse, R66, RZ ;  /* 0x000000420818723c */ /* 0x040fe200000018ff */
[----:B------:R-:W-:Y:S01]  /*50e0*/  FMNMX.FTZ R0, R188, R0, !PT ;  /* 0x00000000bc007209 */ /* 0x000fe20007810000 */
[----:B-1----:R-:W-:Y:S01]  /*50f0*/  FFMA.FTZ R4, R87, c[0x0][0x23c], -R6 ;  /* 0x00008f0057047a23 */ /* 0x002fe20000010806 */
[----:B------:R-:W-:Y:S01]  /*5100*/  FMNMX.FTZ R7, R237, R2, !PT ;  /* 0x00000002ed077209 */ /* 0x000fe20007810000 */
[----:B------:R-:W-:Y:S01]  /*5110*/  FFMA.FTZ R2, R90, c[0x0][0x23c], -R5 ;  /* 0x00008f005a027a23 */ /* 0x000fe20000010805 */
[----:B------:R-:W-:Y:S01]  /*5120*/  FMNMX.FTZ R0, R211, R0, !PT ;  /* 0x00000000d3007209 */ /* 0x000fe20007810000 */
[----:B------:R1:W4:Y:S01]  /*5130*/  MUFU.EX2 R235, R4 ;  /* 0x0000000400eb7308 */ /* 0x0003220000000800 */
[----:B---3--:R4:W-:Y:S01]  /*5140*/  STL [R1+0x74], R14 ;  /* 0x0000740e01007387 */ /* 0x0089e20000100800 */
[----:B------:R-:W-:Y:S01]  /*5150*/  HMMA.16816.F32 R20, R8, R78, RZ ;  /* 0x0000004e0814723c */ /* 0x000fe200000018ff */
[----:B------:R-:W-:-:S02]  /*5160*/  FMNMX.FTZ R0, R208, R0, !PT ;  /* 0x00000000d0007209 */ /* 0x000fc40007810000 */
[----:B--2---:R-:W-:-:S03]  /*5170*/  F2FP.PACK_AB R12, R12, R94 ;  /* 0x0000005e0c0c723e */ /* 0x004fc600000000ff */
[----:B------:R-:W-:Y:S02]  /*5180*/  MUFU.EX2 R3, R2 ;  /* 0x0000000200037308 */ /* 0x000fe40000000800 */
[----:B------:R-:W-:Y:S01]  /*5190*/  HMMA.16816.F32 R16, R8, R82, RZ ;  /* 0x000000520810723c */ /* 0x000fe200000018ff */
[----:B-1----:R-:W-:-:S05]  /*51a0*/  FFMA.FTZ R4, R88, c[0x0][0x23c], -R5 ;  /* 0x00008f0058047a23 */ /* 0x002fca0000010805 */
[----:B------:R1:W-:Y:S01]  /*51b0*/  MUFU.EX2 R221, R4 ;  /* 0x0000000400dd7308 */ /* 0x0003e20000000800 */
[----:B----4-:R-:W-:Y:S01]  /*51c0*/  F2FP.PACK_AB R14, R235, R14 ;  /* 0x0000000eeb0e723e */ /* 0x010fe200000000ff */
[----:B-1----:R-:W-:-:S06]  /*51d0*/  FFMA.FTZ R4, R89, c[0x0][0x23c], -R5 ;  /* 0x00008f0059047a23 */ /* 0x002fcc0000010805 */
[----:B------:R1:W2:Y:S02]  /*51e0*/  MUFU.EX2 R13, R4 ;  /* 0x00000004000d7308 */ /* 0x0002a40000000800 */
[----:B-1----:R-:W-:Y:S01]  /*51f0*/  FMNMX.FTZ R4, R201, R0, !PT ;  /* 0x00000000c9047209 */ /* 0x002fe20007810000 */
[----:B--2---:R1:W-:Y:S01]  /*5200*/  STL [R1+0x70], R13 ;  /* 0x0000700d01007387 */ /* 0x0043e20000100800 */
[----:B------:R-:W-:Y:S02]  /*5210*/  FMNMX.FTZ R0, R236, R7, !PT ;  /* 0x00000007ec007209 */ /* 0x000fe40007810000 */
[----:B------:R-:W-:Y:S01]  /*5220*/  FMNMX.FTZ R2, R210, R4, !PT ;  /* 0x00000004d2027209 */ /* 0x000fe20007810000 */
[----:B------:R-:W-:Y:S01]  /*5230*/  FFMA.FTZ R4, R91, c[0x0][0x23c], -R5 ;  /* 0x00008f005b047a23 */ /* 0x000fe20000010805 */
[----:B------:R-:W-:Y:S02]  /*5240*/  STL [R1+0xd0], R235 ;  /* 0x0000d0eb01007387 */ /* 0x000fe40000100800 */
[----:B------:R-:W-:Y:S01]  /*5250*/  FMNMX.FTZ R2, R209, R2, !PT ;  /* 0x00000002d1027209 */ /* 0x000fe20007810000 */
[----:B------:R-:W2:Y:S01]  /*5260*/  MUFU.EX2 R234, R4 ;  /* 0x0000000400ea7308 */ /* 0x000ea20000000800 */
[----:B------:R-:W3:Y:S02]  /*5270*/  SHFL.BFLY PT, R7, R0, 0x2, 0x1f ;  /* 0x0c401f0000077f89 */ /* 0x000ee400000e0000 */
[----:B------:R-:W-:-:S02]  /*5280*/  FMNMX.FTZ R2, R244, R2, !PT ;  /* 0x00000002f4027209 */ /* 0x000fc40007810000 */
[----:B------:R-:W-:Y:S02]  /*5290*/  STL [R1+0xd8], R3 ;  /* 0x0000d80301007387 */ /* 0x000fe40000100800 */
[----:B------:R-:W-:-:S04]  /*52a0*/  FMNMX.FTZ R2, R243, R2, !PT ;  /* 0x00000002f3027209 */ /* 0x000fc80007810000 */
[----:B------:R-:W-:-:S04]  /*52b0*/  FMNMX.FTZ R2, R215, R2, !PT ;  /* 0x00000002d7027209 */ /* 0x000fc80007810000 */
[----:B------:R-:W-:Y:S01]  /*52c0*/  FMNMX.FTZ R2, R214, R2, !PT ;  /* 0x00000002d6027209 */ /* 0x000fe20007810000 */
[----:B--2---:R-:W-:Y:S01]  /*52d0*/  STL [R1+0xd4], R234 ;  /* 0x0000d4ea01007387 */ /* 0x004fe20000100800 */
[----:B------:R-:W-:Y:S02]  /*52e0*/  F2FP.PACK_AB R15, R234, R3 ;  /* 0x00000003ea0f723e */ /* 0x000fe400000000ff */
[----:B------:R-:W-:Y:S02]  /*52f0*/  FMNMX.FTZ R2, R213, R2, !PT ;  /* 0x00000002d5027209 */ /* 0x000fe40007810000 */
[----:B-1----:R-:W-:Y:S02]  /*5300*/  F2FP.PACK_AB R13, R13, R221 ;  /* 0x000000dd0d0d723e */ /* 0x002fe400000000ff */
[----:B------:R-:W-:Y:S02]  /*5310*/  FMNMX.FTZ R2, R212, R2, !PT ;  /* 0x00000002d4027209 */ /* 0x000fe40007810000 */
[----:B---3--:R-:W-:-:S02]  /*5320*/  FMNMX.FTZ R0, R0, R7, !PT ;  /* 0x0000000700007209 */ /* 0x008fc40007810000 */
[----:B------:R-:W-:Y:S01]  /*5330*/  FMNMX.FTZ R4, R200, R2, !PT ;  /* 0x00000002c8047209 */ /* 0x000fe20007810000 */
[C---:B------:R-:W-:Y:S02]  /*5340*/  HMMA.16816.F32 R84, R12.reuse, R44, R60 ;  /* 0x0000002c0c54723c */ /* 0x040fe4000000183c */
[----:B------:R-:W1:Y:S04]  /*5350*/  SHFL.BFLY PT, R7, R0, 0x1, 0x1f ;  /* 0x0c201f0000077f89 */ /* 0x000e6800000e0000 */
[----:B------:R-:W2:Y:S02]  /*5360*/  SHFL.BFLY PT, R8, R4, 0x2, 0x1f ;  /* 0x0c401f0004087f89 */ /* 0x000ea400000e0000 */
[C---:B------:R-:W-:Y:S08]  /*5370*/  HMMA.16816.F32 R112, R12.reuse, R40, R48 ;  /* 0x000000280c70723c */ /* 0x040ff00000001830 */
[C---:B------:R-:W-:Y:S08]  /*5380*/  HMMA.16816.F32 R88, R12.reuse, R56, R36 ;  /* 0x000000380c58723c */ /* 0x040ff00000001824 */
[----:B------:R-:W-:Y:S01]  /*5390*/  HMMA.16816.F32 R108, R12, R52, R32 ;  /* 0x000000340c6c723c */ /* 0x000fe20000001820 */
[----:B-1----:R-:W-:-:S02]  /*53a0*/  FMNMX.FTZ R74, R0, R7, !PT ;  /* 0x00000007004a7209 */ /* 0x002fc40007810000 */
[----:B--2---:R-:W-:-:S03]  /*53b0*/  FMNMX.FTZ R0, R4, R8, !PT ;  /* 0x0000000804007209 */ /* 0x004fc60007810000 */
[C---:B------:R-:W-:Y:S01]  /*53c0*/  FMUL.FTZ R2, R74.reuse, c[0x0][0x23c] ;  /* 0x00008f004a027a20 */ /* 0x040fe20000410000 */
[----:B------:R-:W-:Y:S01]  /*53d0*/  FSETP.NEU.FTZ.AND P1, PT, R74, -INF , PT ;  /* 0xff8000004a00780b */ /* 0x000fe20003f3d000 */
[----:B------:R-:W-:Y:S01]  /*53e0*/  HMMA.16816.F32 R60, R12, R46, R28 ;  /* 0x0000002e0c3c723c */ /* 0x000fe2000000181c */
[----:B------:R-:W1:Y:S02]  /*53f0*/  SHFL.BFLY PT, R7, R0, 0x1, 0x1f ;  /* 0x0c201f0000077f89 */ /* 0x000e6400000e0000 */
[----:B------:R-:W-:-:S05]  /*5400*/  FSEL R2, R2, RZ, P1 ;  /* 0x000000ff02027208 */ /* 0x000fca0000800000 */
[--C-:B------:R-:W-:Y:S01]  /*5410*/  FFMA.FTZ R4, R132, c[0x0][0x23c], -R2.reuse ;  /* 0x00008f0084047a23 */ /* 0x100fe20000010802 */
[C---:B------:R-:W-:Y:S03]  /*5420*/  HMMA.16816.F32 R100, R12.reuse, R42, R24 ;  /* 0x0000002a0c64723c */ /* 0x040fe60000001818 */
[----:B------:R2:W-:Y:S05]  /*5430*/  MUFU.EX2 R203, R4 ;  /* 0x0000000400cb7308 */ /* 0x0005ea0000000800 */
[C---:B------:R-:W-:Y:S08]  /*5440*/  HMMA.16816.F32 R96, R12.reuse, R58, R20 ;  /* 0x0000003a0c60723c */ /* 0x040ff00000001814 */
[----:B------:R-:W-:Y:S01]  /*5450*/  HMMA.16816.F32 R104, R12, R54, R16 ;  /* 0x000000360c68723c */ /* 0x000fe20000001810 */
[----:B-1----:R-:W-:Y:S01]  /*5460*/  FMNMX.FTZ R73, R0, R7, !PT ;  /* 0x0000000700497209 */ /* 0x002fe20007810000 */
[----:B------:R-:W-:-:S02]  /*5470*/  FFMA.FTZ R0, R137, c[0x0][0x23c], -R2 ;  /* 0x00008f0089007a23 */ /* 0x000fc40000010802 */
[----:B--2---:R-:W-:Y:S01]  /*5480*/  FFMA.FTZ R4, R133, c[0x0][0x23c], -R2 ;  /* 0x00008f0085047a23 */ /* 0x004fe20000010802 */
[----:B------:R-:W-:Y:S01]  /*5490*/  FSETP.NEU.FTZ.AND P1, PT, R73, -INF , PT ;  /* 0xff8000004900780b */ /* 0x000fe20003f3d000 */
[----:B------:R1:W-:Y:S01]  /*54a0*/  MUFU.EX2 R251, R0 ;  /* 0x0000000000fb7308 */ /* 0x0003e20000000800 */
[----:B------:R-:W-:-:S07]  /*54b0*/  FFMA.FTZ R7, R118, c[0x0][0x23c], -R6 ;  /* 0x00008f0076077a23 */ /* 0x000fce0000010806 */
[----:B------:R2:W3:Y:S01]  /*54c0*/  MUFU.EX2 R202, R4 ;  /* 0x0000000400ca7308 */ /* 0x0004e20000000800 */
[----:B-1----:R-:W-:-:S07]  /*54d0*/  FMUL.FTZ R0, R73, c[0x0][0x23c] ;  /* 0x00008f0049007a20 */ /* 0x002fce0000410000 */
[----:B------:R-:W-:Y:S01]  /*54e0*/  MUFU.EX2 R223, R7 ;  /* 0x0000000700df7308 */ /* 0x000fe20000000800 */
[----:B------:R-:W-:Y:S01]  /*54f0*/  FSEL R0, R0, RZ, P1 ;  /* 0x000000ff00007208 */ /* 0x000fe20000800000 */
[----:B--2---:R-:W-:Y:S01]  /*5500*/  FFMA.FTZ R4, R134, c[0x0][0x23c], -R2 ;  /* 0x00008f0086047a23 */ /* 0x004fe20000010802 */
[----:B---3--:R-:W-:Y:S01]  /*5510*/  F2FP.PACK_AB R12, R202, R203 ;  /* 0x000000cbca0c723e */ /* 0x008fe200000000ff */
[----:B------:R-:W-:-:S04]  /*5520*/  IMAD.MOV.U32 R134, RZ, RZ, R95 ;  /* 0x000000ffff867224 */ /* 0x000fc800078e005f */
[----:B------:R1:W-:Y:S02]  /*5530*/  MUFU.EX2 R10, R4 ;  /* 0x00000004000a7308 */ /* 0x0003e40000000800 */
[----:B-1----:R-:W-:-:S06]  /*5540*/  FFMA.FTZ R4, R136, c[0x0][0x23c], -R2 ;  /* 0x00008f0088047a23 */ /* 0x002fcc0000010802 */
[----:B------:R1:W-:Y:S02]  /*5550*/  MUFU.EX2 R11, R4 ;  /* 0x00000004000b7308 */ /* 0x0003e40000000800 */
[----:B-1----:R-:W-:Y:S01]  /*5560*/  FFMA.FTZ R4, R135, c[0x0][0x23c], -R2 ;  /* 0x00008f0087047a23 */ /* 0x002fe20000010802 */
[----:B------:R-:W-:-:S05]  /*5570*/  MOV R135, R94 ;  /* 0x0000005e00877202 */ /* 0x000fca0000000f00 */
[----:B------:R1:W2:Y:S02]  /*5580*/  MUFU.EX2 R226, R4 ;  /* 0x0000000400e27308 */ /* 0x0002a40000000800 */
[----:B-1----:R-:W-:Y:S01]  /*5590*/  FFMA.FTZ R4, R138, c[0x0][0x23c], -R2 ;  /* 0x00008f008a047a23 */ /* 0x002fe20000010802 */
[----:B--2---:R-:W-:Y:S01]  /*55a0*/  F2FP.PACK_AB R8, R251, R226 ;  /* 0x000000e2fb08723e */ /* 0x004fe200000000ff */
[----:B------:R-:W-:-:S04]  /*55b0*/  IMAD.MOV.U32 R138, RZ, RZ, R93 ;  /* 0x000000ffff8a7224 */ /* 0x000fc800078e005d */
[----:B------:R1:W-:Y:S02]  /*55c0*/  MUFU.EX2 R234, R4 ;  /* 0x0000000400ea7308 */ /* 0x0003e40000000800 */
[----:B-1----:R-:W-:Y:S01]  /*55d0*/  FFMA.FTZ R4, R139, c[0x0][0x23c], -R2 ;  /* 0x00008f008b047a23 */ /* 0x002fe20000010802 */
[----:B------:R-:W-:-:S05]  /*55e0*/  MOV R139, R92 ;  /* 0x0000005c008b7202 */ /* 0x000fca0000000f00 */
[----:B------:R1:W-:Y:S02]  /*55f0*/  MUFU.EX2 R72, R4 ;  /* 0x0000000400487308 */ /* 0x0003e40000000800 */
[----:B-1----:R-:W-:-:S06]  /*5600*/  FFMA.FTZ R4, R116, c[0x0][0x23c], -R0 ;  /* 0x00008f0074047a23 */ /* 0x002fcc0000010800 */
[----:B------:R1:W-:Y:S02]  /*5610*/  MUFU.EX2 R137, R4 ;  /* 0x0000000400897308 */ /* 0x0003e40000000800 */
[----:B-1----:R-:W-:Y:S02]  /*5620*/  FFMA.FTZ R4, R117, c[0x0][0x23c], -R0 ;  /* 0x00008f0075047a23 */ /* 0x002fe40000010800 */
[----:B------:R-:W-:-:S04]  /*5630*/  IMAD.MOV.U32 R117, RZ, RZ, R139 ;  /* 0x000000ffff757224 */ /* 0x000fc800078e008b */
[----:B------:R1:W2:Y:S01]  /*5640*/  MUFU.EX2 R136, R4 ;  /* 0x0000000400887308 */ /* 0x0002a20000000800 */
[----:B------:R-:W-:Y:S01]  /*5650*/  IMAD.MOV.U32 R139, RZ, RZ, R134 ;  /* 0x000000ffff8b7224 */ /* 0x000fe200078e0086 */
[----:B------:R-:W-:Y:S01]  /*5660*/  MOV R134, R222 ;  /* 0x000000de00867202 */ /* 0x000fe20000000f00 */
[--C-:B-1----:R-:W-:Y:S01]  /*5670*/  FFMA.FTZ R4, R120, c[0x0][0x23c], -R0.reuse ;  /* 0x00008f0078047a23 */ /* 0x102fe20000010800 */
[----:B--2---:R-:W-:Y:S02]  /*5680*/  F2FP.PACK_AB R13, R136, R137 ;  /* 0x00000089880d723e */ /* 0x004fe400000000ff */
[----:B------:R-:W-:Y:S02]  /*5690*/  MOV R120, R135 ;  /* 0x0000008700787202 */ /* 0x000fe40000000f00 */
[----:B------:R1:W2:Y:S01]  /*56a0*/  MUFU.EX2 R9, R4 ;  /* 0x0000000400097308 */ /* 0x0002a20000000800 */
[----:B------:R-:W-:Y:S02]  /*56b0*/  IMAD.MOV.U32 R135, RZ, RZ, R221 ;  /* 0x000000ffff877224 */ /* 0x000fe400078e00dd */
[----:B-1----:R-:W-:-:S05]  /*56c0*/  FFMA.FTZ R4, R121, c[0x0][0x23c], -R0 ;  /* 0x00008f0079047a23 */ /* 0x002fca0000010800 */
[----:B------:R1:W-:Y:S02]  /*56d0*/  MUFU.EX2 R132, R4 ;  /* 0x0000000400847308 */ /* 0x0003e40000000800 */
[----:B-1----:R-:W-:Y:S01]  /*56e0*/  FFMA.FTZ R4, R122, c[0x0][0x23c], -R0 ;  /* 0x00008f007a047a23 */ /* 0x002fe20000010800 */
[----:B------:R-:W-:-:S05]  /*56f0*/  MOV R122, R11 ;  /* 0x0000000b007a7202 */ /* 0x000fca0000000f00 */
[----:B------:R1:W-:Y:S02]  /*5700*/  MUFU.EX2 R133, R4 ;  /* 0x0000000400857308 */ /* 0x0003e40000000800 */
[----:B-1----:R-:W-:Y:S02]  /*5710*/  FFMA.FTZ R4, R125, c[0x0][0x23c], -R0 ;  /* 0x00008f007d047a23 */ /* 0x002fe40000010800 */
[----:B------:R-:W-:Y:S01]  /*5720*/  IMAD.MOV.U32 R125, RZ, RZ, R10 ;  /* 0x000000ffff7d7224 */ /* 0x000fe200078e000a */
[----:B------:R-:W-:-:S03]  /*5730*/  F2FP.PACK_AB R10, R72, R234 ;  /* 0x000000ea480a723e */ /* 0x000fc600000000ff */
[----:B------:R1:W3:Y:S01]  /*5740*/  MUFU.EX2 R3, R4 ;  /* 0x0000000400037308 */ /* 0x0002e20000000800 */
[----:B------:R-:W-:Y:S01]  /*5750*/  F2FP.PACK_AB R14, R122, R125 ;  /* 0x0000007d7a0e723e */ /* 0x000fe200000000ff */
[----:B-1----:R-:W-:Y:S01]  /*5760*/  FFMA.FTZ R4, R124, c[0x0][0x23c], -R0 ;  /* 0x00008f007c047a23 */ /* 0x002fe20000010800 */
[----:B--2---:R-:W-:Y:S02]  /*5770*/  MOV R124, R9 ;  /* 0x00000009007c7202 */ /* 0x004fe40000000f00 */
[----:B---3--:R-:W-:-:S03]  /*5780*/  F2FP.PACK_AB R9, R3, R133 ;  /* 0x000000850309723e */ /* 0x008fc600000000ff */
[----:B------:R1:W-:Y:S01]  /*5790*/  MUFU.EX2 R235, R4 ;  /* 0x0000000400eb7308 */ /* 0x0003e20000000800 */
[----:B------:R-:W-:-:S07]  /*57a0*/  F2FP.PACK_AB R15, R132, R124 ;  /* 0x0000007c840f723e */ /* 0x000fce00000000ff */
[----:B------:R-:W-:Y:S01]  /*57b0*/  HMMA.16816.F32 R16, R12, R64, RZ ;  /* 0x000000400c10723c */ /* 0x000fe200000018ff */
[----:B-1----:R-:W-:-:S07]  /*57c0*/  FFMA.FTZ R4, R129, c[0x0][0x23c], -R0 ;  /* 0x00008f0081047a23 */ /* 0x002fce0000010800 */
[----:B------:R-:W-:Y:S01]  /*57d0*/  HMMA.16816.F32 R20, R12, R68, RZ ;  /* 0x000000440c14723c */ /* 0x000fe200000018ff */
[----:B------:R-:W-:Y:S01]  /*57e0*/  MOV R129, R132 ;  /* 0x0000008400817202 */ /* 0x000fe20000000f00 */
[----:B------:R1:W2:Y:S01]  /*57f0*/  MUFU.EX2 R250, R4 ;  /* 0x0000000400fa7308 */ /* 0x0002a20000000800 */
[----:B------:R-:W-:-:S05]  /*5800*/  MOV R132, R230 ;  /* 0x000000e600847202 */ /* 0x000fca0000000f00 */
[C---:B------:R-:W-:Y:S08]  /*5810*/  HMMA.16816.F32 R32, R12.reuse, R70, RZ ;  /* 0x000000460c20723c */ /* 0x040ff000000018ff */
[----:B------:R-:W-:Y:S01]  /*5820*/  HMMA.16816.F32 R28, R12, R66, RZ ;  /* 0x000000420c1c723c */ /* 0x000fe200000018ff */
[----:B-1----:R-:W-:Y:S01]  /*5830*/  FFMA.FTZ R4, R152, c[0x0][0x23c], -R2 ;  /* 0x00008f0098047a23 */ /* 0x002fe20000010802 */
[----:B--2---:R-:W-:-:S02]  /*5840*/  F2FP.PACK_AB R11, R250, R235 ;  /* 0x000000ebfa0b723e */ /* 0x004fc400000000ff */
[----:B------:R-:W-:Y:S01]  /*5850*/  MOV R152, R122 ;  /* 0x0000007a00987202 */ /* 0x000fe20000000f00 */
[----:B------:R1:W-:Y:S03]  /*5860*/  MUFU.EX2 R121, R4 ;  /* 0x0000000400797308 */ /* 0x0003e60000000800 */
[----:B------:R-:W-:Y:S01]  /*5870*/  HMMA.16816.F32 R24, R12, R76, RZ ;  /* 0x0000004c0c18723c */ /* 0x000fe200000018ff */
[----:B------:R-:W-:Y:S01]  /*5880*/  MOV R122, R120 ;  /* 0x00000078007a7202 */ /* 0x000fe20000000f00 */
[----:B------:R-:W-:Y:S01]  /*5890*/  IMAD.MOV.U32 R120, RZ, RZ, R117 ;  /* 0x000000ffff787224 */ /* 0x000fe200078e0075 */
[----:B------:R-:W-:-:S05]  /*58a0*/  MOV R117, R233 ;  /* 0x000000e900757202 */ /* 0x000fca0000000f00 */
[----:B------:R-:W-:Y:S01]  /*58b0*/  HMMA.16816.F32 R92, R8, R40, R16 ;  /* 0x00000028085c723c */ /* 0x000fe20000001810 */
[----:B-1----:R-:W-:-:S07]  /*58c0*/  FFMA.FTZ R4, R155, c[0x0][0x23c], -R2 ;  /* 0x00008f009b047a23 */ /* 0x002fce0000010802 */
[----:B------:R-:W-:Y:S01]  /*58d0*/  HMMA.16816.F32 R16, R12, R80, RZ ;  /* 0x000000500c10723c */ /* 0x000fe200000018ff */
[----:B------:R-:W-:Y:S01]  /*58e0*/  IMAD.MOV.U32 R155, RZ, RZ, R133 ;  /* 0x000000ffff9b7224 */ /* 0x000fe200078e0085 */
[----:B------:R1:W-:Y:S06]  /*58f0*/  MUFU.EX2 R116, R4 ;  /* 0x0000000400747308 */ /* 0x0003ec0000000800 */
[----:B------:R-:W-:Y:S08]  /*5900*/  HMMA.16816.F32 R48, R8, R44, R20 ;  /* 0x0000002c0830723c */ /* 0x000ff00000001814 */
[----:B------:R-:W-:Y:S01]  /*5910*/  HMMA.16816.F32 R20, R12, R78, RZ ;  /* 0x0000004e0c14723c */ /* 0x000fe200000018ff */
[----:B-1----:R-:W-:-:S04]  /*5920*/  FFMA.FTZ R4, R154, c[0x0][0x23c], -R2 ;  /* 0x00008f009a047a23 */ /* 0x002fc80000010802 */
[----:B------:R1:W-:Y:S03]  /*5930*/  MUFU.EX2 R229, R4 ;  /* 0x0000000400e57308 */ /* 0x0003e60000000800 */
[----:B------:R-:W-:Y:S01]  /*5940*/  HMMA.16816.F32 R68, R8, R52, R16 ;  /* 0x000000340844723c */ /* 0x000fe20000001810 */
[----:B------:R-:W2:Y:S07]  /*5950*/  LDSM.16.MT88.4 R16, [R216+0x9000] ;  /* 0x00900000d810783b */ /* 0x000eae0000004200 */
[----:B------:R-:W-:Y:S01]  /*5960*/  HMMA.16816.F32 R12, R12, R82, RZ ;  /* 0x000000520c0c723c */ /* 0x000fe200000018ff */
[----:B-1----:R-:W-:-:S07]  /*5970*/  FFMA.FTZ R4, R153, c[0x0][0x23c], -R2 ;  /* 0x00008f0099047a23 */ /* 0x002fce0000010802 */
[C---:B------:R-:W-:Y:S01]  /*5980*/  HMMA.16816.F32 R32, R8.reuse, R46, R32 ;  /* 0x0000002e0820723c */ /* 0x040fe20000001820 */
[----:B------:R1:W3:Y:S07]  /*5990*/  MUFU.EX2 R225, R4 ;  /* 0x0000000400e17308 */ /* 0x0002ee0000000800 */
[C---:B------:R-:W-:Y:S08]  /*59a0*/  HMMA.16816.F32 R44, R8.reuse, R42, R28 ;  /* 0x0000002a082c723c */ /* 0x040ff0000000181c */
[----:B------:R-:W-:Y:S01]  /*59b0*/  HMMA.16816.F32 R64, R8, R56, R24 ;  /* 0x000000380840723c */ /* 0x000fe20000001818 */
[----:B------:R-:W4:Y:S01]  /*59c0*/  LDSM.16.MT88.4 R24, [R219+0x9000] ;  /* 0x00900000db18783b */ /* 0x000f220000004200 */
[----:B-1----:R-:W-:Y:S01]  /*59d0*/  FFMA.FTZ R4, R142, c[0x0][0x23c], -R0 ;  /* 0x00008f008e047a23 */ /* 0x002fe20000010800 */
[----:B------:R-:W-:-:S03]  /*59e0*/  MOV R142, R226 ;  /* 0x000000e2008e7202 */ /* 0x000fc60000000f00 */
[----:B------:R1:W-:Y:S02]  /*59f0*/  MUFU.EX2 R75, R4 ;  /* 0x00000004004b7308 */ /* 0x0003e40000000800 */
[C---:B------:R-:W-:Y:S01]  /*5a00*/  HMMA.16816.F32 R36, R8.reuse, R58, R20 ;  /* 0x0000003a0824723c */ /* 0x040fe20000001814 */
[----:B------:R-:W2:Y:S07]  /*5a10*/  LDSM.16.MT88.4 R20, [R217+0x9000] ;  /* 0x00900000d914783b */ /* 0x000eae0000004200 */
[----:B------:R-:W-:Y:S01]  /*5a20*/  HMMA.16816.F32 R28, R8, R54, R12 ;  /* 0x00000036081c723c */ /* 0x000fe2000000180c */
[----:B-1----:R-:W-:-:S06]  /*5a30*/  FFMA.FTZ R4, R145, c[0x0][0x23c], -R0 ;  /* 0x00008f0091047a23 */ /* 0x002fcc0000010800 */
[----:B---3--:R-:W-:Y:S01]  /*5a40*/  F2FP.PACK_AB R14, R225, R229 ;  /* 0x000000e5e10e723e */ /* 0x008fe200000000ff */
[----:B------:R1:W3:Y:S02]  /*5a50*/  MUFU.EX2 R232, R4 ;  /* 0x0000000400e87308 */ /* 0x0002e40000000800 */
[----:B-1----:R-:W-:Y:S01]  /*5a60*/  FFMA.FTZ R4, R144, c[0x0][0x23c], -R0 ;  /* 0x00008f0090047a23 */ /* 0x002fe20000010800 */
[----:B---3--:R-:W-:-:S05]  /*5a70*/  F2FP.PACK_AB R13, R232, R75 ;  /* 0x0000004be80d723e */ /* 0x008fca00000000ff */
[----:B------:R1:W-:Y:S02]  /*5a80*/  MUFU.EX2 R228, R4 ;  /* 0x0000000400e47308 */ /* 0x0003e40000000800 */
[----:B-1----:R-:W-:-:S06]  /*5a90*/  FFMA.FTZ R4, R146, c[0x0][0x23c], -R0 ;  /* 0x00008f0092047a23 */ /* 0x002fcc0000010800 */
        /* <DEDUP_REMOVED lines=8> */
[----:B------:R1:W3:Y:S02]  /*5b20*/  MUFU.EX2 R227, R4 ;  /* 0x0000000400e37308 */ /* 0x0002e40000000800 */
[----:B-1----:R-:W-:Y:S01]  /*5b30*/  FFMA.FTZ R4, R131, c[0x0][0x23c], -R5 ;  /* 0x00008f0083047a23 */ /* 0x002fe20000010805 */
[----:B---3--:R-:W-:-:S05]  /*5b40*/  F2FP.PACK_AB R10, R223, R227 ;  /* 0x000000e3df0a723e */ /* 0x008fca00000000ff */
[----:B------:R1:W-:Y:S02]  /*5b50*/  MUFU.EX2 R119, R4 ;  /* 0x0000000400777308 */ /* 0x0003e40000000800 */
[----:B-1----:R-:W-:Y:S01]  /*5b60*/  FFMA.FTZ R4, R127, c[0x0][0x23c], -R5 ;  /* 0x00008f007f047a23 */ /* 0x002fe20000010805 */
[----:B------:R-:W-:Y:S02]  /*5b70*/  MOV R127, R116 ;  /* 0x00000074007f7202 */ /* 0x000fe40000000f00 */
[----:B------:R-:W-:-:S03]  /*5b80*/  MOV R116, R138 ;  /* 0x0000008a00747202 */ /* 0x000fc60000000f00 */
[----:B------:R1:W3:Y:S01]  /*5b90*/  MUFU.EX2 R230, R4 ;  /* 0x0000000400e67308 */ /* 0x0002e20000000800 */
[----:B------:R-:W-:Y:S02]  /*5ba0*/  F2FP.PACK_AB R12, R127, R121 ;  /* 0x000000797f0c723e */ /* 0x000fe400000000ff */
[----:B------:R-:W-:-:S05]  /*5bb0*/  MOV R138, R220 ;  /* 0x000000dc008a7202 */ /* 0x000fca0000000f00 */
[----:B--2---:R-:W-:Y:S01]  /*5bc0*/  HMMA.16816.F32 R40, R12, R16, R48 ;  /* 0x000000100c28723c */ /* 0x004fe20000001830 */
[----:B-1----:R-:W-:Y:S01]  /*5bd0*/  FFMA.FTZ R4, R126, c[0x0][0x23c], -R5 ;  /* 0x00008f007e047a23 */ /* 0x002fe20000010805 */
[----:B---3--:R-:W-:-:S06]  /*5be0*/  F2FP.PACK_AB R9, R230, R119 ;  /* 0x00000077e609723e */ /* 0x008fcc00000000ff */
[C---:B------:R-:W-:Y:S01]  /*5bf0*/  HMMA.16816.F32 R32, R12.reuse, R18, R32 ;  /* 0x000000120c20723c */ /* 0x040fe20000001820 */
[----:B------:R1:W-:Y:S07]  /*5c00*/  MUFU.EX2 R153, R4 ;  /* 0x0000000400997308 */ /* 0x0003ee0000000800 */
[C---:B----4-:R-:W-:Y:S08]  /*5c10*/  HMMA.16816.F32 R92, R12.reuse, R24, R92 ;  /* 0x000000180c5c723c */ /* 0x050ff0000000185c */
[----:B------:R-:W-:Y:S01]  /*5c20*/  HMMA.16816.F32 R76, R12, R26, R44 ;  /* 0x0000001a0c4c723c */ /* 0x000fe2000000182c */
[----:B-1----:R-:W-:-:S04]  /*5c30*/  FFMA.FTZ R4, R123, c[0x0][0x23c], -R5 ;  /* 0x00008f007b047a23 */ /* 0x002fc80000010805 */
[----:B------:R-:W1:Y:S03]  /*5c40*/  MUFU.EX2 R222, R4 ;  /* 0x0000000400de7308 */ /* 0x000e660000000800 */
[C---:B------:R-:W-:Y:S08]  /*5c50*/  HMMA.16816.F32 R64, R12.reuse, R20, R64 ;  /* 0x000000140c40723c */ /* 0x040ff00000001840 */
[----:B------:R-:W-:Y:S01]  /*5c60*/  HMMA.16816.F32 R52, R12, R22, R36 ;  /* 0x000000160c34723c */ /* 0x000fe20000001824 */
[----:B-1----:R-:W-:Y:S01]  /*5c70*/  F2FP.PACK_AB R11, R222, R153 ;  /* 0x00000099de0b723e */ /* 0x002fe200000000ff */
[----:B------:R-:W-:-:S04]  /*5c80*/  FFMA.FTZ R4, R174, c[0x0][0x23c], -R2 ;  /* 0x00008f00ae047a23 */ /* 0x000fc80000010802 */
[----:B------:R1:W-:Y:S02]  /*5c90*/  MUFU.EX2 R221, R4 ;  /* 0x0000000400dd7308 */ /* 0x0003e40000000800 */
[C---:B------:R-:W-:Y:S08]  /*5ca0*/  HMMA.16816.F32 R56, R8.reuse, R16, R84 ;  /* 0x000000100838723c */ /* 0x040ff00000001854 */
[----:B------:R-:W-:Y:S01]  /*5cb0*/  HMMA.16816.F32 R60, R8, R18, R60 ;  /* 0x00000012083c723c */ /* 0x000fe2000000183c */
[----:B------:R-:W2:Y:S01]  /*5cc0*/  LDSM.16.MT88.4 R16, [R218+0x9000] ;  /* 0x00900000da10783b */ /* 0x000ea20000004200 */
[----:B-1----:R-:W-:-:S06]  /*5cd0*/  FFMA.FTZ R4, R173, c[0x0][0x23c], -R2 ;  /* 0x00008f00ad047a23 */ /* 0x002fcc0000010802 */
[C---:B------:R-:W-:Y:S01]  /*5ce0*/  HMMA.16816.F32 R80, R8.reuse, R24, R112 ;  /* 0x000000180850723c */ /* 0x040fe20000001870 */
[----:B------:R1:W3:Y:S07]  /*5cf0*/  MUFU.EX2 R126, R4 ;  /* 0x00000004007e7308 */ /* 0x0002ee0000000800 */
[C---:B------:R-:W-:Y:S08]  /*5d00*/  HMMA.16816.F32 R88, R8.reuse, R20, R88 ;  /* 0x000000140858723c */ /* 0x040ff00000001858 */
[----:B------:R-:W-:Y:S01]  /*5d10*/  HMMA.16816.F32 R84, R8, R26, R100 ;  /* 0x0000001a0854723c */ /* 0x000fe20000001864 */
[----:B------:R-:W-:Y:S01]  /*5d20*/  LDSM.16.MT88.4 R24, [R219+0x9800] ;  /* 0x00980000db18783b */ /* 0x000fe20000004200 */
[----:B-1----:R-:W-:-:S04]  /*5d30*/  FFMA.FTZ R4, R172, c[0x0][0x23c], -R2 ;  /* 0x00008f00ac047a23 */ /* 0x002fc80000010802 */
[----:B------:R1:W-:Y:S02]  /*5d40*/  MUFU.EX2 R128, R4 ;  /* 0x0000000400807308 */ /* 0x0003e40000000800 */
[C---:B------:R-:W-:Y:S01]  /*5d50*/  HMMA.16816.F32 R96, R8.reuse, R22, R96 ;  /* 0x000000160860723c */ /* 0x040fe20000001860 */
[----:B------:R-:W-:Y:S07]  /*5d60*/  LDSM.16.MT88.4 R20, [R217+0x9800] ;  /* 0x00980000d914783b */ /* 0x000fee0000004200 */
[----:B--2---:R-:W-:Y:S01]  /*5d70*/  HMMA.16816.F32 R108, R8, R16, R108 ;  /* 0x00000010086c723c */ /* 0x004fe2000000186c */
[----:B-1----:R-:W-:-:S07]  /*5d80*/  FFMA.FTZ R4, R175, c[0x0][0x23c], -R2 ;  /* 0x00008f00af047a23 */ /* 0x002fce0000010802 */
[----:B------:R-:W-:Y:S01]  /*5d90*/  HMMA.16816.F32 R104, R8, R18, R104 ;  /* 0x000000120868723c */ /* 0x000fe20000001868 */
[----:B------:R1:W-:Y:S07]  /*5da0*/  MUFU.EX2 R118, R4 ;  /* 0x0000000400767308 */ /* 0x0003ee0000000800 */
[C---:B------:R-:W-:Y:S08]  /*5db0*/  HMMA.16816.F32 R48, R12.reuse, R16, R68 ;  /* 0x000000100c30723c */ /* 0x040ff00000001844 */
[----:B------:R-:W-:Y:S01]  /*5dc0*/  HMMA.16816.F32 R28, R12, R18, R28 ;  /* 0x000000120c1c723c */ /* 0x000fe2000000181c */
[----:B-1----:R-:W-:Y:S01]  /*5dd0*/  FFMA.FTZ R4, R164, c[0x0][0x23c], -R0 ;  /* 0x00008f00a4047a23 */ /* 0x002fe20000010800 */
[----:B------:R-:W1:Y:S01]  /*5de0*/  LDSM.16.MT88.4 R16, [R216+0x9800] ;  /* 0x00980000d810783b */ /* 0x000e620000004200 */
[----:B------:R-:W-:-:S02]  /*5df0*/  MOV R164, R152 ;  /* 0x0000009800a47202 */ /* 0x000fc40000000f00 */
[----:B------:R2:W-:Y:S01]  /*5e00*/  MUFU.EX2 R220, R4 ;  /* 0x0000000400dc7308 */ /* 0x0005e20000000800 */
[----:B------:R-:W-:Y:S02]  /*5e10*/  MOV R152, R134 ;  /* 0x0000008600987202 */ /* 0x000fe40000000f00 */
[----:B---3--:R-:W-:Y:S01]  /*5e20*/  F2FP.PACK_AB R12, R126, R221 ;  /* 0x000000dd7e0c723e */ /* 0x008fe200000000ff */
[----:B--2---:R-:W-:-:S04]  /*5e30*/  FFMA.FTZ R4, R166, c[0x0][0x23c], -R0 ;  /* 0x00008f00a6047a23 */ /* 0x004fc80000010800 */
[----:B------:R2:W3:Y:S02]  /*5e40*/  MUFU.EX2 R123, R4 ;  /* 0x00000004007b7308 */ /* 0x0004e40000000800 */
[----:B--2---:R-:W-:Y:S01]  /*5e50*/  FFMA.FTZ R4, R165, c[0x0][0x23c], -R0 ;  /* 0x00008f00a5047a23 */ /* 0x004fe20000010800 */
[----:B---3--:R-:W-:-:S05]  /*5e60*/  F2FP.PACK_AB R13, R123, R220 ;  /* 0x000000dc7b0d723e */ /* 0x008fca00000000ff */
[----:B------:R2:W-:Y:S02]  /*5e70*/  MUFU.EX2 R130, R4 ;  /* 0x0000000400827308 */ /* 0x0005e40000000800 */
[----:B--2---:R-:W-:-:S06]  /*5e80*/  FFMA.FTZ R4, R167, c[0x0][0x23c], -R0 ;  /* 0x00008f00a7047a23 */ /* 0x004fcc0000010800 */
[----:B------:R2:W3:Y:S02]  /*5e90*/  MUFU.EX2 R7, R4 ;  /* 0x0000000400077308 */ /* 0x0004e40000000800 */
[----:B--2---:R-:W-:-:S06]  /*5ea0*/  FFMA.FTZ R4, R151, c[0x0][0x23c], -R6 ;  /* 0x00008f0097047a23 */ /* 0x004fcc0000010806 */
[----:B------:R2:W-:Y:S02]  /*5eb0*/  MUFU.EX2 R154, R4 ;  /* 0x00000004009a7308 */ /* 0x0005e40000000800 */
[----:B--2---:R-:W-:Y:S02]  /*5ec0*/  FFMA.FTZ R4, R148, c[0x0][0x23c], -R6 ;  /* 0x00008f0094047a23 */ /* 0x004fe40000010806 */
[----:B---3--:R-:W-:-:S04]  /*5ed0*/  IMAD.MOV.U32 R148, RZ, RZ, R7 ;  /* 0x000000ffff947224 */ /* 0x008fc800078e0007 */
[----:B------:R2:W3:Y:S01]  /*5ee0*/  MUFU.EX2 R8, R4 ;  /* 0x0000000400087308 */ /* 0x0004e20000000800 */
[----:B------:R-:W-:-:S07]  /*5ef0*/  FFMA.FTZ R7, R140, c[0x0][0x23c], -R6 ;  /* 0x00008f008c077a23 */ /* 0x000fce0000010806 */
[----:B------:R-:W-:Y:S01]  /*5f00*/  MUFU.EX2 R151, R7 ;  /* 0x0000000700977308 */ /* 0x000fe20000000800 */
[----:B--2---:R-:W-:Y:S01]  /*5f10*/  FFMA.FTZ R4, R147, c[0x0][0x23c], -R6 ;  /* 0x00008f0093047a23 */ /* 0x004fe20000010806 */
[----:B---3--:R-:W-:-:S06]  /*5f20*/  MOV R140, R8 ;  /* 0x00000008008c7202 */ /* 0x008fcc0000000f00 */
[----:B------:R2:W3:Y:S01]  /*5f30*/  MUFU.EX2 R166, R4 ;  /* 0x0000000400a67308 */ /* 0x0004e20000000800 */
[----:B------:R-:W-:Y:S01]  /*5f40*/  F2FP.PACK_AB R8, R140, R154 ;  /* 0x0000009a8c08723e */ /* 0x000fe200000000ff */
[----:B--2---:R-:W-:Y:S01]  /*5f50*/  FFMA.FTZ R4, R150, c[0x0][0x23c], -R5 ;  /* 0x00008f0096047a23 */ /* 0x004fe20000010805 */
[----:B------:R-:W-:Y:S02]  /*5f60*/  MOV R150, R118 ;  /* 0x0000007600967202 */ /* 0x000fe40000000f00 */
[----:B---3--:R-:W-:-:S03]  /*5f70*/  F2FP.PACK_AB R10, R151, R166 ;  /* 0x000000a6970a723e */ /* 0x008fc600000000ff */
[----:B------:R2:W-:Y:S01]  /*5f80*/  MUFU.EX2 R118, R4 ;  /* 0x0000000400767308 */ /* 0x0005e20000000800 */
[----:B------:R-:W-:Y:S01]  /*5f90*/  F2FP.PACK_AB R14, R150, R128 ;  /* 0x00000080960e723e */ /* 0x000fe200000000ff */
[----:B--2---:R-:W-:-:S06]  /*5fa0*/  FFMA.FTZ R4, R149, c[0x0][0x23c], -R5 ;  /* 0x00008f0095047a23 */ /* 0x004fcc0000010805 */
[----:B------:R2:W3:Y:S02]  /*5fb0*/  MUFU.EX2 R112, R4 ;  /* 0x0000000400707308 */ /* 0x0004e40000000800 */
[----:B--2---:R-:W-:Y:S01]  /*5fc0*/  FFMA.FTZ R4, R143, c[0x0][0x23c], -R5 ;  /* 0x00008f008f047a23 */ /* 0x004fe20000010805 */
[----:B---3--:R-:W-:Y:S01]  /*5fd0*/  F2FP.PACK_AB R9, R112, R118 ;  /* 0x000000767009723e */ /* 0x008fe200000000ff */
[----:B------:R-:W-:-:S04]  /*5fe0*/  IMAD.MOV.U32 R143, RZ, RZ, R252 ;  /* 0x000000ffff8f7224 */ /* 0x000fc800078e00fc */
[----:B------:R2:W-:Y:S02]  /*5ff0*/  MUFU.EX2 R149, R4 ;  /* 0x0000000400957308 */ /* 0x0005e40000000800 */
[----:B--2---:R-:W-:Y:S02]  /*6000*/  FFMA.FTZ R4, R141, c[0x0][0x23c], -R5 ;  /* 0x00008f008d047a23 */ /* 0x004fe40000010805 */
[----:B------:R-:W-:-:S04]  /*6010*/  IMAD.MOV.U32 R141, RZ, RZ, R130 ;  /* 0x000000ffff8d7224 */ /* 0x000fc800078e0082 */
[----:B------:R2:W3:Y:S01]  /*6020*/  MUFU.EX2 R167, R4 ;  /* 0x0000000400a77308 */ /* 0x0004e20000000800 */
[----:B------:R-:W-:-:S07]  /*6030*/  F2FP.PACK_AB R15, R148, R141 ;  /* 0x0000008d940f723e */ /* 0x000fce00000000ff */
[----:B-1----:R-:W-:Y:S01]  /*6040*/  HMMA.16816.F32 R36, R12, R16, R40 ;  /* 0x000000100c24723c */ /* 0x002fe20000001828 */
[----:B--2---:R-:W-:Y:S01]  /*6050*/  FFMA.FTZ R4, R207, c[0x0][0x23c], -R2 ;  /* 0x00008f00cf047a23 */ /* 0x004fe20000010802 */
[----:B---3--:R-:W-:-:S06]  /*6060*/  F2FP.PACK_AB R11, R167, R149 ;  /* 0x00000095a70b723e */ /* 0x008fcc00000000ff */
[----:B------:R-:W-:Y:S01]  /*6070*/  HMMA.16816.F32 R32, R12, R18, R32 ;  /* 0x000000120c20723c */ /* 0x000fe20000001820 */
[----:B------:R-:W-:Y:S01]  /*6080*/  MOV R207, R251 ;  /* 0x000000fb00cf7202 */ /* 0x000fe20000000f00 */
[----:B------:R1:W-:Y:S06]  /*6090*/  MUFU.EX2 R165, R4 ;  /* 0x0000000400a57308 */ /* 0x0003ec0000000800 */
[C---:B------:R-:W-:Y:S08]  /*60a0*/  HMMA.16816.F32 R44, R8.reuse, R16, R56 ;  /* 0x00000010082c723c */ /* 0x040ff00000001838 */
[----:B------:R-:W-:Y:S01]  /*60b0*/  HMMA.16816.F32 R40, R8, R18, R60 ;  /* 0x000000120828723c */ /* 0x000fe2000000183c */
[----:B------:R-:W2:Y:S01]  /*60c0*/  LDSM.16.MT88.4 R16, [R218+0x9800] ;  /* 0x00980000da10783b */ /* 0x000ea20000004200 */
[----:B-1----:R-:W-:Y:S01]  /*60d0*/  FFMA.FTZ R4, R206, c[0x0][0x23c], -R2 ;  /* 0x00008f00ce047a23 */ /* 0x002fe20000010802 */
[----:B------:R-:W-:-:S03]  /*60e0*/  MOV R206, R112 ;  /* 0x0000007000ce7202 */ /* 0x000fc60000000f00 */
[----:B------:R1:W-:Y:S02]  /*60f0*/  MUFU.EX2 R113, R4 ;  /* 0x0000000400717308 */ /* 0x0003e40000000800 */
[C---:B------:R-:W-:Y:S08]  /*6100*/  HMMA.16816.F32 R60, R8.reuse, R24, R80 ;  /* 0x00000018083c723c */ /* 0x040ff00000001850 */
[----:B------:R-:W-:Y:S01]  /*6110*/  HMMA.16816.F32 R56, R8, R26, R84 ;  /* 0x0000001a0838723c */ /* 0x000fe20000001854 */
[----:B-1----:R-:W-:Y:S01]  /*6120*/  FFMA.FTZ R4, R205, c[0x0][0x23c], -R2 ;  /* 0x00008f00cd047a23 */ /* 0x002fe20000010802 */
[----:B------:R-:W-:-:S06]  /*6130*/  MOV R205, R135 ;  /* 0x0000008700cd7202 */ /* 0x000fcc0000000f00 */
[----:B------:R-:W-:Y:S01]  /*6140*/  HMMA.16816.F32 R100, R12, R24, R92 ;  /* 0x000000180c64723c */ /* 0x000fe2000000185c */
[----:B------:R1:W-:Y:S07]  /*6150*/  MUFU.EX2 R145, R4 ;  /* 0x0000000400917308 */ /* 0x0003ee0000000800 */
[C---:B------:R-:W-:Y:S08]  /*6160*/  HMMA.16816.F32 R88, R8.reuse, R20, R88 ;  /* 0x000000140858723c */ /* 0x040ff00000001858 */
[----:B------:R-:W-:Y:S01]  /*6170*/  HMMA.16816.F32 R96, R8, R22, R96 ;  /* 0x000000160860723c */ /* 0x000fe20000001860 */
[----:B-1----:R-:W-:-:S02]  /*6180*/  FFMA.FTZ R4, R204, c[0x0][0x23c], -R2 ;  /* 0x00008f00cc047a23 */ /* 0x002fc40000010802 */
[----:B------:R-:W-:Y:S02]  /*6190*/  IMAD.MOV.U32 R204, RZ, RZ, R128 ;  /* 0x000000ffffcc7224 */ /* 0x000fe400078e0080 */
[----:B------:R1:W3:Y:S03]  /*61a0*/  MUFU.EX2 R172, R4 ;  /* 0x0000000400ac7308 */ /* 0x0002e60000000800 */
[C---:B--2---:R-:W-:Y:S08]  /*61b0*/  HMMA.16816.F32 R108, R8.reuse, R16, R108 ;  /* 0x00000010086c723c */ /* 0x044ff0000000186c */
[----:B------:R-:W-:Y:S01]  /*61c0*/  HMMA.16816.F32 R104, R8, R18, R104 ;  /* 0x000000120868723c */ /* 0x000fe20000001868 */
[----:B-1----:R-:W-:-:S07]  /*61d0*/  FFMA.FTZ R4, R191, c[0x0][0x23c], -R0 ;  /* 0x00008f00bf047a23 */ /* 0x002fce0000010800 */
[C---:B------:R-:W-:Y:S01]  /*61e0*/  HMMA.16816.F32 R68, R12.reuse, R16, R48 ;  /* 0x000000100c44723c */ /* 0x040fe20000001830 */
[----:B------:R1:W-:Y:S07]  /*61f0*/  MUFU.EX2 R233, R4 ;  /* 0x0000000400e97308 */ /* 0x0003ee0000000800 */
[C---:B------:R-:W-:Y:S01]  /*6200*/  HMMA.16816.F32 R28, R12.reuse, R18, R28 ;  /* 0x000000120c1c723c */ /* 0x040fe2000000181c */
[----:B------:R-:W2:Y:S07]  /*6210*/  LDSM.16.MT88.4 R16, [R216+0xa000] ;  /* 0x00a00000d810783b */ /* 0x000eae0000004200 */
[----:B------:R-:W-:Y:S01]  /*6220*/  HMMA.16816.F32 R92, R12, R26, R76 ;  /* 0x0000001a0c5c723c */ /* 0x000fe2000000184c */
[----:B------:R-:W4:Y:S01]  /*6230*/  LDSM.16.MT88.4 R24, [R219+0xa000] ;  /* 0x00a00000db18783b */ /* 0x000f220000004200 */
[----:B-1----:R-:W-:Y:S01]  /*6240*/  FFMA.FTZ R4, R190, c[0x0][0x23c], -R0 ;  /* 0x00008f00be047a23 */ /* 0x002fe20000010800 */
[----:B------:R-:W-:-:S03]  /*6250*/  MOV R190, R129 ;  /* 0x0000008100be7202 */ /* 0x000fc60000000f00 */
[----:B------:R1:W-:Y:S02]  /*6260*/  MUFU.EX2 R7, R4 ;  /* 0x0000000400077308 */ /* 0x0003e40000000800 */
[C---:B------:R-:W-:Y:S08]  /*6270*/  HMMA.16816.F32 R84, R12.reuse, R20, R64 ;  /* 0x000000140c54723c */ /* 0x040ff00000001840 */
[----:B------:R-:W-:Y:S01]  /*6280*/  HMMA.16816.F32 R80, R12, R22, R52 ;  /* 0x000000160c50723c */ /* 0x000fe20000001834 */
[----:B------:R-:W2:Y:S01]  /*6290*/  LDSM.16.MT88.4 R20, [R217+0xa000] ;  /* 0x00a00000d914783b */ /* 0x000ea20000004200 */
[----:B-1----:R-:W-:-:S05]  /*62a0*/  FFMA.FTZ R4, R189, c[0x0][0x23c], -R0 ;  /* 0x00008f00bd047a23 */ /* 0x002fca0000010800 */
[----:B---3--:R-:W-:Y:S01]  /*62b0*/  F2FP.PACK_AB R14, R172, R145 ;  /* 0x00000091ac0e723e */ /* 0x008fe200000000ff */
[----:B------:R1:W-:Y:S02]  /*62c0*/  MUFU.EX2 R146, R4 ;  /* 0x0000000400927308 */ /* 0x0003e40000000800 */
[----:B-1----:R-:W-:Y:S01]  /*62d0*/  FFMA.FTZ R4, R188, c[0x0][0x23c], -R0 ;  /* 0x00008f00bc047a23 */ /* 0x002fe20000010800 */
[----:B------:R-:W-:-:S05]  /*62e0*/  MOV R188, R132 ;  /* 0x0000008400bc7202 */ /* 0x000fca0000000f00 */
[----:B------:R1:W3:Y:S02]  /*62f0*/  MUFU.EX2 R175, R4 ;  /* 0x0000000400af7308 */ /* 0x0002e40000000800 */
[----:B-1----:R-:W-:Y:S01]  /*6300*/  FFMA.FTZ R4, R160, c[0x0][0x23c], -R6 ;  /* 0x00008f00a0047a23 */ /* 0x002fe20000010806 */
[----:B---3--:R-:W-:-:S05]  /*6310*/  F2FP.PACK_AB R15, R175, R146 ;  /* 0x00000092af0f723e */ /* 0x008fca00000000ff */
[----:B------:R1:W-:Y:S02]  /*6320*/  MUFU.EX2 R189, R4 ;  /* 0x0000000400bd7308 */ /* 0x0003e40000000800 */
[----:B-1----:R-:W-:-:S06]  /*6330*/  FFMA.FTZ R4, R159, c[0x0][0x23c], -R6 ;  /* 0x00008f009f047a23 */ /* 0x002fcc0000010806 */
[----:B------:R1:W3:Y:S02]  /*6340*/  MUFU.EX2 R159, R4 ;  /* 0x00000004009f7308 */ /* 0x0002e40000000800 */
[--C-:B-1----:R-:W-:Y:S01]  /*6350*/  FFMA.FTZ R4, R158, c[0x0][0x23c], -R6.reuse ;  /* 0x00008f009e047a23 */ /* 0x102fe20000010806 */
[----:B------:R-:W-:Y:S01]  /*6360*/  MOV R158, R7 ;  /* 0x00000007009e7202 */ /* 0x000fe20000000f00 */
[----:B------:R-:W-:Y:S01]  /*6370*/  FFMA.FTZ R7, R157, c[0x0][0x23c], -R6 ;  /* 0x00008f009d077a23 */ /* 0x000fe20000010806 */
[----:B---3--:R-:W-:-:S03]  /*6380*/  F2FP.PACK_AB R8, R159, R189 ;  /* 0x000000bd9f08723e */ /* 0x008fc600000000ff */
[----:B------:R1:W-:Y:S01]  /*6390*/  MUFU.EX2 R174, R4 ;  /* 0x0000000400ae7308 */ /* 0x0003e20000000800 */
[----:B------:R-:W-:Y:S01]  /*63a0*/  IMAD.MOV.U32 R157, RZ, RZ, R113 ;  /* 0x000000ffff9d7224 */ /* 0x000fe200078e0071 */
[----:B------:R-:W-:-:S04]  /*63b0*/  F2FP.PACK_AB R13, R158, R233 ;  /* 0x000000e99e0d723e */ /* 0x000fc800000000ff */
[----:B------:R-:W-:Y:S02]  /*63c0*/  F2FP.PACK_AB R12, R157, R165 ;  /* 0x000000a59d0c723e */ /* 0x000fe400000000ff */
[----:B------:R-:W3:Y:S05]  /*63d0*/  MUFU.EX2 R147, R7 ;  /* 0x0000000700937308 */ /* 0x000eea0000000800 */
[----:B--2---:R-:W-:Y:S01]  /*63e0*/  HMMA.16816.F32 R132, R12, R16, R36 ;  /* 0x000000100c84723c */ /* 0x004fe20000001824 */
[----:B-1----:R-:W-:-:S04]  /*63f0*/  FFMA.FTZ R4, R163, c[0x0][0x23c], -R5 ;  /* 0x00008f00a3047a23 */ /* 0x002fc80000010805 */
[----:B------:R1:W-:Y:S03]  /*6400*/  MUFU.EX2 R226, R4 ;  /* 0x0000000400e27308 */ /* 0x0003e60000000800 */
[C---:B------:R-:W-:Y:S01]  /*6410*/  HMMA.16816.F32 R128, R12.reuse, R18, R32 ;  /* 0x000000120c80723c */ /* 0x040fe20000001820 */
[--C-:B------:R-:W-:Y:S01]  /*6420*/  FFMA.FTZ R38, R187, c[0x0][0x23c], -R6.reuse ;  /* 0x00008f00bb267a23 */ /* 0x100fe20000010806 */
[----:B------:R-:W-:Y:S01]  /*6430*/  MOV R187, R203 ;  /* 0x000000cb00bb7202 */ /* 0x000fe20000000f00 */
[--C-:B------:R-:W-:Y:S01]  /*6440*/  FFMA.FTZ R37, R186, c[0x0][0x23c], -R6.reuse ;  /* 0x00008f00ba257a23 */ /* 0x100fe20000010806 */
[----:B---3--:R-:W-:Y:S01]  /*6450*/  F2FP.PACK_AB R10, R147, R174 ;  /* 0x000000ae930a723e */ /* 0x008fe200000000ff */
[----:B------:R-:W-:Y:S01]  /*6460*/  FFMA.FTZ R36, R185, c[0x0][0x23c], -R6 ;  /* 0x00008f00b9247a23 */ /* 0x000fe20000010806 */
[----:B------:R-:W-:Y:S01]  /*6470*/  MOV R186, R202 ;  /* 0x000000ca00ba7202 */ /* 0x000fe20000000f00 */
[--C-:B------:R-:W-:Y:S01]  /*6480*/  FFMA.FTZ R34, R249, c[0x0][0x23c], -R2.reuse ;  /* 0x00008f00f9227a23 */ /* 0x100fe20000010802 */
[----:B----4-:R-:W-:Y:S01]  /*6490*/  HMMA.16816.F32 R112, R12, R24, R100 ;  /* 0x000000180c70723c */ /* 0x010fe20000001864 */
[----:B------:R-:W-:-:S02]  /*64a0*/  FFMA.FTZ R33, R248, c[0x0][0x23c], -R2 ;  /* 0x00008f00f8217a23 */ /* 0x000fc40000010802 */
[----:B------:R-:W-:Y:S01]  /*64b0*/  FFMA.FTZ R32, R247, c[0x0][0x23c], -R2 ;  /* 0x00008f00f7207a23 */ /* 0x000fe20000010802 */
[----:B------:R-:W-:Y:S01]  /*64c0*/  MUFU.EX2 R202, R34 ;  /* 0x0000002200ca7308 */ /* 0x000fe20000000800 */
[----:B------:R-:W-:Y:S01]  /*64d0*/  MOV R247, R140 ;  /* 0x0000008c00f77202 */ /* 0x000fe20000000f00 */
[----:B------:R-:W-:Y:S02]  /*64e0*/  FFMA.FTZ R35, R184, c[0x0][0x23c], -R6 ;  /* 0x00008f00b8237a23 */ /* 0x000fe40000010806 */
[----:B-1----:R-:W-:Y:S01]  /*64f0*/  FFMA.FTZ R4, R162, c[0x0][0x23c], -R5 ;  /* 0x00008f00a2047a23 */ /* 0x002fe20000010805 */
[----:B------:R-:W-:Y:S01]  /*6500*/  MOV R162, R122 ;  /* 0x0000007a00a27202 */ /* 0x000fe20000000f00 */
[----:B------:R-:W-:Y:S02]  /*6510*/  FFMA.FTZ R122, R239, c[0x0][0x23c], -R2 ;  /* 0x00008f00ef7a7a23 */ /* 0x000fe40000010802 */
[----:B------:R1:W2:Y:S01]  /*6520*/  MUFU.EX2 R160, R4 ;  /* 0x0000000400a07308 */ /* 0x0002a20000000800 */
[----:B------:R-:W-:-:S02]  /*6530*/  FFMA.FTZ R140, R180, c[0x0][0x23c], -R6 ;  /* 0x00008f00b48c7a23 */ /* 0x000fc40000010806 */
[----:B------:R-:W-:Y:S01]  /*6540*/  IMAD.MOV.U32 R239, RZ, RZ, R162 ;  /* 0x000000ffffef7224 */ /* 0x000fe200078e00a2 */
[----:B------:R-:W-:Y:S01]  /*6550*/  MOV R162, R154 ;  /* 0x0000009a00a27202 */ /* 0x000fe20000000f00 */
[----:B------:R-:W-:Y:S01]  /*6560*/  FFMA.FTZ R154, R213, c[0x0][0x23c], -R0 ;  /* 0x00008f00d59a7a23 */ /* 0x000fe20000010800 */
[----:B------:R-:W-:Y:S01]  /*6570*/  MOV R213, R137 ;  /* 0x0000008900d57202 */ /* 0x000fe20000000f00 */
[--C-:B------:R-:W-:Y:S02]  /*6580*/  FFMA.FTZ R137, R192, c[0x0][0x23c], -R5.reuse ;  /* 0x00008f00c0897a23 */ /* 0x100fe40000010805 */
[----:B-1----:R-:W-:Y:S01]  /*6590*/  FFMA.FTZ R4, R161, c[0x0][0x23c], -R5 ;  /* 0x00008f00a1047a23 */ /* 0x002fe20000010805 */
[----:B--2---:R-:W-:Y:S01]  /*65a0*/  F2FP.PACK_AB R9, R160, R226 ;  /* 0x000000e2a009723e */ /* 0x004fe200000000ff */
[----:B------:R-:W-:Y:S01]  /*65b0*/  IMAD.MOV.U32 R161, RZ, RZ, R164 ;  /* 0x000000ffffa17224 */ /* 0x000fe200078e00a4 */
[----:B------:R-:W-:Y:S01]  /*65c0*/  MOV R164, R121 ;  /* 0x0000007900a47202 */ /* 0x000fe20000000f00 */
[----:B------:R1:W-:Y:S01]  /*65d0*/  MUFU.EX2 R173, R4 ;  /* 0x0000000400ad7308 */ /* 0x0003e20000000800 */
[----:B------:R-:W-:Y:S01]  /*65e0*/  FFMA.FTZ R121, R240, c[0x0][0x23c], -R2 ;  /* 0x00008f00f0797a23 */ /* 0x000fe20000010802 */
[----:B------:R-:W-:-:S06]  /*65f0*/  MOV R240, R205 ;  /* 0x000000cd00f07202 */ /* 0x000fcc0000000f00 */
[----:B------:R-:W-:Y:S01]  /*6600*/  MUFU.EX2 R205, R33 ;  /* 0x0000002100cd7308 */ /* 0x000fe20000000800 */
[----:B-1----:R-:W-:Y:S01]  /*6610*/  FFMA.FTZ R4, R156, c[0x0][0x23c], -R5 ;  /* 0x00008f009c047a23 */ /* 0x002fe20000010805 */
[----:B------:R-:W-:Y:S02]  /*6620*/  MOV R156, R188 ;  /* 0x000000bc009c7202 */ /* 0x000fe40000000f00 */
[----:B------:R-:W-:-:S04]  /*6630*/  MOV R188, R166 ;  /* 0x000000a600bc7202 */ /* 0x000fc80000000f00 */
[----:B------:R-:W1:Y:S01]  /*6640*/  MUFU.EX2 R191, R4 ;  /* 0x0000000400bf7308 */ /* 0x000e620000000800 */
[----:B------:R-:W-:Y:S01]  /*6650*/  MOV R166, R75 ;  /* 0x0000004b00a67202 */ /* 0x000fe20000000f00 */
[----:B------:R-:W-:Y:S01]  /*6660*/  FFMA.FTZ R75, R245, c[0x0][0x23c], -R2 ;  /* 0x00008f00f54b7a23 */ /* 0x000fe20000010802 */
[----:B------:R-:W-:Y:S02]  /*6670*/  MOV R245, R207 ;  /* 0x000000cf00f57202 */ /* 0x000fe40000000f00 */
[----:B-1----:R-:W-:Y:S01]  /*6680*/  F2FP.PACK_AB R11, R191, R173 ;  /* 0x000000adbf0b723e */ /* 0x002fe200000000ff */
[----:B------:R-:W-:Y:S02]  /*6690*/  FFMA.FTZ R4, R171, c[0x0][0x23c], -R6 ;  /* 0x00008f00ab047a23 */ /* 0x000fe40000010806 */
[----:B------:R-:W-:Y:S02]  /*66a0*/  IMAD.MOV.U32 R171, RZ, RZ, R123 ;  /* 0x000000ffffab7224 */ /* 0x000fe400078e007b */
[----:B------:R1:W-:Y:S01]  /*66b0*/  MUFU.EX2 R251, R4 ;  /* 0x0000000400fb7308 */ /* 0x0003e20000000800 */
[----:B------:R-:W-:Y:S01]  /*66c0*/  FFMA.FTZ R123, R209, c[0x0][0x23c], -R0 ;  /* 0x00008f00d17b7a23 */ /* 0x000fe20000010800 */
[C---:B------:R-:W-:Y:S08]  /*66d0*/  HMMA.16816.F32 R76, R8.reuse, R16, R44 ;  /* 0x00000010084c723c */ /* 0x040ff0000000182c */
[----:B------:R-:W-:Y:S01]  /*66e0*/  HMMA.16816.F32 R64, R8, R18, R40 ;  /* 0x000000120840723c */ /* 0x000fe20000001828 */
[----:B------:R-:W2:Y:S01]  /*66f0*/  LDSM.16.MT88.4 R16, [R218+0xa000] ;  /* 0x00a00000da10783b */ /* 0x000ea20000004200 */
[----:B-1----:R-:W-:Y:S01]  /*6700*/  FFMA.FTZ R4, R170, c[0x0][0x23c], -R6 ;  /* 0x00008f00aa047a23 */ /* 0x002fe20000010806 */
[----:B------:R-:W-:-:S05]  /*6710*/  MOV R170, R188 ;  /* 0x000000bc00aa7202 */ /* 0x000fca0000000f00 */
[C---:B------:R-:W-:Y:S01]  /*6720*/  HMMA.16816.F32 R60, R8.reuse, R24, R60 ;  /* 0x00000018083c723c */ /* 0x040fe2000000183c */
[----:B------:R-:W-:Y:S01]  /*6730*/  IMAD.MOV.U32 R188, RZ, RZ, R119 ;  /* 0x000000ffffbc7224 */ /* 0x000fe200078e0077 */
[----:B------:R1:W-:Y:S06]  /*6740*/  MUFU.EX2 R252, R4 ;  /* 0x0000000400fc7308 */ /* 0x0003ec0000000800 */
[C---:B------:R-:W-:Y:S08]  /*6750*/  HMMA.16816.F32 R56, R8.reuse, R26, R56 ;  /* 0x0000001a0838723c */ /* 0x040ff00000001838 */
[----:B------:R-:W-:Y:S01]  /*6760*/  HMMA.16816.F32 R48, R8, R22, R96 ;  /* 0x000000160830723c */ /* 0x000fe20000001860 */
[----:B-1----:R-:W-:-:S04]  /*6770*/  FFMA.FTZ R4, R169, c[0x0][0x23c], -R6 ;  /* 0x00008f00a9047a23 */ /* 0x002fc80000010806 */
[----:B------:R1:W3:Y:S03]  /*6780*/  MUFU.EX2 R7, R4 ;  /* 0x0000000400077308 */ /* 0x0002e60000000800 */
[----:B------:R-:W-:Y:S08]  /*6790*/  HMMA.16816.F32 R52, R8, R20, R88 ;  /* 0x000000140834723c */ /* 0x000ff00000001858 */
[----:B------:R-:W-:Y:S01]  /*67a0*/  HMMA.16816.F32 R96, R12, R22, R80 ;  /* 0x000000160c60723c */ /* 0x000fe20000001850 */
[----:B-1----:R-:W-:Y:S01]  /*67b0*/  FFMA.FTZ R4, R168, c[0x0][0x23c], -R6 ;  /* 0x00008f00a8047a23 */ /* 0x002fe20000010806 */
[----:B---3--:R-:W-:-:S06]  /*67c0*/  MOV R248, R7 ;  /* 0x0000000700f87202 */ /* 0x008fcc0000000f00 */
[C---:B--2---:R-:W-:Y:S01]  /*67d0*/  HMMA.16816.F32 R44, R8.reuse, R16, R108 ;  /* 0x00000010082c723c */ /* 0x044fe2000000186c */
[----:B------:R-:W-:Y:S01]  /*67e0*/  IMAD.MOV.U32 R7, RZ, RZ, R190 ;  /* 0x000000ffff077224 */ /* 0x000fe200078e00be */
[----:B------:R1:W2:Y:S01]  /*67f0*/  MUFU.EX2 R163, R4 ;  /* 0x0000000400a37308 */ /* 0x0002a20000000800 */
[----:B------:R-:W-:Y:S01]  /*6800*/  MOV R190, R141 ;  /* 0x0000008d00be7202 */ /* 0x000fe20000000f00 */
[----:B------:R-:W-:Y:S01]  /*6810*/  FFMA.FTZ R141, R238, c[0x0][0x23c], -R2 ;  /* 0x00008f00ee8d7a23 */ /* 0x000fe20000010802 */
[----:B------:R-:W-:Y:S01]  /*6820*/  MOV R238, R155 ;  /* 0x0000009b00ee7202 */ /* 0x000fe20000000f00 */
[----:B------:R-:W-:Y:S02]  /*6830*/  IMAD.MOV.U32 R155, RZ, RZ, R152 ;  /* 0x000000ffff9b7224 */ /* 0x000fe400078e0098 */
[----:B------:R-:W-:Y:S01]  /*6840*/  HMMA.16816.F32 R40, R8, R18, R104 ;  /* 0x000000120828723c */ /* 0x000fe20000001868 */
[----:B------:R-:W-:Y:S02]  /*6850*/  FFMA.FTZ R152, R236, c[0x0][0x23c], -R2 ;  /* 0x00008f00ec987a23 */ /* 0x000fe40000010802 */
[--C-:B------:R-:W-:Y:S01]  /*6860*/  FFMA.FTZ R168, R200, c[0x0][0x23c], -R0.reuse ;  /* 0x00008f00c8a87a23 */ /* 0x100fe20000010800 */
[----:B------:R-:W-:Y:S01]  /*6870*/  MOV R39, R155 ;  /* 0x0000009b00277202 */ /* 0x000fe20000000f00 */
[----:B------:R-:W-:-:S02]  /*6880*/  FFMA.FTZ R155, R212, c[0x0][0x23c], -R0 ;  /* 0x00008f00d49b7a23 */ /* 0x000fc40000010800 */
[----:B------:R-:W-:Y:S01]  /*6890*/  F2FP.PACK_AB R8, R252, R251 ;  /* 0x000000fbfc08723e */ /* 0x000fe200000000ff */
[C---:B------:R-:W-:Y:S01]  /*68a0*/  HMMA.16816.F32 R108, R12.reuse, R26, R92 ;  /* 0x0000001a0c6c723c */ /* 0x040fe2000000185c */
[----:B------:R-:W3:Y:S01]  /*68b0*/  LDSM.16.MT88.4 R24, [R216+0xa800] ;  /* 0x00a80000d818783b */ /* 0x000ee20000004200 */
[----:B-1----:R-:W-:Y:S02]  /*68c0*/  FFMA.FTZ R4, R176, c[0x0][0x23c], -R5 ;  /* 0x00008f00b0047a23 */ /* 0x002fe40000010805 */
[----:B--2---:R-:W-:Y:S02]  /*68d0*/  IMAD.MOV.U32 R249, RZ, RZ, R163 ;  /* 0x000000fffff97224 */ /* 0x004fe400078e00a3 */
[----:B------:R-:W-:Y:S02]  /*68e0*/  IMAD.MOV.U32 R163, RZ, RZ, R120 ;  /* 0x000000ffffa37224 */ /* 0x000fe400078e0078 */
[----:B------:R-:W-:Y:S01]  /*68f0*/  HMMA.16816.F32 R104, R12, R20, R84 ;  /* 0x000000140c68723c */ /* 0x000fe20000001854 */
[----:B------:R-:W1:Y:S01]  /*6900*/  LDSM.16.MT88.4 R20, [R219+0xa800] ;  /* 0x00a80000db14783b */ /* 0x000e620000004200 */
[----:B------:R-:W-:Y:S01]  /*6910*/  FFMA.FTZ R120, R242, c[0x0][0x23c], -R2 ;  /* 0x00008f00f2787a23 */ /* 0x000fe20000010802 */
[----:B------:R-:W-:Y:S01]  /*6920*/  F2FP.PACK_AB R10, R249, R248 ;  /* 0x000000f8f90a723e */ /* 0x000fe200000000ff */
[----:B------:R2:W-:Y:S01]  /*6930*/  MUFU.EX2 R242, R4 ;  /* 0x0000000400f27308 */ /* 0x0005e20000000800 */
[----:B------:R-:W-:-:S02]  /*6940*/  IMAD.MOV.U32 R176, RZ, RZ, R206 ;  /* 0x000000ffffb07224 */ /* 0x000fc400078e00ce */
[----:B------:R-:W-:Y:S01]  /*6950*/  IMAD.MOV.U32 R212, RZ, RZ, R136 ;  /* 0x000000ffffd47224 */ /* 0x000fe200078e0088 */
[----:B------:R-:W-:Y:S01]  /*6960*/  HMMA.16816.F32 R92, R12, R16, R68 ;  /* 0x000000100c5c723c */ /* 0x000fe20000001844 */
[----:B------:R-:W-:Y:S01]  /*6970*/  IMAD.MOV.U32 R169, RZ, RZ, R190 ;  /* 0x000000ffffa97224 */ /* 0x000fe200078e00be */
[----:B------:R-:W-:Y:S01]  /*6980*/  MOV R190, R127 ;  /* 0x0000007f00be7202 */ /* 0x000fe20000000f00 */
[----:B------:R-:W-:Y:S01]  /*6990*/  FFMA.FTZ R136, R183, c[0x0][0x23c], -R6 ;  /* 0x00008f00b7887a23 */ /* 0x000fe20000010806 */
[----:B------:R-:W-:Y:S01]  /*69a0*/  MUFU.EX2 R206, R32 ;  /* 0x0000002000ce7308 */ /* 0x000fe20000000800 */
[----:B------:R-:W-:-:S03]  /*69b0*/  FFMA.FTZ R127, R193, c[0x0][0x23c], -R5 ;  /* 0x00008f00c17f7a23 */ /* 0x000fc60000010805 */
[----:B------:R-:W-:Y:S01]  /*69c0*/  HMMA.16816.F32 R80, R12, R18, R28 ;  /* 0x000000120c50723c */ /* 0x000fe2000000181c */
[----:B------:R-:W4:Y:S01]  /*69d0*/  LDSM.16.MT88.4 R16, [R217+0xa800] ;  /* 0x00a80000d910783b */ /* 0x000f220000004200 */
[----:B--2---:R-:W-:-:S03]  /*69e0*/  FFMA.FTZ R4, R177, c[0x0][0x23c], -R5 ;  /* 0x00008f00b1047a23 */ /* 0x004fc60000010805 */
[----:B------:R-:W2:Y:S01]  /*69f0*/  LDSM.16.MT88.4 R12, [R218+0xa800] ;  /* 0x00a80000da0c783b */ /* 0x000ea20000004200 */
[----:B------:R-:W-:Y:S01]  /*6a00*/  MOV R177, R142 ;  /* 0x0000008e00b17202 */ /* 0x000fe20000000f00 */
[--C-:B------:R-:W-:Y:S01]  /*6a10*/  FFMA.FTZ R142, R241, c[0x0][0x23c], -R2.reuse ;  /* 0x00008f00f18e7a23 */ /* 0x100fe20000010802 */
[----:B------:R1:W1:Y:S01]  /*6a20*/  MUFU.EX2 R236, R4 ;  /* 0x0000000400ec7308 */ /* 0x0002620000000800 */
[----:B------:R-:W-:Y:S02]  /*6a30*/  IMAD.MOV.U32 R241, RZ, RZ, R143 ;  /* 0x000000fffff17224 */ /* 0x000fe400078e008f */
[--C-:B------:R-:W-:Y:S01]  /*6a40*/  FFMA.FTZ R31, R246, c[0x0][0x23c], -R2.reuse ;  /* 0x00008f00f61f7a23 */ /* 0x100fe20000010802 */
[----:B------:R-:W-:Y:S01]  /*6a50*/  MOV R246, R204 ;  /* 0x000000cc00f67202 */ /* 0x000fe20000000f00 */
[----:B------:R-:W-:Y:S01]  /*6a60*/  FFMA.FTZ R143, R237, c[0x0][0x23c], -R2 ;  /* 0x00008f00ed8f7a23 */ /* 0x000fe20000010802 */
[----:B------:R-:W-:Y:S01]  /*6a70*/  MOV R237, R156 ;  /* 0x0000009c00ed7202 */ /* 0x000fe20000000f00 */
[--C-:B------:R-:W-:Y:S01]  /*6a80*/  FFMA.FTZ R2, R179, c[0x0][0x23c], -R5.reuse ;  /* 0x00008f00b3027a23 */ /* 0x100fe20000010805 */
[----:B------:R-:W-:Y:S01]  /*6a90*/  MUFU.EX2 R207, R31 ;  /* 0x0000001f00cf7308 */ /* 0x000fe20000000800 */
[--C-:B------:R-:W-:Y:S01]  /*6aa0*/  FFMA.FTZ R28, R208, c[0x0][0x23c], -R0.reuse ;  /* 0x00008f00d01c7a23 */ /* 0x100fe20000010800 */
[----:B------:R-:W-:Y:S01]  /*6ab0*/  MOV R156, R126 ;  /* 0x0000007e009c7202 */ /* 0x000fe20000000f00 */
[--C-:B------:R-:W-:Y:S01]  /*6ac0*/  FFMA.FTZ R29, R211, c[0x0][0x23c], -R0.reuse ;  /* 0x00008f00d31d7a23 */ /* 0x100fe20000010800 */
[----:B------:R-:W-:Y:S01]  /*6ad0*/  MOV R211, R7 ;  /* 0x0000000700d37202 */ /* 0x000fe20000000f00 */
[--C-:B------:R-:W-:Y:S01]  /*6ae0*/  FFMA.FTZ R7, R201, c[0x0][0x23c], -R0.reuse ;  /* 0x00008f00c9077a23 */ /* 0x100fe20000010800 */
[----:B------:R-:W-:Y:S01]  /*6af0*/  MOV R179, R161 ;  /* 0x000000a100b37202 */ /* 0x000fe20000000f00 */
[--C-:B------:R-:W-:Y:S01]  /*6b00*/  FFMA.FTZ R30, R210, c[0x0][0x23c], -R0.reuse ;  /* 0x00008f00d21e7a23 */ /* 0x100fe20000010800 */
[----:B------:R3:W-:Y:S01]  /*6b10*/  MUFU.EX2 R209, R2 ;  /* 0x0000000200d17308 */ /* 0x0007e20000000800 */
[----:B-1----:R-:W-:Y:S01]  /*6b20*/  FFMA.FTZ R4, R178, c[0x0][0x23c], -R5 ;  /* 0x00008f00b2047a23 */ /* 0x002fe20000010805 */
[----:B------:R-:W-:Y:S01]  /*6b30*/  F2FP.PACK_AB R9, R236, R242 ;  /* 0x000000f2ec09723e */ /* 0x000fe200000000ff */
[----:B------:R-:W-:Y:S01]  /*6b40*/  FFMA.FTZ R126, R215, c[0x0][0x23c], -R0 ;  /* 0x00008f00d77e7a23 */ /* 0x000fe20000010800 */
[----:B------:R-:W-:Y:S01]  /*6b50*/  MOV R210, R163 ;  /* 0x000000a300d27202 */ /* 0x000fe20000000f00 */
[----:B------:R-:W-:Y:S01]  /*6b60*/  IMAD.MOV.U32 R161, RZ, RZ, R118 ;  /* 0x000000ffffa17224 */ /* 0x000fe200078e0076 */
[----:B------:R-:W-:Y:S01]  /*6b70*/  MOV R163, R153 ;  /* 0x0000009900a37202 */ /* 0x000fe20000000f00 */
[--C-:B------:R-:W-:Y:S01]  /*6b80*/  FFMA.FTZ R153, R214, c[0x0][0x23c], -R0.reuse ;  /* 0x00008f00d6997a23 */ /* 0x100fe20000010800 */
[----:B------:R-:W1:Y:S01]  /*6b90*/  MUFU.EX2 R208, R4 ;  /* 0x0000000400d07308 */ /* 0x000e620000000800 */
[----:B------:R-:W-:Y:S01]  /*6ba0*/  MOV R178, R124 ;  /* 0x0000007c00b27202 */ /* 0x000fe20000000f00 */
[--C-:B------:R-:W-:Y:S01]  /*6bb0*/  FFMA.FTZ R124, R244, c[0x0][0x23c], -R0.reuse ;  /* 0x00008f00f47c7a23 */ /* 0x100fe20000010800 */
[----:B------:R-:W-:Y:S01]  /*6bc0*/  MOV R214, R138 ;  /* 0x0000008a00d67202 */ /* 0x000fe20000000f00 */
[----:B------:R-:W-:Y:S01]  /*6bd0*/  IMAD.MOV.U32 R244, RZ, RZ, R125 ;  /* 0x000000fffff47224 */ /* 0x000fe200078e007d */
[----:B------:R-:W-:Y:S01]  /*6be0*/  MOV R215, R116 ;  /* 0x0000007400d77202 */ /* 0x000fe20000000f00 */
[----:B------:R-:W-:Y:S01]  /*6bf0*/  FFMA.FTZ R125, R243, c[0x0][0x23c], -R0 ;  /* 0x00008f00f37d7a23 */ /* 0x000fe20000010800 */
[----:B------:R-:W-:Y:S01]  /*6c00*/  MOV R243, R117 ;  /* 0x0000007500f37202 */ /* 0x000fe20000000f00 */
[----:B------:R-:W-:Y:S01]  /*6c10*/  MUFU.EX2 R200, R29 ;  /* 0x0000001d00c87308 */ /* 0x000fe20000000800 */
[----:B------:R-:W-:-:S02]  /*6c20*/  FFMA.FTZ R138, R182, c[0x0][0x23c], -R6 ;  /* 0x00008f00b68a7a23 */ /* 0x000fc40000010806 */
[--C-:B---3--:R-:W-:Y:S02]  /*6c30*/  FFMA.FTZ R2, R199, c[0x0][0x23c], -R5.reuse ;  /* 0x00008f00c7027a23 */ /* 0x108fe40000010805 */
[----:B------:R-:W-:Y:S01]  /*6c40*/  FFMA.FTZ R0, R198, c[0x0][0x23c], -R5 ;  /* 0x00008f00c6007a23 */ /* 0x000fe20000010805 */
[----:B-1----:R-:W-:Y:S02]  /*6c50*/  F2FP.PACK_AB R11, R208, R209 ;  /* 0x000000d1d00b723e */ /* 0x002fe400000000ff */
[----:B------:R-:W-:Y:S01]  /*6c60*/  MUFU.EX2 R201, R28 ;  /* 0x0000001c00c97308 */ /* 0x000fe20000000800 */
[----:B------:R-:W-:Y:S02]  /*6c70*/  IMAD.MOV.U32 R4, RZ, RZ, R139 ;  /* 0x000000ffff047224 */ /* 0x000fe400078e008b */
[----:B------:R-:W-:Y:S02]  /*6c80*/  FFMA.FTZ R139, R181, c[0x0][0x23c], -R6 ;  /* 0x00008f00b58b7a23 */ /* 0x000fe40000010806 */
[----:B------:R-:W-:Y:S01]  /*6c90*/  FADD.FTZ R6, R187, R186 ;  /* 0x000000babb067221 */ /* 0x000fe20000010000 */
[----:B------:R-:W-:Y:S01]  /*6ca0*/  HMMA.16816.F32 R100, R8, R24, R76 ;  /* 0x000000180864723c */ /* 0x000fe2000000184c */
[----:B------:R-:W-:Y:S01]  /*6cb0*/  FADD.FTZ R4, R4, R214 ;  /* 0x000000d604047221 */ /* 0x000fe20000010000 */
[----:B------:R-:W-:Y:S01]  /*6cc0*/  MUFU.EX2 R204, R7 ;  /* 0x0000000700cc7308 */ /* 0x000fe20000000800 */
[----:B------:R-:W-:Y:S02]  /*6cd0*/  LDSM.16.MT88.4 R180, [R217+0xb800] ;  /* 0x00b80000d9b4783b */ /* 0x000fe40000004200 */
[----:B------:R-:W-:Y:S01]  /*6ce0*/  FADD.FTZ R39, R39, R4 ;  /* 0x0000000427277221 */ /* 0x000fe20000010000 */
[----:B------:R-:W-:-:S02]  /*6cf0*/  F2FP.PACK_AB R4, R205, R202 ;  /* 0x000000cacd04723e */ /* 0x000fc400000000ff */
[C---:B------:R-:W-:Y:S02]  /*6d00*/  HMMA.16816.F32 R88, R8.reuse, R26, R64 ;  /* 0x0000001a0858723c */ /* 0x040fe40000001840 */
[----:B------:R-:W1:Y:S06]  /*6d10*/  MUFU.EX2 R203, R30 ;  /* 0x0000001e00cb7308 */ /* 0x000e6c0000000800 */
[C---:B------:R-:W-:Y:S08]  /*6d20*/  HMMA.16816.F32 R76, R8.reuse, R22, R56 ;  /* 0x00000016084c723c */ /* 0x040ff00000001838 */
[----:B------:R-:W-:Y:S01]  /*6d30*/  HMMA.16816.F32 R84, R8, R20, R60 ;  /* 0x000000140854723c */ /* 0x000fe2000000183c */
[----:B-1----:R-:W-:-:S06]  /*6d40*/  F2FP.PACK_AB R7, R203, R204 ;  /* 0x000000cccb07723e */ /* 0x002fcc00000000ff */
[--C-:B------:R-:W-:Y:S01]  /*6d50*/  FFMA.FTZ R62, R195, c[0x0][0x23c], -R5.reuse ;  /* 0x00008f00c33e7a23 */ /* 0x100fe20000010805 */
[----:B----4-:R-:W-:Y:S01]  /*6d60*/  HMMA.16816.F32 R68, R8, R16, R52 ;  /* 0x000000100844723c */ /* 0x010fe20000001834 */
[----:B------:R-:W-:Y:S02]  /*6d70*/  FFMA.FTZ R63, R194, c[0x0][0x23c], -R5 ;  /* 0x00008f00c23f7a23 */ /* 0x000fe40000010805 */
[----:B------:R-:W-:Y:S01]  /*6d80*/  FADD.FTZ R61, R244, R6 ;  /* 0x00000006f43d7221 */ /* 0x000fe20000010000 */
[----:B------:R-:W-:-:S04]  /*6d90*/  F2FP.PACK_AB R6, R207, R206 ;  /* 0x000000cecf06723e */ /* 0x000fc800000000ff */
[C---:B------:R-:W-:Y:S08]  /*6da0*/  HMMA.16816.F32 R64, R8.reuse, R18, R48 ;  /* 0x000000120840723c */ /* 0x040ff00000001830 */
[C---:B--2---:R-:W-:Y:S08]  /*6db0*/  HMMA.16816.F32 R56, R8.reuse, R12, R44 ;  /* 0x0000000c0838723c */ /* 0x044ff0000000182c */
[----:B------:R-:W-:Y:S07]  /*6dc0*/  HMMA.16816.F32 R116, R8, R14, R40 ;  /* 0x0000000e0874723c */ /* 0x000fee0000001828 */
[----:B------:R-:W-:-:S02]  /*6dd0*/  FFMA.FTZ R8, R197, c[0x0][0x23c], -R5 ;  /* 0x00008f00c5087a23 */ /* 0x000fc40000010805 */
[----:B------:R-:W-:Y:S02]  /*6de0*/  FFMA.FTZ R9, R196, c[0x0][0x23c], -R5 ;  /* 0x00008f00c4097a23 */ /* 0x000fe40000010805 */
[----:B------:R-:W-:Y:S02]  /*6df0*/  FADD.FTZ R5, R213, R212 ;  /* 0x000000d4d5057221 */ /* 0x000fe40000010000 */
[----:B------:R-:W-:Y:S02]  /*6e00*/  FADD.FTZ R10, R243, R215 ;  /* 0x000000d7f30a7221 */ /* 0x000fe40000010000 */
[----:B------:R-:W-:Y:S01]  /*6e10*/  FADD.FTZ R60, R178, R5 ;  /* 0x00000005b23c7221 */ /* 0x000fe20000010000 */
[----:B------:R-:W-:-:S07]  /*6e20*/  F2FP.PACK_AB R5, R201, R200 ;  /* 0x000000c8c905723e */ /* 0x000fce00000000ff */
[C---:B------:R-:W-:Y:S01]  /*6e30*/  HMMA.16816.F32 R28, R4.reuse, R16, R104 ;  /* 0x00000010041c723c */ /* 0x040fe20000001868 */
[----:B------:R-:W-:Y:S07]  /*6e40*/  MUFU.EX2 R106, R35 ;  /* 0x00000023006a7308 */ /* 0x000fee0000000800 */
[C---:B------:R-:W-:Y:S01]  /*6e50*/  HMMA.16816.F32 R52, R4.reuse, R24, R132 ;  /* 0x000000180434723c */ /* 0x040fe20000001884 */
[----:B------:R1:W-:Y:S07]  /*6e60*/  MUFU.EX2 R104, R0 ;  /* 0x0000000000687308 */ /* 0x0003ee0000000800 */
[C---:B------:R-:W-:Y:S01]  /*6e70*/  HMMA.16816.F32 R48, R4.reuse, R26, R128 ;  /* 0x0000001a0430723c */ /* 0x040fe20000001880 */
[----:B------:R2:W-:Y:S07]  /*6e80*/  MUFU.EX2 R105, R2 ;  /* 0x0000000200697308 */ /* 0x0005ee0000000800 */
[----:B------:R-:W-:Y:S01]  /*6e90*/  HMMA.16816.F32 R44, R4, R20, R112 ;  /* 0x00000014042c723c */ /* 0x000fe20000001870 */
[----:B-1----:R-:W-:-:S04]  /*6ea0*/  FADD.FTZ R0, R179, R61 ;  /* 0x0000003db3007221 */ /* 0x002fc80000010000 */
[----:B------:R-:W-:Y:S02]  /*6eb0*/  FADD.FTZ R0, R177, R0 ;  /* 0x00000000b1007221 */ /* 0x000fe40000010000 */
[----:B------:R-:W-:Y:S01]  /*6ec0*/  IMAD.MOV.U32 R177, RZ, RZ, R240 ;  /* 0x000000ffffb17224 */ /* 0x000fe200078e00f0 */
[C---:B------:R-:W-:Y:S01]  /*6ed0*/  HMMA.16816.F32 R40, R4.reuse, R22, R108 ;  /* 0x000000160428723c */ /* 0x040fe2000000186c */
[----:B--2---:R-:W-:Y:S01]  /*6ee0*/  FADD.FTZ R2, R211, R60 ;  /* 0x0000003cd3027221 */ /* 0x004fe20000010000 */
[----:B------:R-:W1:Y:S01]  /*6ef0*/  LDSM.16.MT88.4 R20, [R216+0xb000] ;  /* 0x00b00000d814783b */ /* 0x000e620000004200 */
[----:B------:R-:W-:Y:S02]  /*6f00*/  MUFU.EX2 R108, R38 ;  /* 0x00000026006c7308 */ /* 0x000fe40000000800 */
[----:B------:R-:W-:Y:S01]  /*6f10*/  FADD.FTZ R2, R238, R2 ;  /* 0x00000002ee027221 */ /* 0x000fe20000010000 */
[----:B------:R-:W-:Y:S02]  /*6f20*/  MOV R238, R245 ;  /* 0x000000f500ee7202 */ /* 0x000fe40000000f00 */
[C---:B------:R-:W-:Y:S08]  /*6f30*/  HMMA.16816.F32 R32, R4.reuse, R18, R96 ;  /* 0x000000120420723c */ /* 0x040ff00000001860 */
[C---:B------:R-:W-:Y:S08]  /*6f40*/  HMMA.16816.F32 R92, R4.reuse, R12, R92 ;  /* 0x0000000c045c723c */ /* 0x040ff0000000185c */
[----:B------:R-:W-:Y:S01]  /*6f50*/  HMMA.16816.F32 R80, R4, R14, R80 ;  /* 0x0000000e0450723c */ /* 0x000fe20000001850 */
[----:B------:R-:W-:Y:S01]  /*6f60*/  FADD.FTZ R24, R238, R0 ;  /* 0x00000000ee187221 */ /* 0x000fe20000010000 */
[----:B------:R-:W-:Y:S01]  /*6f70*/  MUFU.EX2 R98, R8 ;  /* 0x0000000800627308 */ /* 0x000fe20000000800 */
[----:B------:R-:W-:Y:S01]  /*6f80*/  FADD.FTZ R2, R3, R2 ;  /* 0x0000000203027221 */ /* 0x000fe20000010000 */
[----:B------:R-:W2:Y:S03]  /*6f90*/  LDSM.16.MT88.4 R16, [R219+0xb000] ;  /* 0x00b00000db10783b */ /* 0x000ea60000004200 */
[----:B------:R-:W-:Y:S01]  /*6fa0*/  FADD.FTZ R4, R237, R39 ;  /* 0x00000027ed047221 */ /* 0x000fe20000010000 */
[----:B------:R-:W3:Y:S01]  /*6fb0*/  LDSM.16.MT88.4 R12, [R217+0xb000] ;  /* 0x00b00000d90c783b */ /* 0x000ee20000004200 */
[----:B------:R-:W-:Y:S01]  /*6fc0*/  FADD.FTZ R5, R210, R10 ;  /* 0x0000000ad2057221 */ /* 0x000fe20000010000 */
[----:B------:R4:W-:Y:S01]  /*6fd0*/  MUFU.EX2 R99, R9 ;  /* 0x0000000900637308 */ /* 0x0009e20000000800 */
[----:B------:R-:W-:-:S02]  /*6fe0*/  FADD.FTZ R25, R239, R4 ;  /* 0x00000004ef197221 */ /* 0x000fc40000010000 */
[----:B------:R-:W2:Y:S01]  /*6ff0*/  LDL.LU R239, [R1+0x78] ;  /* 0x0000780001ef7983 */ /* 0x000ea20000300800 */
[----:B------:R-:W-:-:S03]  /*7000*/  FADD.FTZ R26, R241, R5 ;  /* 0x00000005f11a7221 */ /* 0x000fc60000010000 */
[----:B------:R-:W3:Y:S01]  /*7010*/  LDL.LU R240, [R1+0x70] ;  /* 0x0000700001f07983 */ /* 0x000ee20000300800 */
[----:B------:R-:W-:Y:S01]  /*7020*/  FADD.FTZ R26, R177, R26 ;  /* 0x0000001ab11a7221 */ /* 0x000fe20000010000 */
[----:B------:R-:W1:Y:S02]  /*7030*/  MUFU.EX2 R109, R37 ;  /* 0x00000025006d7308 */ /* 0x000e640000000800 */
[----:B------:R-:W3:Y:S04]  /*7040*/  LDL.LU R245, [R1+0x74] ;  /* 0x0000740001f57983 */ /* 0x000ee80000300800 */
[----:B------:R-:W3:Y:S02]  /*7050*/  LDL.LU R3, [R1+0xd8] ;  /* 0x0000d80001037983 */ /* 0x000ee40000300800 */
[----:B------:R-:W1:Y:S02]  /*7060*/  MUFU.EX2 R110, R36 ;  /* 0x00000024006e7308 */ /* 0x000e640000000800 */
[----:B----4-:R-:W4:Y:S06]  /*7070*/  LDSM.16.MT88.4 R8, [R218+0xb000] ;  /* 0x00b00000da08783b */ /* 0x010f2c0000004200 */
[----:B------:R-:W-:Y:S01]  /*7080*/  MUFU.EX2 R97, R75 ;  /* 0x0000004b00617308 */ /* 0x000fe20000000800 */
[----:B--2---:R-:W-:-:S02]  /*7090*/  FADD.FTZ R0, R239, R25 ;  /* 0x00000019ef007221 */ /* 0x004fc40000010000 */
[----:B---3--:R-:W-:Y:S02]  /*70a0*/  FADD.FTZ R25, R240, R26 ;  /* 0x0000001af0197221 */ /* 0x008fe40000010000 */
[----:B------:R-:W-:Y:S02]  /*70b0*/  FADD.FTZ R26, R234, R24 ;  /* 0x00000018ea1a7221 */ /* 0x000fe40000010000 */
[----:B------:R-:W2:Y:S01]  /*70c0*/  LDL.LU R234, [R1+0xd4] ;  /* 0x0000d40001ea7983 */ /* 0x000ea20000300800 */
[----:B------:R-:W-:-:S03]  /*70d0*/  FADD.FTZ R24, R235, R2 ;  /* 0x00000002eb187221 */ /* 0x000fc60000010000 */
[----:B------:R-:W3:Y:S01]  /*70e0*/  LDL.LU R235, [R1+0xd0] ;  /* 0x0000d00001eb7983 */ /* 0x000ee20000300800 */
[----:B------:R-:W1:Y:S08]  /*70f0*/  MUFU.EX2 R120, R120 ;  /* 0x0000007800787308 */ /* 0x000e700000000800 */
[----:B------:R-:W-:Y:S08]  /*7100*/  MUFU.EX2 R121, R121 ;  /* 0x0000007900797308 */ /* 0x000ff00000000800 */
[----:B------:R-:W-:Y:S08]  /*7110*/  MUFU.EX2 R122, R122 ;  /* 0x0000007a007a7308 */ /* 0x000ff00000000800 */
[----:B------:R-:W-:Y:S08]  /*7120*/  MUFU.EX2 R123, R123 ;  /* 0x0000007b007b7308 */ /* 0x000ff00000000800 */
[----:B------:R-:W1:Y:S08]  /*7130*/  MUFU.EX2 R124, R124 ;  /* 0x0000007c007c7308 */ /* 0x000e700000000800 */
[----:B------:R-:W-:Y:S08]  /*7140*/  MUFU.EX2 R125, R125 ;  /* 0x0000007d007d7308 */ /* 0x000ff00000000800 */
[----:B------:R-:W4:Y:S01]  /*7150*/  MUFU.EX2 R126, R126 ;  /* 0x0000007e007e7308 */ /* 0x000f220000000800 */
[----:B-1----:R-:W-:-:S02]  /*7160*/  F2FP.PACK_AB R4, R109, R108 ;  /* 0x0000006c6d04723e */ /* 0x002fc400000000ff */
[----:B------:R-:W-:Y:S02]  /*7170*/  F2FP.PACK_AB R5, R104, R105 ;  /* 0x000000696805723e */ /* 0x000fe400000000ff */
[----:B------:R-:W-:Y:S02]  /*7180*/  F2FP.PACK_AB R6, R106, R110 ;  /* 0x0000006e6a06723e */ /* 0x000fe400000000ff */
[----:B------:R-:W-:Y:S01]  /*7190*/  F2FP.PACK_AB R7, R99, R98 ;  /* 0x000000626307723e */ /* 0x000fe200000000ff */
[----:B------:R-:W-:-:S06]  /*71a0*/  FADD.FTZ R2, R245, R0 ;  /* 0x00000000f5027221 */ /* 0x000fcc0000010000 */
[----:B------:R-:W-:Y:S01]  /*71b0*/  HMMA.16816.F32 R100, R4, R20, R100 ;  /* 0x000000140464723c */ /* 0x000fe20000001864 */
[----:B------:R-:W-:-:S07]  /*71c0*/  FADD.FTZ R0, R3, R25 ;  /* 0x0000001903007221 */ /* 0x000fce0000010000 */
[C---:B------:R-:W-:Y:S08]  /*71d0*/  HMMA.16816.F32 R88, R4.reuse, R22, R88 ;  /* 0x000000160458723c */ /* 0x040ff00000001858 */
[C---:B------:R-:W-:Y:S08]  /*71e0*/  HMMA.16816.F32 R84, R4.reuse, R16, R84 ;  /* 0x000000100454723c */ /* 0x040ff00000001854 */
[C---:B------:R-:W-:Y:S08]  /*71f0*/  HMMA.16816.F32 R76, R4.reuse, R18, R76 ;  /* 0x00000012044c723c */ /* 0x040ff0000000184c */
[C---:B------:R-:W-:Y:S08]  /*7200*/  HMMA.16816.F32 R68, R4.reuse, R12, R68 ;  /* 0x0000000c0444723c */ /* 0x040ff00000001844 */
[C---:B------:R-:W-:Y:S08]  /*7210*/  HMMA.16816.F32 R64, R4.reuse, R14, R64 ;  /* 0x0000000e0440723c */ /* 0x040ff00000001840 */
[C---:B----4-:R-:W-:Y:S08]  /*7220*/  HMMA.16816.F32 R56, R4.reuse, R8, R56 ;  /* 0x000000080438723c */ /* 0x050ff00000001838 */
[----:B------:R-:W-:Y:S01]  /*7230*/  HMMA.16816.F32 R36, R4, R10, R116 ;  /* 0x0000000a0424723c */ /* 0x000fe20000001874 */
[----:B------:R-:W-:Y:S01]  /*7240*/  IMAD.MOV.U32 R128, RZ, RZ, R188 ;  /* 0x000000ffff807224 */ /* 0x000fe200078e00bc */
[----:B------:R-:W-:-:S02]  /*7250*/  MOV R237, R166 ;  /* 0x000000a600ed7202 */ /* 0x000fc40000000f00 */
[----:B------:R-:W-:Y:S02]  /*7260*/  MOV R211, R164 ;  /* 0x000000a400d37202 */ /* 0x000fe40000000f00 */
[----:B------:R-:W-:Y:S02]  /*7270*/  MOV R130, R163 ;  /* 0x000000a300827202 */ /* 0x000fe40000000f00 */
[----:B------:R-:W-:Y:S01]  /*7280*/  MOV R129, R190 ;  /* 0x000000be00817202 */ /* 0x000fe20000000f00 */
[----:B------:R-:W-:Y:S01]  /*7290*/  IMAD.MOV.U32 R131, RZ, RZ, R162 ;  /* 0x000000ffff837224 */ /* 0x000fe200078e00a2 */
[----:B------:R-:W-:Y:S01]  /*72a0*/  F2FP.PACK_AB R4, R120, R97 ;  /* 0x000000617804723e */ /* 0x000fe200000000ff */
[----:B------:R-:W-:Y:S01]  /*72b0*/  IMAD.MOV.U32 R134, RZ, RZ, R171 ;  /* 0x000000ffff867224 */ /* 0x000fe200078e00ab */
[----:B------:R-:W-:Y:S02]  /*72c0*/  F2FP.PACK_AB R5, R124, R123 ;  /* 0x0000007b7c05723e */ /* 0x000fe400000000ff */
[----:B------:R-:W-:-:S02]  /*72d0*/  MOV R133, R156 ;  /* 0x0000009c00857202 */ /* 0x000fc40000000f00 */
[----:B------:R-:W-:Y:S01]  /*72e0*/  MOV R132, R161 ;  /* 0x000000a100847202 */ /* 0x000fe20000000f00 */
[----:B------:R-:W-:Y:S01]  /*72f0*/  IMAD.MOV.U32 R240, RZ, RZ, R170 ;  /* 0x000000fffff07224 */ /* 0x000fe200078e00aa */
[----:B------:R-:W-:Y:S02]  /*7300*/  F2FP.PACK_AB R6, R122, R121 ;  /* 0x000000797a06723e */ /* 0x000fe400000000ff */
[----:B------:R-:W-:Y:S02]  /*7310*/  MOV R196, R176 ;  /* 0x000000b000c47202 */ /* 0x000fe40000000f00 */
[----:B------:R-:W-:Y:S01]  /*7320*/  MOV R135, R247 ;  /* 0x000000f700877202 */ /* 0x000fe20000000f00 */
[----:B------:R-:W-:Y:S01]  /*7330*/  IMAD.MOV.U32 R177, RZ, RZ, R148 ;  /* 0x000000ffffb17224 */ /* 0x000fe200078e0094 */
[----:B------:R-:W-:Y:S01]  /*7340*/  F2FP.PACK_AB R7, R126, R125 ;  /* 0x0000007d7e07723e */ /* 0x000fe200000000ff */
[----:B------:R-:W-:Y:S01]  /*7350*/  IMAD.MOV.U32 R197, RZ, RZ, R246 ;  /* 0x000000ffffc57224 */ /* 0x000fe200078e00f6 */
[----:B------:R-:W-:-:S02]  /*7360*/  MOV R245, R169 ;  /* 0x000000a900f57202 */ /* 0x000fc40000000f00 */
[----:B------:R-:W-:Y:S02]  /*7370*/  MOV R238, R150 ;  /* 0x0000009600ee7202 */ /* 0x000fe40000000f00 */
[----:B------:R-:W-:Y:S01]  /*7380*/  MOV R241, R151 ;  /* 0x0000009700f17202 */ /* 0x000fe20000000f00 */
[C---:B------:R-:W-:Y:S01]  /*7390*/  HMMA.16816.F32 R28, R4.reuse, R12, R28 ;  /* 0x0000000c041c723c */ /* 0x040fe2000000181c */
[----:B------:R-:W-:Y:S02]  /*73a0*/  MOV R239, R149 ;  /* 0x0000009500ef7202 */ /* 0x000fe40000000f00 */
[----:B------:R-:W-:Y:S01]  /*73b0*/  MOV R243, R157 ;  /* 0x0000009d00f37202 */ /* 0x000fe20000000f00 */
[----:B------:R-:W-:Y:S01]  /*73c0*/  IMAD.MOV.U32 R244, RZ, RZ, R158 ;  /* 0x000000fffff47224 */ /* 0x000fe200078e009e */
[----:B------:R-:W-:Y:S01]  /*73d0*/  MOV R210, R159 ;  /* 0x0000009f00d27202 */ /* 0x000fe20000000f00 */
[----:B------:R-:W-:Y:S01]  /*73e0*/  MUFU.EX2 R62, R62 ;  /* 0x0000003e003e7308 */ /* 0x000fe20000000800 */
[----:B------:R1:W5:Y:S01]  /*73f0*/  LDL.LU R3, [R1+0xcc] ;  /* 0x0000cc0001037983 */ /* 0x0003620000300800 */
[C---:B------:R-:W-:Y:S08]  /*7400*/  HMMA.16816.F32 R184, R4.reuse, R8, R92 ;  /* 0x0000000804b8723c */ /* 0x040ff0000000185c */
[----:B------:R-:W-:Y:S01]  /*7410*/  HMMA.16816.F32 R52, R4, R20, R52 ;  /* 0x000000140434723c */ /* 0x000fe20000001834 */
[----:B------:R-:W-:-:S07]  /*7420*/  FADD.FTZ R9, R72, R26 ;  /* 0x0000001a48097221 */ /* 0x000fce0000010000 */
[----:B------:R-:W-:Y:S01]  /*7430*/  HMMA.16816.F32 R48, R4, R22, R48 ;  /* 0x000000160430723c */ /* 0x000fe20000001830 */
[----:B------:R-:W-:-:S07]  /*7440*/  FADD.FTZ R8, R250, R24 ;  /* 0x00000018fa087221 */ /* 0x000fce0000010000 */
[C---:B------:R-:W-:Y:S08]  /*7450*/  HMMA.16816.F32 R44, R4.reuse, R16, R44 ;  /* 0x00000010042c723c */ /* 0x040ff0000000182c */
[C---:B------:R-:W-:Y:S08]  /*7460*/  HMMA.16816.F32 R40, R4.reuse, R18, R40 ;  /* 0x000000120428723c */ /* 0x040ff00000001828 */
[C---:B------:R-:W-:Y:S01]  /*7470*/  HMMA.16816.F32 R32, R4.reuse, R14, R32 ;  /* 0x0000000e0420723c */ /* 0x040fe20000001820 */
[----:B------:R-:W-:Y:S01]  /*7480*/  MOV R199, R240 ;  /* 0x000000f000c77202 */ /* 0x000fe20000000f00 */
[----:B------:R-:W-:Y:S01]  /*7490*/  IMAD.MOV.U32 R212, RZ, RZ, R239 ;  /* 0x000000ffffd47224 */ /* 0x000fe200078e00ef */
[----:B------:R-:W-:Y:S01]  /*74a0*/  MOV R198, R245 ;  /* 0x000000f500c67202 */ /* 0x000fe20000000f00 */
[----:B------:R-:W-:Y:S01]  /*74b0*/  IMAD.MOV.U32 R215, RZ, RZ, R241 ;  /* 0x000000ffffd77224 */ /* 0x000fe200078e00f1 */
[----:B------:R-:W-:Y:S01]  /*74c0*/  MOV R214, R177 ;  /* 0x000000b100d67202 */ /* 0x000fe20000000f00 */
[----:B------:R-:W-:Y:S01]  /*74d0*/  IMAD.MOV.U32 R170, RZ, RZ, R165 ;  /* 0x000000ffffaa7224 */ /* 0x000fe200078e00a5 */
[----:B------:R-:W-:Y:S01]  /*74e0*/  MOV R213, R238 ;  /* 0x000000ee00d57202 */ /* 0x000fe20000000f00 */
[----:B------:R-:W-:Y:S01]  /*74f0*/  HMMA.16816.F32 R20, R4, R10, R80 ;  /* 0x0000000a0414723c */ /* 0x000fe20000001850 */
[----:B------:R-:W-:-:S02]  /*7500*/  MOV R169, R167 ;  /* 0x000000a700a97202 */ /* 0x000fc40000000f00 */
[----:B------:R-:W-:Y:S01]  /*7510*/  MOV R171, R189 ;  /* 0x000000bd00ab7202 */ /* 0x000fe20000000f00 */
[----:B------:R-:W-:Y:S01]  /*7520*/  IMAD.MOV.U32 R247, RZ, RZ, R191 ;  /* 0x000000fffff77224 */ /* 0x000fe200078e00bf */
[----:B------:R-:W-:Y:S01]  /*7530*/  MOV R246, R147 ;  /* 0x0000009300f67202 */ /* 0x000fe20000000f00 */
[----:B------:R-:W4:Y:S01]  /*7540*/  MUFU.EX2 R24, R141 ;  /* 0x0000008d00187308 */ /* 0x000f220000000800 */
[----:B------:R-:W-:Y:S01]  /*7550*/  FADD.FTZ R4, R211, R9 ;  /* 0x00000009d3047221 */ /* 0x000fe20000010000 */
[----:B------:R-:W1:Y:S01]  /*7560*/  LDSM.16.MT88.4 R148, [R216+0xb800] ;  /* 0x00b80000d894783b */ /* 0x000e620000004200 */
[----:B------:R-:W-:Y:S01]  /*7570*/  FADD.FTZ R5, R237, R8 ;  /* 0x00000008ed057221 */ /* 0x000fe20000010000 */
[----:B------:R-:W-:Y:S02]  /*7580*/  MOV R211, R160 ;  /* 0x000000a000d37202 */ /* 0x000fe40000000f00 */
[----:B------:R-:W-:Y:S01]  /*7590*/  MOV R237, R145 ;  /* 0x0000009100ed7202 */ /* 0x000fe20000000f00 */
[----:B------:R-:W-:Y:S01]  /*75a0*/  IMAD.MOV.U32 R241, RZ, RZ, R146 ;  /* 0x000000fffff17224 */ /* 0x000fe200078e0092 */
[----:B------:R-:W-:Y:S01]  /*75b0*/  MOV R239, R173 ;  /* 0x000000ad00ef7202 */ /* 0x000fe20000000f00 */
[----:B------:R-:W-:Y:S01]  /*75c0*/  MUFU.EX2 R96, R136 ;  /* 0x0000008800607308 */ /* 0x000fe20000000800 */
[----:B------:R-:W-:Y:S01]  /*75d0*/  MOV R238, R174 ;  /* 0x000000ae00ee7202 */ /* 0x000fe20000000f00 */
[----:B------:R-:W-:Y:S01]  /*75e0*/  IMAD.MOV.U32 R240, RZ, RZ, R172 ;  /* 0x000000fffff07224 */ /* 0x000fe200078e00ac */
[----:B------:R-:W-:Y:S01]  /*75f0*/  MOV R245, R175 ;  /* 0x000000af00f57202 */ /* 0x000fe20000000f00 */
[----:B------:R-:W1:Y:S01]  /*7600*/  LDSM.16.MT88.4 R164, [R219+0xb800] ;  /* 0x00b80000dba4783b */ /* 0x000e620000004200 */
[----:B--2---:R-:W-:-:S03]  /*7610*/  FADD.FTZ R12, R234, R0 ;  /* 0x00000000ea0c7221 */ /* 0x004fc60000010000 */
[----:B------:R-:W-:Y:S01]  /*7620*/  MUFU.EX2 R63, R63 ;  /* 0x0000003f003f7308 */ /* 0x000fe20000000800 */
[----:B------:R-:W2:Y:S01]  /*7630*/  LDSM.16.MT88.4 R16, [R218+0xb800] ;  /* 0x00b80000da10783b */ /* 0x000ea20000004200 */
[----:B---3--:R-:W-:Y:S02]  /*7640*/  FADD.FTZ R2, R235, R2 ;  /* 0x00000002eb027221 */ /* 0x008fe40000010000 */
[----:B------:R-:W-:Y:S01]  /*7650*/  FADD.FTZ R6, R128, R12 ;  /* 0x0000000c80067221 */ /* 0x000fe20000010000 */
[----:B------:R-:W-:Y:S01]  /*7660*/  MOV R128, R129 ;  /* 0x0000008100807202 */ /* 0x000fe20000000f00 */
[----:B------:R-:W-:Y:S02]  /*7670*/  IMAD.MOV.U32 R129, RZ, RZ, R130 ;  /* 0x000000ffff817224 */ /* 0x000fe400078e0082 */
[----:B------:R-:W-:Y:S01]  /*7680*/  MUFU.EX2 R75, R138 ;  /* 0x0000008a004b7308 */ /* 0x000fe20000000800 */
[----:B------:R-:W-:Y:S01]  /*7690*/  FADD.FTZ R0, R144, R2 ;  /* 0x0000000290007221 */ /* 0x000fe20000010000 */
[----:B------:R3:W5:Y:S01]  /*76a0*/  LDL.LU R72, [R1+0xc8] ;  /* 0x0000c80001487983 */ /* 0x0007620000300800 */
[----:B------:R-:W-:Y:S01]  /*76b0*/  FADD.FTZ R4, R128, R4 ;  /* 0x0000000480047221 */ /* 0x000fe20000010000 */
[----:B------:R-:W-:Y:S01]  /*76c0*/  MOV R119, R129 ;  /* 0x0000008100777202 */ /* 0x000fe20000000f00 */
[----:B------:R-:W-:Y:S01]  /*76d0*/  FADD.FTZ R2, R232, R5 ;  /* 0x00000005e8027221 */ /* 0x000fe20000010000 */
[----:B------:R-:W-:Y:S01]  /*76e0*/  MOV R130, R131 ;  /* 0x0000008300827202 */ /* 0x000fe20000000f00 */
[----:B------:R-:W-:-:S02]  /*76f0*/  FADD.FTZ R0, R231, R0 ;  /* 0x00000000e7007221 */ /* 0x000fc40000010000 */
[----:B------:R-:W-:Y:S01]  /*7700*/  FADD.FTZ R6, R230, R6 ;  /* 0x00000006e6067221 */ /* 0x000fe20000010000 */
[----:B------:R-:W-:Y:S01]  /*7710*/  MOV R131, R132 ;  /* 0x0000008400837202 */ /* 0x000fe20000000f00 */
[----:B------:R-:W-:Y:S01]  /*7720*/  FADD.FTZ R4, R229, R4 ;  /* 0x00000004e5047221 */ /* 0x000fe20000010000 */
[----:B------:R-:W1:Y:S01]  /*7730*/  MUFU.EX2 R11, R153 ;  /* 0x00000099000b7308 */ /* 0x000e620000000800 */
[----:B------:R-:W-:Y:S01]  /*7740*/  FADD.FTZ R2, R228, R2 ;  /* 0x00000002e4027221 */ /* 0x000fe20000010000 */
[----:B------:R3:W5:Y:S01]  /*7750*/  LDL.LU R250, [R1+0xc4] ;  /* 0x0000c40001fa7983 */ /* 0x0007620000300800 */
[----:B------:R-:W-:Y:S01]  /*7760*/  IMAD.MOV.U32 R132, RZ, RZ, R133 ;  /* 0x000000ffff847224 */ /* 0x000fe200078e0085 */
[----:B------:R-:W-:Y:S01]  /*7770*/  MOV R133, R134 ;  /* 0x0000008600857202 */ /* 0x000fe20000000f00 */
[----:B------:R-:W-:Y:S01]  /*7780*/  FADD.FTZ R5, R227, R0 ;  /* 0x00000000e3057221 */ /* 0x000fe20000010000 */
[----:B------:R-:W-:Y:S01]  /*7790*/  MOV R134, R135 ;  /* 0x0000008700867202 */ /* 0x000fe20000000f00 */
[----:B------:R-:W-:Y:S01]  /*77a0*/  FADD.FTZ R0, R119, R6 ;  /* 0x0000000677007221 */ /* 0x000fe20000010000 */
[----:B------:R-:W-:Y:S01]  /*77b0*/  MOV R111, R131 ;  /* 0x00000083006f7202 */ /* 0x000fe20000000f00 */
[----:B------:R-:W-:-:S02]  /*77c0*/  IMAD.MOV.U32 R135, RZ, RZ, R196 ;  /* 0x000000ffff877224 */ /* 0x000fc400078e00c4 */
[----:B------:R-:W-:Y:S02]  /*77d0*/  FADD.FTZ R4, R225, R4 ;  /* 0x00000004e1047221 */ /* 0x000fe40000010000 */
[----:B------:R-:W-:Y:S01]  /*77e0*/  FADD.FTZ R2, R224, R2 ;  /* 0x00000002e0027221 */ /* 0x000fe20000010000 */
[----:B------:R-:W-:Y:S01]  /*77f0*/  MOV R196, R197 ;  /* 0x000000c500c47202 */ /* 0x000fe20000000f00 */
[----:B------:R-:W-:Y:S01]  /*7800*/  IMAD.MOV.U32 R107, RZ, RZ, R130 ;  /* 0x000000ffff6b7224 */ /* 0x000fe200078e0082 */
[----:B------:R-:W1:Y:S01]  /*7810*/  MUFU.EX2 R15, R142 ;  /* 0x0000008e000f7308 */ /* 0x000e620000000800 */
[----:B------:R-:W-:Y:S01]  /*7820*/  FADD.FTZ R6, R223, R5 ;  /* 0x00000005df067221 */ /* 0x000fe20000010000 */
[----:B------:R-:W-:Y:S01]  /*7830*/  MOV R197, R198 ;  /* 0x000000c600c57202 */ /* 0x000fe20000000f00 */
[----:B------:R-:W-:Y:S01]  /*7840*/  FADD.FTZ R5, R222, R0 ;  /* 0x00000000de057221 */ /* 0x000fe20000010000 */
[----:B------:R-:W-:Y:S01]  /*7850*/  MOV R112, R132 ;  /* 0x0000008400707202 */ /* 0x000fe20000000f00 */
[----:B------:R-:W-:Y:S01]  /*7860*/  IMAD.MOV.U32 R198, RZ, RZ, R199 ;  /* 0x000000ffffc67224 */ /* 0x000fe200078e00c7 */
[----:B------:R-:W-:Y:S01]  /*7870*/  MOV R114, R134 ;  /* 0x0000008600727202 */ /* 0x000fe20000000f00 */
[----:B------:R-:W-:Y:S01]  /*7880*/  IMAD.MOV.U32 R113, RZ, RZ, R133 ;  /* 0x000000ffff717224 */ /* 0x000fe200078e0085 */
[----:B------:R-:W-:Y:S01]  /*7890*/  MOV R199, R212 ;  /* 0x000000d400c77202 */ /* 0x000fe20000000f00 */
[----:B------:R-:W-:Y:S01]  /*78a0*/  FADD.FTZ R7, R221, R4 ;  /* 0x00000004dd077221 */ /* 0x000fe20000010000 */
[----:B------:R-:W-:Y:S01]  /*78b0*/  MOV R115, R135 ;  /* 0x0000008700737202 */ /* 0x000fe20000000f00 */
[----:B------:R-:W-:Y:S01]  /*78c0*/  FADD.FTZ R2, R220, R2 ;  /* 0x00000002dc027221 */ /* 0x000fe20000010000 */
[----:B------:R-:W-:Y:S01]  /*78d0*/  MOV R212, R213 ;  /* 0x000000d500d47202 */ /* 0x000fe20000000f00 */
[----:B------:R-:W-:Y:S01]  /*78e0*/  FADD.FTZ R0, R107, R6 ;  /* 0x000000066b007221 */ /* 0x000fe20000010000 */
[----:B------:R-:W1:Y:S01]  /*78f0*/  MUFU.EX2 R10, R154 ;  /* 0x0000009a000a7308 */ /* 0x000e620000000800 */
[----:B------:R-:W-:Y:S01]  /*7900*/  FADD.FTZ R4, R111, R5 ;  /* 0x000000056f047221 */ /* 0x000fe20000010000 */
[----:B------:R-:W-:Y:S01]  /*7910*/  MOV R129, R197 ;  /* 0x000000c500817202 */ /* 0x000fe20000000f00 */
[----:B------:R-:W-:Y:S01]  /*7920*/  IMAD.MOV.U32 R213, RZ, RZ, R214 ;  /* 0x000000ffffd57224 */ /* 0x000fe200078e00d6 */
[----:B------:R-:W-:Y:S01]  /*7930*/  MOV R214, R215 ;  /* 0x000000d700d67202 */ /* 0x000fe20000000f00 */
[----:B------:R-:W-:Y:S01]  /*7940*/  IMAD.MOV.U32 R128, RZ, RZ, R196 ;  /* 0x000000ffff807224 */ /* 0x000fe200078e00c4 */
[----:B------:R-:W-:Y:S01]  /*7950*/  MOV R215, R169 ;  /* 0x000000a900d77202 */ /* 0x000fe20000000f00 */
[----:B------:R-:W-:Y:S01]  /*7960*/  FADD.FTZ R6, R112, R7 ;  /* 0x0000000770067221 */ /* 0x000fe20000010000 */
[----:B------:R-:W1:Y:S01]  /*7970*/  MUFU.EX2 R14, R143 ;  /* 0x0000008f000e7308 */ /* 0x000e620000000800 */
[----:B------:R-:W-:Y:S01]  /*7980*/  FADD.FTZ R5, R113, R2 ;  /* 0x0000000271057221 */ /* 0x000fe20000010000 */
[----:B------:R-:W-:Y:S01]  /*7990*/  MOV R130, R198 ;  /* 0x000000c600827202 */ /* 0x000fe20000000f00 */
[----:B------:R-:W-:Y:S01]  /*79a0*/  FADD.FTZ R2, R114, R0 ;  /* 0x0000000072027221 */ /* 0x000fe20000010000 */
[----:B------:R-:W-:Y:S01]  /*79b0*/  MOV R132, R212 ;  /* 0x000000d400847202 */ /* 0x000fe20000000f00 */
[----:B------:R-:W-:Y:S01]  /*79c0*/  IMAD.MOV.U32 R169, RZ, RZ, R170 ;  /* 0x000000ffffa97224 */ /* 0x000fe200078e00aa */
[----:B------:R3:W5:Y:S01]  /*79d0*/  LDL.LU R235, [R1+0xc0] ;  /* 0x0000c00001eb7983 */ /* 0x0007620000300800 */
[----:B------:R-:W-:-:S02]  /*79e0*/  IMAD.MOV.U32 R131, RZ, RZ, R199 ;  /* 0x000000ffff837224 */ /* 0x000fc400078e00c7 */
[----:B------:R-:W-:Y:S01]  /*79f0*/  FADD.FTZ R0, R115, R4 ;  /* 0x0000000473007221 */ /* 0x000fe20000010000 */
[----:B------:R-:W-:Y:S01]  /*7a00*/  MOV R170, R233 ;  /* 0x000000e900aa7202 */ /* 0x000fe20000000f00 */
[----:B------:R-:W-:Y:S01]  /*7a10*/  FADD.FTZ R6, R128, R6 ;  /* 0x0000000680067221 */ /* 0x000fe20000010000 */
[----:B------:R-:W-:Y:S01]  /*7a20*/  MOV R133, R213 ;  /* 0x000000d500857202 */ /* 0x000fe20000000f00 */
[----:B------:R-:W-:Y:S01]  /*7a30*/  FADD.FTZ R4, R129, R5 ;  /* 0x0000000581047221 */ /* 0x000fe20000010000 */
[----:B------:R-:W-:Y:S01]  /*7a40*/  MOV R135, R215 ;  /* 0x000000d700877202 */ /* 0x000fe20000000f00 */
[----:B------:R-:W-:Y:S01]  /*7a50*/  FADD.FTZ R0, R131, R0 ;  /* 0x0000000083007221 */ /* 0x000fe20000010000 */
[----:B------:R-:W-:Y:S01]  /*7a60*/  MOV R212, R169 ;  /* 0x000000a900d47202 */ /* 0x000fe20000000f00 */
[----:B------:R-:W-:Y:S02]  /*7a70*/  IMAD.MOV.U32 R134, RZ, RZ, R214 ;  /* 0x000000ffff867224 */ /* 0x000fe400078e00d6 */
[----:B------:R-:W-:Y:S01]  /*7a80*/  FADD.FTZ R2, R130, R2 ;  /* 0x0000000282027221 */ /* 0x000fe20000010000 */
        /* <DEDUP_REMOVED lines=9> */
[----:B------:R3:W5:Y:S01]  /*7b20*/  LDL.LU R233, [R1+0xb8] ;  /* 0x0000b80001e97983 */ /* 0x0007620000300800 */
[----:B------:R-:W-:Y:S02]  /*7b30*/  FADD.FTZ R5, R212, R5 ;  /* 0x00000005d4057221 */ /* 0x000fe40000010000 */
        /* <DEDUP_REMOVED lines=13> */
[----:B------:R-:W-:Y:S01]  /*7c10*/  FADD.FTZ R4, R241, R4 ;  /* 0x00000004f1047221 */ /* 0x000fe20000010000 */
[----:B------:R3:W5:Y:S01]  /*7c20*/  LDL.LU R229, [R1+0xa8] ;  /* 0x0000a80001e57983 */ /* 0x0007620000300800 */
[----:B------:R-:W-:Y:S02]  /*7c30*/  FADD.FTZ R0, R239, R0 ;  /* 0x00000000ef007221 */ /* 0x000fe40000010000 */
[----:B------:R-:W-:Y:S01]  /*7c40*/  FADD.FTZ R2, R238, R2 ;  /* 0x00000002ee027221 */ /* 0x000fe20000010000 */
        /* <DEDUP_REMOVED lines=32> */
[----:B------:R3:W5:Y:S01]  /*7e50*/  LDL.LU R220, [R1+0x84] ;  /* 0x0000840001dc7983 */ /* 0x0007620000300800 */
        /* <DEDUP_REMOVED lines=16> */
[----:B----4-:R-:W-:Y:S02]  /*7f60*/  FADD.FTZ R5, R24, R5 ;  /* 0x0000000518057221 */ /* 0x010fe40000010000 */
[----:B-1----:R-:W-:Y:S02]  /*7f70*/  FADD.FTZ R4, R11, R4 ;  /* 0x000000040b047221 */ /* 0x002fe40000010000 */
        /* <DEDUP_REMOVED lines=13> */
[----:B------:R-:W-:Y:S01]  /*8050*/  FADD.FTZ R2, R60, R2 ;  /* 0x000000023c027221 */ /* 0x000fe20000010000 */
        /* <DEDUP_REMOVED lines=16> */
[C---:B------:R-:W-:Y:S08]  /*8160*/  HMMA.16816.F32 R172, R192.reuse, R180, R68 ;  /* 0x000000b4c0ac723c */ /* 0x040ff00000001844 */
[----:B------:R-:W-:Y:S08]  /*8170*/  HMMA.16816.F32 R176, R192, R182, R64 ;  /* 0x000000b6c0b0723c */ /* 0x000ff00000001840 */
[C---:B------:R-:W-:Y:S08]  /*8180*/  HMMA.16816.F32 R140, R196.reuse, R148, R52 ;  /* 0x00000094c48c723c */ /* 0x040ff00000001834 */
[C---:B------:R-:W-:Y:S08]  /*8190*/  HMMA.16816.F32 R152, R196.reuse, R164, R44 ;  /* 0x000000a4c498723c */ /* 0x040ff0000000182c */
[----:B------:R-:W-:Y:S08]  /*81a0*/  HMMA.16816.F32 R168, R196, R180, R28 ;  /* 0x000000b4c4a8723c */ /* 0x000ff0000000181c */
[----:B--2---:R-:W-:Y:S08]  /*81b0*/  HMMA.16816.F32 R188, R192, R16, R56 ;  /* 0x00000010c0bc723c */ /* 0x004ff00000001838 */
[C---:B------:R-:W-:Y:S08]  /*81c0*/  HMMA.16816.F32 R148, R196.reuse, R150, R48 ;  /* 0x00000096c494723c */ /* 0x040ff00000001830 */
[C---:B------:R-:W-:Y:S08]  /*81d0*/  HMMA.16816.F32 R164, R196.reuse, R166, R40 ;  /* 0x000000a6c4a4723c */ /* 0x040ff00000001828 */
[C---:B------:R-:W-:Y:S08]  /*81e0*/  HMMA.16816.F32 R180, R196.reuse, R182, R32 ;  /* 0x000000b6c4b4723c */ /* 0x040ff00000001820 */
[----:B------:R-:W-:Y:S08]  /*81f0*/  HMMA.16816.F32 R184, R196, R16, R184 ;  /* 0x00000010c4b8723c */ /* 0x000ff000000018b8 */
[-C--:B------:R-:W-:Y:S08]  /*8200*/  HMMA.16816.F32 R192, R192, R18.reuse, R36 ;  /* 0x00000012c0c0723c */ /* 0x080ff00000001824 */
[----:B------:R-:W-:Y:S01]  /*8210*/  HMMA.16816.F32 R196, R196, R18, R20 ;  /* 0x00000012c4c4723c */ /* 0x000fe20000001814 */
[----:B------:R-:W-:Y:S01]  /*8220*/  @!UPT UIADD3 URZ, URZ, URZ, URZ ;  /* 0x0000003f3f3ff290 */ /* 0x000fe2000fffe03f */
[----:B------:R-:W-:Y:S11]  /*8230*/  @!P0 BRA `(.L_x_11) ;  /* 0x0000608000008947 */ /* 0x000ff60003800000 */
[----:B---3-5:R-:W-:Y:S01]  /*8240*/  IADD3 R0, R250, -0x2, RZ ;  /* 0xfffffffefa007810 */ /* 0x028fe20007ffe0ff */
[----:B------:R-:W-:Y:S01]  /*8250*/  IMAD.MOV.U32 R133, RZ, RZ, R73 ;  /* 0x000000ffff857224 */ /* 0x000fe200078e0049 */
[----:B------:R-:W-:Y:S01]  /*8260*/  MOV R135, R3 ;  /* 0x0000000300877202 */ /* 0x000fe20000000f00 */
[----:B------:R-:W-:Y:S01]  /*8270*/  IMAD.MOV.U32 R132, RZ, RZ, R74 ;  /* 0x000000ffff847224 */ /* 0x000fe200078e004a */
[----:B------:R-:W-:Y:S01]  /*8280*/  MOV R134, R72 ;  /* 0x0000004800867202 */ /* 0x000fe20000000f00 */
[----:B------:R1:W-:Y:S01]  /*8290*/  STL [R1+0x2c], R0 ;  /* 0x00002c0001007387 */ /* 0x0003e20000100800 */
[----:B------:R-:W-:Y:S05]  /*82a0*/  BRA `(.L_x_12) ;  /* 0x0000027000007947 */ /* 0x000fea0003800000 */
.L_x_14:
        /* <DEDUP_REMOVED lines=39> */
.L_x_12:
[----:B------:R-:W2:Y:S01]  /*8520*/  LDL R236, [R1+0x2c] ;  /* 0x00002c0001ec7983 */ /* 0x000ea20000100800 */
[----:B------:R-:W-:Y:S04]  /*8530*/  DEPBAR.LE SB0, 0x0 ;  /* 0x000080000000791a */ /* 0x000fe80000000000 */
[----:B------:R-:W3:Y:S06]  /*8540*/  LDL.64 R14, [R1+0x50] ;  /* 0x00005000010e7983 */ /* 0x000eec0000100a00 */
[----:B------:R-:W4:Y:S04]  /*8550*/  LDL R6, [R1+0x40] ;  /* 0x0000400001067983 */ /* 0x000f280000100800 */
[----:B------:R-:W-:Y:S01]  /*8560*/  BAR.SYNC.DEFER_BLOCKING 0x0 ;  /* 0x0000000000007b1d */ /* 0x000fe20000010000 */
[----:B-12---:R-:W-:Y:S01]  /*8570*/  SHF.R.S32.HI R0, RZ, 0x1f, R236 ;  /* 0x0000001fff007819 */ /* 0x006fe200000114ec */
[----:B------:R-:W-:Y:S04]  /*8580*/  IMAD.WIDE.U32 R4, R236, c[0x0][0x1a0], RZ ;  /* 0x00006800ec047a25 */ /* 0x000fe800078e00ff */
[----:B------:R-:W-:Y:S04]  /*8590*/  IMAD R0, R0, c[0x0][0x1a0], RZ ;  /* 0x0000680000007a24 */ /* 0x000fe800078e02ff */
[----:B------:R-:W-:Y:S01]  /*85a0*/  IMAD R2, R236, c[0x0][0x1a4], R0 ;  /* 0x00006900ec027a24 */ /* 0x000fe200078e0200 */
[----:B---3--:R-:W-:Y:S04]  /*85b0*/  LEA R0, P0, R4, R14, 0x7 ;  /* 0x0000000e04007211 */ /* 0x008fe800078038ff */
[----:B------:R-:W-:Y:S02]  /*85c0*/  IADD3 R3, R5, R2, RZ ;  /* 0x0000000205037210 */ /* 0x000fe40007ffe0ff */
[----:B------:R-:W-:Y:S02]  /*85d0*/  LEA R2, P1, R0, c[0x0][0x170], 0x1 ;  /* 0x00005c0000027a11 */ /* 0x000fe400078208ff */
[----:B----4-:R-:W-:Y:S02]  /*85e0*/  LEA.HI.X R4, R4, R6, R3, 0x7, P0 ;  /* 0x0000000604047211 */ /* 0x010fe400000f3c03 */
        /* <DEDUP_REMOVED lines=23> */
[----:B------:R1:W-:Y:S08]  /*8760*/  LDGSTS.E.BYPASS.LTC128B.128 [R235+0xa800], [R4.64] ;  /* 0x0a80000004eb7fae */ /* 0x0003f0000b901d48 */
[----:B------:R2:W-:Y:S08]  /*8770*/  LDGSTS.E.BYPASS.LTC128B.128 [R235+0xb000], [R2.64] ;  /* 0x0b00000002eb7fae */ /* 0x0005f0000b901d48 */
[----:B------:R1:W-:Y:S08]  /*8780*/  LDGSTS.E.BYPASS.LTC128B.128 [R235+0xb800], [R6.64] ;  /* 0x0b80000006eb7fae */ /* 0x0003f0000b901d48 */
[----:B------:R-:W-:Y:S08]  /*8790*/  LDSM.16.M88.4 R128, [R223] ;  /* 0x00000000df80783b */ /* 0x000ff00000000200 */
[----:B------:R-:W1:Y:S08]  /*87a0*/  LDSM.16.M88.4 R16, [R222] ;  /* 0x00000000de10783b */ /* 0x000e700000000200 */
[----:B------:R-:W4:Y:S08]  /*87b0*/  LDSM.16.M88.4 R124, [R223+0x2000] ;  /* 0x00200000df7c783b */ /* 0x000f300000000200 */
[----:B------:R-:W5:Y:S08]  /*87c0*/  LDSM.16.M88.4 R32, [R222+0x800] ;  /* 0x00080000de20783b */ /* 0x000f700000000200 */
[----:B------:R-:W2:Y:S08]  /*87d0*/  LDSM.16.M88.4 R48, [R222+0x1000] ;  /* 0x00100000de30783b */ /* 0x000eb00000000200 */
[----:B------:R-:W2:Y:S01]  /*87e0*/  LDSM.16.M88.4 R64, [R222+0x1800] ;  /* 0x00180000de40783b */ /* 0x000ea20000000200 */
[-C--:B-1----:R-:W-:Y:S07]  /*87f0*/  HMMA.16816.F32 R4, R128, R16.reuse, RZ ;  /* 0x000000108004723c */ /* 0x082fee00000018ff */
[----:B------:R-:W1:Y:S01]  /*8800*/  LDSM.16.M88.4 R80, [R222+0x2000] ;  /* 0x00200000de50783b */ /* 0x000e620000000200 */
[C---:B----4-:R-:W-:Y:S07]  /*8810*/  HMMA.16816.F32 R8, R124.reuse, R16, RZ ;  /* 0x000000107c08723c */ /* 0x050fee00000018ff */
[----:B------:R-:W0:Y:S01]  /*8820*/  LDGDEPBAR ;  /* 0x00000000000079af */ /* 0x000e220000000000 */
[-C--:B---3--:R-:W-:Y:S07]  /*8830*/  HMMA.16816.F32 R12, R124, R18.reuse, RZ ;  /* 0x000000127c0c723c */ /* 0x088fee00000018ff */
[----:B------:R-:W3:Y:S01]  /*8840*/  LDSM.16.M88.4 R96, [R222+0x2800] ;  /* 0x00280000de60783b */ /* 0x000ee20000000200 */
[C---:B------:R-:W-:Y:S07]  /*8850*/  HMMA.16816.F32 R16, R128.reuse, R18, RZ ;  /* 0x000000128010723c */ /* 0x040fee00000018ff */
[----:B------:R-:W4:Y:S01]  /*8860*/  LDSM.16.M88.4 R112, [R222+0x3000] ;  /* 0x00300000de70783b */ /* 0x000f220000000200 */
[-C--:B-----5:R-:W-:Y:S07]  /*8870*/  HMMA.16816.F32 R20, R128, R32.reuse, RZ ;  /* 0x000000208014723c */ /* 0x0a0fee00000018ff */
[----:B------:R-:W5:Y:S01]  /*8880*/  LDSM.16.M88.4 R200, [R222+0x3800] ;  /* 0x00380000dec8783b */ /* 0x000f620000000200 */
[C---:B------:R-:W-:Y:S07]  /*8890*/  HMMA.16816.F32 R24, R124.reuse, R32, RZ ;  /* 0x000000207c18723c */ /* 0x040fee00000018ff */
[----:B------:R-:W-:Y:S01]  /*88a0*/  LDSM.16.M88.4 R204, [R226] ;  /* 0x00000000e2cc783b */ /* 0x000fe20000000200 */
[-C--:B------:R-:W-:Y:S07]  /*88b0*/  HMMA.16816.F32 R28, R124, R34.reuse, RZ ;  /* 0x000000227c1c723c */ /* 0x080fee00000018ff */
[----:B------:R-:W1:Y:S01]  /*88c0*/  LDSM.16.M88.4 R208, [R221] ;  /* 0x00000000ddd0783b */ /* 0x000e620000000200 */
[C---:B------:R-:W-:Y:S07]  /*88d0*/  HMMA.16816.F32 R32, R128.reuse, R34, RZ ;  /* 0x000000228020723c */ /* 0x040fee00000018ff */
[----:B------:R-:W1:Y:S01]  /*88e0*/  LDSM.16.M88.4 R212, [R226+0x2000] ;  /* 0x00200000e2d4783b */ /* 0x000e620000000200 */
[-C--:B--2---:R-:W-:Y:S08]  /*88f0*/  HMMA.16816.F32 R36, R128, R48.reuse, RZ ;  /* 0x000000308024723c */ /* 0x084ff000000018ff */
[C---:B------:R-:W-:Y:S08]  /*8900*/  HMMA.16816.F32 R40, R124.reuse, R48, RZ ;  /* 0x000000307c28723c */ /* 0x040ff000000018ff */
[-C--:B------:R-:W-:Y:S08]  /*8910*/  HMMA.16816.F32 R44, R124, R50.reuse, RZ ;  /* 0x000000327c2c723c */ /* 0x080ff000000018ff */
[C---:B------:R-:W-:Y:S08]  /*8920*/  HMMA.16816.F32 R48, R128.reuse, R50, RZ ;  /* 0x000000328030723c */ /* 0x040ff000000018ff */
        /* <DEDUP_REMOVED lines=8> */
[-C--:B---3--:R-:W-:Y:S08]  /*89b0*/  HMMA.16816.F32 R84, R128, R96.reuse, RZ ;  /* 0x000000608054723c */ /* 0x088ff000000018ff */
[C---:B------:R-:W-:Y:S08]  /*89c0*/  HMMA.16816.F32 R88, R124.reuse, R96, RZ ;  /* 0x000000607c58723c */ /* 0x040ff000000018ff */
[-C--:B------:R-:W-:Y:S08]  /*89d0*/  HMMA.16816.F32 R92, R124, R98.reuse, RZ ;  /* 0x000000627c5c723c */ /* 0x080ff000000018ff */
[C---:B------:R-:W-:Y:S08]  /*89e0*/  HMMA.16816.F32 R96, R128.reuse, R98, RZ ;  /* 0x000000628060723c */ /* 0x040ff000000018ff */
[-C--:B----4-:R-:W-:Y:S08]  /*89f0*/  HMMA.16816.F32 R100, R128, R112.reuse, RZ ;  /* 0x000000708064723c */ /* 0x090ff000000018ff */
[C---:B------:R-:W-:Y:S08]  /*8a00*/  HMMA.16816.F32 R104, R124.reuse, R112, RZ ;  /* 0x000000707c68723c */ /* 0x040ff000000018ff */
[-C--:B------:R-:W-:Y:S08]  /*8a10*/  HMMA.16816.F32 R108, R124, R114.reuse, RZ ;  /* 0x000000727c6c723c */ /* 0x080ff000000018ff */
[C---:B------:R-:W-:Y:S08]  /*8a20*/  HMMA.16816.F32 R112, R128.reuse, R114, RZ ;  /* 0x000000728070723c */ /* 0x040ff000000018ff */
[-C--:B-----5:R-:W-:Y:S08]  /*8a30*/  HMMA.16816.F32 R116, R128, R200.reuse, RZ ;  /* 0x000000c88074723c */ /* 0x0a0ff000000018ff */
        /* <DEDUP_REMOVED lines=86> */
[----:B------:R-:W2:Y:S07]  /*8fa0*/  LDSM.16.M88.4 R204, [R225+0x2000] ;  /* 0x00200000e1cc783b */ /* 0x000eae0000000200 */
[-C--:B-1----:R-:W-:Y:S08]  /*8fb0*/  HMMA.16816.F32 R4, R212, R200.reuse, R4 ;  /* 0x000000c8d404723c */ /* 0x082ff00000001804 */
[C---:B--2---:R-:W-:Y:S08]  /*8fc0*/  HMMA.16816.F32 R8, R204.reuse, R200, R8 ;  /* 0x000000c8cc08723c */ /* 0x044ff00000001808 */
[-C--:B------:R-:W-:Y:S08]  /*8fd0*/  HMMA.16816.F32 R12, R204, R202.reuse, R12 ;  /* 0x000000cacc0c723c */ /* 0x080ff0000000180c */
[----:B------:R-:W-:Y:S01]  /*8fe0*/  FMUL.FTZ R5, R5, c[0x0][0x2ec] ;  /* 0x0000bb0005057a20 */ /* 0x000fe20000410000 */
[C---:B------:R-:W-:Y:S03]  /*8ff0*/  HMMA.16816.F32 R16, R212.reuse, R202, R16 ;  /* 0x000000cad410723c */ /* 0x040fe60000001810 */
[----:B------:R-:W1:Y:S01]  /*9000*/  MUFU.TANH R0, R5 ;  /* 0x0000000500007308 */ /* 0x000e620000002400 */
[----:B------:R-:W-:Y:S02]  /*9010*/  FMUL.FTZ R7, R7, c[0x0][0x2ec] ;  /* 0x0000bb0007077a20 */ /* 0x000fe40000410000 */
[----:B------:R-:W-:Y:S02]  /*9020*/  FMUL.FTZ R4, R4, c[0x0][0x2ec] ;  /* 0x0000bb0004047a20 */ /* 0x000fe40000410000 */
[----:B------:R-:W-:Y:S04]  /*9030*/  FMUL.FTZ R6, R6, c[0x0][0x2ec] ;  /* 0x0000bb0006067a20 */ /* 0x000fe80000410000 */
[----:B------:R-:W-:Y:S01]  /*9040*/  FMUL.FTZ R8, R8, c[0x0][0x2ec] ;  /* 0x0000bb0008087a20 */ /* 0x000fe20000410000 */
[----:B------:R-:W-:Y:S01]  /*9050*/  MUFU.TANH R243, R4 ;  /* 0x0000000400f37308 */ /* 0x000fe20000002400 */
[----:B------:R-:W-:Y:S02]  /*9060*/  FMUL.FTZ R9, R9, c[0x0][0x2ec] ;  /* 0x0000bb0009097a20 */ /* 0x000fe40000410000 */
[----:B------:R-:W-:Y:S02]  /*9070*/  FMUL.FTZ R10, R10, c[0x0][0x2ec] ;  /* 0x0000bb000a0a7a20 */ /* 0x000fe40000410000 */
[----:B------:R-:W-:Y:S02]  /*9080*/  FMUL.FTZ R11, R11, c[0x0][0x2ec] ;  /* 0x0000bb000b0b7a20 */ /* 0x000fe40000410000 */
[----:B------:R-:W-:Y:S02]  /*9090*/  FMUL.FTZ R14, R14, c[0x0][0x2ec] ;  /* 0x0000bb000e0e7a20 */ /* 0x000fe40000410000 */
[----:B------:R-:W-:Y:S01]  /*90a0*/  FMUL.FTZ R15, R15, c[0x0][0x2ec] ;  /* 0x0000bb000f0f7a20 */ /* 0x000fe20000410000 */
[----:B------:R-:W-:Y:S01]  /*90b0*/  MUFU.TANH R242, R6 ;  /* 0x0000000600f27308 */ /* 0x000fe20000002400 */
[----:B------:R-:W-:Y:S02]  /*90c0*/  FMUL.FTZ R16, R16, c[0x0][0x2ec] ;  /* 0x0000bb0010107a20 */ /* 0x000fe40000410000 */
[----:B------:R-:W-:Y:S01]  /*90d0*/  FMUL.FTZ R17, R17, c[0x0][0x2ec] ;  /* 0x0000bb0011117a20 */ /* 0x000fe20000410000 */
[----:B-1----:R1:W-:Y:S01]  /*90e0*/  STL [R1+0x8], R0 ;  /* 0x0000080001007387 */ /* 0x0023e20000100800 */
[----:B------:R-:W-:Y:S02]  /*90f0*/  FMUL.FTZ R18, R18, c[0x0][0x2ec] ;  /* 0x0000bb0012127a20 */ /* 0x000fe40000410000 */
[----:B------:R-:W-:Y:S02]  /*9100*/  FMUL.FTZ R19, R19, c[0x0][0x2ec] ;  /* 0x0000bb0013137a20 */ /* 0x000fe40000410000 */
[----:B------:R-:W-:Y:S01]  /*9110*/  FMUL.FTZ R12, R12, c[0x0][0x2ec] ;  /* 0x0000bb000c0c7a20 */ /* 0x000fe20000410000 */
[----:B------:R-:W-:Y:S01]  /*9120*/  MUFU.TANH R246, R8 ;  /* 0x0000000800f67308 */ /* 0x000fe20000002400 */
[----:B------:R-:W-:Y:S09]  /*9130*/  FMUL.FTZ R13, R13, c[0x0][0x2ec] ;  /* 0x0000bb000d0d7a20 */ /* 0x000ff20000410000 */
[----:B------:R-:W-:Y:S10]  /*9140*/  MUFU.TANH R241, R10 ;  /* 0x0000000a00f17308 */ /* 0x000ff40000002400 */
[----:B-1----:R1:W2:Y:S10]  /*9150*/  MUFU.TANH R0, R7 ;  /* 0x0000000700007308 */ /* 0x0022b40000002400 */
[----:B------:R-:W-:Y:S10]  /*9160*/  MUFU.TANH R252, R11 ;  /* 0x0000000b00fc7308 */ /* 0x000ff40000002400 */
[----:B------:R-:W-:Y:S01]  /*9170*/  MUFU.TANH R251, R12 ;  /* 0x0000000c00fb7308 */ /* 0x000fe20000002400 */
[----:B-1----:R-:W1:Y:S09]  /*9180*/  LDSM.16.M88.4 R4, [R220+0x800] ;  /* 0x00080000dc04783b */ /* 0x002e720000000200 */
[----:B------:R-:W-:Y:S01]  /*9190*/  MUFU.TANH R250, R13 ;  /* 0x0000000d00fa7308 */ /* 0x000fe20000002400 */
[----:B--2---:R2:W-:Y:S09]  /*91a0*/  STL [R1], R0 ;  /* 0x0000000001007387 */ /* 0x0045f20000100800 */
[----:B------:R-:W-:Y:S10]  /*91b0*/  MUFU.TANH R249, R14 ;  /* 0x0000000e00f97308 */ /* 0x000ff40000002400 */
[----:B------:R-:W-:Y:S10]  /*91c0*/  MUFU.TANH R248, R15 ;  /* 0x0000000f00f87308 */ /* 0x000ff40000002400 */
[----:B--2---:R2:W3:Y:S01]  /*91d0*/  MUFU.TANH R0, R9 ;  /* 0x0000000900007308 */ /* 0x0044e20000002400 */
[-C--:B-1----:R-:W-:Y:S09]  /*91e0*/  HMMA.16816.F32 R20, R212, R4.reuse, R20 ;  /* 0x00000004d414723c */ /* 0x082ff20000001814 */
[----:B------:R-:W-:Y:S01]  /*91f0*/  MUFU.TANH R237, R16 ;  /* 0x0000001000ed7308 */ /* 0x000fe20000002400 */
[C---:B------:R-:W-:Y:S09]  /*9200*/  HMMA.16816.F32 R24, R204.reuse, R4, R24 ;  /* 0x00000004cc18723c */ /* 0x040ff20000001818 */
[----:B------:R-:W-:Y:S01]  /*9210*/  MUFU.TANH R17, R17 ;  /* 0x0000001100117308 */ /* 0x000fe20000002400 */
[-C--:B------:R-:W-:Y:S01]  /*9220*/  HMMA.16816.F32 R28, R204, R6.reuse, R28 ;  /* 0x00000006cc1c723c */ /* 0x080fe2000000181c */
[----:B--2---:R-:W1:Y:S03]  /*9230*/  LDSM.16.M88.4 R8, [R220+0x1000] ;  /* 0x00100000dc08783b */ /* 0x004e660000000200 */
[----:B------:R-:W-:Y:S04]  /*9240*/  FMUL.FTZ R20, R20, c[0x0][0x2ec] ;  /* 0x0000bb0014147a20 */ /* 0x000fe80000410000 */
[C---:B------:R-:W-:Y:S01]  /*9250*/  HMMA.16816.F32 R32, R212.reuse, R6, R32 ;  /* 0x00000006d420723c */ /* 0x040fe20000001820 */
[----:B------:R-:W-:Y:S01]  /*9260*/  MUFU.TANH R18, R18 ;  /* 0x0000001200127308 */ /* 0x000fe20000002400 */
[----:B------:R-:W2:Y:S02]  /*9270*/  LDSM.16.M88.4 R4, [R220+0x1800] ;  /* 0x00180000dc04783b */ /* 0x000ea40000000200 */
[----:B------:R-:W-:Y:S02]  /*9280*/  FMUL.FTZ R21, R21, c[0x0][0x2ec] ;  /* 0x0000bb0015157a20 */ /* 0x000fe40000410000 */
[----:B------:R-:W-:Y:S02]  /*9290*/  FMUL.FTZ R22, R22, c[0x0][0x2ec] ;  /* 0x0000bb0016167a20 */ /* 0x000fe40000410000 */
[----:B------:R-:W-:Y:S03]  /*92a0*/  FMUL.FTZ R23, R23, c[0x0][0x2ec] ;  /* 0x0000bb0017177a20 */ /* 0x000fe60000410000 */
[----:B------:R-:W-:Y:S01]  /*92b0*/  MUFU.TANH R19, R19 ;  /* 0x0000001300137308 */ /* 0x000fe20000002400 */
[----:B---3--:R3:W-:Y:S01]  /*92c0*/  STL [R1+0x4], R0 ;  /* 0x0000040001007387 */ /* 0x0087e20000100800 */
[----:B------:R-:W-:Y:S02]  /*92d0*/  FMUL.FTZ R24, R24, c[0x0][0x2ec] ;  /* 0x0000bb0018187a20 */ /* 0x000fe40000410000 */
[----:B------:R-:W-:Y:S02]  /*92e0*/  FMUL.FTZ R25, R25, c[0x0][0x2ec] ;  /* 0x0000bb0019197a20 */ /* 0x000fe40000410000 */
[----:B------:R-:W-:Y:S02]  /*92f0*/  FMUL.FTZ R28, R28, c[0x0][0x2ec] ;  /* 0x0000bb001c1c7a20 */ /* 0x000fe40000410000 */
[----:B------:R-:W-:Y:S02]  /*9300*/  FMUL.FTZ R26, R26, c[0x0][0x2ec] ;  /* 0x0000bb001a1a7a20 */ /* 0x000fe40000410000 */
        /* <DEDUP_REMOVED lines=9> */
[-C--:B-1----:R-:W-:Y:S03]  /*93a0*/  HMMA.16816.F32 R36, R212, R8.reuse, R36 ;  /* 0x00000008d424723c */ /* 0x082fe60000001824 */
[----:B------:R-:W-:Y:S03]  /*93b0*/  FMUL.FTZ R35, R35, c[0x0][0x2ec] ;  /* 0x0000bb0023237a20 */ /* 0x000fe60000410000 */
[----:B---3--:R-:W1:Y:S02]  /*93c0*/  MUFU.TANH R0, R28 ;  /* 0x0000001c00007308 */ /* 0x008e640000002400 */
[C---:B------:R-:W-:Y:S08]  /*93d0*/  HMMA.16816.F32 R40, R204.reuse, R8, R40 ;  /* 0x00000008cc28723c */ /* 0x040ff00000001828 */
[----:B------:R-:W-:Y:S01]  /*93e0*/  MUFU.TANH R22, R22 ;  /* 0x0000001600167308 */ /* 0x000fe20000002400 */
[-C--:B------:R-:W-:Y:S07]  /*93f0*/  HMMA.16816.F32 R44, R204, R10.reuse, R44 ;  /* 0x0000000acc2c723c */ /* 0x080fee000000182c */
[----:B------:R-:W-:Y:S01]  /*9400*/  FMUL.FTZ R39, R39, c[0x0][0x2ec] ;  /* 0x0000bb0027277a20 */ /* 0x000fe20000410000 */
[C---:B------:R-:W-:Y:S01]  /*9410*/  HMMA.16816.F32 R48, R212.reuse, R10, R48 ;  /* 0x0000000ad430723c */ /* 0x040fe20000001830 */
[----:B------:R-:W-:Y:S01]  /*9420*/  MUFU.TANH R23, R23 ;  /* 0x0000001700177308 */ /* 0x000fe20000002400 */
[----:B------:R-:W3:Y:S02]  /*9430*/  LDSM.16.M88.4 R8, [R220+0x2000] ;  /* 0x00200000dc08783b */ /* 0x000ee40000000200 */
[----:B------:R-:W-:Y:S02]  /*9440*/  FMUL.FTZ R36, R36, c[0x0][0x2ec] ;  /* 0x0000bb0024247a20 */ /* 0x000fe40000410000 */
[----:B------:R-:W-:Y:S02]  /*9450*/  FMUL.FTZ R37, R37, c[0x0][0x2ec] ;  /* 0x0000bb0025257a20 */ /* 0x000fe40000410000 */
[-C--:B--2---:R-:W-:Y:S02]  /*9460*/  HMMA.16816.F32 R52, R212, R4.reuse, R52 ;  /* 0x00000004d434723c */ /* 0x084fe40000001834 */
[----:B-1----:R1:W-:Y:S01]  /*9470*/  STL [R1+0xc], R0 ;  /* 0x00000c0001007387 */ /* 0x0023e20000100800 */
[----:B------:R-:W-:Y:S01]  /*9480*/  MUFU.TANH R28, R39 ;  /* 0x00000027001c7308 */ /* 0x000fe20000002400 */
[----:B------:R-:W-:Y:S02]  /*9490*/  FMUL.FTZ R38, R38, c[0x0][0x2ec] ;  /* 0x0000bb0026267a20 */ /* 0x000fe40000410000 */
[----:B------:R-:W-:Y:S02]  /*94a0*/  FMUL.FTZ R40, R40, c[0x0][0x2ec] ;  /* 0x0000bb0028287a20 */ /* 0x000fe40000410000 */
[C---:B------:R-:W-:Y:S04]  /*94b0*/  HMMA.16816.F32 R56, R204.reuse, R4, R56 ;  /* 0x00000004cc38723c */ /* 0x040fe80000001838 */
[----:B------:R-:W-:Y:S01]  /*94c0*/  FMUL.FTZ R41, R41, c[0x0][0x2ec] ;  /* 0x0000bb0029297a20 */ /* 0x000fe20000410000 */
[----:B------:R-:W-:Y:S01]  /*94d0*/  MUFU.TANH R247, R24 ;  /* 0x0000001800f77308 */ /* 0x000fe20000002400 */
[----:B------:R-:W-:Y:S02]  /*94e0*/  FMUL.FTZ R42, R42, c[0x0][0x2ec] ;  /* 0x0000bb002a2a7a20 */ /* 0x000fe40000410000 */
[-C--:B------:R-:W-:Y:S04]  /*94f0*/  HMMA.16816.F32 R60, R204, R6.reuse, R60 ;  /* 0x00000006cc3c723c */ /* 0x080fe8000000183c */
[----:B------:R-:W-:Y:S02]  /*9500*/  FMUL.FTZ R43, R43, c[0x0][0x2ec] ;  /* 0x0000bb002b2b7a20 */ /* 0x000fe40000410000 */
[----:B------:R-:W-:Y:S01]  /*9510*/  FMUL.FTZ R44, R44, c[0x0][0x2ec] ;  /* 0x0000bb002c2c7a20 */ /* 0x000fe20000410000 */
[----:B------:R-:W-:Y:S01]  /*9520*/  MUFU.TANH R244, R25 ;  /* 0x0000001900f47308 */ /* 0x000fe20000002400 */
[C---:B------:R-:W-:Y:S01]  /*9530*/  HMMA.16816.F32 R64, R212.reuse, R6, R64 ;  /* 0x00000006d440723c */ /* 0x040fe20000001840 */
[----:B------:R-:W2:Y:S03]  /*9540*/  LDSM.16.M88.4 R4, [R220+0x2800] ;  /* 0x00280000dc04783b */ /* 0x000ea60000000200 */
[----:B------:R-:W-:Y:S02]  /*9550*/  FMUL.FTZ R54, R54, c[0x0][0x2ec] ;  /* 0x0000bb0036367a20 */ /* 0x000fe40000410000 */
[----:B------:R-:W-:Y:S02]  /*9560*/  FMUL.FTZ R45, R45, c[0x0][0x2ec] ;  /* 0x0000bb002d2d7a20 */ /* 0x000fe40000410000 */
[----:B------:R-:W-:Y:S01]  /*9570*/  FMUL.FTZ R56, R56, c[0x0][0x2ec] ;  /* 0x0000bb0038387a20 */ /* 0x000fe20000410000 */
[----:B-1----:R-:W1:Y:S01]  /*9580*/  MUFU.TANH R0, R54 ;  /* 0x0000003600007308 */ /* 0x002e620000002400 */
[-C--:B---3--:R-:W-:Y:S03]  /*9590*/  HMMA.16816.F32 R68, R212, R8.reuse, R68 ;  /* 0x00000008d444723c */ /* 0x088fe60000001844 */
[----:B------:R-:W-:Y:S02]  /*95a0*/  FMUL.FTZ R57, R57, c[0x0][0x2ec] ;  /* 0x0000bb0039397a20 */ /* 0x000fe40000410000 */
[----:B------:R-:W-:Y:S02]  /*95b0*/  FMUL.FTZ R59, R59, c[0x0][0x2ec] ;  /* 0x0000bb003b3b7a20 */ /* 0x000fe40000410000 */
[----:B------:R-:W-:Y:S01]  /*95c0*/  FMUL.FTZ R60, R60, c[0x0][0x2ec] ;  /* 0x0000bb003c3c7a20 */ /* 0x000fe20000410000 */
[C---:B------:R-:W-:Y:S01]  /*95d0*/  HMMA.16816.F32 R72, R204.reuse, R8, R72 ;  /* 0x00000008cc48723c */ /* 0x040fe20000001848 */
[----:B------:R-:W-:Y:S03]  /*95e0*/  MUFU.TANH R26, R26 ;  /* 0x0000001a001a7308 */ /* 0x000fe60000002400 */
[----:B------:R-:W-:Y:S02]  /*95f0*/  FMUL.FTZ R58, R58, c[0x0][0x2ec] ;  /* 0x0000bb003a3a7a20 */ /* 0x000fe40000410000 */
[----:B------:R-:W-:Y:S02]  /*9600*/  FMUL.FTZ R46, R46, c[0x0][0x2ec] ;  /* 0x0000bb002e2e7a20 */ /* 0x000fe40000410000 */
[-C--:B------:R-:W-:Y:S03]  /*9610*/  HMMA.16816.F32 R76, R204, R10.reuse, R76 ;  /* 0x0000000acc4c723c */ /* 0x080fe6000000184c */
[----:B------:R-:W-:Y:S01]  /*9620*/  MUFU.TANH R27, R27 ;  /* 0x0000001b001b7308 */ /* 0x000fe20000002400 */
[----:B------:R-:W-:Y:S02]  /*9630*/  FMUL.FTZ R47, R47, c[0x0][0x2ec] ;  /* 0x0000bb002f2f7a20 */ /* 0x000fe40000410000 */
[----:B------:R-:W-:Y:S01]  /*9640*/  FMUL.FTZ R48, R48, c[0x0][0x2ec] ;  /* 0x0000bb0030307a20 */ /* 0x000fe20000410000 */
[----:B-1----:R1:W-:Y:S01]  /*9650*/  STL [R1+0x1c], R0 ;  /* 0x00001c0001007387 */ /* 0x0023e20000100800 */
[C---:B------:R-:W-:Y:S03]  /*9660*/  HMMA.16816.F32 R80, R212.reuse, R10, R80 ;  /* 0x0000000ad450723c */ /* 0x040fe60000001850 */
[----:B------:R-:W3:Y:S01]  /*9670*/  LDSM.16.M88.4 R8, [R220+0x3000] ;  /* 0x00300000dc08783b */ /* 0x000ee20000000200 */
[----:B------:R-:W-:Y:S01]  /*9680*/  FMUL.FTZ R70, R70, c[0x0][0x2ec] ;  /* 0x0000bb0046467a20 */ /* 0x000fe20000410000 */
[----:B------:R-:W-:Y:S01]  /*9690*/  MUFU.TANH R25, R29 ;  /* 0x0000001d00197308 */ /* 0x000fe20000002400 */
[----:B------:R-:W-:Y:S02]  /*96a0*/  FMUL.FTZ R71, R71, c[0x0][0x2ec] ;  /* 0x0000bb0047477a20 */ /* 0x000fe40000410000 */
[-C--:B--2---:R-:W-:Y:S04]  /*96b0*/  HMMA.16816.F32 R84, R212, R4.reuse, R84 ;  /* 0x00000004d454723c */ /* 0x084fe80000001854 */
[----:B------:R-:W-:Y:S02]  /*96c0*/  FMUL.FTZ R73, R73, c[0x0][0x2ec] ;  /* 0x0000bb0049497a20 */ /* 0x000fe40000410000 */
[----:B------:R-:W-:Y:S01]  /*96d0*/  FMUL.FTZ R49, R49, c[0x0][0x2ec] ;  /* 0x0000bb0031317a20 */ /* 0x000fe20000410000 */
[----:B------:R-:W-:Y:S01]  /*96e0*/  MUFU.TANH R30, R30 ;  /* 0x0000001e001e7308 */ /* 0x000fe20000002400 */
[C---:B------:R-:W-:Y:S04]  /*96f0*/  HMMA.16816.F32 R88, R204.reuse, R4, R88 ;  /* 0x00000004cc58723c */ /* 0x040fe80000001858 */
[----:B------:R-:W-:Y:S02]  /*9700*/  FMUL.FTZ R50, R50, c[0x0][0x2ec] ;  /* 0x0000bb0032327a20 */ /* 0x000fe40000410000 */
[----:B------:R-:W-:Y:S02]  /*9710*/  FMUL.FTZ R51, R51, c[0x0][0x2ec] ;  /* 0x0000bb0033337a20 */ /* 0x000fe40000410000 */
[-C--:B------:R-:W-:Y:S01]  /*9720*/  HMMA.16816.F32 R92, R204, R6.reuse, R92 ;  /* 0x00000006cc5c723c */ /* 0x080fe2000000185c */
[----:B-1----:R-:W1:Y:S03]  /*9730*/  MUFU.TANH R0, R56 ;  /* 0x0000003800007308 */ /* 0x002e660000002400 */
[----:B------:R-:W-:Y:S02]  /*9740*/  FMUL.FTZ R52, R52, c[0x0][0x2ec] ;  /* 0x0000bb0034347a20 */ /* 0x000fe40000410000 */
[----:B------:R-:W-:Y:S02]  /*9750*/  FMUL.FTZ R53, R53, c[0x0][0x2ec] ;  /* 0x0000bb0035357a20 */ /* 0x000fe40000410000 */
[C---:B------:R-:W-:Y:S01]  /*9760*/  HMMA.16816.F32 R96, R212.reuse, R6, R96 ;  /* 0x00000006d460723c */ /* 0x040fe20000001860 */
[----:B------:R-:W2:Y:S01]  /*9770*/  LDSM.16.M88.4 R4, [R220+0x3800] ;  /* 0x00380000dc04783b */ /* 0x000ea20000000200 */
[----:B------:R-:W-:Y:S04]  /*9780*/  DEPBAR.LE SB0, 0x0 ;  /* 0x000080000000791a */ /* 0x000fe80000000000 */
[----:B------:R-:W-:Y:S01]  /*9790*/  MUFU.TANH R2, R73 ;  /* 0x0000004900027308 */ /* 0x000fe20000002400 */
[----:B------:R-:W-:Y:S02]  /*97a0*/  FMUL.FTZ R55, R55, c[0x0][0x2ec] ;  /* 0x0000bb0037377a20 */ /* 0x000fe40000410000 */
[----:B------:R-:W-:Y:S01]  /*97b0*/  BAR.SYNC.DEFER_BLOCKING 0x0 ;  /* 0x0000000000007b1d */ /* 0x000fe20000010000 */
[-C--:B---3--:R-:W-:Y:S06]  /*97c0*/  HMMA.16816.F32 R100, R212, R8.reuse, R100 ;  /* 0x00000008d464723c */ /* 0x088fec0000001864 */
[----:B------:R-:W-:Y:S01]  /*97d0*/  MUFU.TANH R31, R31 ;  /* 0x0000001f001f7308 */ /* 0x000fe20000002400 */
[----:B-1----:R1:W-:Y:S01]  /*97e0*/  STL [R1+0x18], R0 ;  /* 0x0000180001007387 */ /* 0x0023e20000100800 */
[----:B------:R-:W-:Y:S01]  /*97f0*/  FMUL.FTZ R61, R61, c[0x0][0x2ec] ;  /* 0x0000bb003d3d7a20 */ /* 0x000fe20000410000 */
[C---:B------:R-:W-:Y:S04]  /*9800*/  HMMA.16816.F32 R104, R204.reuse, R8, R104 ;  /* 0x00000008cc68723c */ /* 0x040fe80000001868 */
[----:B------:R-:W-:Y:S02]  /*9810*/  FMUL.FTZ R62, R62, c[0x0][0x2ec] ;  /* 0x0000bb003e3e7a20 */ /* 0x000fe40000410000 */
[----:B------:R-:W-:Y:S01]  /*9820*/  FMUL.FTZ R63, R63, c[0x0][0x2ec] ;  /* 0x0000bb003f3f7a20 */ /* 0x000fe20000410000 */
[----:B------:R-:W-:Y:S01]  /*9830*/  MUFU.TANH R32, R32 ;  /* 0x0000002000207308 */ /* 0x000fe20000002400 */
[-C--:B------:R-:W-:Y:S04]  /*9840*/  HMMA.16816.F32 R108, R204, R10.reuse, R108 ;  /* 0x0000000acc6c723c */ /* 0x080fe8000000186c */
[----:B------:R-:W-:Y:S02]  /*9850*/  FMUL.FTZ R64, R64, c[0x0][0x2ec] ;  /* 0x0000bb0040407a20 */ /* 0x000fe40000410000 */
[----:B------:R-:W-:Y:S02]  /*9860*/  FMUL.FTZ R65, R65, c[0x0][0x2ec] ;  /* 0x0000bb0041417a20 */ /* 0x000fe40000410000 */
[C---:B------:R-:W-:Y:S01]  /*9870*/  HMMA.16816.F32 R112, R212.reuse, R10, R112 ;  /* 0x0000000ad470723c */ /* 0x040fe20000001870 */
[----:B------:R-:W-:Y:S03]  /*9880*/  MUFU.TANH R33, R33 ;  /* 0x0000002100217308 */ /* 0x000fe60000002400 */
[----:B------:R-:W-:Y:S02]  /*9890*/  FMUL.FTZ R66, R66, c[0x0][0x2ec] ;  /* 0x0000bb0042427a20 */ /* 0x000fe40000410000 */
[----:B------:R-:W-:Y:S02]  /*98a0*/  FMUL.FTZ R67, R67, c[0x0][0x2ec] ;  /* 0x0000bb0043437a20 */ /* 0x000fe40000410000 */
[-C--:B--2---:R-:W-:Y:S03]  /*98b0*/  HMMA.16816.F32 R116, R212, R4.reuse, R116 ;  /* 0x00000004d474723c */ /* 0x084fe60000001874 */
[----:B-1----:R-:W1:Y:S01]  /*98c0*/  MUFU.TANH R0, R57 ;  /* 0x0000003900007308 */ /* 0x002e620000002400 */
        /* <DEDUP_REMOVED lines=10> */
[----:B------:R-:W-:Y:S01]  /*9970*/  HMMA.16816.F32 R128, R212, R6, R128 ;  /* 0x00000006d480723c */ /* 0x000fe20000001880 */
[----:B-1----:R1:W-:Y:S03]  /*9980*/  STL [R1+0x14], R0 ;  /* 0x0000140001007387 */ /* 0x0023e60000100800 */
[----:B------:R-:W-:Y:S02]  /*9990*/  FMUL.FTZ R77, R77, c[0x0][0x2ec] ;  /* 0x0000bb004d4d7a20 */ /* 0x000fe40000410000 */
[----:B------:R-:W-:Y:S02]  /*99a0*/  FMUL.FTZ R79, R79, c[0x0][0x2ec] ;  /* 0x0000bb004f4f7a20 */ /* 0x000fe40000410000 */
[----:B------:R-:W-:Y:S01]  /*99b0*/  FMUL.FTZ R80, R80, c[0x0][0x2ec] ;  /* 0x0000bb0050507a20 */ /* 0x000fe20000410000 */
[----:B------:R-:W-:Y:S03]  /*99c0*/  MUFU.TANH R39, R106 ;  /* 0x0000006a00277308 */ /* 0x000fe60000002400 */
[----:B------:R-:W-:Y:S02]  /*99d0*/  FMUL.FTZ R81, R81, c[0x0][0x2ec] ;  /* 0x0000bb0051517a20 */ /* 0x000fe40000410000 */
[----:B------:R-:W-:Y:S02]  /*99e0*/  FMUL.FTZ R84, R84, c[0x0][0x2ec] ;  /* 0x0000bb0054547a20 */ /* 0x000fe40000410000 */
[----:B------:R-:W-:Y:S02]  /*99f0*/  FMUL.FTZ R85, R85, c[0x0][0x2ec] ;  /* 0x0000bb0055557a20 */ /* 0x000fe40000410000 */
[----:B------:R-:W-:Y:S01]  /*9a00*/  FMUL.FTZ R88, R88, c[0x0][0x2ec] ;  /* 0x0000bb0058587a20 */ /* 0x000fe20000410000 */
[----:B------:R-:W-:Y:S01]  /*9a10*/  MUFU.TANH R34, R34 ;  /* 0x0000002200227308 */ /* 0x000fe20000002400 */
[----:B------:R-:W-:Y:S02]  /*9a20*/  FMUL.FTZ R89, R89, c[0x0][0x2ec] ;  /* 0x0000bb0059597a20 */ /* 0x000fe40000410000 */
[----:B------:R-:W-:Y:S02]  /*9a30*/  FMUL.FTZ R90, R90, c[0x0][0x2ec] ;  /* 0x0000bb005a5a7a20 */ /* 0x000fe40000410000 */
[----:B------:R-:W-:Y:S02]  /*9a40*/  FMUL.FTZ R91, R91, c[0x0][0x2ec] ;  /* 0x0000bb005b5b7a20 */ /* 0x000fe40000410000 */
[----:B------:R-:W-:Y:S02]  /*9a50*/  FMUL.FTZ R97, R97, c[0x0][0x2ec] ;  /* 0x0000bb0061617a20 */ /* 0x000fe40000410000 */
[----:B------:R-:W-:Y:S01]  /*9a60*/  FMUL.FTZ R98, R98, c[0x0][0x2ec] ;  /* 0x0000bb0062627a20 */ /* 0x000fe20000410000 */
[----:B-1----:R-:W1:Y:S01]  /*9a70*/  MUFU.TANH R0, R59 ;  /* 0x0000003b00007308 */ /* 0x002e620000002400 */
[----:B------:R-:W-:Y:S02]  /*9a80*/  FMUL.FTZ R99, R99, c[0x0][0x2ec] ;  /* 0x0000bb0063637a20 */ /* 0x000fe40000410000 */
        /* <DEDUP_REMOVED lines=50> */
[----:B------:R-:W-:Y:S07]  /*9db0*/  FMUL.FTZ R123, R123, c[0x0][0x2ec] ;  /* 0x0000bb007b7b7a20 */ /* 0x000fee0000410000 */
[----:B------:R-:W-:Y:S10]  /*9dc0*/  MUFU.TANH R43, R43 ;  /* 0x0000002b002b7308 */ /* 0x000ff40000002400 */
[----:B-1----:R-:W1:Y:S10]  /*9dd0*/  MUFU.TANH R0, R70 ;  /* 0x0000004600007308 */ /* 0x002e740000002400 */
[----:B------:R-:W2:Y:S10]  /*9de0*/  MUFU.TANH R44, R44 ;  /* 0x0000002c002c7308 */ /* 0x000eb40000002400 */
[----:B------:R-:W3:Y:S01]  /*9df0*/  MUFU.TANH R45, R45 ;  /* 0x0000002d002d7308 */ /* 0x000ee20000002400 */
[----:B-1----:R1:W-:Y:S04]  /*9e00*/  STL [R1+0x10], R0 ;  /* 0x0000100001007387 */ /* 0x0023e80000100800 */
[----:B------:R4:W-:Y:S05]  /*9e10*/  STL [R1+0x20], R2 ;  /* 0x0000200201007387 */ /* 0x0009ea0000100800 */
[----:B------:R-:W2:Y:S10]  /*9e20*/  MUFU.TANH R46, R46 ;  /* 0x0000002e002e7308 */ /* 0x000eb40000002400 */
[----:B------:R-:W2:Y:S01]  /*9e30*/  MUFU.TANH R47, R47 ;  /* 0x0000002f002f7308 */ /* 0x000ea20000002400 */
[----:B-1----:R-:W-:Y:S09]  /*9e40*/  MOV R0, R236 ;  /* 0x000000ec00007202 */ /* 0x002ff20000000f00 */
[----:B------:R-:W1:Y:S01]  /*9e50*/  MUFU.TANH R48, R48 ;  /* 0x0000003000307308 */ /* 0x000e620000002400 */
[----:B------:R-:W-:Y:S01]  /*9e60*/  MOV R106, R0 ;  /* 0x00000000006a7202 */ /* 0x000fe20000000f00 */
[----:B------:R-:W-:Y:S03]  /*9e70*/  FMUL.FTZ R0, R127, c[0x0][0x2ec] ;  /* 0x0000bb007f007a20 */ /* 0x000fe60000410000 */
[----:B------:R-:W-:Y:S05]  /*9e80*/  ISETP.GT.AND P0, PT, R106, RZ, PT ;  /* 0x000000ff6a00720c */ /* 0x000fea0003f04270 */
[----:B------:R-:W1:Y:S10]  /*9e90*/  MUFU.TANH R49, R49 ;  /* 0x0000003100317308 */ /* 0x000e740000002400 */
[----:B------:R-:W1:Y:S10]  /*9ea0*/  MUFU.TANH R50, R50 ;  /* 0x0000003200327308 */ /* 0x000e740000002400 */
[----:B------:R-:W1:Y:S10]  /*9eb0*/  MUFU.TANH R51, R51 ;  /* 0x0000003300337308 */ /* 0x000e740000002400 */
[----:B------:R-:W1:Y:S10]  /*9ec0*/  MUFU.TANH R52, R52 ;  /* 0x0000003400347308 */ /* 0x000e740000002400 */
[----:B------:R-:W1:Y:S10]  /*9ed0*/  MUFU.TANH R53, R53 ;  /* 0x0000003500357308 */ /* 0x000e740000002400 */
[----:B------:R4:W1:Y:S10]  /*9ee0*/  MUFU.TANH R38, R55 ;  /* 0x0000003700267308 */ /* 0x0008740000002400 */
[----:B------:R4:W1:Y:S10]  /*9ef0*/  MUFU.TANH R55, R61 ;  /* 0x0000003d00377308 */ /* 0x0008740000002400 */
[----:B------:R4:W1:Y:S10]  /*9f00*/  MUFU.TANH R54, R62 ;  /* 0x0000003e00367308 */ /* 0x0008740000002400 */
[----:B------:R-:W1:Y:S10]  /*9f10*/  MUFU.TANH R63, R63 ;  /* 0x0000003f003f7308 */ /* 0x000e740000002400 */
[----:B------:R-:W1:Y:S10]  /*9f20*/  MUFU.TANH R64, R64 ;  /* 0x0000004000407308 */ /* 0x000e740000002400 */
[----:B------:R-:W1:Y:S10]  /*9f30*/  MUFU.TANH R65, R65 ;  /* 0x0000004100417308 */ /* 0x000e740000002400 */
[----:B------:R4:W1:Y:S10]  /*9f40*/  MUFU.TANH R60, R66 ;  /* 0x00000042003c7308 */ /* 0x0008740000002400 */
        /* <DEDUP_REMOVED lines=10> */
[----:B------:R-:W1:Y:S10]  /*9ff0*/  MUFU.TANH R80, R80 ;  /* 0x0000005000507308 */ /* 0x000e740000002400 */
[----:B------:R-:W1:Y:S10]  /*a000*/  MUFU.TANH R81, R81 ;  /* 0x0000005100517308 */ /* 0x000e740000002400 */
[----:B------:R4:W1:Y:S10]  /*a010*/  MUFU.TANH R239, R82 ;  /* 0x0000005200ef7308 */ /* 0x0008740000002400 */
[----:B------:R4:W1:Y:S10]  /*a020*/  MUFU.TANH R238, R83 ;  /* 0x0000005300ee7308 */ /* 0x0008740000002400 */
        /* <DEDUP_REMOVED lines=33> */
[----:B------:R-:W1:Y:S10]  /*a240*/  MUFU.TANH R118, R118 ;  /* 0x0000007600767308 */ /* 0x000e740000002400 */
[----:B------:R-:W1:Y:S10]  /*a250*/  MUFU.TANH R119, R119 ;  /* 0x0000007700777308 */ /* 0x000e740000002400 */
[----:B------:R4:W1:Y:S10]  /*a260*/  MUFU.TANH R200, R120 ;  /* 0x0000007800c87308 */ /* 0x0008740000002400 */
[----:B------:R-:W1:Y:S10]  /*a270*/  MUFU.TANH R121, R121 ;  /* 0x0000007900797308 */ /* 0x000e740000002400 */
[----:B------:R4:W1:Y:S10]  /*a280*/  MUFU.TANH R205, R122 ;  /* 0x0000007a00cd7308 */ /* 0x0008740000002400 */
[----:B------:R4:W1:Y:S10]  /*a290*/  MUFU.TANH R204, R123 ;  /* 0x0000007b00cc7308 */ /* 0x0008740000002400 */
[----:B------:R-:W1:Y:S10]  /*a2a0*/  MUFU.TANH R124, R124 ;  /* 0x0000007c007c7308 */ /* 0x000e740000002400 */
[----:B------:R-:W1:Y:S10]  /*a2b0*/  MUFU.TANH R125, R125 ;  /* 0x0000007d007d7308 */ /* 0x000e740000002400 */
[----:B------:R-:W1:Y:S10]  /*a2c0*/  MUFU.TANH R71, R71 ;  /* 0x0000004700477308 */ /* 0x000e740000002400 */
[----:B------:R4:W1:Y:S10]  /*a2d0*/  MUFU.TANH R70, R0 ;  /* 0x0000000000467308 */ /* 0x0008740000002400 */
[----:B------:R-:W1:Y:S10]  /*a2e0*/  MUFU.TANH R128, R128 ;  /* 0x0000008000807308 */ /* 0x000e740000002400 */
[----:B------:R-:W1:Y:S10]  /*a2f0*/  MUFU.TANH R129, R129 ;  /* 0x0000008100817308 */ /* 0x000e740000002400 */
[----:B------:R-:W1:Y:S10]  /*a300*/  MUFU.TANH R130, R130 ;  /* 0x0000008200827308 */ /* 0x000e740000002400 */
[----:B------:R-:W1:Y:S02]  /*a310*/  MUFU.TANH R131, R131 ;  /* 0x0000008300837308 */ /* 0x000e640000002400 */
[----:B-1234-:R-:W-:-:S05]  /*a320*/  @P0 BRA `(.L_x_14) ;  /* 0xffffdf8000000947 */ /* 0x01efca000383ffff */
.L_x_13:
[----:B---3--:R-:W2:Y:S01]  /*a330*/  LDL.LU R6, [R1+0x20] ;  /* 0x0000200001067983 */ /* 0x008ea20000300800 */
[----:B------:R-:W-:Y:S02]  /*a340*/  MOV R2, R27 ;  /* 0x0000001b00027202 */ /* 0x000fe40000000f00 */
[----:B------:R-:W-:Y:S01]  /*a350*/  MOV R0, R26 ;  /* 0x0000001a00007202 */ /* 0x000fe20000000f00 */
[----:B------:R-:W3:Y:S01]  /*a360*/  LDL.LU R5, [R1+0x1c] ;  /* 0x00001c0001057983 */ /* 0x000ee20000300800 */
[----:B------:R-:W-:Y:S02]  /*a370*/  MOV R12, R38 ;  /* 0x00000026000c7202 */ /* 0x000fe40000000f00 */
[----:B------:R-:W-:Y:S01]  /*a380*/  MOV R78, R0 ;  /* 0x00000000004e7202 */ /* 0x000fe20000000f00 */
[----:B------:R-:W4:Y:S01]  /*a390*/  LDL.LU R4, [R1+0x14] ;  /* 0x0000140001047983 */ /* 0x000f220000300800 */
[----:B------:R-:W-:Y:S02]  /*a3a0*/  FMNMX.FTZ R0, R243, R132, !PT ;  /* 0x00000084f3007209 */ /* 0x000fe40007810000 */
[----:B------:R-:W-:Y:S01]  /*a3b0*/  MOV R11, R2 ;  /* 0x00000002000b7202 */ /* 0x000fe20000000f00 */
[----:B------:R-:W4:Y:S01]  /*a3c0*/  LDL.LU R3, [R1+0x18] ;  /* 0x0000180001037983 */ /* 0x000f220000300800 */
[----:B------:R-:W-:Y:S02]  /*a3d0*/  MOV R103, R74 ;  /* 0x0000004a00677202 */ /* 0x000fe40000000f00 */
[----:B------:R-:W-:Y:S01]  /*a3e0*/  MOV R127, R68 ;  /* 0x00000044007f7202 */ /* 0x000fe20000000f00 */
[----:B------:R-:W4:Y:S01]  /*a3f0*/  LDL.LU R27, [R1+0x8] ;  /* 0x00000800011b7983 */ /* 0x000f220000300800 */
[----:B------:R-:W-:Y:S02]  /*a400*/  MOV R107, R69 ;  /* 0x00000045006b7202 */ /* 0x000fe40000000f00 */
[----:B------:R-:W-:Y:S01]  /*a410*/  MOV R105, R72 ;  /* 0x0000004800697202 */ /* 0x000fe20000000f00 */
[----:B------:R-:W4:Y:S01]  /*a420*/  LDL.LU R26, [R1] ;  /* 0x00000000011a7983 */ /* 0x000f220000300800 */
[----:B------:R-:W-:Y:S02]  /*a430*/  MOV R94, R58 ;  /* 0x0000003a005e7202 */ /* 0x000fe40000000f00 */
[----:B------:R-:W-:Y:S01]  /*a440*/  MOV R104, R73 ;  /* 0x0000004900687202 */ /* 0x000fe20000000f00 */
[----:B------:R-:W4:Y:S01]  /*a450*/  LDL.LU R8, [R1+0x4] ;  /* 0x0000040001087983 */ /* 0x000f220000300800 */
[----:B------:R-:W-:Y:S02]  /*a460*/  MOV R9, R57 ;  /* 0x0000003900097202 */ /* 0x000fe40000000f00 */
[----:B------:R-:W-:Y:S01]  /*a470*/  MOV R10, R56 ;  /* 0x00000038000a7202 */ /* 0x000fe20000000f00 */
[----:B------:R-:W4:Y:S04]  /*a480*/  LDL.LU R38, [R1+0xc] ;  /* 0x00000c0001267983 */ /* 0x000f280000300800 */
[----:B------:R-:W4:Y:S04]  /*a490*/  LDL.LU R87, [R1+0x28] ;  /* 0x0000280001577983 */ /* 0x000f280000300800 */
[----:B------:R-:W4:Y:S04]  /*a4a0*/  LDL.LU R86, [R1+0x24] ;  /* 0x0000240001567983 */ /* 0x000f280000300800 */
[----:B------:R-:W4:Y:S04]  /*a4b0*/  LDL.LU R93, [R1+0x10] ;  /* 0x00001000015d7983 */ /* 0x000f280000300800 */
[----:B------:R-:W-:Y:S04]  /*a4c0*/  STL [R1+0x8c], R222 ;  /* 0x00008cde01007387 */ /* 0x000fe80000100800 */
[----:B------:R-:W-:Y:S04]  /*a4d0*/  STL [R1+0x88], R221 ;  /* 0x000088dd01007387 */ /* 0x000fe80000100800 */
[----:B------:R-:W-:Y:S01]  /*a4e0*/  STL [R1+0x84], R220 ;  /* 0x000084dc01007387 */ /* 0x000fe20000100800 */
[----:B--2---:R-:W-:Y:S02]  /*a4f0*/  MOV R95, R6 ;  /* 0x00000006005f7202 */ /* 0x004fe40000000f00 */
[----:B---3--:R-:W-:Y:S01]  /*a500*/  MOV R82, R5 ;  /* 0x0000000500527202 */ /* 0x008fe20000000f00 */
[----:B----4-:R-:W-:Y:S01]  /*a510*/  IMAD.MOV.U32 R83, RZ, RZ, R4 ;  /* 0x000000ffff537224 */ /* 0x010fe200078e0004 */
[----:B------:R-:W-:Y:S02]  /*a520*/  MOV R13, R3 ;  /* 0x00000003000d7202 */ /* 0x000fe40000000f00 */
        /* <DEDUP_REMOVED lines=92> */
[----:B------:R-:W-:Y:S01]  /*aaf0*/  FMNMX.FTZ R3, R89, R3, !PT ;  /* 0x0000000359037209 */ /* 0x000fe20007810000 */
[----:B------:R-:W2:Y:S01]  /*ab00*/  SHFL.BFLY PT, R5, R4, 0x2, 0x1f ;  /* 0x0c401f0004057f89 */ /* 0x000ea200000e0000 */
        /* <DEDUP_REMOVED lines=9> */
[----:B------:R-:W-:Y:S01]  /*aba0*/  FMNMX.FTZ R0, R11, R0, !PT ;  /* 0x000000000b007209 */ /* 0x000fe20007810000 */
[----:B------:R-:W1:Y:S03]  /*abb0*/  SHFL.BFLY PT, R73, R3, 0x2, 0x1f ;  /* 0x0c401f0003497f89 */ /* 0x000e6600000e0000 */
[----:B------:R-:W-:Y:S02]  /*abc0*/  FMNMX.FTZ R0, R30, R0, !PT ;  /* 0x000000001e007209 */ /* 0x000fe40007810000 */
[----:B--2---:R-:W-:Y:S02]  /*abd0*/  FMNMX.FTZ R4, R4, R5, !PT ;  /* 0x0000000504047209 */ /* 0x004fe40007810000 */
[----:B------:R-:W-:Y:S01]  /*abe0*/  FMNMX.FTZ R0, R31, R0, !PT ;  /* 0x000000001f007209 */ /* 0x000fe20007810000 */
[----:B------:R-:W2:Y:S03]  /*abf0*/  SHFL.BFLY PT, R6, R74, 0x1, 0x1f ;  /* 0x0c201f004a067f89 */ /* 0x000ea600000e0000 */
[----:B------:R-:W-:Y:S04]  /*ac00*/  FMNMX.FTZ R0, R42, R0, !PT ;  /* 0x000000002a007209 */ /* 0x000fe80007810000 */
[----:B------:R-:W-:Y:S01]  /*ac10*/  FMNMX.FTZ R0, R43, R0, !PT ;  /* 0x000000002b007209 */ /* 0x000fe20007810000 */
[----:B------:R-:W3:Y:S03]  /*ac20*/  SHFL.BFLY PT, R72, R4, 0x1, 0x1f ;  /* 0x0c201f0004487f89 */ /* 0x000ee600000e0000 */
[----:B------:R-:W-:Y:S04]  /*ac30*/  FMNMX.FTZ R0, R46, R0, !PT ;  /* 0x000000002e007209 */ /* 0x000fe80007810000 */
[----:B------:R-:W-:Y:S02]  /*ac40*/  FMNMX.FTZ R0, R47, R0, !PT ;  /* 0x000000002f007209 */ /* 0x000fe40007810000 */
[----:B-1----:R-:W-:Y:S02]  /*ac50*/  FMNMX.FTZ R73, R3, R73, !PT ;  /* 0x0000004903497209 */ /* 0x002fe40007810000 */
[----:B------:R-:W-:Y:S03]  /*ac60*/  FMNMX.FTZ R0, R9, R0, !PT ;  /* 0x0000000009007209 */ /* 0x000fe60007810000 */
[----:B------:R-:W1:Y:S01]  /*ac70*/  SHFL.BFLY PT, R7, R73, 0x1, 0x1f ;  /* 0x0c201f0049077f89 */ /* 0x000e6200000e0000 */
[----:B------:R-:W-:Y:S02]  /*ac80*/  FMNMX.FTZ R0, R87, R0, !PT ;  /* 0x0000000057007209 */ /* 0x000fe40007810000 */
[----:B--2---:R-:W-:Y:S02]  /*ac90*/  FMNMX.FTZ R74, R74, R6, !PT ;  /* 0x000000064a4a7209 */ /* 0x004fe40007810000 */
[----:B------:R-:W-:Y:S02]  /*aca0*/  FMNMX.FTZ R0, R54, R0, !PT ;  /* 0x0000000036007209 */ /* 0x000fe40007810000 */
[----:B------:R-:W-:Y:S02]  /*acb0*/  FSETP.NEU.FTZ.AND P1, PT, R74, -INF , PT ;  /* 0xff8000004a00780b */ /* 0x000fe40003f3d000 */
[----:B------:R-:W-:Y:S02]  /*acc0*/  FMNMX.FTZ R0, R63, R0, !PT ;  /* 0x000000003f007209 */ /* 0x000fe40007810000 */
[----:B---3--:R-:W-:Y:S01]  /*acd0*/  FMNMX.FTZ R72, R4, R72, !PT ;  /* 0x0000004804487209 */ /* 0x008fe20007810000 */
[----:B------:R-:W-:Y:S01]  /*ace0*/  FMUL.FTZ R4, R74, c[0x0][0x23c] ;  /* 0x00008f004a047a20 */ /* 0x000fe20000410000 */
[----:B------:R-:W-:Y:S03]  /*acf0*/  FMNMX.FTZ R0, R62, R0, !PT ;  /* 0x000000003e007209 */ /* 0x000fe60007810000 */
[----:B------:R-:W-:Y:S01]  /*ad00*/  FMUL.FTZ R92, R72, c[0x0][0x23c] ;  /* 0x00008f00485c7a20 */ /* 0x000fe20000410000 */
[----:B------:R-:W-:Y:S02]  /*ad10*/  FSEL R4, R4, RZ, P1 ;  /* 0x000000ff04047208 */ /* 0x000fe40000800000 */
[----:B------:R-:W-:Y:S03]  /*ad20*/  FMNMX.FTZ R0, R10, R0, !PT ;  /* 0x000000000a007209 */ /* 0x000fe60007810000 */
[--C-:B------:R-:W-:Y:S01]  /*ad30*/  FFMA.FTZ R5, R243, c[0x0][0x23c], -R4.reuse ;  /* 0x00008f00f3057a23 */ /* 0x100fe20000010804 */
[----:B------:R-:W-:Y:S01]  /*ad40*/  FMNMX.FTZ R0, R67, R0, !PT ;  /* 0x0000000043007209 */ /* 0x000fe20007810000 */
[--C-:B------:R-:W-:Y:S01]  /*ad50*/  FFMA.FTZ R120, R81, c[0x0][0x23c], -R4.reuse ;  /* 0x00008f0051787a23 */ /* 0x100fe20000010804 */
[----:B-1----:R-:W-:Y:S01]  /*ad60*/  FMNMX.FTZ R73, R73, R7, !PT ;  /* 0x0000000749497209 */ /* 0x002fe20007810000 */
[----:B------:R1:W-:Y:S01]  /*ad70*/  MUFU.EX2 R207, R5 ;  /* 0x0000000500cf7308 */ /* 0x0003e20000000800 */
[----:B------:R-:W-:Y:S01]  /*ad80*/  FMNMX.FTZ R0, R61, R0, !PT ;  /* 0x000000003d007209 */ /* 0x000fe20007810000 */
[--C-:B------:R-:W-:Y:S01]  /*ad90*/  FFMA.FTZ R6, R27, c[0x0][0x23c], -R4.reuse ;  /* 0x00008f001b067a23 */ /* 0x100fe20000010804 */
[C---:B------:R-:W-:Y:S01]  /*ada0*/  FSETP.NEU.FTZ.AND P1, PT, R73.reuse, -INF , PT ;  /* 0xff8000004900780b */ /* 0x040fe20003f3d000 */
[----:B------:R-:W-:Y:S01]  /*adb0*/  FMUL.FTZ R75, R73, c[0x0][0x23c] ;  /* 0x00008f00494b7a20 */ /* 0x000fe20000410000 */
[----:B------:R-:W-:Y:S01]  /*adc0*/  FMNMX.FTZ R0, R103, R0, !PT ;  /* 0x0000000067007209 */ /* 0x000fe20007810000 */
[--C-:B------:R-:W-:Y:S02]  /*add0*/  FFMA.FTZ R27, R49, c[0x0][0x23c], -R4.reuse ;  /* 0x00008f00311b7a23 */ /* 0x100fe40000010804 */
[--C-:B------:R-:W-:Y:S01]  /*ade0*/  FFMA.FTZ R49, R52, c[0x0][0x23c], -R4.reuse ;  /* 0x00008f0034317a23 */ /* 0x100fe20000010804 */
[----:B------:R-:W-:Y:S01]  /*adf0*/  FSEL R75, R75, RZ, P1 ;  /* 0x000000ff4b4b7208 */ /* 0x000fe20000800000 */
[----:B------:R2:W-:Y:S01]  /*ae00*/  MUFU.EX2 R243, R6 ;  /* 0x0000000600f37308 */ /* 0x0005e20000000800 */
[----:B------:R-:W-:Y:S01]  /*ae10*/  FMNMX.FTZ R0, R104, R0, !PT ;  /* 0x0000000068007209 */ /* 0x000fe20007810000 */
[--C-:B------:R-:W-:Y:S01]  /*ae20*/  FFMA.FTZ R56, R53, c[0x0][0x23c], -R4.reuse ;  /* 0x00008f0035387a23 */ /* 0x100fe20000010804 */
[----:B------:R-:W-:Y:S01]  /*ae30*/  FSETP.NEU.FTZ.AND P1, PT, R72, -INF , PT ;  /* 0xff8000004800780b */ /* 0x000fe20003f3d000 */
[--C-:B------:R-:W-:Y:S01]  /*ae40*/  FFMA.FTZ R58, R64, c[0x0][0x23c], -R4.reuse ;  /* 0x00008f00403a7a23 */ /* 0x100fe20000010804 */
[----:B------:R-:W-:Y:S01]  /*ae50*/  FMNMX.FTZ R0, R24, R0, !PT ;  /* 0x0000000018007209 */ /* 0x000fe20007810000 */
[--C-:B------:R-:W-:Y:S01]  /*ae60*/  FFMA.FTZ R57, R65, c[0x0][0x23c], -R4.reuse ;  /* 0x00008f0041397a23 */ /* 0x100fe20000010804 */
[----:B------:R-:W-:Y:S01]  /*ae70*/  FSEL R92, R92, RZ, P1 ;  /* 0x000000ff5c5c7208 */ /* 0x000fe20000800000 */
[--C-:B------:R-:W-:Y:S01]  /*ae80*/  FFMA.FTZ R115, R80, c[0x0][0x23c], -R4.reuse ;  /* 0x00008f0050737a23 */ /* 0x100fe20000010804 */
[----:B------:R-:W-:Y:S01]  /*ae90*/  FMNMX.FTZ R0, R77, R0, !PT ;  /* 0x000000004d007209 */ /* 0x000fe20007810000 */
[--C-:B------:R-:W-:Y:S01]  /*aea0*/  FFMA.FTZ R122, R84, c[0x0][0x23c], -R4.reuse ;  /* 0x00008f00547a7a23 */ /* 0x100fe20000010804 */
[----:B------:R-:W-:Y:S01]  /*aeb0*/  MOV R52, R67 ;  /* 0x0000004300347202 */ /* 0x000fe20000000f00 */
[--C-:B------:R-:W-:Y:S01]  /*aec0*/  FFMA.FTZ R123, R85, c[0x0][0x23c], -R4.reuse ;  /* 0x00008f00557b7a23 */ /* 0x100fe20000010804 */
[----:B------:R-:W-:Y:S01]  /*aed0*/  FMNMX.FTZ R0, R39, R0, !PT ;  /* 0x0000000027007209 */ /* 0x000fe20007810000 */
[--C-:B-1----:R-:W-:Y:S01]  /*aee0*/  FFMA.FTZ R5, R242, c[0x0][0x23c], -R75.reuse ;  /* 0x00008f00f2057a23 */ /* 0x102fe2000001084b */
[----:B------:R-:W-:Y:S01]  /*aef0*/  MOV R53, R66 ;  /* 0x0000004200357202 */ /* 0x000fe20000000f00 */
[--C-:B------:R-:W-:Y:S01]  /*af00*/  FFMA.FTZ R93, R93, c[0x0][0x23c], -R75.reuse ;  /* 0x00008f005d5d7a23 */ /* 0x100fe2000001084b */
[----:B------:R-:W-:Y:S01]  /*af10*/  FMNMX.FTZ R0, R66, R0, !PT ;  /* 0x0000000042007209 */ /* 0x000fe20007810000 */
[----:B------:R1:W-:Y:S01]  /*af20*/  MUFU.EX2 R102, R5 ;  /* 0x0000000500667308 */ /* 0x0003e20000000800 */
[--C-:B------:R-:W-:Y:S02]  /*af30*/  FFMA.FTZ R212, R116, c[0x0][0x23c], -R4.reuse ;  /* 0x00008f0074d47a23 */ /* 0x100fe40000010804 */
[----:B------:R-:W-:Y:S01]  /*af40*/  FMNMX.FTZ R0, R79, R0, !PT ;  /* 0x000000004f007209 */ /* 0x000fe20007810000 */
[--C-:B------:R-:W-:Y:S02]  /*af50*/  FFMA.FTZ R129, R129, c[0x0][0x23c], -R4.reuse ;  /* 0x00008f0081817a23 */ /* 0x100fe40000010804 */
[--C-:B--2---:R-:W-:Y:S01]  /*af60*/  FFMA.FTZ R6, R19, c[0x0][0x23c], -R75.reuse ;  /* 0x00008f0013067a23 */ /* 0x104fe2000001084b */
[----:B------:R-:W-:Y:S01]  /*af70*/  FMNMX.FTZ R0, R76, R0, !PT ;  /* 0x000000004c007209 */ /* 0x000fe20007810000 */
[--C-:B------:R-:W-:Y:S02]  /*af80*/  FFMA.FTZ R94, R94, c[0x0][0x23c], -R75.reuse ;  /* 0x00008f005e5e7a23 */ /* 0x100fe4000001084b */
[----:B------:R2:W-:Y:S01]  /*af90*/  MUFU.EX2 R108, R6 ;  /* 0x00000006006c7308 */ /* 0x0005e20000000800 */
[----:B------:R-:W-:Y:S01]  /*afa0*/  FMNMX.FTZ R0, R205, R0, !PT ;  /* 0x00000000cd007209 */ /* 0x000fe20007810000 */
[--C-:B------:R-:W-:Y:S01]  /*afb0*/  FFMA.FTZ R110, R16, c[0x0][0x23c], -R4.reuse ;  /* 0x00008f00106e7a23 */ /* 0x100fe20000010804 */
[----:B------:R-:W-:Y:S01]  /*afc0*/  MOV R16, R78 ;  /* 0x0000004e00107202 */ /* 0x000fe20000000f00 */
[--C-:B------:R-:W-:Y:S01]  /*afd0*/  FFMA.FTZ R114, R15, c[0x0][0x23c], -R4.reuse ;  /* 0x00008f000f727a23 */ /* 0x100fe20000010804 */
[----:B------:R-:W-:Y:S01]  /*afe0*/  FMNMX.FTZ R0, R204, R0, !PT ;  /* 0x00000000cc007209 */ /* 0x000fe20007810000 */
[--C-:B------:R-:W-:Y:S01]  /*aff0*/  FFMA.FTZ R206, R113, c[0x0][0x23c], -R4.reuse ;  /* 0x00008f0071ce7a23 */ /* 0x100fe20000010804 */
[----:B------:R-:W-:Y:S01]  /*b000*/  MOV R113, R13 ;  /* 0x0000000d00717202 */ /* 0x000fe20000000f00 */
[--C-:B------:R-:W-:Y:S01]  /*b010*/  FFMA.FTZ R213, R117, c[0x0][0x23c], -R4.reuse ;  /* 0x00008f0075d57a23 */ /* 0x100fe20000010804 */
[----:B------:R-:W-:Y:S01]  /*b020*/  FMNMX.FTZ R0, R71, R0, !PT ;  /* 0x0000000047007209 */ /* 0x000fe20007810000 */
[----:B------:R-:W-:Y:S02]  /*b030*/  FFMA.FTZ R215, R128, c[0x0][0x23c], -R4 ;  /* 0x00008f0080d77a23 */ /* 0x000fe40000010804 */
[----:B------:R-:W-:Y:S01]  /*b040*/  MUFU.EX2 R206, R206 ;  /* 0x000000ce00ce7308 */ /* 0x000fe20000000800 */
[----:B------:R-:W-:Y:S01]  /*b050*/  FMNMX.FTZ R0, R70, R0, !PT ;  /* 0x0000000046007209 */ /* 0x000fe20007810000 */
[--C-:B-1----:R-:W-:Y:S02]  /*b060*/  FFMA.FTZ R5, R26, c[0x0][0x23c], -R75.reuse ;  /* 0x00008f001a057a23 */ /* 0x102fe4000001084b */
[--C-:B------:R-:W-:Y:S02]  /*b070*/  FFMA.FTZ R95, R95, c[0x0][0x23c], -R92.reuse ;  /* 0x00008f005f5f7a23 */ /* 0x100fe4000001085c */
[--C-:B------:R-:W-:Y:S01]  /*b080*/  FFMA.FTZ R208, R208, c[0x0][0x23c], -R92.reuse ;  /* 0x00008f00d0d07a23 */ /* 0x100fe2000001085c */
[----:B------:R-:W1:Y:S01]  /*b090*/  SHFL.BFLY PT, R2, R0, 0x2, 0x1f ;  /* 0x0c401f0000027f89 */ /* 0x000e6200000e0000 */
[----:B------:R-:W-:Y:S02]  /*b0a0*/  FFMA.FTZ R203, R203, c[0x0][0x23c], -R92 ;  /* 0x00008f00cbcb7a23 */ /* 0x000fe4000001085c */
[----:B------:R3:W-:Y:S01]  /*b0b0*/  MUFU.EX2 R7, R5 ;  /* 0x0000000500077308 */ /* 0x0007e20000000800 */
[----:B------:R-:W-:Y:S01]  /*b0c0*/  FFMA.FTZ R26, R48, c[0x0][0x23c], -R4 ;  /* 0x00008f00301a7a23 */ /* 0x000fe20000010804 */
[----:B------:R-:W-:Y:S01]  /*b0d0*/  MOV R48, R9 ;  /* 0x0000000900307202 */ /* 0x000fe20000000f00 */
[--C-:B--2---:R-:W-:Y:S02]  /*b0e0*/  FFMA.FTZ R6, R251, c[0x0][0x23c], -R92.reuse ;  /* 0x00008f00fb067a23 */ /* 0x104fe4000001085c */
[--C-:B------:R-:W-:Y:S01]  /*b0f0*/  FFMA.FTZ R202, R202, c[0x0][0x23c], -R92.reuse ;  /* 0x00008f00caca7a23 */ /* 0x100fe2000001085c */
[----:B------:R-:W-:Y:S01]  /*b100*/  MOV R80, R48 ;  /* 0x0000003000507202 */ /* 0x000fe20000000f00 */
[--C-:B------:R-:W-:Y:S02]  /*b110*/  FFMA.FTZ R201, R201, c[0x0][0x23c], -R92.reuse ;  /* 0x00008f00c9c97a23 */ /* 0x100fe4000001085c */
[--C-:B------:R-:W-:Y:S01]  /*b120*/  FFMA.FTZ R200, R200, c[0x0][0x23c], -R92.reuse ;  /* 0x00008f00c8c87a23 */ /* 0x100fe2000001085c */
[----:B------:R2:W-:Y:S01]  /*b130*/  MUFU.EX2 R251, R6 ;  /* 0x0000000600fb7308 */ /* 0x0005e20000000800 */
[--C-:B------:R-:W-:Y:S02]  /*b140*/  FFMA.FTZ R121, R121, c[0x0][0x23c], -R92.reuse ;  /* 0x00008f0079797a23 */ /* 0x100fe4000001085c */
[--C-:B------:R-:W-:Y:S02]  /*b150*/  FFMA.FTZ R124, R124, c[0x0][0x23c], -R92.reuse ;  /* 0x00008f007c7c7a23 */ /* 0x100fe4000001085c */
[----:B------:R-:W-:Y:S02]  /*b160*/  FFMA.FTZ R125, R125, c[0x0][0x23c], -R92 ;  /* 0x00008f007d7d7a23 */ /* 0x000fe4000001085c */
[--C-:B------:R-:W-:Y:S02]  /*b170*/  FFMA.FTZ R119, R119, c[0x0][0x23c], -R75.reuse ;  /* 0x00008f0077777a23 */ /* 0x100fe4000001084b */
[--C-:B------:R-:W-:Y:S01]  /*b180*/  FFMA.FTZ R130, R130, c[0x0][0x23c], -R75.reuse ;  /* 0x00008f0082827a23 */ /* 0x100fe2000001084b */
[----:B------:R-:W-:Y:S01]  /*b190*/  MUFU.EX2 R208, R208 ;  /* 0x000000d000d07308 */ /* 0x000fe20000000800 */
[----:B-1----:R-:W-:Y:S01]  /*b1a0*/  FMNMX.FTZ R2, R0, R2, !PT ;  /* 0x0000000200027209 */ /* 0x002fe20007810000 */
[----:B------:R-:W-:Y:S02]  /*b1b0*/  FADD.FTZ R0, -R74, R132 ;  /* 0x000000844a007221 */ /* 0x000fe40000010100 */
[--C-:B---3--:R-:W-:Y:S02]  /*b1c0*/  FFMA.FTZ R5, R237, c[0x0][0x23c], -R4.reuse ;  /* 0x00008f00ed057a23 */ /* 0x108fe40000010804 */
[----:B------:R-:W1:Y:S01]  /*b1d0*/  SHFL.BFLY PT, R3, R2, 0x1, 0x1f ;  /* 0x0c201f0002037f89 */ /* 0x000e6200000e0000 */
[--C-:B------:R-:W-:Y:S02]  /*b1e0*/  FFMA.FTZ R132, R97, c[0x0][0x23c], -R4.reuse ;  /* 0x00008f0061847a23 */ /* 0x100fe40000010804 */
[----:B------:R-:W-:Y:S01]  /*b1f0*/  FMUL.FTZ R0, R0, c[0x0][0x23c] ;  /* 0x00008f0000007a20 */ /* 0x000fe20000410000 */
[----:B------:R3:W4:Y:S01]  /*b200*/  MUFU.EX2 R126, R5 ;  /* 0x00000005007e7308 */ /* 0x0007220000000800 */
[----:B--2---:R-:W-:Y:S09]  /*b210*/  FFMA.FTZ R6, R34, c[0x0][0x23c], -R75 ;  /* 0x00008f0022067a23 */ /* 0x004ff2000001084b */
[----:B------:R2:W-:Y:S10]  /*b220*/  MUFU.EX2 R69, R0 ;  /* 0x0000000000457308 */ /* 0x0005f40000000800 */
[----:B------:R-:W-:Y:S01]  /*b230*/  MUFU.EX2 R203, R203 ;  /* 0x000000cb00cb7308 */ /* 0x000fe20000000800 */
[----:B-1----:R-:W-:Y:S01]  /*b240*/  FMNMX.FTZ R3, R2, R3, !PT ;  /* 0x0000000302037209 */ /* 0x002fe20007810000 */
[----:B---3--:R-:W-:Y:S03]  /*b250*/  FFMA.FTZ R5, R17, c[0x0][0x23c], -R4 ;  /* 0x00008f0011057a23 */ /* 0x008fe60000010804 */
[C---:B------:R-:W-:Y:S01]  /*b260*/  FSETP.NEU.FTZ.AND P1, PT, R3.reuse, -INF , PT ;  /* 0xff8000000300780b */ /* 0x040fe20003f3d000 */
[----:B----4-:R-:W-:Y:S01]  /*b270*/  IMAD.MOV.U32 R85, RZ, RZ, R126 ;  /* 0x000000ffff557224 */ /* 0x010fe200078e007e */
[----:B------:R-:W-:Y:S01]  /*b280*/  MOV R17, R25 ;  /* 0x0000001900117202 */ /* 0x000fe20000000f00 */
[--C-:B------:R-:W-:Y:S01]  /*b290*/  FFMA.FTZ R25, R36, c[0x0][0x23c], -R4.reuse ;  /* 0x00008f0024197a23 */ /* 0x100fe20000010804 */
[----:B------:R-:W-:Y:S01]  /*b2a0*/  MOV R36, R77 ;  /* 0x0000004d00247202 */ /* 0x000fe20000000f00 */
[----:B------:R1:W3:Y:S01]  /*b2b0*/  MUFU.EX2 R109, R5 ;  /* 0x00000005006d7308 */ /* 0x0002e20000000800 */
[----:B------:R-:W-:Y:S02]  /*b2c0*/  FMUL.FTZ R96, R3, c[0x0][0x23c] ;  /* 0x00008f0003607a20 */ /* 0x000fe40000410000 */
[--C-:B------:R-:W-:Y:S01]  /*b2d0*/  FFMA.FTZ R126, R14, c[0x0][0x23c], -R4.reuse ;  /* 0x00008f000e7e7a23 */ /* 0x100fe20000010804 */
[----:B------:R-:W-:Y:S01]  /*b2e0*/  MOV R81, R36 ;  /* 0x0000002400517202 */ /* 0x000fe20000000f00 */
[----:B--2---:R-:W-:Y:S01]  /*b2f0*/  FADD.FTZ R0, -R73, R133 ;  /* 0x0000008549007221 */ /* 0x004fe20000010100 */
[----:B------:R-:W-:Y:S01]  /*b300*/  FSEL R96, R96, RZ, P1 ;  /* 0x000000ff60607208 */ /* 0x000fe20000800000 */
[----:B------:R-:W-:Y:S02]  /*b310*/  FFMA.FTZ R133, R100, c[0x0][0x23c], -R4 ;  /* 0x00008f0064857a23 */ /* 0x000fe40000010804 */
[----:B------:R-:W-:Y:S01]  /*b320*/  FMUL.FTZ R0, R0, c[0x0][0x23c] ;  /* 0x00008f0000007a20 */ /* 0x000fe20000410000 */
[----:B------:R-:W-:Y:S01]  /*b330*/  MUFU.EX2 R202, R202 ;  /* 0x000000ca00ca7308 */ /* 0x000fe20000000800 */
[--C-:B------:R-:W-:Y:S02]  /*b340*/  FFMA.FTZ R205, R205, c[0x0][0x23c], -R96.reuse ;  /* 0x00008f00cdcd7a23 */ /* 0x100fe40000010860 */
[----:B------:R-:W-:Y:S07]  /*b350*/  FFMA.FTZ R204, R204, c[0x0][0x23c], -R96 ;  /* 0x00008f00cccc7a23 */ /* 0x000fee0000010860 */
[----:B------:R2:W4:Y:S01]  /*b360*/  MUFU.EX2 R68, R0 ;  /* 0x0000000000447308 */ /* 0x0005220000000800 */
[----:B-1----:R-:W-:Y:S01]  /*b370*/  FFMA.FTZ R5, R18, c[0x0][0x23c], -R75 ;  /* 0x00008f0012057a23 */ /* 0x002fe2000001084b */
[----:B---3--:R-:W-:Y:S02]  /*b380*/  F2FP.PACK_AB R78, R109, R85 ;  /* 0x000000556d4e723e */ /* 0x008fe400000000ff */
[----:B------:R-:W-:Y:S01]  /*b390*/  MOV R18, R24 ;  /* 0x0000001800127202 */ /* 0x000fe20000000f00 */
[----:B------:R-:W-:Y:S01]  /*b3a0*/  FFMA.FTZ R24, R37, c[0x0][0x23c], -R4 ;  /* 0x00008f0025187a23 */ /* 0x000fe20000010804 */
[----:B------:R-:W-:Y:S04]  /*b3b0*/  MOV R37, R12 ;  /* 0x0000000c00257202 */ /* 0x000fe80000000f00 */
[----:B------:R1:W3:Y:S01]  /*b3c0*/  MUFU.EX2 R111, R5 ;  /* 0x00000005006f7308 */ /* 0x0002e20000000800 */
[----:B------:R-:W-:Y:S01]  /*b3d0*/  MOV R97, R18 ;  /* 0x0000001200617202 */ /* 0x000fe20000000f00 */
[----:B------:R-:W-:Y:S01]  /*b3e0*/  FFMA.FTZ R12, R244, c[0x0][0x23c], -R92 ;  /* 0x00008f00f40c7a23 */ /* 0x000fe2000001085c */
[----:B------:R-:W-:Y:S02]  /*b3f0*/  MOV R18, R79 ;  /* 0x0000004f00127202 */ /* 0x000fe40000000f00 */
[----:B------:R-:W-:Y:S02]  /*b400*/  MOV R48, R37 ;  /* 0x0000002500307202 */ /* 0x000fe40000000f00 */
[----:B------:R-:W-:Y:S02]  /*b410*/  MOV R100, R18 ;  /* 0x0000001200647202 */ /* 0x000fe40000000f00 */
[----:B------:R-:W-:Y:S01]  /*b420*/  MOV R244, R54 ;  /* 0x0000003600f47202 */ /* 0x000fe20000000f00 */
[----:B------:R-:W-:Y:S01]  /*b430*/  MUFU.EX2 R133, R133 ;  /* 0x0000008500857308 */ /* 0x000fe20000000800 */
[----:B------:R-:W-:Y:S01]  /*b440*/  MOV R117, R100 ;  /* 0x0000006400757202 */ /* 0x000fe20000000f00 */
[----:B--2---:R-:W-:Y:S02]  /*b450*/  FADD.FTZ R0, -R72, R134 ;  /* 0x0000008648007221 */ /* 0x004fe40000010100 */
[----:B------:R-:W-:Y:S01]  /*b460*/  FFMA.FTZ R134, R101, c[0x0][0x23c], -R4 ;  /* 0x00008f0065867a23 */ /* 0x000fe20000010804 */
[----:B------:R-:W-:Y:S01]  /*b470*/  MOV R101, R17 ;  /* 0x0000001100657202 */ /* 0x000fe20000000f00 */
[----:B------:R-:W-:Y:S01]  /*b480*/  FMUL.FTZ R0, R0, c[0x0][0x23c] ;  /* 0x00008f0000007a20 */ /* 0x000fe20000410000 */
[----:B------:R-:W-:Y:S03]  /*b490*/  MOV R17, R11 ;  /* 0x0000000b00117202 */ /* 0x000fe60000000f00 */
[----:B------:R-:W-:Y:S01]  /*b4a0*/  MUFU.EX2 R201, R201 ;  /* 0x000000c900c97308 */ /* 0x000fe20000000800 */
[----:B----4-:R-:W-:Y:S02]  /*b4b0*/  FMUL.FTZ R18, R68, R150 ;  /* 0x0000009644127220 */ /* 0x010fe40000410000 */
[----:B-1----:R-:W-:Y:S01]  /*b4c0*/  FFMA.FTZ R5, R246, c[0x0][0x23c], -R92 ;  /* 0x00008f00f6057a23 */ /* 0x002fe2000001085c */
[----:B---3--:R-:W-:Y:S01]  /*b4d0*/  F2FP.PACK_AB R79, R108, R111 ;  /* 0x0000006f6c4f723e */ /* 0x008fe200000000ff */
[----:B------:R-:W-:Y:S05]  /*b4e0*/  FFMA.FTZ R17, R17, c[0x0][0x23c], -R96 ;  /* 0x00008f0011117a23 */ /* 0x000fea0000010860 */
[----:B------:R1:W-:Y:S10]  /*b4f0*/  MUFU.EX2 R214, R5 ;  /* 0x0000000500d67308 */ /* 0x0003f40000000800 */
[----:B------:R2:W3:Y:S10]  /*b500*/  MUFU.EX2 R2, R0 ;  /* 0x0000000000027308 */ /* 0x0004f40000000800 */
[----:B------:R-:W-:Y:S01]  /*b510*/  MUFU.EX2 R134, R134 ;  /* 0x0000008600867308 */ /* 0x000fe20000000800 */
[----:B-1----:R-:W-:Y:S02]  /*b520*/  FFMA.FTZ R5, R8, c[0x0][0x23c], -R92 ;  /* 0x00008f0008057a23 */ /* 0x002fe4000001085c */
[--C-:B------:R-:W-:Y:S07]  /*b530*/  FFMA.FTZ R8, R20, c[0x0][0x23c], -R4.reuse ;  /* 0x00008f0014087a23 */ /* 0x100fee0000010804 */
[----:B------:R1:W4:Y:S01]  /*b540*/  MUFU.EX2 R242, R5 ;  /* 0x0000000500f27308 */ /* 0x0003220000000800 */
[----:B--2---:R-:W-:Y:S02]  /*b550*/  FADD.FTZ R0, -R3, R135 ;  /* 0x0000008703007221 */ /* 0x004fe40000010100 */
[----:B------:R-:W-:Y:S02]  /*b560*/  FFMA.FTZ R135, R112, c[0x0][0x23c], -R4 ;  /* 0x00008f0070877a23 */ /* 0x000fe40000010804 */
[----:B------:R-:W-:Y:S05]  /*b570*/  FMUL.FTZ R0, R0, c[0x0][0x23c] ;  /* 0x00008f0000007a20 */ /* 0x000fea0000410000 */
[----:B------:R-:W-:Y:S01]  /*b580*/  MUFU.EX2 R119, R119 ;  /* 0x0000007700777308 */ /* 0x000fe20000000800 */
[----:B------:R-:W-:Y:S02]  /*b590*/  IMAD.MOV.U32 R112, RZ, RZ, R39 ;  /* 0x000000ffff707224 */ /* 0x000fe400078e0027 */
[C---:B---3--:R-:W-:Y:S02]  /*b5a0*/  FMUL.FTZ R9, R2.reuse, R137 ;  /* 0x0000008902097220 */ /* 0x048fe40000410000 */
[----:B------:R-:W-:Y:S01]  /*b5b0*/  FMUL.FTZ R13, R2, R145 ;  /* 0x00000091020d7220 */ /* 0x000fe20000410000 */
[----:B------:R-:W-:Y:S04]  /*b5c0*/  MOV R116, R112 ;  /* 0x0000007000747202 */ /* 0x000fe80000000f00 */
[----:B------:R-:W2:Y:S01]  /*b5d0*/  MUFU.EX2 R0, R0 ;  /* 0x0000000000007308 */ /* 0x000ea20000000800 */
[--C-:B-1----:R-:W-:Y:S01]  /*b5e0*/  FFMA.FTZ R5, R241, c[0x0][0x23c], -R96.reuse ;  /* 0x00008f00f1057a23 */ /* 0x102fe20000010860 */
[----:B----4-:R-:W-:Y:S08]  /*b5f0*/  F2FP.PACK_AB R64, R242, R214 ;  /* 0x000000d6f240723e */ /* 0x010ff000000000ff */
[----:B------:R1:W-:Y:S10]  /*b600*/  MUFU.EX2 R237, R5 ;  /* 0x0000000500ed7308 */ /* 0x0003f40000000800 */
[----:B------:R3:W-:Y:S01]  /*b610*/  MUFU.EX2 R137, R12 ;  /* 0x0000000c00897308 */ /* 0x0007e20000000800 */
[C---:B--2---:R-:W-:Y:S02]  /*b620*/  FMUL.FTZ R11, R0.reuse, R139 ;  /* 0x0000008b000b7220 */ /* 0x044fe40000410000 */
[C---:B------:R-:W-:Y:S02]  /*b630*/  FMUL.FTZ R15, R0.reuse, R147 ;  /* 0x00000093000f7220 */ /* 0x040fe40000410000 */
[----:B------:R-:W-:Y:S05]  /*b640*/  FMUL.FTZ R14, R0, R146 ;  /* 0x00000092000e7220 */ /* 0x000fea0000410000 */
[----:B------:R-:W-:Y:S01]  /*b650*/  MUFU.EX2 R135, R135 ;  /* 0x0000008700877308 */ /* 0x000fe20000000800 */
[--C-:B-1----:R-:W-:Y:S09]  /*b660*/  FFMA.FTZ R5, R252, c[0x0][0x23c], -R96.reuse ;  /* 0x00008f00fc057a23 */ /* 0x102ff20000010860 */
[----:B------:R1:W2:Y:S01]  /*b670*/  MUFU.EX2 R246, R5 ;  /* 0x0000000500f67308 */ /* 0x0002a20000000800 */
[----:B---3--:R-:W-:Y:S02]  /*b680*/  FFMA.FTZ R12, R16, c[0x0][0x23c], -R96 ;  /* 0x00008f00100c7a23 */ /* 0x008fe40000010860 */
[----:B------:R-:W-:Y:S07]  /*b690*/  FMUL.FTZ R16, R69, R148 ;  /* 0x0000009445107220 */ /* 0x000fee0000410000 */
[----:B------:R3:W-:Y:S01]  /*b6a0*/  MUFU.EX2 R148, R25 ;  /* 0x0000001900947308 */ /* 0x0007e20000000800 */
[----:B-1----:R-:W-:Y:S01]  /*b6b0*/  FFMA.FTZ R5, R250, c[0x0][0x23c], -R92 ;  /* 0x00008f00fa057a23 */ /* 0x002fe2000001085c */
[----:B--2---:R-:W-:Y:S08]  /*b6c0*/  F2FP.PACK_AB R65, R246, R237 ;  /* 0x000000edf641723e */ /* 0x004ff000000000ff */
[----:B------:R1:W2:Y:S01]  /*b6d0*/  MUFU.EX2 R250, R5 ;  /* 0x0000000500fa7308 */ /* 0x0002a20000000800 */
[----:B---3--:R-:W-:Y:S02]  /*b6e0*/  FMUL.FTZ R25, R2, R157 ;  /* 0x0000009d02197220 */ /* 0x008fe40000410000 */
[----:B-1----:R-:W-:Y:S01]  /*b6f0*/  FFMA.FTZ R5, R249, c[0x0][0x23c], -R96 ;  /* 0x00008f00f9057a23 */ /* 0x002fe20000010860 */
[----:B--2---:R-:W-:Y:S06]  /*b700*/  F2FP.PACK_AB R66, R250, R251 ;  /* 0x000000fbfa42723e */ /* 0x004fec00000000ff */
[----:B------:R1:W-:Y:S10]  /*b710*/  MUFU.EX2 R249, R8 ;  /* 0x0000000800f97308 */ /* 0x0003f40000000800 */
[----:B------:R2:W-:Y:S01]  /*b720*/  MUFU.EX2 R241, R5 ;  /* 0x0000000500f17308 */ /* 0x0005e20000000800 */
[----:B-1----:R-:W-:Y:S01]  /*b730*/  MOV R8, R7 ;  /* 0x0000000700087202 */ /* 0x002fe20000000f00 */
[----:B------:R-:W-:Y:S03]  /*b740*/  FFMA.FTZ R7, R21, c[0x0][0x23c], -R4 ;  /* 0x00008f0015077a23 */ /* 0x000fe60000010804 */
[----:B------:R-:W-:Y:S05]  /*b750*/  MOV R128, R8 ;  /* 0x0000000800807202 */ /* 0x000fea0000000f00 */
[----:B------:R1:W-:Y:S01]  /*b760*/  MUFU.EX2 R222, R7 ;  /* 0x0000000700de7308 */ /* 0x0003e20000000800 */
[----:B------:R-:W-:Y:S01]  /*b770*/  FMUL.FTZ R8, R2, R136 ;  /* 0x0000008802087220 */ /* 0x000fe20000410000 */
[----:B------:R-:W-:Y:S01]  /*b780*/  F2FP.PACK_AB R77, R128, R102 ;  /* 0x00000066804d723e */ /* 0x000fe200000000ff */
[----:B--2---:R-:W-:Y:S07]  /*b790*/  FFMA.FTZ R5, R248, c[0x0][0x23c], -R96 ;  /* 0x00008f00f8057a23 */ /* 0x004fee0000010860 */
[----:B------:R2:W3:Y:S10]  /*b7a0*/  MUFU.EX2 R252, R5 ;  /* 0x0000000500fc7308 */ /* 0x0004f40000000800 */
[----:B------:R4:W-:Y:S01]  /*b7b0*/  MUFU.EX2 R136, R12 ;  /* 0x0000000c00887308 */ /* 0x0009e20000000800 */
[----:B-1----:R-:W-:Y:S01]  /*b7c0*/  FFMA.FTZ R7, R33, c[0x0][0x23c], -R4 ;  /* 0x00008f0021077a23 */ /* 0x002fe20000010804 */
[----:B------:R-:W-:Y:S01]  /*b7d0*/  MOV R33, R10 ;  /* 0x0000000a00217202 */ /* 0x000fe20000000f00 */
[----:B------:R-:W-:Y:S07]  /*b7e0*/  FMUL.FTZ R10, R0, R138 ;  /* 0x0000008a000a7220 */ /* 0x000fee0000410000 */
[----:B------:R1:W1:Y:S01]  /*b7f0*/  MUFU.EX2 R19, R7 ;  /* 0x0000000700137308 */ /* 0x0002620000000800 */
[--C-:B--2---:R-:W-:Y:S01]  /*b800*/  FFMA.FTZ R5, R22, c[0x0][0x23c], -R75.reuse ;  /* 0x00008f0016057a23 */ /* 0x104fe2000001084b */
[----:B---3--:R-:W-:Y:S08]  /*b810*/  F2FP.PACK_AB R67, R252, R241 ;  /* 0x000000f1fc43723e */ /* 0x008ff000000000ff */
[----:B------:R2:W-:Y:S01]  /*b820*/  MUFU.EX2 R248, R5 ;  /* 0x0000000500f87308 */ /* 0x0005e20000000800 */
[----:B----4-:R-:W-:Y:S02]  /*b830*/  FMUL.FTZ R12, R2, R144 ;  /* 0x00000090020c7220 */ /* 0x010fe40000410000 */
[----:B-1----:R-:W-:Y:S01]  /*b840*/  FFMA.FTZ R7, R247, c[0x0][0x23c], -R92 ;  /* 0x00008f00f7077a23 */ /* 0x002fe2000001085c */
[----:B------:R-:W-:Y:S01]  /*b850*/  MOV R84, R19 ;  /* 0x0000001300547202 */ /* 0x000fe20000000f00 */
[----:B------:R-:W-:Y:S01]  /*b860*/  FMUL.FTZ R19, R68, R151 ;  /* 0x0000009744137220 */ /* 0x000fe20000410000 */
[----:B------:R-:W-:Y:S02]  /*b870*/  MOV R247, R81 ;  /* 0x0000005100f77202 */ /* 0x000fe40000000f00 */
[----:B------:R-:W-:Y:S02]  /*b880*/  MOV R81, R80 ;  /* 0x0000005000517202 */ /* 0x000fe40000000f00 */
[----:B------:R-:W-:Y:S02]  /*b890*/  MOV R80, R53 ;  /* 0x0000003500507202 */ /* 0x000fe40000000f00 */
[----:B------:R-:W-:Y:S01]  /*b8a0*/  MOV R53, R52 ;  /* 0x0000003400357202 */ /* 0x000fe20000000f00 */
[--C-:B--2---:R-:W-:Y:S01]  /*b8b0*/  FFMA.FTZ R5, R23, c[0x0][0x23c], -R75.reuse ;  /* 0x00008f0017057a23 */ /* 0x104fe2000001084b */
[----:B------:R-:W-:Y:S01]  /*b8c0*/  MOV R151, R85 ;  /* 0x0000005500977202 */ /* 0x000fe20000000f00 */
[----:B------:R-:W1:Y:S01]  /*b8d0*/  LDSM.16.MT88.4 R20, [R216+0x8000] ;  /* 0x00800000d814783b */ /* 0x000e620000004200 */
[----:B------:R-:W-:Y:S01]  /*b8e0*/  MOV R112, R80 ;  /* 0x0000005000707202 */ /* 0x000fe20000000f00 */
[----:B------:R2:W-:Y:S04]  /*b8f0*/  MUFU.EX2 R221, R5 ;  /* 0x0000000500dd7308 */ /* 0x0005e80000000800 */
[----:B------:R-:W-:Y:S06]  /*b900*/  FFMA.FTZ R112, R112, c[0x0][0x23c], -R96 ;  /* 0x00008f0070707a23 */ /* 0x000fec0000010860 */
[----:B------:R-:W-:Y:S01]  /*b910*/  MUFU.EX2 R112, R112 ;  /* 0x0000007000707308 */ /* 0x000fe20000000800 */
[----:B--2---:R-:W-:Y:S02]  /*b920*/  FFMA.FTZ R5, R32, c[0x0][0x23c], -R4 ;  /* 0x00008f0020057a23 */ /* 0x004fe40000010804 */
[----:B------:R-:W-:Y:S07]  /*b930*/  FMUL.FTZ R4, R69, R140 ;  /* 0x0000008c45047220 */ /* 0x000fee0000410000 */
[----:B------:R2:W3:Y:S10]  /*b940*/  MUFU.EX2 R32, R6 ;  /* 0x0000000600207308 */ /* 0x0004f40000000800 */
[----:B------:R4:W-:Y:S10]  /*b950*/  MUFU.EX2 R220, R5 ;  /* 0x0000000500dc7308 */ /* 0x0009f40000000800 */
[----:B------:R1:W-:Y:S01]  /*b960*/  MUFU.EX2 R140, R7 ;  /* 0x00000007008c7308 */ /* 0x0003e20000000800 */
[C---:B--2---:R-:W-:Y:S02]  /*b970*/  FMUL.FTZ R6, R68.reuse, R142 ;  /* 0x0000008e44067220 */ /* 0x044fe40000410000 */
[--C-:B----4-:R-:W-:Y:S02]  /*b980*/  FFMA.FTZ R5, R35, c[0x0][0x23c], -R75.reuse ;  /* 0x00008f0023057a23 */ /* 0x110fe4000001084b */
[----:B------:R-:W-:Y:S01]  /*b990*/  IMAD.MOV.U32 R35, RZ, RZ, R76 ;  /* 0x000000ffff237224 */ /* 0x000fe200078e004c */
[----:B------:R-:W-:Y:S04]  /*b9a0*/  F2FP.PACK_AB R76, R243, R207 ;  /* 0x000000cff34c723e */ /* 0x000fe800000000ff */
[----:B------:R2:W4:Y:S01]  /*b9b0*/  MUFU.EX2 R34, R5 ;  /* 0x0000000500227308 */ /* 0x0005220000000800 */
[----:B------:R-:W-:Y:S02]  /*b9c0*/  MOV R52, R35 ;  /* 0x0000002300347202 */ /* 0x000fe40000000f00 */
[----:B------:R-:W-:Y:S01]  /*b9d0*/  MOV R35, R33 ;  /* 0x0000002100237202 */ /* 0x000fe20000000f00 */
[C---:B-1----:R-:W-:Y:S01]  /*b9e0*/  FMUL.FTZ R7, R68.reuse, R143 ;  /* 0x0000008f44077220 */ /* 0x042fe20000410000 */
[----:B------:R-:W-:Y:S01]  /*b9f0*/  MOV R85, R52 ;  /* 0x0000003400557202 */ /* 0x000fe20000000f00 */
[----:B------:R-:W-:Y:S02]  /*ba00*/  FFMA.FTZ R33, R51, c[0x0][0x23c], -R75 ;  /* 0x00008f0033217a23 */ /* 0x000fe4000001084b */
[----:B------:R-:W-:Y:S02]  /*ba10*/  FMUL.FTZ R51, R68, R183 ;  /* 0x000000b744337220 */ /* 0x000fe40000410000 */
[C---:B--2---:R-:W-:Y:S02]  /*ba20*/  FMUL.FTZ R5, R69.reuse, R141 ;  /* 0x0000008d45057220 */ /* 0x044fe40000410000 */
[----:B------:R1:W-:Y:S05]  /*ba30*/  MUFU.EX2 R141, R17 ;  /* 0x00000011008d7308 */ /* 0x0003ea0000000800 */
[-C--:B------:R-:W-:Y:S08]  /*ba40*/  HMMA.16816.F32 R4, R76, R20.reuse, R4 ;  /* 0x000000144c04723c */ /* 0x080ff00000001804 */
[C---:B------:R-:W-:Y:S07]  /*ba50*/  HMMA.16816.F32 R8, R64.reuse, R20, R8 ;  /* 0x000000144008723c */ /* 0x040fee0000001808 */
[--C-:B------:R-:W-:Y:S01]  /*ba60*/  FFMA.FTZ R20, R38, c[0x0][0x23c], -R92.reuse ;  /* 0x00008f0026147a23 */ /* 0x100fe2000001085c */
[-C--:B------:R-:W-:Y:S01]  /*ba70*/  HMMA.16816.F32 R12, R64, R22.reuse, R12 ;  /* 0x00000016400c723c */ /* 0x080fe2000000180c */
[----:B------:R-:W2:Y:S02]  /*ba80*/  LDSM.16.MT88.4 R36, [R219+0x8000] ;  /* 0x00800000db24783b */ /* 0x000ea40000004200 */
[----:B------:R3:W-:Y:S01]  /*ba90*/  MUFU.EX2 R139, R20 ;  /* 0x00000014008b7308 */ /* 0x0007e20000000800 */
[C---:B-1----:R-:W-:Y:S02]  /*baa0*/  FMUL.FTZ R17, R69.reuse, R149 ;  /* 0x0000009545117220 */ /* 0x042fe40000410000 */
[----:B------:R-:W-:Y:S02]  /*bab0*/  FMUL.FTZ R21, R69, R153 ;  /* 0x0000009945157220 */ /* 0x000fe40000410000 */
[----:B------:R-:W-:Y:S03]  /*bac0*/  IMAD.MOV.U32 R153, RZ, RZ, R55 ;  /* 0x000000ffff997224 */ /* 0x000fe600078e0037 */
[C---:B------:R-:W-:Y:S02]  /*bad0*/  HMMA.16816.F32 R16, R76.reuse, R22, R16 ;  /* 0x000000164c10723c */ /* 0x040fe40000001810 */
[----:B------:R1:W-:Y:S05]  /*bae0*/  MUFU.EX2 R149, R24 ;  /* 0x0000001800957308 */ /* 0x0003ea0000000800 */
[C---:B------:R-:W-:Y:S02]  /*baf0*/  FMUL.FTZ R22, R68.reuse, R154 ;  /* 0x0000009a44167220 */ /* 0x040fe40000410000 */
[----:B------:R-:W-:Y:S03]  /*bb00*/  FMUL.FTZ R23, R68, R155 ;  /* 0x0000009b44177220 */ /* 0x000fe60000410000 */
[----:B------:R2:W-:Y:S01]  /*bb10*/  MUFU.EX2 R155, R49 ;  /* 0x00000031009b7308 */ /* 0x0005e20000000800 */
[----:B---3--:R-:W-:Y:S09]  /*bb20*/  FFMA.FTZ R20, R101, c[0x0][0x23c], -R92 ;  /* 0x00008f0065147a23 */ /* 0x008ff2000001085c */
[----:B------:R3:W-:Y:S01]  /*bb30*/  MUFU.EX2 R142, R20 ;  /* 0x00000014008e7308 */ /* 0x0007e20000000800 */
[----:B-1----:R-:W-:Y:S09]  /*bb40*/  FMUL.FTZ R24, R2, R156 ;  /* 0x0000009c02187220 */ /* 0x002ff20000410000 */
[----:B------:R1:W-:Y:S01]  /*bb50*/  MUFU.EX2 R101, R26 ;  /* 0x0000001a00657308 */ /* 0x0003e20000000800 */
[----:B--2---:R-:W-:Y:S02]  /*bb60*/  FMUL.FTZ R49, R69, R181 ;  /* 0x000000b545317220 */ /* 0x004fe40000410000 */
[--C-:B---3--:R-:W-:Y:S02]  /*bb70*/  FFMA.FTZ R20, R30, c[0x0][0x23c], -R96.reuse ;  /* 0x00008f001e147a23 */ /* 0x108fe40000010860 */
[C---:B------:R-:W-:Y:S05]  /*bb80*/  FMUL.FTZ R30, R0.reuse, R162 ;  /* 0x000000a2001e7220 */ /* 0x040fea0000410000 */
[----:B------:R2:W-:Y:S01]  /*bb90*/  MUFU.EX2 R138, R20 ;  /* 0x00000014008a7308 */ /* 0x0005e20000000800 */
[C---:B-1----:R-:W-:Y:S09]  /*bba0*/  FMUL.FTZ R26, R0.reuse, R158 ;  /* 0x0000009e001a7220 */ /* 0x042ff20000410000 */
[----:B------:R1:W-:Y:S01]  /*bbb0*/  MUFU.EX2 R162, R56 ;  /* 0x0000003800a27308 */ /* 0x0003e20000000800 */
[----:B--2---:R-:W-:Y:S02]  /*bbc0*/  FFMA.FTZ R20, R31, c[0x0][0x23c], -R96 ;  /* 0x00008f001f147a23 */ /* 0x004fe40000010860 */
[----:B------:R-:W-:Y:S07]  /*bbd0*/  FMUL.FTZ R31, R0, R163 ;  /* 0x000000a3001f7220 */ /* 0x000fee0000410000 */
[----:B------:R2:W-:Y:S01]  /*bbe0*/  MUFU.EX2 R147, R20 ;  /* 0x0000001400937308 */ /* 0x0005e20000000800 */
[----:B-1----:R-:W-:Y:S01]  /*bbf0*/  FMUL.FTZ R56, R2, R188 ;  /* 0x000000bc02387220 */ /* 0x002fe20000410000 */
[----:B------:R-:W-:Y:S01]  /*bc00*/  MOV R188, R107 ;  /* 0x0000006b00bc7202 */ /* 0x000fe20000000f00 */
[--C-:B------:R-:W-:Y:S07]  /*bc10*/  FFMA.FTZ R107, R99, c[0x0][0x23c], -R75.reuse ;  /* 0x00008f00636b7a23 */ /* 0x100fee000001084b */
[----:B------:R1:W-:Y:S01]  /*bc20*/  MUFU.EX2 R163, R33 ;  /* 0x0000002100a37308 */ /* 0x0003e20000000800 */
[--C-:B------:R-:W-:Y:S02]  /*bc30*/  FFMA.FTZ R99, R188, c[0x0][0x23c], -R92.reuse ;  /* 0x00008f00bc637a23 */ /* 0x100fe4000001085c */
[--C-:B--2---:R-:W-:Y:S02]  /*bc40*/  FFMA.FTZ R20, R29, c[0x0][0x23c], -R75.reuse ;  /* 0x00008f001d147a23 */ /* 0x104fe4000001084b */
[----:B------:R-:W-:Y:S01]  /*bc50*/  FMUL.FTZ R29, R2, R161 ;  /* 0x000000a1021d7220 */ /* 0x000fe20000410000 */
[----:B------:R-:W-:Y:S04]  /*bc60*/  MOV R161, R32 ;  /* 0x0000002000a17202 */ /* 0x000fe80000000f00 */
[----:B------:R2:W-:Y:S01]  /*bc70*/  MUFU.EX2 R146, R20 ;  /* 0x0000001400927308 */ /* 0x0005e20000000800 */
[C---:B------:R-:W-:Y:S01]  /*bc80*/  FMUL.FTZ R32, R69.reuse, R164 ;  /* 0x000000a445207220 */ /* 0x040fe20000410000 */
[----:B----4-:R-:W-:Y:S01]  /*bc90*/  MOV R164, R34 ;  /* 0x0000002200a47202 */ /* 0x010fe20000000f00 */
[C---:B------:R-:W-:Y:S01]  /*bca0*/  FMUL.FTZ R34, R68.reuse, R166 ;  /* 0x000000a644227220 */ /* 0x040fe20000410000 */
[----:B------:R-:W-:Y:S01]  /*bcb0*/  MOV R166, R81 ;  /* 0x0000005100a67202 */ /* 0x000fe20000000f00 */
[C---:B-1----:R-:W-:Y:S01]  /*bcc0*/  FMUL.FTZ R33, R69.reuse, R165 ;  /* 0x000000a545217220 */ /* 0x042fe20000410000 */
[----:B------:R-:W-:Y:S02]  /*bcd0*/  MOV R165, R84 ;  /* 0x0000005400a57202 */ /* 0x000fe40000000f00 */
[----:B------:R-:W-:Y:S01]  /*bce0*/  MOV R84, R35 ;  /* 0x0000002300547202 */ /* 0x000fe20000000f00 */
[----:B------:R-:W-:Y:S01]  /*bcf0*/  FMUL.FTZ R35, R68, R167 ;  /* 0x000000a744237220 */ /* 0x000fe20000410000 */
[----:B------:R-:W-:Y:S01]  /*bd00*/  MOV R167, R48 ;  /* 0x0000003000a77202 */ /* 0x000fe20000000f00 */
[C---:B------:R-:W-:Y:S02]  /*bd10*/  FMUL.FTZ R48, R69.reuse, R180 ;  /* 0x000000b445307220 */ /* 0x040fe40000410000 */
[--C-:B--2---:R-:W-:Y:S02]  /*bd20*/  FFMA.FTZ R20, R28, c[0x0][0x23c], -R75.reuse ;  /* 0x00008f001c147a23 */ /* 0x104fe4000001084b */
[----:B------:R-:W-:Y:S02]  /*bd30*/  FFMA.FTZ R28, R50, c[0x0][0x23c], -R75 ;  /* 0x00008f00321c7a23 */ /* 0x000fe4000001084b */
[----:B------:R1:W-:Y:S01]  /*bd40*/  MUFU.EX2 R150, R20 ;  /* 0x0000001400967308 */ /* 0x0003e20000000800 */
[----:B------:R-:W-:Y:S09]  /*bd50*/  FMUL.FTZ R50, R68, R182 ;  /* 0x000000b644327220 */ /* 0x000ff20000410000 */
[----:B------:R2:W-:Y:S01]  /*bd60*/  MUFU.EX2 R100, R28 ;  /* 0x0000001c00647308 */ /* 0x0005e20000000800 */
[----:B-1----:R-:W-:Y:S01]  /*bd70*/  FMUL.FTZ R20, R69, R152 ;  /* 0x0000009845147220 */ /* 0x002fe20000410000 */
[----:B------:R-:W-:Y:S08]  /*bd80*/  MOV R152, R113 ;  /* 0x0000007100987202 */ /* 0x000ff00000000f00 */
[----:B------:R1:W3:Y:S01]  /*bd90*/  MUFU.EX2 R113, R27 ;  /* 0x0000001b00717308 */ /* 0x0002e20000000800 */
[-C--:B------:R-:W-:Y:S03]  /*bda0*/  HMMA.16816.F32 R20, R76, R36.reuse, R20 ;  /* 0x000000244c14723c */ /* 0x080fe60000001814 */
[----:B--2---:R-:W-:Y:S02]  /*bdb0*/  FMUL.FTZ R28, R2, R160 ;  /* 0x000000a0021c7220 */ /* 0x004fe40000410000 */
[----:B------:R-:W-:Y:S01]  /*bdc0*/  IMAD.MOV.U32 R160, RZ, RZ, R97 ;  /* 0x000000ffffa07224 */ /* 0x000fe200078e0061 */
[----:B------:R-:W-:Y:S02]  /*bdd0*/  MOV R97, R53 ;  /* 0x0000003500617202 */ /* 0x000fe40000000f00 */
[----:B------:R-:W2:Y:S01]  /*bde0*/  LDSM.16.MT88.4 R52, [R217+0x8000] ;  /* 0x00800000d934783b */ /* 0x000ea20000004200 */
[----:B-1----:R-:W-:Y:S03]  /*bdf0*/  FMUL.FTZ R27, R0, R159 ;  /* 0x0000009f001b7220 */ /* 0x002fe60000410000 */
[----:B---3--:R-:W-:Y:S01]  /*be00*/  MOV R181, R113 ;  /* 0x0000007100b57202 */ /* 0x008fe20000000f00 */
[--C-:B------:R-:W-:Y:S03]  /*be10*/  FFMA.FTZ R113, R91, c[0x0][0x23c], -R75.reuse ;  /* 0x00008f005b717a23 */ /* 0x100fe6000001084b */
[C---:B------:R-:W-:Y:S03]  /*be20*/  HMMA.16816.F32 R24, R64.reuse, R36, R24 ;  /* 0x000000244018723c */ /* 0x040fe60000001818 */
[----:B------:R-:W-:Y:S04]  /*be30*/  MUFU.EX2 R113, R113 ;  /* 0x0000007100717308 */ /* 0x000fe80000000800 */
[--C-:B------:R-:W-:Y:S01]  /*be40*/  FFMA.FTZ R36, R40, c[0x0][0x23c], -R92.reuse ;  /* 0x00008f0028247a23 */ /* 0x100fe2000001085c */
[-C--:B------:R-:W-:Y:S05]  /*be50*/  HMMA.16816.F32 R28, R64, R38.reuse, R28 ;  /* 0x00000026401c723c */ /* 0x080fea000000181c */
[----:B------:R1:W-:Y:S01]  /*be60*/  MUFU.EX2 R144, R36 ;  /* 0x0000002400907308 */ /* 0x0003e20000000800 */
[----:B------:R-:W-:Y:S02]  /*be70*/  FFMA.FTZ R37, R41, c[0x0][0x23c], -R92 ;  /* 0x00008f0029257a23 */ /* 0x000fe4000001085c */
[--C-:B------:R-:W-:Y:S01]  /*be80*/  FFMA.FTZ R41, R46, c[0x0][0x23c], -R96.reuse ;  /* 0x00008f002e297a23 */ /* 0x100fe20000010860 */
[C---:B------:R-:W-:Y:S04]  /*be90*/  HMMA.16816.F32 R32, R76.reuse, R38, R32 ;  /* 0x000000264c20723c */ /* 0x040fe80000001820 */
[----:B------:R-:W-:Y:S02]  /*bea0*/  FMUL.FTZ R40, R2, R172 ;  /* 0x000000ac02287220 */ /* 0x000fe40000410000 */
[----:B------:R3:W-:Y:S01]  /*beb0*/  MUFU.EX2 R145, R37 ;  /* 0x0000002500917308 */ /* 0x0007e20000000800 */
[----:B------:R-:W-:Y:S01]  /*bec0*/  FMUL.FTZ R46, R0, R178 ;  /* 0x000000b2002e7220 */ /* 0x000fe20000410000 */
[----:B------:R-:W-:Y:S01]  /*bed0*/  MOV R172, R116 ;  /* 0x0000007400ac7202 */ /* 0x000fe20000000f00 */
[C---:B------:R-:W-:Y:S03]  /*bee0*/  FMUL.FTZ R38, R68.reuse, R170 ;  /* 0x000000aa44267220 */ /* 0x040fe60000410000 */
[----:B------:R-:W-:Y:S01]  /*bef0*/  MOV R116, R61 ;  /* 0x0000003d00747202 */ /* 0x000fe20000000f00 */
[----:B------:R-:W-:Y:S01]  /*bf00*/  FMUL.FTZ R39, R68, R171 ;  /* 0x000000ab44277220 */ /* 0x000fe20000410000 */
[----:B------:R-:W-:Y:S01]  /*bf10*/  MOV R171, R247 ;  /* 0x000000f700ab7202 */ /* 0x000fe20000000f00 */
[----:B------:R-:W-:Y:S01]  /*bf20*/  FMUL.FTZ R61, R2, R193 ;  /* 0x000000c1023d7220 */ /* 0x000fe20000410000 */
[----:B------:R4:W-:Y:S01]  /*bf30*/  MUFU.EX2 R156, R41 ;  /* 0x00000029009c7308 */ /* 0x0009e20000000800 */
[----:B------:R-:W-:Y:S02]  /*bf40*/  MOV R170, R97 ;  /* 0x0000006100aa7202 */ /* 0x000fe40000000f00 */
[----:B------:R-:W-:Y:S01]  /*bf50*/  MOV R97, R63 ;  /* 0x0000003f00617202 */ /* 0x000fe20000000f00 */
[--C-:B-1----:R-:W-:Y:S01]  /*bf60*/  FFMA.FTZ R36, R42, c[0x0][0x23c], -R96.reuse ;  /* 0x00008f002a247a23 */ /* 0x102fe20000010860 */
[----:B------:R-:W-:Y:S01]  /*bf70*/  MOV R182, R116 ;  /* 0x0000007400b67202 */ /* 0x000fe20000000f00 */
[C---:B------:R-:W-:Y:S02]  /*bf80*/  FMUL.FTZ R42, R0.reuse, R174 ;  /* 0x000000ae002a7220 */ /* 0x040fe40000410000 */
[----:B------:R-:W-:Y:S02]  /*bf90*/  FMUL.FTZ R63, R0, R195 ;  /* 0x000000c3003f7220 */ /* 0x000fe40000410000 */
[----:B------:R1:W-:Y:S01]  /*bfa0*/  MUFU.EX2 R143, R36 ;  /* 0x00000024008f7308 */ /* 0x0003e20000000800 */
[----:B------:R-:W-:Y:S02]  /*bfb0*/  FFMA.FTZ R116, R90, c[0x0][0x23c], -R75 ;  /* 0x00008f005a747a23 */ /* 0x000fe4000001084b */
[----:B---3--:R-:W-:Y:S01]  /*bfc0*/  FMUL.FTZ R37, R69, R169 ;  /* 0x000000a945257220 */ /* 0x008fe20000410000 */
[----:B------:R-:W-:Y:S06]  /*bfd0*/  MOV R169, R82 ;  /* 0x0000005200a97202 */ /* 0x000fec0000000f00 */
[----:B------:R-:W-:Y:S01]  /*bfe0*/  MUFU.EX2 R116, R116 ;  /* 0x0000007400747308 */ /* 0x000fe20000000800 */
[----:B----4-:R-:W-:Y:S02]  /*bff0*/  FMUL.FTZ R41, R2, R173 ;  /* 0x000000ad02297220 */ /* 0x010fe40000410000 */
[----:B------:R-:W-:Y:S01]  /*c000*/  IMAD.MOV.U32 R173, RZ, RZ, R117 ;  /* 0x000000ffffad7224 */ /* 0x000fe200078e0075 */
[----:B------:R-:W-:Y:S01]  /*c010*/  MOV R117, R62 ;  /* 0x0000003e00757202 */ /* 0x000fe20000000f00 */
[C---:B------:R-:W-:Y:S02]  /*c020*/  FMUL.FTZ R62, R0.reuse, R194 ;  /* 0x000000c2003e7220 */ /* 0x040fe40000410000 */
[----:B-1----:R-:W-:Y:S02]  /*c030*/  FFMA.FTZ R36, R43, c[0x0][0x23c], -R96 ;  /* 0x00008f002b247a23 */ /* 0x002fe40000010860 */
[----:B------:R-:W-:Y:S02]  /*c040*/  FMUL.FTZ R43, R0, R175 ;  /* 0x000000af002b7220 */ /* 0x000fe40000410000 */
[----:B------:R1:W-:Y:S01]  /*c050*/  MUFU.EX2 R157, R36 ;  /* 0x00000024009d7308 */ /* 0x0003e20000000800 */
[----:B------:R-:W-:Y:S02]  /*c060*/  IMAD.MOV.U32 R175, RZ, RZ, R100 ;  /* 0x000000ffffaf7224 */ /* 0x000fe400078e0064 */
[--C-:B------:R-:W-:Y:S02]  /*c070*/  FFMA.FTZ R100, R238, c[0x0][0x23c], -R75.reuse ;  /* 0x00008f00ee647a23 */ /* 0x100fe4000001084b */
[----:B-1----:R-:W-:Y:S02]  /*c080*/  FFMA.FTZ R36, R44, c[0x0][0x23c], -R92 ;  /* 0x00008f002c247a23 */ /* 0x002fe4000001085c */
[----:B------:R-:W-:Y:S03]  /*c090*/  FFMA.FTZ R44, R47, c[0x0][0x23c], -R96 ;  /* 0x00008f002f2c7a23 */ /* 0x000fe60000010860 */
[----:B------:R1:W-:Y:S01]  /*c0a0*/  MUFU.EX2 R158, R36 ;  /* 0x00000024009e7308 */ /* 0x0003e20000000800 */
[----:B------:R-:W-:Y:S09]  /*c0b0*/  FMUL.FTZ R47, R0, R179 ;  /* 0x000000b3002f7220 */ /* 0x000ff20000410000 */
[----:B------:R3:W-:Y:S10]  /*c0c0*/  MUFU.EX2 R154, R44 ;  /* 0x0000002c009a7308 */ /* 0x0007f40000000800 */
[----:B------:R4:W-:Y:S01]  /*c0d0*/  MUFU.EX2 R179, R57 ;  /* 0x0000003900b37308 */ /* 0x0009e20000000800 */
[----:B-1----:R-:W-:Y:S02]  /*c0e0*/  FFMA.FTZ R36, R45, c[0x0][0x23c], -R92 ;  /* 0x00008f002d247a23 */ /* 0x002fe4000001085c */
[C---:B------:R-:W-:Y:S07]  /*c0f0*/  FMUL.FTZ R45, R2.reuse, R177 ;  /* 0x000000b1022d7220 */ /* 0x040fee0000410000 */
[----:B------:R1:W-:Y:S01]  /*c100*/  MUFU.EX2 R159, R36 ;  /* 0x00000024009f7308 */ /* 0x0003e20000000800 */
[----:B---3--:R-:W-:Y:S01]  /*c110*/  FMUL.FTZ R44, R2, R176 ;  /* 0x000000b0022c7220 */ /* 0x008fe20000410000 */
[----:B------:R-:W-:Y:S02]  /*c120*/  MOV R176, R170 ;  /* 0x000000aa00b07202 */ /* 0x000fe40000000f00 */
[----:B------:R-:W-:Y:S01]  /*c130*/  MOV R170, R103 ;  /* 0x0000006700aa7202 */ /* 0x000fe20000000f00 */
[--C-:B------:R-:W-:Y:S05]  /*c140*/  FFMA.FTZ R103, R210, c[0x0][0x23c], -R75.reuse ;  /* 0x00008f00d2677a23 */ /* 0x100fea000001084b */
[----:B------:R3:W3:Y:S01]  /*c150*/  MUFU.EX2 R177, R58 ;  /* 0x0000003a00b17308 */ /* 0x0006e20000000800 */
[----:B------:R-:W-:Y:S02]  /*c160*/  IMAD.MOV.U32 R195, RZ, RZ, R170 ;  /* 0x000000ffffc37224 */ /* 0x000fe400078e00aa */
[----:B----4-:R-:W-:Y:S01]  /*c170*/  FMUL.FTZ R57, R2, R189 ;  /* 0x000000bd02397220 */ /* 0x010fe20000410000 */
[----:B------:R-:W-:Y:S02]  /*c180*/  MOV R189, R97 ;  /* 0x0000006100bd7202 */ /* 0x000fe40000000f00 */
[----:B------:R-:W-:Y:S01]  /*c190*/  MOV R97, R127 ;  /* 0x0000007f00617202 */ /* 0x000fe20000000f00 */
[--C-:B------:R-:W-:Y:S03]  /*c1a0*/  FFMA.FTZ R127, R89, c[0x0][0x23c], -R75.reuse ;  /* 0x00008f00597f7a23 */ /* 0x100fe6000001084b */
[----:B------:R-:W-:Y:S01]  /*c1b0*/  MUFU.EX2 R170, R93 ;  /* 0x0000005d00aa7308 */ /* 0x000fe20000000800 */
[--C-:B------:R-:W-:Y:S02]  /*c1c0*/  FFMA.FTZ R97, R97, c[0x0][0x23c], -R92.reuse ;  /* 0x00008f0061617a23 */ /* 0x100fe4000001085c */
[----:B-1----:R-:W-:Y:S01]  /*c1d0*/  FMUL.FTZ R36, R69, R168 ;  /* 0x000000a845247220 */ /* 0x002fe20000410000 */
[----:B------:R-:W-:Y:S02]  /*c1e0*/  MOV R168, R83 ;  /* 0x0000005300a87202 */ /* 0x000fe40000000f00 */
[----:B------:R-:W1:Y:S04]  /*c1f0*/  LDSM.16.MT88.4 R80, [R218+0x8000] ;  /* 0x00800000da50783b */ /* 0x000e680000004200 */
[----:B------:R-:W-:Y:S01]  /*c200*/  MUFU.EX2 R127, R127 ;  /* 0x0000007f007f7308 */ /* 0x000fe20000000800 */
[-C--:B--2---:R-:W-:Y:S03]  /*c210*/  HMMA.16816.F32 R36, R76, R52.reuse, R36 ;  /* 0x000000344c24723c */ /* 0x084fe60000001824 */
[----:B---3--:R-:W-:Y:S05]  /*c220*/  FMUL.FTZ R58, R0, R190 ;  /* 0x000000be003a7220 */ /* 0x008fea0000410000 */
[C---:B------:R-:W-:Y:S07]  /*c230*/  HMMA.16816.F32 R40, R64.reuse, R52, R40 ;  /* 0x000000344028723c */ /* 0x040fee0000001828 */
[--C-:B------:R-:W-:Y:S01]  /*c240*/  FFMA.FTZ R52, R169, c[0x0][0x23c], -R75.reuse ;  /* 0x00008f00a9347a23 */ /* 0x100fe2000001084b */
[-C--:B------:R-:W-:Y:S04]  /*c250*/  HMMA.16816.F32 R44, R64, R54.reuse, R44 ;  /* 0x00000036402c723c */ /* 0x080fe8000000182c */
[----:B------:R-:W-:Y:S01]  /*c260*/  MOV R169, R168 ;  /* 0x000000a800a97202 */ /* 0x000fe20000000f00 */
[----:B------:R-:W-:Y:S01]  /*c270*/  FMUL.FTZ R53, R69, R185 ;  /* 0x000000b945357220 */ /* 0x000fe20000410000 */
[----:B------:R-:W-:Y:S02]  /*c280*/  MOV R168, R153 ;  /* 0x0000009900a87202 */ /* 0x000fe40000000f00 */
[C---:B------:R-:W-:Y:S01]  /*c290*/  HMMA.16816.F32 R48, R76.reuse, R54, R48 ;  /* 0x000000364c30723c */ /* 0x040fe20000001830 */
[----:B------:R2:W-:Y:S03]  /*c2a0*/  MUFU.EX2 R153, R52 ;  /* 0x0000003400997308 */ /* 0x0005e60000000800 */
[----:B------:R-:W-:Y:S02]  /*c2b0*/  MOV R174, R168 ;  /* 0x000000a800ae7202 */ /* 0x000fe40000000f00 */
[----:B------:R-:W-:Y:S01]  /*c2c0*/  MOV R168, R84 ;  /* 0x0000005400a87202 */ /* 0x000fe20000000f00 */
[C---:B------:R-:W-:Y:S01]  /*c2d0*/  FMUL.FTZ R54, R68.reuse, R186 ;  /* 0x000000ba44367220 */ /* 0x040fe20000410000 */
[----:B------:R-:W-:Y:S01]  /*c2e0*/  MOV R186, R117 ;  /* 0x0000007500ba7202 */ /* 0x000fe20000000f00 */
[----:B------:R-:W-:Y:S03]  /*c2f0*/  FMUL.FTZ R55, R68, R187 ;  /* 0x000000bb44377220 */ /* 0x000fe60000410000 */
[----:B------:R-:W-:Y:S01]  /*c300*/  MOV R187, R105 ;  /* 0x0000006900bb7202 */ /* 0x000fe20000000f00 */
[--C-:B------:R-:W-:Y:S02]  /*c310*/  FFMA.FTZ R105, R98, c[0x0][0x23c], -R75.reuse ;  /* 0x00008f0062697a23 */ /* 0x100fe4000001084b */
[--C-:B------:R-:W-:Y:S02]  /*c320*/  FFMA.FTZ R117, R88, c[0x0][0x23c], -R75.reuse ;  /* 0x00008f0058757a23 */ /* 0x100fe4000001084b */
[----:B------:R-:W-:Y:S01]  /*c330*/  FFMA.FTZ R98, R187, c[0x0][0x23c], -R92 ;  /* 0x00008f00bb627a23 */ /* 0x000fe2000001085c */
[----:B------:R-:W-:Y:S01]  /*c340*/  MOV R187, R177 ;  /* 0x000000b100bb7202 */ /* 0x000fe20000000f00 */
[----:B------:R-:W-:Y:S02]  /*c350*/  LDSM.16.MT88.4 R88, [R219+0x8800] ;  /* 0x00880000db58783b */ /* 0x000fe40000004200 */
[----:B------:R-:W-:Y:S01]  /*c360*/  MUFU.EX2 R117, R117 ;  /* 0x0000007500757308 */ /* 0x000fe20000000800 */
[--C-:B--2---:R-:W-:Y:S01]  /*c370*/  FFMA.FTZ R52, R167, c[0x0][0x23c], -R75.reuse ;  /* 0x00008f00a7347a23 */ /* 0x104fe2000001084b */
[----:B------:R-:W-:Y:S02]  /*c380*/  MOV R167, R166 ;  /* 0x000000a600a77202 */ /* 0x000fe40000000f00 */
[----:B------:R-:W-:Y:S06]  /*c390*/  MOV R166, R161 ;  /* 0x000000a100a67202 */ /* 0x000fec0000000f00 */
[----:B------:R2:W-:Y:S02]  /*c3a0*/  MUFU.EX2 R161, R52 ;  /* 0x0000003400a17308 */ /* 0x0005e40000000800 */
[--C-:B--2---:R-:W-:Y:S02]  /*c3b0*/  FFMA.FTZ R52, R60, c[0x0][0x23c], -R75.reuse ;  /* 0x00008f003c347a23 */ /* 0x104fe4000001084b */
[----:B------:R-:W-:Y:S01]  /*c3c0*/  FFMA.FTZ R60, R167, c[0x0][0x23c], -R96 ;  /* 0x00008f00a73c7a23 */ /* 0x000fe20000010860 */
[----:B------:R-:W-:Y:S05]  /*c3d0*/  MOV R167, R160 ;  /* 0x000000a000a77202 */ /* 0x000fea0000000f00 */
[----:B------:R2:W3:Y:S01]  /*c3e0*/  MUFU.EX2 R178, R52 ;  /* 0x0000003400b27308 */ /* 0x0004e20000000800 */
[----:B------:R-:W-:Y:S02]  /*c3f0*/  MOV R177, R167 ;  /* 0x000000a700b17202 */ /* 0x000fe40000000f00 */
[----:B------:R-:W-:Y:S01]  /*c400*/  MOV R167, R108 ;  /* 0x0000006c00a77202 */ /* 0x000fe20000000f00 */
[--C-:B------:R-:W-:Y:S06]  /*c410*/  FFMA.FTZ R108, R240, c[0x0][0x23c], -R92.reuse ;  /* 0x00008f00f06c7a23 */ /* 0x100fec000001085c */
[----:B------:R4:W-:Y:S01]  /*c420*/  MUFU.EX2 R160, R60 ;  /* 0x0000003c00a07308 */ /* 0x0009e20000000800 */
[--C-:B--2---:R-:W-:Y:S01]  /*c430*/  FFMA.FTZ R52, R59, c[0x0][0x23c], -R75.reuse ;  /* 0x00008f003b347a23 */ /* 0x104fe2000001084b */
[----:B---3--:R-:W-:Y:S01]  /*c440*/  MOV R188, R178 ;  /* 0x000000b200bc7202 */ /* 0x008fe20000000f00 */
[--C-:B------:R-:W-:Y:S01]  /*c450*/  FFMA.FTZ R59, R169, c[0x0][0x23c], -R92.reuse ;  /* 0x00008f00a93b7a23 */ /* 0x100fe2000001085c */
[----:B------:R-:W-:Y:S06]  /*c460*/  MOV R169, R85 ;  /* 0x0000005500a97202 */ /* 0x000fec0000000f00 */
[----:B------:R2:W-:Y:S01]  /*c470*/  MUFU.EX2 R183, R52 ;  /* 0x0000003400b77308 */ /* 0x0005e20000000800 */
[----:B------:R-:W-:Y:S02]  /*c480*/  MOV R178, R151 ;  /* 0x0000009700b27202 */ /* 0x000fe40000000f00 */
[----:B------:R-:W-:Y:S02]  /*c490*/  MOV R180, R169 ;  /* 0x000000a900b47202 */ /* 0x000fe40000000f00 */
[----:B------:R-:W-:Y:S01]  /*c4a0*/  MOV R169, R104 ;  /* 0x0000006800a97202 */ /* 0x000fe20000000f00 */
[----:B----4-:R-:W-:Y:S01]  /*c4b0*/  FMUL.FTZ R60, R2, R192 ;  /* 0x000000c0023c7220 */ /* 0x010fe20000410000 */
[----:B------:R-:W-:Y:S01]  /*c4c0*/  MOV R151, R106 ;  /* 0x0000006a00977202 */ /* 0x000fe20000000f00 */
[--C-:B------:R-:W-:Y:S01]  /*c4d0*/  FFMA.FTZ R104, R209, c[0x0][0x23c], -R75.reuse ;  /* 0x00008f00d1687a23 */ /* 0x100fe2000001084b */
[----:B------:R-:W-:Y:S01]  /*c4e0*/  MOV R194, R169 ;  /* 0x000000a900c27202 */ /* 0x000fe20000000f00 */
[----:B------:R3:W4:Y:S01]  /*c4f0*/  MUFU.EX2 R185, R59 ;  /* 0x0000003b00b97308 */ /* 0x0007220000000800 */
[--C-:B------:R-:W-:Y:S09]  /*c500*/  FFMA.FTZ R106, R245, c[0x0][0x23c], -R92.reuse ;  /* 0x00008f00f56a7a23 */ /* 0x100ff2000001085c */
[----:B------:R-:W-:Y:S01]  /*c510*/  MUFU.EX2 R209, R114 ;  /* 0x0000007200d17308 */ /* 0x000fe20000000800 */
[----:B--2---:R-:W-:Y:S09]  /*c520*/  FFMA.FTZ R52, R152, c[0x0][0x23c], -R92 ;  /* 0x00008f0098347a23 */ /* 0x004ff2000001085c */
[----:B------:R2:W-:Y:S01]  /*c530*/  MUFU.EX2 R152, R52 ;  /* 0x0000003400987308 */ /* 0x0005e20000000800 */
[----:B---3--:R-:W-:Y:S01]  /*c540*/  FMUL.FTZ R59, R0, R191 ;  /* 0x000000bf003b7220 */ /* 0x008fe20000410000 */
[----:B------:R-:W-:Y:S02]  /*c550*/  MOV R191, R179 ;  /* 0x000000b300bf7202 */ /* 0x000fe40000000f00 */
[----:B------:R-:W-:Y:S02]  /*c560*/  MOV R179, R176 ;  /* 0x000000b000b37202 */ /* 0x000fe40000000f00 */
[----:B------:R-:W-:Y:S04]  /*c570*/  MOV R192, R191 ;  /* 0x000000bf00c07202 */ /* 0x000fe80000000f00 */
[----:B------:R-:W-:Y:S01]  /*c580*/  MUFU.EX2 R169, R97 ;  /* 0x0000006100a97308 */ /* 0x000fe20000000800 */
[----:B------:R-:W-:Y:S09]  /*c590*/  MOV R176, R171 ;  /* 0x000000ab00b07202 */ /* 0x000ff20000000f00 */
[----:B------:R-:W-:Y:S01]  /*c5a0*/  MUFU.EX2 R171, R110 ;  /* 0x0000006e00ab7308 */ /* 0x000fe20000000800 */
[----:B--2---:R-:W-:Y:S01]  /*c5b0*/  FMUL.FTZ R52, R69, R184 ;  /* 0x000000b845347220 */ /* 0x004fe20000410000 */
[----:B------:R-:W-:Y:S01]  /*c5c0*/  MOV R184, R168 ;  /* 0x000000a800b87202 */ /* 0x000fe20000000f00 */
[----:B------:R-:W-:Y:S02]  /*c5d0*/  IMAD.MOV.U32 R168, RZ, RZ, R128 ;  /* 0x000000ffffa87224 */ /* 0x000fe400078e0080 */
[----:B------:R-:W-:Y:S01]  /*c5e0*/  FFMA.FTZ R128, R118, c[0x0][0x23c], -R75 ;  /* 0x00008f0076807a23 */ /* 0x000fe2000001084b */
[----:B------:R-:W-:Y:S01]  /*c5f0*/  MOV R190, R184 ;  /* 0x000000b800be7202 */ /* 0x000fe20000000f00 */
[----:B------:R-:W-:Y:S01]  /*c600*/  IMAD.MOV.U32 R184, RZ, RZ, R111 ;  /* 0x000000ffffb87224 */ /* 0x000fe200078e006f */
[-C--:B-1----:R-:W-:Y:S02]  /*c610*/  HMMA.16816.F32 R52, R76, R80.reuse, R52 ;  /* 0x000000504c34723c */ /* 0x082fe40000001834 */
[----:B------:R-:W-:Y:S01]  /*c620*/  MUFU.EX2 R191, R115 ;  /* 0x0000007300bf7308 */ /* 0x000fe20000000800 */
[----:B------:R-:W-:Y:S01]  /*c630*/  FFMA.FTZ R111, R211, c[0x0][0x23c], -R92 ;  /* 0x00008f00d36f7a23 */ /* 0x000fe2000001085c */
[----:B------:R-:W-:Y:S04]  /*c640*/  MOV R193, R190 ;  /* 0x000000be00c17202 */ /* 0x000fe80000000f00 */
[C---:B------:R-:W-:Y:S01]  /*c650*/  HMMA.16816.F32 R56, R64.reuse, R80, R56 ;  /* 0x000000504038723c */ /* 0x040fe20000001838 */
[----:B------:R-:W2:Y:S03]  /*c660*/  LDL.LU R81, [R1+0x30] ;  /* 0x0000300001517983 */ /* 0x000ea60000300800 */
[----:B------:R-:W-:Y:S03]  /*c670*/  MUFU.EX2 R190, R120 ;  /* 0x0000007800be7308 */ /* 0x000fe60000000800 */
[----:B------:R-:W-:Y:S01]  /*c680*/  FFMA.FTZ R80, R87, c[0x0][0x23c], -R96 ;  /* 0x00008f0057507a23 */ /* 0x000fe20000010860 */
[-C--:B------:R-:W-:Y:S06]  /*c690*/  HMMA.16816.F32 R60, R64, R82.reuse, R60 ;  /* 0x00000052403c723c */ /* 0x080fec000000183c */
[----:B------:R1:W-:Y:S01]  /*c6a0*/  MUFU.EX2 R247, R80 ;  /* 0x0000005000f77308 */ /* 0x0003e20000000800 */
[--C-:B------:R-:W-:Y:S02]  /*c6b0*/  FFMA.FTZ R65, R86, c[0x0][0x23c], -R92.reuse ;  /* 0x00008f0056417a23 */ /* 0x100fe4000001085c */
[----:B------:R-:W-:Y:S01]  /*c6c0*/  FFMA.FTZ R64, R174, c[0x0][0x23c], -R92 ;  /* 0x00008f00ae407a23 */ /* 0x000fe2000001085c */
[----:B------:R-:W3:Y:S02]  /*c6d0*/  LDSM.16.MT88.4 R84, [R216+0x8800] ;  /* 0x00880000d854783b */ /* 0x000ee40000004200 */
[----:B------:R-:W-:Y:S01]  /*c6e0*/  MOV R174, R101 ;  /* 0x0000006500ae7202 */ /* 0x000fe20000000f00 */
[--C-:B------:R-:W-:Y:S03]  /*c6f0*/  FFMA.FTZ R101, R239, c[0x0][0x23c], -R75.reuse ;  /* 0x00008f00ef657a23 */ /* 0x100fe6000001084b */
[----:B------:R1:W-:Y:S01]  /*c700*/  MUFU.EX2 R239, R64 ;  /* 0x0000004000ef7308 */ /* 0x0003e20000000800 */
[C---:B------:R-:W-:Y:S02]  /*c710*/  FMUL.FTZ R66, R68.reuse, R198 ;  /* 0x000000c644427220 */ /* 0x040fe40000410000 */
[----:B------:R-:W-:Y:S01]  /*c720*/  FMUL.FTZ R67, R68, R199 ;  /* 0x000000c744437220 */ /* 0x000fe20000410000 */
[----:B------:R-:W-:Y:S01]  /*c730*/  MOV R199, R195 ;  /* 0x000000c300c77202 */ /* 0x000fe20000000f00 */
[----:B------:R-:W-:Y:S01]  /*c740*/  FFMA.FTZ R75, R131, c[0x0][0x23c], -R75 ;  /* 0x00008f00834b7a23 */ /* 0x000fe2000001084b */
[----:B------:R-:W-:Y:S02]  /*c750*/  MOV R195, R192 ;  /* 0x000000c000c37202 */ /* 0x000fe40000000f00 */
[----:B----4-:R-:W-:Y:S02]  /*c760*/  MOV R192, R185 ;  /* 0x000000b900c07202 */ /* 0x010fe40000000f00 */
[----:B------:R-:W-:Y:S01]  /*c770*/  MOV R185, R184 ;  /* 0x000000b800b97202 */ /* 0x000fe20000000f00 */
[----:B------:R-:W-:Y:S01]  /*c780*/  IMAD.MOV.U32 R184, RZ, RZ, R178 ;  /* 0x000000ffffb87224 */ /* 0x000fe200078e00b2 */
[----:B------:R-:W-:Y:S01]  /*c790*/  MOV R178, R173 ;  /* 0x000000ad00b27202 */ /* 0x000fe20000000f00 */
[----:B------:R-:W-:Y:S01]  /*c7a0*/  MUFU.EX2 R111, R111 ;  /* 0x0000006f006f7308 */ /* 0x000fe20000000800 */
[--C-:B-1----:R-:W-:Y:S01]  /*c7b0*/  FFMA.FTZ R80, R244, c[0x0][0x23c], -R96.reuse ;  /* 0x00008f00f4507a23 */ /* 0x102fe20000010860 */
[----:B------:R-:W-:Y:S05]  /*c7c0*/  MOV R245, R199 ;  /* 0x000000c700f57202 */ /* 0x000fea0000000f00 */
[--C-:B------:R-:W-:Y:S03]  /*c7d0*/  FFMA.FTZ R97, R245, c[0x0][0x23c], -R96.reuse ;  /* 0x00008f00f5617a23 */ /* 0x100fe60000010860 */
[----:B------:R1:W-:Y:S01]  /*c7e0*/  MUFU.EX2 R238, R80 ;  /* 0x0000005000ee7308 */ /* 0x0003e20000000800 */
[C---:B------:R-:W-:Y:S01]  /*c7f0*/  FMUL.FTZ R64, R69.reuse, R196 ;  /* 0x000000c445407220 */ /* 0x040fe20000410000 */
[----:B------:R-:W-:Y:S02]  /*c800*/  MOV R196, R183 ;  /* 0x000000b700c47202 */ /* 0x000fe40000000f00 */
[----:B------:R-:W-:Y:S02]  /*c810*/  MOV R183, R174 ;  /* 0x000000ae00b77202 */ /* 0x000fe40000000f00 */
[----:B------:R-:W-:Y:S04]  /*c820*/  MOV R240, R196 ;  /* 0x000000c400f07202 */ /* 0x000fe80000000f00 */
[----:B------:R4:W-:Y:S10]  /*c830*/  MUFU.EX2 R244, R65 ;  /* 0x0000004100f47308 */ /* 0x0009f40000000800 */
[----:B------:R-:W-:Y:S01]  /*c840*/  MUFU.EX2 R174, R95 ;  /* 0x0000005f00ae7308 */ /* 0x000fe20000000800 */
[----:B-1----:R-:W2:Y:S09]  /*c850*/  LDL.LU R80, [R1+0x34] ;  /* 0x0000340001507983 */ /* 0x002eb20000300800 */
[----:B------:R-:W-:Y:S01]  /*c860*/  MUFU.EX2 R173, R99 ;  /* 0x0000006300ad7308 */ /* 0x000fe20000000800 */
[----:B----4-:R-:W-:Y:S01]  /*c870*/  FMUL.FTZ R65, R69, R197 ;  /* 0x000000c545417220 */ /* 0x010fe20000410000 */
[----:B------:R-:W-:Y:S02]  /*c880*/  MOV R197, R182 ;  /* 0x000000b600c57202 */ /* 0x000fe40000000f00 */
[----:B------:R-:W-:Y:S02]  /*c890*/  MOV R182, R175 ;  /* 0x000000af00b67202 */ /* 0x000fe40000000f00 */
[----:B------:R-:W-:Y:S04]  /*c8a0*/  MOV R118, R197 ;  /* 0x000000c500767202 */ /* 0x000fe80000000f00 */
[----:B------:R-:W-:Y:S01]  /*c8b0*/  MUFU.EX2 R175, R101 ;  /* 0x0000006500af7308 */ /* 0x000fe20000000800 */
[----:B------:R-:W-:Y:S04]  /*c8c0*/  HMMA.16816.F32 R64, R76, R82, R64 ;  /* 0x000000524c40723c */ /* 0x000fe80000001840 */
[----:B------:R-:W-:Y:S03]  /*c8d0*/  MOV R197, R168 ;  /* 0x000000a800c57202 */ /* 0x000fe60000000f00 */
[----:B------:R-:W-:Y:S01]  /*c8e0*/  FFMA.FTZ R76, R189, c[0x0][0x23c], -R96 ;  /* 0x00008f00bd4c7a23 */ /* 0x000fe20000010860 */
[----:B------:R-:W-:Y:S01]  /*c8f0*/  MOV R189, R186 ;  /* 0x000000ba00bd7202 */ /* 0x000fe20000000f00 */
[----:B------:R-:W1:Y:S03]  /*c900*/  MUFU.EX2 R128, R128 ;  /* 0x0000008000807308 */ /* 0x000e660000000800 */
[----:B------:R-:W-:Y:S02]  /*c910*/  MOV R198, R189 ;  /* 0x000000bd00c67202 */ /* 0x000fe40000000f00 */
[----:B------:R-:W-:Y:S02]  /*c920*/  MOV R186, R180 ;  /* 0x000000b400ba7202 */ /* 0x000fe40000000f00 */
[----:B------:R-:W-:Y:S01]  /*c930*/  MOV R180, R109 ;  /* 0x0000006d00b47202 */ /* 0x000fe20000000f00 */
[----:B------:R-:W-:Y:S01]  /*c940*/  FFMA.FTZ R109, R236, c[0x0][0x23c], -R92 ;  /* 0x00008f00ec6d7a23 */ /* 0x000fe2000001085c */
[----:B------:R-:W-:Y:S01]  /*c950*/  F2FP.PACK_AB R77, R221, R248 ;  /* 0x000000f8dd4d723e */ /* 0x000fe200000000ff */
[----:B------:R-:W4:Y:S01]  /*c960*/  LDL.LU R92, [R1+0x38] ;  /* 0x00003800015c7983 */ /* 0x000f220000300800 */
[----:B------:R1:W-:Y:S01]  /*c970*/  MUFU.EX2 R210, R76 ;  /* 0x0000004c00d27308 */ /* 0x0003e20000000800 */
[----:B------:R-:W-:Y:S01]  /*c980*/  F2FP.PACK_AB R78, R165, R220 ;  /* 0x000000dca54e723e */ /* 0x000fe200000000ff */
[--C-:B------:R-:W-:Y:S01]  /*c990*/  FFMA.FTZ R115, R186, c[0x0][0x23c], -R96.reuse ;  /* 0x00008f00ba737a23 */ /* 0x100fe20000010860 */
[----:B------:R-:W-:Y:S02]  /*c9a0*/  F2FP.PACK_AB R79, R164, R166 ;  /* 0x000000a6a44f723e */ /* 0x000fe400000000ff */
[----:B------:R-:W-:Y:S02]  /*c9b0*/  F2FP.PACK_AB R82, R142, R139 ;  /* 0x0000008b8e52723e */ /* 0x000fe400000000ff */
[----:B------:R-:W-:Y:S02]  /*c9c0*/  F2FP.PACK_AB R83, R147, R138 ;  /* 0x0000008a9353723e */ /* 0x000fe400000000ff */
[----:B------:R-:W-:Y:S01]  /*c9d0*/  MOV R236, R195 ;  /* 0x000000c300ec7202 */ /* 0x000fe20000000f00 */
[----:B------:R3:W-:Y:S10]  /*c9e0*/  MUFU.EX2 R189, R100 ;  /* 0x0000006400bd7308 */ /* 0x0007f40000000800 */
[----:B------:R-:W-:Y:S01]  /*c9f0*/  MUFU.EX2 R186, R104 ;  /* 0x0000006800ba7308 */ /* 0x000fe20000000800 */
[----:B-1----:R-:W-:Y:S09]  /*ca00*/  F2FP.PACK_AB R76, R222, R249 ;  /* 0x000000f9de4c723e */ /* 0x002ff200000000ff */
[----:B------:R-:W-:Y:S01]  /*ca10*/  MUFU.EX2 R109, R109 ;  /* 0x0000006d006d7308 */ /* 0x000fe20000000800 */
[-C--:B---3--:R-:W-:Y:S03]  /*ca20*/  HMMA.16816.F32 R4, R76, R84.reuse, R4 ;  /* 0x000000544c04723c */ /* 0x088fe60000001804 */
[----:B------:R-:W-:Y:S06]  /*ca30*/  FFMA.FTZ R100, R176, c[0x0][0x23c], -R96 ;  /* 0x00008f00b0647a23 */ /* 0x000fec0000010860 */
[----:B------:R1:W-:Y:S10]  /*ca40*/  MUFU.EX2 R176, R103 ;  /* 0x0000006700b07308 */ /* 0x0003f40000000800 */
[----:B------:R-:W-:Y:S10]  /*ca50*/  MUFU.EX2 R104, R215 ;  /* 0x000000d700687308 */ /* 0x000ff40000000800 */
[----:B------:R-:W-:Y:S01]  /*ca60*/  MUFU.EX2 R115, R115 ;  /* 0x0000007300737308 */ /* 0x000fe20000000800 */
[----:B--2---:R-:W-:Y:S01]  /*ca70*/  FFMA.FTZ R69, R69, R81, R207 ;  /* 0x0000005145457223 */ /* 0x004fe200000100cf */
[----:B------:R-:W-:Y:S08]  /*ca80*/  F2FP.PACK_AB R81, R141, R136 ;  /* 0x000000888d51723e */ /* 0x000ff000000000ff */
[----:B------:R-:W-:Y:S01]  /*ca90*/  MUFU.EX2 R207, R94 ;  /* 0x0000005e00cf7308 */ /* 0x000fe20000000800 */
[----:B-1----:R-:W-:Y:S01]  /*caa0*/  FADD.FTZ R103, R243, R69 ;  /* 0x00000045f3677221 */ /* 0x002fe20000010000 */
[----:B------:R-:W-:Y:S01]  /*cab0*/  F2FP.PACK_AB R69, R150, R146 ;  /* 0x000000929645723e */ /* 0x000fe200000000ff */
[----:B------:R-:W-:Y:S01]  /*cac0*/  FFMA.FTZ R102, R68, R80, R102 ;  /* 0x0000005044667223 */ /* 0x000fe20000010066 */
[----:B------:R-:W-:Y:S01]  /*cad0*/  F2FP.PACK_AB R80, R137, R140 ;  /* 0x0000008c8950723e */ /* 0x000fe200000000ff */
[----:B------:R-:W-:Y:S01]  /*cae0*/  FFMA.FTZ R68, R198, c[0x0][0x23c], -R96 ;  /* 0x00008f00c6447a23 */ /* 0x000fe20000010860 */
[----:B------:R-:W-:Y:S01]  /*caf0*/  MOV R198, R194 ;  /* 0x000000c200c67202 */ /* 0x000fe20000000f00 */
[----:B------:R-:W-:Y:S01]  /*cb00*/  FADD.FTZ R102, R197, R102 ;  /* 0x00000066c5667221 */ /* 0x000fe20000010000 */
[----:B------:R-:W-:Y:S02]  /*cb10*/  F2FP.PACK_AB R197, R119, R128 ;  /* 0x0000008077c5723e */ /* 0x000fe400000000ff */
[----:B------:R1:W-:Y:S01]  /*cb20*/  MUFU.EX2 R168, R68 ;  /* 0x0000004400a87308 */ /* 0x0003e20000000800 */
[----:B------:R-:W-:Y:S01]  /*cb30*/  MOV R131, R198 ;  /* 0x000000c600837202 */ /* 0x000fe20000000f00 */
[C---:B------:R-:W-:Y:S04]  /*cb40*/  HMMA.16816.F32 R8, R80.reuse, R84, R8 ;  /* 0x000000545008723c */ /* 0x040fe80000001808 */
[----:B------:R-:W-:Y:S02]  /*cb50*/  MOV R198, R178 ;  /* 0x000000b200c67202 */ /* 0x000fe40000000f00 */
[----:B------:R-:W-:Y:S02]  /*cb60*/  MOV R194, R188 ;  /* 0x000000bc00c27202 */ /* 0x000fe40000000f00 */
[-C--:B------:R-:W-:Y:S01]  /*cb70*/  HMMA.16816.F32 R12, R80, R86.reuse, R12 ;  /* 0x00000056500c723c */ /* 0x080fe2000000180c */
[----:B------:R2:W-:Y:S03]  /*cb80*/  MUFU.EX2 R188, R98 ;  /* 0x0000006200bc7308 */ /* 0x0005e60000000800 */
[----:B------:R-:W-:Y:S02]  /*cb90*/  IMAD.MOV.U32 R211, RZ, RZ, R194 ;  /* 0x000000ffffd37224 */ /* 0x000fe400078e00c2 */
[--C-:B------:R-:W-:Y:S02]  /*cba0*/  FFMA.FTZ R114, R198, c[0x0][0x23c], -R96.reuse ;  /* 0x00008f00c6727a23 */ /* 0x100fe40000010860 */
[C---:B------:R-:W-:Y:S01]  /*cbb0*/  HMMA.16816.F32 R16, R76.reuse, R86, R16 ;  /* 0x000000564c10723c */ /* 0x040fe20000001810 */
[----:B------:R-:W3:Y:S03]  /*cbc0*/  LDSM.16.MT88.4 R84, [R217+0x8800] ;  /* 0x00880000d954783b */ /* 0x000ee60000004200 */
[----:B------:R-:W-:Y:S01]  /*cbd0*/  MUFU.EX2 R114, R114 ;  /* 0x0000007200727308 */ /* 0x000fe20000000800 */
[----:B-1----:R-:W-:Y:S01]  /*cbe0*/  FFMA.FTZ R68, R193, c[0x0][0x23c], -R96 ;  /* 0x00008f00c1447a23 */ /* 0x002fe20000010860 */
[----:B------:R-:W-:Y:S02]  /*cbf0*/  MOV R193, R187 ;  /* 0x000000bb00c17202 */ /* 0x000fe40000000f00 */
[-C--:B------:R-:W-:Y:S04]  /*cc00*/  HMMA.16816.F32 R20, R76, R88.reuse, R20 ;  /* 0x000000584c14723c */ /* 0x080fe80000001814 */
[----:B------:R-:W-:Y:S01]  /*cc10*/  MOV R187, R177 ;  /* 0x000000b100bb7202 */ /* 0x000fe20000000f00 */
[----:B----4-:R-:W-:Y:S01]  /*cc20*/  FFMA.FTZ R2, R2, R92, R214 ;  /* 0x0000005c02027223 */ /* 0x010fe200000100d6 */
[----:B------:R-:W-:Y:S01]  /*cc30*/  MOV R177, R172 ;  /* 0x000000ac00b17202 */ /* 0x000fe20000000f00 */
[----:B------:R-:W-:Y:S01]  /*cc40*/  LDSM.16.MT88.4 R92, [R217+0x9000] ;  /* 0x00900000d95c783b */ /* 0x000fe20000004200 */
[C---:B------:R-:W-:Y:S01]  /*cc50*/  HMMA.16816.F32 R24, R80.reuse, R88, R24 ;  /* 0x000000585018723c */ /* 0x040fe20000001818 */
[----:B------:R1:W-:Y:S03]  /*cc60*/  MUFU.EX2 R172, R68 ;  /* 0x0000004400ac7308 */ /* 0x0003e60000000800 */
[----:B--2---:R-:W-:Y:S01]  /*cc70*/  FFMA.FTZ R98, R131, c[0x0][0x23c], -R96 ;  /* 0x00008f0083627a23 */ /* 0x004fe20000010860 */
[----:B------:R-:W-:Y:S01]  /*cc80*/  MOV R214, R193 ;  /* 0x000000c100d67202 */ /* 0x000fe20000000f00 */
[----:B------:R-:W-:Y:S01]  /*cc90*/  FADD.FTZ R101, R242, R2 ;  /* 0x00000002f2657221 */ /* 0x000fe20000010000 */
[----:B------:R-:W-:Y:S01]  /*cca0*/  MOV R199, R177 ;  /* 0x000000b100c77202 */ /* 0x000fe20000000f00 */
[-C--:B------:R-:W-:Y:S03]  /*ccb0*/  HMMA.16816.F32 R28, R80, R90.reuse, R28 ;  /* 0x0000005a501c723c */ /* 0x080fe6000000181c */
[----:B------:R-:W-:Y:S01]  /*ccc0*/  MUFU.EX2 R120, R98 ;  /* 0x0000006200787308 */ /* 0x000fe20000000800 */
[----:B------:R-:W-:Y:S01]  /*ccd0*/  FFMA.FTZ R110, R199, c[0x0][0x23c], -R96 ;  /* 0x00008f00c76e7a23 */ /* 0x000fe20000010860 */
[----:B------:R-:W-:Y:S03]  /*cce0*/  MOV R193, R184 ;  /* 0x000000b800c17202 */ /* 0x000fe60000000f00 */
[C---:B------:R-:W-:Y:S01]  /*ccf0*/  HMMA.16816.F32 R32, R76.reuse, R90, R32 ;  /* 0x0000005a4c20723c */ /* 0x040fe20000001820 */
[----:B------:R-:W2:Y:S03]  /*cd00*/  LDSM.16.MT88.4 R88, [R218+0x8800] ;  /* 0x00880000da58783b */ /* 0x000ea60000004200 */
[----:B------:R-:W-:Y:S01]  /*cd10*/  FADD.FTZ R2, R193, R103 ;  /* 0x00000067c1027221 */ /* 0x000fe20000010000 */
[----:B------:R-:W-:Y:S03]  /*cd20*/  MUFU.EX2 R177, R122 ;  /* 0x0000007a00b17308 */ /* 0x000fe60000000800 */
[----:B------:R-:W-:Y:S01]  /*cd30*/  FADD.FTZ R2, R180, R2 ;  /* 0x00000002b4027221 */ /* 0x000fe20000010000 */
[-C--:B---3--:R-:W-:Y:S03]  /*cd40*/  HMMA.16816.F32 R36, R76, R84.reuse, R36 ;  /* 0x000000544c24723c */ /* 0x088fe60000001824 */
[----:B-1----:R-:W-:Y:S01]  /*cd50*/  FFMA.FTZ R68, R179, c[0x0][0x23c], -R96 ;  /* 0x00008f00b3447a23 */ /* 0x002fe20000010860 */
[----:B------:R-:W-:Y:S01]  /*cd60*/  MOV R180, R151 ;  /* 0x0000009700b47202 */ /* 0x000fe20000000f00 */
[----:B------:R-:W-:Y:S01]  /*cd70*/  FADD.FTZ R2, R249, R2 ;  /* 0x00000002f9027221 */ /* 0x000fe20000010000 */
[----:B------:R-:W1:Y:S02]  /*cd80*/  MUFU.EX2 R103, R129 ;  /* 0x0000008100677308 */ /* 0x000e640000000800 */
[C---:B------:R-:W-:Y:S04]  /*cd90*/  HMMA.16816.F32 R40, R80.reuse, R84, R40 ;  /* 0x000000545028723c */ /* 0x040fe80000001828 */
[----:B------:R-:W-:Y:S01]  /*cda0*/  FADD.FTZ R2, R222, R2 ;  /* 0x00000002de027221 */ /* 0x000fe20000010000 */
[----:B------:R-:W-:Y:S03]  /*cdb0*/  MOV R245, R180 ;  /* 0x000000b400f57202 */ /* 0x000fe60000000f00 */
[-C--:B------:R-:W-:Y:S01]  /*cdc0*/  HMMA.16816.F32 R44, R80, R86.reuse, R44 ;  /* 0x00000056502c723c */ /* 0x080fe2000000182c */
[----:B------:R3:W-:Y:S03]  /*cdd0*/  MUFU.EX2 R179, R68 ;  /* 0x0000004400b37308 */ /* 0x0007e60000000800 */
[----:B------:R-:W-:Y:S01]  /*cde0*/  FADD.FTZ R2, R220, R2 ;  /* 0x00000002dc027221 */ /* 0x000fe20000010000 */
[----:B------:R-:W-:Y:S03]  /*cdf0*/  IADD3 R245, R245, -0x1, RZ ;  /* 0xfffffffff5f57810 */ /* 0x000fe60007ffe0ff */
[C---:B------:R-:W-:Y:S01]  /*ce00*/  HMMA.16816.F32 R48, R76.reuse, R86, R48 ;  /* 0x000000564c30723c */ /* 0x040fe20000001830 */
[----:B------:R-:W4:Y:S02]  /*ce10*/  LDSM.16.MT88.4 R84, [R216+0x9000] ;  /* 0x00900000d854783b */ /* 0x000f240000004200 */
[----:B------:R-:W-:Y:S01]  /*ce20*/  MUFU.EX2 R122, R97 ;  /* 0x00000061007a7308 */ /* 0x000fe20000000800 */
[----:B------:R-:W-:Y:S01]  /*ce30*/  FADD.FTZ R2, R165, R2 ;  /* 0x00000002a5027221 */ /* 0x000fe20000010000 */
[----:B-1----:R-:W-:Y:S03]  /*ce40*/  F2FP.PACK_AB R198, R103, R104 ;  /* 0x0000006867c6723e */ /* 0x002fe600000000ff */
[-C--:B--2---:R-:W-:Y:S04]  /*ce50*/  HMMA.16816.F32 R52, R76, R88.reuse, R52 ;  /* 0x000000584c34723c */ /* 0x084fe80000001834 */
[----:B------:R-:W-:Y:S01]  /*ce60*/  FADD.FTZ R2, R148, R2 ;  /* 0x0000000294027221 */ /* 0x000fe20000010000 */
[----:B------:R-:W-:Y:S03]  /*ce70*/  MUFU.EX2 R184, R132 ;  /* 0x0000008400b87308 */ /* 0x000fe60000000800 */
[C---:B------:R-:W-:Y:S04]  /*ce80*/  HMMA.16816.F32 R56, R80.reuse, R88, R56 ;  /* 0x000000585038723c */ /* 0x040fe80000001838 */
[--C-:B---3--:R-:W-:Y:S01]  /*ce90*/  FFMA.FTZ R68, R118, c[0x0][0x23c], -R96.reuse ;  /* 0x00008f0076447a23 */ /* 0x108fe20000010860 */
[----:B------:R-:W-:Y:S02]  /*cea0*/  MOV R118, R187 ;  /* 0x000000bb00767202 */ /* 0x000fe40000000f00 */
[----:B------:R-:W-:Y:S01]  /*ceb0*/  MUFU.EX2 R187, R123 ;  /* 0x0000007b00bb7308 */ /* 0x000fe20000000800 */
[-C--:B------:R-:W-:Y:S01]  /*cec0*/  HMMA.16816.F32 R60, R80, R90.reuse, R60 ;  /* 0x0000005a503c723c */ /* 0x080fe2000000183c */
[----:B------:R-:W1:Y:S03]  /*ced0*/  LDSM.16.MT88.4 R80, [R219+0x9000] ;  /* 0x00900000db50783b */ /* 0x000e660000004200 */
[--C-:B------:R-:W-:Y:S02]  /*cee0*/  FFMA.FTZ R99, R118, c[0x0][0x23c], -R96.reuse ;  /* 0x00008f0076637a23 */ /* 0x100fe40000010860 */
[--C-:B------:R-:W-:Y:S01]  /*cef0*/  FFMA.FTZ R118, R71, c[0x0][0x23c], -R96.reuse ;  /* 0x00008f0047767a23 */ /* 0x100fe20000010860 */
[----:B------:R-:W-:Y:S01]  /*cf00*/  F2FP.PACK_AB R71, R163, R182 ;  /* 0x000000b6a347723e */ /* 0x000fe200000000ff */
[----:B------:R-:W-:Y:S01]  /*cf10*/  HMMA.16816.F32 R64, R76, R90, R64 ;  /* 0x0000005a4c40723c */ /* 0x000fe20000001840 */
[----:B------:R2:W-:Y:S01]  /*cf20*/  MUFU.EX2 R178, R68 ;  /* 0x0000004400b27308 */ /* 0x0005e20000000800 */
[----:B------:R-:W3:Y:S02]  /*cf30*/  LDSM.16.MT88.4 R88, [R218+0x9000] ;  /* 0x00900000da58783b */ /* 0x000ee40000004200 */
[----:B------:R-:W-:Y:S01]  /*cf40*/  FFMA.FTZ R96, R70, c[0x0][0x23c], -R96 ;  /* 0x00008f0046607a23 */ /* 0x000fe20000010860 */
[----:B------:R-:W-:Y:S02]  /*cf50*/  F2FP.PACK_AB R70, R181, R183 ;  /* 0x000000b7b546723e */ /* 0x000fe400000000ff */
[----:B------:R-:W-:Y:S02]  /*cf60*/  F2FP.PACK_AB R76, R145, R144 ;  /* 0x00000090914c723e */ /* 0x000fe400000000ff */
[----:B------:R-:W-:Y:S02]  /*cf70*/  F2FP.PACK_AB R77, R157, R143 ;  /* 0x0000008f9d4d723e */ /* 0x000fe400000000ff */
[----:B------:R-:W-:Y:S01]  /*cf80*/  MUFU.EX2 R96, R96 ;  /* 0x0000006000607308 */ /* 0x000fe20000000800 */
[----:B------:R-:W-:Y:S02]  /*cf90*/  F2FP.PACK_AB R78, R159, R158 ;  /* 0x0000009e9f4e723e */ /* 0x000fe400000000ff */
[----:B------:R-:W-:Y:S07]  /*cfa0*/  F2FP.PACK_AB R79, R154, R156 ;  /* 0x0000009c9a4f723e */ /* 0x000fee00000000ff */
[----:B------:R-:W-:Y:S01]  /*cfb0*/  MUFU.EX2 R132, R105 ;  /* 0x0000006900847308 */ /* 0x000fe20000000800 */
[----:B--2---:R-:W2:Y:S04]  /*cfc0*/  LDL.LU R68, [R1+0x3c] ;  /* 0x00003c0001447983 */ /* 0x004ea80000300800 */
[----:B------:R1:W5:Y:S05]  /*cfd0*/  LDL.LU R222, [R1+0x8c] ;  /* 0x00008c0001de7983 */ /* 0x00036a0000300800 */
[----:B------:R-:W-:Y:S10]  /*cfe0*/  MUFU.EX2 R131, R107 ;  /* 0x0000006b00837308 */ /* 0x000ff40000000800 */
[----:B------:R-:W-:Y:S10]  /*cff0*/  MUFU.EX2 R123, R108 ;  /* 0x0000006c007b7308 */ /* 0x000ff40000000800 */
[----:B------:R-:W-:Y:S10]  /*d000*/  MUFU.EX2 R108, R99 ;  /* 0x00000063006c7308 */ /* 0x000ff40000000800 */
[----:B------:R-:W-:Y:S10]  /*d010*/  MUFU.EX2 R107, R100 ;  /* 0x00000064006b7308 */ /* 0x000ff40000000800 */
[----:B------:R-:W-:Y:S10]  /*d020*/  MUFU.EX2 R105, R213 ;  /* 0x000000d500697308 */ /* 0x000ff40000000800 */
[----:B------:R-:W-:Y:S10]  /*d030*/  MUFU.EX2 R110, R110 ;  /* 0x0000006e006e7308 */ /* 0x000ff40000000800 */
[----:B------:R-:W-:Y:S10]  /*d040*/  MUFU.EX2 R100, R200 ;  /* 0x000000c800647308 */ /* 0x000ff40000000800 */
[----:B------:R-:W-:Y:S01]  /*d050*/  MUFU.EX2 R99, R121 ;  /* 0x0000007900637308 */ /* 0x000fe20000000800 */
[----:B--2---:R-:W-:Y:S01]  /*d060*/  FFMA.FTZ R0, R0, R68, R237 ;  /* 0x0000004400007223 */ /* 0x004fe200000100ed */
[----:B------:R-:W-:Y:S02]  /*d070*/  F2FP.PACK_AB R68, R149, R148 ;  /* 0x000000949544723e */ /* 0x000fe400000000ff */
[----:B------:R-:W-:Y:S01]  /*d080*/  MOV R237, R192 ;  /* 0x000000c000ed7202 */ /* 0x000fe20000000f00 */
[----:B------:R-:W-:Y:S01]  /*d090*/  FADD.FTZ R0, R246, R0 ;  /* 0x00000000f6007221 */ /* 0x000fe20000010000 */
[----:B------:R-:W-:Y:S04]  /*d0a0*/  MOV R192, R185 ;  /* 0x000000b900c07202 */ /* 0x000fe80000000f00 */
[----:B------:R-:W-:Y:S01]  /*d0b0*/  MUFU.EX2 R185, R126 ;  /* 0x0000007e00b97308 */ /* 0x000fe20000000800 */
[-C--:B----4-:R-:W-:Y:S05]  /*d0c0*/  HMMA.16816.F32 R4, R68, R84.reuse, R4 ;  /* 0x000000544404723c */ /* 0x090fea0000001804 */
[----:B------:R-:W-:Y:S03]  /*d0d0*/  FADD.FTZ R0, R241, R0 ;  /* 0x00000000f1007221 */ /* 0x000fe60000010000 */
[C---:B------:R-:W-:Y:S01]  /*d0e0*/  HMMA.16816.F32 R8, R76.reuse, R84, R8 ;  /* 0x000000544c08723c */ /* 0x040fe20000001808 */
[----:B------:R-:W-:Y:S03]  /*d0f0*/  MUFU.EX2 R126, R106 ;  /* 0x0000006a007e7308 */ /* 0x000fe60000000800 */
[----:B------:R-:W-:Y:S04]  /*d100*/  FADD.FTZ R0, R252, R0 ;  /* 0x00000000fc007221 */ /* 0x000fe80000010000 */
[-C--:B------:R-:W-:Y:S03]  /*d110*/  HMMA.16816.F32 R12, R76, R86.reuse, R12 ;  /* 0x000000564c0c723c */ /* 0x080fe6000000180c */
[----:B------:R-:W2:Y:S01]  /*d120*/  MUFU.EX2 R106, R212 ;  /* 0x000000d4006a7308 */ /* 0x000ea20000000800 */
[----:B------:R-:W-:Y:S04]  /*d130*/  FADD.FTZ R0, R136, R0 ;  /* 0x0000000088007221 */ /* 0x000fe80000010000 */
[C---:B------:R-:W-:Y:S01]  /*d140*/  HMMA.16816.F32 R16, R68.reuse, R86, R16 ;  /* 0x000000564410723c */ /* 0x040fe20000001810 */
[----:B------:R-:W-:Y:S03]  /*d150*/  LDSM.16.MT88.4 R84, [R219+0x9800] ;  /* 0x00980000db54783b */ /* 0x000fe60000004200 */
[----:B------:R-:W-:Y:S04]  /*d160*/  FADD.FTZ R0, R141, R0 ;  /* 0x000000008d007221 */ /* 0x000fe80000010000 */
[-C--:B-1----:R-:W-:Y:S04]  /*d170*/  HMMA.16816.F32 R20, R68, R80.reuse, R20 ;  /* 0x000000504414723c */ /* 0x082fe80000001814 */
[----:B------:R-:W-:Y:S04]  /*d180*/  FADD.FTZ R0, R138, R0 ;  /* 0x000000008a007221 */ /* 0x000fe80000010000 */
[C---:B------:R-:W-:Y:S04]  /*d190*/  HMMA.16816.F32 R24, R76.reuse, R80, R24 ;  /* 0x000000504c18723c */ /* 0x040fe80000001818 */
[----:B--2---:R-:W-:Y:S01]  /*d1a0*/  F2FP.PACK_AB R196, R105, R106 ;  /* 0x0000006a69c4723e */ /* 0x004fe200000000ff */
[----:B------:R-:W-:Y:S03]  /*d1b0*/  FADD.FTZ R0, R147, R0 ;  /* 0x0000000093007221 */ /* 0x000fe60000010000 */
[-C--:B------:R-:W-:Y:S04]  /*d1c0*/  HMMA.16816.F32 R28, R76, R82.reuse, R28 ;  /* 0x000000524c1c723c */ /* 0x080fe8000000181c */
[----:B------:R-:W-:Y:S04]  /*d1d0*/  FADD.FTZ R0, R143, R0 ;  /* 0x000000008f007221 */ /* 0x000fe80000010000 */
[C---:B------:R-:W-:Y:S01]  /*d1e0*/  HMMA.16816.F32 R32, R68.reuse, R82, R32 ;  /* 0x000000524420723c */ /* 0x040fe20000001820 */
[----:B------:R-:W1:Y:S03]  /*d1f0*/  LDSM.16.MT88.4 R80, [R216+0x9800] ;  /* 0x00980000d850783b */ /* 0x000e660000004200 */
[----:B------:R-:W-:Y:S04]  /*d200*/  FADD.FTZ R0, R157, R0 ;  /* 0x000000009d007221 */ /* 0x000fe80000010000 */
[-C--:B------:R-:W-:Y:S04]  /*d210*/  HMMA.16816.F32 R36, R68, R92.reuse, R36 ;  /* 0x0000005c4424723c */ /* 0x080fe80000001824 */
[----:B------:R-:W-:Y:S04]  /*d220*/  FADD.FTZ R0, R156, R0 ;  /* 0x000000009c007221 */ /* 0x000fe80000010000 */
[C---:B------:R-:W-:Y:S04]  /*d230*/  HMMA.16816.F32 R40, R76.reuse, R92, R40 ;  /* 0x0000005c4c28723c */ /* 0x040fe80000001828 */
[----:B------:R-:W-:Y:S04]  /*d240*/  FADD.FTZ R0, R154, R0 ;  /* 0x000000009a007221 */ /* 0x000fe80000010000 */
[-C--:B------:R-:W-:Y:S04]  /*d250*/  HMMA.16816.F32 R44, R76, R94.reuse, R44 ;  /* 0x0000005e4c2c723c */ /* 0x080fe8000000182c */
[----:B------:R-:W-:Y:S04]  /*d260*/  FADD.FTZ R0, R160, R0 ;  /* 0x00000000a0007221 */ /* 0x000fe80000010000 */
[C---:B------:R-:W-:Y:S01]  /*d270*/  HMMA.16816.F32 R48, R68.reuse, R94, R48 ;  /* 0x0000005e4430723c */ /* 0x040fe20000001830 */
[----:B------:R-:W2:Y:S03]  /*d280*/  LDSM.16.MT88.4 R92, [R217+0x9800] ;  /* 0x00980000d95c783b */ /* 0x000ea60000004200 */
[----:B------:R-:W-:Y:S04]  /*d290*/  FADD.FTZ R0, R247, R0 ;  /* 0x00000000f7007221 */ /* 0x000fe80000010000 */
[-C--:B---3--:R-:W-:Y:S04]  /*d2a0*/  HMMA.16816.F32 R52, R68, R88.reuse, R52 ;  /* 0x000000584434723c */ /* 0x088fe80000001834 */
[----:B------:R-:W-:Y:S04]  /*d2b0*/  FADD.FTZ R0, R238, R0 ;  /* 0x00000000ee007221 */ /* 0x000fe80000010000 */
[C---:B------:R-:W-:Y:S04]  /*d2c0*/  HMMA.16816.F32 R56, R76.reuse, R88, R56 ;  /* 0x000000584c38723c */ /* 0x040fe80000001838 */
[----:B------:R-:W-:Y:S04]  /*d2d0*/  FADD.FTZ R0, R210, R0 ;  /* 0x00000000d2007221 */ /* 0x000fe80000010000 */
[-C--:B------:R-:W-:Y:S07]  /*d2e0*/  HMMA.16816.F32 R60, R76, R90.reuse, R60 ;  /* 0x0000005a4c3c723c */ /* 0x080fee000000183c */
[----:B------:R-:W-:Y:S01]  /*d2f0*/  FADD.FTZ R77, R192, R102 ;  /* 0x00000066c04d7221 */ /* 0x000fe20000010000 */
[----:B------:R-:W-:Y:S01]  /*d300*/  HMMA.16816.F32 R64, R68, R90, R64 ;  /* 0x0000005a4440723c */ /* 0x000fe20000001840 */
[----:B------:R-:W3:Y:S01]  /*d310*/  LDSM.16.MT88.4 R88, [R218+0x9800] ;  /* 0x00980000da58783b */ /* 0x000ee20000004200 */
[----:B------:R-:W-:Y:S02]  /*d320*/  MUFU.EX2 R102, R130 ;  /* 0x0000008200667308 */ /* 0x000fe40000000800 */
[----:B------:R-:W-:Y:S01]  /*d330*/  FADD.FTZ R76, R251, R101 ;  /* 0x00000065fb4c7221 */ /* 0x000fe20000010000 */
[----:B------:R-:W-:Y:S01]  /*d340*/  F2FP.PACK_AB R78, R239, R244 ;  /* 0x000000f4ef4e723e */ /* 0x000fe200000000ff */
[----:B------:R-:W-:Y:S01]  /*d350*/  FADD.FTZ R98, R167, R77 ;  /* 0x0000004da7627221 */ /* 0x000fe20000010000 */
[----:B------:R-:W-:Y:S01]  /*d360*/  F2FP.PACK_AB R68, R162, R155 ;  /* 0x0000009ba244723e */ /* 0x000fe200000000ff */
[----:B------:R-:W-:Y:S01]  /*d370*/  FADD.FTZ R97, R250, R76 ;  /* 0x0000004cfa617221 */ /* 0x000fe20000010000 */
[----:B------:R-:W-:Y:S03]  /*d380*/  F2FP.PACK_AB R69, R161, R153 ;  /* 0x00000099a145723e */ /* 0x000fe600000000ff */
[----:B------:R-:W-:Y:S01]  /*d390*/  F2FP.PACK_AB R70, R236, R214 ;  /* 0x000000d6ec46723e */ /* 0x000fe200000000ff */
[----:B------:R-:W4:Y:S01]  /*d3a0*/  MUFU.EX2 R101, R75 ;  /* 0x0000004b00657308 */ /* 0x000f220000000800 */
[----:B------:R-:W-:Y:S02]  /*d3b0*/  F2FP.PACK_AB R71, R240, R211 ;  /* 0x000000d3f047723e */ /* 0x000fe400000000ff */
[----:B------:R-:W-:Y:S02]  /*d3c0*/  F2FP.PACK_AB R76, R237, R152 ;  /* 0x00000098ed4c723e */ /* 0x000fe400000000ff */
[----:B------:R-:W-:Y:S02]  /*d3d0*/  F2FP.PACK_AB R77, R247, R160 ;  /* 0x000000a0f74d723e */ /* 0x000fe400000000ff */
[----:B------:R-:W-:Y:S01]  /*d3e0*/  F2FP.PACK_AB R79, R210, R238 ;  /* 0x000000eed24f723e */ /* 0x000fe200000000ff */
[-C--:B-1----:R-:W-:Y:S03]  /*d3f0*/  HMMA.16816.F32 R4, R68, R80.reuse, R4 ;  /* 0x000000504404723c */ /* 0x082fe60000001804 */
[----:B------:R-:W-:Y:S05]  /*d400*/  F2FP.PACK_AB R192, R99, R100 ;  /* 0x0000006463c0723e */ /* 0x000fea00000000ff */
[C---:B------:R-:W-:Y:S08]  /*d410*/  HMMA.16816.F32 R8, R76.reuse, R80, R8 ;  /* 0x000000504c08723c */ /* 0x040ff00000001808 */
[-C--:B------:R-:W-:Y:S04]  /*d420*/  HMMA.16816.F32 R12, R76, R82.reuse, R12 ;  /* 0x000000524c0c723c */ /* 0x080fe8000000180c */
[----:B----4-:R-:W-:Y:S04]  /*d430*/  F2FP.PACK_AB R199, R101, R102 ;  /* 0x0000006665c7723e */ /* 0x010fe800000000ff */
[C---:B------:R-:W-:Y:S01]  /*d440*/  HMMA.16816.F32 R16, R68.reuse, R82, R16 ;  /* 0x000000524410723c */ /* 0x040fe20000001810 */
[----:B------:R-:W1:Y:S07]  /*d450*/  LDSM.16.MT88.4 R80, [R216+0xa000] ;  /* 0x00a00000d850783b */ /* 0x000e6e0000004200 */
[-C--:B------:R-:W-:Y:S08]  /*d460*/  HMMA.16816.F32 R20, R68, R84.reuse, R20 ;  /* 0x000000544414723c */ /* 0x080ff00000001814 */
[C---:B------:R-:W-:Y:S08]  /*d470*/  HMMA.16816.F32 R24, R76.reuse, R84, R24 ;  /* 0x000000544c18723c */ /* 0x040ff00000001818 */
[-C--:B------:R-:W-:Y:S08]  /*d480*/  HMMA.16816.F32 R28, R76, R86.reuse, R28 ;  /* 0x000000564c1c723c */ /* 0x080ff0000000181c */
[C---:B------:R-:W-:Y:S01]  /*d490*/  HMMA.16816.F32 R32, R68.reuse, R86, R32 ;  /* 0x000000564420723c */ /* 0x040fe20000001820 */
[----:B------:R-:W4:Y:S07]  /*d4a0*/  LDSM.16.MT88.4 R84, [R219+0xa000] ;  /* 0x00a00000db54783b */ /* 0x000f2e0000004200 */
[-C--:B--2---:R-:W-:Y:S08]  /*d4b0*/  HMMA.16816.F32 R36, R68, R92.reuse, R36 ;  /* 0x0000005c4424723c */ /* 0x084ff00000001824 */
[C---:B------:R-:W-:Y:S08]  /*d4c0*/  HMMA.16816.F32 R40, R76.reuse, R92, R40 ;  /* 0x0000005c4c28723c */ /* 0x040ff00000001828 */
[-C--:B------:R-:W-:Y:S08]  /*d4d0*/  HMMA.16816.F32 R44, R76, R94.reuse, R44 ;  /* 0x0000005e4c2c723c */ /* 0x080ff0000000182c */
[C---:B------:R-:W-:Y:S01]  /*d4e0*/  HMMA.16816.F32 R48, R68.reuse, R94, R48 ;  /* 0x0000005e4430723c */ /* 0x040fe20000001830 */
[----:B------:R-:W2:Y:S07]  /*d4f0*/  LDSM.16.MT88.4 R92, [R217+0xa000] ;  /* 0x00a00000d95c783b */ /* 0x000eae0000004200 */
[-C--:B---3--:R-:W-:Y:S08]  /*d500*/  HMMA.16816.F32 R52, R68, R88.reuse, R52 ;  /* 0x000000584434723c */ /* 0x088ff00000001834 */
[C---:B------:R-:W-:Y:S08]  /*d510*/  HMMA.16816.F32 R56, R76.reuse, R88, R56 ;  /* 0x000000584c38723c */ /* 0x040ff00000001838 */
[-C--:B------:R-:W-:Y:S07]  /*d520*/  HMMA.16816.F32 R60, R76, R90.reuse, R60 ;  /* 0x0000005a4c3c723c */ /* 0x080fee000000183c */
[----:B------:R-:W-:Y:S01]  /*d530*/  FADD.FTZ R77, R248, R98 ;  /* 0x00000062f84d7221 */ /* 0x000fe20000010000 */
[----:B------:R-:W-:Y:S01]  /*d540*/  HMMA.16816.F32 R64, R68, R90, R64 ;  /* 0x0000005a4440723c */ /* 0x000fe20000001840 */
[----:B------:R-:W3:Y:S03]  /*d550*/  LDSM.16.MT88.4 R88, [R218+0xa000] ;  /* 0x00a00000da58783b */ /* 0x000ee60000004200 */
[----:B------:R-:W-:Y:S01]  /*d560*/  FADD.FTZ R76, R140, R97 ;  /* 0x000000618c4c7221 */ /* 0x000fe20000010000 */
[----:B------:R-:W-:Y:S01]  /*d570*/  F2FP.PACK_AB R78, R188, R173 ;  /* 0x000000adbc4e723e */ /* 0x000fe200000000ff */
[----:B------:R-:W-:Y:S01]  /*d580*/  FADD.FTZ R98, R221, R77 ;  /* 0x0000004ddd627221 */ /* 0x000fe20000010000 */
[----:B------:R-:W-:Y:S01]  /*d590*/  F2FP.PACK_AB R68, R209, R171 ;  /* 0x000000abd144723e */ /* 0x000fe200000000ff */
[----:B------:R-:W-:Y:S01]  /*d5a0*/  FADD.FTZ R97, R137, R76 ;  /* 0x0000004c89617221 */ /* 0x000fe20000010000 */
[----:B------:R-:W-:Y:S01]  /*d5b0*/  F2FP.PACK_AB R69, R207, R170 ;  /* 0x000000aacf45723e */ /* 0x000fe200000000ff */
[----:B------:R2:W5:Y:S02]  /*d5c0*/  LDL.LU R221, [R1+0x88] ;  /* 0x0000880001dd7983 */ /* 0x0005640000300800 */
[----:B------:R-:W-:Y:S02]  /*d5d0*/  F2FP.PACK_AB R70, R190, R191 ;  /* 0x000000bfbe46723e */ /* 0x000fe400000000ff */
[----:B------:R-:W-:Y:S01]  /*d5e0*/  F2FP.PACK_AB R71, R189, R175 ;  /* 0x000000afbd47723e */ /* 0x000fe200000000ff */
[----:B------:R2:W5:Y:S01]  /*d5f0*/  LDL.LU R220, [R1+0x84] ;  /* 0x0000840001dc7983 */ /* 0x0005620000300800 */
[----:B------:R-:W-:Y:S02]  /*d600*/  F2FP.PACK_AB R76, R174, R169 ;  /* 0x000000a9ae4c723e */ /* 0x000fe400000000ff */
[----:B------:R-:W-:Y:S02]  /*d610*/  F2FP.PACK_AB R77, R172, R168 ;  /* 0x000000a8ac4d723e */ /* 0x000fe400000000ff */
[----:B------:R-:W-:Y:S01]  /*d620*/  F2FP.PACK_AB R79, R178, R179 ;  /* 0x000000b3b24f723e */ /* 0x000fe200000000ff */
[-C--:B-1----:R-:W-:Y:S08]  /*d630*/  HMMA.16816.F32 R4, R68, R80.reuse, R4 ;  /* 0x000000504404723c */ /* 0x082ff00000001804 */
[C---:B------:R-:W-:Y:S08]  /*d640*/  HMMA.16816.F32 R8, R76.reuse, R80, R8 ;  /* 0x000000504c08723c */ /* 0x040ff00000001808 */
[-C--:B------:R-:W-:Y:S08]  /*d650*/  HMMA.16816.F32 R12, R76, R82.reuse, R12 ;  /* 0x000000524c0c723c */ /* 0x080ff0000000180c */
[C---:B------:R-:W-:Y:S01]  /*d660*/  HMMA.16816.F32 R16, R68.reuse, R82, R16 ;  /* 0x000000524410723c */ /* 0x040fe20000001810 */
[----:B------:R-:W1:Y:S07]  /*d670*/  LDSM.16.MT88.4 R80, [R216+0xa800] ;  /* 0x00a80000d850783b */ /* 0x000e6e0000004200 */
[-C--:B----4-:R-:W-:Y:S08]  /*d680*/  HMMA.16816.F32 R20, R68, R84.reuse, R20 ;  /* 0x000000544414723c */ /* 0x090ff00000001814 */
        /* <DEDUP_REMOVED lines=21> */
[----:B------:R-:W-:Y:S02]  /*d7e0*/  LDSM.16.MT88.4 R164, [R219+0xb800] ;  /* 0x00b80000dba4783b */ /* 0x000fe40000004200 */
[----:B------:R-:W-:Y:S02]  /*d7f0*/  F2FP.PACK_AB R70, R184, R185 ;  /* 0x000000b9b846723e */ /* 0x000fe400000000ff */
[----:B------:R-:W-:Y:S02]  /*d800*/  F2FP.PACK_AB R71, R131, R132 ;  /* 0x000000848347723e */ /* 0x000fe400000000ff */
        /* <DEDUP_REMOVED lines=30> */
[----:B------:R-:W-:Y:S01]  /*d9f0*/  F2FP.PACK_AB R69, R116, R113 ;  /* 0x000000717445723e */ /* 0x000fe200000000ff */
[----:B------:R-:W2:Y:S02]  /*da00*/  LDSM.16.MT88.4 R148, [R216+0xb800] ;  /* 0x00b80000d894783b */ /* 0x000ea40000004200 */
[----:B------:R-:W-:Y:S01]  /*da10*/  F2FP.PACK_AB R70, R206, R135 ;  /* 0x00000087ce46723e */ /* 0x000fe200000000ff */
[----:B------:R-:W-:Y:S01]  /*da20*/  FADD.FTZ R2, R145, R76 ;  /* 0x0000004c91027221 */ /* 0x000fe20000010000 */
[----:B------:R-:W-:Y:S01]  /*da30*/  F2FP.PACK_AB R71, R127, R117 ;  /* 0x000000757f47723e */ /* 0x000fe200000000ff */
[----:B------:R-:W-:Y:S01]  /*da40*/  FADD.FTZ R75, R182, R75 ;  /* 0x0000004bb64b7221 */ /* 0x000fe20000010000 */
[----:B------:R-:W-:Y:S01]  /*da50*/  F2FP.PACK_AB R76, R203, R208 ;  /* 0x000000d0cb4c723e */ /* 0x000fe200000000ff */
[----:B------:R-:W-:Y:S01]  /*da60*/  FADD.FTZ R2, R158, R2 ;  /* 0x000000029e027221 */ /* 0x000fe20000010000 */
[----:B------:R-:W-:Y:S01]  /*da70*/  F2FP.PACK_AB R77, R112, R110 ;  /* 0x0000006e704d723e */ /* 0x000fe200000000ff */
[----:B------:R-:W-:Y:S01]  /*da80*/  FADD.FTZ R75, R163, R75 ;  /* 0x0000004ba34b7221 */ /* 0x000fe20000010000 */
[----:B------:R-:W-:Y:S01]  /*da90*/  F2FP.PACK_AB R79, R115, R114 ;  /* 0x00000072734f723e */ /* 0x000fe200000000ff */
[-C--:B-1----:R-:W-:Y:S03]  /*daa0*/  HMMA.16816.F32 R4, R68, R80.reuse, R4 ;  /* 0x000000504404723c */ /* 0x082fe60000001804 */
[----:B------:R-:W-:Y:S02]  /*dab0*/  FADD.FTZ R75, R153, R75 ;  /* 0x0000004b994b7221 */ /* 0x000fe40000010000 */
[----:B------:R-:W-:Y:S03]  /*dac0*/  FADD.FTZ R2, R159, R2 ;  /* 0x000000029f027221 */ /* 0x000fe60000010000 */
[C---:B------:R-:W-:Y:S01]  /*dad0*/  HMMA.16816.F32 R8, R76.reuse, R80, R8 ;  /* 0x000000504c08723c */ /* 0x040fe20000001808 */
[----:B------:R-:W1:Y:S03]  /*dae0*/  MUFU.EX2 R81, R118 ;  /* 0x0000007600517308 */ /* 0x000e660000000800 */
[----:B------:R-:W-:Y:S03]  /*daf0*/  FADD.FTZ R2, R152, R2 ;  /* 0x0000000298027221 */ /* 0x000fe60000010000 */
[----:B------:R-:W-:Y:S01]  /*db00*/  FADD.FTZ R80, R183, R97 ;  /* 0x00000061b7507221 */ /* 0x000fe20000010000 */
[-C--:B------:R-:W-:Y:S04]  /*db10*/  HMMA.16816.F32 R12, R76, R82.reuse, R12 ;  /* 0x000000524c0c723c */ /* 0x080fe8000000180c */
[----:B------:R-:W-:Y:S02]  /*db20*/  FADD.FTZ R80, R181, R80 ;  /* 0x00000050b5507221 */ /* 0x000fe40000010000 */
[----:B------:R-:W2:Y:S01]  /*db30*/  LDSM.16.MT88.4 R180, [R217+0xb800] ;  /* 0x00b80000d9b4783b */ /* 0x000ea20000004200 */
[----:B------:R-:W-:Y:S01]  /*db40*/  FADD.FTZ R2, R237, R2 ;  /* 0x00000002ed027221 */ /* 0x000fe20000010000 */
[C---:B------:R-:W-:Y:S01]  /*db50*/  HMMA.16816.F32 R16, R68.reuse, R82, R16 ;  /* 0x000000524410723c */ /* 0x040fe20000001810 */
[----:B------:R-:W-:Y:S03]  /*db60*/  MUFU.EX2 R82, R125 ;  /* 0x0000007d00527308 */ /* 0x000fe60000000800 */
[----:B------:R-:W-:Y:S02]  /*db70*/  FADD.FTZ R80, R155, R80 ;  /* 0x000000509b507221 */ /* 0x000fe40000010000 */
[----:B------:R-:W-:Y:S02]  /*db80*/  FADD.FTZ R2, R244, R2 ;  /* 0x00000002f4027221 */ /* 0x000fe40000010000 */
[-C--:B----4-:R-:W-:Y:S03]  /*db90*/  HMMA.16816.F32 R20, R68, R84.reuse, R20 ;  /* 0x000000544414723c */ /* 0x090fe60000001814 */
[----:B------:R-:W4:Y:S01]  /*dba0*/  MUFU.EX2 R83, R124 ;  /* 0x0000007c00537308 */ /* 0x000f220000000800 */
[----:B-1----:R-:W-:Y:S01]  /*dbb0*/  F2FP.PACK_AB R195, R96, R81 ;  /* 0x0000005160c3723e */ /* 0x002fe200000000ff */
[----:B------:R-:W-:Y:S03]  /*dbc0*/  FADD.FTZ R2, R239, R2 ;  /* 0x00000002ef027221 */ /* 0x000fe60000010000 */
[C---:B------:R-:W-:Y:S05]  /*dbd0*/  HMMA.16816.F32 R24, R76.reuse, R84, R24 ;  /* 0x000000544c18723c */ /* 0x040fea0000001818 */
[----:B------:R-:W1:Y:S03]  /*dbe0*/  MUFU.EX2 R84, R204 ;  /* 0x000000cc00547308 */ /* 0x000e660000000800 */
[-C--:B------:R-:W-:Y:S08]  /*dbf0*/  HMMA.16816.F32 R28, R76, R86.reuse, R28 ;  /* 0x000000564c1c723c */ /* 0x080ff0000000181c */
[C---:B------:R-:W-:Y:S04]  /*dc00*/  HMMA.16816.F32 R32, R68.reuse, R86, R32 ;  /* 0x000000564420723c */ /* 0x040fe80000001820 */
[----:B----4-:R-:W-:Y:S04]  /*dc10*/  F2FP.PACK_AB R194, R82, R83 ;  /* 0x0000005352c2723e */ /* 0x010fe800000000ff */
[-C--:B--2---:R-:W-:Y:S04]  /*dc20*/  HMMA.16816.F32 R36, R68, R92.reuse, R36 ;  /* 0x0000005c4424723c */ /* 0x084fe80000001824 */
[----:B-1----:R-:W-:Y:S04]  /*dc30*/  F2FP.PACK_AB R193, R84, R98 ;  /* 0x0000006254c1723e */ /* 0x002fe800000000ff */
[C---:B------:R-:W-:Y:S08]  /*dc40*/  HMMA.16816.F32 R40, R76.reuse, R92, R40 ;  /* 0x0000005c4c28723c */ /* 0x040ff00000001828 */
[-C--:B------:R-:W-:Y:S08]  /*dc50*/  HMMA.16816.F32 R44, R76, R94.reuse, R44 ;  /* 0x0000005e4c2c723c */ /* 0x080ff0000000182c */
[C---:B------:R-:W-:Y:S08]  /*dc60*/  HMMA.16816.F32 R48, R68.reuse, R94, R48 ;  /* 0x0000005e4430723c */ /* 0x040ff00000001830 */
[-C--:B---3--:R-:W-:Y:S08]  /*dc70*/  HMMA.16816.F32 R52, R68, R88.reuse, R52 ;  /* 0x000000584434723c */ /* 0x088ff00000001834 */
        /* <DEDUP_REMOVED lines=48> */
[----:B------:R-:W-:Y:S01]  /*df80*/  FADD.FTZ R8, R132, R9 ;  /* 0x0000000984087221 */ /* 0x000fe20000010000 */
[----:B------:R-:W-:Y:S01]  /*df90*/  MOV R132, R74 ;  /* 0x0000004a00847202 */ /* 0x000fe20000000f00 */
[----:B------:R-:W-:Y:S01]  /*dfa0*/  FADD.FTZ R2, R109, R2 ;  /* 0x000000026d027221 */ /* 0x000fe20000010000 */
[-C--:B-1----:R-:W-:Y:S03]  /*dfb0*/  HMMA.16816.F32 R184, R196, R4.reuse, R52 ;  /* 0x00000004c4b8723c */ /* 0x082fe60000001834 */
[----:B------:R-:W-:Y:S02]  /*dfc0*/  FADD.FTZ R0, R108, R0 ;  /* 0x000000006c007221 */ /* 0x000fe40000010000 */
[----:B------:R-:W-:Y:S02]  /*dfd0*/  FADD.FTZ R11, R131, R8 ;  /* 0x00000008830b7221 */ /* 0x000fe40000010000 */
[----:B------:R-:W-:Y:S01]  /*dfe0*/  FADD.FTZ R10, R111, R2 ;  /* 0x000000026f0a7221 */ /* 0x000fe20000010000 */
[C---:B------:R-:W-:Y:S04]  /*dff0*/  HMMA.16816.F32 R188, R192.reuse, R4, R56 ;  /* 0x00000004c0bc723c */ /* 0x040fe80000001838 */
[----:B------:R-:W-:Y:S01]  /*e000*/  FADD.FTZ R8, R133, R12 ;  /* 0x0000000c85087221 */ /* 0x000fe20000010000 */
[----:B------:R-:W-:Y:S01]  /*e010*/  MOV R133, R73 ;  /* 0x0000004900857202 */ /* 0x000fe20000000f00 */
[----:B------:R-:W-:Y:S02]  /*e020*/  FADD.FTZ R9, R107, R0 ;  /* 0x000000006b097221 */ /* 0x000fe40000010000 */
[----:B------:R-:W-:Y:S01]  /*e030*/  FADD.FTZ R2, R113, R11 ;  /* 0x0000000b71027221 */ /* 0x000fe20000010000 */
[-C--:B------:R-:W-:Y:S03]  /*e040*/  HMMA.16816.F32 R192, R192, R6.reuse, R60 ;  /* 0x00000006c0c0723c */ /* 0x080fe6000000183c */
[----:B------:R-:W-:Y:S02]  /*e050*/  FADD.FTZ R0, R208, R10 ;  /* 0x0000000ad0007221 */ /* 0x000fe40000010000 */
[----:B------:R-:W-:Y:S01]  /*e060*/  FADD.FTZ R10, R134, R8 ;  /* 0x00000008860a7221 */ /* 0x000fe20000010000 */
[----:B------:R-:W-:Y:S01]  /*e070*/  MOV R134, R72 ;  /* 0x0000004800867202 */ /* 0x000fe20000000f00 */
[----:B------:R-:W-:Y:S01]  /*e080*/  FADD.FTZ R9, R110, R9 ;  /* 0x000000096e097221 */ /* 0x000fe20000010000 */
[----:B------:R-:W-:Y:S04]  /*e090*/  HMMA.16816.F32 R196, R196, R6, R64 ;  /* 0x00000006c4c4723c */ /* 0x000fe80000001840 */
[----:B------:R-:W-:Y:S02]  /*e0a0*/  FADD.FTZ R2, R116, R2 ;  /* 0x0000000274027221 */ /* 0x000fe40000010000 */
[----:B------:R-:W-:Y:S01]  /*e0b0*/  FADD.FTZ R4, R135, R10 ;  /* 0x0000000a87047221 */ /* 0x000fe20000010000 */
[----:B------:R-:W-:Y:S01]  /*e0c0*/  MOV R135, R3 ;  /* 0x0000000300877202 */ /* 0x000fe20000000f00 */
        /* <DEDUP_REMOVED lines=20> */
[----:B------:R1:W-:Y:S03]  /*e210*/  STL [R1+0x30], R6 ;  /* 0x0000300601007387 */ /* 0x0003e60000100800 */
        /* <DEDUP_REMOVED lines=8> */
[----:B------:R1:W-:Y:S02]  /*e2a0*/  STL [R1+0x2c], R245 ;  /* 0x00002cf501007387 */ /* 0x0003e40000100800 */
[----:B-1---5:R-:W-:-:S05]  /*e2b0*/  @P0 BRA `(.L_x_12) ;  /* 0xffffa26000000947 */ /* 0x022fca000383ffff */
.L_x_11:
[----:B---3--:R-:W2:Y:S04]  /*e2c0*/  LDL.LU R9, [R1+0x30] ;  /* 0x0000300001097983 */ /* 0x008ea80000300800 */
        /* <DEDUP_REMOVED lines=223> */
[----:B-----5:R-:W-:Y:S01]  /*f0c0*/  @P4 FFMA.FTZ R13, R72, c[0x0][0x238], R9 ;  /* 0x00008e00480d4a23 */ /* 0x020fe20000010009 */
        /* <DEDUP_REMOVED lines=8> */
[----:B------:R1:W2:Y:S01]  /*f150*/  LDS.128 R24, [R235] ;  /* 0x00000000eb187984 */ /* 0x0002a20000000c00 */
        /* <DEDUP_REMOVED lines=56> */
.L_x_16:
[----:B------:R-:W-:Y:S05]  /*f4e0*/  BSYNC B0 ;  /* 0x0000000000007941 */ /* 0x000fea0003800000 */
.L_x_15:
        /* <DEDUP_REMOVED lines=47> */
.L_x_9:
[----:B-12---:R-:W-:Y:S01]  /*f7e0*/  SHF.R.S32.HI R10, RZ, 0x1f, R204 ;  /* 0x0000001fff0a7819 */ /* 0x006fe200000114cc */
[----:B------:R-:W1:Y:S01]  /*f7f0*/  LDC.U8 R13, c[0x0][0x329] ;  /* 0x0000ca40ff0d7b82 */ /* 0x000e620000000000 */
[----:B------:R-:W-:Y:S01]  /*f800*/  SHF.R.S32.HI R0, RZ, 0x1f, R22 ;  /* 0x0000001fff007819 */ /* 0x000fe20000011416 */
[----:B------:R-:W-:Y:S01]  /*f810*/  ULDC.64 UR4, c[0x0][0x1e8] ;  /* 0x00007a0000047ab9 */ /* 0x000fe20000000a00 */
[----:B------:R-:W-:Y:S01]  /*f820*/  LEA.HI R10, R10, R204, RZ, 0x3 ;  /* 0x000000cc0a0a7211 */ /* 0x000fe200078f18ff */
[----:B------:R-:W-:Y:S01]  /*f830*/  USHF.L.U32 UR6, UR4, 0x5, URZ ;  /* 0x0000000504067899 */ /* 0x000fe2000800063f */
[----:B------:R-:W-:Y:S01]  /*f840*/  SHF.R.S32.HI R4, RZ, 0x1f, R23 ;  /* 0x0000001fff047819 */ /* 0x000fe20000011417 */
[----:B------:R-:W-:Y:S01]  /*f850*/  IMAD R0, R0, c[0x0][0x1e0], RZ ;  /* 0x0000780000007a24 */ /* 0x000fe200078e02ff */
[----:B------:R-:W-:Y:S01]  /*f860*/  LOP3.LUT R2, R10, 0x1ffffff8, RZ, 0xc0, !PT ;  /* 0x1ffffff80a027812 */ /* 0x000fe200078ec0ff */
[----:B------:R-:W2:Y:S01]  /*f870*/  LDC.U8 R12, c[0x0][0x328] ;  /* 0x0000ca00ff0c7b82 */ /* 0x000ea20000000000 */
[----:B------:R-:W-:Y:S01]  /*f880*/  SHF.R.S32.HI R10, RZ, 0x3, R10 ;  /* 0x00000003ff0a7819 */ /* 0x000fe2000001140a */
[----:B------:R-:W-:Y:S01]  /*f890*/  IMAD R0, R22, c[0x0][0x1e4], R0 ;  /* 0x0000790016007a24 */ /* 0x000fe200078e0200 */
[----:B------:R-:W-:Y:S01]  /*f8a0*/  UMOV UR7, 0x5 ;  /* 0x0000000500077882 */ /* 0x000fe20000000000 */
[C---:B------:R-:W-:Y:S01]  /*f8b0*/  IMAD.IADD R2, R204.reuse, 0x1, -R2 ;  /* 0x00000001cc027824 */ /* 0x040fe200078e0a02 */
[----:B------:R-:W-:Y:S01]  /*f8c0*/  SHF.R.S32.HI R11, RZ, 0x1f, R10 ;  /* 0x0000001fff0b7819 */ /* 0x000fe2000001140a */
[----:B------:R-:W-:Y:S01]  /*f8d0*/  USHF.L.U64.HI UR5, UR4, UR7, UR5 ;  /* 0x0000000704057299 */ /* 0x000fe20008010205 */
[----:B------:R-:W-:Y:S01]  /*f8e0*/  LOP3.LUT P6, RZ, R204, 0x7, RZ, 0xc0, !PT ;  /* 0x00000007ccff7812 */ /* 0x000fe200078cc0ff */
[----:B------:R-:W-:Y:S01]  /*f8f0*/  IMAD.SHL.U32 R2, R2, 0x8, RZ ;  /* 0x0000000802027824 */ /* 0x000fe200078e00ff */
[----:B------:R-:W-:-:S04]  /*f900*/  IADD3 R18, -R238, c[0x0][0x214], RZ ;  /* 0x00008500ee127a10 */ /* 0x000fc80007ffe1ff */
[----:B------:R-:W-:Y:S02]  /*f910*/  SHF.R.S32.HI R3, RZ, 0x1f, R2 ;  /* 0x0000001fff037819 */ /* 0x000fe40000011402 */
[----:B-1----:R-:W-:-:S03]  /*f920*/  ISETP.NE.AND P0, PT, R13, RZ, PT ;  /* 0x000000ff0d00720c */ /* 0x002fc60003f05270 */
        /* <DEDUP_REMOVED lines=19> */
[----:B--2---:R-:W-:Y:S01]  /*fa60*/  @!P0 ISETP.NE.AND P1, PT, R12, RZ, PT ;  /* 0x000000ff0c00820c */ /* 0x004fe20003f25270 */
        /* <DEDUP_REMOVED lines=23> */
[----:B---3--:R-:W-:Y:S01]  /*fbe0*/  IADD3 R4, P2, R2, UR6, RZ ;  /* 0x0000000602047c10 */ /* 0x008fe2000ff5e0ff */
        /* <DEDUP_REMOVED lines=87> */
.L_x_17:
        /* <DEDUP_REMOVED lines=10> */
.L_x_1131:


//--------------------- .text._ZN5flash16flash_fwd_kernelI23Flash_fwd_kernel_traitsILi64ELi128ELi128ELi4ELb0ELb0EN7cutlass6half_tE19Flash_kernel_traitsILi64ELi128ELi128ELi4ES3_EELb0ELb1ELb0ELb0ELb0ELb1ELb0ELb0EEEvNS_16Flash_fwd_paramsE --------------------------
	.section	.text._ZN5flash16flash_fwd_kernelI23Flash_fwd_kernel_traitsILi64ELi128ELi128ELi4ELb0ELb0EN7cutlass6half_tE19Flash_kernel_traitsILi64ELi128ELi128ELi4ES3_EELb0ELb1ELb0ELb0ELb0ELb1ELb0ELb0EEEvNS_16Flash_fwd_paramsE,"ax",@progbits
	.sectioninfo	@"SHI_REGISTERS=255"
	.align	128
        .global         _ZN5flash16flash_fwd_kernelI23Flash_fwd_kernel_traitsILi64ELi128ELi128ELi4ELb0ELb0EN7cutlass6half_tE19Flash_kernel_traitsILi64ELi128ELi128ELi4ES3_EELb0ELb1ELb0ELb0ELb0ELb1ELb0ELb0EEEvNS_16Flash_fwd_paramsE
        .type           _ZN5flash16flash_fwd_kernelI23Flash_fwd_kernel_traitsILi64ELi128ELi128ELi4ELb0ELb0EN7cutlass6half_tE19Flash_kernel_traitsILi64ELi128ELi128ELi4ES3_EELb0ELb1ELb0ELb0ELb0ELb1ELb0ELb0EEEvNS_16Flash_fwd_paramsE,@function
        .size           _ZN5flash16flash_fwd_kernelI23Flash_fwd_kernel_traitsILi64ELi128ELi128ELi4ELb0ELb0EN7cutlass6half_tE19Flash_kernel_traitsILi64ELi128ELi128ELi4ES3_EELb0ELb1ELb0ELb0ELb0ELb1ELb0ELb0EEEvNS_16Flash_fwd_paramsE,(.L_x_1132 - _ZN5flash16flash_fwd_kernelI23Flash_fwd_kernel_traitsILi64ELi128ELi128ELi4ELb0ELb0EN7cutlass6half_tE19Flash_kernel_traitsILi64ELi128ELi128ELi4ES3_EELb0ELb1ELb0ELb0ELb0ELb1ELb0ELb0EEEvNS_16Flash_fwd_paramsE)
        .other          _ZN5flash16flash_fwd_kernelI23Flash_fwd_kernel_traitsILi64ELi128ELi128ELi4ELb0ELb0EN7cutlass6half_tE19Flash_kernel_traitsILi64ELi128ELi128ELi4ES3_EELb0ELb1ELb0ELb0ELb0ELb1ELb0ELb0EEEvNS_16Flash_fwd_paramsE,@"STO_CUDA_ENTRY STV_DEFAULT"
_ZN5flash16flash_fwd_kernelI23Flash_fwd_kernel_traitsILi64ELi128ELi128ELi4ELb0ELb0EN7cutlass6half_tE19Flash_kernel_traitsILi64ELi128ELi128ELi4ES3_EELb0ELb1ELb0ELb0ELb0ELb1ELb0ELb0EEEvNS_16Flash_fwd_paramsE:
.text._ZN5flash16flash_fwd_kernelI23Flash_fwd_kernel_traitsILi64ELi128ELi128ELi4ELb0ELb0EN7cutlass6half_tE19Flash_kernel_traitsILi64ELi128ELi128ELi4ES3_EELb0ELb1ELb0ELb0ELb0ELb1ELb0ELb0EEEvNS_16Flash_fwd_paramsE:
[----:B------:R-:W-:Y:S02]  /*0000*/  MOV R1, c[0x0][0x28] ;  /* 0x00000a0000017a02 */ /* 0x000fe40000000f00 */
[----:B------:R-:W1:Y:S01]  /*0010*/  S2UR UR10, SR_CTAID.Y ;  /* 0x00000000000a79c3 */ /* 0x000e620000002600 */
[----:B------:R-:W-:Y:S01]  /*0020*/  ULDC.64 UR4, c[0x0][0x240] ;  /* 0x0000900000047ab9 */ /* 0x000fe20000000a00 */
[----:B------:R-:W-:Y:S01]  /*0030*/  IADD3 R1, R1, -0x128, RZ ;  /* 0xfffffed801017810 */ /* 0x000fe20007ffe0ff */
[----:B------:R-:W-:Y:S02]  /*0040*/  UISETP.NE.U32.AND UP2, UPT, URZ, UR4, UPT ;  /* 0x000000043f00728c */ /* 0x000fe4000bf45070 */
[----:B------:R-:W-:Y:S02]  /*0050*/  UMOV UR7, 0x4 ;  /* 0x0000000400077882 */ /* 0x000fe40000000000 */
[----:B------:R-:W-:Y:S02]  /*0060*/  UISETP.NE.AND.EX UP2, UPT, URZ, UR5, UPT, UP2 ;  /* 0x000000053f00728c */ /* 0x000fe4000bf45320 */
[----:B------:R-:W-:Y:S02]  /*0070*/  ULDC.64 UR12, c[0x0][0x240] ;  /* 0x00009000000c7ab9 */ /* 0x000fe40000000a00 */
[----:B------:R-:W-:-:S02]  /*0080*/  ULDC.64 UR4, c[0x0][0x250] ;  /* 0x0000940000047ab9 */ /* 0x000fc40000000a00 */
[----:B------:R-:W-:Y:S01]  /*0090*/  PLOP3.LUT P2, PT, PT, PT, UP2, 0x80, 0x0 ;  /* 0x000000000000781c */ /* 0x000fe20003f4f028 */
[----:B------:R-:W-:Y:S02]  /*00a0*/  UISETP.NE.U32.AND UP0, UPT, URZ, UR4, UPT ;  /* 0x000000043f00728c */ /* 0x000fe4000bf05070 */
[----:B------:R-:W-:Y:S02]  /*00b0*/  ULDC.64 UR16, c[0x0][0x118] ;  /* 0x0000460000107ab9 */ /* 0x000fe40000000a00 */
[----:B------:R-:W-:Y:S02]  /*00c0*/  UISETP.NE.AND.EX UP0, UPT, URZ, UR5, UPT, UP0 ;  /* 0x000000053f00728c */ /* 0x000fe4000bf05300 */
[----:B------:R-:W-:Y:S02]  /*00d0*/  ULDC.U8 UR6, c[0x0][0x312] ;  /* 0x0000c48000067ab9 */ /* 0x000fe40000000000 */
[----:B------:R-:W-:Y:S02]  /*00e0*/  ULDC.64 UR8, c[0x0][0x248] ;  /* 0x0000920000087ab9 */ /* 0x000fe40000000a00 */
[----:B-1----:R-:W-:Y:S01]  /*00f0*/  UIMAD.WIDE UR12, UR10, UR7, UR12 ;  /* 0x000000070a0c72a5 */ /* 0x002fe2000f8e020c */
[----:B------:R-:W-:Y:S01]  /*0100*/  PLOP3.LUT P0, PT, PT, PT, UP0, 0x80, 0x0 ;  /* 0x000000000000781c */ /* 0x000fe20003f0f008 */
[----:B------:R-:W-:-:S02]  /*0110*/  ULDC.64 UR4, c[0x0][0x250] ;  /* 0x0000940000047ab9 */ /* 0x000fc40000000a00 */
[----:B------:R-:W-:Y:S02]  /*0120*/  UISETP.NE.AND UP3, UPT, UR6, URZ, UPT ;  /* 0x0000003f0600728c */ /* 0x000fe4000bf65270 */
[----:B------:R-:W-:Y:S01]  /*0130*/  IMAD.U32 R2, RZ, RZ, UR12 ;  /* 0x0000000cff027e24 */ /* 0x000fe2000f8e00ff */
[----:B------:R-:W-:Y:S01]  /*0140*/  UISETP.EQ.U32.AND UP1, UPT, URZ, UR8, UPT ;  /* 0x000000083f00728c */ /* 0x000fe2000bf22070 */
[----:B------:R-:W-:Y:S01]  /*0150*/  IMAD.U32 R3, RZ, RZ, UR13 ;  /* 0x0000000dff037e24 */ /* 0x000fe2000f8e00ff */
[----:B------:R-:W-:Y:S02]  /*0160*/  @UP0 UIMAD.WIDE UR4, UR10, UR7, UR4 ;  /* 0x000000070a0402a5 */ /* 0x000fe4000f8e0204 */
[----:B------:R-:W-:Y:S02]  /*0170*/  UISETP.EQ.OR.EX UP1, UPT, URZ, UR9, !UP3, UP1 ;  /* 0x000000093f00728c */ /* 0x000fe4000df22710 */
[----:B------:R1:W2:Y:S01]  /*0180*/  @P2 LDG.E R7, [R2.64] ;  /* 0x0000001002072981 */ /* 0x0002a2000c1e1900 */
[----:B------:R-:W-:-:S03]  /*0190*/  ULDC.64 UR8, c[0x0][0x248] ;  /* 0x0000920000087ab9 */ /* 0x000fc60000000a00 */
[----:B------:R1:W3:Y:S01]  /*01a0*/  @P2 LDG.E R6, [R2.64+0x4] ;  /* 0x0000041002062981 */ /* 0x0002e2000c1e1900 */
[----:B------:R-:W-:Y:S02]  /*01b0*/  IMAD.U32 R4, RZ, RZ, UR4 ;  /* 0x00000004ff047e24 */ /* 0x000fe4000f8e00ff */
[----:B------:R-:W-:Y:S01]  /*01c0*/  IMAD.U32 R5, RZ, RZ, UR5 ;  /* 0x00000005ff057e24 */ /* 0x000fe2000f8e00ff */
[----:B------:R-:W-:-:S04]  /*01d0*/  PLOP3.LUT P1, PT, PT, PT, UP1, 0x80, 0x0 ;  /* 0x000000000000781c */ /* 0x000fc80003f2f018 */
[----:B------:R-:W4:Y:S01]  /*01e0*/  @P0 LDG.E R4, [R4.64] ;  /* 0x0000001004040981 */ /* 0x000f22000c1e1900 */
[----:B------:R-:W-:-:S06]  /*01f0*/  UIMAD.WIDE UR8, UR10, UR7, UR8 ;  /* 0x000000070a0872a5 */ /* 0x000fcc000f8e0208 */
[----:B-1----:R-:W-:Y:S02]  /*0200*/  IMAD.U32 R2, RZ, RZ, UR8 ;  /* 0x00000008ff027e24 */ /* 0x002fe4000f8e00ff */
[----:B------:R-:W-:-:S05]  /*0210*/  IMAD.U32 R3, RZ, RZ, UR9 ;  /* 0x00000009ff037e24 */ /* 0x000fca000f8e00ff */
[----:B------:R-:W5:Y:S01]  /*0220*/  @!P1 LDG.E R0, [R2.64] ;  /* 0x0000001002009981 */ /* 0x000f62000c1e1900 */
[----:B------:R-:W-:Y:S02]  /*0230*/  UMOV UR9, 0xffffffff ;  /* 0xffffffff00097882 */ /* 0x000fe40000000000 */
[----:B------:R-:W-:Y:S02]  /*0240*/  UMOV UR14, URZ ;  /* 0x0000003f000e7c82 */ /* 0x000fe40008000000 */
[----:B------:R-:W-:Y:S01]  /*0250*/  UMOV UR19, 0xffffffff ;  /* 0xffffffff00137882 */ /* 0x000fe20000000000 */
[----:B------:R-:W1:Y:S08]  /*0260*/  S2UR UR12, SR_CTAID.X ;  /* 0x00000000000c79c3 */ /* 0x000e700000002500 */
[----:B------:R-:W1:Y:S08]  /*0270*/  S2UR UR11, SR_CTAID.Z ;  /* 0x00000000000b79c3 */ /* 0x000e700000002700 */
[----:B--2---:R-:W2:Y:S08]  /*0280*/  @P2 R2UR UR9, R7 ;  /* 0x00000000070923c2 */ /* 0x004eb000000e0000 */
[----:B---3--:R-:W2:Y:S08]  /*0290*/  @P2 R2UR UR15, R6 ;  /* 0x00000000060f23c2 */ /* 0x008eb000000e0000 */
[----:B----4-:R3:W4:Y:S01]  /*02a0*/  @P0 R2UR UR14, R4 ;  /* 0x00000000040e03c2 */ /* 0x01072200000e0000 */
[----:B------:R-:W-:-:S04]  /*02b0*/  ISETP.NE.U32.AND P0, PT, RZ, c[0x0][0x248], PT ;  /* 0x00009200ff007a0c */ /* 0x000fc80003f05070 */
[----:B------:R-:W-:Y:S01]  /*02c0*/  ISETP.NE.AND.EX P0, PT, RZ, c[0x0][0x24c], PT, P0 ;  /* 0x00009300ff007a0c */ /* 0x000fe20003f05300 */
[----:B--2---:R-:W-:Y:S02]  /*02d0*/  @UP2 UIADD3 UR15, UR15, -UR9, URZ ;  /* 0x800000090f0f2290 */ /* 0x004fe4000fffe03f */
[----:B-----5:R3:W2:Y:S05]  /*02e0*/  @!P1 R2UR UR19, R0 ;  /* 0x00000000001393c2 */ /* 0x0206aa00000e0000 */
[----:B------:R-:W-:-:S05]  /*02f0*/  @!UP2 ULDC UR15, c[0x0][0x214] ;  /* 0x00008500000faab9 */ /* 0x000fca0000000800 */
[----:B-1234-:R-:W-:Y:S05]  /*0300*/  @!P0 BRA `(.L_x_18) ;  /* 0x0000007000008947 */ /* 0x01efea0003800000 */
[----:B------:R-:W-:-:S13]  /*0310*/  PLOP3.LUT P0, PT, PT, PT, UP3, 0x80, 0x0 ;  /* 0x000000000000781c */ /* 0x000fda0003f0f038 */
[----:B------:R-:W2:Y:S04]  /*0320*/  @P0 LDG.E R0, [R2.64+0x4] ;  /* 0x0000041002000981 */ /* 0x000ea8000c1e1900 */
[----:B------:R-:W3:Y:S01]  /*0330*/  @!P0 LDG.E R2, [R2.64] ;  /* 0x0000001002028981 */ /* 0x000ee2000c1e1900 */
[----:B--2---:R-:W1:Y:S02]  /*0340*/  @P0 R2UR UR6, R0 ;  /* 0x00000000000603c2 */ /* 0x004e6400000e0000 */
[----:B-1----:R-:W-:-:S11]  /*0350*/  @UP3 UIADD3 UR6, UR6, -UR19, URZ ;  /* 0x8000001306063290 */ /* 0x002fd6000fffe03f */
[----:B---3--:R1:W2:Y:S02]  /*0360*/  @!P0 R2UR UR6, R2 ;  /* 0x00000000020683c2 */ /* 0x0082a400000e0000 */
[----:B-12---:R-:W-:Y:S05]  /*0370*/  BRA `(.L_x_19) ;  /* 0x0000001000007947 */ /* 0x006fea0003800000 */
.L_x_18:
[----:B------:R-:W-:Y:S02]  /*0380*/  ULDC UR6, c[0x0][0x218] ;  /* 0x0000860000067ab9 */ /* 0x000fe40000000800 */
.L_x_19:
[----:B------:R-:W-:Y:S02]  /*0390*/  ULDC.64 UR4, c[0x0][0x258] ;  /* 0x0000960000047ab9 */ /* 0x000fe40000000a00 */
[----:B------:R-:W-:-:S04]  /*03a0*/  UISETP.NE.U32.AND UP2, UPT, URZ, UR4, UPT ;  /* 0x000000043f00728c */ /* 0x000fc8000bf45070 */
[----:B------:R-:W-:-:S03]  /*03b0*/  UISETP.NE.AND.EX UP2, UPT, URZ, UR5, UPT, UP2 ;  /* 0x000000053f00728c */ /* 0x000fc6000bf45320 */
[----:B------:R-:W-:-:S03]  /*03c0*/  ULDC.64 UR4, c[0x0][0x258] ;  /* 0x0000960000047ab9 */ /* 0x000fc60000000a00 */
[----:B------:R-:W-:-:S05]  /*03d0*/  PLOP3.LUT P0, PT, PT, PT, UP2, 0x80, 0x0 ;  /* 0x000000000000781c */ /* 0x000fca0003f0f028 */
[----:B------:R-:W-:-:S06]  /*03e0*/  @UP2 UIMAD.WIDE UR4, UR10, UR7, UR4 ;  /* 0x000000070a0422a5 */ /* 0x000fcc000f8e0204 */
[----:B------:R-:W-:Y:S02]  /*03f0*/  IMAD.U32 R2, RZ, RZ, UR4 ;  /* 0x00000004ff027e24 */ /* 0x000fe4000f8e00ff */
[----:B------:R-:W-:Y:S01]  /*0400*/  IMAD.U32 R3, RZ, RZ, UR5 ;  /* 0x00000005ff037e24 */ /* 0x000fe2000f8e00ff */
[----:B------:R-:W-:Y:S02]  /*0410*/  USHF.L.U32 UR12, UR12, 0x7, URZ ;  /* 0x000000070c0c7899 */ /* 0x000fe4000800063f */
[----:B------:R-:W-:Y:S02]  /*0420*/  ULDC.64 UR4, c[0x0][0x268] ;  /* 0x00009a0000047ab9 */ /* 0x000fe40000000a00 */
[----:B------:R-:W2:Y:S01]  /*0430*/  @P0 LDG.E R0, [R2.64] ;  /* 0x0000001002000981 */ /* 0x000ea2000c1e1900 */
[----:B------:R-:W-:Y:S02]  /*0440*/  UISETP.GT.AND UP0, UPT, UR15, UR12, UPT ;  /* 0x0000000c0f00728c */ /* 0x000fe4000bf04270 */
[----:B------:R-:W-:-:S03]  /*0450*/  @!UP2 UISETP.NE.U32.AND UP1, UPT, URZ, UR4, UPT ;  /* 0x000000043f00a28c */ /* 0x000fc6000bf25070 */
[----:B------:R-:W-:Y:S02]  /*0460*/  ULDC UR4, c[0x0][0x21c] ;  /* 0x0000870000047ab9 */ /* 0x000fe40000000800 */
[----:B------:R-:W-:-:S04]  /*0470*/  @!UP2 UISETP.NE.AND.EX UP1, UPT, URZ, UR5, UPT, UP1 ;  /* 0x000000053f00a28c */ /* 0x000fc8000bf25310 */
[----:B------:R-:W-:Y:S01]  /*0480*/  @!UP2 USEL UR4, URZ, UR4, !UP1 ;  /* 0x000000043f04a287 */ /* 0x000fe2000c800000 */
[----:B--2---:R-:W1:Y:S01]  /*0490*/  @P0 R2UR UR13, R0 ;  /* 0x00000000000d03c2 */ /* 0x004e6200000e0000 */
[----:B------:R-:W-:Y:S01]  /*04a0*/  PLOP3.LUT P0, PT, PT, PT, UP0, 0x80, 0x0 ;  /* 0x000000000000781c */ /* 0x000fe20003f0f008 */
[----:B-1----:R-:W-:Y:S02]  /*04b0*/  @UP2 UIADD3 UR13, UR13, -UR14, URZ ;  /* 0x8000000e0d0d2290 */ /* 0x002fe4000fffe03f */
[----:B------:R-:W-:-:S10]  /*04c0*/  @!UP2 UIADD3 UR13, UR4, UR6, -UR14 ;  /* 0x00000006040da290 */ /* 0x000fd4000fffe80e */
[----:B------:R-:W-:Y:S05]  /*04d0*/  @!P0 EXIT ;  /* 0x000000000000894d */ /* 0x000fea0003800000 */
[----:B------:R-:W-:Y:S01]  /*04e0*/  UIADD3 UR4, -UR15, 0xff, UR12 ;  /* 0x000000ff0f047890 */ /* 0x000fe2000fffe10c */
[----:B------:R-:W1:Y:S01]  /*04f0*/  S2R R232, SR_TID.X ;  /* 0x0000000000e87919 */ /* 0x000e620000002100 */
[----:B------:R-:W-:Y:S02]  /*0500*/  ULDC UR5, c[0x0][0x2e8] ;  /* 0x0000ba0000057ab9 */ /* 0x000fe40000000800 */
[----:B------:R-:W-:Y:S02]  /*0510*/  UIADD3 UR7, UR13, 0x7f, URZ ;  /* 0x0000007f0d077890 */ /* 0x000fe4000fffe03f */
[----:B------:R-:W-:Y:S02]  /*0520*/  UIADD3 UR5, UR4, UR5, UR13 ;  /* 0x0000000504057290 */ /* 0x000fe4000fffe00d */
[----:B------:R-:W-:Y:S02]  /*0530*/  USHF.R.S32.HI UR6, URZ, 0x1f, UR7 ;  /* 0x0000001f3f067899 */ /* 0x000fe40008011407 */
[----:B------:R-:W-:-:S02]  /*0540*/  USHF.R.S32.HI UR4, URZ, 0x1f, UR5 ;  /* 0x0000001f3f047899 */ /* 0x000fc40008011405 */
[----:B------:R-:W-:Y:S02]  /*0550*/  ULEA.HI UR6, UR6, UR7, URZ, 0x7 ;  /* 0x0000000706067291 */ /* 0x000fe4000f8f383f */
[----:B------:R-:W-:Y:S02]  /*0560*/  ULEA.HI UR4, UR4, UR5, URZ, 0x7 ;  /* 0x0000000504047291 */ /* 0x000fe4000f8f383f */
[----:B------:R-:W-:Y:S02]  /*0570*/  USHF.R.S32.HI UR6, URZ, 0x7, UR6 ;  /* 0x000000073f067899 */ /* 0x000fe40008011406 */
[----:B------:R-:W-:-:S04]  /*0580*/  USHF.R.S32.HI UR4, URZ, 0x7, UR4 ;  /* 0x000000073f047899 */ /* 0x000fc80008011404 */
[----:B------:R-:W-:-:S04]  /*0590*/  UISETP.LT.AND UP0, UPT, UR6, UR4, UPT ;  /* 0x000000040600728c */ /* 0x000fc8000bf01270 */
[----:B------:R-:W-:-:S04]  /*05a0*/  USEL UR8, UR6, UR4, UP0 ;  /* 0x0000000406087287 */ /* 0x000fc80008000000 */
[----:B------:R-:W-:-:S06]  /*05b0*/  UISETP.GE.AND UP0, UPT, UR8, 0x1, UPT ;  /* 0x000000010800788c */ /* 0x000fcc000bf06270 */
[----:B------:R-:W-:-:S13]  /*05c0*/  PLOP3.LUT P0, PT, PT, PT, UP0, 0x80, 0x0 ;  /* 0x000000000000781c */ /* 0x000fda0003f0f008 */
[----:B------:R-:W-:Y:S05]  /*05d0*/  @!P0 BRA `(.L_x_20) ;  /* 0x0001660000008947 */ /* 0x000fea0003800000 */
[----:B-1----:R-:W-:Y:S02]  /*05e0*/  UISETP.NE.AND UP1, UPT, UR9, -0x1, UPT ;  /* 0xffffffff0900788c */ /* 0x002fe4000bf25270 */
[----:B------:R-:W-:Y:S02]  /*05f0*/  UISETP.NE.AND UP0, UPT, UR19, -0x1, UPT ;  /* 0xffffffff1300788c */ /* 0x000fe4000bf05270 */
[----:B------:R-:W-:Y:S02]  /*0600*/  ULDC.64 UR4, c[0x0][0x190] ;  /* 0x0000640000047ab9 */ /* 0x000fe40000000a00 */
[----:B------:R-:W-:Y:S02]  /*0610*/  ULDC.64 UR6, c[0x0][0x178] ;  /* 0x00005e0000067ab9 */ /* 0x000fe40000000a00 */
[----:B------:R-:W-:-:S03]  /*0620*/  PLOP3.LUT P0, PT, PT, PT, UP0, 0x80, 0x0 ;  /* 0x000000000000781c */ /* 0x000fc60003f0f008 */
[----:B------:R-:W-:Y:S02]  /*0630*/  @UP1 UIMAD.WIDE.U32 UR24, UR9, UR4, URZ ;  /* 0x00000004091812a5 */ /* 0x000fe4000f8e003f */
[----:B------:R-:W-:Y:S02]  /*0640*/  @!UP1 USHF.R.S32.HI UR22, URZ, 0x1f, UR10 ;  /* 0x0000001f3f169899 */ /* 0x000fe4000801140a */
[----:B------:R-:W-:Y:S02]  /*0650*/  @UP0 UIADD3 UR23, UR14, UR19, URZ ;  /* 0x000000130e170290 */ /* 0x000fe4000fffe03f */
[----:B------:R-:W-:Y:S02]  /*0660*/  @UP1 UIMAD UR18, UR9, UR5, UR25 ;  /* 0x00000005091212a4 */ /* 0x000fe4000f8e0219 */
[----:B------:R-:W-:Y:S02]  /*0670*/  @!UP1 UIMAD.WIDE.U32 UR20, UR10, UR6, URZ ;  /* 0x000000060a1492a5 */ /* 0x000fe4000f8e003f */
[----:B------:R-:W-:-:S02]  /*0680*/  ULDC.64 UR4, c[0x0][0x198] ;  /* 0x0000660000047ab9 */ /* 0x000fc40000000a00 */
[----:B------:R-:W-:Y:S02]  /*0690*/  @!UP1 UIMAD UR22, UR22, UR6, URZ ;  /* 0x00000006161692a4 */ /* 0x000fe4000f8e023f */
[----:B------:R-:W-:Y:S02]  /*06a0*/  @UP0 UIMAD.WIDE.U32 UR26, UR23, UR4, URZ ;  /* 0x00000004171a02a5 */ /* 0x000fe4000f8e003f */
[----:B------:R-:W-:Y:S02]  /*06b0*/  @!UP1 UIMAD UR22, UR10, UR7, UR22 ;  /* 0x000000070a1692a4 */ /* 0x000fe4000f8e0216 */
[----:B------:R-:W-:Y:S02]  /*06c0*/  @UP1 UMOV UR6, UR24 ;  /* 0x0000001800061c82 */ /* 0x000fe40008000000 */
[----:B------:R-:W-:Y:S02]  /*06d0*/  @!UP1 UMOV UR6, UR20 ;  /* 0x0000001400069c82 */ /* 0x000fe40008000000 */
[----:B------:R-:W-:-:S02]  /*06e0*/  @UP0 UIMAD UR7, UR23, UR5, UR27 ;  /* 0x00000005170702a4 */ /* 0x000fc4000f8e021b */
[----:B------:R-:W-:Y:S02]  /*06f0*/  @!UP1 UIADD3 UR18, UR21, UR22, URZ ;  /* 0x0000001615129290 */ /* 0x000fe4000fffe03f */
[----:B------:R-:W-:Y:S01]  /*0700*/  @UP0 UMOV UR20, UR26 ;  /* 0x0000001a00140c82 */ /* 0x000fe20008000000 */
[----:B------:R-:W-:Y:S05]  /*0710*/  @P0 BRA `(.L_x_21) ;  /* 0x000000d000000947 */ /* 0x000fea0003800000 */
[----:B------:R-:W-:Y:S02]  /*0720*/  USHF.R.S32.HI UR20, URZ, 0x1f, UR14 ;  /* 0x0000001f3f147899 */ /* 0x000fe4000801140e */
[----:B------:R-:W-:Y:S02]  /*0730*/  ULDC.64 UR4, c[0x0][0x198] ;  /* 0x0000660000047ab9 */ /* 0x000fe40000000a00 */
[----:B------:R-:W-:Y:S02]  /*0740*/  UIMAD UR20, UR20, UR4, URZ ;  /* 0x00000004141472a4 */ /* 0x000fe4000f8e023f */
[----:B------:R-:W-:Y:S02]  /*0750*/  UIMAD.WIDE.U32 UR22, UR14, UR4, URZ ;  /* 0x000000040e1672a5 */ /* 0x000fe4000f8e003f */
[----:B------:R-:W-:-:S02]  /*0760*/  UIMAD UR20, UR14, UR5, UR20 ;  /* 0x000000050e1472a4 */ /* 0x000fc4000f8e0214 */
[----:B------:R-:W-:Y:S02]  /*0770*/  USHF.R.S32.HI UR7, URZ, 0x1f, UR10 ;  /* 0x0000001f3f077899 */ /* 0x000fe4000801140a */
[----:B------:R-:W-:Y:S02]  /*0780*/  ULDC.64 UR4, c[0x0][0x180] ;  /* 0x0000600000047ab9 */ /* 0x000fe40000000a00 */
[----:B------:R-:W-:Y:S02]  /*0790*/  UIADD3 UR21, UR23, UR20, URZ ;  /* 0x0000001417157290 */ /* 0x000fe4000fffe03f */
[----:B------:R-:W-:Y:S02]  /*07a0*/  UIMAD UR7, UR7, UR4, URZ ;  /* 0x00000004070772a4 */ /* 0x000fe4000f8e023f */
[----:B------:R-:W-:Y:S02]  /*07b0*/  UMOV UR20, UR22 ;  /* 0x0000001600147c82 */ /* 0x000fe40008000000 */
[----:B------:R-:W-:-:S02]  /*07c0*/  UIMAD UR7, UR10, UR5, UR7 ;  /* 0x000000050a0772a4 */ /* 0x000fc4000f8e0207 */
[----:B------:R-:W-:-:S04]  /*07d0*/  UIMAD.WIDE.U32 UR20, UR10, UR4, UR20 ;  /* 0x000000040a1472a5 */ /* 0x000fc8000f8e0014 */
[----:B------:R-:W-:Y:S02]  /*07e0*/  UIADD3 UR7, UR21, UR7, URZ ;  /* 0x0000000715077290 */ /* 0x000fe4000fffe03f */
.L_x_21:
[----:B------:R-:W-:Y:S01]  /*07f0*/  IABS R0, c[0x0][0x1c8] ;  /* 0x0000720000007a13 */ /* 0x000fe20000000000 */
[----:B------:R-:W1:Y:S01]  /*0800*/  S2R R5, SR_CTAID.Z ;  /* 0x0000000000057919 */ /* 0x000e620000002700 */
[----:B------:R-:W-:Y:S02]  /*0810*/  ULDC UR4, c[0x0][0x1c8] ;  /* 0x0000720000047ab9 */ /* 0x000fe40000000800 */
[----:B------:R-:W-:Y:S01]  /*0820*/  ULOP3.LUT UR4, UR11, UR4, URZ, 0x3c, !UPT ;  /* 0x000000040b047292 */ /* 0x000fe2000f8e3c3f */
[----:B------:R-:W-:Y:S01]  /*0830*/  IMAD.MOV.U32 R4, RZ, RZ, R0 ;  /* 0x000000ffff047224 */ /* 0x000fe200078e0000 */
[----:B------:R-:W-:-:S03]  /*0840*/  @UP0 UIADD3 UR19, UR14, UR19, URZ ;  /* 0x000000130e130290 */ /* 0x000fc6000fffe03f */
[----:B------:R-:W2:Y:S01]  /*0850*/  I2F.RP R2, R4 ;  /* 0x0000000400027306 */ /* 0x000ea20000209400 */
[----:B------:R-:W-:Y:S01]  /*0860*/  ISETP.LE.AND P1, PT, RZ, UR4, PT ;  /* 0x00000004ff007c0c */ /* 0x000fe2000bf23270 */
[----:B------:R-:W-:Y:S02]  /*0870*/  ULDC.64 UR4, c[0x0][0x1a0] ;  /* 0x0000680000047ab9 */ /* 0x000fe40000000a00 */
[----:B------:R-:W-:-:S04]  /*0880*/  @UP0 UIMAD.WIDE.U32 UR22, UR19, UR4, URZ ;  /* 0x00000004131602a5 */ /* 0x000fc8000f8e003f */
[----:B------:R-:W-:Y:S02]  /*0890*/  @UP0 UIMAD UR21, UR19, UR5, UR23 ;  /* 0x00000005131502a4 */ /* 0x000fe4000f8e0217 */
[----:B------:R-:W-:Y:S01]  /*08a0*/  USHF.R.S32.HI UR19, URZ, 0x1f, UR11 ;  /* 0x0000001f3f137899 */ /* 0x000fe2000801140b */
[----:B--2---:R-:W2:Y:S01]  /*08b0*/  MUFU.RCP R2, R2 ;  /* 0x0000000200027308 */ /* 0x004ea20000001000 */
[----:B-1----:R-:W-:Y:S02]  /*08c0*/  IABS R5, R5 ;  /* 0x0000000500057213 */ /* 0x002fe40000000000 */
[----:B--2---:R-:W-:-:S05]  /*08d0*/  IADD3 R2, R2, 0xffffffe, RZ ;  /* 0x0ffffffe02027810 */ /* 0x004fca0007ffe0ff */
[----:B------:R-:W1:Y:S02]  /*08e0*/  F2I.FTZ.U32.TRUNC.NTZ R3, R2 ;  /* 0x0000000200037305 */ /* 0x000e64000021f000 */
[----:B-1----:R-:W-:Y:S02]  /*08f0*/  IMAD.MOV R0, RZ, RZ, -R3 ;  /* 0x000000ffff007224 */ /* 0x002fe400078e0a03 */
[----:B------:R-:W-:Y:S02]  /*0900*/  IMAD.MOV.U32 R2, RZ, RZ, RZ ;  /* 0x000000ffff027224 */ /* 0x000fe400078e00ff */
[----:B------:R-:W-:-:S04]  /*0910*/  IMAD R0, R0, R4, RZ ;  /* 0x0000000400007224 */ /* 0x000fc800078e02ff */
[----:B------:R-:W-:-:S04]  /*0920*/  IMAD.HI.U32 R0, R3, R0, R2 ;  /* 0x0000000003007227 */ /* 0x000fc800078e0002 */
[----:B------:R-:W-:-:S04]  /*0930*/  IMAD.MOV.U32 R3, RZ, RZ, R5 ;  /* 0x000000ffff037224 */ /* 0x000fc800078e0005 */
[----:B------:R-:W-:-:S05]  /*0940*/  IMAD.HI.U32 R0, R0, R3, RZ ;  /* 0x0000000300007227 */ /* 0x000fca00078e00ff */
[----:B------:R-:W-:-:S05]  /*0950*/  IADD3 R2, -R0, RZ, RZ ;  /* 0x000000ff00027210 */ /* 0x000fca0007ffe1ff */
[----:B------:R-:W-:-:S05]  /*0960*/  IMAD R2, R4, R2, R3 ;  /* 0x0000000204027224 */ /* 0x000fca00078e0203 */
[----:B------:R-:W-:-:S13]  /*0970*/  ISETP.GT.U32.AND P2, PT, R4, R2, PT ;  /* 0x000000020400720c */ /* 0x000fda0003f44070 */
[----:B------:R-:W-:Y:S01]  /*0980*/  @!P2 IMAD.IADD R2, R2, 0x1, -R4 ;  /* 0x000000010202a824 */ /* 0x000fe200078e0a04 */
[----:B------:R-:W-:Y:S02]  /*0990*/  @!P2 IADD3 R0, R0, 0x1, RZ ;  /* 0x000000010000a810 */ /* 0x000fe40007ffe0ff */
[----:B------:R-:W-:Y:S02]  /*09a0*/  ISETP.NE.AND P2, PT, RZ, c[0x0][0x1c8], PT ;  /* 0x00007200ff007a0c */ /* 0x000fe40003f45270 */
[----:B------:R-:W-:-:S13]  /*09b0*/  ISETP.GE.U32.AND P3, PT, R2, R4, PT ;  /* 0x000000040200720c */ /* 0x000fda0003f66070 */
[----:B------:R-:W-:-:S05]  /*09c0*/  @P3 IADD3 R0, R0, 0x1, RZ ;  /* 0x0000000100003810 */ /* 0x000fca0007ffe0ff */
[----:B------:R-:W-:-:S05]  /*09d0*/  IMAD.MOV.U32 R26, RZ, RZ, R0 ;  /* 0x000000ffff1a7224 */ /* 0x000fca00078e0000 */
[----:B------:R-:W-:Y:S02]  /*09e0*/  @!P1 IADD3 R26, -R26, RZ, RZ ;  /* 0x000000ff1a1a9210 */ /* 0x000fe40007ffe1ff */
[----:B------:R-:W-:Y:S01]  /*09f0*/  @!P2 LOP3.LUT R26, RZ, c[0x0][0x1c8], RZ, 0x33, !PT ;  /* 0x00007200ff1aaa12 */ /* 0x000fe200078e33ff */
        /* <DEDUP_REMOVED lines=10> */
[----:B------:R-:W-:Y:S02]  /*0aa0*/  UIMAD.WIDE.U32 UR22, UR10, UR4, UR22 ;  /* 0x000000040a1672a5 */ /* 0x000fe4000f8e0016 */
[----:B------:R-:W-:-:S04]  /*0ab0*/  UIMAD UR5, UR10, UR5, UR14 ;  /* 0x000000050a0572a4 */ /* 0x000fc8000f8e020e */
[----:B------:R-:W-:Y:S02]  /*0ac0*/  UIADD3 UR21, UR23, UR5, URZ ;  /* 0x0000000517157290 */ /* 0x000fe4000fffe03f */
.L_x_22:
[----:B------:R-:W-:Y:S01]  /*0ad0*/  SHF.R.S32.HI R29, RZ, 0x1f, R232 ;  /* 0x0000001fff1d7819 */ /* 0x000fe200000114e8 */
[----:B------:R-:W1:Y:S01]  /*0ae0*/  S2R R3, SR_CTAID.X ;  /* 0x0000000000037919 */ /* 0x000e620000002500 */
[----:B------:R-:W-:Y:S01]  /*0af0*/  UIADD3 UR10, -UR12, UR15, URZ ;  /* 0x0000000f0c0a7290 */ /* 0x000fe2000fffe13f */
[----:B------:R-:W-:Y:S01]  /*0b00*/  SHF.R.S32.HI R27, RZ, 0x1f, R26 ;  /* 0x0000001fff1b7819 */ /* 0x000fe2000001141a */
[----:B------:R-:W-:Y:S01]  /*0b10*/  ULDC.64 UR4, c[0x0][0x1a8] ;  /* 0x00006a0000047ab9 */ /* 0x000fe20000000a00 */
[CC--:B------:R-:W-:Y:S01]  /*0b20*/  LEA.HI R2, R29.reuse, R232.reuse, RZ, 0x3 ;  /* 0x000000e81d027211 */ /* 0x0c0fe200078f18ff */
[----:B------:R-:W2:Y:S01]  /*0b30*/  S2R R6, SR_CTAID.Z ;  /* 0x0000000000067919 */ /* 0x000ea20000002700 */
[----:B------:R-:W-:Y:S01]  /*0b40*/  UIMAD UR4, UR19, UR4, URZ ;  /* 0x00000004130472a4 */ /* 0x000fe2000f8e023f */
[----:B------:R-:W-:Y:S01]  /*0b50*/  LEA.HI R5, R29, R232, RZ, 0x6 ;  /* 0x000000e81d057211 */ /* 0x000fe200078f30ff */
[----:B------:R-:W-:Y:S01]  /*0b60*/  UISETP.GE.AND UP0, UPT, UR8, 0x2, UPT ;  /* 0x000000020800788c */ /* 0x000fe2000bf06270 */
[----:B------:R-:W-:Y:S01]  /*0b70*/  SHF.R.S32.HI R10, RZ, 0x3, R2 ;  /* 0x00000003ff0a7819 */ /* 0x000fe20000011402 */
[----:B------:R-:W-:Y:S01]  /*0b80*/  UIMAD UR4, UR11, UR5, UR4 ;  /* 0x000000050b0472a4 */ /* 0x000fe2000f8e0204 */
[----:B------:R-:W-:Y:S01]  /*0b90*/  LOP3.LUT R2, R2, 0xfffffff8, RZ, 0xc0, !PT ;  /* 0xfffffff802027812 */ /* 0x000fe200078ec0ff */
[----:B------:R-:W-:Y:S01]  /*0ba0*/  IMAD.SHL.U32 R5, R5, 0x8, RZ ;  /* 0x0000000805057824 */ /* 0x000fe200078e00ff */
[C---:B------:R-:W-:Y:S01]  /*0bb0*/  IADD3 R28, R10.reuse, 0x10, RZ ;  /* 0x000000100a1c7810 */ /* 0x040fe20007ffe0ff */
[----:B------:R-:W-:Y:S01]  /*0bc0*/  IMAD.SHL.U32 R0, R10, 0x40, RZ ;  /* 0x000000400a007824 */ /* 0x000fe200078e00ff */
[----:B------:R-:W-:Y:S01]  /*0bd0*/  SHF.R.S32.HI R11, RZ, 0x1f, R10 ;  /* 0x0000001fff0b7819 */ /* 0x000fe2000001140a */
[----:B------:R-:W-:Y:S01]  /*0be0*/  IMAD.IADD R132, R232, 0x1, -R2 ;  /* 0x00000001e8847824 */ /* 0x000fe200078e0a02 */
[----:B------:R-:W-:Y:S01]  /*0bf0*/  ISETP.GE.AND P2, PT, R28, UR10, PT ;  /* 0x0000000a1c007c0c */ /* 0x000fe2000bf46270 */
[----:B------:R-:W-:Y:S01]  /*0c00*/  UMOV UR11, 0x7 ;  /* 0x00000007000b7882 */ /* 0x000fe20000000000 */
[----:B------:R-:W-:Y:S01]  /*0c10*/  LOP3.LUT R0, R0, 0x1c0, RZ, 0xc0, !PT ;  /* 0x000001c000007812 */ /* 0x000fe200078ec0ff */
[----:B------:R-:W-:Y:S01]  /*0c20*/  IMAD.SHL.U32 R22, R132, 0x8, RZ ;  /* 0x0000000884167824 */ /* 0x000fe200078e00ff */
[----:B------:R-:W-:-:S02]  /*0c30*/  IADD3 R35, R10, 0x20, RZ ;  /* 0x000000200a237810 */ /* 0x000fc40007ffe0ff */
[----:B------:R-:W-:Y:S01]  /*0c40*/  SHF.R.U32.HI R2, RZ, 0x3, R0 ;  /* 0x00000003ff027819 */ /* 0x000fe20000011600 */
[----:B-1----:R-:W-:Y:S01]  /*0c50*/  IMAD.WIDE R36, R3, 0x80, R10 ;  /* 0x0000008003247825 */ /* 0x002fe200078e020a */
[--C-:B------:R-:W-:Y:S02]  /*0c60*/  LOP3.LUT R0, R0, 0x38, R22.reuse, 0xf8, !PT ;  /* 0x0000003800007812 */ /* 0x100fe400078ef816 */
[----:B------:R-:W-:Y:S02]  /*0c70*/  IADD3 R34, R10, 0x30, RZ ;  /* 0x000000300a227810 */ /* 0x000fe40007ffe0ff */
[----:B------:R-:W-:Y:S01]  /*0c80*/  LOP3.LUT R4, R0, R2, RZ, 0x3c, !PT ;  /* 0x0000000200047212 */ /* 0x000fe200078e3cff */
[----:B------:R-:W-:Y:S01]  /*0c90*/  STL.64 [R1+0x58], R36 ;  /* 0x0000582401007387 */ /* 0x000fe20000100a00 */
[----:B------:R-:W-:Y:S02]  /*0ca0*/  SHF.R.S32.HI R23, RZ, 0x1f, R22 ;  /* 0x0000001fff177819 */ /* 0x000fe40000011416 */
[----:B------:R-:W-:-:S02]  /*0cb0*/  IADD3 R2, P0, R22, UR6, RZ ;  /* 0x0000000616027c10 */ /* 0x000fc4000ff1e0ff */
[----:B------:R-:W-:Y:S01]  /*0cc0*/  ISETP.GE.AND P5, PT, R35, UR10, PT ;  /* 0x0000000a23007c0c */ /* 0x000fe2000bfa6270 */
[----:B------:R1:W-:Y:S01]  /*0cd0*/  STL.64 [R1+0x98], R22 ;  /* 0x0000981601007387 */ /* 0x0003e20000100a00 */
[----:B------:R-:W-:Y:S02]  /*0ce0*/  ISETP.GE.AND P4, PT, R34, UR10, PT ;  /* 0x0000000a22007c0c */ /* 0x000fe4000bf86270 */
[----:B------:R-:W-:Y:S01]  /*0cf0*/  ISETP.GE.AND P1, PT, R10, UR10, PT ;  /* 0x0000000a0a007c0c */ /* 0x000fe2000bf26270 */
[----:B------:R-:W-:Y:S01]  /*0d00*/  STL [R1+0xc4], R35 ;  /* 0x0000c42301007387 */ /* 0x000fe20000100800 */
[----:B------:R-:W-:Y:S01]  /*0d10*/  IADD3.X R3, R23, UR18, RZ, P0, !PT ;  /* 0x0000001217037c10 */ /* 0x000fe200087fe4ff */
[----:B------:R-:W-:Y:S01]  /*0d20*/  UIADD3 UR18, UR8, -0x1, URZ ;  /* 0xffffffff08127890 */ /* 0x000fe2000fffe03f */
[----:B------:R-:W-:Y:S01]  /*0d30*/  @!P2 IADD3 R12, P0, R36, 0x10, RZ ;  /* 0x00000010240ca810 */ /* 0x000fe20007f1e0ff */
[----:B------:R-:W-:Y:S01]  /*0d40*/  STL [R1+0xb8], R34 ;  /* 0x0000b82201007387 */ /* 0x000fe20000100800 */
[----:B------:R-:W-:Y:S01]  /*0d50*/  LOP3.LUT R234, R4, 0xfffffe00, R5, 0xf8, !PT ;  /* 0xfffffe0004ea7812 */ /* 0x000fe200078ef805 */
[----:B--2---:R-:W-:Y:S01]  /*0d60*/  IMAD.WIDE.U32 R2, R6, c[0x0][0x1a8], R2 ;  /* 0x00006a0006027a25 */ /* 0x004fe200078e0002 */
[----:B------:R-:W-:Y:S01]  /*0d70*/  IADD3 R33, R10, 0x40, RZ ;  /* 0x000000400a217810 */ /* 0x000fe20007ffe0ff */
[----:B------:R-:W-:Y:S01]  /*0d80*/  USHF.R.S32.HI UR19, URZ, 0x1f, UR18 ;  /* 0x0000001f3f137899 */ /* 0x000fe20008011412 */
[C---:B------:R-:W-:Y:S01]  /*0d90*/  @!P5 IADD3 R6, P3, R36.reuse, 0x20, RZ ;  /* 0x000000202406d810 */ /* 0x040fe20007f7e0ff */
[--C-:B------:R-:W-:Y:S01]  /*0da0*/  @!P2 IMAD.X R0, RZ, RZ, R37.reuse, P0 ;  /* 0x000000ffff00a224 */ /* 0x100fe200000e0625 */
[----:B------:R-:W-:Y:S01]  /*0db0*/  @!P4 IADD3 R15, P0, R36, 0x30, RZ ;  /* 0x00000030240fc810 */ /* 0x000fe20007f1e0ff */
[----:B------:R-:W-:Y:S01]  /*0dc0*/  @!P1 IMAD R4, R37, c[0x0][0x190], RZ ;  /* 0x0000640025049a24 */ /* 0x000fe200078e02ff */
[----:B------:R-:W-:Y:S01]  /*0dd0*/  IADD3 R3, R3, UR4, RZ ;  /* 0x0000000403037c10 */ /* 0x000fe2000fffe0ff */
[----:B------:R-:W-:Y:S01]  /*0de0*/  @!P2 IMAD R0, R0, c[0x0][0x190], RZ ;  /* 0x000064000000aa24 */ /* 0x000fe200078e02ff */
[C---:B------:R-:W-:Y:S01]  /*0df0*/  IADD3 R32, R10.reuse, 0x50, RZ ;  /* 0x000000500a207810 */ /* 0x040fe20007ffe0ff */
[--C-:B------:R-:W-:Y:S01]  /*0e00*/  @!P5 IMAD.X R5, RZ, RZ, R37.reuse, P3 ;  /* 0x000000ffff05d224 */ /* 0x100fe200018e0625 */
[----:B------:R-:W-:Y:S01]  /*0e10*/  IADD3 R31, R10, 0x60, RZ ;  /* 0x000000600a1f7810 */ /* 0x000fe20007ffe0ff */
[----:B------:R-:W-:Y:S01]  /*0e20*/  @!P2 IMAD R17, R12, c[0x0][0x194], R0 ;  /* 0x000065000c11aa24 */ /* 0x000fe200078e0200 */
[----:B------:R-:W-:Y:S01]  /*0e30*/  IADD3 R30, R10, 0x70, RZ ;  /* 0x000000700a1e7810 */ /* 0x000fe20007ffe0ff */
[----:B------:R-:W-:Y:S01]  /*0e40*/  @!P4 IMAD.X R0, RZ, RZ, R37, P0 ;  /* 0x000000ffff00c224 */ /* 0x000fe200000e0625 */
[----:B------:R-:W-:Y:S01]  /*0e50*/  STL [R1+0xc0], R33 ;  /* 0x0000c02101007387 */ /* 0x000fe20000100800 */
[C---:B------:R-:W-:Y:S01]  /*0e60*/  @!P1 IMAD R4, R36.reuse, c[0x0][0x194], R4 ;  /* 0x0000650024049a24 */ /* 0x040fe200078e0204 */
[----:B------:R-:W-:Y:S01]  /*0e70*/  LEA.HI R227, R29, R232, RZ, 0x5 ;  /* 0x000000e81de37211 */ /* 0x000fe200078f28ff */
[----:B------:R-:W-:Y:S01]  /*0e80*/  @!P1 IMAD.WIDE.U32 R8, R36, c[0x0][0x190], R2 ;  /* 0x0000640024089a25 */ /* 0x000fe200078e0002 */
[----:B------:R-:W-:Y:S02]  /*0e90*/  STL [R1+0xb0], R32 ;  /* 0x0000b02001007387 */ /* 0x000fe40000100800 */
[----:B------:R-:W-:Y:S01]  /*0ea0*/  SHF.R.S32.HI R138, RZ, 0x5, R227 ;  /* 0x00000005ff8a7819 */ /* 0x000fe200000114e3 */
[----:B------:R-:W-:Y:S01]  /*0eb0*/  @!P5 IMAD R5, R5, c[0x0][0x190], RZ ;  /* 0x000064000505da24 */ /* 0x000fe200078e02ff */
[----:B------:R-:W-:Y:S01]  /*0ec0*/  @!P1 LEA R14, P0, R8, c[0x0][0x160], 0x1 ;  /* 0x00005800080e9a11 */ /* 0x000fe200078008ff */
[----:B------:R-:W-:Y:S01]  /*0ed0*/  @!P4 IMAD R16, R0, c[0x0][0x190], RZ ;  /* 0x000064000010ca24 */ /* 0x000fe200078e02ff */
[----:B------:R-:W-:Y:S01]  /*0ee0*/  STL [R1+0xb4], R31 ;  /* 0x0000b41f01007387 */ /* 0x000fe20000100800 */
[----:B------:R-:W-:-:S02]  /*0ef0*/  @!P1 IMAD.IADD R0, R9, 0x1, R4 ;  /* 0x0000000109009824 */ /* 0x000fc400078e0204 */
[----:B------:R-:W-:Y:S01]  /*0f00*/  @!P2 IMAD.WIDE.U32 R12, R12, c[0x0][0x190], R2 ;  /* 0x000064000c0caa25 */ /* 0x000fe200078e0002 */
[----:B------:R-:W-:Y:S03]  /*0f10*/  STL [R1+0xbc], R30 ;  /* 0x0000bc1e01007387 */ /* 0x000fe60000100800 */
[----:B------:R-:W-:Y:S02]  /*0f20*/  @!P5 IMAD R18, R6, c[0x0][0x194], R5 ;  /* 0x000065000612da24 */ /* 0x000fe400078e0205 */
[C---:B------:R-:W-:Y:S02]  /*0f30*/  @!P4 IMAD R16, R15.reuse, c[0x0][0x194], R16 ;  /* 0x000065000f10ca24 */ /* 0x040fe400078e0210 */
[----:B------:R-:W-:Y:S01]  /*0f40*/  @!P4 IMAD.WIDE.U32 R4, R15, c[0x0][0x190], R2 ;  /* 0x000064000f04ca25 */ /* 0x000fe200078e0002 */
[----:B------:R-:W-:Y:S02]  /*0f50*/  @!P1 LEA.HI.X R15, R8, c[0x0][0x164], R0, 0x1, P0 ;  /* 0x00005900080f9a11 */ /* 0x000fe400000f0c00 */
[----:B------:R-:W-:Y:S01]  /*0f60*/  @!P2 LEA R8, P0, R12, c[0x0][0x160], 0x1 ;  /* 0x000058000c08aa11 */ /* 0x000fe200078008ff */
[----:B------:R-:W-:Y:S01]  /*0f70*/  @!P2 IMAD.IADD R0, R13, 0x1, R17 ;  /* 0x000000010d00a824 */ /* 0x000fe200078e0211 */
[----:B------:R-:W-:Y:S01]  /*0f80*/  @!P4 LEA R20, P6, R4, c[0x0][0x160], 0x1 ;  /* 0x000058000414ca11 */ /* 0x000fe200078c08ff */
[----:B------:R-:W-:-:S02]  /*0f90*/  IMAD.SHL.U32 R234, R234, 0x2, RZ ;  /* 0x00000002eaea7824 */ /* 0x000fc400078e00ff */
[----:B------:R-:W-:Y:S01]  /*0fa0*/  @!P5 IMAD.WIDE.U32 R6, R6, c[0x0][0x190], R2 ;  /* 0x000064000606da25 */ /* 0x000fe200078e0002 */
[----:B------:R-:W-:Y:S02]  /*0fb0*/  @!P2 LEA.HI.X R9, R12, c[0x0][0x164], R0, 0x1, P0 ;  /* 0x000059000c09aa11 */ /* 0x000fe400000f0c00 */
[----:B------:R-:W-:Y:S01]  /*0fc0*/  ISETP.GE.AND P0, PT, R33, UR10, PT ;  /* 0x0000000a21007c0c */ /* 0x000fe2000bf06270 */
[----:B------:R-:W-:Y:S01]  /*0fd0*/  @!PT LDS RZ, [RZ] ;  /* 0x00000000fffff984 */ /* 0x000fe20000000800 */
[----:B------:R-:W-:Y:S01]  /*0fe0*/  @!PT LDS RZ, [RZ] ;  /* 0x00000000fffff984 */ /* 0x000fe20000000800 */
[----:B------:R-:W-:Y:S01]  /*0ff0*/  @!PT LDS RZ, [RZ] ;  /* 0x00000000fffff984 */ /* 0x000fe20000000800 */
[----:B------:R2:W-:Y:S01]  /*1000*/  @!P1 LDGSTS.E.BYPASS.LTC128B.128 [R234], [R14.64] ;  /* 0x000000000eea9fae */ /* 0x0005e2000b901d50 */
[----:B------:R-:W-:Y:S01]  /*1010*/  ISETP.GE.AND P1, PT, R32, UR10, PT ;  /* 0x0000000a20007c0c */ /* 0x000fe2000bf26270 */
[----:B------:R-:W-:Y:S01]  /*1020*/  @!P5 IMAD.IADD R7, R7, 0x1, R18 ;  /* 0x000000010707d824 */ /* 0x000fe200078e0212 */
[C---:B------:R-:W-:Y:S01]  /*1030*/  @!P5 LEA R24, P3, R6.reuse, c[0x0][0x160], 0x1 ;  /* 0x000058000618da11 */ /* 0x040fe200078608ff */
[----:B------:R-:W-:Y:S01]  /*1040*/  @!P4 IMAD.IADD R0, R5, 0x1, R16 ;  /* 0x000000010500c824 */ /* 0x000fe200078e0210 */
[----:B------:R3:W-:Y:S02]  /*1050*/  @!P2 LDGSTS.E.BYPASS.LTC128B.128 [R234+0x800], [R8.64] ;  /* 0x0080000008eaafae */ /* 0x0007e4000b901d50 */
[----:B------:R-:W-:-:S02]  /*1060*/  @!P5 LEA.HI.X R25, R6, c[0x0][0x164], R7, 0x1, P3 ;  /* 0x000059000619da11 */ /* 0x000fc400018f0c07 */
[----:B------:R-:W-:Y:S02]  /*1070*/  @!P4 LEA.HI.X R21, R4, c[0x0][0x164], R0, 0x1, P6 ;  /* 0x000059000415ca11 */ /* 0x000fe400030f0c00 */
[----:B------:R-:W-:Y:S01]  /*1080*/  ISETP.GE.AND P3, PT, R31, UR10, PT ;  /* 0x0000000a1f007c0c */ /* 0x000fe2000bf66270 */
[----:B------:R4:W-:Y:S01]  /*1090*/  @!P5 LDGSTS.E.BYPASS.LTC128B.128 [R234+0x1000], [R24.64] ;  /* 0x0100000018eadfae */ /* 0x0009e2000b901d50 */
[C---:B------:R-:W-:Y:S02]  /*10a0*/  @!P0 IADD3 R4, P6, R36.reuse, 0x40, RZ ;  /* 0x0000004024048810 */ /* 0x040fe40007fde0ff */
[----:B------:R-:W-:Y:S01]  /*10b0*/  @!P1 IADD3 R6, P2, R36, 0x50, RZ ;  /* 0x0000005024069810 */ /* 0x000fe20007f5e0ff */
[----:B------:R5:W-:Y:S02]  /*10c0*/  @!P4 LDGSTS.E.BYPASS.LTC128B.128 [R234+0x1800], [R20.64] ;  /* 0x0180000014eacfae */ /* 0x000be4000b901d50 */
[----:B------:R-:W-:-:S04]  /*10d0*/  @!P0 IMAD.X R0, RZ, RZ, R37, P6 ;  /* 0x000000ffff008224 */ /* 0x000fc800030e0625 */
[----:B------:R-:W-:Y:S02]  /*10e0*/  @!P0 IMAD R5, R0, c[0x0][0x190], RZ ;  /* 0x0000640000058a24 */ /* 0x000fe400078e02ff */
[----:B------:R-:W-:Y:S01]  /*10f0*/  @!P1 IMAD.X R0, RZ, RZ, R37, P2 ;  /* 0x000000ffff009224 */ /* 0x000fe200010e0625 */
[----:B------:R-:W-:-:S03]  /*1100*/  ISETP.GE.AND P2, PT, R30, UR10, PT ;  /* 0x0000000a1e007c0c */ /* 0x000fc6000bf46270 */
[----:B------:R-:W-:Y:S01]  /*1110*/  @!P1 IMAD R12, R0, c[0x0][0x190], RZ ;  /* 0x00006400000c9a24 */ /* 0x000fe200078e02ff */
[----:B---3--:R-:W-:Y:S01]  /*1120*/  @!P3 IADD3 R9, P6, R36, 0x60, RZ ;  /* 0x000000602409b810 */ /* 0x008fe20007fde0ff */
[C---:B------:R-:W-:Y:S02]  /*1130*/  @!P0 IMAD R8, R4.reuse, c[0x0][0x194], R5 ;  /* 0x0000650004088a24 */ /* 0x040fe400078e0205 */
[----:B------:R-:W-:-:S04]  /*1140*/  @!P0 IMAD.WIDE.U32 R4, R4, c[0x0][0x190], R2 ;  /* 0x0000640004048a25 */ /* 0x000fc800078e0002 */
[----:B------:R-:W-:Y:S01]  /*1150*/  @!P3 IMAD.X R7, RZ, RZ, R37, P6 ;  /* 0x000000ffff07b224 */ /* 0x000fe200030e0625 */
[----:B------:R-:W-:Y:S01]  /*1160*/  @!P0 LEA R16, P6, R4, c[0x0][0x160], 0x1 ;  /* 0x0000580004108a11 */ /* 0x000fe200078c08ff */
[----:B------:R-:W-:Y:S02]  /*1170*/  @!P0 IMAD.IADD R0, R5, 0x1, R8 ;  /* 0x0000000105008824 */ /* 0x000fe400078e0208 */
[----:B--2---:R-:W-:Y:S02]  /*1180*/  @!P3 IMAD R14, R7, c[0x0][0x190], RZ ;  /* 0x00006400070eba24 */ /* 0x004fe400078e02ff */
[----:B------:R-:W-:Y:S01]  /*1190*/  @!P1 IMAD R12, R6, c[0x0][0x194], R12 ;  /* 0x00006500060c9a24 */ /* 0x000fe200078e020c */
[----:B------:R-:W-:Y:S01]  /*11a0*/  @!P0 LEA.HI.X R17, R4, c[0x0][0x164], R0, 0x1, P6 ;  /* 0x0000590004118a11 */ /* 0x000fe200030f0c00 */
[----:B------:R-:W-:Y:S01]  /*11b0*/  @!P1 IMAD.WIDE.U32 R6, R6, c[0x0][0x190], R2 ;  /* 0x0000640006069a25 */ /* 0x000fe200078e0002 */
[----:B------:R-:W-:-:S03]  /*11c0*/  @!P2 IADD3 R8, P6, R36, 0x70, RZ ;  /* 0x000000702408a810 */ /* 0x000fc60007fde0ff */
[C---:B------:R-:W-:Y:S01]  /*11d0*/  @!P3 IMAD R14, R9.reuse, c[0x0][0x194], R14 ;  /* 0x00006500090eba24 */ /* 0x040fe200078e020e */
[----:B------:R2:W-:Y:S01]  /*11e0*/  @!P0 LDGSTS.E.BYPASS.LTC128B.128 [R234+0x2000], [R16.64] ;  /* 0x0200000010ea8fae */ /* 0x0005e2000b901d50 */
[----:B------:R-:W-:-:S04]  /*11f0*/  @!P3 IMAD.WIDE.U32 R4, R9, c[0x0][0x190], R2 ;  /* 0x000064000904ba25 */ /* 0x000fc800078e0002 */
[----:B------:R-:W-:Y:S02]  /*1200*/  @!P2 IMAD.X R9, RZ, RZ, R37, P6 ;  /* 0x000000ffff09a224 */ /* 0x000fe400030e0625 */
[----:B------:R-:W-:Y:S01]  /*1210*/  @!P1 IMAD.IADD R0, R7, 0x1, R12 ;  /* 0x0000000107009824 */ /* 0x000fe200078e020c */
[----:B------:R-:W-:Y:S01]  /*1220*/  @!P1 LEA R12, P6, R6, c[0x0][0x160], 0x1 ;  /* 0x00005800060c9a11 */ /* 0x000fe200078c08ff */
[----:B------:R-:W-:Y:S02]  /*1230*/  @!P2 IMAD R9, R9, c[0x0][0x190], RZ ;  /* 0x000064000909aa24 */ /* 0x000fe400078e02ff */
[----:B------:R-:W-:Y:S01]  /*1240*/  @!P2 IMAD.WIDE.U32 R2, R8, c[0x0][0x190], R2 ;  /* 0x000064000802aa25 */ /* 0x000fe200078e0002 */
[----:B------:R-:W-:Y:S02]  /*1250*/  @!P1 LEA.HI.X R13, R6, c[0x0][0x164], R0, 0x1, P6 ;  /* 0x00005900060d9a11 */ /* 0x000fe400030f0c00 */
[----:B------:R-:W-:Y:S01]  /*1260*/  @!P3 LEA R18, P6, R4, c[0x0][0x160], 0x1 ;  /* 0x000058000412ba11 */ /* 0x000fe200078c08ff */
[----:B------:R-:W-:-:S02]  /*1270*/  @!P3 IMAD.IADD R0, R5, 0x1, R14 ;  /* 0x000000010500b824 */ /* 0x000fc400078e020e */
[----:B------:R-:W-:Y:S01]  /*1280*/  @!P2 IMAD R5, R8, c[0x0][0x194], R9 ;  /* 0x000065000805aa24 */ /* 0x000fe200078e0209 */
[----:B------:R3:W-:Y:S01]  /*1290*/  @!P1 LDGSTS.E.BYPASS.LTC128B.128 [R234+0x2800], [R12.64] ;  /* 0x028000000cea9fae */ /* 0x0007e2000b901d50 */
[----:B-----5:R-:W-:Y:S01]  /*12a0*/  IMAD.MOV.U32 R20, RZ, RZ, c[0x0][0x19c] ;  /* 0x00006700ff147624 */ /* 0x020fe200078e00ff */
[----:B------:R-:W-:Y:S01]  /*12b0*/  @!P3 LEA.HI.X R19, R4, c[0x0][0x164], R0, 0x1, P6 ;  /* 0x000059000413ba11 */ /* 0x000fe200030f0c00 */
[----:B------:R-:W-:Y:S01]  /*12c0*/  @!P2 IMAD.IADD R3, R3, 0x1, R5 ;  /* 0x000000010303a824 */ /* 0x000fe200078e0205 */
[----:B------:R-:W-:Y:S01]  /*12d0*/  @!P2 LEA R14, P6, R2, c[0x0][0x160], 0x1 ;  /* 0x00005800020eaa11 */ /* 0x000fe200078c08ff */
[C---:B------:R-:W-:Y:S02]  /*12e0*/  IMAD R0, R11.reuse, c[0x0][0x198], RZ ;  /* 0x000066000b007a24 */ /* 0x040fe400078e02ff */
[----:B------:R-:W-:Y:S01]  /*12f0*/  IMAD.WIDE.U32 R4, R10, c[0x0][0x198], R22 ;  /* 0x000066000a047a25 */ /* 0x000fe200078e0016 */
[----:B------:R-:W-:Y:S01]  /*1300*/  @!P2 LEA.HI.X R15, R2, c[0x0][0x164], R3, 0x1, P6 ;  /* 0x00005900020faa11 */ /* 0x000fe200030f0c03 */
[----:B------:R5:W-:Y:S02]  /*1310*/  @!P3 LDGSTS.E.BYPASS.LTC128B.128 [R234+0x3000], [R18.64] ;  /* 0x0300000012eabfae */ /* 0x000be4000b901d50 */
[----:B------:R-:W-:Y:S01]  /*1320*/  IMAD R6, R10, c[0x0][0x19c], R0 ;  /* 0x000067000a067a24 */ /* 0x000fe200078e0200 */
[----:B------:R-:W-:Y:S01]  /*1330*/  IADD3 R4, P6, R4, UR20, RZ ;  /* 0x0000001404047c10 */ /* 0x000fe2000ffde0ff */
[----:B------:R-:W-:Y:S01]  /*1340*/  IMAD R0, R11, c[0x0][0x1a0], RZ ;  /* 0x000068000b007a24 */ /* 0x000fe200078e02ff */
[----:B------:R2:W-:Y:S01]  /*1350*/  @!P2 LDGSTS.E.BYPASS.LTC128B.128 [R234+0x3800], [R14.64] ;  /* 0x038000000eeaafae */ /* 0x0005e2000b901d50 */
[----:B------:R-:W-:Y:S01]  /*1360*/  IMAD.WIDE.U32 R2, R10, c[0x0][0x1a0], R22 ;  /* 0x000068000a027a25 */ /* 0x000fe200078e0016 */
[----:B------:R-:W-:Y:S01]  /*1370*/  IADD3.X R5, R5, UR7, R6, P6, !PT ;  /* 0x0000000705057c10 */ /* 0x000fe2000b7fe406 */
[----:B------:R-:W-:-:S02]  /*1380*/  ULDC.64 UR6, c[0x0][0x198] ;  /* 0x0000660000067ab9 */ /* 0x000fc40000000a00 */
[----:B------:R-:W-:Y:S01]  /*1390*/  IMAD R0, R10, c[0x0][0x1a4], R0 ;  /* 0x000069000a007a24 */ /* 0x000fe200078e0200 */
[----:B-1----:R-:W-:Y:S01]  /*13a0*/  IADD3 R22, P6, R2, UR22, RZ ;  /* 0x0000001602167c10 */ /* 0x002fe2000ffde0ff */
[----:B------:R-:W-:Y:S01]  /*13b0*/  USHF.L.U64.HI UR20, UR6, UR11, UR7 ;  /* 0x0000000b06147299 */ /* 0x000fe20008010207 */
[----:B------:R-:W-:Y:S01]  /*13c0*/  IMAD.WIDE.U32 R36, R26, c[0x0][0x1b0], R4 ;  /* 0x00006c001a247a25 */ /* 0x000fe200078e0004 */
[----:B------:R-:W-:Y:S01]  /*13d0*/  UIMAD UR7, UR18, -0x80, UR13 ;  /* 0xffffff80120778a4 */ /* 0x000fe2000f8e020d */
[----:B------:R-:W-:Y:S01]  /*13e0*/  IADD3.X R23, R3, UR21, R0, P6, !PT ;  /* 0x0000001503177c10 */ /* 0x000fe2000b7fe400 */
[----:B------:R-:W-:Y:S01]  /*13f0*/  USHF.L.U32 UR21, UR6, 0x7, URZ ;  /* 0x0000000706157899 */ /* 0x000fe2000800063f */
[----:B------:R-:W-:Y:S01]  /*1400*/  IMAD R0, R27, c[0x0][0x1b0], RZ ;  /* 0x00006c001b007a24 */ /* 0x000fe200078e02ff */
[----:B------:R-:W-:Y:S01]  /*1410*/  UIMAD UR4, UR20, UR18, URZ ;  /* 0x00000012140472a4 */ /* 0x000fe2000f8e023f */
[----:B------:R-:W-:Y:S01]  /*1420*/  IMAD.U32 R2, RZ, RZ, UR18 ;  /* 0x00000012ff027e24 */ /* 0x000fe2000f8e00ff */
[----:B------:R-:W-:Y:S01]  /*1430*/  ISETP.GE.AND P0, PT, R28, UR7, PT ;  /* 0x000000071c007c0c */ /* 0x000fe2000bf06270 */
[----:B------:R-:W-:Y:S01]  /*1440*/  IMAD R0, R26, c[0x0][0x1b4], R0 ;  /* 0x00006d001a007a24 */ /* 0x000fe200078e0200 */
[----:B------:R-:W-:Y:S01]  /*1450*/  ISETP.GE.AND P5, PT, R10, UR7, PT ;  /* 0x000000070a007c0c */ /* 0x000fe2000bfa6270 */
[----:B------:R-:W-:Y:S01]  /*1460*/  IMAD.MOV.U32 R8, RZ, RZ, R36 ;  /* 0x000000ffff087224 */ /* 0x000fe200078e0024 */
[----:B------:R-:W-:Y:S01]  /*1470*/  UIMAD UR4, UR19, UR21, UR4 ;  /* 0x00000015130472a4 */ /* 0x000fe2000f8e0204 */
[----:B------:R-:W-:Y:S01]  /*1480*/  IMAD.IADD R9, R37, 0x1, R0 ;  /* 0x0000000125097824 */ /* 0x000fe200078e0200 */
[----:B------:R-:W-:Y:S01]  /*1490*/  ISETP.GE.AND P1, PT, R35, UR7, PT ;  /* 0x0000000723007c0c */ /* 0x000fe2000bf26270 */
[----:B------:R-:W-:Y:S01]  /*14a0*/  IMAD.U32 R0, RZ, RZ, UR6 ;  /* 0x00000006ff007e24 */ /* 0x000fe2000f8e00ff */
[----:B------:R-:W-:Y:S01]  /*14b0*/  STL.64 [R1+0x90], R36 ;  /* 0x0000902401007387 */ /* 0x000fe20000100a00 */
[----:B------:R-:W-:Y:S01]  /*14c0*/  IMAD.WIDE.U32 R2, R2, UR21, R8 ;  /* 0x0000001502027c25 */ /* 0x000fe2000f8e0008 */
[----:B------:R-:W-:-:S02]  /*14d0*/  ISETP.GE.AND P3, PT, R31, UR7, PT ;  /* 0x000000071f007c0c */ /* 0x000fc4000bf66270 */
[----:B------:R1:W-:Y:S01]  /*14e0*/  STL.64 [R1+0x88], R8 ;  /* 0x0000880801007387 */ /* 0x0003e20000100a00 */
[----:B------:R-:W-:Y:S01]  /*14f0*/  IMAD.U32 R4, RZ, RZ, UR6 ;  /* 0x00000006ff047e24 */ /* 0x000fe2000f8e00ff */
[----:B------:R-:W-:Y:S01]  /*1500*/  @!P0 LEA R0, P4, R0, R2, 0x4 ;  /* 0x0000000200008211 */ /* 0x000fe200078820ff */
[----:B------:R-:W-:Y:S01]  /*1510*/  IMAD.U32 R5, RZ, RZ, UR6 ;  /* 0x00000006ff057e24 */ /* 0x000fe2000f8e00ff */
[----:B------:R-:W-:Y:S01]  /*1520*/  IADD3 R3, R3, UR4, RZ ;  /* 0x0000000403037c10 */ /* 0x000fe2000fffe0ff */
[----:B------:R-:W-:Y:S01]  /*1530*/  UIMAD.WIDE.U32 UR4, UR6, 0x20, URZ ;  /* 0x00000020060478a5 */ /* 0x000fe2000f8e003f */
[----:B------:R-:W-:Y:S01]  /*1540*/  ISETP.GE.AND P2, PT, R30, UR7, PT ;  /* 0x000000071e007c0c */ /* 0x000fe2000bf46270 */
[----:B-----5:R-:W-:Y:S01]  /*1550*/  IMAD.U32 R18, RZ, RZ, UR6 ;  /* 0x00000006ff127e24 */ /* 0x020fe2000f8e00ff */
[----:B------:R-:W-:Y:S01]  /*1560*/  @!P0 LEA.HI.X R4, R4, R3, R20, 0x4, P4 ;  /* 0x0000000304048211 */ /* 0x000fe200020f2414 */
[----:B------:R-:W-:Y:S01]  /*1570*/  IMAD.U32 R11, RZ, RZ, UR6 ;  /* 0x00000006ff0b7e24 */ /* 0x000fe2000f8e00ff */
[----:B------:R-:W-:Y:S01]  /*1580*/  @!P0 LEA R6, P4, R0, c[0x0][0x168], 0x1 ;  /* 0x00005a0000068a11 */ /* 0x000fe200078808ff */
[----:B----4-:R-:W-:-:S03]  /*1590*/  IMAD.MOV.U32 R24, RZ, RZ, c[0x0][0x1a4] ;  /* 0x00006900ff187624 */ /* 0x010fc600078e00ff */
[----:B------:R-:W-:Y:S01]  /*15a0*/  @!P0 LEA.HI.X R7, R0, c[0x0][0x16c], R4, 0x1, P4 ;  /* 0x00005b0000078a11 */ /* 0x000fe200020f0c04 */
[----:B------:R-:W-:Y:S01]  /*15b0*/  IMAD.SHL.U32 R4, R20, 0x20, RZ ;  /* 0x0000002014047824 */ /* 0x000fe200078e00ff */
[----:B------:R-:W-:-:S04]  /*15c0*/  @!P1 IADD3 R0, P4, R2, UR4, RZ ;  /* 0x0000000402009c10 */ /* 0x000fc8000ff9e0ff */
[----:B------:R-:W-:Y:S01]  /*15d0*/  @!P1 IADD3.X R4, R3, UR5, R4, P4, !PT ;  /* 0x0000000503049c10 */ /* 0x000fe2000a7fe404 */
[----:B------:R-:W-:Y:S01]  /*15e0*/  ULDC.64 UR4, c[0x0][0x1a0] ;  /* 0x0000680000047ab9 */ /* 0x000fe20000000a00 */
[C---:B---3--:R-:W-:Y:S01]  /*15f0*/  @!P1 LEA R12, P4, R0.reuse, c[0x0][0x168], 0x1 ;  /* 0x00005a00000c9a11 */ /* 0x048fe200078808ff */
[----:B------:R-:W-:Y:S02]  /*1600*/  USHF.L.U64.HI UR11, UR4, UR11, UR5 ;  /* 0x0000000b040b7299 */ /* 0x000fe40008010205 */
[----:B------:R-:W-:Y:S01]  /*1610*/  USHF.L.U32 UR14, UR4, 0x7, URZ ;  /* 0x00000007040e7899 */ /* 0x000fe2000800063f */
[----:B------:R-:W-:Y:S01]  /*1620*/  @!P1 LEA.HI.X R13, R0, c[0x0][0x16c], R4, 0x1, P4 ;  /* 0x00005b00000d9a11 */ /* 0x000fe200020f0c04 */
[----:B------:R-:W-:Y:S01]  /*1630*/  UIMAD UR5, UR11, UR18, URZ ;  /* 0x000000120b0572a4 */ /* 0x000fe2000f8e023f */
[----:B-1----:R-:W-:Y:S01]  /*1640*/  @!P5 LEA R8, P6, R2, c[0x0][0x168], 0x1 ;  /* 0x00005a000208da11 */ /* 0x002fe200078c08ff */
[----:B------:R-:W-:Y:S01]  /*1650*/  UIMAD.WIDE.U32 UR22, UR4, 0x20, URZ ;  /* 0x00000020041678a5 */ /* 0x000fe2000f8e003f */
[----:B------:R-:W-:Y:S01]  /*1660*/  ISETP.GE.AND P4, PT, R32, UR7, PT ;  /* 0x0000000720007c0c */ /* 0x000fe2000bf86270 */
[----:B------:R-:W-:Y:S01]  /*1670*/  UIMAD UR5, UR19, UR14, UR5 ;  /* 0x0000000e130572a4 */ /* 0x000fe2000f8e0205 */
[----:B------:R-:W-:-:S02]  /*1680*/  @!P5 LEA.HI.X R9, R2, c[0x0][0x16c], R3, 0x1, P6 ;  /* 0x00005b000209da11 */ /* 0x000fc400030f0c03 */
[----:B------:R-:W-:-:S03]  /*1690*/  ISETP.GE.AND P6, PT, R34, UR7, PT ;  /* 0x0000000722007c0c */ /* 0x000fc6000bfc6270 */
[----:B------:R1:W-:Y:S01]  /*16a0*/  @!P5 LDGSTS.E.BYPASS.LTC128B.128 [R234+0x4000], [R8.64] ;  /* 0x0400000008eadfae */ /* 0x0003e2000b901d50 */
[----:B------:R-:W-:-:S03]  /*16b0*/  ISETP.GE.AND P5, PT, R33, UR7, PT ;  /* 0x0000000721007c0c */ /* 0x000fc6000bfa6270 */
[----:B------:R3:W-:Y:S04]  /*16c0*/  @!P0 LDGSTS.E.BYPASS.LTC128B.128 [R234+0x4800], [R6.64] ;  /* 0x0480000006ea8fae */ /* 0x0007e8000b901d50 */
[----:B------:R4:W-:Y:S02]  /*16d0*/  @!P1 LDGSTS.E.BYPASS.LTC128B.128 [R234+0x5000], [R12.64] ;  /* 0x050000000cea9fae */ /* 0x0009e4000b901d50 */
[----:B------:R-:W-:-:S04]  /*16e0*/  @!P6 IMAD.WIDE.U32 R4, R5, 0x30, R2 ;  /* 0x000000300504e825 */ /* 0x000fc800078e0002 */
[----:B------:R-:W-:Y:S01]  /*16f0*/  @!P6 IMAD R0, R20, 0x30, RZ ;  /* 0x000000301400e824 */ /* 0x000fe200078e02ff */
[----:B--2---:R-:W-:-:S03]  /*1700*/  @!P6 LEA R16, P0, R4, c[0x0][0x168], 0x1 ;  /* 0x00005a000410ea11 */ /* 0x004fc600078008ff */
[----:B------:R-:W-:Y:S02]  /*1710*/  @!P6 IMAD.IADD R0, R5, 0x1, R0 ;  /* 0x000000010500e824 */ /* 0x000fe400078e0200 */
[----:B------:R-:W-:-:S03]  /*1720*/  IMAD.U32 R5, RZ, RZ, UR6 ;  /* 0x00000006ff057e24 */ /* 0x000fc6000f8e00ff */
[----:B------:R-:W-:Y:S01]  /*1730*/  @!P6 LEA.HI.X R17, R4, c[0x0][0x16c], R0, 0x1, P0 ;  /* 0x00005b000411ea11 */ /* 0x000fe200000f0c00 */
[----:B------:R-:W-:Y:S02]  /*1740*/  IMAD.U32 R4, RZ, RZ, UR6 ;  /* 0x00000006ff047e24 */ /* 0x000fe4000f8e00ff */
[----:B-1----:R-:W-:Y:S02]  /*1750*/  @!P2 IMAD.MOV.U32 R8, RZ, RZ, R2 ;  /* 0x000000ffff08a224 */ /* 0x002fe400078e0002 */
[----:B------:R1:W-:Y:S01]  /*1760*/  @!P6 LDGSTS.E.BYPASS.LTC128B.128 [R234+0x5800], [R16.64] ;  /* 0x0580000010eaefae */ /* 0x0003e2000b901d50 */
[--C-:B------:R-:W-:Y:S01]  /*1770*/  @!P2 IMAD.MOV.U32 R9, RZ, RZ, R3.reuse ;  /* 0x000000ffff09a224 */ /* 0x100fe200078e0003 */
[----:B------:R-:W-:Y:S01]  /*1780*/  ISETP.GE.AND P6, PT, R35, UR7, PT ;  /* 0x0000000723007c0c */ /* 0x000fe2000bfc6270 */
[----:B---3--:R-:W-:Y:S02]  /*1790*/  IMAD.U32 R6, RZ, RZ, UR6 ;  /* 0x00000006ff067e24 */ /* 0x008fe4000f8e00ff */
[----:B------:R-:W-:-:S03]  /*17a0*/  @!P3 IMAD.MOV.U32 R7, RZ, RZ, R3 ;  /* 0x000000ffff07b224 */ /* 0x000fc600078e0003 */
[----:B------:R-:W-:Y:S01]  /*17b0*/  @!P5 LEA R0, P0, R6, R2, 0x6 ;  /* 0x000000020600d211 */ /* 0x000fe200078030ff */
[----:B------:R-:W-:-:S03]  /*17c0*/  @!P3 IMAD.MOV.U32 R6, RZ, RZ, R2 ;  /* 0x000000ffff06b224 */ /* 0x000fc600078e0002 */
[----:B------:R-:W-:Y:S02]  /*17d0*/  @!P5 LEA.HI.X R5, R5, R3, R20, 0x6, P0 ;  /* 0x000000030505d211 */ /* 0x000fe400000f3414 */
[----:B------:R-:W-:-:S04]  /*17e0*/  @!P5 LEA R14, P0, R0, c[0x0][0x168], 0x1 ;  /* 0x00005a00000eda11 */ /* 0x000fc800078008ff */
[----:B------:R-:W-:Y:S01]  /*17f0*/  @!P5 LEA.HI.X R15, R0, c[0x0][0x16c], R5, 0x1, P0 ;  /* 0x00005b00000fda11 */ /* 0x000fe200000f0c05 */
[----:B------:R-:W-:-:S04]  /*1800*/  @!P4 IMAD.WIDE.U32 R4, R4, 0x50, R2 ;  /* 0x000000500404c825 */ /* 0x000fc800078e0002 */
[----:B------:R-:W-:Y:S01]  /*1810*/  @!P3 IMAD.WIDE.U32 R2, R18, 0x60, R6 ;  /* 0x000000601202b825 */ /* 0x000fe200078e0006 */
[----:B----4-:R-:W-:Y:S01]  /*1820*/  @!P4 LEA R12, P0, R4, c[0x0][0x168], 0x1 ;  /* 0x00005a00040cca11 */ /* 0x010fe200078008ff */
[----:B------:R2:W-:Y:S01]  /*1830*/  @!P5 LDGSTS.E.BYPASS.LTC128B.128 [R234+0x6000], [R14.64] ;  /* 0x060000000eeadfae */ /* 0x0005e2000b901d50 */
[----:B------:R-:W-:Y:S01]  /*1840*/  ISETP.GE.AND P5, PT, R34, UR7, PT ;  /* 0x0000000722007c0c */ /* 0x000fe2000bfa6270 */
[----:B------:R-:W-:Y:S01]  /*1850*/  @!P2 IMAD.WIDE.U32 R6, R11, 0x70, R8 ;  /* 0x000000700b06a825 */ /* 0x000fe200078e0008 */
[----:B------:R-:W-:-:S03]  /*1860*/  LEA.HI R11, R29, R232, RZ, 0x4 ;  /* 0x000000e81d0b7211 */ /* 0x000fc600078f20ff */
[C---:B------:R-:W-:Y:S02]  /*1870*/  @!P3 IMAD R8, R20.reuse, 0x60, RZ ;  /* 0x000000601408b824 */ /* 0x040fe400078e02ff */
[----:B------:R-:W-:Y:S02]  /*1880*/  @!P4 IMAD R0, R20, 0x50, RZ ;  /* 0x000000501400c824 */ /* 0x000fe400078e02ff */
[----:B------:R-:W-:Y:S01]  /*1890*/  @!P3 IMAD.IADD R3, R3, 0x1, R8 ;  /* 0x000000010303b824 */ /* 0x000fe200078e0208 */
[----:B------:R-:W-:Y:S01]  /*18a0*/  @!P3 LEA R8, P1, R2, c[0x0][0x168], 0x1 ;  /* 0x00005a000208ba11 */ /* 0x000fe200078208ff */
[----:B------:R-:W-:Y:S02]  /*18b0*/  @!P4 IMAD.IADD R0, R5, 0x1, R0 ;  /* 0x000000010500c824 */ /* 0x000fe400078e0200 */
[----:B------:R-:W-:Y:S01]  /*18c0*/  @!P2 IMAD R5, R20, 0x70, RZ ;  /* 0x000000701405a824 */ /* 0x000fe200078e02ff */
[----:B------:R-:W-:Y:S01]  /*18d0*/  @!P3 LEA.HI.X R9, R2, c[0x0][0x16c], R3, 0x1, P1 ;  /* 0x00005b000209ba11 */ /* 0x000fe200008f0c03 */
[----:B------:R-:W-:Y:S01]  /*18e0*/  IMAD.WIDE.U32 R20, R26, c[0x0][0x1b8], R22 ;  /* 0x00006e001a147a25 */ /* 0x000fe200078e0016 */
[----:B------:R-:W-:-:S02]  /*18f0*/  @!P2 LEA R2, P1, R6, c[0x0][0x168], 0x1 ;  /* 0x00005a000602aa11 */ /* 0x000fc400078208ff */
[----:B------:R-:W-:Y:S01]  /*1900*/  @!P4 LEA.HI.X R13, R4, c[0x0][0x16c], R0, 0x1, P0 ;  /* 0x00005b00040dca11 */ /* 0x000fe200000f0c00 */
[----:B------:R-:W-:Y:S01]  /*1910*/  @!P2 IMAD.IADD R3, R7, 0x1, R5 ;  /* 0x000000010703a824 */ /* 0x000fe200078e0205 */
[----:B------:R-:W-:Y:S01]  /*1920*/  ISETP.GE.AND P0, PT, R28, UR7, PT ;  /* 0x000000071c007c0c */ /* 0x000fe2000bf06270 */
[----:B------:R-:W-:Y:S01]  /*1930*/  IMAD R0, R27, c[0x0][0x1b8], RZ ;  /* 0x00006e001b007a24 */ /* 0x000fe200078e02ff */
[----:B------:R3:W-:Y:S01]  /*1940*/  STL.64 [R1+0xa8], R20 ;  /* 0x0000a81401007387 */ /* 0x0007e20000100a00 */
[----:B------:R-:W-:Y:S01]  /*1950*/  IMAD.MOV.U32 R18, RZ, RZ, R20 ;  /* 0x000000ffff127224 */ /* 0x000fe200078e0014 */
[----:B------:R-:W-:Y:S01]  /*1960*/  @!P2 LEA.HI.X R3, R6, c[0x0][0x16c], R3, 0x1, P1 ;  /* 0x00005b000603aa11 */ /* 0x000fe200008f0c03 */
[----:B------:R-:W-:Y:S01]  /*1970*/  IMAD R0, R26, c[0x0][0x1bc], R0 ;  /* 0x00006f001a007a24 */ /* 0x000fe200078e0200 */
[----:B------:R4:W-:Y:S01]  /*1980*/  @!P4 LDGSTS.E.BYPASS.LTC128B.128 [R234+0x6800], [R12.64] ;  /* 0x068000000ceacfae */ /* 0x0009e2000b901d50 */
[----:B------:R-:W-:Y:S01]  /*1990*/  IMAD.U32 R5, RZ, RZ, UR4 ;  /* 0x00000004ff057e24 */ /* 0x000fe2000f8e00ff */
[----:B------:R-:W-:Y:S01]  /*19a0*/  ISETP.GE.AND P4, PT, R33, UR7, PT ;  /* 0x0000000721007c0c */ /* 0x000fe2000bf86270 */
[----:B------:R-:W-:Y:S01]  /*19b0*/  IMAD.IADD R19, R21, 0x1, R0 ;  /* 0x0000000115137824 */ /* 0x000fe200078e0200 */
[----:B------:R5:W-:Y:S01]  /*19c0*/  @!P3 LDGSTS.E.BYPASS.LTC128B.128 [R234+0x7000], [R8.64] ;  /* 0x0700000008eabfae */ /* 0x000be2000b901d50 */
[----:B------:R-:W-:Y:S01]  /*19d0*/  IMAD.U32 R0, RZ, RZ, UR4 ;  /* 0x00000004ff007e24 */ /* 0x000fe2000f8e00ff */
[C---:B------:R-:W-:Y:S01]  /*19e0*/  ISETP.GE.AND P3, PT, R10.reuse, UR7, PT ;  /* 0x000000070a007c0c */ /* 0x040fe2000bf66270 */
[----:B------:R-:W-:Y:S01]  /*19f0*/  IMAD.SHL.U32 R10, R10, 0x8, RZ ;  /* 0x000000080a0a7824 */ /* 0x000fe200078e00ff */
[----:B------:R1:W-:Y:S04]  /*1a00*/  @!P2 LDGSTS.E.BYPASS.LTC128B.128 [R234+0x7800], [R2.64] ;  /* 0x0780000002eaafae */ /* 0x0003e8000b901d50 */
[----:B------:R-:W0:Y:S04]  /*1a10*/  LDGDEPBAR ;  /* 0x00000000000079af */ /* 0x000e280000000000 */
[----:B------:R2:W-:Y:S01]  /*1a20*/  STL.64 [R1+0xa0], R18 ;  /* 0x0000a01201007387 */ /* 0x0005e20000100a00 */
[----:B----4-:R-:W-:-:S02]  /*1a30*/  IMAD.U32 R12, RZ, RZ, UR4 ;  /* 0x00000004ff0c7e24 */ /* 0x010fc4000f8e00ff */
[----:B------:R-:W-:Y:S01]  /*1a40*/  IMAD.U32 R13, RZ, RZ, UR4 ;  /* 0x00000004ff0d7e24 */ /* 0x000fe2000f8e00ff */
[----:B-----5:R-:W-:Y:S01]  /*1a50*/  SHF.R.S32.HI R8, RZ, 0x4, R11 ;  /* 0x00000004ff087819 */ /* 0x020fe2000001140b */
[----:B------:R-:W-:Y:S02]  /*1a60*/  IMAD.SHL.U32 R9, R24, 0x20, RZ ;  /* 0x0000002018097824 */ /* 0x000fe400078e00ff */
[----:B-1----:R-:W-:Y:S01]  /*1a70*/  IMAD.U32 R2, RZ, RZ, UR18 ;  /* 0x00000012ff027e24 */ /* 0x002fe2000f8e00ff */
[----:B------:R-:W-:-:S04]  /*1a80*/  DEPBAR.LE SB0, 0x0 ;  /* 0x000080000000791a */ /* 0x000fc80000000000 */
[----:B------:R-:W-:Y:S01]  /*1a90*/  BAR.SYNC.DEFER_BLOCKING 0x0 ;  /* 0x0000000000007b1d */ /* 0x000fe20000010000 */
[----:B------:R-:W-:Y:S01]  /*1aa0*/  IMAD.WIDE.U32 R2, R2, UR14, R18 ;  /* 0x0000000e02027c25 */ /* 0x000fe2000f8e0012 */
[C---:B------:R-:W-:Y:S02]  /*1ab0*/  LEA.HI R7, R11.reuse, R8, RZ, 0x1 ;  /* 0x000000080b077211 */ /* 0x040fe400078f08ff */
[----:B------:R-:W-:Y:S02]  /*1ac0*/  LOP3.LUT R11, R11, 0xfffffff0, RZ, 0xc0, !PT ;  /* 0xfffffff00b0b7812 */ /* 0x000fe400078ec0ff */
[----:B------:R-:W-:Y:S02]  /*1ad0*/  @!P0 LEA R0, P1, R0, R2, 0x4 ;  /* 0x0000000200008211 */ /* 0x000fe400078220ff */
[----:B------:R-:W-:Y:S02]  /*1ae0*/  IADD3 R3, R3, UR5, RZ ;  /* 0x0000000503037c10 */ /* 0x000fe4000fffe0ff */
[----:B------:R-:W-:-:S02]  /*1af0*/  LOP3.LUT R7, R7, 0xfffffffe, RZ, 0xc0, !PT ;  /* 0xfffffffe07077812 */ /* 0x000fc400078ec0ff */
[----:B------:R-:W-:Y:S02]  /*1b00*/  @!P0 LEA.HI.X R5, R5, R3, R24, 0x4, P1 ;  /* 0x0000000305058211 */ /* 0x000fe400008f2418 */
[----:B------:R-:W-:Y:S01]  /*1b10*/  @!P0 LEA R6, P2, R0, c[0x0][0x170], 0x1 ;  /* 0x00005c0000068a11 */ /* 0x000fe200078408ff */
[----:B---3--:R-:W-:Y:S01]  /*1b20*/  IMAD.IADD R21, R8, 0x1, -R7 ;  /* 0x0000000108157824 */ /* 0x008fe200078e0a07 */
[----:B------:R-:W-:Y:S02]  /*1b30*/  @!P6 IADD3 R4, P1, R2, UR22, RZ ;  /* 0x000000160204ec10 */ /* 0x000fe4000ff3e0ff */
[----:B------:R-:W-:Y:S01]  /*1b40*/  @!P0 LEA.HI.X R7, R0, c[0x0][0x174], R5, 0x1, P2 ;  /* 0x00005d0000078a11 */ /* 0x000fe200010f0c05 */
[----:B------:R-:W-:Y:S01]  /*1b50*/  IMAD.U32 R5, RZ, RZ, UR4 ;  /* 0x00000004ff057e24 */ /* 0x000fe2000f8e00ff */
[----:B------:R-:W-:Y:S02]  /*1b60*/  @!P6 IADD3.X R0, R3, UR23, R9, P1, !PT ;  /* 0x000000170300ec10 */ /* 0x000fe40008ffe409 */
[----:B------:R-:W-:-:S02]  /*1b70*/  @!P3 LEA R8, P2, R2, c[0x0][0x170], 0x1 ;  /* 0x00005c000208ba11 */ /* 0x000fc400078408ff */
[----:B--2---:R-:W-:Y:S01]  /*1b80*/  @!P6 LEA R18, P1, R4, c[0x0][0x170], 0x1 ;  /* 0x00005c000412ea11 */ /* 0x004fe200078208ff */
[----:B------:R-:W-:Y:S01]  /*1b90*/  @P3 STS.128 [R234+0x8000], RZ ;  /* 0x008000ffea003388 */ /* 0x000fe20000000c00 */
[----:B------:R-:W-:Y:S02]  /*1ba0*/  @!P3 LEA.HI.X R9, R2, c[0x0][0x174], R3, 0x1, P2 ;  /* 0x00005d000209ba11 */ /* 0x000fe400010f0c03 */
[----:B------:R-:W-:Y:S01]  /*1bb0*/  @!P6 LEA.HI.X R19, R4, c[0x0][0x174], R0, 0x1, P1 ;  /* 0x00005d000413ea11 */ /* 0x000fe200008f0c00 */
[----:B------:R-:W-:Y:S01]  /*1bc0*/  IMAD.IADD R0, R232, 0x1, -R11 ;  /* 0x00000001e8007824 */ /* 0x000fe200078e0a0b */
[----:B------:R-:W-:Y:S01]  /*1bd0*/  ISETP.GE.AND P2, PT, R31, UR7, PT ;  /* 0x000000071f007c0c */ /* 0x000fe2000bf46270 */
[----:B------:R-:W-:Y:S01]  /*1be0*/  @!PT LDS RZ, [RZ] ;  /* 0x00000000fffff984 */ /* 0x000fe20000000800 */
[----:B------:R-:W-:Y:S01]  /*1bf0*/  @!PT LDS RZ, [RZ] ;  /* 0x00000000fffff984 */ /* 0x000fe20000000800 */
[----:B------:R-:W-:Y:S01]  /*1c00*/  @!PT LDS RZ, [RZ] ;  /* 0x00000000fffff984 */ /* 0x000fe20000000800 */
[----:B------:R1:W-:Y:S01]  /*1c10*/  @!P3 LDGSTS.E.BYPASS.LTC128B.128 [R234+0x8000], [R8.64] ;  /* 0x0800000008eabfae */ /* 0x0003e2000b901d50 */
[----:B------:R-:W-:Y:S01]  /*1c20*/  @!P5 IMAD.WIDE.U32 R4, R5, 0x30, R2 ;  /* 0x000000300504d825 */ /* 0x000fe200078e0002 */
[----:B------:R-:W-:Y:S02]  /*1c30*/  ISETP.GE.AND P3, PT, R32, UR7, PT ;  /* 0x0000000720007c0c */ /* 0x000fe4000bf66270 */
[----:B------:R-:W-:Y:S01]  /*1c40*/  ISETP.GE.AND P1, PT, R30, UR7, PT ;  /* 0x000000071e007c0c */ /* 0x000fe2000bf26270 */
[----:B------:R-:W-:Y:S01]  /*1c50*/  @P0 STS.128 [R234+0x8800], RZ ;  /* 0x008800ffea000388 */ /* 0x000fe20000000c00 */
[----:B------:R-:W-:-:S03]  /*1c60*/  IMAD.U32 R11, RZ, RZ, UR4 ;  /* 0x00000004ff0b7e24 */ /* 0x000fc6000f8e00ff */
[----:B------:R-:W-:Y:S01]  /*1c70*/  @!PT LDS RZ, [RZ] ;  /* 0x00000000fffff984 */ /* 0x000fe20000000800 */
[----:B------:R-:W-:Y:S01]  /*1c80*/  @!PT LDS RZ, [RZ] ;  /* 0x00000000fffff984 */ /* 0x000fe20000000800 */
[----:B------:R-:W-:Y:S01]  /*1c90*/  @!PT LDS RZ, [RZ] ;  /* 0x00000000fffff984 */ /* 0x000fe20000000800 */
[----:B------:R2:W-:Y:S01]  /*1ca0*/  @!P0 LDGSTS.E.BYPASS.LTC128B.128 [R234+0x8800], [R6.64] ;  /* 0x0880000006ea8fae */ /* 0x0005e2000b901d50 */
[----:B------:R-:W-:-:S03]  /*1cb0*/  @!P5 LEA R16, P0, R4, c[0x0][0x170], 0x1 ;  /* 0x00005c000410da11 */ /* 0x000fc600078008ff */
[----:B------:R-:W-:Y:S04]  /*1cc0*/  @P6 STS.128 [R234+0x9000], RZ ;  /* 0x009000ffea006388 */ /* 0x000fe80000000c00 */
[----:B------:R-:W-:Y:S01]  /*1cd0*/  @!PT LDS RZ, [RZ] ;  /* 0x00000000fffff984 */ /* 0x000fe20000000800 */
[----:B------:R-:W-:Y:S01]  /*1ce0*/  @!PT LDS RZ, [RZ] ;  /* 0x00000000fffff984 */ /* 0x000fe20000000800 */
[----:B------:R-:W-:Y:S01]  /*1cf0*/  @!PT LDS RZ, [RZ] ;  /* 0x00000000fffff984 */ /* 0x000fe20000000800 */
[----:B------:R3:W-:Y:S04]  /*1d00*/  @!P6 LDGSTS.E.BYPASS.LTC128B.128 [R234+0x9000], [R18.64] ;  /* 0x0900000012eaefae */ /* 0x0007e8000b901d50 */
[----:B------:R-:W-:Y:S01]  /*1d10*/  @P5 STS.128 [R234+0x9800], RZ ;  /* 0x009800ffea005388 */ /* 0x000fe20000000c00 */
[----:B-1----:R-:W-:Y:S01]  /*1d20*/  SHF.R.S32.HI R9, RZ, 0x1f, R0 ;  /* 0x0000001fff097819 */ /* 0x002fe20000011400 */
[----:B------:R-:W-:-:S03]  /*1d30*/  @!P5 IMAD R8, R24, 0x30, RZ ;  /* 0x000000301808d824 */ /* 0x000fc600078e02ff */
[----:B------:R-:W-:Y:S01]  /*1d40*/  LEA.HI R20, R9, R0, RZ, 0x3 ;  /* 0x0000000009147211 */ /* 0x000fe200078f18ff */
[----:B------:R-:W-:Y:S02]  /*1d50*/  @!P5 IMAD.IADD R5, R5, 0x1, R8 ;  /* 0x000000010505d824 */ /* 0x000fe400078e0208 */
[----:B------:R-:W-:Y:S01]  /*1d60*/  @!P1 IMAD.MOV.U32 R8, RZ, RZ, R2 ;  /* 0x000000ffff089224 */ /* 0x000fe200078e0002 */
[----:B--2---:R-:W-:Y:S01]  /*1d70*/  LOP3.LUT R6, R20, 0xfffffff8, RZ, 0xc0, !PT ;  /* 0xfffffff814067812 */ /* 0x004fe200078ec0ff */
[----:B------:R-:W-:Y:S01]  /*1d80*/  @!P2 IMAD.MOV.U32 R7, RZ, RZ, R3 ;  /* 0x000000ffff07a224 */ /* 0x000fe200078e0003 */
[----:B------:R-:W-:Y:S01]  /*1d90*/  @!P5 LEA.HI.X R17, R4, c[0x0][0x174], R5, 0x1, P0 ;  /* 0x00005d000411da11 */ /* 0x000fe200000f0c05 */
[----:B------:R-:W-:Y:S01]  /*1da0*/  IMAD.U32 R4, RZ, RZ, UR4 ;  /* 0x00000004ff047e24 */ /* 0x000fe2000f8e00ff */
[----:B------:R-:W-:Y:S01]  /*1db0*/  @!P4 LEA R11, P0, R11, R2, 0x6 ;  /* 0x000000020b0bc211 */ /* 0x000fe200078030ff */
[----:B------:R-:W-:Y:S02]  /*1dc0*/  IMAD.IADD R44, R0, 0x1, -R6 ;  /* 0x00000001002c7824 */ /* 0x000fe400078e0a06 */
[----:B------:R-:W-:Y:S01]  /*1dd0*/  @!P2 IMAD.MOV.U32 R6, RZ, RZ, R2 ;  /* 0x000000ffff06a224 */ /* 0x000fe200078e0002 */
[----:B------:R-:W-:Y:S01]  /*1de0*/  @!P4 LEA.HI.X R12, R12, R3, R24, 0x6, P0 ;  /* 0x000000030c0cc211 */ /* 0x000fe200000f3418 */
[--C-:B------:R-:W-:Y:S01]  /*1df0*/  @!P1 IMAD.MOV.U32 R9, RZ, RZ, R3.reuse ;  /* 0x000000ffff099224 */ /* 0x100fe200078e0003 */
[C---:B------:R-:W-:Y:S01]  /*1e00*/  @!P4 LEA R14, P0, R11.reuse, c[0x0][0x170], 0x1 ;  /* 0x00005c000b0eca11 */ /* 0x040fe200078008ff */
[----:B------:R-:W-:Y:S01]  /*1e10*/  @!P3 IMAD.WIDE.U32 R4, R4, 0x50, R2 ;  /* 0x000000500404b825 */ /* 0x000fe200078e0002 */
[----:B------:R-:W-:Y:S01]  /*1e20*/  @!PT LDS RZ, [RZ] ;  /* 0x00000000fffff984 */ /* 0x000fe20000000800 */
[----:B------:R-:W-:Y:S01]  /*1e30*/  @!PT LDS RZ, [RZ] ;  /* 0x00000000fffff984 */ /* 0x000fe20000000800 */
[----:B------:R-:W-:Y:S01]  /*1e40*/  @!PT LDS RZ, [RZ] ;  /* 0x00000000fffff984 */ /* 0x000fe20000000800 */
[----:B------:R3:W-:Y:S02]  /*1e50*/  @!P5 LDGSTS.E.BYPASS.LTC128B.128 [R234+0x9800], [R16.64] ;  /* 0x0980000010eadfae */ /* 0x0007e4000b901d50 */
[----:B------:R-:W-:Y:S01]  /*1e60*/  @!P4 LEA.HI.X R15, R11, c[0x0][0x174], R12, 0x1, P0 ;  /* 0x00005d000b0fca11 */ /* 0x000fe200000f0c0c */
[----:B------:R-:W-:Y:S01]  /*1e70*/  @!P3 IMAD R0, R24, 0x50, RZ ;  /* 0x000000501800b824 */ /* 0x000fe200078e02ff */
[----:B------:R-:W-:Y:S01]  /*1e80*/  @!P3 LEA R12, P0, R4, c[0x0][0x170], 0x1 ;  /* 0x00005c00040cba11 */ /* 0x000fe200078008ff */
[----:B------:R-:W-:Y:S01]  /*1e90*/  @!P2 IMAD.WIDE.U32 R2, R13, 0x60, R6 ;  /* 0x000000600d02a825 */ /* 0x000fe200078e0006 */
[----:B------:R-:W-:Y:S03]  /*1ea0*/  @P4 STS.128 [R234+0xa000], RZ ;  /* 0x00a000ffea004388 */ /* 0x000fe60000000c00 */
[----:B------:R-:W-:Y:S01]  /*1eb0*/  IMAD.SHL.U32 R7, R132, 0x40, RZ ;  /* 0x0000004084077824 */ /* 0x000fe200078e00ff */
[----:B------:R-:W-:Y:S01]  /*1ec0*/  @!PT LDS RZ, [RZ] ;  /* 0x00000000fffff984 */ /* 0x000fe20000000800 */
[----:B------:R-:W-:Y:S01]  /*1ed0*/  @!PT LDS RZ, [RZ] ;  /* 0x00000000fffff984 */ /* 0x000fe20000000800 */
[----:B------:R-:W-:Y:S01]  /*1ee0*/  @!PT LDS RZ, [RZ] ;  /* 0x00000000fffff984 */ /* 0x000fe20000000800 */
[----:B------:R1:W-:Y:S01]  /*1ef0*/  @!P4 LDGSTS.E.BYPASS.LTC128B.128 [R234+0xa000], [R14.64] ;  /* 0x0a0000000eeacfae */ /* 0x0003e2000b901d50 */
[----:B------:R-:W-:-:S02]  /*1f00*/  @!P3 IMAD.IADD R5, R5, 0x1, R0 ;  /* 0x000000010505b824 */ /* 0x000fc400078e0200 */
[----:B------:R-:W-:Y:S01]  /*1f10*/  IMAD.U32 R6, RZ, RZ, UR4 ;  /* 0x00000004ff067e24 */ /* 0x000fe2000f8e00ff */
[----:B------:R-:W-:Y:S01]  /*1f20*/  LOP3.LUT R0, R7, 0x1c0, RZ, 0xc0, !PT ;  /* 0x000001c007007812 */ /* 0x000fe200078ec0ff */
[----:B------:R-:W-:Y:S01]  /*1f30*/  @P3 STS.128 [R234+0xa800], RZ ;  /* 0x00a800ffea003388 */ /* 0x000fe20000000c00 */
[----:B------:R-:W-:Y:S01]  /*1f40*/  @!P3 LEA.HI.X R13, R4, c[0x0][0x174], R5, 0x1, P0 ;  /* 0x00005d00040dba11 */ /* 0x000fe200000f0c05 */
[----:B------:R-:W-:Y:S01]  /*1f50*/  @!P2 IMAD R4, R24, 0x60, RZ ;  /* 0x000000601804a824 */ /* 0x000fe200078e02ff */
[----:B------:R-:W-:Y:S01]  /*1f60*/  LOP3.LUT R10, R0, 0x8, R10, 0xf8, !PT ;  /* 0x00000008000a7812 */ /* 0x000fe200078ef80a */
[----:B------:R-:W-:Y:S01]  /*1f70*/  @!P1 IMAD.WIDE.U32 R6, R6, 0x70, R8 ;  /* 0x0000007006069825 */ /* 0x000fe200078e0008 */
[----:B------:R-:W-:Y:S01]  /*1f80*/  SHF.R.U32.HI R5, RZ, 0x3, R0 ;  /* 0x00000003ff057819 */ /* 0x000fe20000011600 */
[----:B------:R-:W-:Y:S01]  /*1f90*/  @!PT LDS RZ, [RZ] ;  /* 0x00000000fffff984 */ /* 0x000fe20000000800 */
[----:B------:R-:W-:Y:S01]  /*1fa0*/  @!PT LDS RZ, [RZ] ;  /* 0x00000000fffff984 */ /* 0x000fe20000000800 */
[----:B------:R-:W-:Y:S01]  /*1fb0*/  @!PT LDS RZ, [RZ] ;  /* 0x00000000fffff984 */ /* 0x000fe20000000800 */
[----:B------:R1:W-:Y:S02]  /*1fc0*/  @!P3 LDGSTS.E.BYPASS.LTC128B.128 [R234+0xa800], [R12.64] ;  /* 0x0a8000000ceabfae */ /* 0x0003e4000b901d50 */
[----:B------:R-:W-:Y:S01]  /*1fd0*/  IMAD.SHL.U32 R0, R44, 0x40, RZ ;  /* 0x000000402c007824 */ /* 0x000fe200078e00ff */
[----:B------:R-:W-:Y:S01]  /*1fe0*/  LOP3.LUT R10, R10, R5, RZ, 0x3c, !PT ;  /* 0x000000050a0a7212 */ /* 0x000fe200078e3cff */
[----:B------:R-:W-:Y:S01]  /*1ff0*/  @!P2 IMAD.IADD R3, R3, 0x1, R4 ;  /* 0x000000010303a824 */ /* 0x000fe200078e0204 */
[----:B------:R-:W-:Y:S01]  /*2000*/  @!P2 LEA R4, P0, R2, c[0x0][0x170], 0x1 ;  /* 0x00005c000204aa11 */ /* 0x000fe200078008ff */
[----:B------:R-:W-:Y:S01]  /*2010*/  IMAD.SHL.U32 R9, R21, 0x8, RZ ;  /* 0x0000000815097824 */ /* 0x000fe200078e00ff */
[----:B------:R-:W-:Y:S01]  /*2020*/  LOP3.LUT R0, R0, 0x1c0, RZ, 0xc0, !PT ;  /* 0x000001c000007812 */ /* 0x000fe200078ec0ff */
[----:B------:R-:W-:Y:S01]  /*2030*/  @!P1 IMAD R8, R24, 0x70, RZ ;  /* 0x0000007018089824 */ /* 0x000fe200078e02ff */
[----:B------:R-:W-:Y:S01]  /*2040*/  @!P2 LEA.HI.X R5, R2, c[0x0][0x174], R3, 0x1, P0 ;  /* 0x00005d000205aa11 */ /* 0x000fe200000f0c03 */
[----:B------:R-:W-:Y:S01]  /*2050*/  @P2 STS.128 [R234+0xb000], RZ ;  /* 0x00b000ffea002388 */ /* 0x000fe20000000c00 */
[----:B------:R-:W-:Y:S01]  /*2060*/  LOP3.LUT R9, R0, 0x8, R9, 0xf8, !PT ;  /* 0x0000000800097812 */ /* 0x000fe200078ef809 */
[----:B------:R-:W-:Y:S01]  /*2070*/  @!P1 IMAD.IADD R2, R7, 0x1, R8 ;  /* 0x0000000107029824 */ /* 0x000fe200078e0208 */
[----:B------:R-:W-:Y:S01]  /*2080*/  SHF.R.U32.HI R3, RZ, 0x3, R0 ;  /* 0x00000003ff037819 */ /* 0x000fe20000011600 */
[----:B------:R-:W-:Y:S01]  /*2090*/  IMAD R0, R21, 0x200, R10 ;  /* 0x0000020015007824 */ /* 0x000fe200078e020a */
[----:B------:R-:W-:Y:S01]  /*20a0*/  @!P1 LEA R8, P0, R6, c[0x0][0x170], 0x1 ;  /* 0x00005c0006089a11 */ /* 0x000fe200078008ff */
[----:B------:R-:W-:Y:S01]  /*20b0*/  @!PT LDS RZ, [RZ] ;  /* 0x00000000fffff984 */ /* 0x000fe20000000800 */
[----:B------:R-:W-:Y:S01]  /*20c0*/  @!PT LDS RZ, [RZ] ;  /* 0x00000000fffff984 */ /* 0x000fe20000000800 */
[----:B------:R-:W-:Y:S01]  /*20d0*/  @!PT LDS RZ, [RZ] ;  /* 0x00000000fffff984 */ /* 0x000fe20000000800 */
[----:B------:R2:W-:Y:S01]  /*20e0*/  @!P2 LDGSTS.E.BYPASS.LTC128B.128 [R234+0xb000], [R4.64] ;  /* 0x0b00000004eaafae */ /* 0x0005e2000b901d50 */
[----:B------:R-:W-:Y:S01]  /*20f0*/  LOP3.LUT R137, R9, R3, RZ, 0x3c, !PT ;  /* 0x0000000309897212 */ /* 0x000fe200078e3cff */
[----:B------:R-:W-:Y:S01]  /*2100*/  IMAD.SHL.U32 R139, R0, 0x2, RZ ;  /* 0x00000002008b7824 */ /* 0x000fe200078e00ff */
[----:B------:R-:W-:Y:S01]  /*2110*/  @!P1 LEA.HI.X R9, R6, c[0x0][0x174], R2, 0x1, P0 ;  /* 0x00005d0006099a11 */ /* 0x000fe200000f0c02 */
[----:B------:R-:W-:Y:S01]  /*2120*/  IMAD.SHL.U32 R2, R20, 0x40, RZ ;  /* 0x0000004014027824 */ /* 0x000fe200078e00ff */
[----:B------:R-:W-:Y:S01]  /*2130*/  @P1 STS.128 [R234+0xb800], RZ ;  /* 0x00b800ffea001388 */ /* 0x000fe20000000c00 */
[----:B------:R-:W-:Y:S01]  /*2140*/  LOP3.LUT P0, RZ, R132, 0x2, RZ, 0xc0, !PT ;  /* 0x0000000284ff7812 */ /* 0x000fe2000780c0ff */
[----:B------:R-:W-:Y:S01]  /*2150*/  IMAD.MOV.U32 R3, RZ, RZ, 0x20 ;  /* 0x00000020ff037424 */ /* 0x000fe200078e00ff */
[----:B------:R-:W-:Y:S01]  /*2160*/  IADD3 R226, R139, 0x4040, RZ ;  /* 0x000040408be27810 */ /* 0x000fe20007ffe0ff */
[----:B------:R-:W-:Y:S01]  /*2170*/  @!PT LDS RZ, [RZ] ;  /* 0x00000000fffff984 */ /* 0x000fe20000000800 */
[----:B------:R-:W-:Y:S01]  /*2180*/  @!PT LDS RZ, [RZ] ;  /* 0x00000000fffff984 */ /* 0x000fe20000000800 */
[----:B------:R-:W-:Y:S01]  /*2190*/  @!PT LDS RZ, [RZ] ;  /* 0x00000000fffff984 */ /* 0x000fe20000000800 */
[----:B------:R4:W-:Y:S01]  /*21a0*/  @!P1 LDGSTS.E.BYPASS.LTC128B.128 [R234+0xb800], [R8.64] ;  /* 0x0b80000008ea9fae */ /* 0x0009e2000b901d50 */
[----:B------:R-:W-:-:S02]  /*21b0*/  LOP3.LUT R136, R2, 0xfffffe00, RZ, 0xc0, !PT ;  /* 0xfffffe0002887812 */ /* 0x000fc400078ec0ff */
[----:B------:R-:W-:Y:S01]  /*21c0*/  R2P PR, R44, 0x6 ;  /* 0x000000062c007804 */ /* 0x000fe20000000000 */
[----:B---3--:R-:W-:Y:S02]  /*21d0*/  LDSM.16.M88.4 R16, [R139+0x7000] ;  /* 0x007000008b10783b */ /* 0x008fe40000000200 */
[----:B------:R-:W-:Y:S02]  /*21e0*/  IMAD R2, R138, 0x400, R136 ;  /* 0x000004008a027824 */ /* 0x000fe400078e0288 */
[----:B------:R-:W-:Y:S02]  /*21f0*/  LDSM.16.M88.4 R36, [R139+0x4800] ;  /* 0x004800008b24783b */ /* 0x000fe40000000200 */
[----:B------:R-:W-:Y:S02]  /*2200*/  IMAD.IADD R2, R137, 0x1, R2 ;  /* 0x0000000189027824 */ /* 0x000fe400078e0202 */
[----:B------:R-:W-:Y:S02]  /*2210*/  LDSM.16.M88.4 R32, [R139+0x5000] ;  /* 0x005000008b20783b */ /* 0x000fe40000000200 */
[----:B------:R-:W-:-:S02]  /*2220*/  IMAD.SHL.U32 R222, R2, 0x2, RZ ;  /* 0x0000000202de7824 */ /* 0x000fc400078e00ff */
[----:B------:R-:W-:Y:S01]  /*2230*/  IMAD.MOV.U32 R2, RZ, RZ, 0x10 ;  /* 0x00000010ff027424 */ /* 0x000fe200078e00ff */
[----:B------:R-:W-:Y:S04]  /*2240*/  LDSM.16.M88.4 R28, [R139+0x5800] ;  /* 0x005800008b1c783b */ /* 0x000fe80000000200 */
[----:B-1----:R-:W1:Y:S01]  /*2250*/  LDSM.16.M88.4 R12, [R222] ;  /* 0x00000000de0c783b */ /* 0x002e620000000200 */
[C---:B------:R-:W-:Y:S02]  /*2260*/  SEL R0, R2.reuse, 0xfffffff0, !P0 ;  /* 0xfffffff002007807 */ /* 0x040fe40004000000 */
[----:B------:R-:W-:Y:S01]  /*2270*/  SEL R2, R2, 0xfffffff0, !P1 ;  /* 0xfffffff002027807 */ /* 0x000fe20004800000 */
[----:B--2---:R-:W2:Y:S01]  /*2280*/  LDSM.16.M88.4 R4, [R139+0x4000] ;  /* 0x004000008b04783b */ /* 0x004ea20000000200 */
[----:B------:R-:W-:Y:S01]  /*2290*/  LOP3.LUT P0, RZ, R132, 0x4, RZ, 0xc0, !PT ;  /* 0x0000000484ff7812 */ /* 0x000fe2000780c0ff */
[----:B------:R-:W-:-:S02]  /*22a0*/  IMAD R221, R0, 0x2, R139 ;  /* 0x0000000200dd7824 */ /* 0x000fc400078e028b */
[----:B----4-:R-:W3:Y:S01]  /*22b0*/  LDSM.16.M88.4 R8, [R222+0x2000] ;  /* 0x00200000de08783b */ /* 0x010ee20000000200 */
[----:B------:R-:W-:-:S03]  /*22c0*/  IMAD R225, R2, 0x2, R222 ;  /* 0x0000000202e17824 */ /* 0x000fc600078e02de */
[----:B------:R-:W4:Y:S04]  /*22d0*/  LDSM.16.M88.4 R24, [R139+0x6000] ;  /* 0x006000008b18783b */ /* 0x000f280000000200 */
[----:B------:R-:W5:Y:S04]  /*22e0*/  LDSM.16.M88.4 R20, [R139+0x6800] ;  /* 0x006800008b14783b */ /* 0x000f680000000200 */
[----:B------:R-:W4:Y:S04]  /*22f0*/  LDSM.16.M88.4 R40, [R139+0x7800] ;  /* 0x007800008b28783b */ /* 0x000f280000000200 */
        /* <DEDUP_REMOVED lines=10> */
[----:B------:R-:W0:Y:S01]  /*23a0*/  LDGDEPBAR ;  /* 0x00000000000079af */ /* 0x000e220000000000 */
[C---:B---3--:R-:W-:Y:S08]  /*23b0*/  HMMA.16816.F32 R140, R8.reuse, R4, RZ ;  /* 0x00000004088c723c */ /* 0x048ff000000018ff */
[-C--:B------:R-:W-:Y:S08]  /*23c0*/  HMMA.16816.F32 R128, R8, R6.reuse, RZ ;  /* 0x000000060880723c */ /* 0x080ff000000018ff */
[----:B------:R-:W-:Y:S01]  /*23d0*/  HMMA.16816.F32 R148, R12, R6, RZ ;  /* 0x000000060c94723c */ /* 0x000fe200000018ff */
[----:B------:R-:W1:Y:S07]  /*23e0*/  LDSM.16.M88.4 R4, [R225+0x2000] ;  /* 0x00200000e104783b */ /* 0x000e6e0000000200 */
[C---:B------:R-:W-:Y:S08]  /*23f0*/  HMMA.16816.F32 R56, R8.reuse, R16, RZ ;  /* 0x000000100838723c */ /* 0x040ff000000018ff */
[-C--:B------:R-:W-:Y:S08]  /*2400*/  HMMA.16816.F32 R52, R8, R18.reuse, RZ ;  /* 0x000000120834723c */ /* 0x080ff000000018ff */
[----:B------:R-:W-:Y:S01]  /*2410*/  HMMA.16816.F32 R152, R12, R18, RZ ;  /* 0x000000120c98723c */ /* 0x000fe200000018ff */
[----:B------:R-:W2:Y:S07]  /*2420*/  LDSM.16.M88.4 R16, [R225] ;  /* 0x00000000e110783b */ /* 0x000eae0000000200 */
[C---:B------:R-:W-:Y:S08]  /*2430*/  HMMA.16816.F32 R124, R8.reuse, R36, RZ ;  /* 0x00000024087c723c */ /* 0x040ff000000018ff */
[C---:B------:R-:W-:Y:S08]  /*2440*/  HMMA.16816.F32 R112, R8.reuse, R38, RZ ;  /* 0x000000260870723c */ /* 0x040ff000000018ff */
[----:B------:R-:W-:Y:S01]  /*2450*/  HMMA.16816.F32 R108, R8, R32, RZ ;  /* 0x00000020086c723c */ /* 0x000fe200000018ff */
[----:B------:R-:W-:-:S02]  /*2460*/  IMAD.MOV.U32 R220, RZ, RZ, R152 ;  /* 0x000000ffffdc7224 */ /* 0x000fc400078e0098 */
[----:B------:R-:W-:Y:S02]  /*2470*/  IMAD.MOV.U32 R135, RZ, RZ, R153 ;  /* 0x000000ffff877224 */ /* 0x000fe400078e0099 */
[----:B------:R-:W-:Y:S02]  /*2480*/  IMAD.MOV.U32 R134, RZ, RZ, R154 ;  /* 0x000000ffff867224 */ /* 0x000fe400078e009a */
[----:B------:R-:W-:Y:S01]  /*2490*/  IMAD.MOV.U32 R133, RZ, RZ, R155 ;  /* 0x000000ffff857224 */ /* 0x000fe200078e009b */
[C---:B------:R-:W-:Y:S08]  /*24a0*/  HMMA.16816.F32 R104, R8.reuse, R34, RZ ;  /* 0x000000220868723c */ /* 0x040ff000000018ff */
[C---:B------:R-:W-:Y:S08]  /*24b0*/  HMMA.16816.F32 R100, R8.reuse, R28, RZ ;  /* 0x0000001c0864723c */ /* 0x040ff000000018ff */
[C---:B------:R-:W-:Y:S08]  /*24c0*/  HMMA.16816.F32 R96, R8.reuse, R30, RZ ;  /* 0x0000001e0860723c */ /* 0x040ff000000018ff */
[C---:B----4-:R-:W-:Y:S08]  /*24d0*/  HMMA.16816.F32 R92, R8.reuse, R24, RZ ;  /* 0x00000018085c723c */ /* 0x050ff000000018ff */
[C---:B------:R-:W-:Y:S08]  /*24e0*/  HMMA.16816.F32 R88, R8.reuse, R26, RZ ;  /* 0x0000001a0858723c */ /* 0x040ff000000018ff */
[C---:B-----5:R-:W-:Y:S08]  /*24f0*/  HMMA.16816.F32 R84, R8.reuse, R20, RZ ;  /* 0x000000140854723c */ /* 0x060ff000000018ff */
[C---:B------:R-:W-:Y:S08]  /*2500*/  HMMA.16816.F32 R80, R8.reuse, R22, RZ ;  /* 0x000000160850723c */ /* 0x040ff000000018ff */
[C---:B------:R-:W-:Y:S08]  /*2510*/  HMMA.16816.F32 R48, R8.reuse, R40, RZ ;  /* 0x000000280830723c */ /* 0x040ff000000018ff */
[----:B------:R-:W-:Y:S08]  /*2520*/  HMMA.16816.F32 R8, R8, R42, RZ ;  /* 0x0000002a0808723c */ /* 0x000ff000000018ff */
[C---:B------:R-:W-:Y:S08]  /*2530*/  HMMA.16816.F32 R196, R12.reuse, R24, RZ ;  /* 0x000000180cc4723c */ /* 0x040ff000000018ff */
        /* <DEDUP_REMOVED lines=8> */
[C---:B------:R-:W-:Y:S07]  /*25c0*/  HMMA.16816.F32 R208, R12.reuse, R20, RZ ;  /* 0x000000140cd0723c */ /* 0x040fee00000018ff */
[----:B------:R-:W-:Y:S01]  /*25d0*/  IMAD.MOV.U32 R21, RZ, RZ, R26 ;  /* 0x000000ffff157224 */ /* 0x000fe200078e001a */
[----:B------:R-:W-:Y:S01]  /*25e0*/  HMMA.16816.F32 R240, R12, R22, RZ ;  /* 0x000000160cf0723c */ /* 0x000fe200000018ff */
[----:B------:R-:W-:-:S06]  /*25f0*/  IMAD.MOV.U32 R20, RZ, RZ, R27 ;  /* 0x000000ffff147224 */ /* 0x000fcc00078e001b */
[----:B------:R-:W-:Y:S01]  /*2600*/  IMAD.MOV.U32 R23, RZ, RZ, R24 ;  /* 0x000000ffff177224 */ /* 0x000fe200078e0018 */
[----:B------:R-:W-:Y:S01]  /*2610*/  HMMA.16816.F32 R244, R12, R40, RZ ;  /* 0x000000280cf4723c */ /* 0x000fe200000018ff */
[----:B------:R-:W-:-:S07]  /*2620*/  IMAD.MOV.U32 R22, RZ, RZ, R25 ;  /* 0x000000ffff167224 */ /* 0x000fce00078e0019 */
[C---:B-1----:R-:W-:Y:S08]  /*2630*/  HMMA.16816.F32 R12, R4.reuse, R44, R140 ;  /* 0x0000002c040c723c */ /* 0x042ff0000000188c */
[C---:B------:R-:W-:Y:S08]  /*2640*/  HMMA.16816.F32 R228, R4.reuse, R72, R124 ;  /* 0x0000004804e4723c */ /* 0x040ff0000000187c */
[C---:B------:R-:W-:Y:S08]  /*2650*/  HMMA.16816.F32 R180, R4.reuse, R68, R100 ;  /* 0x0000004404b4723c */ /* 0x040ff00000001864 */
[----:B------:R-:W-:Y:S01]  /*2660*/  HMMA.16816.F32 R160, R4, R64, R92 ;  /* 0x0000004004a0723c */ /* 0x000fe2000000185c */
[----:B------:R-:W-:-:S02]  /*2670*/  IMAD.MOV.U32 R35, RZ, RZ, R12 ;  /* 0x000000ffff237224 */ /* 0x000fc400078e000c */
[----:B------:R-:W-:Y:S02]  /*2680*/  IMAD.MOV.U32 R34, RZ, RZ, R13 ;  /* 0x000000ffff227224 */ /* 0x000fe400078e000d */
[----:B------:R-:W-:Y:S02]  /*2690*/  IMAD.MOV.U32 R33, RZ, RZ, R14 ;  /* 0x000000ffff217224 */ /* 0x000fe400078e000e */
[----:B------:R-:W-:Y:S01]  /*26a0*/  IMAD.MOV.U32 R32, RZ, RZ, R15 ;  /* 0x000000ffff207224 */ /* 0x000fe200078e000f */
        /* <DEDUP_REMOVED lines=11> */
[----:B------:R-:W-:Y:S07]  /*2760*/  HMMA.16816.F32 R88, R4, R122, R8 ;  /* 0x0000007a0458723c */ /* 0x000fee0000001808 */
[----:B------:R-:W-:Y:S01]  /*2770*/  SEL R4, R3, 0xffffffe0, !P2 ;  /* 0xffffffe003047807 */ /* 0x000fe20005000000 */
[----:B--2---:R-:W-:Y:S01]  /*2780*/  HMMA.16816.F32 R84, R16, R72, R164 ;  /* 0x000000481054723c */ /* 0x004fe200000018a4 */
[----:B------:R-:W-:Y:S01]  /*2790*/  IADD3 R3, R139, 0x4000, RZ ;  /* 0x000040008b037810 */ /* 0x000fe20007ffe0ff */
[----:B------:R-:W-:-:S02]  /*27a0*/  IMAD.SHL.U32 R7, R232, 0x2, RZ ;  /* 0x00000002e8077824 */ /* 0x000fc400078e00ff */
[----:B------:R-:W-:Y:S01]  /*27b0*/  IMAD R223, R4, 0x2, R222 ;  /* 0x0000000204df7824 */ /* 0x000fe200078e02de */
[----:B------:R-:W-:Y:S01]  /*27c0*/  @P0 IADD3 R226, R3, -0x40, RZ ;  /* 0xffffffc003e20810 */ /* 0x000fe20007ffe0ff */
[----:B------:R-:W-:Y:S01]  /*27d0*/  IMAD.U32 R6, RZ, RZ, UR18 ;  /* 0x00000012ff067e24 */ /* 0x000fe2000f8e00ff */
[----:B------:R-:W-:Y:S01]  /*27e0*/  LOP3.LUT R7, R7, 0x6, RZ, 0xc0, !PT ;  /* 0x0000000607077812 */ /* 0x000fe200078ec0ff */
[----:B------:R-:W-:Y:S01]  /*27f0*/  IMAD.MOV.U32 R164, RZ, RZ, R23 ;  /* 0x000000ffffa47224 */ /* 0x000fe200078e0017 */
[----:B------:R-:W-:Y:S01]  /*2800*/  LDSM.16.M88.4 R8, [R223+0x2000] ;  /* 0x00200000df08783b */ /* 0x000fe20000000200 */
[----:B------:R-:W-:Y:S01]  /*2810*/  IMAD.MOV.U32 R165, RZ, RZ, R22 ;  /* 0x000000ffffa57224 */ /* 0x000fe200078e0016 */
[C---:B------:R-:W-:Y:S01]  /*2820*/  HMMA.16816.F32 R52, R16.reuse, R46, R148 ;  /* 0x0000002e1034723c */ /* 0x040fe20000001894 */
[----:B------:R-:W-:Y:S01]  /*2830*/  IMAD.MOV.U32 R166, RZ, RZ, R21 ;  /* 0x000000ffffa67224 */ /* 0x000fe200078e0015 */
[----:B------:R-:W-:Y:S01]  /*2840*/  LDSM.16.M88.4 R12, [R226] ;  /* 0x00000000e20c783b */ /* 0x000fe20000000200 */
[----:B------:R-:W-:Y:S01]  /*2850*/  IMAD.MOV.U32 R167, RZ, RZ, R20 ;  /* 0x000000ffffa77224 */ /* 0x000fe200078e0014 */
[----:B------:R-:W-:Y:S01]  /*2860*/  IADD3 R233, R226, 0x800, RZ ;  /* 0x00000800e2e97810 */ /* 0x000fe20007ffe0ff */
[----:B------:R-:W-:Y:S01]  /*2870*/  IMAD R224, R2, 0x2, R223 ;  /* 0x0000000202e07824 */ /* 0x000fe200078e02df */
[----:B------:R-:W1:Y:S01]  /*2880*/  LDSM.16.M88.4 R20, [R223] ;  /* 0x00000000df14783b */ /* 0x000e620000000200 */
[----:B------:R-:W-:Y:S01]  /*2890*/  IMAD.MOV.U32 R148, RZ, RZ, R35 ;  /* 0x000000ffff947224 */ /* 0x000fe200078e0023 */
[----:B------:R-:W-:Y:S01]  /*28a0*/  HMMA.16816.F32 R56, R16, R44, R144 ;  /* 0x0000002c1038723c */ /* 0x000fe20000001890 */
[----:B------:R-:W-:Y:S01]  /*28b0*/  IMAD.MOV.U32 R149, RZ, RZ, R34 ;  /* 0x000000ffff957224 */ /* 0x000fe200078e0022 */
[----:B------:R-:W2:Y:S01]  /*28c0*/  LDSM.16.M88.4 R24, [R226+0x800] ;  /* 0x00080000e218783b */ /* 0x000ea20000000200 */
[----:B------:R-:W-:-:S02]  /*28d0*/  IMAD.MOV.U32 R150, RZ, RZ, R33 ;  /* 0x000000ffff967224 */ /* 0x000fc400078e0021 */
[----:B------:R-:W-:Y:S01]  /*28e0*/  IMAD.MOV.U32 R151, RZ, RZ, R32 ;  /* 0x000000ffff977224 */ /* 0x000fe200078e0020 */
[----:B------:R-:W3:Y:S02]  /*28f0*/  LDSM.16.M88.4 R28, [R226+0x1000] ;  /* 0x00100000e21c783b */ /* 0x000ee40000000200 */
[C---:B------:R-:W-:Y:S02]  /*2900*/  HMMA.16816.F32 R96, R16.reuse, R74, R172 ;  /* 0x0000004a1060723c */ /* 0x040fe400000018ac */
[----:B------:R-:W4:Y:S04]  /*2910*/  LDSM.16.M88.4 R48, [R226+0x1800] ;  /* 0x00180000e230783b */ /* 0x000f280000000200 */
[----:B------:R-:W5:Y:S01]  /*2920*/  LDSM.16.M88.4 R44, [R226+0x2000] ;  /* 0x00200000e22c783b */ /* 0x000f620000000200 */
[----:B------:R-:W-:Y:S01]  /*2930*/  IMAD.MOV.U32 R172, RZ, RZ, R220 ;  /* 0x000000ffffac7224 */ /* 0x000fe200078e00dc */
[----:B------:R-:W-:Y:S01]  /*2940*/  HMMA.16816.F32 R112, R16, R76, R176 ;  /* 0x0000004c1070723c */ /* 0x000fe200000018b0 */
[----:B------:R-:W-:Y:S01]  /*2950*/  IMAD.MOV.U32 R173, RZ, RZ, R135 ;  /* 0x000000ffffad7224 */ /* 0x000fe200078e0087 */
[----:B------:R-:W2:Y:S01]  /*2960*/  LDSM.16.M88.4 R40, [R226+0x2800] ;  /* 0x00280000e228783b */ /* 0x000ea20000000200 */
[----:B------:R-:W-:-:S02]  /*2970*/  IMAD.MOV.U32 R174, RZ, RZ, R134 ;  /* 0x000000ffffae7224 */ /* 0x000fc400078e0086 */
[----:B------:R-:W-:Y:S01]  /*2980*/  IMAD.MOV.U32 R175, RZ, RZ, R133 ;  /* 0x000000ffffaf7224 */ /* 0x000fe200078e0085 */
[----:B------:R-:W2:Y:S01]  /*2990*/  LDSM.16.M88.4 R36, [R226+0x3000] ;  /* 0x00300000e224783b */ /* 0x000ea20000000200 */
[----:B------:R-:W-:Y:S01]  /*29a0*/  IMAD R220, R0, 0x2, R226 ;  /* 0x0000000200dc7824 */ /* 0x000fe200078e02e2 */
[----:B------:R-:W-:Y:S01]  /*29b0*/  HMMA.16816.F32 R128, R16, R78, R184 ;  /* 0x0000004e1080723c */ /* 0x000fe200000018b8 */
[----:B------:R-:W-:Y:S01]  /*29c0*/  LOP3.LUT R0, R227, 0xffffffe0, RZ, 0xc0, !PT ;  /* 0xffffffe0e3007812 */ /* 0x000fe200078ec0ff */
[----:B------:R-:W2:Y:S01]  /*29d0*/  LDSM.16.M88.4 R32, [R226+0x3800] ;  /* 0x00380000e220783b */ /* 0x000ea20000000200 */
[----:B------:R-:W-:-:S03]  /*29e0*/  IADD3 R227, R226, 0x3800, RZ ;  /* 0x00003800e2e37810 */ /* 0x000fc60007ffe0ff */
[----:B------:R-:W-:Y:S01]  /*29f0*/  IMAD.IADD R0, R232, 0x1, -R0 ;  /* 0x00000001e8007824 */ /* 0x000fe200078e0a00 */
[----:B------:R-:W-:Y:S01]  /*2a00*/  IADD3 R232, R226, 0x1000, RZ ;  /* 0x00001000e2e87810 */ /* 0x000fe20007ffe0ff */
[----:B------:R-:W-:Y:S03]  /*2a10*/  HMMA.16816.F32 R132, R16, R68, R188 ;  /* 0x000000441084723c */ /* 0x000fe600000018bc */
[----:B------:R-:W-:-:S04]  /*2a20*/  SHF.R.S32.HI R3, RZ, 0x1f, R0 ;  /* 0x0000001fff037819 */ /* 0x000fc80000011400 */
[----:B------:R-:W-:Y:S01]  /*2a30*/  LEA.HI R0, R3, R0, RZ, 0x2 ;  /* 0x0000000003007211 */ /* 0x000fe200078f10ff */
[----:B------:R-:W-:Y:S01]  /*2a40*/  HMMA.16816.F32 R80, R16, R60, R208 ;  /* 0x0000003c1050723c */ /* 0x000fe200000018d0 */
[----:B------:R-:W-:Y:S02]  /*2a50*/  LEA R3, R138, UR12, 0x4 ;  /* 0x0000000c8a037c11 */ /* 0x000fe4000f8e20ff */
[----:B------:R-:W-:Y:S01]  /*2a60*/  SHF.R.S32.HI R5, RZ, 0x2, R0 ;  /* 0x00000002ff057819 */ /* 0x000fe20000011400 */
[----:B------:R-:W-:-:S03]  /*2a70*/  IMAD.U32 R0, RZ, RZ, UR15 ;  /* 0x0000000fff007e24 */ /* 0x000fc6000f8e00ff */
[----:B------:R-:W-:Y:S01]  /*2a80*/  IADD3 R3, R3, 0x1, R5 ;  /* 0x0000000103037810 */ /* 0x000fe20007ffe005 */
[----:B------:R-:W-:Y:S01]  /*2a90*/  HMMA.16816.F32 R76, R16, R62, R240 ;  /* 0x0000003e104c723c */ /* 0x000fe200000018f0 */
[----:B------:R2:W-:Y:S07]  /*2aa0*/  STL [R1+0xc8], R5 ;  /* 0x0000c80501007387 */ /* 0x0005ee0000100800 */
[-C--:B-1----:R-:W-:Y:S08]  /*2ab0*/  HMMA.16816.F32 R188, R20, R12.reuse, R56 ;  /* 0x0000000c14bc723c */ /* 0x082ff00000001838 */
[C---:B------:R-:W-:Y:S08]  /*2ac0*/  HMMA.16816.F32 R240, R8.reuse, R12, R148 ;  /* 0x0000000c08f0723c */ /* 0x040ff00000001894 */
[----:B------:R-:W-:Y:S01]  /*2ad0*/  HMMA.16816.F32 R60, R8, R14, R236 ;  /* 0x0000000e083c723c */ /* 0x000fe200000018ec */
[----:B--2---:R-:W-:Y:S01]  /*2ae0*/  IADD3 R5, R3, UR13, -R0 ;  /* 0x0000000d03057c10 */ /* 0x004fe2000fffe800 */
[----:B------:R-:W-:-:S02]  /*2af0*/  IMAD R3, R6, 0x80, R7 ;  /* 0x0000008006037824 */ /* 0x000fc400078e0207 */
[----:B------:R-:W-:Y:S01]  /*2b00*/  IMAD.IADD R0, R136, 0x1, R137 ;  /* 0x0000000188007824 */ /* 0x000fe200078e0289 */
[----:B------:R-:W-:-:S03]  /*2b10*/  IADD3 R5, R5, c[0x0][0x2e8], RZ ;  /* 0x0000ba0005057a10 */ /* 0x000fc60007ffe0ff */
[----:B------:R-:W-:Y:S01]  /*2b20*/  HMMA.16816.F32 R52, R20, R14, R52 ;  /* 0x0000000e1434723c */ /* 0x000fe20000001834 */
[----:B------:R-:W-:Y:S01]  /*2b30*/  LDSM.16.M88.4 R12, [R224] ;  /* 0x00000000e00c783b */ /* 0x000fe20000000200 */
[C---:B------:R-:W-:Y:S02]  /*2b40*/  IADD3 R7, R3.reuse, 0x8, RZ ;  /* 0x0000000803077810 */ /* 0x040fe40007ffe0ff */
[----:B------:R-:W-:-:S04]  /*2b50*/  IADD3 R6, R3, 0x1, RZ ;  /* 0x0000000103067810 */ /* 0x000fc80007ffe0ff */
[----:B------:R-:W-:Y:S01]  /*2b60*/  HMMA.16816.F32 R56, R20, R24, R84 ;  /* 0x000000181438723c */ /* 0x000fe20000001854 */
[----:B------:R-:W1:Y:S07]  /*2b70*/  LDSM.16.M88.4 R84, [R220] ;  /* 0x00000000dc54783b */ /* 0x000e6e0000000200 */
[C---:B------:R-:W-:Y:S08]  /*2b80*/  HMMA.16816.F32 R144, R16.reuse, R70, R192 ;  /* 0x000000461090723c */ /* 0x040ff000000018c0 */
[C---:B------:R-:W-:Y:S08]  /*2b90*/  HMMA.16816.F32 R108, R16.reuse, R64, R196 ;  /* 0x00000040106c723c */ /* 0x040ff000000018c4 */
[C---:B------:R-:W-:Y:S08]  /*2ba0*/  HMMA.16816.F32 R104, R16.reuse, R66, R204 ;  /* 0x000000421068723c */ /* 0x040ff000000018cc */
[C---:B------:R-:W-:Y:S08]  /*2bb0*/  HMMA.16816.F32 R72, R16.reuse, R116, R248 ;  /* 0x000000741048723c */ /* 0x040ff000000018f8 */
[C---:B------:R-:W-:Y:S08]  /*2bc0*/  HMMA.16816.F32 R64, R16.reuse, R120, R244 ;  /* 0x000000781040723c */ /* 0x040ff000000018f4 */
[C---:B------:R-:W-:Y:S08]  /*2bd0*/  HMMA.16816.F32 R68, R16.reuse, R118, R172 ;  /* 0x000000761044723c */ /* 0x040ff000000018ac */
[----:B------:R-:W-:Y:S08]  /*2be0*/  HMMA.16816.F32 R16, R16, R122, R164 ;  /* 0x0000007a1010723c */ /* 0x000ff000000018a4 */
[C---:B------:R-:W-:Y:S07]  /*2bf0*/  HMMA.16816.F32 R116, R8.reuse, R24, R228 ;  /* 0x000000180874723c */ /* 0x040fee00000018e4 */
[C---:B------:R-:W-:Y:S01]  /*2c00*/  IADD3 R231, R226.reuse, 0x1800, RZ ;  /* 0x00001800e2e77810 */ /* 0x040fe20007ffe0ff */
[----:B------:R-:W-:Y:S01]  /*2c10*/  HMMA.16816.F32 R120, R8, R26, R216 ;  /* 0x0000001a0878723c */ /* 0x000fe200000018d8 */
[----:B------:R-:W-:-:S02]  /*2c20*/  IADD3 R230, R226, 0x2000, RZ ;  /* 0x00002000e2e67810 */ /* 0x000fc40007ffe0ff */
[C---:B------:R-:W-:Y:S02]  /*2c30*/  IADD3 R229, R226.reuse, 0x2800, RZ ;  /* 0x00002800e2e57810 */ /* 0x040fe40007ffe0ff */
[----:B------:R-:W-:-:S03]  /*2c40*/  IADD3 R228, R226, 0x3000, RZ ;  /* 0x00003000e2e47810 */ /* 0x000fc60007ffe0ff */
[C---:B---3--:R-:W-:Y:S08]  /*2c50*/  HMMA.16816.F32 R212, R8.reuse, R28, R212 ;  /* 0x0000001c08d4723c */ /* 0x048ff000000018d4 */
[C---:B------:R-:W-:Y:S08]  /*2c60*/  HMMA.16816.F32 R200, R8.reuse, R30, R200 ;  /* 0x0000001e08c8723c */ /* 0x040ff000000018c8 */
[C---:B----4-:R-:W-:Y:S08]  /*2c70*/  HMMA.16816.F32 R180, R8.reuse, R48, R180 ;  /* 0x0000003008b4723c */ /* 0x050ff000000018b4 */
[C---:B------:R-:W-:Y:S08]  /*2c80*/  HMMA.16816.F32 R168, R8.reuse, R50, R168 ;  /* 0x0000003208a8723c */ /* 0x040ff000000018a8 */
[C---:B-----5:R-:W-:Y:S08]  /*2c90*/  HMMA.16816.F32 R160, R8.reuse, R44, R160 ;  /* 0x0000002c08a0723c */ /* 0x060ff000000018a0 */
[C---:B------:R-:W-:Y:S08]  /*2ca0*/  HMMA.16816.F32 R156, R8.reuse, R46, R156 ;  /* 0x0000002e089c723c */ /* 0x040ff0000000189c */
[C---:B------:R-:W-:Y:S08]  /*2cb0*/  HMMA.16816.F32 R152, R8.reuse, R40, R152 ;  /* 0x000000280898723c */ /* 0x040ff00000001898 */
[C---:B------:R-:W-:Y:S08]  /*2cc0*/  HMMA.16816.F32 R140, R8.reuse, R42, R140 ;  /* 0x0000002a088c723c */ /* 0x040ff0000000188c */
[C---:B------:R-:W-:Y:S08]  /*2cd0*/  HMMA.16816.F32 R172, R8.reuse, R36, R124 ;  /* 0x0000002408ac723c */ /* 0x040ff0000000187c */
[C---:B------:R-:W-:Y:S08]  /*2ce0*/  HMMA.16816.F32 R176, R8.reuse, R32, R100 ;  /* 0x0000002008b0723c */ /* 0x040ff00000001864 */
[C---:B------:R-:W-:Y:S08]  /*2cf0*/  HMMA.16816.F32 R184, R8.reuse, R38, R92 ;  /* 0x0000002608b8723c */ /* 0x040ff0000000185c */
[----:B------:R-:W-:Y:S01]  /*2d00*/  HMMA.16816.F32 R192, R8, R34, R88 ;  /* 0x0000002208c0723c */ /* 0x000fe20000001858 */
[----:B------:R-:W2:Y:S07]  /*2d10*/  LDSM.16.M88.4 R8, [R224+0x2000] ;  /* 0x00200000e008783b */ /* 0x000eae0000000200 */
[C---:B------:R-:W-:Y:S01]  /*2d20*/  HMMA.16816.F32 R88, R20.reuse, R26, R96 ;  /* 0x0000001a1458723c */ /* 0x040fe20000001860 */
[----:B------:R-:W3:Y:S07]  /*2d30*/  LDSM.16.M88.4 R24, [R220+0x800] ;  /* 0x00080000dc18783b */ /* 0x000eee0000000200 */
[C---:B------:R-:W-:Y:S08]  /*2d40*/  HMMA.16816.F32 R92, R20.reuse, R28, R112 ;  /* 0x0000001c145c723c */ /* 0x040ff00000001870 */
[C---:B------:R-:W-:Y:S08]  /*2d50*/  HMMA.16816.F32 R112, R20.reuse, R32, R64 ;  /* 0x000000201470723c */ /* 0x040ff00000001840 */
[----:B------:R-:W-:Y:S07]  /*2d60*/  HMMA.16816.F32 R124, R20, R34, R16 ;  /* 0x00000022147c723c */ /* 0x000fee0000001810 */
[C---:B------:R-:W-:Y:S01]  /*2d70*/  IADD3 R17, R5.reuse, 0x8, RZ ;  /* 0x0000000805117810 */ /* 0x040fe20007ffe0ff */
[----:B-1----:R-:W-:Y:S01]  /*2d80*/  HMMA.16816.F32 R32, R12, R86, R52 ;  /* 0x000000560c20723c */ /* 0x002fe20000001834 */
[----:B------:R-:W-:-:S02]  /*2d90*/  IADD3 R18, R5, 0x40, RZ ;  /* 0x0000004005127810 */ /* 0x000fc40007ffe0ff */
[C---:B------:R-:W-:Y:S02]  /*2da0*/  IMNMX R16, R5.reuse, UR13, PT ;  /* 0x0000000d05107c17 */ /* 0x040fe4000b800200 */
[----:B------:R-:W-:Y:S02]  /*2db0*/  IADD3 R5, R5, 0x48, RZ ;  /* 0x0000004805057810 */ /* 0x000fe40007ffe0ff */
[----:B------:R-:W-:Y:S01]  /*2dc0*/  ISETP.GE.AND P3, PT, R7, R16, PT ;  /* 0x000000100700720c */ /* 0x000fe20003f66270 */
[----:B------:R-:W-:Y:S01]  /*2dd0*/  HMMA.16816.F32 R96, R20, R30, R128 ;  /* 0x0000001e1460723c */ /* 0x000fe20000001880 */
[----:B------:R-:W1:Y:S01]  /*2de0*/  LDSM.16.M88.4 R28, [R220+0x1000] ;  /* 0x00100000dc1c783b */ /* 0x000e620000000200 */
[----:B------:R-:W-:Y:S02]  /*2df0*/  IMNMX R17, R17, UR13, PT ;  /* 0x0000000d11117c17 */ /* 0x000fe4000b800200 */
[----:B------:R-:W-:Y:S02]  /*2e00*/  IMNMX R18, R18, UR13, PT ;  /* 0x0000000d12127c17 */ /* 0x000fe4000b800200 */
[----:B------:R-:W-:-:S02]  /*2e10*/  IMNMX R19, R5, UR13, PT ;  /* 0x0000000d05137c17 */ /* 0x000fc4000b800200 */
[C---:B------:R-:W-:Y:S01]  /*2e20*/  HMMA.16816.F32 R100, R20.reuse, R48, R132 ;  /* 0x000000301464723c */ /* 0x040fe20000001884 */
[C---:B------:R-:W-:Y:S02]  /*2e30*/  ISETP.GE.AND P6, PT, R7.reuse, R17, PT ;  /* 0x000000110700720c */ /* 0x040fe40003fc6270 */
[----:B------:R-:W-:Y:S02]  /*2e40*/  ISETP.GE.AND P2, PT, R7, R18, PT ;  /* 0x000000120700720c */ /* 0x000fe40003f46270 */
[----:B------:R-:W-:Y:S02]  /*2e50*/  IADD3 R5, R3, 0x9, RZ ;  /* 0x0000000903057810 */ /* 0x000fe40007ffe0ff */
[----:B------:R-:W-:Y:S01]  /*2e60*/  ISETP.GE.AND P4, PT, R6, R16, PT ;  /* 0x000000100600720c */ /* 0x000fe20003f86270 */
[----:B------:R-:W-:Y:S01]  /*2e70*/  HMMA.16816.F32 R144, R20, R50, R144 ;  /* 0x000000321490723c */ /* 0x000fe20000001890 */
[----:B------:R-:W-:Y:S02]  /*2e80*/  FSEL R67, R32, -INF , !P3 ;  /* 0xff80000020437808 */ /* 0x000fe40005800000 */
[----:B------:R-:W-:-:S02]  /*2e90*/  ISETP.GE.AND P3, PT, R7, R19, PT ;  /* 0x000000130700720c */ /* 0x000fc40003f66270 */
[C---:B------:R-:W-:Y:S02]  /*2ea0*/  ISETP.GE.AND P1, PT, R6.reuse, R17, PT ;  /* 0x000000110600720c */ /* 0x040fe40003f26270 */
[C---:B------:R-:W-:Y:S01]  /*2eb0*/  ISETP.GE.AND P5, PT, R6.reuse, R18, PT ;  /* 0x000000120600720c */ /* 0x040fe20003fa6270 */
[----:B------:R-:W-:Y:S01]  /*2ec0*/  HMMA.16816.F32 R108, R20, R44, R108 ;  /* 0x0000002c146c723c */ /* 0x000fe2000000186c */
[----:B------:R-:W-:Y:S02]  /*2ed0*/  ISETP.GE.AND P0, PT, R6, R19, PT ;  /* 0x000000130600720c */ /* 0x000fe40003f06270 */
[C---:B------:R-:W-:Y:S02]  /*2ee0*/  IADD3 R6, R3.reuse, 0x10, RZ ;  /* 0x0000001003067810 */ /* 0x040fe40007ffe0ff */
[----:B------:R-:W-:-:S03]  /*2ef0*/  IADD3 R7, R3, 0x69, RZ ;  /* 0x0000006903077810 */ /* 0x000fc60007ffe0ff */
[C---:B------:R-:W-:Y:S08]  /*2f00*/  HMMA.16816.F32 R104, R20.reuse, R46, R104 ;  /* 0x0000002e1468723c */ /* 0x040ff00000001868 */
[C---:B------:R-:W-:Y:S08]  /*2f10*/  HMMA.16816.F32 R80, R20.reuse, R40, R80 ;  /* 0x000000281450723c */ /* 0x040ff00000001850 */
[C---:B------:R-:W-:Y:S08]  /*2f20*/  HMMA.16816.F32 R76, R20.reuse, R42, R76 ;  /* 0x0000002a144c723c */ /* 0x040ff0000000184c */
[C---:B------:R-:W-:Y:S08]  /*2f30*/  HMMA.16816.F32 R72, R20.reuse, R36, R72 ;  /* 0x000000241448723c */ /* 0x040ff00000001848 */
[----:B------:R-:W-:Y:S08]  /*2f40*/  HMMA.16816.F32 R128, R20, R38, R68 ;  /* 0x000000261480723c */ /* 0x000ff00000001844 */
[----:B--2---:R-:W-:Y:S08]  /*2f50*/  HMMA.16816.F32 R20, R8, R86, R60 ;  /* 0x000000560814723c */ /* 0x004ff0000000183c */
[-C--:B---3--:R-:W-:Y:S08]  /*2f60*/  HMMA.16816.F32 R36, R12, R24.reuse, R56 ;  /* 0x000000180c24723c */ /* 0x088ff00000001838 */
[----:B------:R-:W-:Y:S08]  /*2f70*/  HMMA.16816.F32 R44, R8, R24, R116 ;  /* 0x00000018082c723c */ /* 0x000ff00000001874 */
[----:B------:R-:W-:Y:S01]  /*2f80*/  HMMA.16816.F32 R40, R12, R26, R88 ;  /* 0x0000001a0c28723c */ /* 0x000fe20000001858 */
[----:B------:R-:W-:-:S02]  /*2f90*/  FSEL R116, R22, -INF , !P3 ;  /* 0xff80000016747808 */ /* 0x000fc40005800000 */
[----:B------:R-:W-:-:S04]  /*2fa0*/  ISETP.GE.AND P3, PT, R5, R16, PT ;  /* 0x000000100500720c */ /* 0x000fc80003f66270 */
[----:B------:R-:W-:Y:S01]  /*2fb0*/  FSEL R89, R34, -INF , !P6 ;  /* 0xff80000022597808 */ /* 0x000fe20007000000 */
[----:B------:R-:W-:Y:S01]  /*2fc0*/  HMMA.16816.F32 R48, R8, R26, R120 ;  /* 0x0000001a0830723c */ /* 0x000fe20000001878 */
[----:B------:R-:W-:Y:S01]  /*2fd0*/  FSEL R91, R20, -INF , !P2 ;  /* 0xff800000145b7808 */ /* 0x000fe20005000000 */
[----:B------:R-:W-:Y:S01]  /*2fe0*/  LDSM.16.M88.4 R24, [R220+0x2000] ;  /* 0x00200000dc18783b */ /* 0x000fe20000000200 */
[C---:B------:R-:W-:Y:S02]  /*2ff0*/  ISETP.GE.AND P6, PT, R5.reuse, R18, PT ;  /* 0x000000120500720c */ /* 0x040fe40003fc6270 */
[----:B------:R-:W-:Y:S02]  /*3000*/  ISETP.GE.AND P2, PT, R5, R19, PT ;  /* 0x000000130500720c */ /* 0x000fe40003f46270 */
[----:B------:R-:W-:Y:S01]  /*3010*/  FSEL R90, R21, -INF , !P6 ;  /* 0xff800000155a7808 */ /* 0x000fe20007000000 */
[----:B-1----:R-:W-:Y:S01]  /*3020*/  HMMA.16816.F32 R56, R12, R28, R92 ;  /* 0x0000001c0c38723c */ /* 0x002fe2000000185c */
[----:B------:R-:W-:-:S02]  /*3030*/  FSEL R117, R23, -INF , !P2 ;  /* 0xff80000017757808 */ /* 0x000fc40005000000 */
[----:B------:R-:W-:Y:S01]  /*3040*/  FSEL R63, R33, -INF , !P3 ;  /* 0xff800000213f7808 */ /* 0x000fe20005800000 */
[----:B------:R-:W1:Y:S01]  /*3050*/  LDSM.16.M88.4 R20, [R220+0x1800] ;  /* 0x00180000dc14783b */ /* 0x000e620000000200 */
[----:B------:R-:W-:Y:S02]  /*3060*/  ISETP.GE.AND P3, PT, R6, R16, PT ;  /* 0x000000100600720c */ /* 0x000fe40003f66270 */
[----:B------:R-:W-:Y:S02]  /*3070*/  ISETP.GE.AND P6, PT, R5, R17, PT ;  /* 0x000000110500720c */ /* 0x000fe40003fc6270 */
[----:B------:R-:W-:Y:S02]  /*3080*/  FSEL R65, R36, -INF , !P3 ;  /* 0xff80000024417808 */ /* 0x000fe40005800000 */
[----:B------:R-:W-:Y:S02]  /*3090*/  ISETP.GE.AND P3, PT, R6, R19, PT ;  /* 0x000000130600720c */ /* 0x000fe40003f66270 */
[----:B------:R-:W-:-:S02]  /*30a0*/  IADD3 R5, R3, 0x11, RZ ;  /* 0x0000001103057810 */ /* 0x000fc40007ffe0ff */
[----:B------:R-:W-:Y:S02]  /*30b0*/  FSEL R71, R35, -INF , !P6 ;  /* 0xff80000023477808 */ /* 0x000fe40007000000 */
[----:B------:R-:W-:Y:S01]  /*30c0*/  FSEL R92, R46, -INF , !P3 ;  /* 0xff8000002e5c7808 */ /* 0x000fe20005800000 */
[----:B------:R-:W-:Y:S01]  /*30d0*/  HMMA.16816.F32 R32, R8, R28, R212 ;  /* 0x0000001c0820723c */ /* 0x000fe200000018d4 */
[C---:B------:R-:W-:Y:S02]  /*30e0*/  ISETP.GE.AND P2, PT, R6.reuse, R17, PT ;  /* 0x000000110600720c */ /* 0x040fe40003f46270 */
[-C--:B------:R-:W-:Y:S02]  /*30f0*/  ISETP.GE.AND P6, PT, R6, R18.reuse, PT ;  /* 0x000000120600720c */ /* 0x080fe40003fc6270 */
[----:B------:R-:W-:Y:S02]  /*3100*/  ISETP.GE.AND P3, PT, R5, R18, PT ;  /* 0x000000120500720c */ /* 0x000fe40003f66270 */
[----:B------:R-:W-:-:S02]  /*3110*/  IADD3 R6, R3, 0x18, RZ ;  /* 0x0000001803067810 */ /* 0x000fc40007ffe0ff */
[----:B------:R-:W-:Y:S02]  /*3120*/  FSEL R69, R38, -INF , !P2 ;  /* 0xff80000026457808 */ /* 0x000fe40005000000 */
[----:B------:R-:W-:Y:S02]  /*3130*/  FSEL R86, R45, -INF , !P3 ;  /* 0xff8000002d567808 */ /* 0x000fe40005800000 */
[CC--:B------:R-:W-:Y:S02]  /*3140*/  ISETP.GE.AND P2, PT, R5.reuse, R16.reuse, PT ;  /* 0x000000100500720c */ /* 0x0c0fe40003f46270 */
[----:B------:R-:W-:Y:S02]  /*3150*/  ISETP.GE.AND P3, PT, R6, R16, PT ;  /* 0x000000100600720c */ /* 0x000fe40003f66270 */
[----:B------:R-:W-:Y:S02]  /*3160*/  FSEL R87, R44, -INF , !P6 ;  /* 0xff8000002c577808 */ /* 0x000fe40007000000 */
[----:B------:R-:W-:-:S02]  /*3170*/  ISETP.GE.AND P6, PT, R5, R17, PT ;  /* 0x000000110500720c */ /* 0x000fc40003fc6270 */
[----:B------:R-:W-:Y:S02]  /*3180*/  FSEL R62, R37, -INF , !P2 ;  /* 0xff800000253e7808 */ /* 0x000fe40005000000 */
[----:B------:R-:W-:Y:S02]  /*3190*/  FSEL R61, R40, -INF , !P3 ;  /* 0xff800000283d7808 */ /* 0x000fe40005800000 */
[-C--:B------:R-:W-:Y:S01]  /*31a0*/  ISETP.GE.AND P2, PT, R5, R19.reuse, PT ;  /* 0x000000130500720c */ /* 0x080fe20003f46270 */
[----:B-1----:R-:W-:Y:S01]  /*31b0*/  HMMA.16816.F32 R52, R12, R20, R100 ;  /* 0x000000140c34723c */ /* 0x002fe20000001864 */
[----:B------:R-:W-:Y:S02]  /*31c0*/  ISETP.GE.AND P3, PT, R6, R19, PT ;  /* 0x000000130600720c */ /* 0x000fe40003f66270 */
[----:B------:R-:W-:Y:S02]  /*31d0*/  IADD3 R5, R3, 0x19, RZ ;  /* 0x0000001903057810 */ /* 0x000fe40007ffe0ff */
[----:B------:R-:W-:-:S02]  /*31e0*/  FSEL R68, R39, -INF , !P6 ;  /* 0xff80000027447808 */ /* 0x000fc40007000000 */
[----:B------:R-:W-:Y:S01]  /*31f0*/  FSEL R94, R47, -INF , !P2 ;  /* 0xff8000002f5e7808 */ /* 0x000fe20005000000 */
[-C--:B------:R-:W-:Y:S01]  /*3200*/  HMMA.16816.F32 R36, R8, R30.reuse, R200 ;  /* 0x0000001e0824723c */ /* 0x080fe200000018c8 */
[----:B------:R-:W-:Y:S02]  /*3210*/  FSEL R93, R50, -INF , !P3 ;  /* 0xff800000325d7808 */ /* 0x000fe40005800000 */
[C---:B------:R-:W-:Y:S02]  /*3220*/  ISETP.GE.AND P6, PT, R6.reuse, R17, PT ;  /* 0x000000110600720c */ /* 0x040fe40003fc6270 */
[----:B------:R-:W-:Y:S02]  /*3230*/  ISETP.GE.AND P2, PT, R6, R18, PT ;  /* 0x000000120600720c */ /* 0x000fe40003f46270 */
[----:B------:R-:W-:Y:S01]  /*3240*/  ISETP.GE.AND P3, PT, R5, R16, PT ;  /* 0x000000100500720c */ /* 0x000fe20003f66270 */
[----:B------:R-:W-:Y:S01]  /*3250*/  HMMA.16816.F32 R28, R12, R30, R96 ;  /* 0x0000001e0c1c723c */ /* 0x000fe20000001860 */
[----:B------:R-:W-:-:S02]  /*3260*/  IADD3 R6, R3, 0x20, RZ ;  /* 0x0000002003067810 */ /* 0x000fc40007ffe0ff */
[----:B------:R-:W-:Y:S02]  /*3270*/  FSEL R66, R42, -INF , !P6 ;  /* 0xff8000002a427808 */ /* 0x000fe40007000000 */
[----:B------:R-:W-:Y:S02]  /*3280*/  FSEL R60, R41, -INF , !P3 ;  /* 0xff800000293c7808 */ /* 0x000fe40005800000 */
[----:B------:R-:W-:Y:S01]  /*3290*/  ISETP.GE.AND P6, PT, R5, R18, PT ;  /* 0x000000120500720c */ /* 0x000fe20003fc6270 */
[----:B------:R-:W-:Y:S01]  /*32a0*/  HMMA.16816.F32 R44, R8, R20, R180 ;  /* 0x00000014082c723c */ /* 0x000fe200000018b4 */
[----:B------:R-:W-:Y:S02]  /*32b0*/  ISETP.GE.AND P3, PT, R6, R16, PT ;  /* 0x000000100600720c */ /* 0x000fe40003f66270 */
[----:B------:R-:W-:Y:S02]  /*32c0*/  FSEL R70, R48, -INF , !P2 ;  /* 0xff80000030467808 */ /* 0x000fe40005000000 */
[----:B------:R-:W-:-:S02]  /*32d0*/  FSEL R88, R49, -INF , !P6 ;  /* 0xff80000031587808 */ /* 0x000fc40007000000 */
[----:B------:R-:W-:Y:S02]  /*32e0*/  FSEL R166, R56, -INF , !P3 ;  /* 0xff80000038a67808 */ /* 0x000fe40005800000 */
[C---:B------:R-:W-:Y:S02]  /*32f0*/  ISETP.GE.AND P2, PT, R5.reuse, R19, PT ;  /* 0x000000130500720c */ /* 0x040fe40003f46270 */
[----:B------:R-:W-:Y:S02]  /*3300*/  ISETP.GE.AND P6, PT, R5, R17, PT ;  /* 0x000000110500720c */ /* 0x000fe40003fc6270 */
[----:B------:R-:W-:Y:S02]  /*3310*/  ISETP.GE.AND P3, PT, R6, R19, PT ;  /* 0x000000130600720c */ /* 0x000fe40003f66270 */
[----:B------:R-:W-:Y:S02]  /*3320*/  IADD3 R5, R3, 0x21, RZ ;  /* 0x0000002103057810 */ /* 0x000fe40007ffe0ff */
[----:B------:R-:W-:-:S02]  /*3330*/  FSEL R95, R51, -INF , !P2 ;  /* 0xff800000335f7808 */ /* 0x000fc40005000000 */
[----:B------:R-:W-:Y:S01]  /*3340*/  FSEL R64, R43, -INF , !P6 ;  /* 0xff8000002b407808 */ /* 0x000fe20007000000 */
[-C--:B------:R-:W-:Y:S01]  /*3350*/  HMMA.16816.F32 R48, R8, R22.reuse, R168 ;  /* 0x000000160830723c */ /* 0x080fe200000018a8 */
[----:B------:R-:W-:Y:S02]  /*3360*/  FSEL R167, R34, -INF , !P3 ;  /* 0xff80000022a77808 */ /* 0x000fe40005800000 */
[C---:B------:R-:W-:Y:S02]  /*3370*/  ISETP.GE.AND P2, PT, R6.reuse, R17, PT ;  /* 0x000000110600720c */ /* 0x040fe40003f46270 */
[-C--:B------:R-:W-:Y:S02]  /*3380*/  ISETP.GE.AND P6, PT, R6, R18.reuse, PT ;  /* 0x000000120600720c */ /* 0x080fe40003fc6270 */
[----:B------:R-:W-:Y:S01]  /*3390*/  ISETP.GE.AND P3, PT, R5, R18, PT ;  /* 0x000000120500720c */ /* 0x000fe20003f66270 */
[----:B------:R-:W-:Y:S01]  /*33a0*/  HMMA.16816.F32 R40, R12, R22, R144 ;  /* 0x000000160c28723c */ /* 0x000fe20000001890 */
[----:B------:R-:W-:Y:S01]  /*33b0*/  IADD3 R6, R3, 0x28, RZ ;  /* 0x0000002803067810 */ /* 0x000fe20007ffe0ff */
[----:B------:R-:W1:Y:S01]  /*33c0*/  LDSM.16.M88.4 R20, [R220+0x2800] ;  /* 0x00280000dc14783b */ /* 0x000e620000000200 */
[----:B------:R-:W-:-:S02]  /*33d0*/  FSEL R151, R58, -INF , !P2 ;  /* 0xff8000003a977808 */ /* 0x000fc40005000000 */
[----:B------:R-:W-:Y:S02]  /*33e0*/  FSEL R149, R33, -INF , !P3 ;  /* 0xff80000021957808 */ /* 0x000fe40005800000 */
[-C--:B------:R-:W-:Y:S02]  /*33f0*/  ISETP.GE.AND P2, PT, R5, R16.reuse, PT ;  /* 0x000000100500720c */ /* 0x080fe40003f46270 */
[----:B------:R-:W-:Y:S02]  /*3400*/  ISETP.GE.AND P3, PT, R6, R16, PT ;  /* 0x000000100600720c */ /* 0x000fe40003f66270 */
[----:B------:R-:W-:Y:S02]  /*3410*/  FSEL R165, R32, -INF , !P6 ;  /* 0xff80000020a57808 */ /* 0x000fe40007000000 */
[----:B------:R-:W-:Y:S02]  /*3420*/  FSEL R148, R57, -INF , !P2 ;  /* 0xff80000039947808 */ /* 0x000fe40005000000 */
[----:B------:R-:W-:-:S02]  /*3430*/  FSEL R133, R28, -INF , !P3 ;  /* 0xff8000001c857808 */ /* 0x000fc40005800000 */
[C---:B------:R-:W-:Y:S02]  /*3440*/  ISETP.GE.AND P6, PT, R5.reuse, R17, PT ;  /* 0x000000110500720c */ /* 0x040fe40003fc6270 */
[-C--:B------:R-:W-:Y:S02]  /*3450*/  ISETP.GE.AND P2, PT, R5, R19.reuse, PT ;  /* 0x000000130500720c */ /* 0x080fe40003f46270 */
[----:B------:R-:W-:Y:S02]  /*3460*/  ISETP.GE.AND P3, PT, R6, R19, PT ;  /* 0x000000130600720c */ /* 0x000fe40003f66270 */
[----:B------:R-:W-:Y:S02]  /*3470*/  IADD3 R5, R3, 0x29, RZ ;  /* 0x0000002903057810 */ /* 0x000fe40007ffe0ff */
[----:B------:R-:W-:Y:S02]  /*3480*/  FSEL R150, R59, -INF , !P6 ;  /* 0xff8000003b967808 */ /* 0x000fe40007000000 */
[----:B------:R-:W-:Y:S01]  /*3490*/  FSEL R164, R35, -INF , !P2 ;  /* 0xff80000023a47808 */ /* 0x000fe20005000000 */
[----:B------:R-:W-:Y:S01]  /*34a0*/  HMMA.16816.F32 R56, R8, R26, R156 ;  /* 0x0000001a0838723c */ /* 0x000fe2000000189c */
[----:B------:R-:W-:-:S02]  /*34b0*/  FSEL R138, R38, -INF , !P3 ;  /* 0xff800000268a7808 */ /* 0x000fc40005800000 */
[C---:B------:R-:W-:Y:S02]  /*34c0*/  ISETP.GE.AND P6, PT, R6.reuse, R17, PT ;  /* 0x000000110600720c */ /* 0x040fe40003fc6270 */
[----:B------:R-:W-:Y:S02]  /*34d0*/  ISETP.GE.AND P2, PT, R6, R18, PT ;  /* 0x000000120600720c */ /* 0x000fe40003f46270 */
[----:B------:R-:W-:Y:S01]  /*34e0*/  ISETP.GE.AND P3, PT, R5, R16, PT ;  /* 0x000000100500720c */ /* 0x000fe20003f66270 */
[----:B------:R-:W-:Y:S01]  /*34f0*/  HMMA.16816.F32 R32, R12, R24, R108 ;  /* 0x000000180c20723c */ /* 0x000fe2000000186c */
[----:B------:R-:W-:Y:S02]  /*3500*/  IADD3 R6, R3, 0x30, RZ ;  /* 0x0000003003067810 */ /* 0x000fe40007ffe0ff */
[----:B------:R-:W-:Y:S02]  /*3510*/  FSEL R122, R30, -INF , !P6 ;  /* 0xff8000001e7a7808 */ /* 0x000fe40007000000 */
[----:B------:R-:W-:-:S02]  /*3520*/  FSEL R120, R29, -INF , !P3 ;  /* 0xff8000001d787808 */ /* 0x000fc40005800000 */
[----:B------:R-:W-:Y:S02]  /*3530*/  ISETP.GE.AND P6, PT, R5, R18, PT ;  /* 0x000000120500720c */ /* 0x000fe40003fc6270 */
[----:B------:R-:W-:Y:S02]  /*3540*/  ISETP.GE.AND P3, PT, R6, R16, PT ;  /* 0x000000100600720c */ /* 0x000fe40003f66270 */
[----:B------:R-:W-:Y:S02]  /*3550*/  FSEL R132, R36, -INF , !P2 ;  /* 0xff80000024847808 */ /* 0x000fe40005000000 */
[----:B------:R-:W-:Y:S02]  /*3560*/  FSEL R123, R37, -INF , !P6 ;  /* 0xff800000257b7808 */ /* 0x000fe40007000000 */
[----:B------:R-:W-:Y:S02]  /*3570*/  FSEL R198, R52, -INF , !P3 ;  /* 0xff80000034c67808 */ /* 0x000fe40005800000 */
[----:B------:R-:W-:-:S02]  /*3580*/  ISETP.GE.AND P2, PT, R5, R19, PT ;  /* 0x000000130500720c */ /* 0x000fc40003f46270 */
[----:B------:R-:W-:Y:S02]  /*3590*/  ISETP.GE.AND P6, PT, R5, R17, PT ;  /* 0x000000110500720c */ /* 0x000fe40003fc6270 */
[----:B------:R-:W-:Y:S02]  /*35a0*/  ISETP.GE.AND P3, PT, R6, R19, PT ;  /* 0x000000130600720c */ /* 0x000fe40003f66270 */
[----:B------:R-:W-:Y:S02]  /*35b0*/  IADD3 R5, R3, 0x31, RZ ;  /* 0x0000003103057810 */ /* 0x000fe40007ffe0ff */
[----:B------:R-:W-:Y:S02]  /*35c0*/  FSEL R137, R39, -INF , !P2 ;  /* 0xff80000027897808 */ /* 0x000fe40005000000 */
[----:B------:R-:W-:Y:S01]  /*35d0*/  FSEL R121, R31, -INF , !P6 ;  /* 0xff8000001f797808 */ /* 0x000fe20007000000 */
[----:B------:R-:W-:Y:S01]  /*35e0*/  HMMA.16816.F32 R36, R8, R24, R160 ;  /* 0x000000180824723c */ /* 0x000fe200000018a0 */
[----:B------:R-:W-:Y:S01]  /*35f0*/  FSEL R199, R46, -INF , !P3 ;  /* 0xff8000002ec77808 */ /* 0x000fe20005800000 */
[----:B------:R-:W2:Y:S01]  /*3600*/  LDSM.16.M88.4 R28, [R220+0x3000] ;  /* 0x00300000dc1c783b */ /* 0x000ea20000000200 */
[----:B------:R-:W-:-:S02]  /*3610*/  ISETP.GE.AND P2, PT, R6, R17, PT ;  /* 0x000000110600720c */ /* 0x000fc40003f46270 */
[-C--:B------:R-:W-:Y:S02]  /*3620*/  ISETP.GE.AND P6, PT, R6, R18.reuse, PT ;  /* 0x000000120600720c */ /* 0x080fe40003fc6270 */
[----:B------:R-:W-:Y:S02]  /*3630*/  ISETP.GE.AND P3, PT, R5, R18, PT ;  /* 0x000000120500720c */ /* 0x000fe40003f66270 */
[----:B------:R-:W-:Y:S02]  /*3640*/  IADD3 R6, R3, 0x38, RZ ;  /* 0x0000003803067810 */ /* 0x000fe40007ffe0ff */
[----:B------:R-:W-:Y:S02]  /*3650*/  FSEL R183, R54, -INF , !P2 ;  /* 0xff80000036b77808 */ /* 0x000fe40005000000 */
[----:B------:R-:W-:Y:S02]  /*3660*/  FSEL R181, R45, -INF , !P3 ;  /* 0xff8000002db57808 */ /* 0x000fe40005800000 */
[----:B------:R-:W-:-:S02]  /*3670*/  ISETP.GE.AND P2, PT, R5, R16, PT ;  /* 0x000000100500720c */ /* 0x000fc40003f46270 */
[----:B------:R-:W-:Y:S02]  /*3680*/  ISETP.GE.AND P3, PT, R6, R16, PT ;  /* 0x000000100600720c */ /* 0x000fe40003f66270 */
[----:B------:R-:W-:Y:S02]  /*3690*/  FSEL R197, R44, -INF , !P6 ;  /* 0xff8000002cc57808 */ /* 0x000fe40007000000 */
[----:B------:R-:W-:Y:S02]  /*36a0*/  FSEL R180, R53, -INF , !P2 ;  /* 0xff80000035b47808 */ /* 0x000fe40005000000 */
[----:B------:R-:W-:Y:S02]  /*36b0*/  FSEL R161, R40, -INF , !P3 ;  /* 0xff80000028a17808 */ /* 0x000fe40005800000 */
[C---:B------:R-:W-:Y:S02]  /*36c0*/  ISETP.GE.AND P6, PT, R5.reuse, R17, PT ;  /* 0x000000110500720c */ /* 0x040fe40003fc6270 */
[----:B------:R-:W-:-:S02]  /*36d0*/  ISETP.GE.AND P2, PT, R5, R19, PT ;  /* 0x000000130500720c */ /* 0x000fc40003f46270 */
[----:B------:R-:W-:Y:S02]  /*36e0*/  ISETP.GE.AND P3, PT, R6, R19, PT ;  /* 0x000000130600720c */ /* 0x000fe40003f66270 */
[----:B------:R-:W-:Y:S02]  /*36f0*/  IADD3 R5, R3, 0x39, RZ ;  /* 0x0000003903057810 */ /* 0x000fe40007ffe0ff */
[----:B------:R-:W-:Y:S02]  /*3700*/  FSEL R182, R55, -INF , !P6 ;  /* 0xff80000037b67808 */ /* 0x000fe40007000000 */
[----:B------:R-:W-:Y:S01]  /*3710*/  FSEL R196, R47, -INF , !P2 ;  /* 0xff8000002fc47808 */ /* 0x000fe20005000000 */
[----:B-1----:R-:W-:Y:S01]  /*3720*/  HMMA.16816.F32 R52, R12, R20, R80 ;  /* 0x000000140c34723c */ /* 0x002fe20000001850 */
[----:B------:R-:W-:Y:S02]  /*3730*/  FSEL R170, R50, -INF , !P3 ;  /* 0xff80000032aa7808 */ /* 0x000fe40005800000 */
[----:B------:R-:W-:-:S02]  /*3740*/  ISETP.GE.AND P6, PT, R6, R17, PT ;  /* 0x000000110600720c */ /* 0x000fc40003fc6270 */
[----:B------:R-:W-:Y:S02]  /*3750*/  ISETP.GE.AND P2, PT, R6, R18, PT ;  /* 0x000000120600720c */ /* 0x000fe40003f46270 */
[----:B------:R-:W-:Y:S01]  /*3760*/  ISETP.GE.AND P3, PT, R5, R16, PT ;  /* 0x000000100500720c */ /* 0x000fe20003f66270 */
[----:B------:R-:W-:Y:S01]  /*3770*/  HMMA.16816.F32 R44, R12, R26, R104 ;  /* 0x0000001a0c2c723c */ /* 0x000fe20000001868 */
[----:B------:R-:W-:Y:S01]  /*3780*/  IADD3 R6, R3, 0x40, RZ ;  /* 0x0000004003067810 */ /* 0x000fe20007ffe0ff */
[----:B------:R-:W1:Y:S01]  /*3790*/  LDSM.16.M88.4 R24, [R220+0x3800] ;  /* 0x00380000dc18783b */ /* 0x000e620000000200 */
[----:B------:R-:W-:Y:S01]  /*37a0*/  FSEL R147, R42, -INF , !P6 ;  /* 0xff8000002a937808 */ /* 0x000fe20007000000 */
[----:B------:R-:W-:-:S04]  /*37b0*/  DEPBAR.LE SB0, 0x0 ;  /* 0x000080000000791a */ /* 0x000fc80000000000 */
[----:B------:R-:W-:Y:S01]  /*37c0*/  FSEL R144, R41, -INF , !P3 ;  /* 0xff80000029907808 */ /* 0x000fe20005800000 */
[----:B------:R-:W-:Y:S01]  /*37d0*/  BAR.SYNC.DEFER_BLOCKING 0x0 ;  /* 0x0000000000007b1d */ /* 0x000fe20000010000 */
[----:B------:R-:W-:Y:S02]  /*37e0*/  ISETP.GE.AND P6, PT, R5, R18, PT ;  /* 0x000000120500720c */ /* 0x000fe40003fc6270 */
[----:B------:R-:W-:Y:S02]  /*37f0*/  ISETP.GE.AND P3, PT, R6, R16, PT ;  /* 0x000000100600720c */ /* 0x000fe40003f66270 */
[----:B------:R-:W-:Y:S02]  /*3800*/  FSEL R157, R48, -INF , !P2 ;  /* 0xff800000309d7808 */ /* 0x000fe40005000000 */
[----:B------:R-:W-:Y:S02]  /*3810*/  FSEL R156, R49, -INF , !P6 ;  /* 0xff800000319c7808 */ /* 0x000fe40007000000 */
[----:B------:R-:W-:-:S02]  /*3820*/  FSEL R244, R32, -INF , !P3 ;  /* 0xff80000020f47808 */ /* 0x000fc40005800000 */
[C---:B------:R-:W-:Y:S02]  /*3830*/  ISETP.GE.AND P2, PT, R5.reuse, R19, PT ;  /* 0x000000130500720c */ /* 0x040fe40003f46270 */
[----:B------:R-:W-:Y:S02]  /*3840*/  ISETP.GE.AND P6, PT, R5, R17, PT ;  /* 0x000000110500720c */ /* 0x000fe40003fc6270 */
[----:B------:R-:W-:Y:S02]  /*3850*/  ISETP.GE.AND P3, PT, R6, R19, PT ;  /* 0x000000130600720c */ /* 0x000fe40003f66270 */
[----:B------:R-:W-:Y:S02]  /*3860*/  IADD3 R5, R3, 0x41, RZ ;  /* 0x0000004103057810 */ /* 0x000fe40007ffe0ff */
[----:B------:R-:W-:Y:S02]  /*3870*/  FSEL R168, R51, -INF , !P2 ;  /* 0xff80000033a87808 */ /* 0x000fe40005000000 */
[----:B------:R-:W-:Y:S01]  /*3880*/  FSEL R145, R43, -INF , !P6 ;  /* 0xff8000002b917808 */ /* 0x000fe20007000000 */
[----:B------:R-:W-:Y:S01]  /*3890*/  HMMA.16816.F32 R48, R8, R20, R152 ;  /* 0x000000140830723c */ /* 0x000fe20000001898 */
[----:B------:R-:W-:-:S02]  /*38a0*/  FSEL R134, R38, -INF , !P3 ;  /* 0xff80000026867808 */ /* 0x000fc40005800000 */
[C---:B------:R-:W-:Y:S02]  /*38b0*/  ISETP.GE.AND P2, PT, R6.reuse, R17, PT ;  /* 0x000000110600720c */ /* 0x040fe40003f46270 */
[-C--:B------:R-:W-:Y:S02]  /*38c0*/  ISETP.GE.AND P6, PT, R6, R18.reuse, PT ;  /* 0x000000120600720c */ /* 0x080fe40003fc6270 */
[----:B------:R-:W-:Y:S01]  /*38d0*/  ISETP.GE.AND P3, PT, R5, R18, PT ;  /* 0x000000120500720c */ /* 0x000fe20003f66270 */
[----:B--2---:R-:W-:Y:S01]  /*38e0*/  HMMA.16816.F32 R40, R12, R28, R72 ;  /* 0x0000001c0c28723c */ /* 0x004fe20000001848 */
[----:B------:R-:W-:Y:S02]  /*38f0*/  IADD3 R6, R3, 0x48, RZ ;  /* 0x0000004803067810 */ /* 0x000fe40007ffe0ff */
[----:B------:R-:W-:Y:S02]  /*3900*/  FSEL R238, R34, -INF , !P2 ;  /* 0xff80000022ee7808 */ /* 0x000fe40005000000 */
[----:B------:R-:W-:-:S02]  /*3910*/  FSEL R248, R37, -INF , !P3 ;  /* 0xff80000025f87808 */ /* 0x000fc40005800000 */
[CC--:B------:R-:W-:Y:S02]  /*3920*/  ISETP.GE.AND P2, PT, R5.reuse, R16.reuse, PT ;  /* 0x000000100500720c */ /* 0x0c0fe40003f46270 */
[----:B------:R-:W-:Y:S02]  /*3930*/  ISETP.GE.AND P3, PT, R6, R16, PT ;  /* 0x000000100600720c */ /* 0x000fe40003f66270 */
[----:B------:R-:W-:Y:S02]  /*3940*/  FSEL R249, R36, -INF , !P6 ;  /* 0xff80000024f97808 */ /* 0x000fe40007000000 */
[----:B------:R-:W-:Y:S02]  /*3950*/  ISETP.GE.AND P6, PT, R5, R17, PT ;  /* 0x000000110500720c */ /* 0x000fe40003fc6270 */
[----:B------:R-:W-:Y:S02]  /*3960*/  FSEL R236, R33, -INF , !P2 ;  /* 0xff80000021ec7808 */ /* 0x000fe40005000000 */
[----:B------:R-:W-:-:S02]  /*3970*/  FSEL R213, R44, -INF , !P3 ;  /* 0xff8000002cd57808 */ /* 0x000fc40005800000 */
[-C--:B------:R-:W-:Y:S02]  /*3980*/  ISETP.GE.AND P2, PT, R5, R19.reuse, PT ;  /* 0x000000130500720c */ /* 0x080fe40003f46270 */
[----:B------:R-:W-:Y:S02]  /*3990*/  ISETP.GE.AND P3, PT, R6, R19, PT ;  /* 0x000000130600720c */ /* 0x000fe40003f66270 */
[----:B------:R-:W-:Y:S02]  /*39a0*/  IADD3 R5, R3, 0x49, RZ ;  /* 0x0000004903057810 */ /* 0x000fe40007ffe0ff */
[----:B------:R-:W-:Y:S02]  /*39b0*/  FSEL R237, R35, -INF , !P6 ;  /* 0xff80000023ed7808 */ /* 0x000fe40007000000 */
[----:B------:R-:W-:Y:S01]  /*39c0*/  HMMA.16816.F32 R32, R8, R22, R140 ;  /* 0x000000160820723c */ /* 0x000fe2000000188c */
[----:B------:R-:W-:Y:S02]  /*39d0*/  FSEL R252, R39, -INF , !P2 ;  /* 0xff80000027fc7808 */ /* 0x000fe40005000000 */
[----:B------:R-:W-:-:S02]  /*39e0*/  FSEL R251, R58, -INF , !P3 ;  /* 0xff8000003afb7808 */ /* 0x000fc40005800000 */
[C---:B------:R-:W-:Y:S02]  /*39f0*/  ISETP.GE.AND P6, PT, R6.reuse, R17, PT ;  /* 0x000000110600720c */ /* 0x040fe40003fc6270 */
[----:B------:R-:W-:Y:S01]  /*3a00*/  ISETP.GE.AND P2, PT, R6, R18, PT ;  /* 0x000000120600720c */ /* 0x000fe20003f46270 */
[----:B------:R-:W-:Y:S01]  /*3a10*/  HMMA.16816.F32 R20, R12, R22, R76 ;  /* 0x000000160c14723c */ /* 0x000fe2000000184c */
        /* <DEDUP_REMOVED lines=8> */
[----:B------:R-:W-:Y:S02]  /*3aa0*/  ISETP.GE.AND P3, PT, R6, R16, PT ;  /* 0x000000100600720c */ /* 0x000fe40003f66270 */
[----:B------:R-:W-:Y:S02]  /*3ab0*/  FSEL R246, R57, -INF , !P6 ;  /* 0xff80000039f67808 */ /* 0x000fe40007000000 */
[----:B------:R-:W-:Y:S02]  /*3ac0*/  FSEL R250, R59, -INF , !P2 ;  /* 0xff8000003bfa7808 */ /* 0x000fe40005000000 */
[----:B------:R-:W-:-:S02]  /*3ad0*/  FSEL R204, R52, -INF , !P3 ;  /* 0xff80000034cc7808 */ /* 0x000fc40005800000 */
[-C--:B------:R-:W-:Y:S02]  /*3ae0*/  ISETP.GE.AND P6, PT, R5, R17.reuse, PT ;  /* 0x000000110500720c */ /* 0x080fe40003fc6270 */
[C---:B------:R-:W-:Y:S02]  /*3af0*/  ISETP.GE.AND P2, PT, R6.reuse, R17, PT ;  /* 0x000000110600720c */ /* 0x040fe40003f46270 */
[----:B------:R-:W-:Y:S02]  /*3b00*/  ISETP.GE.AND P3, PT, R6, R19, PT ;  /* 0x000000130600720c */ /* 0x000fe40003f66270 */
[----:B------:R-:W-:Y:S02]  /*3b10*/  IADD3 R5, R3, 0x51, RZ ;  /* 0x0000005103057810 */ /* 0x000fe40007ffe0ff */
[----:B------:R-:W-:Y:S02]  /*3b20*/  FSEL R208, R47, -INF , !P6 ;  /* 0xff8000002fd07808 */ /* 0x000fe40007000000 */
[----:B------:R-:W-:Y:S01]  /*3b30*/  FSEL R210, R54, -INF , !P2 ;  /* 0xff80000036d27808 */ /* 0x000fe20005000000 */
[----:B------:R-:W-:Y:S01]  /*3b40*/  HMMA.16816.F32 R44, R8, R28, R172 ;  /* 0x0000001c082c723c */ /* 0x000fe200000018ac */
[----:B------:R-:W-:-:S02]  /*3b50*/  FSEL R247, R50, -INF , !P3 ;  /* 0xff80000032f77808 */ /* 0x000fc40005800000 */
[----:B------:R-:W-:Y:S02]  /*3b60*/  ISETP.GE.AND P6, PT, R6, R18, PT ;  /* 0x000000120600720c */ /* 0x000fe40003fc6270 */
[C---:B------:R-:W-:Y:S02]  /*3b70*/  ISETP.GE.AND P2, PT, R5.reuse, R16, PT ;  /* 0x000000100500720c */ /* 0x040fe40003f46270 */
[----:B------:R-:W-:Y:S02]  /*3b80*/  ISETP.GE.AND P3, PT, R5, R18, PT ;  /* 0x000000120500720c */ /* 0x000fe40003f66270 */
[----:B------:R-:W-:Y:S02]  /*3b90*/  IADD3 R6, R3, 0x58, RZ ;  /* 0x0000005803067810 */ /* 0x000fe40007ffe0ff */
        /* <DEDUP_REMOVED lines=9> */
[-C--:B-1----:R-:W-:Y:S01]  /*3c30*/  HMMA.16816.F32 R52, R12, R24.reuse, R112 ;  /* 0x000000180c34723c */ /* 0x082fe20000001870 */
[----:B------:R-:W-:Y:S02]  /*3c40*/  FSEL R201, R22, -INF , !P3 ;  /* 0xff80000016c97808 */ /* 0x000fe40005800000 */
[C---:B------:R-:W-:Y:S02]  /*3c50*/  ISETP.GE.AND P2, PT, R6.reuse, R16, PT ;  /* 0x000000100600720c */ /* 0x040fe40003f46270 */
[-C--:B------:R-:W-:Y:S02]  /*3c60*/  ISETP.GE.AND P6, PT, R6, R18.reuse, PT ;  /* 0x000000120600720c */ /* 0x080fe40003fc6270 */
[----:B------:R-:W-:Y:S01]  /*3c70*/  ISETP.GE.AND P3, PT, R5, R18, PT ;  /* 0x000000120500720c */ /* 0x000fe20003f66270 */
[----:B------:R-:W-:Y:S01]  /*3c80*/  HMMA.16816.F32 R48, R8, R24, R176 ;  /* 0x000000180830723c */ /* 0x000fe200000018b0 */
[----:B------:R-:W-:-:S02]  /*3c90*/  FSEL R200, R20, -INF , !P2 ;  /* 0xff80000014c87808 */ /* 0x000fc40005000000 */
[----:B------:R-:W-:Y:S02]  /*3ca0*/  FSEL R206, R32, -INF , !P6 ;  /* 0xff80000020ce7808 */ /* 0x000fe40007000000 */
[----:B------:R-:W-:Y:S02]  /*3cb0*/  FSEL R205, R33, -INF , !P3 ;  /* 0xff80000021cd7808 */ /* 0x000fe40005800000 */
[----:B------:R-:W-:Y:S02]  /*3cc0*/  ISETP.GE.AND P2, PT, R6, R19, PT ;  /* 0x000000130600720c */ /* 0x000fe40003f46270 */
[C---:B------:R-:W-:Y:S02]  /*3cd0*/  ISETP.GE.AND P6, PT, R5.reuse, R16, PT ;  /* 0x000000100500720c */ /* 0x040fe40003fc6270 */
[----:B------:R-:W-:Y:S02]  /*3ce0*/  ISETP.GE.AND P3, PT, R5, R17, PT ;  /* 0x000000110500720c */ /* 0x000fe40003f66270 */
[----:B------:R-:W-:-:S02]  /*3cf0*/  FSEL R235, R34, -INF , !P2 ;  /* 0xff80000022eb7808 */ /* 0x000fc40005000000 */
[----:B------:R-:W-:Y:S02]  /*3d00*/  FSEL R173, R21, -INF , !P6 ;  /* 0xff80000015ad7808 */ /* 0x000fe40007000000 */
[----:B------:R-:W-:Y:S02]  /*3d10*/  FSEL R179, R23, -INF , !P3 ;  /* 0xff80000017b37808 */ /* 0x000fe40005800000 */
[----:B------:R-:W-:Y:S01]  /*3d20*/  ISETP.GE.AND P2, PT, R5, R19, PT ;  /* 0x000000130500720c */ /* 0x000fe20003f46270 */
[----:B------:R-:W-:Y:S01]  /*3d30*/  HMMA.16816.F32 R20, R8, R30, R184 ;  /* 0x0000001e0814723c */ /* 0x000fe200000018b8 */
[----:B------:R-:W-:Y:S02]  /*3d40*/  IADD3 R6, R3, 0x60, RZ ;  /* 0x0000006003067810 */ /* 0x000fe40007ffe0ff */
[----:B------:R-:W-:Y:S02]  /*3d50*/  FSEL R214, R35, -INF , !P2 ;  /* 0xff80000023d67808 */ /* 0x000fe40005000000 */
[----:B------:R-:W-:-:S02]  /*3d60*/  ISETP.GE.AND P3, PT, R6, R16, PT ;  /* 0x000000100600720c */ /* 0x000fc40003f66270 */
[----:B------:R-:W-:Y:S01]  /*3d70*/  ISETP.GE.AND P2, PT, R6, R17, PT ;  /* 0x000000110600720c */ /* 0x000fe20003f46270 */
[----:B------:R-:W-:Y:S01]  /*3d80*/  HMMA.16816.F32 R32, R8, R26, R192 ;  /* 0x0000001a0820723c */ /* 0x000fe200000018c0 */
[----:B------:R-:W-:Y:S02]  /*3d90*/  IADD3 R5, R3, 0x61, RZ ;  /* 0x0000006103057810 */ /* 0x000fe40007ffe0ff */
[----:B------:R-:W-:Y:S02]  /*3da0*/  FSEL R172, R40, -INF , !P3 ;  /* 0xff80000028ac7808 */ /* 0x000fe40005800000 */
[----:B------:R-:W-:Y:S02]  /*3db0*/  FSEL R177, R42, -INF , !P2 ;  /* 0xff8000002ab17808 */ /* 0x000fe40005000000 */
[C---:B------:R-:W-:Y:S01]  /*3dc0*/  ISETP.GE.AND P6, PT, R6.reuse, R18, PT ;  /* 0x000000120600720c */ /* 0x040fe20003fc6270 */
[----:B------:R-:W-:Y:S01]  /*3dd0*/  HMMA.16816.F32 R8, R12, R84, R188 ;  /* 0x000000540c08723c */ /* 0x000fe200000018bc */
[----:B------:R-:W-:-:S02]  /*3de0*/  ISETP.GE.AND P3, PT, R6, R19, PT ;  /* 0x000000130600720c */ /* 0x000fc40003f66270 */
[----:B------:R-:W-:Y:S02]  /*3df0*/  ISETP.GE.AND P2, PT, R5, R16, PT ;  /* 0x000000100500720c */ /* 0x000fe40003f46270 */
[----:B------:R-:W-:Y:S02]  /*3e00*/  FSEL R185, R44, -INF , !P6 ;  /* 0xff8000002cb97808 */ /* 0x000fe40007000000 */
[----:B------:R-:W-:Y:S01]  /*3e10*/  FSEL R209, R46, -INF , !P3 ;  /* 0xff8000002ed17808 */ /* 0x000fe20005800000 */
[----:B------:R-:W-:Y:S01]  /*3e20*/  HMMA.16816.F32 R28, R12, R30, R128 ;  /* 0x0000001e0c1c723c */ /* 0x000fe20000001880 */
[----:B------:R-:W-:Y:S02]  /*3e30*/  FSEL R152, R41, -INF , !P2 ;  /* 0xff80000029987808 */ /* 0x000fe40005000000 */
[C---:B------:R-:W-:Y:S02]  /*3e40*/  ISETP.GE.AND P6, PT, R5.reuse, R17, PT ;  /* 0x000000110500720c */ /* 0x040fe40003fc6270 */
[----:B------:R-:W-:-:S02]  /*3e50*/  ISETP.GE.AND P3, PT, R5, R18, PT ;  /* 0x000000120500720c */ /* 0x000fc40003f66270 */
[----:B------:R-:W-:Y:S01]  /*3e60*/  ISETP.GE.AND P2, PT, R5, R19, PT ;  /* 0x000000130500720c */ /* 0x000fe20003f46270 */
[----:B------:R-:W-:Y:S01]  /*3e70*/  HMMA.16816.F32 R12, R12, R26, R124 ;  /* 0x0000001a0c0c723c */ /* 0x000fe2000000187c */
[----:B------:R-:W-:Y:S02]  /*3e80*/  IADD3 R5, R3, 0x68, RZ ;  /* 0x0000006803057810 */ /* 0x000fe40007ffe0ff */
        /* <DEDUP_REMOVED lines=8> */
[----:B------:R-:W-:Y:S02]  /*3f10*/  FSEL R186, R22, -INF , !P2 ;  /* 0xff80000016ba7808 */ /* 0x000fe40005000000 */
[----:B------:R-:W-:-:S02]  /*3f20*/  FSEL R175, R21, -INF , !P3 ;  /* 0xff80000015af7808 */ /* 0x000fc40005800000 */
[----:B------:R-:W-:Y:S02]  /*3f30*/  FSEL R39, R39, -INF , !P0 ;  /* 0xff80000027277808 */ /* 0x000fe40004000000 */
[----:B------:R-:W-:Y:S02]  /*3f40*/  ISETP.GE.AND P6, PT, R5, R16, PT ;  /* 0x000000100500720c */ /* 0x000fe40003fc6270 */
[----:B------:R-:W-:Y:S02]  /*3f50*/  ISETP.GE.AND P2, PT, R7, R19, PT ;  /* 0x000000130700720c */ /* 0x000fe40003f46270 */
[-C--:B------:R-:W-:Y:S02]  /*3f60*/  ISETP.GE.AND P3, PT, R5, R17.reuse, PT ;  /* 0x000000110500720c */ /* 0x080fe40003f66270 */
[----:B------:R-:W-:Y:S02]  /*3f70*/  ISETP.GE.AND P0, PT, R6, R17, PT ;  /* 0x000000110600720c */ /* 0x000fe40003f06270 */
[----:B------:R-:W-:-:S02]  /*3f80*/  IADD3 R5, R3, 0x71, RZ ;  /* 0x0000007103057810 */ /* 0x000fc40007ffe0ff */
[----:B------:R-:W-:Y:S02]  /*3f90*/  FSEL R184, R23, -INF , !P2 ;  /* 0xff80000017b87808 */ /* 0x000fe40005000000 */
[----:B------:R-:W-:Y:S02]  /*3fa0*/  FSEL R146, R54, -INF , !P0 ;  /* 0xff80000036927808 */ /* 0x000fe40004000000 */
[-C--:B------:R-:W-:Y:S02]  /*3fb0*/  ISETP.GE.AND P2, PT, R6, R16.reuse, PT ;  /* 0x000000100600720c */ /* 0x080fe40003f46270 */
[----:B------:R-:W-:Y:S02]  /*3fc0*/  ISETP.GE.AND P0, PT, R5, R16, PT ;  /* 0x000000100500720c */ /* 0x000fe40003f06270 */
[----:B------:R-:W-:Y:S02]  /*3fd0*/  FSEL R37, R37, -INF , !P5 ;  /* 0xff80000025257808 */ /* 0x000fe40006800000 */
[----:B------:R-:W-:-:S02]  /*3fe0*/  FSEL R143, R52, -INF , !P2 ;  /* 0xff800000348f7808 */ /* 0x000fc40005000000 */
[----:B------:R-:W-:Y:S02]  /*3ff0*/  FSEL R128, R53, -INF , !P0 ;  /* 0xff80000035807808 */ /* 0x000fe40004000000 */
[C---:B------:R-:W-:Y:S02]  /*4000*/  ISETP.GE.AND P5, PT, R6.reuse, R18, PT ;  /* 0x000000120600720c */ /* 0x040fe40003fa6270 */
[-C--:B------:R-:W-:Y:S02]  /*4010*/  ISETP.GE.AND P2, PT, R6, R19.reuse, PT ;  /* 0x000000130600720c */ /* 0x080fe40003f46270 */
[----:B------:R-:W-:Y:S02]  /*4020*/  ISETP.GE.AND P0, PT, R5, R19, PT ;  /* 0x000000130500720c */ /* 0x000fe40003f06270 */
[----:B------:R-:W-:Y:S02]  /*4030*/  FSEL R169, R48, -INF , !P5 ;  /* 0xff80000030a97808 */ /* 0x000fe40006800000 */
[----:B------:R-:W-:-:S02]  /*4040*/  FSEL R174, R50, -INF , !P2 ;  /* 0xff80000032ae7808 */ /* 0x000fc40005000000 */
[----:B------:R-:W-:Y:S02]  /*4050*/  FSEL R171, R51, -INF , !P0 ;  /* 0xff80000033ab7808 */ /* 0x000fe40004000000 */
[C---:B------:R-:W-:Y:S02]  /*4060*/  ISETP.GE.AND P5, PT, R5.reuse, R17, PT ;  /* 0x000000110500720c */ /* 0x040fe40003fa6270 */
[----:B------:R-:W-:Y:S02]  /*4070*/  ISETP.GE.AND P2, PT, R5, R18, PT ;  /* 0x000000120500720c */ /* 0x000fe40003f46270 */
[C---:B------:R-:W-:Y:S02]  /*4080*/  ISETP.GE.AND P0, PT, R3.reuse, R16, PT ;  /* 0x000000100300720c */ /* 0x040fe40003f06270 */
[----:B------:R-:W-:Y:S02]  /*4090*/  IADD3 R5, R3, 0x78, RZ ;  /* 0x0000007803057810 */ /* 0x000fe40007ffe0ff */
[----:B------:R-:W-:-:S02]  /*40a0*/  FSEL R25, R11, -INF , !P1 ;  /* 0xff8000000b197808 */ /* 0x000fc40004800000 */
[----:B------:R-:W-:Y:S02]  /*40b0*/  FSEL R22, R8, -INF , !P0 ;  /* 0xff80000008167808 */ /* 0x000fe40004000000 */
[C---:B------:R-:W-:Y:S02]  /*40c0*/  ISETP.GE.AND P1, PT, R5.reuse, R18, PT ;  /* 0x000000120500720c */ /* 0x040fe40003f26270 */
[----:B------:R-:W-:Y:S02]  /*40d0*/  ISETP.GE.AND P0, PT, R5, R19, PT ;  /* 0x000000130500720c */ /* 0x000fe40003f06270 */
[----:B------:R-:W-:Y:S02]  /*40e0*/  FSEL R23, R9, -INF , !P4 ;  /* 0xff80000009177808 */ /* 0x000fe40006000000 */
[----:B------:R-:W-:Y:S02]  /*40f0*/  FSEL R158, R32, -INF , !P1 ;  /* 0xff800000209e7808 */ /* 0x000fe40004800000 */
[----:B------:R-:W-:-:S02]  /*4100*/  FSEL R162, R34, -INF , !P0 ;  /* 0xff80000022a27808 */ /* 0x000fc40004000000 */
[C---:B------:R-:W-:Y:S02]  /*4110*/  ISETP.GE.AND P4, PT, R3.reuse, R17, PT ;  /* 0x000000110300720c */ /* 0x040fe40003f86270 */
[C---:B------:R-:W-:Y:S02]  /*4120*/  ISETP.GE.AND P1, PT, R3.reuse, R18, PT ;  /* 0x000000120300720c */ /* 0x040fe40003f26270 */
[C---:B------:R-:W-:Y:S02]  /*4130*/  ISETP.GE.AND P0, PT, R3.reuse, R19, PT ;  /* 0x000000130300720c */ /* 0x040fe40003f06270 */
[----:B------:R-:W-:Y:S02]  /*4140*/  IADD3 R3, R3, 0x79, RZ ;  /* 0x0000007903037810 */ /* 0x000fe40007ffe0ff */
[----:B------:R-:W-:Y:S02]  /*4150*/  FSEL R38, R38, -INF , !P0 ;  /* 0xff80000026267808 */ /* 0x000fe40004000000 */
[----:B------:R-:W-:-:S02]  /*4160*/  ISETP.GE.AND P0, PT, R3, R16, PT ;  /* 0x000000100300720c */ /* 0x000fc40003f06270 */
[----:B------:R-:W-:Y:S02]  /*4170*/  FSEL R127, R28, -INF , !P6 ;  /* 0xff8000001c7f7808 */ /* 0x000fe40007000000 */
[----:B------:R-:W-:Y:S02]  /*4180*/  FSEL R124, R13, -INF , !P0 ;  /* 0xff8000000d7c7808 */ /* 0x000fe40004000000 */
[----:B------:R-:W-:Y:S02]  /*4190*/  PLOP3.LUT P0, PT, PT, PT, UP0, 0x80, 0x0 ;  /* 0x000000000000781c */ /* 0x000fe40003f0f008 */
[----:B------:R-:W-:Y:S02]  /*41a0*/  ISETP.GE.AND P6, PT, R3, R18, PT ;  /* 0x000000120300720c */ /* 0x000fe40003fc6270 */
[----:B------:R-:W-:Y:S02]  /*41b0*/  FSEL R142, R55, -INF , !P5 ;  /* 0xff800000378e7808 */ /* 0x000fe40006800000 */
[----:B------:R-:W-:-:S02]  /*41c0*/  FSEL R160, R49, -INF , !P2 ;  /* 0xff80000031a07808 */ /* 0x000fc40005000000 */
[----:B------:R-:W-:Y:S02]  /*41d0*/  FSEL R24, R10, -INF , !P4 ;  /* 0xff8000000a187808 */ /* 0x000fe40006000000 */
[----:B------:R-:W-:Y:S02]  /*41e0*/  FSEL R36, R36, -INF , !P1 ;  /* 0xff80000024247808 */ /* 0x000fe40004800000 */
[----:B------:R-:W-:Y:S02]  /*41f0*/  FSEL R154, R30, -INF , !P3 ;  /* 0xff8000001e9a7808 */ /* 0x000fe40005800000 */
[----:B------:R-:W-:Y:S02]  /*4200*/  FSEL R159, R33, -INF , !P6 ;  /* 0xff800000219f7808 */ /* 0x000fe40007000000 */
[C---:B------:R-:W-:Y:S02]  /*4210*/  ISETP.GE.AND P5, PT, R7.reuse, R16, PT ;  /* 0x000000100700720c */ /* 0x040fe40003fa6270 */
[----:B------:R-:W-:-:S02]  /*4220*/  ISETP.GE.AND P2, PT, R7, R17, PT ;  /* 0x000000110700720c */ /* 0x000fc40003f46270 */
[C---:B------:R-:W-:Y:S02]  /*4230*/  ISETP.GE.AND P4, PT, R5.reuse, R16, PT ;  /* 0x000000100500720c */ /* 0x040fe40003f86270 */
[----:B------:R-:W-:Y:S02]  /*4240*/  ISETP.GE.AND P1, PT, R5, R17, PT ;  /* 0x000000110500720c */ /* 0x000fe40003f26270 */
[C---:B------:R-:W-:Y:S02]  /*4250*/  ISETP.GE.AND P3, PT, R3.reuse, R19, PT ;  /* 0x000000130300720c */ /* 0x040fe40003f66270 */
[----:B------:R-:W-:Y:S02]  /*4260*/  ISETP.GE.AND P6, PT, R3, R17, PT ;  /* 0x000000110300720c */ /* 0x000fe40003fc6270 */
[----:B------:R-:W-:Y:S02]  /*4270*/  FSEL R163, R35, -INF , !P3 ;  /* 0xff80000023a37808 */ /* 0x000fe40005800000 */
[----:B------:R-:W-:-:S02]  /*4280*/  FSEL R126, R29, -INF , !P5 ;  /* 0xff8000001d7e7808 */ /* 0x000fc40006800000 */
[----:B------:R-:W-:Y:S02]  /*4290*/  FSEL R155, R31, -INF , !P2 ;  /* 0xff8000001f9b7808 */ /* 0x000fe40005000000 */
[----:B------:R-:W-:Y:S02]  /*42a0*/  FSEL R125, R12, -INF , !P4 ;  /* 0xff8000000c7d7808 */ /* 0x000fe40006000000 */
[----:B------:R-:W-:Y:S02]  /*42b0*/  FSEL R141, R14, -INF , !P1 ;  /* 0xff8000000e8d7808 */ /* 0x000fe40004800000 */
[----:B------:R-:W-:Y:S01]  /*42c0*/  FSEL R140, R15, -INF , !P6 ;  /* 0xff8000000f8c7808 */ /* 0x000fe20007000000 */
[----:B------:R-:W-:Y:S05]  /*42d0*/  @!P0 BRA `(.L_x_23) ;  /* 0x0000028000008947 */ /* 0x000fea0003800000 */
[----:B------:R-:W2:Y:S01]  /*42e0*/  LDL.64 R218, [R1+0x88] ;  /* 0x0000880001da7983 */ /* 0x000ea20000100a00 */
[----:B------:R-:W-:Y:S01]  /*42f0*/  UIADD3 UR7, UR8, -0x2, URZ ;  /* 0xfffffffe08077890 */ /* 0x000fe2000fffe03f */
[----:B------:R-:W-:-:S03]  /*4300*/  IMAD.U32 R3, RZ, RZ, UR6 ;  /* 0x00000006ff037e24 */ /* 0x000fc6000f8e00ff */
[----:B------:R-:W-:Y:S02]  /*4310*/  USHF.R.S32.HI UR5, URZ, 0x1f, UR7 ;  /* 0x0000001f3f057899 */ /* 0x000fe40008011407 */
[----:B------:R-:W-:Y:S01]  /*4320*/  UIMAD UR20, UR20, UR7, URZ ;  /* 0x00000007141472a4 */ /* 0x000fe2000f8e023f */
[----:B------:R-:W-:Y:S01]  /*4330*/  IMAD.U32 R6, RZ, RZ, UR7 ;  /* 0x00000007ff067e24 */ /* 0x000fe2000f8e00ff */
[----:B------:R-:W-:Y:S02]  /*4340*/  USHF.L.U32 UR7, UR6, 0x5, URZ ;  /* 0x0000000506077899 */ /* 0x000fe4000800063f */
[----:B------:R-:W-:Y:S01]  /*4350*/  UIMAD UR5, UR5, UR21, UR20 ;  /* 0x00000015050572a4 */ /* 0x000fe2000f8e0214 */
[----:B--2---:R-:W-:-:S04]  /*4360*/  IMAD.WIDE.U32 R6, R6, UR21, R218 ;  /* 0x0000001506067c25 */ /* 0x004fc8000f8e00da */
[----:B------:R-:W-:Y:S01]  /*4370*/  IMAD.MOV.U32 R219, RZ, RZ, c[0x0][0x19c] ;  /* 0x00006700ffdb7624 */ /* 0x000fe200078e00ff */
[----:B------:R-:W-:Y:S02]  /*4380*/  IADD3 R5, R7, UR5, RZ ;  /* 0x0000000507057c10 */ /* 0x000fe4000fffe0ff */
[C---:B------:R-:W-:Y:S02]  /*4390*/  LEA R8, P1, R6.reuse, c[0x0][0x168], 0x1 ;  /* 0x00005a0006087a11 */ /* 0x040fe400078208ff */
[----:B------:R-:W-:Y:S02]  /*43a0*/  SHF.L.U64.HI R3, R3, 0x5, R219 ;  /* 0x0000000503037819 */ /* 0x000fe400000102db */
[----:B------:R-:W-:Y:S02]  /*43b0*/  LEA.HI.X R9, R6, c[0x0][0x16c], R5, 0x1, P1 ;  /* 0x00005b0006097a11 */ /* 0x000fe400008f0c05 */
[----:B------:R-:W-:-:S03]  /*43c0*/  IADD3 R6, P1, R8, UR7, RZ ;  /* 0x0000000708067c10 */ /* 0x000fc6000ff3e0ff */
[----:B------:R-:W-:Y:S01]  /*43d0*/  @!PT LDS RZ, [RZ] ;  /* 0x00000000fffff984 */ /* 0x000fe20000000800 */
[----:B------:R-:W-:Y:S01]  /*43e0*/  @!PT LDS RZ, [RZ] ;  /* 0x00000000fffff984 */ /* 0x000fe20000000800 */
[----:B------:R-:W-:Y:S01]  /*43f0*/  @!PT LDS RZ, [RZ] ;  /* 0x00000000fffff984 */ /* 0x000fe20000000800 */
[----:B------:R1:W-:Y:S02]  /*4400*/  LDGSTS.E.BYPASS.LTC128B.128 [R234+0x4000], [R8.64] ;  /* 0x0400000008ea7fae */ /* 0x0003e4000b901d50 */
[----:B------:R-:W-:Y:S01]  /*4410*/  IMAD.X R7, R3, 0x1, R9, P1 ;  /* 0x0000000103077824 */ /* 0x000fe200008e0609 */
[----:B------:R-:W-:-:S04]  /*4420*/  IADD3 R20, P1, R6, UR7, RZ ;  /* 0x0000000706147c10 */ /* 0x000fc8000ff3e0ff */
[----:B------:R2:W-:Y:S01]  /*4430*/  LDGSTS.E.BYPASS.LTC128B.128 [R234+0x4800], [R6.64] ;  /* 0x0480000006ea7fae */ /* 0x0005e2000b901d50 */
        /* <DEDUP_REMOVED lines=9> */
[----:B------:R-:W-:-:S05]  /*44d0*/  IMAD.X R11, R13, 0x1, R3, P1 ;  /* 0x000000010d0b7824 */ /* 0x000fca00008e0603 */
[----:B------:R3:W-:Y:S01]  /*44e0*/  LDGSTS.E.BYPASS.LTC128B.128 [R234+0x6800], [R10.64] ;  /* 0x068000000aea7fae */ /* 0x0007e2000b901d50 */
[----:B--2---:R-:W-:-:S05]  /*44f0*/  IADD3 R6, P1, R10, UR7, RZ ;  /* 0x000000070a067c10 */ /* 0x004fca000ff3e0ff */
[----:B------:R-:W-:Y:S01]  /*4500*/  IMAD.X R7, R11, 0x1, R3, P1 ;  /* 0x000000010b077824 */ /* 0x000fe200008e0603 */
[----:B-1----:R-:W-:-:S04]  /*4510*/  IADD3 R8, P1, R6, UR7, RZ ;  /* 0x0000000706087c10 */ /* 0x002fc8000ff3e0ff */
[----:B------:R3:W-:Y:S01]  /*4520*/  LDGSTS.E.BYPASS.LTC128B.128 [R234+0x7000], [R6.64] ;  /* 0x0700000006ea7fae */ /* 0x0007e2000b901d50 */
[----:B------:R-:W-:-:S05]  /*4530*/  IMAD.X R9, R7, 0x1, R3, P1 ;  /* 0x0000000107097824 */ /* 0x000fca00008e0603 */
[----:B------:R3:W-:Y:S04]  /*4540*/  LDGSTS.E.BYPASS.LTC128B.128 [R234+0x7800], [R8.64] ;  /* 0x0780000008ea7fae */ /* 0x0007e8000b901d50 */
[----:B------:R-:W0:Y:S02]  /*4550*/  LDGDEPBAR ;  /* 0x00000000000079af */ /* 0x000e240000000000 */
.L_x_23:
[----:B------:R-:W-:Y:S01]  /*4560*/  FMNMX.FTZ R3, R22, R23, !PT ;  /* 0x0000001716037209 */ /* 0x000fe20007810000 */
[----:B------:R-:W-:Y:S01]  /*4570*/  STL [R1+0x110], R232 ;  /* 0x000110e801007387 */ /* 0x000fe20000100800 */
[----:B------:R-:W-:Y:S01]  /*4580*/  MOV R129, R134 ;  /* 0x0000008600817202 */ /* 0x000fe20000000f00 */
[----:B------:R-:W-:Y:S01]  /*4590*/  IMAD.SHL.U32 R216, R0, 0x2, RZ ;  /* 0x0000000200d87824 */ /* 0x000fe200078e00ff */
[----:B------:R-:W-:Y:S01]  /*45a0*/  FMNMX.FTZ R3, R67, R3, !PT ;  /* 0x0000000343037209 */ /* 0x000fe20007810000 */
[----:B------:R-:W-:Y:S02]  /*45b0*/  STL [R1+0x10c], R231 ;  /* 0x00010ce701007387 */ /* 0x000fe40000100800 */
[----:B------:R-:W-:Y:S01]  /*45c0*/  IMAD R217, R4, 0x2, R216 ;  /* 0x0000000204d97824 */ /* 0x000fe200078e02d8 */
[----:B------:R-:W-:Y:S01]  /*45d0*/  FMNMX.FTZ R3, R63, R3, !PT ;  /* 0x000000033f037209 */ /* 0x000fe20007810000 */
[----:B------:R-:W-:Y:S01]  /*45e0*/  STL [R1+0x108], R230 ;  /* 0x000108e601007387 */ /* 0x000fe20000100800 */
[----:B------:R-:W-:-:S02]  /*45f0*/  LEA R219, R2, R216, 0x1 ;  /* 0x000000d802db7211 */ /* 0x000fc400078e08ff */
[----:B------:R-:W-:Y:S01]  /*4600*/  FMNMX.FTZ R3, R65, R3, !PT ;  /* 0x0000000341037209 */ /* 0x000fe20007810000 */
[----:B------:R-:W-:Y:S01]  /*4610*/  STL [R1+0x104], R229 ;  /* 0x000104e501007387 */ /* 0x000fe20000100800 */
[----:B------:R-:W-:Y:S02]  /*4620*/  LEA R218, R2, R217, 0x1 ;  /* 0x000000d902da7211 */ /* 0x000fe400078e08ff */
[----:B------:R-:W-:Y:S01]  /*4630*/  FMNMX.FTZ R3, R62, R3, !PT ;  /* 0x000000033e037209 */ /* 0x000fe20007810000 */
[----:B------:R-:W-:Y:S03]  /*4640*/  STL [R1+0x100], R228 ;  /* 0x000100e401007387 */ /* 0x000fe60000100800 */
        /* <DEDUP_REMOVED lines=24> */
[----:B---3--:R-:W-:Y:S01]  /*47d0*/  FMNMX.FTZ R6, R236, R5, !PT ;  /* 0x00000005ec067209 */ /* 0x008fe20007810000 */
[----:B------:R-:W-:Y:S01]  /*47e0*/  STL [R1+0xd0], R17 ;  /* 0x0000d01101007387 */ /* 0x000fe20000100800 */
[----:B------:R-:W-:Y:S02]  /*47f0*/  FMNMX.FTZ R3, R71, R3, !PT ;  /* 0x0000000347037209 */ /* 0x000fe40007810000 */
[----:B------:R-:W-:Y:S01]  /*4800*/  FMNMX.FTZ R6, R213, R6, !PT ;  /* 0x00000006d5067209 */ /* 0x000fe20007810000 */
[----:B------:R-:W-:Y:S01]  /*4810*/  STL [R1+0xcc], R16 ;  /* 0x0000cc1001007387 */ /* 0x000fe20000100800 */
        /* <DEDUP_REMOVED lines=34> */
[----:B------:R-:W-:Y:S01]  /*4a40*/  FMNMX.FTZ R5, R86, R5, !PT ;  /* 0x0000000556057209 */ /* 0x000fe20007810000 */
[----:B------:R-:W1:Y:S01]  /*4a50*/  SHFL.BFLY PT, R136, R3, 0x2, 0x1f ;  /* 0x0c401f0003887f89 */ /* 0x000e6200000e0000 */
        /* <DEDUP_REMOVED lines=14> */
[----:B-1----:R-:W-:Y:S02]  /*4b40*/  FMNMX.FTZ R136, R3, R136, !PT ;  /* 0x0000008803887209 */ /* 0x002fe40007810000 */
[----:B------:R-:W-:Y:S02]  /*4b50*/  FMNMX.FTZ R3, R117, R5, !PT ;  /* 0x0000000575037209 */ /* 0x000fe40007810000 */
[----:B------:R-:W-:Y:S02]  /*4b60*/  FMNMX.FTZ R7, R201, R7, !PT ;  /* 0x00000007c9077209 */ /* 0x000fe40007810000 */
[----:B------:R-:W-:Y:S02]  /*4b70*/  FMNMX.FTZ R5, R197, R6, !PT ;  /* 0x00000006c5057209 */ /* 0x000fe40007810000 */
[----:B------:R-:W-:-:S02]  /*4b80*/  FMNMX.FTZ R3, R92, R3, !PT ;  /* 0x000000035c037209 */ /* 0x000fc40007810000 */
[----:B------:R-:W-:Y:S02]  /*4b90*/  FMNMX.FTZ R135, R179, R7, !PT ;  /* 0x00000007b3877209 */ /* 0x000fe40007810000 */
[----:B------:R-:W-:Y:S01]  /*4ba0*/  FMNMX.FTZ R5, R181, R5, !PT ;  /* 0x00000005b5057209 */ /* 0x000fe20007810000 */
[----:B------:R-:W1:Y:S01]  /*4bb0*/  SHFL.BFLY PT, R7, R136, 0x1, 0x1f ;  /* 0x0c201f0088077f89 */ /* 0x000e6200000e0000 */
        /* <DEDUP_REMOVED lines=24> */
[----:B------:R-:W-:Y:S01]  /*4d40*/  FMNMX.FTZ R3, R196, R3, !PT ;  /* 0x00000003c4037209 */ /* 0x000fe20007810000 */
[----:B------:R-:W2:Y:S01]  /*4d50*/  SHFL.BFLY PT, R8, R135, 0x2, 0x1f ;  /* 0x0c401f0087087f89 */ /* 0x000ea200000e0000 */
[----:B------:R-:W-:Y:S02]  /*4d60*/  FMNMX.FTZ R5, R206, R5, !PT ;  /* 0x00000005ce057209 */ /* 0x000fe40007810000 */
[----:B------:R-:W-:Y:S02]  /*4d70*/  FMNMX.FTZ R3, R170, R3, !PT ;  /* 0x00000003aa037209 */ /* 0x000fe40007810000 */
[----:B-1----:R-:W-:-:S02]  /*4d80*/  FMNMX.FTZ R136, R136, R7, !PT ;  /* 0x0000000788887209 */ /* 0x002fc40007810000 */
[----:B------:R-:W-:Y:S02]  /*4d90*/  FMNMX.FTZ R5, R205, R5, !PT ;  /* 0x00000005cd057209 */ /* 0x000fe40007810000 */
[----:B------:R-:W-:Y:S01]  /*4da0*/  FMNMX.FTZ R3, R168, R3, !PT ;  /* 0x00000003a8037209 */ /* 0x000fe20007810000 */
[C---:B------:R-:W-:Y:S01]  /*4db0*/  FMUL.FTZ R7, R136.reuse, c[0x0][0x23c] ;  /* 0x00008f0088077a20 */ /* 0x040fe20000410000 */
[----:B------:R-:W-:Y:S02]  /*4dc0*/  FMNMX.FTZ R5, R185, R5, !PT ;  /* 0x00000005b9057209 */ /* 0x000fe40007810000 */
[----:B------:R-:W-:Y:S02]  /*4dd0*/  FSETP.NEU.FTZ.AND P1, PT, R136, -INF , PT ;  /* 0xff8000008800780b */ /* 0x000fe40003f3d000 */
[----:B------:R-:W-:Y:S02]  /*4de0*/  FMNMX.FTZ R3, R129, R3, !PT ;  /* 0x0000000381037209 */ /* 0x000fe40007810000 */
[----:B------:R-:W-:-:S02]  /*4df0*/  FMNMX.FTZ R5, R178, R5, !PT ;  /* 0x00000005b2057209 */ /* 0x000fc40007810000 */
[----:B------:R-:W-:Y:S02]  /*4e00*/  FSEL R7, R7, RZ, P1 ;  /* 0x000000ff07077208 */ /* 0x000fe40000800000 */
[----:B------:R-:W-:Y:S02]  /*4e10*/  FMNMX.FTZ R3, R252, R3, !PT ;  /* 0x00000003fc037209 */ /* 0x000fe40007810000 */
[----:B------:R-:W-:Y:S01]  /*4e20*/  FMNMX.FTZ R5, R176, R5, !PT ;  /* 0x00000005b0057209 */ /* 0x000fe20007810000 */
[--C-:B------:R-:W-:Y:S01]  /*4e30*/  FFMA.FTZ R6, R22, c[0x0][0x23c], -R7.reuse ;  /* 0x00008f0016067a23 */ /* 0x100fe20000010807 */
[----:B------:R-:W-:Y:S01]  /*4e40*/  FMNMX.FTZ R3, R251, R3, !PT ;  /* 0x00000003fb037209 */ /* 0x000fe20007810000 */
[--C-:B------:R-:W-:Y:S01]  /*4e50*/  FFMA.FTZ R2, R166, c[0x0][0x23c], -R7.reuse ;  /* 0x00008f00a6027a23 */ /* 0x100fe20000010807 */
[----:B------:R-:W-:Y:S01]  /*4e60*/  FMNMX.FTZ R134, R175, R5, !PT ;  /* 0x00000005af867209 */ /* 0x000fe20007810000 */
[----:B------:R1:W-:Y:S01]  /*4e70*/  MUFU.EX2 R193, R6 ;  /* 0x0000000600c17308 */ /* 0x0003e20000000800 */
[----:B------:R-:W-:Y:S01]  /*4e80*/  FMNMX.FTZ R3, R250, R3, !PT ;  /* 0x00000003fa037209 */ /* 0x000fe20007810000 */
[----:B------:R-:W-:Y:S01]  /*4e90*/  FFMA.FTZ R5, R67, c[0x0][0x23c], -R7 ;  /* 0x00008f0043057a23 */ /* 0x000fe20000010807 */
[----:B------:R-:W-:-:S02]  /*4ea0*/  FMNMX.FTZ R134, R169, R134, !PT ;  /* 0x00000086a9867209 */ /* 0x000fc40007810000 */
[----:B--2---:R-:W-:Y:S02]  /*4eb0*/  FMNMX.FTZ R135, R135, R8, !PT ;  /* 0x0000000887877209 */ /* 0x004fe40007810000 */
[----:B------:R-:W-:Y:S01]  /*4ec0*/  FMNMX.FTZ R3, R247, R3, !PT ;  /* 0x00000003f7037209 */ /* 0x000fe20007810000 */
[----:B------:R2:W-:Y:S01]  /*4ed0*/  MUFU.EX2 R82, R5 ;  /* 0x0000000500527308 */ /* 0x0005e20000000800 */
[----:B------:R-:W-:Y:S02]  /*4ee0*/  FMNMX.FTZ R134, R160, R134, !PT ;  /* 0x00000086a0867209 */ /* 0x000fe40007810000 */
[----:B------:R-:W-:Y:S02]  /*4ef0*/  FMNMX.FTZ R3, R239, R3, !PT ;  /* 0x00000003ef037209 */ /* 0x000fe40007810000 */
[----:B------:R-:W-:Y:S01]  /*4f00*/  FMNMX.FTZ R134, R158, R134, !PT ;  /* 0x000000869e867209 */ /* 0x000fe20007810000 */
[----:B-1----:R-:W-:-:S03]  /*4f10*/  FFMA.FTZ R6, R23, c[0x0][0x23c], -R7 ;  /* 0x00008f0017067a23 */ /* 0x002fc60000010807 */
[----:B------:R-:W-:Y:S01]  /*4f20*/  FMNMX.FTZ R134, R159, R134, !PT ;  /* 0x000000869f867209 */ /* 0x000fe20007810000 */
[----:B------:R1:W-:Y:S04]  /*4f30*/  MUFU.EX2 R226, R2 ;  /* 0x0000000200e27308 */ /* 0x0003e80000000800 */
[----:B------:R-:W3:Y:S01]  /*4f40*/  SHFL.BFLY PT, R8, R134, 0x2, 0x1f ;  /* 0x0c401f0086087f89 */ /* 0x000ee200000e0000 */
[----:B--2---:R-:W-:-:S03]  /*4f50*/  FFMA.FTZ R5, R63, c[0x0][0x23c], -R7 ;  /* 0x00008f003f057a23 */ /* 0x004fc60000010807 */
[----:B------:R2:W-:Y:S08]  /*4f60*/  MUFU.EX2 R192, R6 ;  /* 0x0000000600c07308 */ /* 0x0005f00000000800 */
[----:B------:R4:W4:Y:S01]  /*4f70*/  MUFU.EX2 R229, R5 ;  /* 0x0000000500e57308 */ /* 0x0009220000000800 */
[----:B-1----:R-:W-:Y:S01]  /*4f80*/  FFMA.FTZ R2, R148, c[0x0][0x23c], -R7 ;  /* 0x00008f0094027a23 */ /* 0x002fe20000010807 */
[----:B--2---:R-:W1:Y:S01]  /*4f90*/  SHFL.BFLY PT, R6, R135, 0x1, 0x1f ;  /* 0x0c201f0087067f89 */ /* 0x004e6200000e0000 */
[----:B---3--:R-:W-:-:S02]  /*4fa0*/  FMNMX.FTZ R134, R134, R8, !PT ;  /* 0x0000000886867209 */ /* 0x008fc40007810000 */
[----:B----4-:R-:W-:Y:S01]  /*4fb0*/  FMNMX.FTZ R5, R235, R3, !PT ;  /* 0x00000003eb057209 */ /* 0x010fe20007810000 */
[----:B------:R-:W-:Y:S02]  /*4fc0*/  FFMA.FTZ R3, R65, c[0x0][0x23c], -R7 ;  /* 0x00008f0041037a23 */ /* 0x000fe40000010807 */
[----:B------:R-:W2:Y:S01]  /*4fd0*/  SHFL.BFLY PT, R8, R134, 0x1, 0x1f ;  /* 0x0c201f0086087f89 */ /* 0x000ea200000e0000 */
[----:B------:R-:W-:Y:S02]  /*4fe0*/  F2FP.PACK_AB R26, R229, R82 ;  /* 0x00000052e51a723e */ /* 0x000fe400000000ff */
[----:B------:R-:W-:Y:S01]  /*4ff0*/  FMNMX.FTZ R5, R214, R5, !PT ;  /* 0x00000005d6057209 */ /* 0x000fe20007810000 */
[----:B------:R3:W-:Y:S03]  /*5000*/  MUFU.EX2 R225, R3 ;  /* 0x0000000300e17308 */ /* 0x0007e60000000800 */
[----:B------:R-:W-:-:S04]  /*5010*/  FMNMX.FTZ R5, R209, R5, !PT ;  /* 0x00000005d1057209 */ /* 0x000fc80007810000 */
[----:B------:R-:W-:Y:S02]  /*5020*/  FMNMX.FTZ R5, R187, R5, !PT ;  /* 0x00000005bb057209 */ /* 0x000fe40007810000 */
[----:B-1----:R-:W-:Y:S02]  /*5030*/  FMNMX.FTZ R135, R135, R6, !PT ;  /* 0x0000000687877209 */ /* 0x002fe40007810000 */
[----:B------:R-:W-:Y:S02]  /*5040*/  FMNMX.FTZ R5, R186, R5, !PT ;  /* 0x00000005ba057209 */ /* 0x000fe40007810000 */
[C---:B------:R-:W-:Y:S01]  /*5050*/  FSETP.NEU.FTZ.AND P1, PT, R135.reuse, -INF , PT ;  /* 0xff8000008700780b */ /* 0x040fe20003f3d000 */
[----:B------:R-:W-:Y:S01]  /*5060*/  FMUL.FTZ R6, R135, c[0x0][0x23c] ;  /* 0x00008f0087067a20 */ /* 0x000fe20000410000 */
[----:B------:R-:W-:Y:S01]  /*5070*/  FMNMX.FTZ R5, R184, R5, !PT ;  /* 0x00000005b8057209 */ /* 0x000fe20007810000 */
[----:B---3--:R-:W-:-:S03]  /*5080*/  FFMA.FTZ R3, R62, c[0x0][0x23c], -R7 ;  /* 0x00008f003e037a23 */ /* 0x008fc60000010807 */
[----:B------:R-:W-:Y:S01]  /*5090*/  FMNMX.FTZ R5, R174, R5, !PT ;  /* 0x00000005ae057209 */ /* 0x000fe20007810000 */
[----:B------:R1:W3:Y:S01]  /*50a0*/  MUFU.EX2 R221, R3 ;  /* 0x0000000300dd7308 */ /* 0x0002e20000000800 */
[----:B------:R-:W-:Y:S02]  /*50b0*/  FSEL R6, R6, RZ, P1 ;  /* 0x000000ff06067208 */ /* 0x000fe40000800000 */
[----:B--2---:R-:W-:-:S03]  /*50c0*/  FMNMX.FTZ R134, R134, R8, !PT ;  /* 0x0000000886867209 */ /* 0x004fc60007810000 */
[--C-:B------:R-:W-:Y:S01]  /*50d0*/  FFMA.FTZ R8, R66, c[0x0][0x23c], -R6.reuse ;  /* 0x00008f0042087a23 */ /* 0x100fe20000010806 */
[----:B------:R-:W-:Y:S01]  /*50e0*/  FSETP.NEU.FTZ.AND P1, PT, R134, -INF , PT ;  /* 0xff8000008600780b */ /* 0x000fe20003f3d000 */
[--C-:B------:R-:W-:Y:S02]  /*50f0*/  FFMA.FTZ R153, R153, c[0x0][0x23c], -R6.reuse ;  /* 0x00008f0099997a23 */ /* 0x100fe40000010806 */
[----:B------:R2:W-:Y:S01]  /*5100*/  MUFU.EX2 R17, R8 ;  /* 0x0000000800117308 */ /* 0x0005e20000000800 */
[--C-:B------:R-:W-:Y:S02]  /*5110*/  FFMA.FTZ R154, R154, c[0x0][0x23c], -R6.reuse ;  /* 0x00008f009a9a7a23 */ /* 0x100fe40000010806 */
[----:B------:R-:W-:Y:S02]  /*5120*/  FFMA.FTZ R155, R155, c[0x0][0x23c], -R6 ;  /* 0x00008f009b9b7a23 */ /* 0x000fe40000010806 */
[----:B-1----:R-:W-:Y:S01]  /*5130*/  FFMA.FTZ R3, R61, c[0x0][0x23c], -R7 ;  /* 0x00008f003d037a23 */ /* 0x002fe20000010807 */
[----:B---3--:R-:W-:-:S03]  /*5140*/  F2FP.PACK_AB R12, R221, R225 ;  /* 0x000000e1dd0c723e */ /* 0x008fc600000000ff */
[----:B------:R1:W-:Y:S01]  /*5150*/  MUFU.EX2 R18, R3 ;  /* 0x0000000300127308 */ /* 0x0003e20000000800 */
[----:B--2---:R-:W-:-:S07]  /*5160*/  FFMA.FTZ R8, R64, c[0x0][0x23c], -R6 ;  /* 0x00008f0040087a23 */ /* 0x004fce0000010806 */
[----:B------:R-:W2:Y:S01]  /*5170*/  MUFU.EX2 R84, R8 ;  /* 0x0000000800547308 */ /* 0x000ea20000000800 */
[----:B-1----:R-:W-:-:S07]  /*5180*/  FFMA.FTZ R3, R60, c[0x0][0x23c], -R7 ;  /* 0x00008f003c037a23 */ /* 0x002fce0000010807 */
[----:B------:R1:W3:Y:S01]  /*5190*/  MUFU.EX2 R83, R3 ;  /* 0x0000000300537308 */ /* 0x0002e20000000800 */
[----:B--2---:R-:W-:Y:S02]  /*51a0*/  F2FP.PACK_AB R15, R84, R17 ;  /* 0x00000011540f723e */ /* 0x004fe400000000ff */
[----:B-1----:R-:W-:Y:S01]  /*51b0*/  FMNMX.FTZ R3, R171, R5, !PT ;  /* 0x00000005ab037209 */ /* 0x002fe20007810000 */
[----:B------:R-:W-:Y:S01]  /*51c0*/  FFMA.FTZ R5, R24, c[0x0][0x23c], -R6 ;  /* 0x00008f0018057a23 */ /* 0x000fe20000010806 */
[----:B------:R-:W-:Y:S02]  /*51d0*/  F2FP.PACK_AB R24, R192, R193 ;  /* 0x000000c1c018723e */ /* 0x000fe400000000ff */
[----:B------:R-:W-:Y:S01]  /*51e0*/  FMNMX.FTZ R3, R162, R3, !PT ;  /* 0x00000003a2037209 */ /* 0x000fe20007810000 */
[----:B------:R1:W-:Y:S01]  /*51f0*/  MUFU.EX2 R191, R5 ;  /* 0x0000000500bf7308 */ /* 0x0003e20000000800 */
[----:B---3--:R-:W-:Y:S02]  /*5200*/  F2FP.PACK_AB R14, R83, R18 ;  /* 0x00000012530e723e */ /* 0x008fe400000000ff */
[----:B------:R-:W-:-:S05]  /*5210*/  FMNMX.FTZ R3, R163, R3, !PT ;  /* 0x00000003a3037209 */ /* 0x000fca0007810000 */
[----:B------:R-:W2:Y:S01]  /*5220*/  SHFL.BFLY PT, R9, R3, 0x2, 0x1f ;  /* 0x0c401f0003097f89 */ /* 0x000ea200000e0000 */
[----:B-1----:R-:W-:-:S04]  /*5230*/  FFMA.FTZ R5, R25, c[0x0][0x23c], -R6 ;  /* 0x00008f0019057a23 */ /* 0x002fc80000010806 */
[----:B------:R1:W3:Y:S01]  /*5240*/  MUFU.EX2 R190, R5 ;  /* 0x0000000500be7308 */ /* 0x0002e20000000800 */
[----:B--2---:R-:W-:Y:S01]  /*5250*/  FMNMX.FTZ R3, R3, R9, !PT ;  /* 0x0000000903037209 */ /* 0x004fe20007810000 */
[----:B-1----:R-:W-:-:S04]  /*5260*/  FFMA.FTZ R5, R89, c[0x0][0x23c], -R6 ;  /* 0x00008f0059057a23 */ /* 0x002fc80000010806 */
[----:B------:R-:W1:Y:S01]  /*5270*/  SHFL.BFLY PT, R9, R3, 0x1, 0x1f ;  /* 0x0c201f0003097f89 */ /* 0x000e6200000e0000 */
[----:B---3--:R-:W-:Y:S01]  /*5280*/  F2FP.PACK_AB R25, R190, R191 ;  /* 0x000000bfbe19723e */ /* 0x008fe200000000ff */
[----:B------:R2:W-:Y:S02]  /*5290*/  MUFU.EX2 R232, R5 ;  /* 0x0000000500e87308 */ /* 0x0005e40000000800 */
[----:B--2---:R-:W-:-:S06]  /*52a0*/  FFMA.FTZ R5, R71, c[0x0][0x23c], -R6 ;  /* 0x00008f0047057a23 */ /* 0x004fcc0000010806 */
[----:B------:R2:W3:Y:S01]  /*52b0*/  MUFU.EX2 R228, R5 ;  /* 0x0000000500e47308 */ /* 0x0004e20000000800 */
[----:B-1----:R-:W-:Y:S01]  /*52c0*/  FMNMX.FTZ R3, R3, R9, !PT ;  /* 0x0000000903037209 */ /* 0x002fe20007810000 */
[----:B--2---:R-:W-:Y:S01]  /*52d0*/  FFMA.FTZ R5, R69, c[0x0][0x23c], -R6 ;  /* 0x00008f0045057a23 */ /* 0x004fe20000010806 */
[----:B---3--:R-:W-:-:S05]  /*52e0*/  F2FP.PACK_AB R27, R228, R232 ;  /* 0x000000e8e41b723e */ /* 0x008fca00000000ff */
[----:B------:R1:W-:Y:S02]  /*52f0*/  MUFU.EX2 R224, R5 ;  /* 0x0000000500e07308 */ /* 0x0003e40000000800 */
[C---:B------:R-:W-:Y:S08]  /*5300*/  HMMA.16816.F32 R64, R24.reuse, R40, RZ ;  /* 0x000000281840723c */ /* 0x040ff000000018ff */
[----:B------:R-:W-:Y:S01]  /*5310*/  HMMA.16816.F32 R44, R24, R28, RZ ;  /* 0x0000001c182c723c */ /* 0x000fe200000018ff */
[----:B-1----:R-:W-:-:S04]  /*5320*/  FFMA.FTZ R5, R68, c[0x0][0x23c], -R6 ;  /* 0x00008f0044057a23 */ /* 0x002fc80000010806 */
[----:B------:R1:W2:Y:S03]  /*5330*/  MUFU.EX2 R220, R5 ;  /* 0x0000000500dc7308 */ /* 0x0002a60000000800 */
[----:B------:R-:W-:Y:S01]  /*5340*/  HMMA.16816.F32 R72, R24, R48, RZ ;  /* 0x000000301848723c */ /* 0x000fe200000018ff */
[----:B-1----:R-:W-:Y:S01]  /*5350*/  FMUL.FTZ R5, R134, c[0x0][0x23c] ;  /* 0x00008f0086057a20 */ /* 0x002fe20000410000 */
[----:B--2---:R-:W-:-:S04]  /*5360*/  F2FP.PACK_AB R13, R220, R224 ;  /* 0x000000e0dc0d723e */ /* 0x004fc800000000ff */
[----:B------:R-:W-:Y:S02]  /*5370*/  FSEL R5, R5, RZ, P1 ;  /* 0x000000ff05057208 */ /* 0x000fe40000800000 */
[----:B------:R-:W-:Y:S01]  /*5380*/  FSETP.NEU.FTZ.AND P1, PT, R3, -INF , PT ;  /* 0xff8000000300780b */ /* 0x000fe20003f3d000 */
[C---:B------:R-:W-:Y:S02]  /*5390*/  HMMA.16816.F32 R76, R12.reuse, R52, R64 ;  /* 0x000000340c4c723c */ /* 0x040fe40000001840 */
[--C-:B------:R-:W-:Y:S02]  /*53a0*/  FFMA.FTZ R8, R36, c[0x0][0x23c], -R5.reuse ;  /* 0x00008f0024087a23 */ /* 0x100fe40000010805 */
[--C-:B------:R-:W-:Y:S02]  /*53b0*/  FFMA.FTZ R9, R86, c[0x0][0x23c], -R5.reuse ;  /* 0x00008f0056097a23 */ /* 0x100fe40000010805 */
[----:B------:R1:W-:Y:S01]  /*53c0*/  MUFU.EX2 R189, R8 ;  /* 0x0000000800bd7308 */ /* 0x0003e20000000800 */
[--C-:B------:R-:W-:Y:S01]  /*53d0*/  FFMA.FTZ R158, R158, c[0x0][0x23c], -R5.reuse ;  /* 0x00008f009e9e7a23 */ /* 0x100fe20000010805 */
[----:B------:R-:W-:Y:S01]  /*53e0*/  HMMA.16816.F32 R100, R12, R56, R44 ;  /* 0x000000380c64723c */ /* 0x000fe2000000182c */
[----:B------:R-:W2:Y:S01]  /*53f0*/  LDSM.16.MT88.4 R44, [R217+0x8800] ;  /* 0x00880000d92c783b */ /* 0x000ea20000004200 */
[----:B------:R-:W-:-:S04]  /*5400*/  FFMA.FTZ R159, R159, c[0x0][0x23c], -R5 ;  /* 0x00008f009f9f7a23 */ /* 0x000fc80000010805 */
[----:B------:R-:W-:Y:S01]  /*5410*/  MUFU.EX2 R139, R9 ;  /* 0x00000009008b7308 */ /* 0x000fe20000000800 */
[----:B-1----:R-:W-:-:S07]  /*5420*/  FFMA.FTZ R8, R37, c[0x0][0x23c], -R5 ;  /* 0x00008f0025087a23 */ /* 0x002fce0000010805 */
[----:B------:R1:W3:Y:S02]  /*5430*/  MUFU.EX2 R188, R8 ;  /* 0x0000000800bc7308 */ /* 0x0002e40000000800 */
[----:B-1----:R-:W-:Y:S01]  /*5440*/  FFMA.FTZ R8, R91, c[0x0][0x23c], -R5 ;  /* 0x00008f005b087a23 */ /* 0x002fe20000010805 */
[----:B---3--:R-:W-:-:S05]  /*5450*/  F2FP.PACK_AB R20, R188, R189 ;  /* 0x000000bdbc14723e */ /* 0x008fca00000000ff */
[----:B------:R1:W-:Y:S01]  /*5460*/  MUFU.EX2 R231, R8 ;  /* 0x0000000800e77308 */ /* 0x0003e20000000800 */
[----:B--2---:R-:W-:Y:S01]  /*5470*/  HMMA.16816.F32 R108, R12, R44, R72 ;  /* 0x0000002c0c6c723c */ /* 0x004fe20000001848 */
[----:B-1----:R-:W-:-:S06]  /*5480*/  FFMA.FTZ R8, R90, c[0x0][0x23c], -R5 ;  /* 0x00008f005a087a23 */ /* 0x002fcc0000010805 */
[----:B------:R1:W2:Y:S02]  /*5490*/  MUFU.EX2 R227, R8 ;  /* 0x0000000800e37308 */ /* 0x0002a40000000800 */
[----:B-1----:R-:W-:Y:S01]  /*54a0*/  FFMA.FTZ R8, R87, c[0x0][0x23c], -R5 ;  /* 0x00008f0057087a23 */ /* 0x002fe20000010805 */
[----:B--2---:R-:W-:-:S05]  /*54b0*/  F2FP.PACK_AB R22, R227, R231 ;  /* 0x000000e7e316723e */ /* 0x004fca00000000ff */
[----:B------:R1:W-:Y:S02]  /*54c0*/  MUFU.EX2 R223, R8 ;  /* 0x0000000800df7308 */ /* 0x0003e40000000800 */
[----:B-1----:R-:W-:-:S05]  /*54d0*/  FMUL.FTZ R8, R3, c[0x0][0x23c] ;  /* 0x00008f0003087a20 */ /* 0x002fca0000410000 */
[----:B------:R-:W-:Y:S01]  /*54e0*/  FSEL R0, R8, RZ, P1 ;  /* 0x000000ff08007208 */ /* 0x000fe20000800000 */
[----:B------:R-:W-:-:S04]  /*54f0*/  FFMA.FTZ R8, R70, c[0x0][0x23c], -R5 ;  /* 0x00008f0046087a23 */ /* 0x000fc80000010805 */
[----:B------:R1:W-:Y:S01]  /*5500*/  MUFU.EX2 R16, R8 ;  /* 0x0000000800107308 */ /* 0x0003e20000000800 */
[--C-:B------:R-:W-:Y:S02]  /*5510*/  FFMA.FTZ R4, R95, c[0x0][0x23c], -R0.reuse ;  /* 0x00008f005f047a23 */ /* 0x100fe40000010800 */
[--C-:B------:R-:W-:Y:S02]  /*5520*/  FFMA.FTZ R162, R162, c[0x0][0x23c], -R0.reuse ;  /* 0x00008f00a2a27a23 */ /* 0x100fe40000010800 */
[----:B------:R-:W-:-:S03]  /*5530*/  FFMA.FTZ R163, R163, c[0x0][0x23c], -R0 ;  /* 0x00008f00a3a37a23 */ /* 0x000fc60000010800 */
[----:B------:R-:W-:Y:S01]  /*5540*/  MUFU.EX2 R130, R4 ;  /* 0x0000000400827308 */ /* 0x000fe20000000800 */
[----:B-1----:R-:W-:-:S07]  /*5550*/  FFMA.FTZ R8, R38, c[0x0][0x23c], -R0 ;  /* 0x00008f0026087a23 */ /* 0x002fce0000010800 */
[----:B------:R1:W-:Y:S08]  /*5560*/  MUFU.EX2 R4, R2 ;  /* 0x0000000200047308 */ /* 0x0003f00000000800 */
[----:B------:R2:W-:Y:S01]  /*5570*/  MUFU.EX2 R195, R8 ;  /* 0x0000000800c37308 */ /* 0x0005e20000000800 */
[----:B-1----:R-:W-:-:S07]  /*5580*/  FFMA.FTZ R2, R133, c[0x0][0x23c], -R7 ;  /* 0x00008f0085027a23 */ /* 0x002fce0000010807 */
[----:B------:R1:W-:Y:S01]  /*5590*/  MUFU.EX2 R241, R2 ;  /* 0x0000000200f17308 */ /* 0x0003e20000000800 */
[----:B--2---:R-:W-:Y:S02]  /*55a0*/  FFMA.FTZ R8, R39, c[0x0][0x23c], -R0 ;  /* 0x00008f0027087a23 */ /* 0x004fe40000010800 */
[----:B------:R-:W2:Y:S05]  /*55b0*/  LDSM.16.MT88.4 R36, [R218+0x8000] ;  /* 0x00800000da24783b */ /* 0x000eaa0000004200 */
[----:B------:R3:W4:Y:S01]  /*55c0*/  MUFU.EX2 R194, R8 ;  /* 0x0000000800c27308 */ /* 0x0007220000000800 */
[----:B-1----:R-:W-:-:S07]  /*55d0*/  FFMA.FTZ R2, R120, c[0x0][0x23c], -R7 ;  /* 0x00008f0078027a23 */ /* 0x002fce0000010807 */
[----:B------:R1:W-:Y:S01]  /*55e0*/  MUFU.EX2 R19, R2 ;  /* 0x0000000200137308 */ /* 0x0003e20000000800 */
[----:B---3--:R-:W-:Y:S01]  /*55f0*/  FFMA.FTZ R8, R116, c[0x0][0x23c], -R0 ;  /* 0x00008f0074087a23 */ /* 0x008fe20000010800 */
[----:B----4-:R-:W-:-:S06]  /*5600*/  F2FP.PACK_AB R21, R194, R195 ;  /* 0x000000c3c215723e */ /* 0x010fcc00000000ff */
[----:B------:R3:W-:Y:S01]  /*5610*/  MUFU.EX2 R80, R8 ;  /* 0x0000000800507308 */ /* 0x0007e20000000800 */
[----:B-1----:R-:W-:Y:S02]  /*5620*/  FFMA.FTZ R2, R151, c[0x0][0x23c], -R6 ;  /* 0x00008f0097027a23 */ /* 0x002fe40000010806 */
[----:B---3--:R-:W-:Y:S01]  /*5630*/  FFMA.FTZ R8, R117, c[0x0][0x23c], -R0 ;  /* 0x00008f0075087a23 */ /* 0x008fe20000010800 */
[----:B--2---:R-:W-:Y:S04]  /*5640*/  HMMA.16816.F32 R64, R24, R36, RZ ;  /* 0x000000241840723c */ /* 0x004fe800000018ff */
[----:B------:R1:W2:Y:S02]  /*5650*/  MUFU.EX2 R243, R8 ;  /* 0x0000000800f37308 */ /* 0x0002a40000000800 */
[----:B-1----:R-:W-:Y:S01]  /*5660*/  FFMA.FTZ R8, R88, c[0x0][0x23c], -R5 ;  /* 0x00008f0058087a23 */ /* 0x002fe20000010805 */
[----:B--2---:R-:W-:-:S05]  /*5670*/  F2FP.PACK_AB R23, R243, R80 ;  /* 0x00000050f317723e */ /* 0x004fca00000000ff */
[----:B------:R1:W2:Y:S02]  /*5680*/  MUFU.EX2 R230, R8 ;  /* 0x0000000800e67308 */ /* 0x0002a40000000800 */
[C---:B------:R-:W-:Y:S08]  /*5690*/  HMMA.16816.F32 R32, R20.reuse, R28, RZ ;  /* 0x0000001c1420723c */ /* 0x040ff000000018ff */
[----:B------:R-:W-:Y:S01]  /*56a0*/  HMMA.16816.F32 R60, R20, R40, RZ ;  /* 0x00000028143c723c */ /* 0x000fe200000018ff */
[----:B-1----:R-:W-:Y:S01]  /*56b0*/  FFMA.FTZ R8, R92, c[0x0][0x23c], -R0 ;  /* 0x00008f005c087a23 */ /* 0x002fe20000010800 */
[----:B--2---:R-:W-:-:S03]  /*56c0*/  F2FP.PACK_AB R10, R230, R16 ;  /* 0x00000010e60a723e */ /* 0x004fc600000000ff */
[----:B------:R1:W-:Y:S03]  /*56d0*/  MUFU.EX2 R222, R8 ;  /* 0x0000000800de7308 */ /* 0x0003e60000000800 */
[----:B------:R-:W-:Y:S01]  /*56e0*/  HMMA.16816.F32 R68, R20, R48, RZ ;  /* 0x000000301444723c */ /* 0x000fe200000018ff */
[----:B-1----:R-:W-:-:S04]  /*56f0*/  FFMA.FTZ R8, R94, c[0x0][0x23c], -R0 ;  /* 0x00008f005e087a23 */ /* 0x002fc80000010800 */
[----:B------:R1:W2:Y:S02]  /*5700*/  MUFU.EX2 R242, R8 ;  /* 0x0000000800f27308 */ /* 0x0002a40000000800 */
[----:B-1----:R-:W-:Y:S01]  /*5710*/  FFMA.FTZ R8, R93, c[0x0][0x23c], -R0 ;  /* 0x00008f005d087a23 */ /* 0x002fe20000010800 */
[----:B--2---:R-:W-:-:S05]  /*5720*/  F2FP.PACK_AB R9, R242, R222 ;  /* 0x000000def209723e */ /* 0x004fca00000000ff */
[----:B------:R1:W2:Y:S02]  /*5730*/  MUFU.EX2 R81, R8 ;  /* 0x0000000800517308 */ /* 0x0002a40000000800 */
[----:B-1----:R-:W-:Y:S02]  /*5740*/  F2FP.PACK_AB R8, R139, R223 ;  /* 0x000000df8b08723e */ /* 0x002fe400000000ff */
[----:B--2---:R-:W-:-:S07]  /*5750*/  F2FP.PACK_AB R11, R130, R81 ;  /* 0x00000051820b723e */ /* 0x004fce00000000ff */
[C---:B------:R-:W-:Y:S01]  /*5760*/  HMMA.16816.F32 R96, R8.reuse, R56, R32 ;  /* 0x000000380860723c */ /* 0x040fe20000001820 */
[----:B------:R-:W1:Y:S06]  /*5770*/  LDSM.16.MT88.4 R32, [R218+0x8800] ;  /* 0x00880000da20783b */ /* 0x000e6c0000004200 */
[----:B------:R-:W-:Y:S01]  /*5780*/  MOV R57, R81 ;  /* 0x0000005100397202 */ /* 0x000fe20000000f00 */
[----:B------:R-:W-:Y:S01]  /*5790*/  HMMA.16816.F32 R88, R8, R52, R60 ;  /* 0x000000340858723c */ /* 0x000fe2000000183c */
[----:B------:R-:W-:-:S06]  /*57a0*/  IMAD.MOV.U32 R56, RZ, RZ, R80 ;  /* 0x000000ffff387224 */ /* 0x000fcc00078e0050 */
[----:B------:R-:W-:Y:S01]  /*57b0*/  MOV R53, R83 ;  /* 0x0000005300357202 */ /* 0x000fe20000000f00 */
[----:B------:R-:W-:Y:S01]  /*57c0*/  HMMA.16816.F32 R60, R20, R36, RZ ;  /* 0x00000024143c723c */ /* 0x000fe200000018ff */
[----:B------:R-:W-:Y:S01]  /*57d0*/  IMAD.MOV.U32 R52, RZ, RZ, R82 ;  /* 0x000000ffff347224 */ /* 0x000fe200078e0052 */
[----:B------:R2:W3:Y:S05]  /*57e0*/  MUFU.EX2 R37, R2 ;  /* 0x0000000200257308 */ /* 0x0004ea0000000800 */
[----:B------:R-:W-:Y:S01]  /*57f0*/  IMAD.MOV.U32 R36, RZ, RZ, R84 ;  /* 0x000000ffff247224 */ /* 0x000fe200078e0054 */
[----:B------:R-:W-:Y:S01]  /*5800*/  HMMA.16816.F32 R104, R8, R44, R68 ;  /* 0x0000002c0868723c */ /* 0x000fe20000001844 */
[----:B--2---:R-:W-:-:S04]  /*5810*/  FFMA.FTZ R2, R150, c[0x0][0x23c], -R6 ;  /* 0x00008f0096027a23 */ /* 0x004fc80000010806 */
[----:B------:R2:W-:Y:S11]  /*5820*/  MUFU.EX2 R240, R2 ;  /* 0x0000000200f07308 */ /* 0x0005f60000000800 */
[----:B-1----:R-:W-:Y:S08]  /*5830*/  HMMA.16816.F32 R112, R8, R32, R60 ;  /* 0x000000200870723c */ /* 0x002ff0000000183c */
[----:B------:R-:W-:Y:S01]  /*5840*/  HMMA.16816.F32 R60, R20, R30, RZ ;  /* 0x0000001e143c723c */ /* 0x000fe200000018ff */
[----:B--2---:R-:W-:Y:S01]  /*5850*/  FFMA.FTZ R2, R122, c[0x0][0x23c], -R6 ;  /* 0x00008f007a027a23 */ /* 0x004fe20000010806 */
[----:B---3--:R-:W-:-:S06]  /*5860*/  MOV R122, R37 ;  /* 0x00000025007a7202 */ /* 0x008fcc0000000f00 */
[----:B------:R-:W-:Y:S01]  /*5870*/  HMMA.16816.F32 R116, R12, R32, R64 ;  /* 0x000000200c74723c */ /* 0x000fe20000001840 */
[----:B------:R1:W-:Y:S01]  /*5880*/  MUFU.EX2 R131, R2 ;  /* 0x0000000200837308 */ /* 0x0003e20000000800 */
[----:B------:R-:W-:Y:S01]  /*5890*/  MOV R37, R56 ;  /* 0x0000003800257202 */ /* 0x000fe20000000f00 */
[----:B------:R-:W-:Y:S01]  /*58a0*/  IMAD.MOV.U32 R56, RZ, RZ, R57 ;  /* 0x000000ffff387224 */ /* 0x000fe200078e0039 */
[----:B------:R-:W-:Y:S01]  /*58b0*/  MOV R57, R52 ;  /* 0x0000003400397202 */ /* 0x000fe20000000f00 */
[----:B------:R-:W-:Y:S01]  /*58c0*/  IMAD.MOV.U32 R52, RZ, RZ, R53 ;  /* 0x000000ffff347224 */ /* 0x000fe200078e0035 */
[----:B------:R-:W-:Y:S02]  /*58d0*/  MOV R53, R130 ;  /* 0x0000008200357202 */ /* 0x000fe40000000f00 */
[----:B------:R-:W-:Y:S01]  /*58e0*/  HMMA.16816.F32 R64, R20, R42, RZ ;  /* 0x0000002a1440723c */ /* 0x000fe200000018ff */
[----:B------:R-:W-:Y:S01]  /*58f0*/  MOV R151, R56 ;  /* 0x0000003800977202 */ /* 0x000fe20000000f00 */
[----:B------:R-:W-:Y:S01]  /*5900*/  IMAD.MOV.U32 R120, RZ, RZ, R57 ;  /* 0x000000ffff787224 */ /* 0x000fe200078e0039 */
[----:B------:R-:W-:Y:S01]  /*5910*/  MOV R133, R52 ;  /* 0x0000003400857202 */ /* 0x000fe20000000f00 */
[----:B------:R-:W-:-:S04]  /*5920*/  IMAD.MOV.U32 R148, RZ, RZ, R53 ;  /* 0x000000ffff947224 */ /* 0x000fc800078e0035 */
[----:B------:R-:W-:Y:S01]  /*5930*/  HMMA.16816.F32 R80, R8, R58, R60 ;  /* 0x0000003a0850723c */ /* 0x000fe2000000183c */
[----:B-1----:R-:W-:-:S07]  /*5940*/  FFMA.FTZ R2, R121, c[0x0][0x23c], -R6 ;  /* 0x00008f0079027a23 */ /* 0x002fce0000010806 */
[C---:B------:R-:W-:Y:S08]  /*5950*/  HMMA.16816.F32 R60, R20.reuse, R50, RZ ;  /* 0x00000032143c723c */ /* 0x040ff000000018ff */
[----:B------:R-:W-:Y:S08]  /*5960*/  HMMA.16816.F32 R20, R20, R38, RZ ;  /* 0x000000261414723c */ /* 0x000ff000000018ff */
[C---:B------:R-:W-:Y:S08]  /*5970*/  HMMA.16816.F32 R64, R8.reuse, R54, R64 ;  /* 0x000000360840723c */ /* 0x040ff00000001840 */
[C---:B------:R-:W-:Y:S08]  /*5980*/  HMMA.16816.F32 R84, R8.reuse, R46, R60 ;  /* 0x0000002e0854723c */ /* 0x040ff0000000183c */
[----:B------:R-:W-:Y:S01]  /*5990*/  HMMA.16816.F32 R92, R8, R34, R20 ;  /* 0x00000022085c723c */ /* 0x000fe20000001814 */
[----:B------:R1:W2:Y:S01]  /*59a0*/  MUFU.EX2 R8, R2 ;  /* 0x0000000200087308 */ /* 0x0002a20000000800 */
[----:B------:R-:W3:Y:S06]  /*59b0*/  LDSM.16.MT88.4 R20, [R216+0x9000] ;  /* 0x00900000d814783b */ /* 0x000eec0000004200 */
[C---:B------:R-:W-:Y:S08]  /*59c0*/  HMMA.16816.F32 R40, R24.reuse, R42, RZ ;  /* 0x0000002a1828723c */ /* 0x040ff000000018ff */
[----:B------:R-:W-:Y:S01]  /*59d0*/  HMMA.16816.F32 R28, R24, R30, RZ ;  /* 0x0000001e181c723c */ /* 0x000fe200000018ff */
[----:B-1----:R-:W-:-:S04]  /*59e0*/  FFMA.FTZ R2, R165, c[0x0][0x23c], -R5 ;  /* 0x00008f00a5027a23 */ /* 0x002fc80000010805 */
[----:B------:R1:W-:Y:S03]  /*59f0*/  MUFU.EX2 R121, R2 ;  /* 0x0000000200797308 */ /* 0x0003e60000000800 */
[C---:B------:R-:W-:Y:S08]  /*5a00*/  HMMA.16816.F32 R48, R24.reuse, R50, RZ ;  /* 0x000000321830723c */ /* 0x040ff000000018ff */
[----:B------:R-:W-:Y:S01]  /*5a10*/  HMMA.16816.F32 R24, R24, R38, RZ ;  /* 0x000000261818723c */ /* 0x000fe200000018ff */
[----:B-1----:R-:W-:-:S07]  /*5a20*/  FFMA.FTZ R2, R149, c[0x0][0x23c], -R5 ;  /* 0x00008f0095027a23 */ /* 0x002fce0000010805 */
[C---:B------:R-:W-:Y:S01]  /*5a30*/  HMMA.16816.F32 R40, R12.reuse, R54, R40 ;  /* 0x000000360c28723c */ /* 0x040fe20000001828 */
[----:B------:R1:W4:Y:S07]  /*5a40*/  MUFU.EX2 R32, R2 ;  /* 0x0000000200207308 */ /* 0x00032e0000000800 */
[C---:B------:R-:W-:Y:S08]  /*5a50*/  HMMA.16816.F32 R28, R12.reuse, R58, R28 ;  /* 0x0000003a0c1c723c */ /* 0x040ff0000000181c */
[----:B------:R-:W-:Y:S01]  /*5a60*/  HMMA.16816.F32 R48, R12, R46, R48 ;  /* 0x0000002e0c30723c */ /* 0x000fe20000001830 */
[----:B-1----:R-:W-:-:S02]  /*5a70*/  FFMA.FTZ R2, R132, c[0x0][0x23c], -R5 ;  /* 0x00008f0084027a23 */ /* 0x002fc40000010805 */
[----:B--2---:R-:W-:Y:S01]  /*5a80*/  IMAD.MOV.U32 R132, RZ, RZ, R8 ;  /* 0x000000ffff847224 */ /* 0x004fe200078e0008 */
[----:B----4-:R-:W-:Y:S01]  /*5a90*/  F2FP.PACK_AB R8, R32, R121 ;  /* 0x000000792008723e */ /* 0x010fe200000000ff */
[----:B------:R1:W-:Y:S03]  /*5aa0*/  MUFU.EX2 R130, R2 ;  /* 0x0000000200827308 */ /* 0x0003e60000000800 */
[----:B------:R-:W-:Y:S07]  /*5ab0*/  HMMA.16816.F32 R24, R12, R34, R24 ;  /* 0x000000220c18723c */ /* 0x000fee0000001818 */
[----:B------:R-:W-:-:S02]  /*5ac0*/  F2FP.PACK_AB R12, R4, R226 ;  /* 0x000000e2040c723e */ /* 0x000fc400000000ff */
[----:B------:R-:W-:Y:S02]  /*5ad0*/  F2FP.PACK_AB R14, R19, R241 ;  /* 0x000000f1130e723e */ /* 0x000fe400000000ff */
[----:B------:R-:W-:Y:S01]  /*5ae0*/  F2FP.PACK_AB R15, R132, R131 ;  /* 0x00000083840f723e */ /* 0x000fe200000000ff */
[----:B-1----:R-:W-:-:S04]  /*5af0*/  FFMA.FTZ R2, R123, c[0x0][0x23c], -R5 ;  /* 0x00008f007b027a23 */ /* 0x002fc80000010805 */
[----:B------:R1:W2:Y:S02]  /*5b00*/  MUFU.EX2 R149, R2 ;  /* 0x0000000200957308 */ /* 0x0002a40000000800 */
[----:B-1----:R-:W-:Y:S01]  /*5b10*/  FFMA.FTZ R2, R167, c[0x0][0x23c], -R0 ;  /* 0x00008f00a7027a23 */ /* 0x002fe20000010800 */
[----:B--2---:R-:W-:Y:S02]  /*5b20*/  F2FP.PACK_AB R10, R149, R130 ;  /* 0x00000082950a723e */ /* 0x004fe400000000ff */
[----:B------:R-:W-:-:S03]  /*5b30*/  MOV R167, R230 ;  /* 0x000000e600a77202 */ /* 0x000fc60000000f00 */
[----:B------:R1:W-:Y:S02]  /*5b40*/  MUFU.EX2 R123, R2 ;  /* 0x00000002007b7308 */ /* 0x0003e40000000800 */
[----:B-1----:R-:W-:Y:S02]  /*5b50*/  FFMA.FTZ R2, R164, c[0x0][0x23c], -R0 ;  /* 0x00008f00a4027a23 */ /* 0x002fe40000010800 */
[----:B------:R-:W-:-:S04]  /*5b60*/  IMAD.MOV.U32 R164, RZ, RZ, R36 ;  /* 0x000000ffffa47224 */ /* 0x000fc800078e0024 */
[----:B------:R1:W2:Y:S02]  /*5b70*/  MUFU.EX2 R150, R2 ;  /* 0x0000000200967308 */ /* 0x0002a40000000800 */
[----:B-1----:R-:W-:Y:S01]  /*5b80*/  FFMA.FTZ R2, R138, c[0x0][0x23c], -R0 ;  /* 0x00008f008a027a23 */ /* 0x002fe20000010800 */
[----:B------:R-:W-:Y:S02]  /*5b90*/  MOV R138, R129 ;  /* 0x00000081008a7202 */ /* 0x000fe40000000f00 */
[----:B--2---:R-:W-:-:S03]  /*5ba0*/  F2FP.PACK_AB R9, R150, R123 ;  /* 0x0000007b9609723e */ /* 0x004fc600000000ff */
[----:B------:R1:W-:Y:S02]  /*5bb0*/  MUFU.EX2 R129, R2 ;  /* 0x0000000200817308 */ /* 0x0003e40000000800 */
[----:B-1----:R-:W-:Y:S02]  /*5bc0*/  FFMA.FTZ R2, R137, c[0x0][0x23c], -R0 ;  /* 0x00008f0089027a23 */ /* 0x002fe40000010800 */
[----:B------:R-:W-:-:S04]  /*5bd0*/  IMAD.MOV.U32 R137, RZ, RZ, R240 ;  /* 0x000000ffff897224 */ /* 0x000fc800078e00f0 */
[----:B------:R-:W1:Y:S01]  /*5be0*/  MUFU.EX2 R240, R2 ;  /* 0x0000000200f07308 */ /* 0x000e620000000800 */
[----:B------:R-:W-:-:S07]  /*5bf0*/  F2FP.PACK_AB R13, R137, R122 ;  /* 0x0000007a890d723e */ /* 0x000fce00000000ff */
[----:B---3--:R-:W-:Y:S01]  /*5c00*/  HMMA.16816.F32 R72, R12, R20, R76 ;  /* 0x000000140c48723c */ /* 0x008fe2000000184c */
[----:B-1----:R-:W-:Y:S01]  /*5c10*/  F2FP.PACK_AB R11, R240, R129 ;  /* 0x00000081f00b723e */ /* 0x002fe200000000ff */
[----:B------:R-:W-:-:S06]  /*5c20*/  FFMA.FTZ R2, R198, c[0x0][0x23c], -R7 ;  /* 0x00008f00c6027a23 */ /* 0x000fcc0000010807 */
[----:B------:R-:W-:Y:S01]  /*5c30*/  HMMA.16816.F32 R52, R12, R22, R40 ;  /* 0x000000160c34723c */ /* 0x000fe20000001828 */
[----:B------:R1:W-:Y:S07]  /*5c40*/  MUFU.EX2 R166, R2 ;  /* 0x0000000200a67308 */ /* 0x0003ee0000000800 */
[C---:B------:R-:W-:Y:S07]  /*5c50*/  HMMA.16816.F32 R76, R8.reuse, R20, R88 ;  /* 0x00000014084c723c */ /* 0x040fee0000001858 */
[----:B------:R-:W-:Y:S01]  /*5c60*/  MOV R91, R32 ;  /* 0x00000020005b7202 */ /* 0x000fe20000000f00 */
[----:B------:R-:W-:Y:S01]  /*5c70*/  HMMA.16816.F32 R68, R8, R22, R64 ;  /* 0x000000160844723c */ /* 0x000fe20000001840 */
[----:B------:R-:W2:Y:S01]  /*5c80*/  LDSM.16.MT88.4 R20, [R219+0x9000] ;  /* 0x00900000db14783b */ /* 0x000ea20000004200 */
[----:B------:R-:W-:-:S02]  /*5c90*/  IMAD.MOV.U32 R90, RZ, RZ, R37 ;  /* 0x000000ffff5a7224 */ /* 0x000fc400078e0025 */
[----:B-1----:R-:W-:-:S04]  /*5ca0*/  FFMA.FTZ R2, R180, c[0x0][0x23c], -R7 ;  /* 0x00008f00b4027a23 */ /* 0x002fc80000010807 */
[-C--:B--2---:R-:W-:Y:S01]  /*5cb0*/  HMMA.16816.F32 R64, R12, R20.reuse, R100 ;  /* 0x000000140c40723c */ /* 0x084fe20000001864 */
[----:B------:R1:W-:Y:S07]  /*5cc0*/  MUFU.EX2 R103, R2 ;  /* 0x0000000200677308 */ /* 0x0003ee0000000800 */
[C---:B------:R-:W-:Y:S08]  /*5cd0*/  HMMA.16816.F32 R60, R8.reuse, R20, R96 ;  /* 0x00000014083c723c */ /* 0x040ff00000001860 */
[----:B------:R-:W-:Y:S01]  /*5ce0*/  HMMA.16816.F32 R56, R8, R22, R80 ;  /* 0x000000160838723c */ /* 0x000fe20000001850 */
[--C-:B-1----:R-:W-:Y:S01]  /*5cf0*/  FFMA.FTZ R2, R161, c[0x0][0x23c], -R7.reuse ;  /* 0x00008f00a1027a23 */ /* 0x102fe20000010807 */
[----:B------:R-:W-:Y:S01]  /*5d00*/  MOV R161, R133 ;  /* 0x0000008500a17202 */ /* 0x000fe20000000f00 */
[----:B------:R-:W-:-:S02]  /*5d10*/  FFMA.FTZ R133, R200, c[0x0][0x23c], -R7 ;  /* 0x00008f00c8857a23 */ /* 0x000fc40000010807 */
[----:B------:R1:W-:Y:S03]  /*5d20*/  MUFU.EX2 R180, R2 ;  /* 0x0000000200b47308 */ /* 0x0003e60000000800 */
[----:B------:R-:W-:Y:S01]  /*5d30*/  HMMA.16816.F32 R32, R12, R22, R28 ;  /* 0x000000160c20723c */ /* 0x000fe2000000181c */
[----:B------:R-:W2:Y:S01]  /*5d40*/  LDSM.16.MT88.4 R20, [R217+0x9000] ;  /* 0x00900000d914783b */ /* 0x000ea20000004200 */
[----:B-1----:R-:W-:Y:S02]  /*5d50*/  FFMA.FTZ R2, R144, c[0x0][0x23c], -R7 ;  /* 0x00008f0090027a23 */ /* 0x002fe40000010807 */
[----:B------:R-:W-:Y:S02]  /*5d60*/  IMAD.MOV.U32 R144, RZ, RZ, R243 ;  /* 0x000000ffff907224 */ /* 0x000fe400078e00f3 */
[----:B------:R1:W-:Y:S02]  /*5d70*/  MUFU.EX2 R88, R2 ;  /* 0x0000000200587308 */ /* 0x0003e40000000800 */
[----:B-1----:R-:W-:-:S06]  /*5d80*/  FFMA.FTZ R2, R183, c[0x0][0x23c], -R6 ;  /* 0x00008f00b7027a23 */ /* 0x002fcc0000010806 */
[----:B------:R1:W-:Y:S01]  /*5d90*/  MUFU.EX2 R165, R2 ;  /* 0x0000000200a57308 */ /* 0x0003e20000000800 */
[-C--:B--2---:R-:W-:Y:S08]  /*5da0*/  HMMA.16816.F32 R44, R12, R20.reuse, R108 ;  /* 0x000000140c2c723c */ /* 0x084ff0000000186c */
[----:B------:R-:W-:Y:S01]  /*5db0*/  HMMA.16816.F32 R40, R8, R20, R104 ;  /* 0x000000140828723c */ /* 0x000fe20000001868 */
[----:B-1----:R-:W-:-:S07]  /*5dc0*/  FFMA.FTZ R2, R182, c[0x0][0x23c], -R6 ;  /* 0x00008f00b6027a23 */ /* 0x002fce0000010806 */
[-C--:B------:R-:W-:Y:S01]  /*5dd0*/  HMMA.16816.F32 R36, R8, R22.reuse, R84 ;  /* 0x000000160824723c */ /* 0x080fe20000001854 */
[----:B------:R1:W2:Y:S07]  /*5de0*/  MUFU.EX2 R230, R2 ;  /* 0x0000000200e67308 */ /* 0x0002ae0000000800 */
[----:B------:R-:W-:Y:S01]  /*5df0*/  HMMA.16816.F32 R48, R12, R22, R48 ;  /* 0x000000160c30723c */ /* 0x000fe20000001830 */
[----:B------:R-:W3:Y:S01]  /*5e00*/  LDSM.16.MT88.4 R20, [R218+0x9000] ;  /* 0x00900000da14783b */ /* 0x000ee20000004200 */
[----:B-1----:R-:W-:Y:S01]  /*5e10*/  FFMA.FTZ R2, R147, c[0x0][0x23c], -R6 ;  /* 0x00008f0093027a23 */ /* 0x002fe20000010806 */
[----:B------:R-:W-:Y:S01]  /*5e20*/  MOV R147, R138 ;  /* 0x0000008a00937202 */ /* 0x000fe20000000f00 */
[----:B------:R-:W-:-:S02]  /*5e30*/  FFMA.FTZ R138, R204, c[0x0][0x23c], -R7 ;  /* 0x00008f00cc8a7a23 */ /* 0x000fc40000010807 */
[----:B------:R1:W-:Y:S01]  /*5e40*/  MUFU.EX2 R183, R2 ;  /* 0x0000000200b77308 */ /* 0x0003e20000000800 */
[--C-:B------:R-:W-:Y:S02]  /*5e50*/  FFMA.FTZ R204, R140, c[0x0][0x23c], -R6.reuse ;  /* 0x00008f008ccc7a23 */ /* 0x100fe40000010806 */
[----:B------:R-:W-:Y:S02]  /*5e60*/  FFMA.FTZ R140, R176, c[0x0][0x23c], -R5 ;  /* 0x00008f00b08c7a23 */ /* 0x000fe40000010805 */
[----:B-1----:R-:W-:-:S04]  /*5e70*/  FFMA.FTZ R2, R145, c[0x0][0x23c], -R6 ;  /* 0x00008f0091027a23 */ /* 0x002fc80000010806 */
[----:B------:R1:W-:Y:S01]  /*5e80*/  MUFU.EX2 R89, R2 ;  /* 0x0000000200597308 */ /* 0x0003e20000000800 */
[----:B---3--:R-:W-:Y:S01]  /*5e90*/  HMMA.16816.F32 R80, R8, R22, R92 ;  /* 0x000000160850723c */ /* 0x008fe2000000185c */
[----:B-1----:R-:W-:-:S07]  /*5ea0*/  FFMA.FTZ R2, R197, c[0x0][0x23c], -R5 ;  /* 0x00008f00c5027a23 */ /* 0x002fce0000010805 */
[-C--:B------:R-:W-:Y:S01]  /*5eb0*/  HMMA.16816.F32 R28, R12, R20.reuse, R116 ;  /* 0x000000140c1c723c */ /* 0x080fe20000001874 */
[----:B--2---:R-:W-:Y:S02]  /*5ec0*/  IMAD.MOV.U32 R197, RZ, RZ, R230 ;  /* 0x000000ffffc57224 */ /* 0x004fe400078e00e6 */
[----:B------:R1:W-:Y:S04]  /*5ed0*/  MUFU.EX2 R230, R2 ;  /* 0x0000000200e67308 */ /* 0x0003e80000000800 */
[----:B------:R-:W-:Y:S01]  /*5ee0*/  IMAD.MOV.U32 R117, RZ, RZ, R90 ;  /* 0x000000ffff757224 */ /* 0x000fe200078e005a */
[----:B------:R-:W-:Y:S01]  /*5ef0*/  HMMA.16816.F32 R84, R8, R20, R112 ;  /* 0x000000140854723c */ /* 0x000fe20000001870 */
[----:B------:R-:W-:Y:S01]  /*5f00*/  MOV R118, R91 ;  /* 0x0000005b00767202 */ /* 0x000fe20000000f00 */
[----:B------:R-:W-:-:S02]  /*5f10*/  IMAD.MOV.U32 R116, RZ, RZ, R150 ;  /* 0x000000ffff747224 */ /* 0x000fc400078e0096 */
[----:B------:R-:W-:Y:S02]  /*5f20*/  IMAD.MOV.U32 R119, RZ, RZ, R137 ;  /* 0x000000ffff777224 */ /* 0x000fe400078e0089 */
[----:B------:R-:W-:Y:S01]  /*5f30*/  FFMA.FTZ R137, R202, c[0x0][0x23c], -R7 ;  /* 0x00008f00ca897a23 */ /* 0x000fe20000010807 */
[----:B------:R-:W-:Y:S01]  /*5f40*/  MOV R176, R116 ;  /* 0x0000007400b07202 */ /* 0x000fe20000000f00 */
[----:B------:R-:W-:Y:S01]  /*5f50*/  HMMA.16816.F32 R24, R12, R22, R24 ;  /* 0x000000160c18723c */ /* 0x000fe20000001818 */
[----:B------:R-:W2:Y:S01]  /*5f60*/  LDSM.16.MT88.4 R20, [R216+0x9800] ;  /* 0x00980000d814783b */ /* 0x000ea20000004200 */
[----:B------:R-:W-:Y:S01]  /*5f70*/  IMAD.MOV.U32 R116, RZ, RZ, R117 ;  /* 0x000000ffff747224 */ /* 0x000fe200078e0075 */
[----:B------:R-:W-:Y:S01]  /*5f80*/  MOV R117, R118 ;  /* 0x0000007600757202 */ /* 0x000fe20000000f00 */
[----:B-1----:R-:W-:Y:S01]  /*5f90*/  FFMA.FTZ R2, R181, c[0x0][0x23c], -R5 ;  /* 0x00008f00b5027a23 */ /* 0x002fe20000010805 */
[----:B------:R-:W-:Y:S01]  /*5fa0*/  MOV R181, R103 ;  /* 0x0000006700b57202 */ /* 0x000fe20000000f00 */
[----:B------:R-:W-:Y:S01]  /*5fb0*/  FFMA.FTZ R150, R127, c[0x0][0x23c], -R7 ;  /* 0x00008f007f967a23 */ /* 0x000fe20000010807 */
[----:B------:R-:W-:Y:S01]  /*5fc0*/  F2FP.PACK_AB R13, R197, R165 ;  /* 0x000000a5c50d723e */ /* 0x000fe200000000ff */
[----:B------:R1:W3:Y:S01]  /*5fd0*/  MUFU.EX2 R182, R2 ;  /* 0x0000000200b67308 */ /* 0x0002e20000000800 */
[----:B------:R-:W-:-:S02]  /*5fe0*/  F2FP.PACK_AB R12, R181, R166 ;  /* 0x000000a6b50c723e */ /* 0x000fc400000000ff */
[----:B------:R-:W-:Y:S01]  /*5ff0*/  MOV R118, R119 ;  /* 0x0000007700767202 */ /* 0x000fe20000000f00 */
[----:B------:R-:W-:Y:S02]  /*6000*/  IMAD.MOV.U32 R119, RZ, RZ, R4 ;  /* 0x000000ffff777224 */ /* 0x000fe400078e0004 */
[----:B------:R-:W-:Y:S02]  /*6010*/  FFMA.FTZ R4, R251, c[0x0][0x23c], -R0 ;  /* 0x00008f00fb047a23 */ /* 0x000fe40000010800 */
[----:B-1----:R-:W-:Y:S01]  /*6020*/  FFMA.FTZ R2, R157, c[0x0][0x23c], -R5 ;  /* 0x00008f009d027a23 */ /* 0x002fe20000010805 */
[----:B---3--:R-:W-:Y:S02]  /*6030*/  F2FP.PACK_AB R8, R182, R230 ;  /* 0x000000e6b608723e */ /* 0x008fe400000000ff */
[----:B------:R-:W-:Y:S01]  /*6040*/  MOV R157, R149 ;  /* 0x00000095009d7202 */ /* 0x000fe20000000f00 */
[----:B------:R1:W-:Y:S01]  /*6050*/  MUFU.EX2 R93, R2 ;  /* 0x00000002005d7308 */ /* 0x0003e20000000800 */
[----:B------:R-:W-:-:S02]  /*6060*/  FFMA.FTZ R149, R152, c[0x0][0x23c], -R7 ;  /* 0x00008f0098957a23 */ /* 0x000fc40000010807 */
[----:B------:R-:W-:Y:S02]  /*6070*/  FFMA.FTZ R152, R177, c[0x0][0x23c], -R6 ;  /* 0x00008f00b1987a23 */ /* 0x000fe40000010806 */
[----:B-1----:R-:W-:-:S04]  /*6080*/  FFMA.FTZ R2, R156, c[0x0][0x23c], -R5 ;  /* 0x00008f009c027a23 */ /* 0x002fc80000010805 */
[----:B------:R1:W3:Y:S02]  /*6090*/  MUFU.EX2 R156, R2 ;  /* 0x00000002009c7308 */ /* 0x0002e40000000800 */
[----:B-1----:R-:W-:Y:S01]  /*60a0*/  FFMA.FTZ R2, R199, c[0x0][0x23c], -R0 ;  /* 0x00008f00c7027a23 */ /* 0x002fe20000010800 */
[----:B---3--:R-:W-:-:S05]  /*60b0*/  F2FP.PACK_AB R10, R156, R93 ;  /* 0x0000005d9c0a723e */ /* 0x008fca00000000ff */
[----:B------:R1:W-:Y:S02]  /*60c0*/  MUFU.EX2 R199, R2 ;  /* 0x0000000200c77308 */ /* 0x0003e40000000800 */
[----:B-1----:R-:W-:Y:S02]  /*60d0*/  FFMA.FTZ R2, R196, c[0x0][0x23c], -R0 ;  /* 0x00008f00c4027a23 */ /* 0x002fe40000010800 */
[----:B------:R-:W-:-:S04]  /*60e0*/  IMAD.MOV.U32 R196, RZ, RZ, R89 ;  /* 0x000000ffffc47224 */ /* 0x000fc800078e0059 */
[----:B------:R1:W3:Y:S01]  /*60f0*/  MUFU.EX2 R198, R2 ;  /* 0x0000000200c67308 */ /* 0x0002e20000000800 */
[----:B------:R-:W-:Y:S01]  /*6100*/  F2FP.PACK_AB R15, R196, R183 ;  /* 0x000000b7c40f723e */ /* 0x000fe200000000ff */
[----:B-1----:R-:W-:Y:S01]  /*6110*/  FFMA.FTZ R2, R170, c[0x0][0x23c], -R0 ;  /* 0x00008f00aa027a23 */ /* 0x002fe20000010800 */
[----:B------:R-:W-:Y:S02]  /*6120*/  MOV R170, R88 ;  /* 0x0000005800aa7202 */ /* 0x000fe40000000f00 */
[----:B---3--:R-:W-:-:S03]  /*6130*/  F2FP.PACK_AB R9, R198, R199 ;  /* 0x000000c7c609723e */ /* 0x008fc600000000ff */
[----:B------:R1:W-:Y:S01]  /*6140*/  MUFU.EX2 R92, R2 ;  /* 0x00000002005c7308 */ /* 0x0003e20000000800 */
[----:B------:R-:W-:-:S07]  /*6150*/  F2FP.PACK_AB R14, R170, R180 ;  /* 0x000000b4aa0e723e */ /* 0x000fce00000000ff */
[----:B--2---:R-:W-:Y:S01]  /*6160*/  HMMA.16816.F32 R108, R12, R20, R72 ;  /* 0x000000140c6c723c */ /* 0x004fe20000001848 */
[----:B-1----:R-:W-:-:S07]  /*6170*/  FFMA.FTZ R2, R168, c[0x0][0x23c], -R0 ;  /* 0x00008f00a8027a23 */ /* 0x002fce0000010800 */
[----:B------:R-:W-:Y:S01]  /*6180*/  HMMA.16816.F32 R96, R12, R22, R52 ;  /* 0x000000160c60723c */ /* 0x000fe20000001834 */
[----:B------:R-:W-:Y:S01]  /*6190*/  MOV R168, R164 ;  /* 0x000000a400a87202 */ /* 0x000fe20000000f00 */
[----:B------:R-:W-:Y:S01]  /*61a0*/  FFMA.FTZ R164, R143, c[0x0][0x23c], -R7 ;  /* 0x00008f008fa47a23 */ /* 0x000fe20000010807 */
[----:B------:R-:W1:Y:S01]  /*61b0*/  MUFU.EX2 R145, R2 ;  /* 0x0000000200917308 */ /* 0x000e620000000800 */
[----:B------:R-:W-:Y:S01]  /*61c0*/  FFMA.FTZ R143, R175, c[0x0][0x23c], -R5 ;  /* 0x00008f00af8f7a23 */ /* 0x000fe20000010805 */
[----:B-1----:R-:W-:Y:S01]  /*61d0*/  F2FP.PACK_AB R11, R145, R92 ;  /* 0x0000005c910b723e */ /* 0x002fe200000000ff */
[----:B------:R-:W-:-:S06]  /*61e0*/  FFMA.FTZ R2, R244, c[0x0][0x23c], -R7 ;  /* 0x00008f00f4027a23 */ /* 0x000fcc0000010807 */
[C---:B------:R-:W-:Y:S08]  /*61f0*/  HMMA.16816.F32 R104, R8.reuse, R20, R76 ;  /* 0x000000140868723c */ /* 0x040ff0000000184c */
[----:B------:R-:W-:Y:S01]  /*6200*/  HMMA.16816.F32 R100, R8, R22, R68 ;  /* 0x000000160864723c */ /* 0x000fe20000001844 */
[----:B------:R-:W1:Y:S07]  /*6210*/  LDSM.16.MT88.4 R20, [R219+0x9800] ;  /* 0x00980000db14783b */ /* 0x000e6e0000004200 */
[-C--:B-1----:R-:W-:Y:S07]  /*6220*/  HMMA.16816.F32 R88, R12, R20.reuse, R64 ;  /* 0x000000140c58723c */ /* 0x082fee0000001840 */
[----:B------:R-:W-:Y:S01]  /*6230*/  IMAD.MOV.U32 R66, RZ, RZ, R167 ;  /* 0x000000ffff427224 */ /* 0x000fe200078e00a7 */
[C---:B------:R-:W-:Y:S01]  /*6240*/  HMMA.16816.F32 R76, R8.reuse, R20, R60 ;  /* 0x00000014084c723c */ /* 0x040fe2000000183c */
[----:B------:R-:W-:Y:S01]  /*6250*/  MOV R167, R242 ;  /* 0x000000f200a77202 */ /* 0x000fe20000000f00 */
[----:B------:R-:W-:Y:S01]  /*6260*/  IMAD.MOV.U32 R64, RZ, RZ, R148 ;  /* 0x000000ffff407224 */ /* 0x000fe200078e0094 */
[----:B------:R-:W-:Y:S01]  /*6270*/  MOV R65, R151 ;  /* 0x0000009700417202 */ /* 0x000fe20000000f00 */
[--C-:B------:R-:W-:Y:S01]  /*6280*/  FFMA.FTZ R148, R172, c[0x0][0x23c], -R7.reuse ;  /* 0x00008f00ac947a23 */ /* 0x100fe20000010807 */
[----:B------:R-:W-:Y:S01]  /*6290*/  MOV R67, R132 ;  /* 0x0000008400437202 */ /* 0x000fe20000000f00 */
[--C-:B------:R-:W-:Y:S01]  /*62a0*/  FFMA.FTZ R132, R173, c[0x0][0x23c], -R7.reuse ;  /* 0x00008f00ad847a23 */ /* 0x100fe20000010807 */
[----:B------:R-:W-:Y:S01]  /*62b0*/  MOV R63, R93 ;  /* 0x0000005d003f7202 */ /* 0x000fe20000000f00 */
[----:B------:R-:W-:Y:S01]  /*62c0*/  HMMA.16816.F32 R52, R8, R22, R56 ;  /* 0x000000160834723c */ /* 0x000fe20000001838 */
[----:B------:R-:W-:Y:S01]  /*62d0*/  MOV R62, R92 ;  /* 0x0000005c003e7202 */ /* 0x000fe20000000f00 */
[----:B------:R-:W-:Y:S01]  /*62e0*/  FFMA.FTZ R151, R126, c[0x0][0x23c], -R7 ;  /* 0x00008f007e977a23 */ /* 0x000fe20000010807 */
[----:B------:R-:W-:-:S02]  /*62f0*/  MOV R61, R145 ;  /* 0x00000091003d7202 */ /* 0x000fc40000000f00 */
[----:B------:R-:W-:Y:S01]  /*6300*/  MOV R145, R130 ;  /* 0x0000008200917202 */ /* 0x000fe20000000f00 */
[--C-:B------:R-:W-:Y:S01]  /*6310*/  FFMA.FTZ R130, R207, c[0x0][0x23c], -R6.reuse ;  /* 0x00008f00cf827a23 */ /* 0x100fe20000010806 */
[----:B------:R-:W-:Y:S01]  /*6320*/  MOV R57, R166 ;  /* 0x000000a600397202 */ /* 0x000fe20000000f00 */
[C---:B------:R-:W-:Y:S01]  /*6330*/  HMMA.16816.F32 R72, R12.reuse, R22, R32 ;  /* 0x000000160c48723c */ /* 0x040fe20000001820 */
[----:B------:R-:W1:Y:S01]  /*6340*/  LDSM.16.MT88.4 R20, [R217+0x9800] ;  /* 0x00980000d914783b */ /* 0x000e620000004200 */
[----:B------:R-:W-:Y:S01]  /*6350*/  MOV R56, R165 ;  /* 0x000000a500387202 */ /* 0x000fe20000000f00 */
[--C-:B------:R-:W-:Y:S01]  /*6360*/  FFMA.FTZ R165, R128, c[0x0][0x23c], -R7.reuse ;  /* 0x00008f0080a57a23 */ /* 0x100fe20000010807 */
[----:B------:R-:W-:Y:S01]  /*6370*/  MOV R59, R63 ;  /* 0x0000003f003b7202 */ /* 0x000fe20000000f00 */
[----:B------:R-:W-:Y:S01]  /*6380*/  FFMA.FTZ R166, R125, c[0x0][0x23c], -R7 ;  /* 0x00008f007da67a23 */ /* 0x000fe20000010807 */
[----:B------:R-:W-:Y:S01]  /*6390*/  MOV R58, R64 ;  /* 0x00000040003a7202 */ /* 0x000fe20000000f00 */
[----:B------:R-:W-:Y:S01]  /*63a0*/  IMAD.MOV.U32 R64, RZ, RZ, R65 ;  /* 0x000000ffff407224 */ /* 0x000fe200078e0041 */
[----:B------:R-:W-:Y:S01]  /*63b0*/  MOV R65, R168 ;  /* 0x000000a800417202 */ /* 0x000fe20000000f00 */
[----:B------:R-:W-:Y:S01]  /*63c0*/  FFMA.FTZ R168, R124, c[0x0][0x23c], -R7 ;  /* 0x00008f007ca87a23 */ /* 0x000fe20000010807 */
[----:B------:R-:W-:Y:S01]  /*63d0*/  MOV R63, R131 ;  /* 0x00000083003f7202 */ /* 0x000fe20000000f00 */
[--C-:B------:R-:W-:Y:S01]  /*63e0*/  FFMA.FTZ R131, R210, c[0x0][0x23c], -R6.reuse ;  /* 0x00008f00d2837a23 */ /* 0x100fe20000010806 */
[----:B------:R-:W-:Y:S01]  /*63f0*/  MOV R175, R67 ;  /* 0x0000004300af7202 */ /* 0x000fe20000000f00 */
[----:B------:R-:W-:Y:S01]  /*6400*/  FFMA.FTZ R128, R179, c[0x0][0x23c], -R6 ;  /* 0x00008f00b3807a23 */ /* 0x000fe20000010806 */
[-C--:B-1----:R-:W-:Y:S08]  /*6410*/  HMMA.16816.F32 R112, R12, R20.reuse, R44 ;  /* 0x000000140c70723c */ /* 0x082ff0000000182c */
[C---:B------:R-:W-:Y:S08]  /*6420*/  HMMA.16816.F32 R44, R8.reuse, R20, R40 ;  /* 0x00000014082c723c */ /* 0x040ff00000001828 */
[-C--:B------:R-:W-:Y:S08]  /*6430*/  HMMA.16816.F32 R40, R8, R22.reuse, R36 ;  /* 0x000000160828723c */ /* 0x080ff00000001824 */
[C---:B------:R-:W-:Y:S01]  /*6440*/  HMMA.16816.F32 R92, R12.reuse, R22, R48 ;  /* 0x000000160c5c723c */ /* 0x040fe20000001830 */
[----:B------:R-:W1:Y:S07]  /*6450*/  LDSM.16.MT88.4 R20, [R218+0x9800] ;  /* 0x00980000da14783b */ /* 0x000e6e0000004200 */
[-C--:B-1----:R-:W-:Y:S07]  /*6460*/  HMMA.16816.F32 R68, R12, R20.reuse, R28 ;  /* 0x000000140c44723c */ /* 0x082fee000000181c */
[----:B------:R-:W-:Y:S01]  /*6470*/  IMAD.MOV.U32 R31, RZ, RZ, R147 ;  /* 0x000000ffff1f7224 */ /* 0x000fe200078e0093 */
[----:B------:R-:W-:Y:S01]  /*6480*/  HMMA.16816.F32 R36, R8, R20, R84 ;  /* 0x000000140824723c */ /* 0x000fe20000001854 */
[----:B------:R1:W-:Y:S01]  /*6490*/  MUFU.EX2 R20, R2 ;  /* 0x0000000200147308 */ /* 0x0003e20000000800 */
[----:B------:R-:W-:-:S02]  /*64a0*/  IMAD.MOV.U32 R147, RZ, RZ, R129 ;  /* 0x000000ffff937224 */ /* 0x000fc400078e0081 */
[----:B------:R-:W-:Y:S01]  /*64b0*/  MOV R29, R31 ;  /* 0x0000001f001d7202 */ /* 0x000fe20000000f00 */
[----:B------:R-:W-:Y:S01]  /*64c0*/  FFMA.FTZ R129, R201, c[0x0][0x23c], -R6 ;  /* 0x00008f00c9817a23 */ /* 0x000fe20000010806 */
[----:B------:R-:W-:Y:S02]  /*64d0*/  MOV R31, R57 ;  /* 0x00000039001f7202 */ /* 0x000fe40000000f00 */
[----:B------:R-:W-:Y:S01]  /*64e0*/  MOV R57, R240 ;  /* 0x000000f000397202 */ /* 0x000fe20000000f00 */
[----:B------:R-:W-:Y:S01]  /*64f0*/  IMAD.MOV.U32 R87, RZ, RZ, R29 ;  /* 0x000000ffff577224 */ /* 0x000fe200078e001d */
[----:B------:R-:W-:Y:S01]  /*6500*/  HMMA.16816.F32 R48, R12, R22, R24 ;  /* 0x000000160c30723c */ /* 0x000fe20000001818 */
[----:B------:R-:W2:Y:S01]  /*6510*/  LDSM.16.MT88.4 R12, [R216+0xa000] ;  /* 0x00a00000d80c783b */ /* 0x000ea20000004200 */
[----:B------:R-:W-:Y:S02]  /*6520*/  MOV R29, R31 ;  /* 0x0000001f001d7202 */ /* 0x000fe40000000f00 */
[----:B------:R-:W-:-:S02]  /*6530*/  MOV R21, R87 ;  /* 0x0000005700157202 */ /* 0x000fc40000000f00 */
[----:B------:R-:W-:Y:S01]  /*6540*/  MOV R31, R57 ;  /* 0x00000039001f7202 */ /* 0x000fe20000000f00 */
[----:B-1----:R-:W-:Y:S01]  /*6550*/  FFMA.FTZ R2, R236, c[0x0][0x23c], -R7 ;  /* 0x00008f00ec027a23 */ /* 0x002fe20000010807 */
[----:B------:R-:W-:Y:S01]  /*6560*/  MOV R85, R29 ;  /* 0x0000001d00557202 */ /* 0x000fe20000000f00 */
[----:B------:R-:W-:Y:S01]  /*6570*/  IMAD.MOV.U32 R57, RZ, RZ, R59 ;  /* 0x000000ffff397224 */ /* 0x000fe200078e003b */
[----:B------:R-:W-:Y:S01]  /*6580*/  MOV R59, R170 ;  /* 0x000000aa003b7202 */ /* 0x000fe20000000f00 */
[----:B------:R1:W-:Y:S01]  /*6590*/  MUFU.EX2 R86, R2 ;  /* 0x0000000200567308 */ /* 0x0003e20000000800 */
[----:B------:R-:W-:Y:S01]  /*65a0*/  FFMA.FTZ R29, R212, c[0x0][0x23c], -R5 ;  /* 0x00008f00d41d7a23 */ /* 0x000fe20000010805 */
[----:B------:R-:W-:Y:S01]  /*65b0*/  HMMA.16816.F32 R32, R8, R22, R80 ;  /* 0x000000160820723c */ /* 0x000fe20000001850 */
[----:B------:R-:W-:Y:S01]  /*65c0*/  IMAD.MOV.U32 R87, RZ, RZ, R31 ;  /* 0x000000ffff577224 */ /* 0x000fe200078e001f */
[----:B------:R-:W-:Y:S01]  /*65d0*/  MOV R251, R147 ;  /* 0x0000009300fb7202 */ /* 0x000fe20000000f00 */
[----:B------:R-:W-:-:S02]  /*65e0*/  FFMA.FTZ R170, R142, c[0x0][0x23c], -R6 ;  /* 0x00008f008eaa7a23 */ /* 0x000fc40000010806 */
[--C-:B------:R-:W-:Y:S02]  /*65f0*/  FFMA.FTZ R27, R205, c[0x0][0x23c], -R5.reuse ;  /* 0x00008f00cd1b7a23 */ /* 0x100fe40000010805 */
[----:B------:R-:W-:Y:S01]  /*6600*/  FFMA.FTZ R142, R185, c[0x0][0x23c], -R5 ;  /* 0x00008f00b98e7a23 */ /* 0x000fe20000010805 */
[----:B------:R-:W-:Y:S01]  /*6610*/  MOV R82, R121 ;  /* 0x0000007900527202 */ /* 0x000fe20000000f00 */
[--C-:B------:R-:W-:Y:S01]  /*6620*/  FFMA.FTZ R24, R235, c[0x0][0x23c], -R0.reuse ;  /* 0x00008f00eb187a23 */ /* 0x100fe20000010800 */
[----:B------:R-:W-:Y:S01]  /*6630*/  MOV R83, R122 ;  /* 0x0000007a00537202 */ /* 0x000fe20000000f00 */
[--C-:B------:R-:W-:Y:S01]  /*6640*/  FFMA.FTZ R26, R247, c[0x0][0x23c], -R0.reuse ;  /* 0x00008f00f71a7a23 */ /* 0x100fe20000010800 */
[----:B------:R-:W-:Y:S01]  /*6650*/  MOV R247, R63 ;  /* 0x0000003f00f77202 */ /* 0x000fe20000000f00 */
[----:B------:R-:W-:Y:S02]  /*6660*/  FFMA.FTZ R25, R239, c[0x0][0x23c], -R0 ;  /* 0x00008f00ef197a23 */ /* 0x000fe40000010800 */
[----:B-1----:R-:W-:-:S02]  /*6670*/  FFMA.FTZ R2, R213, c[0x0][0x23c], -R7 ;  /* 0x00008f00d5027a23 */ /* 0x002fc40000010807 */
[----:B------:R-:W-:Y:S01]  /*6680*/  MUFU.EX2 R213, R4 ;  /* 0x0000000400d57308 */ /* 0x000fe20000000800 */
[----:B------:R-:W-:Y:S02]  /*6690*/  FFMA.FTZ R147, R184, c[0x0][0x23c], -R0 ;  /* 0x00008f00b8937a23 */ /* 0x000fe40000010800 */
[----:B------:R-:W-:Y:S02]  /*66a0*/  IMAD.MOV.U32 R184, RZ, RZ, R64 ;  /* 0x000000ffffb87224 */ /* 0x000fe400078e0040 */
[----:B------:R-:W-:Y:S02]  /*66b0*/  IMAD.MOV.U32 R81, RZ, RZ, R123 ;  /* 0x000000ffff517224 */ /* 0x000fe400078e007b */
[----:B------:R-:W-:Y:S01]  /*66c0*/  FADD.FTZ R80, R189, R188 ;  /* 0x000000bcbd507221 */ /* 0x000fe20000010000 */
[----:B------:R1:W-:Y:S02]  /*66d0*/  MUFU.EX2 R28, R2 ;  /* 0x00000002001c7308 */ /* 0x0003e40000000800 */
[----:B-1----:R-:W-:-:S06]  /*66e0*/  FFMA.FTZ R2, R203, c[0x0][0x23c], -R7 ;  /* 0x00008f00cb027a23 */ /* 0x002fcc0000010807 */
[----:B------:R1:W-:Y:S02]  /*66f0*/  MUFU.EX2 R60, R2 ;  /* 0x00000002003c7308 */ /* 0x0003e40000000800 */
[----:B-1----:R-:W-:-:S06]  /*6700*/  FFMA.FTZ R2, R238, c[0x0][0x23c], -R6 ;  /* 0x00008f00ee027a23 */ /* 0x002fcc0000010806 */
[----:B------:R1:W-:Y:S02]  /*6710*/  MUFU.EX2 R243, R2 ;  /* 0x0000000200f37308 */ /* 0x0003e40000000800 */
[----:B-1----:R-:W-:-:S06]  /*6720*/  FFMA.FTZ R2, R237, c[0x0][0x23c], -R6 ;  /* 0x00008f00ed027a23 */ /* 0x002fcc0000010806 */
[----:B------:R1:W3:Y:S02]  /*6730*/  MUFU.EX2 R244, R2 ;  /* 0x0000000200f47308 */ /* 0x0002e40000000800 */
[----:B-1----:R-:W-:Y:S01]  /*6740*/  FFMA.FTZ R2, R211, c[0x0][0x23c], -R6 ;  /* 0x00008f00d3027a23 */ /* 0x002fe20000010806 */
[----:B---3--:R-:W-:-:S05]  /*6750*/  F2FP.PACK_AB R9, R244, R243 ;  /* 0x000000f3f409723e */ /* 0x008fca00000000ff */
[----:B------:R-:W-:Y:S08]  /*6760*/  MUFU.EX2 R211, R27 ;  /* 0x0000001b00d37308 */ /* 0x000ff00000000800 */
[----:B------:R1:W3:Y:S02]  /*6770*/  MUFU.EX2 R30, R2 ;  /* 0x00000002001e7308 */ /* 0x0002e40000000800 */
[----:B-1----:R-:W-:-:S06]  /*6780*/  FFMA.FTZ R2, R208, c[0x0][0x23c], -R6 ;  /* 0x00008f00d0027a23 */ /* 0x002fcc0000010806 */
[----:B------:R1:W4:Y:S02]  /*6790*/  MUFU.EX2 R242, R2 ;  /* 0x0000000200f27308 */ /* 0x0003240000000800 */
[----:B-1----:R-:W-:Y:S01]  /*67a0*/  FFMA.FTZ R2, R249, c[0x0][0x23c], -R5 ;  /* 0x00008f00f9027a23 */ /* 0x002fe20000010805 */
[----:B------:R-:W-:Y:S01]  /*67b0*/  MOV R249, R60 ;  /* 0x0000003c00f97202 */ /* 0x000fe20000000f00 */
[----:B------:R-:W-:Y:S02]  /*67c0*/  IMAD.MOV.U32 R60, RZ, RZ, R62 ;  /* 0x000000ffff3c7224 */ /* 0x000fe400078e003e */
[----:B------:R-:W-:Y:S02]  /*67d0*/  IMAD.MOV.U32 R62, RZ, RZ, R241 ;  /* 0x000000ffff3e7224 */ /* 0x000fe400078e00f1 */
[----:B------:R1:W-:Y:S03]  /*67e0*/  MUFU.EX2 R241, R2 ;  /* 0x0000000200f17308 */ /* 0x0003e60000000800 */
[----:B------:R-:W-:Y:S01]  /*67f0*/  MOV R239, R62 ;  /* 0x0000003e00ef7202 */ /* 0x000fe20000000f00 */
[----:B-1----:R-:W-:Y:S01]  /*6800*/  FFMA.FTZ R2, R248, c[0x0][0x23c], -R5 ;  /* 0x00008f00f8027a23 */ /* 0x002fe20000010805 */
[----:B---3--:R-:W-:Y:S01]  /*6810*/  MOV R248, R30 ;  /* 0x0000001e00f87202 */ /* 0x008fe20000000f00 */
[----:B------:R-:W-:Y:S01]  /*6820*/  IMAD.MOV.U32 R30, RZ, RZ, R56 ;  /* 0x000000ffff1e7224 */ /* 0x000fe200078e0038 */
[----:B------:R-:W-:Y:S01]  /*6830*/  MOV R56, R144 ;  /* 0x0000009000387202 */ /* 0x000fe20000000f00 */
[----:B------:R1:W3:Y:S01]  /*6840*/  MUFU.EX2 R240, R2 ;  /* 0x0000000200f07308 */ /* 0x0002e20000000800 */
[----:B------:R-:W-:Y:S01]  /*6850*/  IMAD.MOV.U32 R144, RZ, RZ, R167 ;  /* 0x000000ffff907224 */ /* 0x000fe200078e00a7 */
[----:B----4-:R-:W-:Y:S01]  /*6860*/  F2FP.PACK_AB R11, R242, R248 ;  /* 0x000000f8f20b723e */ /* 0x010fe200000000ff */
[----:B------:R-:W-:-:S02]  /*6870*/  FFMA.FTZ R167, R146, c[0x0][0x23c], -R6 ;  /* 0x00008f0092a77a23 */ /* 0x000fc40000010806 */
[--C-:B------:R-:W-:Y:S01]  /*6880*/  FFMA.FTZ R146, R186, c[0x0][0x23c], -R0.reuse ;  /* 0x00008f00ba927a23 */ /* 0x100fe20000010800 */
[----:B------:R-:W-:Y:S01]  /*6890*/  MOV R235, R144 ;  /* 0x0000009000eb7202 */ /* 0x000fe20000000f00 */
[----:B------:R-:W-:Y:S01]  /*68a0*/  FFMA.FTZ R144, R209, c[0x0][0x23c], -R0 ;  /* 0x00008f00d1907a23 */ /* 0x000fe20000010800 */
[----:B------:R-:W-:Y:S01]  /*68b0*/  MOV R186, R119 ;  /* 0x0000007700ba7202 */ /* 0x000fe20000000f00 */
[----:B------:R-:W-:Y:S01]  /*68c0*/  MUFU.EX2 R209, R29 ;  /* 0x0000001d00d17308 */ /* 0x000fe20000000800 */
[----:B-1----:R-:W-:Y:S01]  /*68d0*/  FFMA.FTZ R2, R245, c[0x0][0x23c], -R5 ;  /* 0x00008f00f5027a23 */ /* 0x002fe20000010805 */
[----:B------:R-:W-:Y:S02]  /*68e0*/  MOV R245, R28 ;  /* 0x0000001c00f57202 */ /* 0x000fe40000000f00 */
[----:B------:R-:W-:-:S04]  /*68f0*/  MOV R28, R30 ;  /* 0x0000001e001c7202 */ /* 0x000fc80000000f00 */
[----:B------:R1:W-:Y:S01]  /*6900*/  MUFU.EX2 R238, R2 ;  /* 0x0000000200ee7308 */ /* 0x0003e20000000800 */
[----:B------:R-:W-:Y:S01]  /*6910*/  IMAD.MOV.U32 R30, RZ, RZ, R56 ;  /* 0x000000ffff1e7224 */ /* 0x000fe200078e0038 */
[----:B------:R-:W-:Y:S01]  /*6920*/  MOV R56, R58 ;  /* 0x0000003a00387202 */ /* 0x000fe20000000f00 */
[----:B------:R-:W-:Y:S01]  /*6930*/  IMAD.MOV.U32 R84, RZ, RZ, R28 ;  /* 0x000000ffff547224 */ /* 0x000fe200078e001c */
[----:B------:R-:W-:Y:S01]  /*6940*/  MOV R58, R60 ;  /* 0x0000003c003a7202 */ /* 0x000fe20000000f00 */
[----:B------:R-:W-:Y:S01]  /*6950*/  IMAD.MOV.U32 R60, RZ, RZ, R196 ;  /* 0x000000ffff3c7224 */ /* 0x000fe200078e00c4 */
[----:B------:R-:W-:Y:S01]  /*6960*/  MOV R31, R56 ;  /* 0x00000038001f7202 */ /* 0x000fe20000000f00 */
[----:B------:R-:W-:Y:S01]  /*6970*/  FFMA.FTZ R196, R141, c[0x0][0x23c], -R6 ;  /* 0x00008f008dc47a23 */ /* 0x000fe20000010806 */
[----:B------:R-:W-:Y:S01]  /*6980*/  MOV R56, R57 ;  /* 0x0000003900387202 */ /* 0x000fe20000000f00 */
[----:B------:R-:W-:Y:S01]  /*6990*/  IMAD.MOV.U32 R57, RZ, RZ, R58 ;  /* 0x000000ffff397224 */ /* 0x000fe200078e003a */
[----:B------:R-:W-:Y:S01]  /*69a0*/  MOV R58, R59 ;  /* 0x0000003b003a7202 */ /* 0x000fe20000000f00 */
[--C-:B------:R-:W-:Y:S01]  /*69b0*/  FFMA.FTZ R28, R206, c[0x0][0x23c], -R5.reuse ;  /* 0x00008f00ce1c7a23 */ /* 0x100fe20000010805 */
[----:B------:R-:W-:Y:S01]  /*69c0*/  MOV R59, R60 ;  /* 0x0000003c003b7202 */ /* 0x000fe20000000f00 */
[----:B------:R-:W-:Y:S01]  /*69d0*/  IMAD.MOV.U32 R60, RZ, RZ, R156 ;  /* 0x000000ffff3c7224 */ /* 0x000fe200078e009c */
[----:B------:R-:W-:Y:S01]  /*69e0*/  F2FP.PACK_AB R10, R249, R245 ;  /* 0x000000f5f90a723e */ /* 0x000fe200000000ff */
[--C-:B-1----:R-:W-:Y:S01]  /*69f0*/  FFMA.FTZ R2, R246, c[0x0][0x23c], -R5.reuse ;  /* 0x00008f00f6027a23 */ /* 0x102fe20000010805 */
[----:B------:R-:W-:Y:S01]  /*6a00*/  MOV R246, R86 ;  /* 0x0000005600f67202 */ /* 0x000fe20000000f00 */
[--C-:B------:R-:W-:Y:S01]  /*6a10*/  FFMA.FTZ R141, R178, c[0x0][0x23c], -R5.reuse ;  /* 0x00008f00b28d7a23 */ /* 0x100fe20000010805 */
[----:B------:R-:W-:Y:S01]  /*6a20*/  MOV R86, R30 ;  /* 0x0000001e00567202 */ /* 0x000fe20000000f00 */
[----:B------:R1:W4:Y:S01]  /*6a30*/  MUFU.EX2 R237, R2 ;  /* 0x0000000200ed7308 */ /* 0x0003220000000800 */
[--C-:B------:R-:W-:Y:S01]  /*6a40*/  FFMA.FTZ R30, R215, c[0x0][0x23c], -R5.reuse ;  /* 0x00008f00d71e7a23 */ /* 0x100fe20000010805 */
[----:B---3--:R-:W-:Y:S01]  /*6a50*/  F2FP.PACK_AB R4, R240, R241 ;  /* 0x000000f1f004723e */ /* 0x008fe200000000ff */
[----:B------:R-:W-:-:S02]  /*6a60*/  FFMA.FTZ R156, R169, c[0x0][0x23c], -R5 ;  /* 0x00008f00a99c7a23 */ /* 0x000fc40000010805 */
[----:B------:R-:W-:-:S03]  /*6a70*/  IMAD.MOV.U32 R169, RZ, RZ, R66 ;  /* 0x000000ffffa97224 */ /* 0x000fc600078e0042 */
[----:B------:R-:W-:Y:S01]  /*6a80*/  MUFU.EX2 R206, R25 ;  /* 0x0000001900ce7308 */ /* 0x000fe20000000800 */
[----:B-1----:R-:W-:Y:S01]  /*6a90*/  FFMA.FTZ R2, R21, c[0x0][0x23c], -R0 ;  /* 0x00008f0015027a23 */ /* 0x002fe20000010800 */
[----:B------:R-:W-:-:S06]  /*6aa0*/  MOV R21, R84 ;  /* 0x0000005400157202 */ /* 0x000fcc0000000f00 */
[----:B------:R-:W-:Y:S01]  /*6ab0*/  MUFU.EX2 R207, R30 ;  /* 0x0000001e00cf7308 */ /* 0x000fe20000000800 */
[----:B------:R-:W-:Y:S01]  /*6ac0*/  MOV R84, R85 ;  /* 0x0000005500547202 */ /* 0x000fe20000000f00 */
[----:B------:R-:W-:Y:S01]  /*6ad0*/  IMAD.MOV.U32 R85, RZ, RZ, R86 ;  /* 0x000000ffff557224 */ /* 0x000fe200078e0056 */
[----:B------:R-:W-:Y:S02]  /*6ae0*/  MOV R86, R87 ;  /* 0x0000005700567202 */ /* 0x000fe40000000f00 */
[----:B------:R-:W-:Y:S01]  /*6af0*/  MOV R87, R31 ;  /* 0x0000001f00577202 */ /* 0x000fe20000000f00 */
[----:B------:R-:W-:Y:S01]  /*6b00*/  IMAD.MOV.U32 R31, RZ, RZ, R56 ;  /* 0x000000ffff1f7224 */ /* 0x000fe200078e0038 */
[----:B------:R-:W-:Y:S01]  /*6b10*/  MOV R56, R57 ;  /* 0x0000003900387202 */ /* 0x000fe20000000f00 */
[----:B------:R1:W-:Y:S01]  /*6b20*/  MUFU.EX2 R215, R2 ;  /* 0x0000000200d77308 */ /* 0x0003e20000000800 */
[----:B------:R-:W-:Y:S01]  /*6b30*/  MOV R57, R58 ;  /* 0x0000003a00397202 */ /* 0x000fe20000000f00 */
[----:B------:R-:W-:Y:S01]  /*6b40*/  IMAD.MOV.U32 R58, RZ, RZ, R59 ;  /* 0x000000ffff3a7224 */ /* 0x000fe200078e003b */
[----:B------:R-:W-:Y:S01]  /*6b50*/  MOV R59, R60 ;  /* 0x0000003c003b7202 */ /* 0x000fe20000000f00 */
[----:B------:R-:W-:Y:S01]  /*6b60*/  IMAD.MOV.U32 R202, RZ, RZ, R84 ;  /* 0x000000ffffca7224 */ /* 0x000fe200078e0054 */
[----:B------:R-:W-:Y:S01]  /*6b70*/  MOV R60, R61 ;  /* 0x0000003d003c7202 */ /* 0x000fe20000000f00 */
[----:B------:R-:W-:Y:S01]  /*6b80*/  IMAD.MOV.U32 R61, RZ, RZ, R157 ;  /* 0x000000ffff3d7224 */ /* 0x000fe200078e009d */
[----:B----4-:R-:W-:Y:S01]  /*6b90*/  F2FP.PACK_AB R6, R237, R238 ;  /* 0x000000eeed06723e */ /* 0x010fe200000000ff */
[----:B------:R-:W-:Y:S01]  /*6ba0*/  FFMA.FTZ R157, R160, c[0x0][0x23c], -R5 ;  /* 0x00008f00a09d7a23 */ /* 0x000fe20000010805 */
[----:B------:R-:W-:Y:S01]  /*6bb0*/  MOV R172, R31 ;  /* 0x0000001f00ac7202 */ /* 0x000fe20000000f00 */
[--C-:B------:R-:W-:Y:S01]  /*6bc0*/  FFMA.FTZ R160, R174, c[0x0][0x23c], -R0.reuse ;  /* 0x00008f00aea07a23 */ /* 0x100fe20000010800 */
[----:B------:R-:W-:Y:S01]  /*6bd0*/  MOV R174, R161 ;  /* 0x000000a100ae7202 */ /* 0x000fe20000000f00 */
[--C-:B------:R-:W-:Y:S01]  /*6be0*/  FFMA.FTZ R31, R214, c[0x0][0x23c], -R0.reuse ;  /* 0x00008f00d61f7a23 */ /* 0x100fe20000010800 */
[----:B------:R-:W-:Y:S01]  /*6bf0*/  MOV R178, R61 ;  /* 0x0000003d00b27202 */ /* 0x000fe20000000f00 */
[--C-:B------:R-:W-:Y:S01]  /*6c00*/  FFMA.FTZ R161, R171, c[0x0][0x23c], -R0.reuse ;  /* 0x00008f00aba17a23 */ /* 0x100fe20000010800 */
[----:B------:R-:W-:Y:S01]  /*6c10*/  MOV R171, R65 ;  /* 0x0000004100ab7202 */ /* 0x000fe20000000f00 */
[----:B-1----:R-:W-:Y:S01]  /*6c20*/  FFMA.FTZ R2, R252, c[0x0][0x23c], -R0 ;  /* 0x00008f00fc027a23 */ /* 0x002fe20000010800 */
[----:B------:R-:W-:Y:S01]  /*6c30*/  MOV R252, R20 ;  /* 0x0000001400fc7202 */ /* 0x000fe20000000f00 */
[----:B------:R-:W-:Y:S01]  /*6c40*/  IMAD.MOV.U32 R185, RZ, RZ, R60 ;  /* 0x000000ffffb97224 */ /* 0x000fe200078e003c */
[----:B------:R-:W-:Y:S01]  /*6c50*/  MOV R203, R21 ;  /* 0x0000001500cb7202 */ /* 0x000fe20000000f00 */
[----:B------:R1:W3:Y:S01]  /*6c60*/  MUFU.EX2 R236, R2 ;  /* 0x0000000200ec7308 */ /* 0x0002e20000000800 */
[----:B------:R-:W-:Y:S01]  /*6c70*/  F2FP.PACK_AB R8, R246, R252 ;  /* 0x000000fcf608723e */ /* 0x000fe200000000ff */
[----:B------:R-:W-:Y:S01]  /*6c80*/  IMAD.MOV.U32 R179, RZ, RZ, R57 ;  /* 0x000000ffffb37224 */ /* 0x000fe200078e0039 */
[----:B------:R-:W-:Y:S01]  /*6c90*/  MOV R201, R56 ;  /* 0x0000003800c97202 */ /* 0x000fe20000000f00 */
[----:B------:R-:W-:Y:S01]  /*6ca0*/  IMAD.MOV.U32 R214, RZ, RZ, R117 ;  /* 0x000000ffffd67224 */ /* 0x000fe200078e0075 */
[----:B------:R-:W-:Y:S01]  /*6cb0*/  MOV R177, R58 ;  /* 0x0000003a00b17202 */ /* 0x000fe20000000f00 */
[----:B------:R-:W4:Y:S01]  /*6cc0*/  LDSM.16.MT88.4 R20, [R217+0xa000] ;  /* 0x00a00000d914783b */ /* 0x000f220000004200 */
[----:B------:R-:W-:Y:S01]  /*6cd0*/  MOV R205, R59 ;  /* 0x0000003b00cd7202 */ /* 0x000fe20000000f00 */
[----:B--2---:R-:W-:Y:S01]  /*6ce0*/  HMMA.16816.F32 R124, R8, R12, R108 ;  /* 0x0000000c087c723c */ /* 0x004fe2000000186c */
[----:B------:R-:W-:Y:S01]  /*6cf0*/  MOV R200, R85 ;  /* 0x0000005500c87202 */ /* 0x000fe20000000f00 */
[----:B------:R-:W-:Y:S01]  /*6d00*/  IMAD.MOV.U32 R173, RZ, RZ, R87 ;  /* 0x000000ffffad7224 */ /* 0x000fe200078e0057 */
[----:B------:R-:W-:Y:S01]  /*6d10*/  MOV R208, R86 ;  /* 0x0000005600d07202 */ /* 0x000fe20000000f00 */
[----:B------:R-:W-:Y:S01]  /*6d20*/  MUFU.EX2 R210, R28 ;  /* 0x0000001c00d27308 */ /* 0x000fe20000000800 */
[----:B-1----:R-:W-:Y:S01]  /*6d30*/  FFMA.FTZ R2, R250, c[0x0][0x23c], -R0 ;  /* 0x00008f00fa027a23 */ /* 0x002fe20000010800 */
[----:B---3--:R-:W-:Y:S01]  /*6d40*/  F2FP.PACK_AB R5, R236, R215 ;  /* 0x000000d7ec05723e */ /* 0x008fe200000000ff */
[----:B------:R-:W-:-:S05]  /*6d50*/  IMAD.MOV.U32 R250, RZ, RZ, R145 ;  /* 0x000000fffffa7224 */ /* 0x000fca00078e0091 */
[----:B------:R-:W1:Y:S01]  /*6d60*/  MUFU.EX2 R212, R2 ;  /* 0x0000000200d47308 */ /* 0x000e620000000800 */
[----:B------:R-:W-:Y:S01]  /*6d70*/  FFMA.FTZ R145, R187, c[0x0][0x23c], -R0 ;  /* 0x00008f00bb917a23 */ /* 0x000fe20000010800 */
[----:B------:R-:W-:Y:S01]  /*6d80*/  MOV R187, R118 ;  /* 0x0000007600bb7202 */ /* 0x000fe20000000f00 */
[----:B------:R-:W-:Y:S01]  /*6d90*/  FADD.FTZ R0, R193, R192 ;  /* 0x000000c0c1007221 */ /* 0x000fe20000010000 */
[----:B------:R-:W-:Y:S01]  /*6da0*/  MOV R192, R116 ;  /* 0x0000007400c07202 */ /* 0x000fe20000000f00 */
[----:B------:R-:W-:Y:S02]  /*6db0*/  IMAD.MOV.U32 R193, RZ, RZ, R120 ;  /* 0x000000ffffc17224 */ /* 0x000fe400078e0078 */
[----:B------:R-:W-:Y:S02]  /*6dc0*/  HMMA.16816.F32 R120, R8, R14, R96 ;  /* 0x0000000e0878723c */ /* 0x000fe40000001860 */
[----:B------:R-:W-:Y:S01]  /*6dd0*/  FADD.FTZ R0, R193, R0 ;  /* 0x00000000c1007221 */ /* 0x000fe20000010000 */
[----:B-1----:R-:W-:Y:S01]  /*6de0*/  F2FP.PACK_AB R7, R212, R213 ;  /* 0x000000d5d407723e */ /* 0x002fe200000000ff */
[----:B------:R-:W-:-:S06]  /*6df0*/  FADD.FTZ R2, R191, R190 ;  /* 0x000000bebf027221 */ /* 0x000fcc0000010000 */
[C---:B------:R-:W-:Y:S08]  /*6e00*/  HMMA.16816.F32 R64, R4.reuse, R12, R104 ;  /* 0x0000000c0440723c */ /* 0x040ff00000001868 */
[----:B------:R-:W-:Y:S01]  /*6e10*/  HMMA.16816.F32 R60, R4, R14, R100 ;  /* 0x0000000e043c723c */ /* 0x000fe20000001864 */
[----:B------:R-:W1:Y:S01]  /*6e20*/  LDSM.16.MT88.4 R12, [R219+0xa000] ;  /* 0x00a00000db0c783b */ /* 0x000e620000004200 */
[----:B------:R-:W-:-:S06]  /*6e30*/  MOV R190, R171 ;  /* 0x000000ab00be7202 */ /* 0x000fcc0000000f00 */
[-C--:B----4-:R-:W-:Y:S08]  /*6e40*/  HMMA.16816.F32 R96, R8, R20.reuse, R112 ;  /* 0x000000140860723c */ /* 0x090ff00000001870 */
[C---:B------:R-:W-:Y:S08]  /*6e50*/  HMMA.16816.F32 R44, R4.reuse, R20, R44 ;  /* 0x00000014042c723c */ /* 0x040ff0000000182c */
[-C--:B------:R-:W-:Y:S08]  /*6e60*/  HMMA.16816.F32 R40, R4, R22.reuse, R40 ;  /* 0x000000160428723c */ /* 0x080ff00000001828 */
[----:B------:R-:W-:Y:S01]  /*6e70*/  HMMA.16816.F32 R92, R8, R22, R92 ;  /* 0x00000016085c723c */ /* 0x000fe2000000185c */
[----:B------:R-:W-:Y:S01]  /*6e80*/  IMAD.MOV.U32 R193, RZ, RZ, R174 ;  /* 0x000000ffffc17224 */ /* 0x000fe200078e00ae */
[----:B------:R-:W-:Y:S01]  /*6e90*/  MOV R191, R192 ;  /* 0x000000c000bf7202 */ /* 0x000fe20000000f00 */
[----:B------:R-:W2:Y:S01]  /*6ea0*/  MUFU.EX2 R115, R26 ;  /* 0x0000001a00737308 */ /* 0x000ea20000000800 */
[----:B------:R-:W-:-:S02]  /*6eb0*/  FADD.FTZ R0, R229, R0 ;  /* 0x00000000e5007221 */ /* 0x000fc40000010000 */
[----:B------:R-:W-:Y:S02]  /*6ec0*/  FADD.FTZ R2, R232, R2 ;  /* 0x00000002e8027221 */ /* 0x000fe40000010000 */
[-C--:B-1----:R-:W-:Y:S08]  /*6ed0*/  HMMA.16816.F32 R116, R8, R12.reuse, R88 ;  /* 0x0000000c0874723c */ /* 0x082ff00000001858 */
[C---:B------:R-:W-:Y:S08]  /*6ee0*/  HMMA.16816.F32 R56, R4.reuse, R12, R76 ;  /* 0x0000000c0438723c */ /* 0x040ff0000000184c */
[-C--:B------:R-:W-:Y:S08]  /*6ef0*/  HMMA.16816.F32 R52, R4, R14.reuse, R52 ;  /* 0x0000000e0434723c */ /* 0x080ff00000001834 */
[----:B------:R-:W-:Y:S01]  /*6f00*/  HMMA.16816.F32 R108, R8, R14, R72 ;  /* 0x0000000e086c723c */ /* 0x000fe20000001848 */
[----:B------:R-:W1:Y:S01]  /*6f10*/  LDSM.16.MT88.4 R12, [R218+0xa000] ;  /* 0x00a00000da0c783b */ /* 0x000e620000004200 */
[----:B------:R-:W-:Y:S01]  /*6f20*/  MOV R171, R235 ;  /* 0x000000eb00ab7202 */ /* 0x000fe20000000f00 */
[----:B------:R-:W-:Y:S01]  /*6f30*/  IMAD.MOV.U32 R235, RZ, RZ, R176 ;  /* 0x000000ffffeb7224 */ /* 0x000fe200078e00b0 */
[----:B------:R-:W-:Y:S01]  /*6f40*/  MOV R176, R178 ;  /* 0x000000b200b07202 */ /* 0x000fe20000000f00 */
[----:B------:R-:W3:Y:S01]  /*6f50*/  LDSM.16.MT88.4 R20, [R219+0xa800] ;  /* 0x00a80000db14783b */ /* 0x000ee20000004200 */
[----:B------:R-:W-:Y:S01]  /*6f60*/  MOV R178, R185 ;  /* 0x000000b900b27202 */ /* 0x000fe20000000f00 */
[----:B------:R-:W-:-:S02]  /*6f70*/  IMAD.MOV.U32 R185, RZ, RZ, R205 ;  /* 0x000000ffffb97224 */ /* 0x000fc400078e00cd */
[----:B------:R4:W-:Y:S01]  /*6f80*/  MUFU.EX2 R205, R24 ;  /* 0x0000001800cd7308 */ /* 0x0009e20000000800 */
[----:B------:R-:W-:Y:S01]  /*6f90*/  MOV R174, R173 ;  /* 0x000000ad00ae7202 */ /* 0x000fe20000000f00 */
[----:B------:R1:W5:Y:S04]  /*6fa0*/  LDL.LU R232, [R1+0x110] ;  /* 0x0001100001e87983 */ /* 0x0003680000300800 */
[----:B----4-:R-:W4:Y:S01]  /*6fb0*/  LDSM.16.MT88.4 R24, [R216+0xa800] ;  /* 0x00a80000d818783b */ /* 0x010f220000004200 */
[C---:B-1----:R-:W-:Y:S08]  /*6fc0*/  HMMA.16816.F32 R36, R4.reuse, R12, R36 ;  /* 0x0000000c0424723c */ /* 0x042ff00000001824 */
[----:B------:R-:W-:Y:S08]  /*6fd0*/  HMMA.16816.F32 R32, R4, R14, R32 ;  /* 0x0000000e0420723c */ /* 0x000ff00000001820 */
[C---:B------:R-:W-:Y:S08]  /*6fe0*/  HMMA.16816.F32 R84, R8.reuse, R12, R68 ;  /* 0x0000000c0854723c */ /* 0x040ff00000001844 */
[----:B------:R-:W-:Y:S01]  /*6ff0*/  HMMA.16816.F32 R48, R8, R14, R48 ;  /* 0x0000000e0830723c */ /* 0x000fe20000001830 */
[----:B------:R-:W1:Y:S01]  /*7000*/  LDSM.16.MT88.4 R12, [R217+0xa800] ;  /* 0x00a80000d90c783b */ /* 0x000e620000004200 */
[----:B------:R-:W-:Y:S01]  /*7010*/  MOV R173, R208 ;  /* 0x000000d000ad7202 */ /* 0x000fe20000000f00 */
[----:B------:R-:W-:-:S02]  /*7020*/  FADD.FTZ R5, R195, R194 ;  /* 0x000000c2c3057221 */ /* 0x000fc40000010000 */
[----:B------:R-:W1:Y:S01]  /*7030*/  LDSM.16.MT88.4 R8, [R218+0xa800] ;  /* 0x00a80000da08783b */ /* 0x000e620000004200 */
[----:B------:R-:W3:Y:S01]  /*7040*/  MUFU.EX2 R208, R31 ;  /* 0x0000001f00d07308 */ /* 0x000ee20000000800 */
[----:B------:R-:W-:Y:S01]  /*7050*/  FADD.FTZ R4, R231, R80 ;  /* 0x00000050e7047221 */ /* 0x000fe20000010000 */
[----:B------:R-:W-:Y:S01]  /*7060*/  MOV R192, R184 ;  /* 0x000000b800c07202 */ /* 0x000fe20000000f00 */
[----:B------:R-:W-:Y:S01]  /*7070*/  IMAD.MOV.U32 R184, RZ, RZ, R200 ;  /* 0x000000ffffb87224 */ /* 0x000fe200078e00c8 */
[----:B------:R-:W-:Y:S01]  /*7080*/  F2FP.PACK_AB R6, R211, R210 ;  /* 0x000000d2d306723e */ /* 0x000fe200000000ff */
[----:B------:R-:W-:Y:S01]  /*7090*/  FADD.FTZ R29, R191, R5 ;  /* 0x00000005bf1d7221 */ /* 0x000fe20000010000 */
[----:B--2---:R-:W-:Y:S01]  /*70a0*/  F2FP.PACK_AB R5, R206, R115 ;  /* 0x00000073ce05723e */ /* 0x004fe200000000ff */
[----:B------:R-:W-:Y:S01]  /*70b0*/  FADD.FTZ R28, R227, R4 ;  /* 0x00000004e31c7221 */ /* 0x000fe20000010000 */
[----:B------:R-:W-:Y:S01]  /*70c0*/  MUFU.EX2 R138, R138 ;  /* 0x0000008a008a7308 */ /* 0x000fe20000000800 */
[----:B------:R-:W-:-:S07]  /*70d0*/  F2FP.PACK_AB R4, R209, R207 ;  /* 0x000000cfd104723e */ /* 0x000fce00000000ff */
[----:B------:R-:W-:Y:S01]  /*70e0*/  MUFU.EX2 R137, R137 ;  /* 0x0000008900897308 */ /* 0x000fe20000000800 */
[----:B---3--:R-:W-:-:S07]  /*70f0*/  F2FP.PACK_AB R7, R208, R205 ;  /* 0x000000cdd007723e */ /* 0x008fce00000000ff */
[----:B------:R-:W-:Y:S01]  /*7100*/  MUFU.EX2 R133, R133 ;  /* 0x0000008500857308 */ /* 0x000fe20000000800 */
[----:B------:R-:W-:-:S07]  /*7110*/  MOV R114, R184 ;  /* 0x000000b800727202 */ /* 0x000fce0000000f00 */
[----:B------:R-:W2:Y:S01]  /*7120*/  MUFU.EX2 R132, R132 ;  /* 0x0000008400847308 */ /* 0x000ea20000000800 */
[----:B------:R-:W-:-:S07]  /*7130*/  MOV R191, R193 ;  /* 0x000000c100bf7202 */ /* 0x000fce0000000f00 */
[----:B------:R-:W-:Y:S08]  /*7140*/  MUFU.EX2 R131, R131 ;  /* 0x0000008300837308 */ /* 0x000ff00000000800 */
[----:B------:R-:W3:Y:S08]  /*7150*/  MUFU.EX2 R130, R130 ;  /* 0x0000008200827308 */ /* 0x000ef00000000800 */
[----:B------:R-:W-:Y:S08]  /*7160*/  MUFU.EX2 R129, R129 ;  /* 0x0000008100817308 */ /* 0x000ff00000000800 */
[----:B------:R-:W1:Y:S01]  /*7170*/  MUFU.EX2 R128, R128 ;  /* 0x0000008000807308 */ /* 0x000e620000000800 */
[----:B------:R-:W-:Y:S01]  /*7180*/  IMAD.MOV.U32 R189, RZ, RZ, R171 ;  /* 0x000000ffffbd7224 */ /* 0x000fe200078e00ab */
[----:B------:R-:W-:Y:S01]  /*7190*/  MOV R193, R174 ;  /* 0x000000ae00c17202 */ /* 0x000fe20000000f00 */
[----:B------:R-:W-:Y:S01]  /*71a0*/  IMAD.MOV.U32 R184, RZ, RZ, R81 ;  /* 0x000000ffffb87224 */ /* 0x000fe200078e0051 */
[----:B------:R-:W-:Y:S01]  /*71b0*/  MOV R174, R82 ;  /* 0x0000005200ae7202 */ /* 0x000fe20000000f00 */
[C---:B------:R-:W-:Y:S01]  /*71c0*/  HMMA.16816.F32 R88, R4.reuse, R20, R56 ;  /* 0x000000140458723c */ /* 0x040fe20000001838 */
[----:B------:R-:W-:Y:S01]  /*71d0*/  MOV R171, R83 ;  /* 0x0000005300ab7202 */ /* 0x000fe20000000f00 */
[----:B------:R-:W-:Y:S01]  /*71e0*/  FADD.FTZ R2, R228, R2 ;  /* 0x00000002e4027221 */ /* 0x000fe20000010000 */
[----:B------:R-:W-:Y:S01]  /*71f0*/  MUFU.EX2 R113, R141 ;  /* 0x0000008d00717308 */ /* 0x000fe20000000800 */
[----:B------:R1:W5:Y:S04]  /*7200*/  LDL.LU R231, [R1+0x10c] ;  /* 0x00010c0001e77983 */ /* 0x0003680000300800 */
[C---:B----4-:R-:W-:Y:S08]  /*7210*/  HMMA.16816.F32 R104, R4.reuse, R24, R64 ;  /* 0x000000180468723c */ /* 0x050ff00000001840 */
[C---:B------:R-:W-:Y:S08]  /*7220*/  HMMA.16816.F32 R100, R4.reuse, R26, R60 ;  /* 0x0000001a0464723c */ /* 0x040ff0000000183c */
[C---:B------:R-:W-:Y:S08]  /*7230*/  HMMA.16816.F32 R80, R4.reuse, R22, R52 ;  /* 0x000000160450723c */ /* 0x040ff00000001834 */
[C---:B-1----:R-:W-:Y:S08]  /*7240*/  HMMA.16816.F32 R76, R4.reuse, R12, R44 ;  /* 0x0000000c044c723c */ /* 0x042ff0000000182c */
[C---:B------:R-:W-:Y:S08]  /*7250*/  HMMA.16816.F32 R72, R4.reuse, R14, R40 ;  /* 0x0000000e0448723c */ /* 0x040ff00000001828 */
[C---:B------:R-:W-:Y:S08]  /*7260*/  HMMA.16816.F32 R68, R4.reuse, R8, R36 ;  /* 0x000000080444723c */ /* 0x040ff00000001824 */
[----:B------:R-:W-:Y:S07]  /*7270*/  HMMA.16816.F32 R56, R4, R10, R32 ;  /* 0x0000000a0438723c */ /* 0x000fee0000001820 */
[----:B------:R-:W-:-:S02]  /*7280*/  FADD.FTZ R5, R114, R29 ;  /* 0x0000001d72057221 */ /* 0x000fc40000010000 */
[----:B------:R-:W-:Y:S01]  /*7290*/  FADD.FTZ R4, R225, R0 ;  /* 0x00000000e1047221 */ /* 0x000fe20000010000 */
[----:B--2---:R-:W-:Y:S01]  /*72a0*/  F2FP.PACK_AB R6, R132, R133 ;  /* 0x000000858406723e */ /* 0x004fe200000000ff */
[----:B------:R-:W-:Y:S01]  /*72b0*/  FADD.FTZ R30, R222, R5 ;  /* 0x00000005de1e7221 */ /* 0x000fe20000010000 */
[----:B---3--:R-:W-:Y:S01]  /*72c0*/  F2FP.PACK_AB R5, R130, R131 ;  /* 0x000000838205723e */ /* 0x008fe200000000ff */
[----:B------:R-:W-:Y:S01]  /*72d0*/  FADD.FTZ R29, R221, R4 ;  /* 0x00000004dd1d7221 */ /* 0x000fe20000010000 */
[----:B------:R-:W-:Y:S02]  /*72e0*/  F2FP.PACK_AB R4, R137, R138 ;  /* 0x0000008a8904723e */ /* 0x000fe400000000ff */
[----:B------:R-:W-:-:S07]  /*72f0*/  F2FP.PACK_AB R7, R128, R129 ;  /* 0x000000818007723e */ /* 0x000fce00000000ff */
[C---:B------:R-:W-:Y:S08]  /*7300*/  HMMA.16816.F32 R64, R4.reuse, R24, R124 ;  /* 0x000000180440723c */ /* 0x040ff0000000187c */
[C---:B------:R-:W-:Y:S01]  /*7310*/  HMMA.16816.F32 R52, R4.reuse, R26, R120 ;  /* 0x0000001a0434723c */ /* 0x040fe20000001878 */
[----:B------:R-:W1:Y:S07]  /*7320*/  LDSM.16.MT88.4 R24, [R216+0xb000] ;  /* 0x00b00000d818783b */ /* 0x000e6e0000004200 */
[C---:B------:R-:W-:Y:S08]  /*7330*/  HMMA.16816.F32 R44, R4.reuse, R20, R116 ;  /* 0x00000014042c723c */ /* 0x040ff00000001874 */
[C---:B------:R-:W-:Y:S01]  /*7340*/  HMMA.16816.F32 R40, R4.reuse, R22, R108 ;  /* 0x000000160428723c */ /* 0x040fe2000000186c */
[----:B------:R-:W2:Y:S07]  /*7350*/  LDSM.16.MT88.4 R20, [R219+0xb000] ;  /* 0x00b00000db14783b */ /* 0x000eae0000004200 */
[C---:B------:R-:W-:Y:S08]  /*7360*/  HMMA.16816.F32 R32, R4.reuse, R12, R96 ;  /* 0x0000000c0420723c */ /* 0x040ff00000001860 */
[C---:B------:R-:W-:Y:S01]  /*7370*/  HMMA.16816.F32 R36, R4.reuse, R14, R92 ;  /* 0x0000000e0424723c */ /* 0x040fe2000000185c */
[----:B------:R-:W3:Y:S07]  /*7380*/  LDSM.16.MT88.4 R12, [R217+0xb000] ;  /* 0x00b00000d90c783b */ /* 0x000eee0000004200 */
[C---:B------:R-:W-:Y:S08]  /*7390*/  HMMA.16816.F32 R60, R4.reuse, R8, R84 ;  /* 0x00000008043c723c */ /* 0x040ff00000001854 */
[----:B------:R-:W-:Y:S01]  /*73a0*/  HMMA.16816.F32 R48, R4, R10, R48 ;  /* 0x0000000a0430723c */ /* 0x000fe20000001830 */
[----:B------:R-:W4:Y:S01]  /*73b0*/  LDSM.16.MT88.4 R8, [R218+0xb000] ;  /* 0x00b00000da08783b */ /* 0x000f220000004200 */
[----:B------:R-:W-:Y:S01]  /*73c0*/  MUFU.EX2 R111, R142 ;  /* 0x0000008e006f7308 */ /* 0x000fe20000000800 */
[----:B------:R-:W-:Y:S01]  /*73d0*/  FADD.FTZ R2, R224, R2 ;  /* 0x00000002e0027221 */ /* 0x000fe20000010000 */
[----:B------:R-:W-:-:S06]  /*73e0*/  MOV R188, R192 ;  /* 0x000000c000bc7202 */ /* 0x000fcc0000000f00 */
[----:B------:R-:W-:Y:S01]  /*73f0*/  MUFU.EX2 R114, R140 ;  /* 0x0000008c00727308 */ /* 0x000fe20000000800 */
[----:B------:R-:W-:-:S07]  /*7400*/  FADD.FTZ R0, R223, R28 ;  /* 0x0000001cdf007221 */ /* 0x000fce0000010000 */
[----:B------:R-:W1:Y:S01]  /*7410*/  MUFU.EX2 R112, R143 ;  /* 0x0000008f00707308 */ /* 0x000e620000000800 */
[----:B------:R-:W-:-:S07]  /*7420*/  FADD.FTZ R28, R220, R2 ;  /* 0x00000002dc1c7221 */ /* 0x000fce0000010000 */
[----:B------:R-:W-:Y:S01]  /*7430*/  MUFU.EX2 R110, R144 ;  /* 0x00000090006e7308 */ /* 0x000fe20000000800 */
[----:B------:R-:W-:-:S07]  /*7440*/  MOV R194, R189 ;  /* 0x000000bd00c27202 */ /* 0x000fce0000000f00 */
[----:B------:R-:W1:Y:S08]  /*7450*/  MUFU.EX2 R109, R145 ;  /* 0x00000091006d7308 */ /* 0x000e700000000800 */
[----:B------:R-:W-:Y:S08]  /*7460*/  MUFU.EX2 R99, R146 ;  /* 0x0000009200637308 */ /* 0x000ff00000000800 */
[----:B------:R-:W2:Y:S01]  /*7470*/  MUFU.EX2 R108, R147 ;  /* 0x00000093006c7308 */ /* 0x000ea20000000800 */
        /* <DEDUP_REMOVED lines=8> */
[----:B------:R-:W-:Y:S01]  /*7500*/  MUFU.EX2 R98, R148 ;  /* 0x0000009400627308 */ /* 0x000fe20000000800 */
[----:B------:R-:W-:Y:S01]  /*7510*/  FADD.FTZ R0, R194, R30 ;  /* 0x0000001ec2007221 */ /* 0x000fe20000010000 */
[----:B-1----:R-:W-:Y:S01]  /*7520*/  F2FP.PACK_AB R6, R112, R114 ;  /* 0x000000727006723e */ /* 0x002fe200000000ff */
[----:B------:R-:W-:Y:S01]  /*7530*/  FADD.FTZ R31, R188, R5 ;  /* 0x00000005bc1f7221 */ /* 0x000fe20000010000 */
[----:B------:R-:W-:Y:S01]  /*7540*/  F2FP.PACK_AB R5, R109, R110 ;  /* 0x0000006e6d05723e */ /* 0x000fe200000000ff */
[----:B------:R-:W-:-:S03]  /*7550*/  FADD.FTZ R30, R191, R4 ;  /* 0x00000004bf1e7221 */ /* 0x000fc60000010000 */
[----:B------:R-:W-:Y:S01]  /*7560*/  MUFU.EX2 R97, R149 ;  /* 0x0000009500617308 */ /* 0x000fe20000000800 */
[----:B------:R-:W-:-:S07]  /*7570*/  F2FP.PACK_AB R4, R113, R111 ;  /* 0x0000006f7104723e */ /* 0x000fce00000000ff */
[----:B------:R-:W-:Y:S01]  /*7580*/  MUFU.EX2 R96, R150 ;  /* 0x0000009600607308 */ /* 0x000fe20000000800 */
[----:B--2---:R-:W-:-:S07]  /*7590*/  F2FP.PACK_AB R7, R108, R99 ;  /* 0x000000636c07723e */ /* 0x004fce00000000ff */
[----:B------:R1:W-:Y:S01]  /*75a0*/  MUFU.EX2 R95, R151 ;  /* 0x00000097005f7308 */ /* 0x0003e20000000800 */
[----:B------:R-:W-:-:S07]  /*75b0*/  IMAD.MOV.U32 R192, RZ, RZ, R226 ;  /* 0x000000ffffc07224 */ /* 0x000fce00078e00e2 */
[----:B------:R-:W-:Y:S08]  /*75c0*/  MUFU.EX2 R94, R152 ;  /* 0x00000098005e7308 */ /* 0x000ff00000000800 */
[----:B------:R-:W2:Y:S08]  /*75d0*/  MUFU.EX2 R93, R153 ;  /* 0x00000099005d7308 */ /* 0x000eb00000000800 */
[----:B------:R-:W-:Y:S08]  /*75e0*/  MUFU.EX2 R92, R154 ;  /* 0x0000009a005c7308 */ /* 0x000ff00000000800 */
[----:B------:R-:W1:Y:S01]  /*75f0*/  MUFU.EX2 R87, R155 ;  /* 0x0000009b00577308 */ /* 0x000e620000000800 */
[----:B------:R-:W-:Y:S01]  /*7600*/  MOV R190, R169 ;  /* 0x000000a900be7202 */ /* 0x000fe20000000f00 */
[----:B------:R-:W-:Y:S01]  /*7610*/  FADD.FTZ R2, R16, R2 ;  /* 0x0000000210027221 */ /* 0x000fe20000010000 */
[----:B------:R-:W-:Y:S01]  /*7620*/  HMMA.16816.F32 R104, R4, R24, R104 ;  /* 0x000000180468723c */ /* 0x000fe20000001868 */
[----:B------:R-:W-:Y:S01]  /*7630*/  FADD.FTZ R0, R189, R0 ;  /* 0x00000000bd007221 */ /* 0x000fe20000010000 */
[----:B------:R-:W-:Y:S01]  /*7640*/  MOV R202, R203 ;  /* 0x000000cb00ca7202 */ /* 0x000fe20000000f00 */
[----:B------:R-:W-:Y:S01]  /*7650*/  FADD.FTZ R29, R190, R2 ;  /* 0x00000002be1d7221 */ /* 0x000fe20000010000 */
[----:B------:R-:W-:-:S02]  /*7660*/  MOV R120, R200 ;  /* 0x000000c800787202 */ /* 0x000fc40000000f00 */
[----:B------:R-:W-:Y:S01]  /*7670*/  MOV R123, R199 ;  /* 0x000000c7007b7202 */ /* 0x000fe20000000f00 */
[----:B------:R-:W-:Y:S01]  /*7680*/  IMAD.MOV.U32 R124, RZ, RZ, R181 ;  /* 0x000000ffff7c7224 */ /* 0x000fe200078e00b5 */
[C---:B------:R-:W-:Y:S01]  /*7690*/  HMMA.16816.F32 R100, R4.reuse, R26, R100 ;  /* 0x0000001a0464723c */ /* 0x040fe20000001864 */
[----:B------:R-:W-:Y:S01]  /*76a0*/  FADD.FTZ R2, R171, R30 ;  /* 0x0000001eab027221 */ /* 0x000fe20000010000 */
[----:B------:R-:W-:Y:S01]  /*76b0*/  MOV R125, R198 ;  /* 0x000000c6007d7202 */ /* 0x000fe20000000f00 */
[----:B------:R-:W-:Y:S01]  /*76c0*/  FADD.FTZ R28, R193, R0 ;  /* 0x00000000c11c7221 */ /* 0x000fe20000010000 */
[----:B------:R-:W-:Y:S01]  /*76d0*/  MOV R126, R180 ;  /* 0x000000b4007e7202 */ /* 0x000fe20000000f00 */
[----:B------:R-:W-:Y:S01]  /*76e0*/  IMAD.MOV.U32 R127, RZ, RZ, R183 ;  /* 0x000000ffff7f7224 */ /* 0x000fe200078e00b7 */
[----:B------:R-:W-:Y:S01]  /*76f0*/  MUFU.EX2 R86, R156 ;  /* 0x0000009c00567308 */ /* 0x000fe20000000800 */
[----:B------:R-:W-:Y:S01]  /*7700*/  LDSM.16.MT88.4 R144, [R219+0xb800] ;  /* 0x00b80000db90783b */ /* 0x000fe20000004200 */
[C---:B------:R-:W-:Y:S03]  /*7710*/  HMMA.16816.F32 R88, R4.reuse, R20, R88 ;  /* 0x000000140458723c */ /* 0x040fe60000001858 */
[----:B------:R-:W-:Y:S05]  /*7720*/  LDSM.16.MT88.4 R140, [R217+0xb800] ;  /* 0x00b80000d98c783b */ /* 0x000fea0000004200 */
[C---:B------:R-:W-:Y:S08]  /*7730*/  HMMA.16816.F32 R80, R4.reuse, R22, R80 ;  /* 0x000000160450723c */ /* 0x040ff00000001850 */
[C---:B---3--:R-:W-:Y:S08]  /*7740*/  HMMA.16816.F32 R76, R4.reuse, R12, R76 ;  /* 0x0000000c044c723c */ /* 0x048ff0000000184c */
[C---:B------:R-:W-:Y:S08]  /*7750*/  HMMA.16816.F32 R72, R4.reuse, R14, R72 ;  /* 0x0000000e0448723c */ /* 0x040ff00000001848 */
[C---:B----4-:R-:W-:Y:S08]  /*7760*/  HMMA.16816.F32 R68, R4.reuse, R8, R68 ;  /* 0x000000080444723c */ /* 0x050ff00000001844 */
[----:B------:R-:W-:Y:S01]  /*7770*/  HMMA.16816.F32 R56, R4, R10, R56 ;  /* 0x0000000a0438723c */ /* 0x000fe20000001838 */
[----:B------:R-:W-:Y:S01]  /*7780*/  MUFU.EX2 R85, R157 ;  /* 0x0000009d00557308 */ /* 0x000fe20000000800 */
[----:B-1----:R-:W1:Y:S05]  /*7790*/  LDSM.16.MT88.4 R148, [R216+0xb800] ;  /* 0x00b80000d894783b */ /* 0x002e6a0000004200 */
[----:B------:R-:W-:Y:S01]  /*77a0*/  FADD.FTZ R4, R192, R31 ;  /* 0x0000001fc0047221 */ /* 0x000fe20000010000 */
[----:B--2---:R-:W-:-:S02]  /*77b0*/  F2FP.PACK_AB R5, R93, R94 ;  /* 0x0000005e5d05723e */ /* 0x004fc400000000ff */
[----:B------:R-:W-:Y:S01]  /*77c0*/  F2FP.PACK_AB R6, R95, R96 ;  /* 0x000000605f06723e */ /* 0x000fe200000000ff */
[----:B------:R-:W-:Y:S01]  /*77d0*/  FADD.FTZ R30, R186, R4 ;  /* 0x00000004ba1e7221 */ /* 0x000fe20000010000 */
[----:B------:R-:W-:Y:S02]  /*77e0*/  F2FP.PACK_AB R4, R97, R98 ;  /* 0x000000626104723e */ /* 0x000fe400000000ff */
[----:B------:R-:W-:Y:S01]  /*77f0*/  F2FP.PACK_AB R7, R87, R92 ;  /* 0x0000005c5707723e */ /* 0x000fe200000000ff */
[----:B------:R-:W-:Y:S02]  /*7800*/  FADD.FTZ R0, R174, R29 ;  /* 0x0000001dae007221 */ /* 0x000fe40000010000 */
[----:B------:R-:W-:Y:S02]  /*7810*/  FADD.FTZ R28, R184, R28 ;  /* 0x0000001cb81c7221 */ /* 0x000fe40000010000 */
[----:B------:R-:W-:Y:S02]  /*7820*/  FADD.FTZ R29, R187, R2 ;  /* 0x00000002bb1d7221 */ /* 0x000fe40000010000 */
[----:B------:R-:W-:Y:S01]  /*7830*/  FADD.FTZ R2, R214, R0 ;  /* 0x00000000d6027221 */ /* 0x000fe20000010000 */
[----:B------:R-:W-:Y:S01]  /*7840*/  HMMA.16816.F32 R64, R4, R24, R64 ;  /* 0x000000180440723c */ /* 0x000fe20000001840 */
[----:B------:R-:W-:-:S02]  /*7850*/  FADD.FTZ R0, R235, R28 ;  /* 0x0000001ceb007221 */ /* 0x000fc40000010000 */
[----:B------:R-:W-:Y:S02]  /*7860*/  IMAD.MOV.U32 R203, RZ, RZ, R230 ;  /* 0x000000ffffcb7224 */ /* 0x000fe400078e00e6 */
[----:B------:R-:W-:-:S03]  /*7870*/  IMAD.MOV.U32 R169, RZ, RZ, R19 ;  /* 0x000000ffffa97224 */ /* 0x000fc600078e0013 */
[----:B------:R-:W-:Y:S01]  /*7880*/  HMMA.16816.F32 R52, R4, R26, R52 ;  /* 0x0000001a0434723c */ /* 0x000fe20000001834 */
[----:B------:R-:W-:Y:S02]  /*7890*/  FADD.FTZ R2, R250, R2 ;  /* 0x00000002fa027221 */ /* 0x000fe40000010000 */
[----:B------:R-:W-:-:S05]  /*78a0*/  FADD.FTZ R0, R251, R0 ;  /* 0x00000000fb007221 */ /* 0x000fca0000010000 */
[----:B------:R-:W-:Y:S01]  /*78b0*/  HMMA.16816.F32 R44, R4, R20, R44 ;  /* 0x00000014042c723c */ /* 0x000fe2000000182c */
[----:B------:R-:W-:Y:S01]  /*78c0*/  IMAD.MOV.U32 R121, RZ, RZ, R202 ;  /* 0x000000ffff797224 */ /* 0x000fe200078e00ca */
[----:B------:R-:W-:-:S06]  /*78d0*/  MOV R122, R203 ;  /* 0x000000cb007a7202 */ /* 0x000fcc0000000f00 */
[----:B------:R-:W-:Y:S01]  /*78e0*/  HMMA.16816.F32 R40, R4, R22, R40 ;  /* 0x000000160428723c */ /* 0x000fe20000001828 */
[----:B------:R-:W-:-:S07]  /*78f0*/  FADD.FTZ R2, R176, R2 ;  /* 0x00000002b0027221 */ /* 0x000fce0000010000 */
[C---:B------:R-:W-:Y:S08]  /*7900*/  HMMA.16816.F32 R32, R4.reuse, R12, R32 ;  /* 0x0000000c0420723c */ /* 0x040ff00000001820 */
[C---:B------:R-:W-:Y:S08]  /*7910*/  HMMA.16816.F32 R36, R4.reuse, R14, R36 ;  /* 0x0000000e0424723c */ /* 0x040ff00000001824 */
[C---:B------:R-:W-:Y:S08]  /*7920*/  HMMA.16816.F32 R60, R4.reuse, R8, R60 ;  /* 0x00000008043c723c */ /* 0x040ff0000000183c */
[----:B------:R-:W-:Y:S01]  /*7930*/  HMMA.16816.F32 R48, R4, R10, R48 ;  /* 0x0000000a0430723c */ /* 0x000fe20000001830 */
[----:B------:R-:W-:Y:S01]  /*7940*/  FADD.FTZ R0, R119, R0 ;  /* 0x0000000077007221 */ /* 0x000fe20000010000 */
[----:B------:R-:W-:Y:S01]  /*7950*/  MOV R171, R197 ;  /* 0x000000c500ab7202 */ /* 0x000fe20000000f00 */
[----:B------:R-:W-:Y:S01]  /*7960*/  FADD.FTZ R2, R122, R2 ;  /* 0x000000027a027221 */ /* 0x000fe20000010000 */
[----:B------:R-:W-:Y:S01]  /*7970*/  MOV R235, R201 ;  /* 0x000000c900eb7202 */ /* 0x000fe20000000f00 */
[----:B------:R-:W-:Y:S01]  /*7980*/  IMAD.MOV.U32 R214, RZ, RZ, R172 ;  /* 0x000000ffffd67224 */ /* 0x000fe200078e00ac */
[----:B------:R-:W-:Y:S01]  /*7990*/  MOV R250, R185 ;  /* 0x000000b900fa7202 */ /* 0x000fe20000000f00 */
[----:B------:R-:W-:Y:S01]  /*79a0*/  FADD.FTZ R5, R239, R30 ;  /* 0x0000001eef057221 */ /* 0x000fe20000010000 */
[----:B------:R-:W-:Y:S01]  /*79b0*/  MOV R251, R178 ;  /* 0x000000b200fb7202 */ /* 0x000fe20000000f00 */
[----:B------:R-:W-:Y:S01]  /*79c0*/  FADD.FTZ R4, R247, R29 ;  /* 0x0000001df7047221 */ /* 0x000fe20000010000 */
[----:B------:R-:W2:Y:S01]  /*79d0*/  MUFU.EX2 R23, R164 ;  /* 0x000000a400177308 */ /* 0x000ea20000000800 */
[----:B------:R-:W-:Y:S01]  /*79e0*/  FADD.FTZ R5, R169, R5 ;  /* 0x00000005a9057221 */ /* 0x000fe20000010000 */
[----:B------:R-:W3:Y:S01]  /*79f0*/  LDSM.16.MT88.4 R12, [R218+0xb800] ;  /* 0x00b80000da0c783b */ /* 0x000ee20000004200 */
[----:B------:R-:W-:Y:S01]  /*7a00*/  FADD.FTZ R4, R175, R4 ;  /* 0x00000004af047221 */ /* 0x000fe20000010000 */
[----:B------:R-:W-:Y:S01]  /*7a10*/  MOV R169, R182 ;  /* 0x000000b600a97202 */ /* 0x000fe20000000f00 */
[----:B------:R-:W-:Y:S01]  /*7a20*/  FADD.FTZ R5, R120, R5 ;  /* 0x0000000578057221 */ /* 0x000fe20000010000 */
[----:B------:R4:W5:Y:S01]  /*7a30*/  LDL.LU R230, [R1+0x108] ;  /* 0x0001080001e67983 */ /* 0x0009620000300800 */
[----:B------:R-:W-:-:S02]  /*7a40*/  FADD.FTZ R4, R121, R4 ;  /* 0x0000000479047221 */ /* 0x000fc40000010000 */
[----:B------:R-:W-:Y:S01]  /*7a50*/  FADD.FTZ R0, R123, R0 ;  /* 0x000000007b007221 */ /* 0x000fe20000010000 */
        /* <DEDUP_REMOVED lines=8> */
[----:B------:R-:W-:-:S02]  /*7ae0*/  IMAD.MOV.U32 R247, RZ, RZ, R177 ;  /* 0x000000fffff77224 */ /* 0x000fc400078e00b1 */
        /* <DEDUP_REMOVED lines=69> */
[----:B------:R-:W-:Y:S01]  /*7f40*/  FADD.FTZ R4, R92, R4 ;  /* 0x000000045c047221 */ /* 0x000fe20000010000 */
[----:B------:R-:W1:Y:S01]  /*7f50*/  MUFU.EX2 R84, R158 ;  /* 0x0000009e00547308 */ /* 0x000e620000000800 */
[----:B------:R-:W-:Y:S02]  /*7f60*/  FADD.FTZ R0, R99, R0 ;  /* 0x0000000063007221 */ /* 0x000fe40000010000 */
[----:B------:R-:W-:Y:S02]  /*7f70*/  FADD.FTZ R2, R114, R2 ;  /* 0x0000000272027221 */ /* 0x000fe40000010000 */
[----:B------:R-:W-:Y:S02]  /*7f80*/  FADD.FTZ R5, R95, R5 ;  /* 0x000000055f057221 */ /* 0x000fe40000010000 */
[----:B------:R-:W-:Y:S01]  /*7f90*/  FADD.FTZ R4, R87, R4 ;  /* 0x0000000457047221 */ /* 0x000fe20000010000 */
[----:B------:R-:W3:Y:S01]  /*7fa0*/  MUFU.EX2 R20, R168 ;  /* 0x000000a800147308 */ /* 0x000ee20000000800 */
[----:B------:R-:W-:-:S02]  /*7fb0*/  FADD.FTZ R0, R108, R0 ;  /* 0x000000006c007221 */ /* 0x000fc40000010000 */
[----:B------:R-:W-:Y:S02]  /*7fc0*/  FADD.FTZ R2, R112, R2 ;  /* 0x0000000270027221 */ /* 0x000fe40000010000 */
[----:B--2---:R-:W-:-:S03]  /*7fd0*/  FADD.FTZ R5, R23, R5 ;  /* 0x0000000517057221 */ /* 0x004fc60000010000 */
[----:B------:R-:W2:Y:S01]  /*7fe0*/  MUFU.EX2 R8, R204 ;  /* 0x000000cc00087308 */ /* 0x000ea20000000800 */
[----:B-1----:R-:W-:Y:S02]  /*7ff0*/  FADD.FTZ R4, R11, R4 ;  /* 0x000000040b047221 */ /* 0x002fe40000010000 */
[----:B------:R-:W-:-:S05]  /*8000*/  FADD.FTZ R0, R27, R0 ;  /* 0x000000001b007221 */ /* 0x000fca0000010000 */
[----:B------:R-:W1:Y:S01]  /*8010*/  MUFU.EX2 R24, R163 ;  /* 0x000000a300187308 */ /* 0x000e620000000800 */
[----:B------:R-:W-:Y:S02]  /*8020*/  FADD.FTZ R2, R86, R2 ;  /* 0x0000000256027221 */ /* 0x000fe40000010000 */
[----:B------:R-:W-:-:S05]  /*8030*/  FADD.FTZ R5, R22, R5 ;  /* 0x0000000516057221 */ /* 0x000fca0000010000 */
[----:B------:R-:W1:Y:S01]  /*8040*/  MUFU.EX2 R31, R159 ;  /* 0x0000009f001f7308 */ /* 0x000e620000000800 */
[----:B------:R-:W-:Y:S02]  /*8050*/  FADD.FTZ R4, R10, R4 ;  /* 0x000000040a047221 */ /* 0x000fe40000010000 */
[----:B------:R-:W-:Y:S02]  /*8060*/  FADD.FTZ R0, R26, R0 ;  /* 0x000000001a007221 */ /* 0x000fe40000010000 */
[----:B------:R-:W-:Y:S02]  /*8070*/  FADD.FTZ R2, R85, R2 ;  /* 0x0000000255027221 */ /* 0x000fe40000010000 */
[----:B------:R-:W-:Y:S02]  /*8080*/  FADD.FTZ R5, R21, R5 ;  /* 0x0000000515057221 */ /* 0x000fe40000010000 */
[----:B------:R-:W-:Y:S02]  /*8090*/  FADD.FTZ R4, R9, R4 ;  /* 0x0000000409047221 */ /* 0x000fe40000010000 */
[----:B------:R-:W-:-:S02]  /*80a0*/  FADD.FTZ R0, R25, R0 ;  /* 0x0000000019007221 */ /* 0x000fc40000010000 */
[----:B------:R-:W-:Y:S02]  /*80b0*/  FADD.FTZ R2, R84, R2 ;  /* 0x0000000254027221 */ /* 0x000fe40000010000 */
[----:B---3--:R-:W-:Y:S02]  /*80c0*/  FADD.FTZ R5, R20, R5 ;  /* 0x0000000514057221 */ /* 0x008fe40000010000 */
[----:B--2---:R-:W-:Y:S02]  /*80d0*/  FADD.FTZ R4, R8, R4 ;  /* 0x0000000408047221 */ /* 0x004fe40000010000 */
[----:B-1----:R-:W-:Y:S02]  /*80e0*/  FADD.FTZ R0, R24, R0 ;  /* 0x0000000018007221 */ /* 0x002fe40000010000 */
        /* <DEDUP_REMOVED lines=29> */
[----:B------:R-:W-:Y:S11]  /*82c0*/  @!P0 BRA `(.L_x_24) ;  /* 0x0000819000008947 */ /* 0x000ff60003800000 */
[----:B----4-:R-:W2:Y:S01]  /*82d0*/  LDL.64 R248, [R1+0xa0] ;  /* 0x0000a00001f87983 */ /* 0x010ea20000100a00 */
[----:B------:R-:W-:Y:S01]  /*82e0*/  UIADD3 UR6, UR8, -0x2, URZ ;  /* 0xfffffffe08067890 */ /* 0x000fe2000fffe03f */
[----:B------:R-:W-:Y:S01]  /*82f0*/  IMAD.U32 R0, RZ, RZ, UR4 ;  /* 0x00000004ff007e24 */ /* 0x000fe2000f8e00ff */
[----:B------:R-:W-:-:S04]  /*8300*/  DEPBAR.LE SB0, 0x0 ;  /* 0x000080000000791a */ /* 0x000fc80000000000 */
[----:B------:R-:W-:Y:S01]  /*8310*/  USHF.R.S32.HI UR5, URZ, 0x1f, UR6 ;  /* 0x0000001f3f057899 */ /* 0x000fe20008011406 */
[----:B------:R-:W-:Y:S01]  /*8320*/  IMAD.U32 R4, RZ, RZ, UR6 ;  /* 0x00000006ff047e24 */ /* 0x000fe2000f8e00ff */
[----:B------:R-:W-:Y:S01]  /*8330*/  UIMAD UR7, UR11, UR6, URZ ;  /* 0x000000060b0772a4 */ /* 0x000fe2000f8e023f */
[----:B------:R-:W-:Y:S01]  /*8340*/  STL [R1+0x124], R158 ;  /* 0x0001249e01007387 */ /* 0x000fe20000100800 */
[----:B------:R-:W-:Y:S02]  /*8350*/  USHF.L.U32 UR6, UR4, 0x5, URZ ;  /* 0x0000000504067899 */ /* 0x000fe4000800063f */
[----:B------:R-:W-:Y:S01]  /*8360*/  UIMAD UR5, UR5, UR14, UR7 ;  /* 0x0000000e050572a4 */ /* 0x000fe2000f8e0207 */
[----:B------:R-:W-:Y:S04]  /*8370*/  STL [R1+0x120], R157 ;  /* 0x0001209d01007387 */ /* 0x000fe80000100800 */
        /* <DEDUP_REMOVED lines=20> */
[----:B------:R-:W-:Y:S01]  /*84c0*/  STL [R1+0xcc], R3 ;  /* 0x0000cc0301007387 */ /* 0x000fe20000100800 */
[----:B--2---:R-:W-:-:S04]  /*84d0*/  IMAD.WIDE.U32 R4, R4, UR14, R248 ;  /* 0x0000000e04047c25 */ /* 0x004fc8000f8e00f8 */
[----:B------:R-:W-:Y:S01]  /*84e0*/  IMAD.MOV.U32 R249, RZ, RZ, c[0x0][0x1a4] ;  /* 0x00006900fff97624 */ /* 0x000fe200078e00ff */
[----:B------:R-:W-:Y:S01]  /*84f0*/  IADD3 R2, R5, UR5, RZ ;  /* 0x0000000505027c10 */ /* 0x000fe2000fffe0ff */
[----:B------:R-:W-:Y:S01]  /*8500*/  BAR.SYNC.DEFER_BLOCKING 0x0 ;  /* 0x0000000000007b1d */ /* 0x000fe20000010000 */
[----:B------:R-:W-:Y:S02]  /*8510*/  LEA R6, P0, R4, c[0x0][0x170], 0x1 ;  /* 0x00005c0004067a11 */ /* 0x000fe400078008ff */
[----:B------:R-:W-:Y:S02]  /*8520*/  SHF.L.U64.HI R0, R0, 0x5, R249 ;  /* 0x0000000500007819 */ /* 0x000fe400000102f9 */
[----:B------:R-:W-:Y:S02]  /*8530*/  LEA.HI.X R7, R4, c[0x0][0x174], R2, 0x1, P0 ;  /* 0x00005d0004077a11 */ /* 0x000fe400000f0c02 */
[----:B------:R-:W-:-:S05]  /*8540*/  IADD3 R4, P0, R6, UR6, RZ ;  /* 0x0000000606047c10 */ /* 0x000fca000ff1e0ff */
[----:B------:R-:W-:Y:S01]  /*8550*/  IMAD.X R5, R0, 0x1, R7, P0 ;  /* 0x0000000100057824 */ /* 0x000fe200000e0607 */
[----:B------:R-:W-:-:S05]  /*8560*/  IADD3 R14, P0, R4, UR6, RZ ;  /* 0x00000006040e7c10 */ /* 0x000fca000ff1e0ff */
[----:B------:R-:W-:Y:S01]  /*8570*/  IMAD.X R15, R5, 0x1, R0, P0 ;  /* 0x00000001050f7824 */ /* 0x000fe200000e0600 */
[----:B------:R-:W-:-:S05]  /*8580*/  IADD3 R12, P0, R14, UR6, RZ ;  /* 0x000000060e0c7c10 */ /* 0x000fca000ff1e0ff */
[--C-:B------:R-:W-:Y:S01]  /*8590*/  IMAD.X R13, R15, 0x1, R0.reuse, P0 ;  /* 0x000000010f0d7824 */ /* 0x100fe200000e0600 */
[----:B------:R-:W-:Y:S01]  /*85a0*/  IADD3 R10, P0, R12, UR6, RZ ;  /* 0x000000060c0a7c10 */ /* 0x000fe2000ff1e0ff */
[----:B------:R-:W-:Y:S01]  /*85b0*/  @!PT LDS RZ, [RZ] ;  /* 0x00000000fffff984 */ /* 0x000fe20000000800 */
[----:B------:R-:W-:Y:S01]  /*85c0*/  @!PT LDS RZ, [RZ] ;  /* 0x00000000fffff984 */ /* 0x000fe20000000800 */
[----:B------:R-:W-:Y:S01]  /*85d0*/  @!PT LDS RZ, [RZ] ;  /* 0x00000000fffff984 */ /* 0x000fe20000000800 */
[----:B------:R1:W-:Y:S04]  /*85e0*/  LDGSTS.E.BYPASS.LTC128B.128 [R234+0x8000], [R6.64] ;  /* 0x0800000006ea7fae */ /* 0x0003e8000b901d50 */
[--C-:B------:R-:W-:Y:S01]  /*85f0*/  IMAD.X R11, R13, 0x1, R0.reuse, P0 ;  /* 0x000000010d0b7824 */ /* 0x100fe200000e0600 */
[----:B------:R-:W-:Y:S01]  /*8600*/  IADD3 R8, P0, R10, UR6, RZ ;  /* 0x000000060a087c10 */ /* 0x000fe2000ff1e0ff */
[----:B------:R2:W-:Y:S04]  /*8610*/  LDGSTS.E.BYPASS.LTC128B.128 [R234+0x8800], [R4.64] ;  /* 0x0880000004ea7fae */ /* 0x0005e8000b901d50 */
[----:B------:R-:W-:Y:S01]  /*8620*/  IMAD.X R9, R11, 0x1, R0, P0 ;  /* 0x000000010b097824 */ /* 0x000fe200000e0600 */
[----:B------:R3:W-:Y:S04]  /*8630*/  LDGSTS.E.BYPASS.LTC128B.128 [R234+0x9000], [R14.64] ;  /* 0x090000000eea7fae */ /* 0x0007e8000b901d50 */
[----:B------:R3:W-:Y:S04]  /*8640*/  LDGSTS.E.BYPASS.LTC128B.128 [R234+0x9800], [R12.64] ;  /* 0x098000000cea7fae */ /* 0x0007e8000b901d50 */
[----:B------:R4:W-:Y:S04]  /*8650*/  LDGSTS.E.BYPASS.LTC128B.128 [R234+0xa000], [R10.64] ;  /* 0x0a0000000aea7fae */ /* 0x0009e8000b901d50 */
[----:B------:R4:W-:Y:S01]  /*8660*/  LDGSTS.E.BYPASS.LTC128B.128 [R234+0xa800], [R8.64] ;  /* 0x0a80000008ea7fae */ /* 0x0009e2000b901d50 */
[----:B--2---:R-:W-:-:S05]  /*8670*/  IADD3 R4, P0, R8, UR6, RZ ;  /* 0x0000000608047c10 */ /* 0x004fca000ff1e0ff */
[----:B------:R-:W-:Y:S01]  /*8680*/  IMAD.X R5, R9, 0x1, R0, P0 ;  /* 0x0000000109057824 */ /* 0x000fe200000e0600 */
[----:B-1----:R-:W-:-:S04]  /*8690*/  IADD3 R6, P0, R4, UR6, RZ ;  /* 0x0000000604067c10 */ /* 0x002fc8000ff1e0ff */
[----:B------:R1:W-:Y:S01]  /*86a0*/  LDGSTS.E.BYPASS.LTC128B.128 [R234+0xb000], [R4.64] ;  /* 0x0b00000004ea7fae */ /* 0x0003e2000b901d50 */
[----:B------:R-:W-:-:S05]  /*86b0*/  IMAD.X R7, R5, 0x1, R0, P0 ;  /* 0x0000000105077824 */ /* 0x000fca00000e0600 */
[----:B------:R1:W-:Y:S04]  /*86c0*/  LDGSTS.E.BYPASS.LTC128B.128 [R234+0xb800], [R6.64] ;  /* 0x0b80000006ea7fae */ /* 0x0003e8000b901d50 */
[----:B----45:R-:W-:Y:S04]  /*86d0*/  LDSM.16.M88.4 R8, [R222+0x2000] ;  /* 0x00200000de08783b */ /* 0x030fe80000000200 */
[----:B------:R-:W2:Y:S04]  /*86e0*/  LDSM.16.M88.4 R64, [R139+0x5000] ;  /* 0x005000008b40783b */ /* 0x000ea80000000200 */
[----:B------:R-:W4:Y:S04]  /*86f0*/  LDSM.16.M88.4 R72, [R139+0x4000] ;  /* 0x004000008b48783b */ /* 0x000f280000000200 */
[----:B------:R-:W3:Y:S04]  /*8700*/  LDSM.16.M88.4 R68, [R139+0x4800] ;  /* 0x004800008b44783b */ /* 0x000ee80000000200 */
[----:B------:R-:W3:Y:S04]  /*8710*/  LDSM.16.M88.4 R60, [R139+0x5800] ;  /* 0x005800008b3c783b */ /* 0x000ee80000000200 */
[----:B------:R-:W3:Y:S04]  /*8720*/  LDSM.16.M88.4 R56, [R139+0x6000] ;  /* 0x006000008b38783b */ /* 0x000ee80000000200 */
[----:B------:R-:W3:Y:S04]  /*8730*/  LDSM.16.M88.4 R52, [R139+0x6800] ;  /* 0x006800008b34783b */ /* 0x000ee80000000200 */
[----:B------:R-:W3:Y:S04]  /*8740*/  LDSM.16.M88.4 R48, [R139+0x7000] ;  /* 0x007000008b30783b */ /* 0x000ee80000000200 */
[----:B------:R-:W3:Y:S04]  /*8750*/  LDSM.16.M88.4 R44, [R139+0x7800] ;  /* 0x007800008b2c783b */ /* 0x000ee80000000200 */
[----:B-1----:R-:W-:Y:S04]  /*8760*/  LDSM.16.M88.4 R4, [R225+0x2000] ;  /* 0x00200000e104783b */ /* 0x002fe80000000200 */
[----:B------:R-:W1:Y:S01]  /*8770*/  LDSM.16.M88.4 R32, [R221+0x5000] ;  /* 0x00500000dd20783b */ /* 0x000e620000000200 */
[C---:B--2---:R-:W-:Y:S03]  /*8780*/  HMMA.16816.F32 R108, R8.reuse, R64, RZ ;  /* 0x00000040086c723c */ /* 0x044fe600000018ff */
[----:B------:R-:W-:Y:S04]  /*8790*/  LDSM.16.M88.4 R28, [R221+0x5800] ;  /* 0x00580000dd1c783b */ /* 0x000fe80000000200 */
[----:B------:R-:W-:Y:S01]  /*87a0*/  LDSM.16.M88.4 R24, [R221+0x6000] ;  /* 0x00600000dd18783b */ /* 0x000fe20000000200 */
[C---:B----4-:R-:W-:Y:S03]  /*87b0*/  HMMA.16816.F32 R116, R8.reuse, R72, RZ ;  /* 0x000000480874723c */ /* 0x050fe600000018ff */
[----:B------:R-:W-:Y:S04]  /*87c0*/  LDSM.16.M88.4 R20, [R221+0x6800] ;  /* 0x00680000dd14783b */ /* 0x000fe80000000200 */
[----:B------:R-:W-:Y:S01]  /*87d0*/  LDSM.16.M88.4 R80, [R221+0x7000] ;  /* 0x00700000dd50783b */ /* 0x000fe20000000200 */
[C---:B---3--:R-:W-:Y:S03]  /*87e0*/  HMMA.16816.F32 R112, R8.reuse, R68, RZ ;  /* 0x000000440870723c */ /* 0x048fe600000018ff */
[----:B------:R-:W2:Y:S04]  /*87f0*/  LDSM.16.M88.4 R36, [R221+0x4800] ;  /* 0x00480000dd24783b */ /* 0x000ea80000000200 */
[----:B------:R-:W3:Y:S01]  /*8800*/  LDSM.16.M88.4 R40, [R221+0x4000] ;  /* 0x00400000dd28783b */ /* 0x000ee20000000200 */
[C---:B------:R-:W-:Y:S03]  /*8810*/  HMMA.16816.F32 R104, R8.reuse, R60, RZ ;  /* 0x0000003c0868723c */ /* 0x040fe600000018ff */
[----:B------:R-:W4:Y:S04]  /*8820*/  LDSM.16.M88.4 R76, [R221+0x7800] ;  /* 0x00780000dd4c783b */ /* 0x000f280000000200 */
[----:B------:R-:W1:Y:S01]  /*8830*/  LDSM.16.M88.4 R12, [R222] ;  /* 0x00000000de0c783b */ /* 0x000e620000000200 */
[----:B------:R-:W-:Y:S01]  /*8840*/  HMMA.16816.F32 R100, R8, R56, RZ ;  /* 0x000000380864723c */ /* 0x000fe200000018ff */
[----:B------:R-:W-:-:S02]  /*8850*/  UIADD3 UR18, UR8, -0x2, URZ ;  /* 0xfffffffe08127890 */ /* 0x000fc4000fffe03f */
[----:B------:R-:W0:Y:S05]  /*8860*/  LDGDEPBAR ;  /* 0x00000000000079af */ /* 0x000e2a0000000000 */
        /* <DEDUP_REMOVED lines=12> */
[C---:B--2---:R-:W-:Y:S08]  /*8930*/  HMMA.16816.F32 R132, R4.reuse, R36, R112 ;  /* 0x000000240484723c */ /* 0x044ff00000001870 */
[C---:B---3--:R-:W-:Y:S08]  /*8940*/  HMMA.16816.F32 R240, R4.reuse, R40, R116 ;  /* 0x0000002804f0723c */ /* 0x048ff00000001874 */
[----:B------:R-:W-:Y:S01]  /*8950*/  IMAD.MOV.U32 R111, RZ, RZ, R9 ;  /* 0x000000ffff6f7224 */ /* 0x000fe200078e0009 */
[----:B----4-:R-:W-:Y:S01]  /*8960*/  HMMA.16816.F32 R152, R4, R76, R88 ;  /* 0x0000004c0498723c */ /* 0x010fe20000001858 */
[----:B------:R-:W-:-:S02]  /*8970*/  IMAD.MOV.U32 R110, RZ, RZ, R10 ;  /* 0x000000ffff6e7224 */ /* 0x000fc400078e000a */
[----:B------:R-:W-:Y:S02]  /*8980*/  IMAD.MOV.U32 R109, RZ, RZ, R11 ;  /* 0x000000ffff6d7224 */ /* 0x000fe400078e000b */
[----:B------:R-:W-:Y:S02]  /*8990*/  IMAD.MOV.U32 R108, RZ, RZ, R8 ;  /* 0x000000ffff6c7224 */ /* 0x000fe400078e0008 */
[----:B------:R-:W-:Y:S01]  /*89a0*/  IMAD.MOV.U32 R116, RZ, RZ, R133 ;  /* 0x000000ffff747224 */ /* 0x000fe200078e0085 */
[----:B------:R-:W-:Y:S01]  /*89b0*/  HMMA.16816.F32 R8, R4, R28, R104 ;  /* 0x0000001c0408723c */ /* 0x000fe20000001868 */
[----:B------:R-:W-:Y:S02]  /*89c0*/  IMAD.MOV.U32 R115, RZ, RZ, R134 ;  /* 0x000000ffff737224 */ /* 0x000fe400078e0086 */
[----:B------:R-:W-:Y:S02]  /*89d0*/  IMAD.MOV.U32 R114, RZ, RZ, R135 ;  /* 0x000000ffff727224 */ /* 0x000fe400078e0087 */
[----:B------:R-:W-:-:S03]  /*89e0*/  IMAD.MOV.U32 R113, RZ, RZ, R132 ;  /* 0x000000ffff717224 */ /* 0x000fc600078e0084 */
[----:B------:R-:W-:Y:S08]  /*89f0*/  HMMA.16816.F32 R88, R12, R64, RZ ;  /* 0x000000400c58723c */ /* 0x000ff000000018ff */
[----:B------:R-:W-:Y:S08]  /*8a00*/  HMMA.16816.F32 R132, R4, R78, R84 ;  /* 0x0000004e0484723c */ /* 0x000ff00000001854 */
[----:B------:R-:W-:Y:S01]  /*8a10*/  IMAD.MOV.U32 R157, RZ, RZ, R8 ;  /* 0x000000ffff9d7224 */ /* 0x000fe200078e0008 */
[----:B------:R-:W-:Y:S01]  /*8a20*/  HMMA.16816.F32 R84, R12, R60, RZ ;  /* 0x0000003c0c54723c */ /* 0x000fe200000018ff */
[----:B------:R-:W-:-:S02]  /*8a30*/  IMAD.MOV.U32 R156, RZ, RZ, R9 ;  /* 0x000000ffff9c7224 */ /* 0x000fc400078e0009 */
[----:B------:R-:W-:Y:S02]  /*8a40*/  IMAD.MOV.U32 R138, RZ, RZ, R10 ;  /* 0x000000ffff8a7224 */ /* 0x000fe400078e000a */
[----:B------:R-:W-:-:S03]  /*8a50*/  IMAD.MOV.U32 R137, RZ, RZ, R11 ;  /* 0x000000ffff897224 */ /* 0x000fc600078e000b */
[C---:B------:R-:W-:Y:S07]  /*8a60*/  HMMA.16816.F32 R8, R4.reuse, R24, R100 ;  /* 0x000000180408723c */ /* 0x040fee0000001864 */
[----:B------:R-:W-:Y:S01]  /*8a70*/  IMAD.MOV.U32 R103, RZ, RZ, R109 ;  /* 0x000000ffff677224 */ /* 0x000fe200078e006d */
[----:B------:R-:W-:Y:S01]  /*8a80*/  HMMA.16816.F32 R236, R4, R42, R236 ;  /* 0x0000002a04ec723c */ /* 0x000fe200000018ec */
[----:B------:R-:W-:Y:S02]  /*8a90*/  IMAD.MOV.U32 R109, RZ, RZ, R116 ;  /* 0x000000ffff6d7224 */ /* 0x000fe400078e0074 */
[----:B------:R-:W-:-:S02]  /*8aa0*/  IMAD.MOV.U32 R101, RZ, RZ, R111 ;  /* 0x000000ffff657224 */ /* 0x000fc400078e006f */
[----:B------:R-:W-:Y:S02]  /*8ab0*/  IMAD.MOV.U32 R102, RZ, RZ, R110 ;  /* 0x000000ffff667224 */ /* 0x000fe400078e006e */
[----:B------:R-:W-:Y:S01]  /*8ac0*/  IMAD.MOV.U32 R100, RZ, RZ, R108 ;  /* 0x000000ffff647224 */ /* 0x000fe200078e006c */
[----:B------:R-:W-:Y:S01]  /*8ad0*/  HMMA.16816.F32 R212, R4, R38, R212 ;  /* 0x0000002604d4723c */ /* 0x000fe200000018d4 */
[----:B------:R-:W-:Y:S02]  /*8ae0*/  IMAD.MOV.U32 R110, RZ, RZ, R115 ;  /* 0x000000ffff6e7224 */ /* 0x000fe400078e0073 */
[----:B------:R-:W-:Y:S02]  /*8af0*/  IMAD.MOV.U32 R111, RZ, RZ, R114 ;  /* 0x000000ffff6f7224 */ /* 0x000fe400078e0072 */
[----:B------:R-:W-:-:S03]  /*8b00*/  IMAD.MOV.U32 R108, RZ, RZ, R113 ;  /* 0x000000ffff6c7224 */ /* 0x000fc600078e0071 */
[----:B------:R-:W-:Y:S01]  /*8b10*/  IMAD.MOV.U32 R107, RZ, RZ, R8 ;  /* 0x000000ffff6b7224 */ /* 0x000fe200078e0008 */
[----:B------:R-:W-:Y:S01]  /*8b20*/  HMMA.16816.F32 R208, R4, R34, R208 ;  /* 0x0000002204d0723c */ /* 0x000fe200000018d0 */
[----:B------:R-:W-:Y:S02]  /*8b30*/  IMAD.MOV.U32 R106, RZ, RZ, R9 ;  /* 0x000000ffff6a7224 */ /* 0x000fe400078e0009 */
[----:B------:R-:W-:Y:S02]  /*8b40*/  IMAD.MOV.U32 R105, RZ, RZ, R10 ;  /* 0x000000ffff697224 */ /* 0x000fe400078e000a */
[----:B------:R-:W-:-:S03]  /*8b50*/  IMAD.MOV.U32 R104, RZ, RZ, R11 ;  /* 0x000000ffff687224 */ /* 0x000fc600078e000b */
[C---:B------:R-:W-:Y:S08]  /*8b60*/  HMMA.16816.F32 R8, R4.reuse, R20, R96 ;  /* 0x000000140408723c */ /* 0x040ff00000001860 */
[C---:B------:R-:W-:Y:S08]  /*8b70*/  HMMA.16816.F32 R148, R4.reuse, R26, R128 ;  /* 0x0000001a0494723c */ /* 0x040ff00000001880 */
[C---:B------:R-:W-:Y:S08]  /*8b80*/  HMMA.16816.F32 R144, R4.reuse, R22, R124 ;  /* 0x000000160490723c */ /* 0x040ff0000000187c */
[----:B------:R-:W-:Y:S01]  /*8b90*/  IMAD.MOV.U32 R99, RZ, RZ, R8 ;  /* 0x000000ffff637224 */ /* 0x000fe200078e0008 */
[----:B------:R-:W-:Y:S01]  /*8ba0*/  HMMA.16816.F32 R140, R4, R82, R120 ;  /* 0x00000052048c723c */ /* 0x000fe20000001878 */
        /* <DEDUP_REMOVED lines=8> */
[----:B------:R-:W-:Y:S08]  /*8c30*/  HMMA.16816.F32 R92, R4, R30, R204 ;  /* 0x0000001e045c723c */ /* 0x000ff000000018cc */
[C---:B------:R-:W-:Y:S08]  /*8c40*/  HMMA.16816.F32 R4, R12.reuse, R56, RZ ;  /* 0x000000380c04723c */ /* 0x040ff000000018ff */
[----:B------:R-:W-:Y:S01]  /*8c50*/  IMAD.MOV.U32 R136, RZ, RZ, R8 ;  /* 0x000000ffff887224 */ /* 0x000fe200078e0008 */
[----:B------:R-:W-:Y:S01]  /*8c60*/  HMMA.16816.F32 R96, R12, R72, RZ ;  /* 0x000000480c60723c */ /* 0x000fe200000018ff */
[----:B------:R-:W-:-:S02]  /*8c70*/  IMAD.MOV.U32 R3, RZ, RZ, R9 ;  /* 0x000000ffff037224 */ /* 0x000fc400078e0009 */
[----:B------:R-:W-:Y:S02]  /*8c80*/  IMAD.MOV.U32 R2, RZ, RZ, R10 ;  /* 0x000000ffff027224 */ /* 0x000fe400078e000a */
[----:B------:R-:W-:Y:S02]  /*8c90*/  IMAD.MOV.U32 R0, RZ, RZ, R11 ;  /* 0x000000ffff007224 */ /* 0x000fe400078e000b */
[----:B------:R-:W1:Y:S01]  /*8ca0*/  LDSM.16.M88.4 R8, [R225] ;  /* 0x00000000e108783b */ /* 0x000e620000000200 */
[----:B------:R-:W-:Y:S01]  /*8cb0*/  HMMA.16816.F32 R72, R12, R74, RZ ;  /* 0x0000004a0c48723c */ /* 0x000fe200000018ff */
[----:B------:R-:W-:Y:S02]  /*8cc0*/  IMAD.MOV.U32 R112, RZ, RZ, R92 ;  /* 0x000000ffff707224 */ /* 0x000fe400078e005c */
[----:B------:R-:W-:Y:S02]  /*8cd0*/  IMAD.MOV.U32 R252, RZ, RZ, R93 ;  /* 0x000000fffffc7224 */ /* 0x000fe400078e005d */
[----:B------:R-:W-:-:S02]  /*8ce0*/  IMAD.MOV.U32 R235, RZ, RZ, R94 ;  /* 0x000000ffffeb7224 */ /* 0x000fc400078e005e */
[----:B------:R-:W-:Y:S02]  /*8cf0*/  IMAD.MOV.U32 R158, RZ, RZ, R95 ;  /* 0x000000ffff9e7224 */ /* 0x000fe400078e005f */
[C---:B------:R-:W-:Y:S08]  /*8d00*/  HMMA.16816.F32 R92, R12.reuse, R68, RZ ;  /* 0x000000440c5c723c */ /* 0x040ff000000018ff */
[----:B------:R-:W-:Y:S08]  /*8d10*/  HMMA.16816.F32 R68, R12, R70, RZ ;  /* 0x000000460c44723c */ /* 0x000ff000000018ff */
[----:B-1----:R-:W-:Y:S08]  /*8d20*/  HMMA.16816.F32 R116, R8, R32, R88 ;  /* 0x000000200874723c */ /* 0x002ff00000001858 */
[----:B------:R-:W-:Y:S08]  /*8d30*/  HMMA.16816.F32 R88, R12, R62, RZ ;  /* 0x0000003e0c58723c */ /* 0x000ff000000018ff */
[----:B------:R-:W-:Y:S08]  /*8d40*/  HMMA.16816.F32 R204, R8, R28, R84 ;  /* 0x0000001c08cc723c */ /* 0x000ff00000001854 */
[C---:B------:R-:W-:Y:S08]  /*8d50*/  HMMA.16816.F32 R60, R12.reuse, R52, RZ ;  /* 0x000000340c3c723c */ /* 0x040ff000000018ff */
[C---:B------:R-:W-:Y:S08]  /*8d60*/  HMMA.16816.F32 R84, R12.reuse, R66, RZ ;  /* 0x000000420c54723c */ /* 0x040ff000000018ff */
[C---:B------:R-:W-:Y:S08]  /*8d70*/  HMMA.16816.F32 R64, R12.reuse, R58, RZ ;  /* 0x0000003a0c40723c */ /* 0x040ff000000018ff */
[----:B------:R-:W-:Y:S08]  /*8d80*/  HMMA.16816.F32 R52, R12, R54, RZ ;  /* 0x000000360c34723c */ /* 0x000ff000000018ff */
[----:B------:R-:W-:Y:S08]  /*8d90*/  HMMA.16816.F32 R248, R8, R24, R4 ;  /* 0x0000001808f8723c */ /* 0x000ff00000001804 */
[----:B------:R-:W-:Y:S08]  /*8da0*/  HMMA.16816.F32 R56, R12, R48, RZ ;  /* 0x000000300c38723c */ /* 0x000ff000000018ff */
[C---:B------:R-:W-:Y:S07]  /*8db0*/  HMMA.16816.F32 R128, R8.reuse, R20, R60 ;  /* 0x000000140880723c */ /* 0x040fee000000183c */
[----:B------:R-:W-:Y:S01]  /*8dc0*/  IMAD.MOV.U32 R60, RZ, RZ, R108 ;  /* 0x000000ffff3c7224 */ /* 0x000fe200078e006c */
[----:B------:R-:W-:Y:S01]  /*8dd0*/  HMMA.16816.F32 R96, R8, R40, R96 ;  /* 0x000000280860723c */ /* 0x000fe20000001860 */
[----:B------:R-:W-:-:S02]  /*8de0*/  IMAD.MOV.U32 R61, RZ, RZ, R109 ;  /* 0x000000ffff3d7224 */ /* 0x000fc400078e006d */
[----:B------:R-:W-:Y:S02]  /*8df0*/  IMAD.MOV.U32 R62, RZ, RZ, R110 ;  /* 0x000000ffff3e7224 */ /* 0x000fe400078e006e */
[----:B------:R-:W-:-:S03]  /*8e00*/  IMAD.MOV.U32 R63, RZ, RZ, R111 ;  /* 0x000000ffff3f7224 */ /* 0x000fc600078e006f */
[C---:B------:R-:W-:Y:S08]  /*8e10*/  HMMA.16816.F32 R4, R12.reuse, R44, RZ ;  /* 0x0000002c0c04723c */ /* 0x040ff000000018ff */
[C---:B------:R-:W-:Y:S08]  /*8e20*/  HMMA.16816.F32 R48, R12.reuse, R50, RZ ;  /* 0x000000320c30723c */ /* 0x040ff000000018ff */
[----:B------:R-:W-:Y:S01]  /*8e30*/  HMMA.16816.F32 R44, R12, R46, RZ ;  /* 0x0000002e0c2c723c */ /* 0x000fe200000018ff */
[----:B------:R-:W-:Y:S07]  /*8e40*/  LDSM.16.M88.4 R12, [R223] ;  /* 0x00000000df0c783b */ /* 0x000fee0000000200 */
[C---:B------:R-:W-:Y:S08]  /*8e50*/  HMMA.16816.F32 R40, R8.reuse, R42, R72 ;  /* 0x0000002a0828723c */ /* 0x040ff00000001848 */
[C---:B------:R-:W-:Y:S01]  /*8e60*/  HMMA.16816.F32 R108, R8.reuse, R26, R64 ;  /* 0x0000001a086c723c */ /* 0x040fe20000001840 */
[----:B------:R-:W1:Y:S07]  /*8e70*/  LDSM.16.M88.4 R24, [R233] ;  /* 0x00000000e918783b */ /* 0x000e6e0000000200 */
[C---:B------:R-:W-:Y:S01]  /*8e80*/  HMMA.16816.F32 R72, R8.reuse, R22, R52 ;  /* 0x000000160848723c */ /* 0x040fe20000001834 */
[----:B------:R-:W2:Y:S07]  /*8e90*/  LDSM.16.M88.4 R20, [R232] ;  /* 0x00000000e814783b */ /* 0x000eae0000000200 */
[C---:B------:R-:W-:Y:S08]  /*8ea0*/  HMMA.16816.F32 R92, R8.reuse, R36, R92 ;  /* 0x00000024085c723c */ /* 0x040ff0000000185c */
[C---:B------:R-:W-:Y:S08]  /*8eb0*/  HMMA.16816.F32 R36, R8.reuse, R38, R68 ;  /* 0x000000260824723c */ /* 0x040ff00000001844 */
[C---:B------:R-:W-:Y:S08]  /*8ec0*/  HMMA.16816.F32 R32, R8.reuse, R34, R84 ;  /* 0x000000220820723c */ /* 0x040ff00000001854 */
[C---:B------:R-:W-:Y:S07]  /*8ed0*/  HMMA.16816.F32 R120, R8.reuse, R80, R56 ;  /* 0x000000500878723c */ /* 0x040fee0000001838 */
[----:B------:R-:W-:Y:S01]  /*8ee0*/  IMAD.MOV.U32 R59, RZ, RZ, R112 ;  /* 0x000000ffff3b7224 */ /* 0x000fe200078e0070 */
[C---:B------:R-:W-:Y:S01]  /*8ef0*/  HMMA.16816.F32 R244, R8.reuse, R76, R4 ;  /* 0x0000004c08f4723c */ /* 0x040fe20000001804 */
[----:B------:R-:W-:Y:S07]  /*8f00*/  LDSM.16.M88.4 R4, [R223+0x2000] ;  /* 0x00200000df04783b */ /* 0x000fee0000000200 */
[----:B------:R-:W-:Y:S01]  /*8f10*/  HMMA.16816.F32 R112, R8, R30, R88 ;  /* 0x0000001e0870723c */ /* 0x000fe20000001858 */
[----:B------:R-:W3:Y:S06]  /*8f20*/  LDSM.16.M88.4 R28, [R226] ;  /* 0x00000000e21c783b */ /* 0x000eec0000000200 */
[----:B------:R-:W-:Y:S01]  /*8f30*/  IMAD.MOV.U32 R88, RZ, RZ, R107 ;  /* 0x000000ffff587224 */ /* 0x000fe200078e006b */
[----:B-1----:R-:W-:Y:S01]  /*8f40*/  HMMA.16816.F32 R52, R12, R26, R36 ;  /* 0x0000001a0c34723c */ /* 0x002fe20000001824 */
[----:B------:R-:W-:-:S02]  /*8f50*/  IMAD.MOV.U32 R89, RZ, RZ, R106 ;  /* 0x000000ffff597224 */ /* 0x000fc400078e006a */
[----:B------:R-:W-:Y:S02]  /*8f60*/  IMAD.MOV.U32 R90, RZ, RZ, R105 ;  /* 0x000000ffff5a7224 */ /* 0x000fe400078e0069 */
[----:B------:R-:W-:-:S03]  /*8f70*/  IMAD.MOV.U32 R91, RZ, RZ, R104 ;  /* 0x000000ffff5b7224 */ /* 0x000fc600078e0068 */
[----:B--2---:R-:W-:Y:S01]  /*8f80*/  HMMA.16816.F32 R36, R12, R22, R32 ;  /* 0x000000160c24723c */ /* 0x004fe20000001820 */
[----:B------:R-:W1:Y:S07]  /*8f90*/  LDSM.16.M88.4 R32, [R227] ;  /* 0x00000000e320783b */ /* 0x000e6e0000000200 */
[C---:B------:R-:W-:Y:S07]  /*8fa0*/  HMMA.16816.F32 R104, R8.reuse, R78, R44 ;  /* 0x0000004e0868723c */ /* 0x040fee000000182c */
[----:B------:R-:W-:Y:S01]  /*8fb0*/  IMAD.MOV.U32 R44, RZ, RZ, R100 ;  /* 0x000000ffff2c7224 */ /* 0x000fe200078e0064 */
[----:B------:R-:W-:Y:S01]  /*8fc0*/  HMMA.16816.F32 R80, R8, R82, R48 ;  /* 0x000000520850723c */ /* 0x000fe20000001830 */
[----:B------:R-:W-:Y:S01]  /*8fd0*/  IMAD.MOV.U32 R45, RZ, RZ, R101 ;  /* 0x000000ffff2d7224 */ /* 0x000fe200078e0065 */
[----:B------:R-:W-:Y:S01]  /*8fe0*/  LDSM.16.M88.4 R8, [R228] ;  /* 0x00000000e408783b */ /* 0x000fe20000000200 */
[----:B------:R-:W-:-:S02]  /*8ff0*/  IMAD.MOV.U32 R46, RZ, RZ, R102 ;  /* 0x000000ffff2e7224 */ /* 0x000fc400078e0066 */
[----:B------:R-:W-:-:S03]  /*9000*/  IMAD.MOV.U32 R47, RZ, RZ, R103 ;  /* 0x000000ffff2f7224 */ /* 0x000fc600078e0067 */
[----:B------:R-:W-:Y:S08]  /*9010*/  HMMA.16816.F32 R64, R12, R24, R92 ;  /* 0x000000180c40723c */ /* 0x000ff0000000185c */
[----:B---3--:R-:W-:Y:S07]  /*9020*/  HMMA.16816.F32 R100, R4, R28, R240 ;  /* 0x0000001c0464723c */ /* 0x008fee00000018f0 */
[----:B------:R-:W-:Y:S01]  /*9030*/  IMAD.MOV.U32 R240, RZ, RZ, R59 ;  /* 0x000000fffff07224 */ /* 0x000fe200078e003b */
[----:B------:R-:W-:Y:S01]  /*9040*/  HMMA.16816.F32 R68, R12, R30, R40 ;  /* 0x0000001e0c44723c */ /* 0x000fe20000001828 */
[----:B------:R-:W-:-:S02]  /*9050*/  IMAD.MOV.U32 R241, RZ, RZ, R252 ;  /* 0x000000fffff17224 */ /* 0x000fc400078e00fc */
[----:B------:R-:W-:Y:S02]  /*9060*/  IMAD.MOV.U32 R242, RZ, RZ, R235 ;  /* 0x000000fffff27224 */ /* 0x000fe400078e00eb */
[----:B------:R-:W-:-:S03]  /*9070*/  IMAD.MOV.U32 R243, RZ, RZ, R158 ;  /* 0x000000fffff37224 */ /* 0x000fc600078e009e */
[----:B------:R-:W-:Y:S07]  /*9080*/  HMMA.16816.F32 R84, R12, R28, R96 ;  /* 0x0000001c0c54723c */ /* 0x000fee0000001860 */
[----:B------:R-:W-:Y:S01]  /*9090*/  IMAD.MOV.U32 R96, RZ, RZ, R157 ;  /* 0x000000ffff607224 */ /* 0x000fe200078e009d */
[----:B------:R-:W-:Y:S01]  /*90a0*/  HMMA.16816.F32 R76, R4, R30, R236 ;  /* 0x0000001e044c723c */ /* 0x000fe200000018ec */
[----:B------:R-:W2:Y:S01]  /*90b0*/  LDSM.16.M88.4 R28, [R231] ;  /* 0x00000000e71c783b */ /* 0x000ea20000000200 */
[----:B------:R-:W-:-:S02]  /*90c0*/  IMAD.MOV.U32 R97, RZ, RZ, R156 ;  /* 0x000000ffff617224 */ /* 0x000fc400078e009c */
[----:B------:R-:W-:Y:S02]  /*90d0*/  IMAD.MOV.U32 R98, RZ, RZ, R138 ;  /* 0x000000ffff627224 */ /* 0x000fe400078e008a */
[----:B------:R-:W-:Y:S02]  /*90e0*/  IMAD.MOV.U32 R99, RZ, RZ, R137 ;  /* 0x000000ffff637224 */ /* 0x000fe400078e0089 */
[C---:B------:R-:W-:Y:S01]  /*90f0*/  HMMA.16816.F32 R60, R4.reuse, R24, R60 ;  /* 0x00000018043c723c */ /* 0x040fe2000000183c */
[----:B------:R-:W-:Y:S02]  /*9100*/  IMAD.MOV.U32 R236, RZ, RZ, R136 ;  /* 0x000000ffffec7224 */ /* 0x000fe400078e0088 */
[----:B------:R-:W-:Y:S02]  /*9110*/  IMAD.MOV.U32 R237, RZ, RZ, R3 ;  /* 0x000000ffffed7224 */ /* 0x000fe400078e0003 */
[----:B------:R-:W-:Y:S02]  /*9120*/  IMAD.MOV.U32 R238, RZ, RZ, R2 ;  /* 0x000000ffffee7224 */ /* 0x000fe400078e0002 */
[----:B------:R-:W-:Y:S01]  /*9130*/  IMAD.MOV.U32 R239, RZ, RZ, R0 ;  /* 0x000000ffffef7224 */ /* 0x000fe200078e0000 */
[----:B------:R-:W-:Y:S01]  /*9140*/  HMMA.16816.F32 R56, R4, R26, R212 ;  /* 0x0000001a0438723c */ /* 0x000fe200000018d4 */
[----:B------:R-:W3:Y:S07]  /*9150*/  LDSM.16.M88.4 R24, [R230] ;  /* 0x00000000e618783b */ /* 0x000eee0000000200 */
[-C--:B------:R-:W-:Y:S08]  /*9160*/  HMMA.16816.F32 R48, R12, R20.reuse, R116 ;  /* 0x000000140c30723c */ /* 0x080ff00000001874 */
[C---:B------:R-:W-:Y:S08]  /*9170*/  HMMA.16816.F32 R44, R4.reuse, R20, R44 ;  /* 0x00000014042c723c */ /* 0x040ff0000000182c */
[C---:B------:R-:W-:Y:S01]  /*9180*/  HMMA.16816.F32 R40, R4.reuse, R22, R208 ;  /* 0x000000160428723c */ /* 0x040fe200000018d0 */
[----:B------:R-:W4:Y:S07]  /*9190*/  LDSM.16.M88.4 R20, [R229] ;  /* 0x00000000e514783b */ /* 0x000f2e0000000200 */
[C---:B-1----:R-:W-:Y:S08]  /*91a0*/  HMMA.16816.F32 R92, R4.reuse, R32, R152 ;  /* 0x00000020045c723c */ /* 0x042ff00000001898 */
[C---:B--2---:R-:W-:Y:S08]  /*91b0*/  HMMA.16816.F32 R96, R4.reuse, R28, R96 ;  /* 0x0000001c0460723c */ /* 0x044ff00000001860 */
[C---:B---3--:R-:W-:Y:S08]  /*91c0*/  HMMA.16816.F32 R88, R4.reuse, R24, R88 ;  /* 0x000000180458723c */ /* 0x048ff00000001858 */
[----:B------:R-:W-:Y:S01]  /*91d0*/  IMAD.MOV.U32 R156, RZ, RZ, R93 ;  /* 0x000000ffff9c7224 */ /* 0x000fe200078e005d */
[----:B------:R-:W-:Y:S01]  /*91e0*/  HMMA.16816.F32 R236, R4, R8, R236 ;  /* 0x0000000804ec723c */ /* 0x000fe200000018ec */
[----:B------:R-:W-:-:S02]  /*91f0*/  IMAD.MOV.U32 R155, RZ, RZ, R94 ;  /* 0x000000ffff9b7224 */ /* 0x000fc400078e005e */
[----:B------:R-:W-:Y:S02]  /*9200*/  IMAD.MOV.U32 R154, RZ, RZ, R92 ;  /* 0x000000ffff9a7224 */ /* 0x000fe400078e005c */
[----:B------:R-:W-:-:S03]  /*9210*/  IMAD.MOV.U32 R2, RZ, RZ, R95 ;  /* 0x000000ffff027224 */ /* 0x000fc600078e005f */
[C---:B----4-:R-:W-:Y:S08]  /*9220*/  HMMA.16816.F32 R124, R4.reuse, R20, R124 ;  /* 0x00000014047c723c */ /* 0x050ff0000000187c */
[C---:B------:R-:W-:Y:S08]  /*9230*/  HMMA.16816.F32 R92, R4.reuse, R30, R240 ;  /* 0x0000001e045c723c */ /* 0x040ff000000018f0 */
[C---:B------:R-:W-:Y:S08]  /*9240*/  HMMA.16816.F32 R116, R4.reuse, R26, R148 ;  /* 0x0000001a0474723c */ /* 0x040ff00000001894 */
[C---:B------:R-:W-:Y:S08]  /*9250*/  HMMA.16816.F32 R208, R4.reuse, R22, R144 ;  /* 0x0000001604d0723c */ /* 0x040ff00000001890 */
[C---:B------:R-:W-:Y:S08]  /*9260*/  HMMA.16816.F32 R140, R4.reuse, R10, R140 ;  /* 0x0000000a048c723c */ /* 0x040ff0000000188c */
[----:B------:R-:W-:Y:S08]  /*9270*/  HMMA.16816.F32 R4, R4, R34, R132 ;  /* 0x000000220404723c */ /* 0x000ff00000001884 */
[C---:B------:R-:W-:Y:S08]  /*9280*/  HMMA.16816.F32 R132, R12.reuse, R32, R244 ;  /* 0x000000200c84723c */ /* 0x040ff000000018f4 */
[----:B------:R-:W-:Y:S01]  /*9290*/  HMMA.16816.F32 R244, R12, R34, R104 ;  /* 0x000000220cf4723c */ /* 0x000fe20000001868 */
[----:B------:R-:W-:-:S02]  /*92a0*/  IMAD.MOV.U32 R0, RZ, RZ, R141 ;  /* 0x000000ffff007224 */ /* 0x000fc400078e008d */
[----:B------:R-:W-:Y:S02]  /*92b0*/  IMAD.MOV.U32 R3, RZ, RZ, R140 ;  /* 0x000000ffff037224 */ /* 0x000fe400078e008c */
[----:B------:R-:W-:Y:S02]  /*92c0*/  IMAD.MOV.U32 R158, RZ, RZ, R142 ;  /* 0x000000ffff9e7224 */ /* 0x000fe400078e008e */
[----:B------:R-:W-:Y:S02]  /*92d0*/  IMAD.MOV.U32 R157, RZ, RZ, R143 ;  /* 0x000000ffff9d7224 */ /* 0x000fe400078e008f */
[----:B------:R-:W-:Y:S02]  /*92e0*/  IMAD.MOV.U32 R215, RZ, RZ, R5 ;  /* 0x000000ffffd77224 */ /* 0x000fe400078e0005 */
[----:B------:R-:W-:Y:S02]  /*92f0*/  IMAD.MOV.U32 R214, RZ, RZ, R6 ;  /* 0x000000ffffd67224 */ /* 0x000fe400078e0006 */
[----:B------:R-:W-:-:S02]  /*9300*/  IMAD.MOV.U32 R213, RZ, RZ, R7 ;  /* 0x000000ffffd57224 */ /* 0x000fc400078e0007 */
[----:B------:R-:W-:Y:S02]  /*9310*/  IMAD.MOV.U32 R212, RZ, RZ, R4 ;  /* 0x000000ffffd47224 */ /* 0x000fe400078e0004 */
[C---:B------:R-:W-:Y:S01]  /*9320*/  HMMA.16816.F32 R4, R12.reuse, R28, R204 ;  /* 0x0000001c0c04723c */ /* 0x040fe200000018cc */
[----:B------:R-:W-:Y:S02]  /*9330*/  IMAD.MOV.U32 R33, RZ, RZ, R134 ;  /* 0x000000ffff217224 */ /* 0x000fe400078e0086 */
[----:B------:R-:W-:Y:S11]  /*9340*/  IMAD.MOV.U32 R32, RZ, RZ, R135 ;  /* 0x000000ffff207224 */ /* 0x000ff600078e0087 */
[----:B------:R-:W-:Y:S10]  /*9350*/  @!UPT UIADD3 URZ, URZ, URZ, URZ ;  /* 0x0000003f3f3ff290 */ /* 0x000ff4000fffe03f */
[----:B------:R-:W-:Y:S02]  /*9360*/  IMAD.MOV.U32 R207, RZ, RZ, R5 ;  /* 0x000000ffffcf7224 */ /* 0x000fe400078e0005 */
[----:B------:R-:W-:Y:S02]  /*9370*/  IMAD.MOV.U32 R206, RZ, RZ, R6 ;  /* 0x000000ffffce7224 */ /* 0x000fe400078e0006 */
[----:B------:R-:W-:Y:S02]  /*9380*/  IMAD.MOV.U32 R205, RZ, RZ, R7 ;  /* 0x000000ffffcd7224 */ /* 0x000fe400078e0007 */
[----:B------:R-:W-:Y:S02]  /*9390*/  IMAD.MOV.U32 R204, RZ, RZ, R4 ;  /* 0x000000ffffcc7224 */ /* 0x000fe400078e0004 */
[----:B------:R-:W-:Y:S01]  /*93a0*/  HMMA.16816.F32 R4, R12, R30, R112 ;  /* 0x0000001e0c04723c */ /* 0x000fe20000001870 */
[----:B------:R-:W-:Y:S06]  /*93b0*/  LDSM.16.M88.4 R28, [R220] ;  /* 0x00000000dc1c783b */ /* 0x000fec0000000200 */
[----:B------:R-:W-:-:S02]  /*93c0*/  IMAD.MOV.U32 R115, RZ, RZ, R0 ;  /* 0x000000ffff737224 */ /* 0x000fc400078e0000 */
[----:B------:R-:W-:Y:S11]  /*93d0*/  IMAD.MOV.U32 R114, RZ, RZ, R3 ;  /* 0x000000ffff727224 */ /* 0x000ff600078e0003 */
[----:B------:R-:W-:Y:S04]  /*93e0*/  @!UPT UIADD3 URZ, URZ, URZ, URZ ;  /* 0x0000003f3f3ff290 */ /* 0x000fe8000fffe03f */
[----:B------:R-:W-:Y:S02]  /*93f0*/  IMAD.MOV.U32 R153, RZ, RZ, R4 ;  /* 0x000000ffff997224 */ /* 0x000fe400078e0004 */
[----:B------:R-:W-:Y:S02]  /*9400*/  IMAD.MOV.U32 R152, RZ, RZ, R5 ;  /* 0x000000ffff987224 */ /* 0x000fe400078e0005 */
[----:B------:R-:W-:Y:S02]  /*9410*/  IMAD.MOV.U32 R151, RZ, RZ, R6 ;  /* 0x000000ffff977224 */ /* 0x000fe400078e0006 */
[----:B------:R-:W-:Y:S02]  /*9420*/  IMAD.MOV.U32 R150, RZ, RZ, R7 ;  /* 0x000000ffff967224 */ /* 0x000fe400078e0007 */
[C---:B------:R-:W-:Y:S11]  /*9430*/  HMMA.16816.F32 R4, R12.reuse, R24, R248 ;  /* 0x000000180c04723c */ /* 0x040ff600000018f8 */
[----:B------:R-:W-:Y:S11]  /*9440*/  @!UPT UIADD3 URZ, URZ, URZ, URZ ;  /* 0x0000003f3f3ff290 */ /* 0x000ff6000fffe03f */
[----:B------:R-:W-:Y:S02]  /*9450*/  @!UPT UIADD3 URZ, URZ, URZ, URZ ;  /* 0x0000003f3f3ff290 */ /* 0x000fe4000fffe03f */
[----:B------:R-:W-:Y:S02]  /*9460*/  IMAD.MOV.U32 R241, RZ, RZ, R5 ;  /* 0x000000fffff17224 */ /* 0x000fe400078e0005 */
[----:B------:R-:W-:Y:S02]  /*9470*/  IMAD.MOV.U32 R240, RZ, RZ, R6 ;  /* 0x000000fffff07224 */ /* 0x000fe400078e0006 */
[----:B------:R-:W-:Y:S02]  /*9480*/  IMAD.MOV.U32 R113, RZ, RZ, R7 ;  /* 0x000000ffff717224 */ /* 0x000fe400078e0007 */
[----:B------:R-:W-:Y:S02]  /*9490*/  IMAD.MOV.U32 R112, RZ, RZ, R4 ;  /* 0x000000ffff707224 */ /* 0x000fe400078e0004 */
[C---:B------:R-:W-:Y:S01]  /*94a0*/  HMMA.16816.F32 R4, R12.reuse, R26, R108 ;  /* 0x0000001a0c04723c */ /* 0x040fe2000000186c */
[----:B------:R-:W-:Y:S11]  /*94b0*/  LDSM.16.M88.4 R24, [R220+0x800] ;  /* 0x00080000dc18783b */ /* 0x000ff60000000200 */
[----:B------:R-:W-:Y:S11]  /*94c0*/  @!UPT UIADD3 URZ, URZ, URZ, URZ ;  /* 0x0000003f3f3ff290 */ /* 0x000ff6000fffe03f */
[----:B------:R-:W-:Y:S01]  /*94d0*/  @!UPT UIADD3 URZ, URZ, URZ, URZ ;  /* 0x0000003f3f3ff290 */ /* 0x000fe2000fffe03f */
        /* <DEDUP_REMOVED lines=19> */
[----:B------:R-:W-:Y:S01]  /*9610*/  HMMA.16816.F32 R4, R12, R8, R120 ;  /* 0x000000080c04723c */ /* 0x000fe20000001878 */
[----:B------:R-:W-:Y:S02]  /*9620*/  IMAD.MOV.U32 R107, RZ, RZ, R73 ;  /* 0x000000ffff6b7224 */ /* 0x000fe400078e0049 */
[----:B------:R-:W-:-:S02]  /*9630*/  IMAD.MOV.U32 R104, RZ, RZ, R72 ;  /* 0x000000ffff687224 */ /* 0x000fc400078e0048 */
[----:B------:R-:W-:Y:S02]  /*9640*/  IMAD.MOV.U32 R72, RZ, RZ, R240 ;  /* 0x000000ffff487224 */ /* 0x000fe400078e00f0 */
[----:B------:R-:W-:Y:S02]  /*9650*/  IMAD.MOV.U32 R73, RZ, RZ, R113 ;  /* 0x000000ffff497224 */ /* 0x000fe400078e0071 */
[----:B------:R-:W-:Y:S02]  /*9660*/  IMAD.MOV.U32 R113, RZ, RZ, R213 ;  /* 0x000000ffff717224 */ /* 0x000fe400078e00d5 */
[----:B------:R-:W-:Y:S02]  /*9670*/  IMAD.MOV.U32 R105, RZ, RZ, R75 ;  /* 0x000000ffff697224 */ /* 0x000fe400078e004b */
[----:B------:R-:W-:Y:S02]  /*9680*/  IMAD.MOV.U32 R106, RZ, RZ, R74 ;  /* 0x000000ffff6a7224 */ /* 0x000fe400078e004a */
[----:B------:R-:W-:-:S02]  /*9690*/  IMAD.MOV.U32 R75, RZ, RZ, R207 ;  /* 0x000000ffff4b7224 */ /* 0x000fc400078e00cf */
[----:B------:R-:W-:-:S07]  /*96a0*/  IMAD.MOV.U32 R74, RZ, RZ, R204 ;  /* 0x000000ffff4a7224 */ /* 0x000fce00078e00cc */
[----:B------:R-:W-:Y:S02]  /*96b0*/  IMAD.MOV.U32 R123, RZ, RZ, R5 ;  /* 0x000000ffff7b7224 */ /* 0x000fe400078e0005 */
[----:B------:R-:W-:Y:S02]  /*96c0*/  IMAD.MOV.U32 R122, RZ, RZ, R6 ;  /* 0x000000ffff7a7224 */ /* 0x000fe400078e0006 */
[----:B------:R-:W-:Y:S02]  /*96d0*/  IMAD.MOV.U32 R121, RZ, RZ, R7 ;  /* 0x000000ffff797224 */ /* 0x000fe400078e0007 */
[----:B------:R-:W-:Y:S02]  /*96e0*/  IMAD.MOV.U32 R120, RZ, RZ, R4 ;  /* 0x000000ffff787224 */ /* 0x000fe400078e0004 */
[----:B------:R-:W-:Y:S01]  /*96f0*/  HMMA.16816.F32 R4, R12, R10, R80 ;  /* 0x0000000a0c04723c */ /* 0x000fe20000001850 */
[----:B------:R-:W1:Y:S01]  /*9700*/  LDSM.16.M88.4 R8, [R224] ;  /* 0x00000000e008783b */ /* 0x000e620000000200 */
[----:B------:R-:W-:-:S02]  /*9710*/  IMAD.MOV.U32 R34, RZ, RZ, R122 ;  /* 0x000000ffff227224 */ /* 0x000fc400078e007a */
[----:B------:R-:W-:Y:S02]  /*9720*/  IMAD.MOV.U32 R35, RZ, RZ, R121 ;  /* 0x000000ffff237224 */ /* 0x000fe400078e0079 */
[----:B------:R-:W-:Y:S02]  /*9730*/  IMAD.MOV.U32 R121, RZ, RZ, R110 ;  /* 0x000000ffff797224 */ /* 0x000fe400078e006e */
[----:B------:R-:W-:Y:S02]  /*9740*/  IMAD.MOV.U32 R122, RZ, RZ, R112 ;  /* 0x000000ffff7a7224 */ /* 0x000fe400078e0070 */
[----:B------:R-:W-:Y:S02]  /*9750*/  IMAD.MOV.U32 R112, RZ, RZ, R214 ;  /* 0x000000ffff707224 */ /* 0x000fe400078e00d6 */
[----:B------:R-:W-:Y:S02]  /*9760*/  IMAD.MOV.U32 R110, RZ, RZ, R212 ;  /* 0x000000ffff6e7224 */ /* 0x000fe400078e00d4 */
[----:B------:R-:W-:-:S02]  /*9770*/  IMAD.MOV.U32 R80, RZ, RZ, R133 ;  /* 0x000000ffff507224 */ /* 0x000fc400078e0085 */
[----:B------:R-:W-:-:S08]  /*9780*/  IMAD.MOV.U32 R81, RZ, RZ, R132 ;  /* 0x000000ffff517224 */ /* 0x000fd000078e0084 */
[----:B------:R-:W-:Y:S02]  /*9790*/  IMAD.MOV.U32 R243, RZ, RZ, R5 ;  /* 0x000000fffff37224 */ /* 0x000fe400078e0005 */
[----:B------:R-:W-:Y:S02]  /*97a0*/  IMAD.MOV.U32 R131, RZ, RZ, R6 ;  /* 0x000000ffff837224 */ /* 0x000fe400078e0006 */
[----:B------:R-:W-:Y:S02]  /*97b0*/  IMAD.MOV.U32 R83, RZ, RZ, R7 ;  /* 0x000000ffff537224 */ /* 0x000fe400078e0007 */
[----:B------:R-:W-:Y:S02]  /*97c0*/  IMAD.MOV.U32 R82, RZ, RZ, R4 ;  /* 0x000000ffff527224 */ /* 0x000fe400078e0004 */
[----:B------:R-:W2:Y:S01]  /*97d0*/  LDSM.16.M88.4 R4, [R224+0x2000] ;  /* 0x00200000e004783b */ /* 0x000ea20000000200 */
[C---:B-1----:R-:W-:Y:S08]  /*97e0*/  HMMA.16816.F32 R68, R8.reuse, R30, R68 ;  /* 0x0000001e0844723c */ /* 0x042ff00000001844 */
[C---:B------:R-:W-:Y:S08]  /*97f0*/  HMMA.16816.F32 R64, R8.reuse, R24, R64 ;  /* 0x000000180840723c */ /* 0x040ff00000001840 */
[----:B------:R-:W-:Y:S08]  /*9800*/  HMMA.16816.F32 R84, R8, R28, R84 ;  /* 0x0000001c0854723c */ /* 0x000ff00000001854 */
[----:B------:R-:W-:-:S02]  /*9810*/  IMAD.MOV.U32 R12, RZ, RZ, R68 ;  /* 0x000000ffff0c7224 */ /* 0x000fc400078e0044 */
[----:B------:R-:W-:Y:S02]  /*9820*/  IMAD.MOV.U32 R68, RZ, RZ, R122 ;  /* 0x000000ffff447224 */ /* 0x000fe400078e007a */
[----:B------:R-:W-:Y:S02]  /*9830*/  IMAD.MOV.U32 R252, RZ, RZ, R70 ;  /* 0x000000fffffc7224 */ /* 0x000fe400078e0046 */
[----:B------:R-:W-:Y:S01]  /*9840*/  IMAD.MOV.U32 R235, RZ, RZ, R71 ;  /* 0x000000ffffeb7224 */ /* 0x000fe200078e0047 */
[----:B--2---:R-:W-:Y:S01]  /*9850*/  HMMA.16816.F32 R100, R4, R28, R100 ;  /* 0x0000001c0464723c */ /* 0x004fe20000001864 */
[----:B------:R-:W-:Y:S02]  /*9860*/  IMAD.MOV.U32 R138, RZ, RZ, R66 ;  /* 0x000000ffff8a7224 */ /* 0x000fe400078e0042 */
[----:B------:R-:W-:Y:S02]  /*9870*/  IMAD.MOV.U32 R137, RZ, RZ, R67 ;  /* 0x000000ffff897224 */ /* 0x000fe400078e0043 */
[----:B------:R-:W-:-:S02]  /*9880*/  IMAD.MOV.U32 R67, RZ, RZ, R121 ;  /* 0x000000ffff437224 */ /* 0x000fc400078e0079 */
[----:B------:R-:W-:Y:S01]  /*9890*/  IMAD.MOV.U32 R28, RZ, RZ, R69 ;  /* 0x000000ffff1c7224 */ /* 0x000fe200078e0045 */
[C---:B------:R-:W-:Y:S01]  /*98a0*/  HMMA.16816.F32 R76, R4.reuse, R30, R76 ;  /* 0x0000001e044c723c */ /* 0x040fe2000000184c */
[----:B------:R-:W-:Y:S02]  /*98b0*/  IMAD.MOV.U32 R29, RZ, RZ, R65 ;  /* 0x000000ffff1d7224 */ /* 0x000fe400078e0041 */
[----:B------:R-:W-:Y:S02]  /*98c0*/  IMAD.MOV.U32 R15, RZ, RZ, R87 ;  /* 0x000000ffff0f7224 */ /* 0x000fe400078e0057 */
[----:B------:R-:W-:Y:S02]  /*98d0*/  IMAD.MOV.U32 R87, RZ, RZ, R243 ;  /* 0x000000ffff577224 */ /* 0x000fe400078e00f3 */
        /* <DEDUP_REMOVED lines=22> */
[----:B------:R-:W-:Y:S01]  /*9a40*/  IMAD.MOV.U32 R40, RZ, RZ, R29 ;  /* 0x000000ffff287224 */ /* 0x000fe200078e001d */
[----:B------:R-:W-:Y:S01]  /*9a50*/  LDSM.16.M88.4 R24, [R220+0x2000] ;  /* 0x00200000dc18783b */ /* 0x000fe20000000200 */
[----:B------:R-:W-:Y:S02]  /*9a60*/  IMAD.MOV.U32 R42, RZ, RZ, R28 ;  /* 0x000000ffff2a7224 */ /* 0x000fe400078e001c */
[----:B------:R-:W-:Y:S01]  /*9a70*/  IMAD.MOV.U32 R100, RZ, RZ, R131 ;  /* 0x000000ffff647224 */ /* 0x000fe200078e0083 */
[----:B------:R-:W1:Y:S01]  /*9a80*/  LDSM.16.M88.4 R28, [R220+0x1800] ;  /* 0x00180000dc1c783b */ /* 0x000e620000000200 */
[----:B------:R-:W-:-:S02]  /*9a90*/  IMAD.MOV.U32 R131, RZ, RZ, R206 ;  /* 0x000000ffff837224 */ /* 0x000fc400078e00ce */
[----:B------:R-:W-:Y:S01]  /*9aa0*/  HMMA.16816.F32 R204, R8, R20, R48 ;  /* 0x0000001408cc723c */ /* 0x000fe20000001830 */
[----:B------:R-:W-:Y:S02]  /*9ab0*/  IMAD.MOV.U32 R64, RZ, RZ, R82 ;  /* 0x000000ffff407224 */ /* 0x000fe400078e0052 */
[----:B------:R-:W-:Y:S02]  /*9ac0*/  IMAD.MOV.U32 R65, RZ, RZ, R83 ;  /* 0x000000ffff417224 */ /* 0x000fe400078e0053 */
[----:B------:R-:W-:Y:S02]  /*9ad0*/  IMAD.MOV.U32 R44, RZ, RZ, R81 ;  /* 0x000000ffff2c7224 */ /* 0x000fe400078e0051 */
[----:B------:R-:W-:Y:S02]  /*9ae0*/  IMAD.MOV.U32 R48, RZ, RZ, R86 ;  /* 0x000000ffff307224 */ /* 0x000fe400078e0056 */
[----:B------:R-:W-:Y:S02]  /*9af0*/  IMAD.MOV.U32 R49, RZ, RZ, R87 ;  /* 0x000000ffff317224 */ /* 0x000fe400078e0057 */
[----:B------:R-:W-:-:S02]  /*9b00*/  IMAD.MOV.U32 R86, RZ, RZ, R112 ;  /* 0x000000ffff567224 */ /* 0x000fc400078e0070 */
[----:B------:R-:W-:Y:S02]  /*9b10*/  IMAD.MOV.U32 R87, RZ, RZ, R113 ;  /* 0x000000ffff577224 */ /* 0x000fe400078e0071 */
[----:B------:R-:W-:Y:S02]  /*9b20*/  IMAD.MOV.U32 R112, RZ, RZ, R114 ;  /* 0x000000ffff707224 */ /* 0x000fe400078e0072 */
[----:B------:R-:W-:Y:S02]  /*9b30*/  IMAD.MOV.U32 R113, RZ, RZ, R115 ;  /* 0x000000ffff717224 */ /* 0x000fe400078e0073 */
[----:B------:R-:W-:Y:S02]  /*9b40*/  IMAD.MOV.U32 R114, RZ, RZ, R158 ;  /* 0x000000ffff727224 */ /* 0x000fe400078e009e */
[----:B------:R-:W-:Y:S01]  /*9b50*/  IMAD.MOV.U32 R115, RZ, RZ, R157 ;  /* 0x000000ffff737224 */ /* 0x000fe200078e009d */
[----:B------:R2:W5:Y:S01]  /*9b60*/  LDL.LU R158, [R1+0x124] ;  /* 0x00012400019e7983 */ /* 0x0005620000300800 */
[----:B------:R-:W-:-:S02]  /*9b70*/  IMAD.MOV.U32 R45, RZ, RZ, R80 ;  /* 0x000000ffff2d7224 */ /* 0x000fc400078e0050 */
[----:B------:R-:W-:Y:S01]  /*9b80*/  IMAD.MOV.U32 R66, RZ, RZ, R120 ;  /* 0x000000ffff427224 */ /* 0x000fe200078e0078 */
[----:B------:R-:W-:Y:S01]  /*9b90*/  HMMA.16816.F32 R80, R8, R22, R36 ;  /* 0x000000160850723c */ /* 0x000fe20000001824 */
[----:B------:R-:W-:Y:S01]  /*9ba0*/  IMAD.MOV.U32 R69, RZ, RZ, R123 ;  /* 0x000000ffff457224 */ /* 0x000fe200078e007b */
[----:B------:R-:W-:Y:S01]  /*9bb0*/  LDSM.16.M88.4 R20, [R220+0x2800] ;  /* 0x00280000dc14783b */ /* 0x000fe20000000200 */
[----:B------:R-:W-:Y:S02]  /*9bc0*/  IMAD.MOV.U32 R54, RZ, RZ, R34 ;  /* 0x000000ffff367224 */ /* 0x000fe400078e0022 */
[----:B------:R-:W-:Y:S01]  /*9bd0*/  IMAD.MOV.U32 R55, RZ, RZ, R35 ;  /* 0x000000ffff377224 */ /* 0x000fe200078e0023 */
[----:B------:R2:W5:Y:S01]  /*9be0*/  LDL.LU R157, [R1+0x120] ;  /* 0x00012000019d7983 */ /* 0x0005620000300800 */
[----:B------:R-:W-:Y:S02]  /*9bf0*/  IMAD.MOV.U32 R46, RZ, RZ, R33 ;  /* 0x000000ffff2e7224 */ /* 0x000fe400078e0021 */
[----:B------:R-:W-:Y:S01]  /*9c00*/  IMAD.MOV.U32 R47, RZ, RZ, R32 ;  /* 0x000000ffff2f7224 */ /* 0x000fe200078e0020 */
[----:B-1----:R-:W-:Y:S01]  /*9c10*/  HMMA.16816.F32 R120, R4, R30, R92 ;  /* 0x0000001e0478723c */ /* 0x002fe2000000185c */
[----:B------:R-:W1:Y:S01]  /*9c20*/  LDSM.16.M88.4 R32, [R220+0x3800] ;  /* 0x00380000dc20783b */ /* 0x000e620000000200 */
[----:B------:R-:W-:-:S02]  /*9c30*/  IMAD.MOV.U32 R14, RZ, RZ, R84 ;  /* 0x000000ffff0e7224 */ /* 0x000fc400078e0054 */
[----:B------:R-:W-:Y:S02]  /*9c40*/  IMAD.MOV.U32 R13, RZ, RZ, R85 ;  /* 0x000000ffff0d7224 */ /* 0x000fe400078e0055 */
[----:B------:R-:W-:Y:S02]  /*9c50*/  IMAD.MOV.U32 R43, RZ, RZ, R15 ;  /* 0x000000ffff2b7224 */ /* 0x000fe400078e000f */
[----:B------:R-:W-:Y:S02]  /*9c60*/  IMAD.MOV.U32 R92, RZ, RZ, R112 ;  /* 0x000000ffff5c7224 */ /* 0x000fe400078e0070 */
[----:B------:R-:W-:Y:S02]  /*9c70*/  IMAD.MOV.U32 R93, RZ, RZ, R113 ;  /* 0x000000ffff5d7224 */ /* 0x000fe400078e0071 */
[----:B------:R-:W-:Y:S02]  /*9c80*/  IMAD.MOV.U32 R94, RZ, RZ, R114 ;  /* 0x000000ffff5e7224 */ /* 0x000fe400078e0072 */
[----:B------:R-:W-:-:S02]  /*9c90*/  IMAD.MOV.U32 R95, RZ, RZ, R115 ;  /* 0x000000ffff5f7224 */ /* 0x000fc400078e0073 */
[----:B------:R-:W-:Y:S01]  /*9ca0*/  HMMA.16816.F32 R112, R4, R24, R88 ;  /* 0x000000180470723c */ /* 0x000fe20000001858 */
[----:B------:R-:W-:Y:S02]  /*9cb0*/  IMAD.MOV.U32 R39, RZ, RZ, R14 ;  /* 0x000000ffff277224 */ /* 0x000fe400078e000e */
[----:B------:R-:W-:Y:S02]  /*9cc0*/  IMAD.MOV.U32 R38, RZ, RZ, R12 ;  /* 0x000000ffff267224 */ /* 0x000fe400078e000c */
[----:B------:R-:W-:Y:S02]  /*9cd0*/  IMAD.MOV.U32 R143, RZ, RZ, R79 ;  /* 0x000000ffff8f7224 */ /* 0x000fe400078e004f */
[----:B------:R-:W-:Y:S02]  /*9ce0*/  IMAD.MOV.U32 R91, RZ, RZ, R2 ;  /* 0x000000ffff5b7224 */ /* 0x000fe400078e0002 */
[----:B------:R-:W3:Y:S01]  /*9cf0*/  S2R R2, SR_TID.X ;  /* 0x0000000000027919 */ /* 0x000ee20000002100 */
[----:B------:R-:W-:-:S02]  /*9d00*/  IMAD.MOV.U32 R37, RZ, RZ, R13 ;  /* 0x000000ffff257224 */ /* 0x000fc400078e000d */
[----:B------:R-:W-:Y:S01]  /*9d10*/  IMAD.MOV.U32 R79, RZ, RZ, R109 ;  /* 0x000000ffff4f7224 */ /* 0x000fe200078e006d */
[----:B------:R-:W4:Y:S01]  /*9d20*/  LDSM.16.M88.4 R12, [R220+0x3000] ;  /* 0x00300000dc0c783b */ /* 0x000f220000000200 */
        /* <DEDUP_REMOVED lines=10> */
[----:B-1----:R-:W-:Y:S01]  /*9dd0*/  HMMA.16816.F32 R44, R8, R32, R44 ;  /* 0x00000020082c723c */ /* 0x002fe2000000182c */
[----:B------:R-:W-:Y:S01]  /*9de0*/  IMAD.MOV.U32 R85, RZ, RZ, R111 ;  /* 0x000000ffff557224 */ /* 0x000fe200078e006f */
[----:B------:R-:W-:Y:S01]  /*9df0*/  UISETP.NE.AND UP0, UPT, UR8, 0x2, UPT ;  /* 0x000000020800788c */ /* 0x000fe2000bf05270 */
[----:B------:R-:W-:Y:S01]  /*9e00*/  IMAD.MOV.U32 R110, RZ, RZ, R156 ;  /* 0x000000ffff6e7224 */ /* 0x000fe200078e009c */
[----:B------:R-:W-:-:S04]  /*9e10*/  DEPBAR.LE SB0, 0x0 ;  /* 0x000080000000791a */ /* 0x000fc80000000000 */
[----:B------:R-:W-:Y:S02]  /*9e20*/  IMAD.MOV.U32 R111, RZ, RZ, R155 ;  /* 0x000000ffff6f7224 */ /* 0x000fe400078e009b */
[----:B------:R-:W-:Y:S02]  /*9e30*/  IMAD.MOV.U32 R109, RZ, RZ, R154 ;  /* 0x000000ffff6d7224 */ /* 0x000fe400078e009a */
[----:B---3--:R-:W-:Y:S02]  /*9e40*/  IMAD.SHL.U32 R2, R2, 0x2, RZ ;  /* 0x0000000202027824 */ /* 0x008fe400078e00ff */
[----:B------:R-:W-:Y:S02]  /*9e50*/  IMAD.MOV.U32 R63, RZ, RZ, R108 ;  /* 0x000000ffff3f7224 */ /* 0x000fe400078e006c */
[----:B------:R-:W-:Y:S02]  /*9e60*/  IMAD.MOV.U32 R56, RZ, RZ, R104 ;  /* 0x000000ffff387224 */ /* 0x000fe400078e0068 */
[----:B------:R-:W-:-:S02]  /*9e70*/  IMAD.MOV.U32 R57, RZ, RZ, R105 ;  /* 0x000000ffff397224 */ /* 0x000fc400078e0069 */
[----:B------:R-:W-:Y:S02]  /*9e80*/  IMAD.MOV.U32 R58, RZ, RZ, R106 ;  /* 0x000000ffff3a7224 */ /* 0x000fe400078e006a */
[----:B------:R-:W-:Y:S01]  /*9e90*/  IMAD.MOV.U32 R59, RZ, RZ, R107 ;  /* 0x000000ffff3b7224 */ /* 0x000fe200078e006b */
[C---:B------:R-:W-:Y:S01]  /*9ea0*/  HMMA.16816.F32 R84, R4.reuse, R34, R84 ;  /* 0x000000220454723c */ /* 0x040fe20000001854 */
[----:B------:R-:W-:Y:S01]  /*9eb0*/  IMAD.MOV.U32 R88, RZ, RZ, R109 ;  /* 0x000000ffff587224 */ /* 0x000fe200078e006d */
[----:B------:R2:W5:Y:S01]  /*9ec0*/  LDL.LU R156, [R1+0x11c] ;  /* 0x00011c00019c7983 */ /* 0x0005620000300800 */
[----:B------:R-:W-:Y:S02]  /*9ed0*/  IMAD.MOV.U32 R89, RZ, RZ, R110 ;  /* 0x000000ffff597224 */ /* 0x000fe400078e006e */
[----:B------:R-:W-:Y:S01]  /*9ee0*/  IMAD.MOV.U32 R90, RZ, RZ, R111 ;  /* 0x000000ffff5a7224 */ /* 0x000fe200078e006f */
[----:B------:R-:W-:Y:S01]  /*9ef0*/  LOP3.LUT R2, R2, 0x6, RZ, 0xc0, !PT ;  /* 0x0000000602027812 */ /* 0x000fe200078ec0ff */
[----:B------:R-:W-:Y:S01]  /*9f00*/  IMAD.MOV.U32 R76, RZ, RZ, R74 ;  /* 0x000000ffff4c7224 */ /* 0x000fe200078e004a */
[----:B------:R-:W-:Y:S01]  /*9f10*/  HMMA.16816.F32 R108, R4, R26, R116 ;  /* 0x0000001a046c723c */ /* 0x000fe20000001874 */
[----:B------:R-:W-:Y:S01]  /*9f20*/  IMAD.MOV.U32 R77, RZ, RZ, R75 ;  /* 0x000000ffff4d7224 */ /* 0x000fe200078e004b */
[----:B------:R2:W5:Y:S01]  /*9f30*/  LDL.LU R155, [R1+0x118] ;  /* 0x00011800019b7983 */ /* 0x0005620000300800 */
[----:B------:R-:W-:-:S02]  /*9f40*/  IMAD.MOV.U32 R145, RZ, RZ, R78 ;  /* 0x000000ffff917224 */ /* 0x000fc400078e004e */
[----:B------:R-:W-:Y:S01]  /*9f50*/  IMAD.MOV.U32 R142, RZ, RZ, R60 ;  /* 0x000000ffff8e7224 */ /* 0x000fe200078e003c */
[----:B------:R2:W5:Y:S01]  /*9f60*/  LDL.LU R154, [R1+0x114] ;  /* 0x00011400019a7983 */ /* 0x0005620000300800 */
[----:B------:R-:W-:Y:S02]  /*9f70*/  IMAD.MOV.U32 R117, RZ, RZ, R38 ;  /* 0x000000ffff757224 */ /* 0x000fe400078e0026 */
[----:B------:R-:W-:Y:S02]  /*9f80*/  IMAD.MOV.U32 R38, RZ, RZ, R0 ;  /* 0x000000ffff267224 */ /* 0x000fe400078e0000 */
[----:B------:R-:W-:Y:S01]  /*9f90*/  IMAD.U32 R0, RZ, RZ, UR18 ;  /* 0x00000012ff007e24 */ /* 0x000fe2000f8e00ff */
[----:B------:R-:W-:Y:S01]  /*9fa0*/  HMMA.16816.F32 R104, R4, R20, R124 ;  /* 0x000000140468723c */ /* 0x000fe2000000187c */
[----:B------:R-:W-:Y:S02]  /*9fb0*/  IMAD.MOV.U32 R118, RZ, RZ, R42 ;  /* 0x000000ffff767224 */ /* 0x000fe400078e002a */
[----:B------:R-:W-:-:S02]  /*9fc0*/  IMAD R0, R0, 0x80, R2 ;  /* 0x0000008000007824 */ /* 0x000fc400078e0202 */
        /* <DEDUP_REMOVED lines=9> */
[C---:B------:R-:W-:Y:S01]  /*a060*/  IADD3 R33, R0.reuse, 0x11, RZ ;  /* 0x0000001100217810 */ /* 0x040fe20007ffe0ff */
[----:B------:R-:W-:Y:S02]  /*a070*/  IMAD.MOV.U32 R78, RZ, RZ, R131 ;  /* 0x000000ffff4e7224 */ /* 0x000fe400078e0083 */
[----:B------:R-:W-:Y:S02]  /*a080*/  IMAD.MOV.U32 R141, RZ, RZ, R62 ;  /* 0x000000ffff8d7224 */ /* 0x000fe400078e003e */
[----:B------:R-:W-:Y:S01]  /*a090*/  IMAD.MOV.U32 R140, RZ, RZ, R61 ;  /* 0x000000ffff8c7224 */ /* 0x000fe200078e003d */
[----:B------:R-:W-:Y:S01]  /*a0a0*/  IADD3 R34, R0, 0x10, RZ ;  /* 0x0000001000227810 */ /* 0x000fe20007ffe0ff */
[----:B------:R-:W-:Y:S01]  /*a0b0*/  IMAD.MOV.U32 R60, RZ, RZ, R130 ;  /* 0x000000ffff3c7224 */ /* 0x000fe200078e0082 */
[-C--:B------:R-:W-:Y:S01]  /*a0c0*/  ISETP.GE.AND P4, PT, R33, R16.reuse, PT ;  /* 0x000000102100720c */ /* 0x080fe20003f86270 */
[----:B------:R-:W-:Y:S01]  /*a0d0*/  IMAD.MOV.U32 R61, RZ, RZ, R129 ;  /* 0x000000ffff3d7224 */ /* 0x000fe200078e0081 */
[-C--:B------:R-:W-:Y:S01]  /*a0e0*/  ISETP.GE.AND P3, PT, R34, R16.reuse, PT ;  /* 0x000000102200720c */ /* 0x080fe20003f66270 */
[----:B------:R-:W-:Y:S01]  /*a0f0*/  IMAD.MOV.U32 R62, RZ, RZ, R128 ;  /* 0x000000ffff3e7224 */ /* 0x000fe200078e0080 */
[----:B------:R-:W-:Y:S01]  /*a100*/  HMMA.16816.F32 R72, R8, R30, R72 ;  /* 0x0000001e0848723c */ /* 0x000fe20000001848 */
[----:B------:R-:W-:Y:S01]  /*a110*/  IMAD.MOV.U32 R50, RZ, RZ, R100 ;  /* 0x000000ffff327224 */ /* 0x000fe200078e0064 */
[C---:B------:R-:W-:Y:S01]  /*a120*/  ISETP.GE.AND P1, PT, R0.reuse, R16, PT ;  /* 0x000000100000720c */ /* 0x040fe20003f26270 */
[----:B------:R-:W-:Y:S01]  /*a130*/  IMAD.MOV.U32 R51, RZ, RZ, R101 ;  /* 0x000000ffff337224 */ /* 0x000fe200078e0065 */
[----:B------:R-:W-:Y:S01]  /*a140*/  IADD3 R32, R0, 0x18, RZ ;  /* 0x0000001800207810 */ /* 0x000fe20007ffe0ff */
[----:B------:R-:W-:-:S02]  /*a150*/  IMAD.MOV.U32 R52, RZ, RZ, R102 ;  /* 0x000000ffff347224 */ /* 0x000fc400078e0066 */
[----:B------:R-:W-:Y:S01]  /*a160*/  IMAD.MOV.U32 R53, RZ, RZ, R103 ;  /* 0x000000ffff357224 */ /* 0x000fe200078e0067 */
[C---:B------:R-:W-:Y:S01]  /*a170*/  HMMA.16816.F32 R128, R4.reuse, R28, R96 ;  /* 0x0000001c0480723c */ /* 0x040fe20000001860 */
[----:B------:R-:W-:Y:S01]  /*a180*/  IMAD.MOV.U32 R116, RZ, RZ, R37 ;  /* 0x000000ffff747224 */ /* 0x000fe200078e0025 */
[C---:B------:R-:W-:Y:S01]  /*a190*/  IADD3 R37, R0.reuse, 0x1, RZ ;  /* 0x0000000100257810 */ /* 0x040fe20007ffe0ff */
[----:B------:R2:W5:Y:S01]  /*a1a0*/  LDL.LU R153, [R1+0x110] ;  /* 0x0001100001997983 */ /* 0x0005620000300800 */
[C---:B------:R-:W-:Y:S02]  /*a1b0*/  IADD3 R31, R0.reuse, 0x19, RZ ;  /* 0x00000019001f7810 */ /* 0x040fe40007ffe0ff */
[----:B------:R-:W-:Y:S01]  /*a1c0*/  IADD3 R36, R0, 0x8, RZ ;  /* 0x0000000800247810 */ /* 0x000fe20007ffe0ff */
[----:B------:R2:W5:Y:S01]  /*a1d0*/  LDL.LU R152, [R1+0x10c] ;  /* 0x00010c0001987983 */ /* 0x0005620000300800 */
[----:B------:R-:W-:Y:S01]  /*a1e0*/  HMMA.16816.F32 R100, R4, R22, R208 ;  /* 0x000000160464723c */ /* 0x000fe200000018d0 */
[----:B------:R-:W-:-:S02]  /*a1f0*/  FSEL R2, R127, -INF , !P4 ;  /* 0xff8000007f027808 */ /* 0x000fc40006000000 */
[----:B------:R-:W-:Y:S01]  /*a200*/  ISETP.GE.AND P2, PT, R32, R16, PT ;  /* 0x000000102000720c */ /* 0x000fe20003f46270 */
[----:B------:R2:W5:Y:S01]  /*a210*/  LDL.LU R151, [R1+0x108] ;  /* 0x0001080001977983 */ /* 0x0005620000300800 */
[----:B------:R-:W-:-:S03]  /*a220*/  FSEL R39, R39, -INF , !P1 ;  /* 0xff80000027277808 */ /* 0x000fc60004800000 */
[----:B----4-:R-:W-:Y:S01]  /*a230*/  HMMA.16816.F32 R96, R4, R12, R236 ;  /* 0x0000000c0460723c */ /* 0x010fe200000018ec */
[-C--:B------:R-:W-:Y:S01]  /*a240*/  ISETP.GE.AND P0, PT, R37, R16.reuse, PT ;  /* 0x000000102500720c */ /* 0x080fe20003f06270 */
[----:B------:R2:W5:Y:S01]  /*a250*/  LDL.LU R150, [R1+0x104] ;  /* 0x0001040001967983 */ /* 0x0005620000300800 */
[----:B------:R-:W-:-:S05]  /*a260*/  ISETP.GE.AND P1, PT, R31, R16, PT ;  /* 0x000000101f00720c */ /* 0x000fca0003f26270 */
[----:B------:R-:W-:Y:S01]  /*a270*/  HMMA.16816.F32 R92, R4, R14, R92 ;  /* 0x0000000e045c723c */ /* 0x000fe2000000185c */
[----:B------:R-:W-:Y:S02]  /*a280*/  IADD3 R30, R0, 0x20, RZ ;  /* 0x00000020001e7810 */ /* 0x000fe40007ffe0ff */
[----:B------:R-:W-:-:S04]  /*a290*/  ISETP.GE.AND P6, PT, R36, R16, PT ;  /* 0x000000102400720c */ /* 0x000fc80003fc6270 */
[----:B------:R-:W-:Y:S01]  /*a2a0*/  FSEL R4, R126, -INF , !P3 ;  /* 0xff8000007e047808 */ /* 0x000fe20005800000 */
[----:B------:R-:W-:Y:S01]  /*a2b0*/  HMMA.16816.F32 R76, R8, R28, R76 ;  /* 0x0000001c084c723c */ /* 0x000fe2000000184c */
[----:B------:R-:W-:-:S03]  /*a2c0*/  IADD3 R35, R0, 0x9, RZ ;  /* 0x0000000900237810 */ /* 0x000fc60007ffe0ff */
[----:B------:R1:W-:Y:S01]  /*a2d0*/  STL [R1+0x80], R4 ;  /* 0x0000800401007387 */ /* 0x0003e20000100800 */
[----:B------:R-:W-:Y:S02]  /*a2e0*/  FSEL R116, R116, -INF , !P0 ;  /* 0xff80000074747808 */ /* 0x000fe40004000000 */
[----:B------:R-:W-:Y:S01]  /*a2f0*/  IADD3 R29, R0, 0x21, RZ ;  /* 0x00000021001d7810 */ /* 0x000fe20007ffe0ff */
[----:B------:R3:W-:Y:S01]  /*a300*/  STL [R1+0x7c], R2 ;  /* 0x00007c0201007387 */ /* 0x0007e20000100800 */
[-C--:B------:R-:W-:Y:S02]  /*a310*/  ISETP.GE.AND P0, PT, R30, R16.reuse, PT ;  /* 0x000000101e00720c */ /* 0x080fe40003f06270 */
[----:B------:R-:W-:Y:S02]  /*a320*/  FSEL R117, R117, -INF , !P6 ;  /* 0xff80000075757808 */ /* 0x000fe40007000000 */
[-C--:B------:R-:W-:Y:S02]  /*a330*/  ISETP.GE.AND P6, PT, R29, R16.reuse, PT ;  /* 0x000000101d00720c */ /* 0x080fe40003fc6270 */
[----:B------:R-:W-:-:S02]  /*a340*/  ISETP.GE.AND P5, PT, R35, R16, PT ;  /* 0x000000102300720c */ /* 0x000fc40003fa6270 */
[----:B------:R-:W-:Y:S01]  /*a350*/  IADD3 R28, R0, 0x28, RZ ;  /* 0x00000028001c7810 */ /* 0x000fe20007ffe0ff */
[----:B------:R-:W-:Y:S01]  /*a360*/  HMMA.16816.F32 R68, R8, R24, R68 ;  /* 0x000000180844723c */ /* 0x000fe20000001844 */
[----:B------:R-:W-:Y:S02]  /*a370*/  FSEL R118, R118, -INF , !P5 ;  /* 0xff80000076767808 */ /* 0x000fe40006800000 */
[----:B-1----:R-:W-:Y:S02]  /*a380*/  FSEL R4, R212, -INF , !P2 ;  /* 0xff800000d4047808 */ /* 0x002fe40005000000 */
[----:B---3--:R-:W-:-:S03]  /*a390*/  FSEL R2, R213, -INF , !P1 ;  /* 0xff800000d5027808 */ /* 0x008fc60004800000 */
[----:B------:R1:W-:Y:S01]  /*a3a0*/  STL [R1+0x78], R4 ;  /* 0x0000780401007387 */ /* 0x0003e20000100800 */
[----:B------:R-:W-:-:S03]  /*a3b0*/  ISETP.GE.AND P5, PT, R28, R16, PT ;  /* 0x000000101c00720c */ /* 0x000fc60003fa6270 */
[----:B------:R3:W-:Y:S01]  /*a3c0*/  STL [R1+0x74], R2 ;  /* 0x0000740201007387 */ /* 0x0007e20000100800 */
[----:B------:R-:W-:Y:S01]  /*a3d0*/  IADD3 R25, R0, 0x31, RZ ;  /* 0x0000003100197810 */ /* 0x000fe20007ffe0ff */
[----:B------:R-:W-:Y:S03]  /*a3e0*/  HMMA.16816.F32 R56, R8, R22, R56 ;  /* 0x000000160838723c */ /* 0x000fe60000001838 */
[----:B------:R-:W-:-:S04]  /*a3f0*/  ISETP.GE.AND P2, PT, R25, R16, PT ;  /* 0x000000101900720c */ /* 0x000fc80003f46270 */
[----:B------:R-:W-:Y:S02]  /*a400*/  IADD3 R23, R0, 0x39, RZ ;  /* 0x0000003900177810 */ /* 0x000fe40007ffe0ff */
[----:B-1----:R-:W-:Y:S02]  /*a410*/  FSEL R4, R204, -INF , !P0 ;  /* 0xff800000cc047808 */ /* 0x002fe40004000000 */
[----:B---3--:R-:W-:-:S03]  /*a420*/  FSEL R2, R205, -INF , !P6 ;  /* 0xff800000cd027808 */ /* 0x008fc60007000000 */
[----:B------:R-:W-:Y:S04]  /*a430*/  STL [R1+0x70], R4 ;  /* 0x0000700401007387 */ /* 0x000fe80000100800 */
[----:B------:R1:W-:Y:S01]  /*a440*/  STL [R1+0x6c], R2 ;  /* 0x00006c0201007387 */ /* 0x0003e20000100800 */
[----:B------:R-:W-:Y:S01]  /*a450*/  HMMA.16816.F32 R64, R8, R26, R64 ;  /* 0x0000001a0840723c */ /* 0x000fe20000001840 */
[----:B------:R-:W-:Y:S02]  /*a460*/  ISETP.GE.AND P0, PT, R23, R16, PT ;  /* 0x000000101700720c */ /* 0x000fe40003f06270 */
[----:B------:R-:W-:-:S05]  /*a470*/  IADD3 R22, R0, 0x40, RZ ;  /* 0x0000004000167810 */ /* 0x000fca0007ffe0ff */
[----:B------:R-:W-:Y:S01]  /*a480*/  HMMA.16816.F32 R60, R8, R20, R60 ;  /* 0x00000014083c723c */ /* 0x000fe2000000183c */
[----:B------:R-:W-:Y:S02]  /*a490*/  ISETP.GE.AND P6, PT, R22, R16, PT ;  /* 0x000000101600720c */ /* 0x000fe40003fc6270 */
[----:B-1----:R-:W-:-:S05]  /*a4a0*/  FSEL R2, R80, -INF , !P5 ;  /* 0xff80000050027808 */ /* 0x002fca0006800000 */
[----:B------:R1:W-:Y:S01]  /*a4b0*/  STL [R1+0x68], R2 ;  /* 0x0000680201007387 */ /* 0x0003e20000100800 */
[C---:B------:R-:W-:Y:S02]  /*a4c0*/  IADD3 R27, R0.reuse, 0x29, RZ ;  /* 0x00000029001b7810 */ /* 0x040fe40007ffe0ff */
[C---:B------:R-:W-:Y:S02]  /*a4d0*/  IADD3 R21, R0.reuse, 0x41, RZ ;  /* 0x0000004100157810 */ /* 0x040fe40007ffe0ff */
[----:B------:R-:W-:Y:S01]  /*a4e0*/  IADD3 R26, R0, 0x30, RZ ;  /* 0x00000030001a7810 */ /* 0x000fe20007ffe0ff */
[----:B------:R-:W-:Y:S01]  /*a4f0*/  HMMA.16816.F32 R52, R8, R12, R52 ;  /* 0x0000000c0834723c */ /* 0x000fe20000001834 */
[-C--:B------:R-:W-:Y:S02]  /*a500*/  ISETP.GE.AND P3, PT, R27, R16.reuse, PT ;  /* 0x000000101b00720c */ /* 0x080fe40003f66270 */
[----:B------:R-:W-:Y:S02]  /*a510*/  ISETP.GE.AND P5, PT, R21, R16, PT ;  /* 0x000000101500720c */ /* 0x000fe40003fa6270 */
[----:B-1----:R-:W-:-:S05]  /*a520*/  FSEL R2, R77, -INF , !P2 ;  /* 0xff8000004d027808 */ /* 0x002fca0005000000 */
[----:B------:R1:W-:Y:S01]  /*a530*/  STL [R1+0x64], R2 ;  /* 0x0000640201007387 */ /* 0x0003e20000100800 */
[----:B------:R-:W-:Y:S01]  /*a540*/  HMMA.16816.F32 R48, R8, R14, R48 ;  /* 0x0000000e0830723c */ /* 0x000fe20000001830 */
[----:B------:R-:W-:Y:S02]  /*a550*/  ISETP.GE.AND P4, PT, R26, R16, PT ;  /* 0x000000101a00720c */ /* 0x000fe40003f86270 */
[C---:B------:R-:W-:Y:S01]  /*a560*/  IADD3 R20, R0.reuse, 0x48, RZ ;  /* 0x0000004800147810 */ /* 0x040fe20007ffe0ff */
[----:B------:R-:W-:Y:S01]  /*a570*/  IMAD.MOV.U32 R127, RZ, RZ, R119 ;  /* 0x000000ffff7f7224 */ /* 0x000fe200078e0077 */
[C---:B------:R-:W-:Y:S02]  /*a580*/  IADD3 R24, R0.reuse, 0x38, RZ ;  /* 0x0000003800187810 */ /* 0x040fe40007ffe0ff */
[----:B------:R-:W-:Y:S02]  /*a590*/  IADD3 R15, R0, 0x49, RZ ;  /* 0x00000049000f7810 */ /* 0x000fe40007ffe0ff */
[----:B------:R-:W-:-:S02]  /*a5a0*/  FSEL R119, R81, -INF , !P3 ;  /* 0xff80000051777808 */ /* 0x000fc40005800000 */
[----:B------:R-:W-:Y:S02]  /*a5b0*/  ISETP.GE.AND P3, PT, R20, R16, PT ;  /* 0x000000101400720c */ /* 0x000fe40003f66270 */
[----:B-1----:R-:W-:-:S05]  /*a5c0*/  FSEL R2, R73, -INF , !P0 ;  /* 0xff80000049027808 */ /* 0x002fca0004000000 */
[----:B------:R1:W-:Y:S01]  /*a5d0*/  STL [R1+0x60], R2 ;  /* 0x0000600201007387 */ /* 0x0003e20000100800 */
[----:B------:R-:W-:Y:S02]  /*a5e0*/  FSEL R81, R76, -INF , !P4 ;  /* 0xff8000004c517808 */ /* 0x000fe40006000000 */
[-C--:B------:R-:W-:Y:S02]  /*a5f0*/  ISETP.GE.AND P4, PT, R15, R16.reuse, PT ;  /* 0x000000100f00720c */ /* 0x080fe40003f86270 */
[----:B------:R-:W-:Y:S02]  /*a600*/  ISETP.GE.AND P1, PT, R24, R16, PT ;  /* 0x000000101800720c */ /* 0x000fe40003f26270 */
[C---:B------:R-:W-:Y:S02]  /*a610*/  IADD3 R14, R0.reuse, 0x50, RZ ;  /* 0x00000050000e7810 */ /* 0x040fe40007ffe0ff */
[----:B------:R-:W-:Y:S02]  /*a620*/  IADD3 R13, R0, 0x51, RZ ;  /* 0x00000051000d7810 */ /* 0x000fe40007ffe0ff */
[----:B------:R-:W-:-:S02]  /*a630*/  FSEL R4, R64, -INF , !P3 ;  /* 0xff80000040047808 */ /* 0x000fc40005800000 */
[----:B-1----:R-:W-:-:S05]  /*a640*/  FSEL R2, R68, -INF , !P6 ;  /* 0xff80000044027808 */ /* 0x002fca0007000000 */
[----:B------:R1:W-:Y:S01]  /*a650*/  STL [R1+0x54], R2 ;  /* 0x0000540201007387 */ /* 0x0003e20000100800 */
[-C--:B------:R-:W-:Y:S02]  /*a660*/  ISETP.GE.AND P2, PT, R14, R16.reuse, PT ;  /* 0x000000100e00720c */ /* 0x080fe40003f46270 */
[----:B------:R-:W-:Y:S02]  /*a670*/  FSEL R80, R72, -INF , !P1 ;  /* 0xff80000048507808 */ /* 0x000fe40004800000 */
[----:B------:R-:W-:Y:S02]  /*a680*/  ISETP.GE.AND P1, PT, R13, R16, PT ;  /* 0x000000100d00720c */ /* 0x000fe40003f26270 */
[C---:B------:R-:W-:Y:S02]  /*a690*/  IADD3 R12, R0.reuse, 0x58, RZ ;  /* 0x00000058000c7810 */ /* 0x040fe40007ffe0ff */
[C---:B------:R-:W-:Y:S02]  /*a6a0*/  IADD3 R11, R0.reuse, 0x59, RZ ;  /* 0x00000059000b7810 */ /* 0x040fe40007ffe0ff */
[----:B------:R-:W-:-:S02]  /*a6b0*/  IADD3 R10, R0, 0x60, RZ ;  /* 0x00000060000a7810 */ /* 0x000fc40007ffe0ff */
[----:B-1----:R-:W-:-:S05]  /*a6c0*/  FSEL R2, R69, -INF , !P5 ;  /* 0xff80000045027808 */ /* 0x002fca0006800000 */
[----:B------:R1:W-:Y:S04]  /*a6d0*/  STL [R1+0x50], R2 ;  /* 0x0000500201007387 */ /* 0x0003e80000100800 */
[----:B------:R3:W-:Y:S01]  /*a6e0*/  STL [R1+0x4c], R4 ;  /* 0x00004c0401007387 */ /* 0x0007e20000100800 */
[----:B------:R-:W-:Y:S02]  /*a6f0*/  IADD3 R9, R0, 0x61, RZ ;  /* 0x0000006100097810 */ /* 0x000fe40007ffe0ff */
[-C--:B------:R-:W-:Y:S02]  /*a700*/  ISETP.GE.AND P0, PT, R12, R16.reuse, PT ;  /* 0x000000100c00720c */ /* 0x080fe40003f06270 */
[-C--:B------:R-:W-:Y:S02]  /*a710*/  ISETP.GE.AND P6, PT, R11, R16.reuse, PT ;  /* 0x000000100b00720c */ /* 0x080fe40003fc6270 */
[----:B------:R-:W-:-:S02]  /*a720*/  ISETP.GE.AND P5, PT, R10, R16, PT ;  /* 0x000000100a00720c */ /* 0x000fc40003fa6270 */
[----:B------:R-:W-:Y:S02]  /*a730*/  IADD3 R8, R0, 0x68, RZ ;  /* 0x0000006800087810 */ /* 0x000fe40007ffe0ff */
[----:B-1----:R-:W-:Y:S02]  /*a740*/  FSEL R2, R65, -INF , !P4 ;  /* 0xff80000041027808 */ /* 0x002fe40006000000 */
[----:B---3--:R-:W-:-:S03]  /*a750*/  FSEL R4, R60, -INF , !P2 ;  /* 0xff8000003c047808 */ /* 0x008fc60005000000 */
[----:B------:R1:W-:Y:S01]  /*a760*/  STL [R1+0x3c], R2 ;  /* 0x00003c0201007387 */ /* 0x0003e20000100800 */
[----:B------:R-:W-:-:S03]  /*a770*/  IADD3 R7, R0, 0x69, RZ ;  /* 0x0000006900077810 */ /* 0x000fc60007ffe0ff */
[----:B------:R3:W-:Y:S01]  /*a780*/  STL [R1+0x38], R4 ;  /* 0x0000380401007387 */ /* 0x0007e20000100800 */
[C---:B------:R-:W-:Y:S02]  /*a790*/  IADD3 R6, R0.reuse, 0x70, RZ ;  /* 0x0000007000067810 */ /* 0x040fe40007ffe0ff */
[----:B------:R-:W-:Y:S02]  /*a7a0*/  IADD3 R5, R0, 0x71, RZ ;  /* 0x0000007100057810 */ /* 0x000fe40007ffe0ff */
[----:B------:R-:W-:Y:S02]  /*a7b0*/  ISETP.GE.AND P3, PT, R9, R16, PT ;  /* 0x000000100900720c */ /* 0x000fe40003f66270 */
[----:B------:R-:W-:Y:S02]  /*a7c0*/  FSEL R124, R56, -INF , !P0 ;  /* 0xff800000387c7808 */ /* 0x000fe40004000000 */
[----:B------:R-:W-:Y:S02]  /*a7d0*/  FSEL R57, R57, -INF , !P6 ;  /* 0xff80000039397808 */ /* 0x000fe40007000000 */
[----:B------:R-:W-:-:S02]  /*a7e0*/  FSEL R52, R52, -INF , !P5 ;  /* 0xff80000034347808 */ /* 0x000fc40006800000 */
[----:B-1----:R-:W-:Y:S02]  /*a7f0*/  FSEL R2, R61, -INF , !P1 ;  /* 0xff8000003d027808 */ /* 0x002fe40004800000 */
[----:B---3--:R-:W-:-:S03]  /*a800*/  IADD3 R4, R0, 0x78, RZ ;  /* 0x0000007800047810 */ /* 0x008fc60007ffe0ff */
[----:B------:R1:W-:Y:S04]  /*a810*/  STL [R1+0x30], R2 ;  /* 0x0000300201007387 */ /* 0x0003e80000100800 */
[----:B------:R-:W-:Y:S01]  /*a820*/  BAR.SYNC.DEFER_BLOCKING 0x0 ;  /* 0x0000000000007b1d */ /* 0x000fe20000010000 */
[-C--:B------:R-:W-:Y:S02]  /*a830*/  ISETP.GE.AND P4, PT, R8, R16.reuse, PT ;  /* 0x000000100800720c */ /* 0x080fe40003f86270 */
[-C--:B------:R-:W-:Y:S02]  /*a840*/  ISETP.GE.AND P2, PT, R7, R16.reuse, PT ;  /* 0x000000100700720c */ /* 0x080fe40003f46270 */
[-C--:B------:R-:W-:Y:S02]  /*a850*/  ISETP.GE.AND P1, PT, R6, R16.reuse, PT ;  /* 0x000000100600720c */ /* 0x080fe40003f26270 */
[----:B------:R-:W-:-:S02]  /*a860*/  ISETP.GE.AND P0, PT, R5, R16, PT ;  /* 0x000000100500720c */ /* 0x000fc40003f06270 */
[----:B------:R-:W-:Y:S02]  /*a870*/  ISETP.GE.AND P6, PT, R4, R16, PT ;  /* 0x000000100400720c */ /* 0x000fe40003fc6270 */
[----:B-1----:R-:W-:-:S04]  /*a880*/  IADD3 R2, R0, 0x79, RZ ;  /* 0x0000007900027810 */ /* 0x002fc80007ffe0ff */
[----:B------:R-:W-:Y:S02]  /*a890*/  ISETP.GE.AND P5, PT, R2, R16, PT ;  /* 0x000000100200720c */ /* 0x000fe40003fa6270 */
[----:B------:R-:W-:Y:S02]  /*a8a0*/  FSEL R16, R53, -INF , !P3 ;  /* 0xff80000035107808 */ /* 0x000fe40005800000 */
[----:B------:R-:W-:-:S04]  /*a8b0*/  ISETP.GE.AND P3, PT, R0, R17, PT ;  /* 0x000000110000720c */ /* 0x000fc80003f66270 */
[----:B------:R-:W-:Y:S02]  /*a8c0*/  FSEL R38, R38, -INF , !P3 ;  /* 0xff80000026267808 */ /* 0x000fe40005800000 */
[-C--:B------:R-:W-:Y:S01]  /*a8d0*/  ISETP.GE.AND P3, PT, R37, R17.reuse, PT ;  /* 0x000000112500720c */ /* 0x080fe20003f66270 */
[----:B------:R1:W-:Y:S03]  /*a8e0*/  STL [R1+0x2c], R52 ;  /* 0x00002c3401007387 */ /* 0x0003e60000100800 */
[----:B-1----:R-:W-:Y:S02]  /*a8f0*/  FSEL R52, R127, -INF , !P3 ;  /* 0xff8000007f347808 */ /* 0x002fe40005800000 */
[----:B------:R-:W-:-:S04]  /*a900*/  ISETP.GE.AND P3, PT, R36, R17, PT ;  /* 0x000000112400720c */ /* 0x000fc80003f66270 */
[----:B------:R-:W-:Y:S02]  /*a910*/  FSEL R53, R252, -INF , !P3 ;  /* 0xff800000fc357808 */ /* 0x000fe40005800000 */
[----:B------:R-:W-:-:S04]  /*a920*/  ISETP.GE.AND P3, PT, R35, R17, PT ;  /* 0x000000112300720c */ /* 0x000fc80003f66270 */
[----:B------:R-:W-:Y:S02]  /*a930*/  FSEL R56, R235, -INF , !P3 ;  /* 0xff800000eb387808 */ /* 0x000fe40005800000 */
[----:B------:R-:W-:-:S04]  /*a940*/  ISETP.GE.AND P3, PT, R34, R17, PT ;  /* 0x000000112200720c */ /* 0x000fc80003f66270 */
[----:B------:R-:W-:Y:S02]  /*a950*/  FSEL R60, R138, -INF , !P3 ;  /* 0xff8000008a3c7808 */ /* 0x000fe40005800000 */
[----:B------:R-:W-:-:S04]  /*a960*/  ISETP.GE.AND P3, PT, R33, R17, PT ;  /* 0x000000112100720c */ /* 0x000fc80003f66270 */
[----:B------:R-:W-:Y:S02]  /*a970*/  FSEL R61, R137, -INF , !P3 ;  /* 0xff800000893d7808 */ /* 0x000fe40005800000 */
[-C--:B------:R-:W-:Y:S01]  /*a980*/  ISETP.GE.AND P3, PT, R32, R17.reuse, PT ;  /* 0x000000112000720c */ /* 0x080fe20003f66270 */
[----:B------:R1:W-:Y:S03]  /*a990*/  STL [R1+0x28], R16 ;  /* 0x0000281001007387 */ /* 0x0003e60000100800 */
[----:B-1----:R-:W-:Y:S02]  /*a9a0*/  FSEL R16, R214, -INF , !P3 ;  /* 0xff800000d6107808 */ /* 0x002fe40005800000 */
[----:B------:R-:W-:-:S03]  /*a9b0*/  ISETP.GE.AND P3, PT, R31, R17, PT ;  /* 0x000000111f00720c */ /* 0x000fc60003f66270 */
[----:B------:R1:W-:Y:S02]  /*a9c0*/  STL [R1+0x24], R16 ;  /* 0x0000241001007387 */ /* 0x0003e40000100800 */
[----:B-1----:R-:W-:Y:S02]  /*a9d0*/  FSEL R16, R215, -INF , !P3 ;  /* 0xff800000d7107808 */ /* 0x002fe40005800000 */
[----:B------:R-:W-:-:S04]  /*a9e0*/  ISETP.GE.AND P3, PT, R30, R17, PT ;  /* 0x000000111e00720c */ /* 0x000fc80003f66270 */
[----:B------:R-:W-:Y:S02]  /*a9f0*/  FSEL R64, R206, -INF , !P3 ;  /* 0xff800000ce407808 */ /* 0x000fe40005800000 */
[-C--:B------:R-:W-:Y:S01]  /*aa00*/  ISETP.GE.AND P3, PT, R29, R17.reuse, PT ;  /* 0x000000111d00720c */ /* 0x080fe20003f66270 */
[----:B------:R1:W-:Y:S04]  /*aa10*/  STL [R1+0x20], R16 ;  /* 0x0000201001007387 */ /* 0x0003e80000100800 */
[----:B------:R3:W-:Y:S01]  /*aa20*/  STL [R1+0x1c], R64 ;  /* 0x00001c4001007387 */ /* 0x0007e20000100800 */
[----:B-1----:R-:W-:Y:S02]  /*aa30*/  FSEL R16, R207, -INF , !P3 ;  /* 0xff800000cf107808 */ /* 0x002fe40005800000 */
[----:B------:R-:W-:-:S04]  /*aa40*/  ISETP.GE.AND P3, PT, R28, R17, PT ;  /* 0x000000111c00720c */ /* 0x000fc80003f66270 */
[----:B---3--:R-:W-:Y:S02]  /*aa50*/  FSEL R64, R82, -INF , !P3 ;  /* 0xff80000052407808 */ /* 0x008fe40005800000 */
[-C--:B------:R-:W-:Y:S01]  /*aa60*/  ISETP.GE.AND P3, PT, R27, R17.reuse, PT ;  /* 0x000000111b00720c */ /* 0x080fe20003f66270 */
[----:B------:R1:W-:Y:S01]  /*aa70*/  STL [R1+0x18], R16 ;  /* 0x0000181001007387 */ /* 0x0003e20000100800 */
[----:B------:R-:W-:Y:S02]  /*aa80*/  IMAD.MOV.U32 R127, RZ, RZ, R133 ;  /* 0x000000ffff7f7224 */ /* 0x000fe400078e0085 */
        /* <DEDUP_REMOVED lines=16> */
[----:B------:R1:W-:Y:S04]  /*ab90*/  STL [R1+0x14], R64 ;  /* 0x0000144001007387 */ /* 0x0003e80000100800 */
[----:B------:R3:W-:Y:S01]  /*aba0*/  STL [R1+0x10], R16 ;  /* 0x0000101001007387 */ /* 0x0007e20000100800 */
[----:B-1----:R-:W-:Y:S02]  /*abb0*/  FSEL R64, R67, -INF , !P3 ;  /* 0xff80000043407808 */ /* 0x002fe40005800000 */
[----:B------:R-:W-:-:S04]  /*abc0*/  ISETP.GE.AND P3, PT, R14, R17, PT ;  /* 0x000000110e00720c */ /* 0x000fc80003f66270 */
[----:B------:R-:W-:Y:S02]  /*abd0*/  FSEL R82, R62, -INF , !P3 ;  /* 0xff8000003e527808 */ /* 0x000fe40005800000 */
[----:B------:R-:W-:-:S04]  /*abe0*/  ISETP.GE.AND P3, PT, R13, R17, PT ;  /* 0x000000110d00720c */ /* 0x000fc80003f66270 */
[----:B------:R-:W-:Y:S02]  /*abf0*/  FSEL R137, R63, -INF , !P3 ;  /* 0xff8000003f897808 */ /* 0x000fe40005800000 */
[----:B------:R-:W-:-:S04]  /*ac00*/  ISETP.GE.AND P3, PT, R12, R17, PT ;  /* 0x000000110c00720c */ /* 0x000fc80003f66270 */
[----:B---3--:R-:W-:Y:S02]  /*ac10*/  FSEL R16, R58, -INF , !P3 ;  /* 0xff8000003a107808 */ /* 0x008fe40005800000 */
[----:B------:R-:W-:-:S03]  /*ac20*/  ISETP.GE.AND P3, PT, R11, R17, PT ;  /* 0x000000110b00720c */ /* 0x000fc60003f66270 */
[----:B------:R1:W-:Y:S01]  /*ac30*/  STL [R1+0xc], R16 ;  /* 0x00000c1001007387 */ /* 0x0003e20000100800 */
[----:B------:R-:W-:Y:S02]  /*ac40*/  FSEL R235, R49, -INF , !P2 ;  /* 0xff80000031eb7808 */ /* 0x000fe40005000000 */
[-C--:B------:R-:W-:Y:S02]  /*ac50*/  ISETP.GE.AND P2, PT, R7, R17.reuse, PT ;  /* 0x000000110700720c */ /* 0x080fe40003f46270 */
[----:B------:R-:W-:Y:S02]  /*ac60*/  FSEL R215, R44, -INF , !P1 ;  /* 0xff8000002cd77808 */ /* 0x000fe40004800000 */
[-C--:B------:R-:W-:Y:S02]  /*ac70*/  ISETP.GE.AND P1, PT, R6, R17.reuse, PT ;  /* 0x000000110600720c */ /* 0x080fe40003f26270 */
[----:B------:R-:W-:Y:S02]  /*ac80*/  FSEL R214, R45, -INF , !P0 ;  /* 0xff8000002dd67808 */ /* 0x000fe40004000000 */
[----:B------:R-:W-:-:S02]  /*ac90*/  ISETP.GE.AND P0, PT, R5, R17, PT ;  /* 0x000000110500720c */ /* 0x000fc40003f06270 */
[----:B------:R-:W-:Y:S02]  /*aca0*/  FSEL R247, R51, -INF , !P2 ;  /* 0xff80000033f77808 */ /* 0x000fe40005000000 */
[----:B-1----:R-:W-:Y:S02]  /*acb0*/  FSEL R16, R59, -INF , !P3 ;  /* 0xff8000003b107808 */ /* 0x002fe40005800000 */
[----:B------:R-:W-:-:S04]  /*acc0*/  ISETP.GE.AND P3, PT, R10, R17, PT ;  /* 0x000000110a00720c */ /* 0x000fc80003f66270 */
[----:B------:R-:W-:Y:S02]  /*acd0*/  FSEL R54, R54, -INF , !P3 ;  /* 0xff80000036367808 */ /* 0x000fe40005800000 */
[----:B------:R-:W-:Y:S01]  /*ace0*/  ISETP.GE.AND P3, PT, R9, R17, PT ;  /* 0x000000110900720c */ /* 0x000fe20003f66270 */
[----:B------:R1:W-:Y:S01]  /*acf0*/  STL [R1+0x8], R16 ;  /* 0x0000081001007387 */ /* 0x0003e20000100800 */
[----:B------:R-:W-:Y:S02]  /*ad00*/  ISETP.GE.AND P2, PT, R0, R18, PT ;  /* 0x000000120000720c */ /* 0x000fe40003f46270 */
[----:B------:R-:W-:Y:S01]  /*ad10*/  FSEL R246, R46, -INF , !P1 ;  /* 0xff8000002ef67808 */ /* 0x000fe20004800000 */
[----:B------:R-:W-:Y:S01]  /*ad20*/  STL [R1+0x4], R54 ;  /* 0x0000043601007387 */ /* 0x000fe20000100800 */
[----:B------:R-:W-:Y:S02]  /*ad30*/  ISETP.GE.AND P1, PT, R0, R19, PT ;  /* 0x000000130000720c */ /* 0x000fe40003f26270 */
[----:B------:R-:W-:-:S02]  /*ad40*/  FSEL R245, R47, -INF , !P0 ;  /* 0xff8000002ff57808 */ /* 0x000fc40004000000 */
[----:B------:R-:W-:Y:S02]  /*ad50*/  ISETP.GE.AND P0, PT, R37, R18, PT ;  /* 0x000000122500720c */ /* 0x000fe40003f06270 */
[----:B------:R-:W-:Y:S02]  /*ad60*/  FSEL R237, R48, -INF , !P4 ;  /* 0xff80000030ed7808 */ /* 0x000fe40006000000 */
[-C--:B------:R-:W-:Y:S02]  /*ad70*/  ISETP.GE.AND P4, PT, R4, R17.reuse, PT ;  /* 0x000000110400720c */ /* 0x080fe40003f86270 */
[----:B-1----:R-:W-:Y:S02]  /*ad80*/  FSEL R16, R55, -INF , !P3 ;  /* 0xff80000037107808 */ /* 0x002fe40005800000 */
[----:B------:R-:W-:-:S03]  /*ad90*/  ISETP.GE.AND P3, PT, R8, R17, PT ;  /* 0x000000110800720c */ /* 0x000fc60003f66270 */
[----:B------:R1:W-:Y:S01]  /*ada0*/  STL [R1], R16 ;  /* 0x0000001001007387 */ /* 0x0003e20000100800 */
[----:B------:R-:W-:Y:S02]  /*adb0*/  FSEL R252, R50, -INF , !P3 ;  /* 0xff80000032fc7808 */ /* 0x000fe40005800000 */
[----:B------:R-:W-:Y:S02]  /*adc0*/  ISETP.GE.AND P3, PT, R2, R17, PT ;  /* 0x000000110200720c */ /* 0x000fe40003f66270 */
[----:B------:R-:W-:Y:S02]  /*add0*/  FSEL R17, R148, -INF , !P0 ;  /* 0xff80000094117808 */ /* 0x000fe40004000000 */
[----:B------:R-:W-:-:S04]  /*ade0*/  ISETP.GE.AND P0, PT, R36, R19, PT ;  /* 0x000000132400720c */ /* 0x000fc80003f06270 */
[----:B------:R-:W-:Y:S02]  /*adf0*/  FSEL R45, R145, -INF , !P0 ;  /* 0xff800000912d7808 */ /* 0x000fe40004000000 */
[-C--:B------:R-:W-:Y:S02]  /*ae00*/  ISETP.GE.AND P0, PT, R34, R18.reuse, PT ;  /* 0x000000122200720c */ /* 0x080fe40003f06270 */
[----:B-1----:R-:W-:Y:S02]  /*ae10*/  FSEL R16, R127, -INF , !P2 ;  /* 0xff8000007f107808 */ /* 0x002fe40005000000 */
[----:B------:R-:W-:Y:S02]  /*ae20*/  ISETP.GE.AND P2, PT, R37, R19, PT ;  /* 0x000000132500720c */ /* 0x000fe40003f46270 */
[----:B------:R-:W-:Y:S02]  /*ae30*/  FSEL R37, R149, -INF , !P1 ;  /* 0xff80000095257808 */ /* 0x000fe40004800000 */
[----:B------:R-:W-:Y:S01]  /*ae40*/  ISETP.GE.AND P1, PT, R36, R18, PT ;  /* 0x000000122400720c */ /* 0x000fe20003f26270 */
[----:B------:R2:W5:Y:S01]  /*ae50*/  LDL.LU R149, [R1+0x100] ;  /* 0x0001000001957983 */ /* 0x0005620000300800 */
[----:B------:R-:W-:-:S02]  /*ae60*/  FSEL R44, R147, -INF , !P2 ;  /* 0xff800000932c7808 */ /* 0x000fc40005000000 */
[C---:B------:R-:W-:Y:S01]  /*ae70*/  ISETP.GE.AND P2, PT, R35.reuse, R18, PT ;  /* 0x000000122300720c */ /* 0x040fe20003f46270 */
[----:B------:R2:W5:Y:S01]  /*ae80*/  LDL.LU R148, [R1+0xfc] ;  /* 0x0000fc0001947983 */ /* 0x0005620000300800 */
[----:B------:R-:W-:Y:S02]  /*ae90*/  FSEL R36, R146, -INF , !P1 ;  /* 0xff80000092247808 */ /* 0x000fe40004800000 */
[-C--:B------:R-:W-:Y:S01]  /*aea0*/  ISETP.GE.AND P1, PT, R35, R19.reuse, PT ;  /* 0x000000132300720c */ /* 0x080fe20003f26270 */
[----:B------:R2:W5:Y:S01]  /*aeb0*/  LDL.LU R147, [R1+0xf8] ;  /* 0x0000f80001937983 */ /* 0x0005620000300800 */
[----:B------:R-:W-:Y:S02]  /*aec0*/  FSEL R35, R144, -INF , !P2 ;  /* 0xff80000090237808 */ /* 0x000fe40005000000 */
[----:B------:R-:W-:Y:S01]  /*aed0*/  ISETP.GE.AND P2, PT, R34, R19, PT ;  /* 0x000000132200720c */ /* 0x000fe20003f46270 */
[----:B------:R2:W5:Y:S01]  /*aee0*/  LDL.LU R146, [R1+0xf4] ;  /* 0x0000f40001927983 */ /* 0x0005620000300800 */
[----:B------:R-:W-:-:S02]  /*aef0*/  FSEL R34, R143, -INF , !P1 ;  /* 0xff8000008f227808 */ /* 0x000fc40004800000 */
[CC--:B------:R-:W-:Y:S01]  /*af00*/  ISETP.GE.AND P1, PT, R33.reuse, R18.reuse, PT ;  /* 0x000000122100720c */ /* 0x0c0fe20003f26270 */
[----:B------:R2:W5:Y:S01]  /*af10*/  LDL.LU R145, [R1+0xf0] ;  /* 0x0000f00001917983 */ /* 0x0005620000300800 */
[----:B------:R-:W-:Y:S02]  /*af20*/  FSEL R213, R142, -INF , !P0 ;  /* 0xff8000008ed57808 */ /* 0x000fe40004000000 */
[----:B------:R-:W-:Y:S01]  /*af30*/  ISETP.GE.AND P0, PT, R33, R19, PT ;  /* 0x000000132100720c */ /* 0x000fe20003f06270 */
[----:B------:R2:W5:Y:S01]  /*af40*/  LDL.LU R144, [R1+0xec] ;  /* 0x0000ec0001907983 */ /* 0x0005620000300800 */
[----:B------:R-:W-:Y:S02]  /*af50*/  FSEL R244, R141, -INF , !P2 ;  /* 0xff8000008df47808 */ /* 0x000fe40005000000 */
[----:B------:R-:W-:Y:S01]  /*af60*/  ISETP.GE.AND P2, PT, R32, R18, PT ;  /* 0x000000122000720c */ /* 0x000fe20003f46270 */
[----:B------:R2:W5:Y:S01]  /*af70*/  LDL.LU R143, [R1+0xe8] ;  /* 0x0000e800018f7983 */ /* 0x0005620000300800 */
[----:B------:R-:W-:-:S02]  /*af80*/  FSEL R212, R140, -INF , !P1 ;  /* 0xff8000008cd47808 */ /* 0x000fc40004800000 */
[----:B------:R-:W-:Y:S01]  /*af90*/  ISETP.GE.AND P1, PT, R32, R19, PT ;  /* 0x000000132000720c */ /* 0x000fe20003f26270 */
[----:B------:R2:W5:Y:S01]  /*afa0*/  LDL.LU R142, [R1+0xe4] ;  /* 0x0000e400018e7983 */ /* 0x0005620000300800 */
[----:B------:R-:W-:Y:S02]  /*afb0*/  FSEL R239, R136, -INF , !P0 ;  /* 0xff80000088ef7808 */ /* 0x000fe40004000000 */
[----:B------:R-:W-:Y:S01]  /*afc0*/  ISETP.GE.AND P0, PT, R31, R18, PT ;  /* 0x000000121f00720c */ /* 0x000fe20003f06270 */
[----:B------:R2:W5:Y:S01]  /*afd0*/  LDL.LU R141, [R1+0xe0] ;  /* 0x0000e000018d7983 */ /* 0x0005620000300800 */
[----:B------:R-:W-:-:S03]  /*afe0*/  FSEL R210, R135, -INF , !P2 ;  /* 0xff80000087d27808 */ /* 0x000fc60005000000 */
[----:B------:R2:W5:Y:S01]  /*aff0*/  LDL.LU R140, [R1+0xdc] ;  /* 0x0000dc00018c7983 */ /* 0x0005620000300800 */
[----:B------:R-:W-:-:S03]  /*b000*/  FSEL R238, R134, -INF , !P1 ;  /* 0xff80000086ee7808 */ /* 0x000fc60004800000 */
[----:B------:R2:W5:Y:S01]  /*b010*/  LDL.LU R136, [R1+0xd8] ;  /* 0x0000d80001887983 */ /* 0x0005620000300800 */
[----:B------:R-:W-:-:S03]  /*b020*/  FSEL R127, R3, -INF , !P0 ;  /* 0xff800000037f7808 */ /* 0x000fc60004000000 */
[----:B------:R2:W5:Y:S04]  /*b030*/  LDL.LU R135, [R1+0xd4] ;  /* 0x0000d40001877983 */ /* 0x0005680000300800 */
[----:B------:R2:W5:Y:S04]  /*b040*/  LDL.LU R134, [R1+0xd0] ;  /* 0x0000d00001867983 */ /* 0x0005680000300800 */
[----:B------:R2:W5:Y:S01]  /*b050*/  LDL.LU R3, [R1+0xcc] ;  /* 0x0000cc0001037983 */ /* 0x0005620000300800 */
[----:B------:R-:W-:Y:S02]  /*b060*/  ISETP.GE.AND P2, PT, R31, R19, PT ;  /* 0x000000131f00720c */ /* 0x000fe40003f46270 */
[----:B------:R-:W-:-:S02]  /*b070*/  ISETP.GE.AND P1, PT, R30, R18, PT ;  /* 0x000000121e00720c */ /* 0x000fc40003f26270 */
[-C--:B------:R-:W-:Y:S02]  /*b080*/  ISETP.GE.AND P0, PT, R30, R19.reuse, PT ;  /* 0x000000131e00720c */ /* 0x080fe40003f06270 */
[----:B------:R-:W-:Y:S02]  /*b090*/  FSEL R236, R132, -INF , !P2 ;  /* 0xff80000084ec7808 */ /* 0x000fe40005000000 */
[----:B------:R-:W-:Y:S02]  /*b0a0*/  FSEL R248, R248, -INF , !P1 ;  /* 0xff800000f8f87808 */ /* 0x000fe40004800000 */
[C---:B------:R-:W-:Y:S02]  /*b0b0*/  ISETP.GE.AND P2, PT, R29.reuse, R18, PT ;  /* 0x000000121d00720c */ /* 0x040fe40003f46270 */
[----:B------:R-:W-:Y:S02]  /*b0c0*/  ISETP.GE.AND P1, PT, R29, R19, PT ;  /* 0x000000131d00720c */ /* 0x000fe40003f26270 */
[----:B------:R-:W-:-:S02]  /*b0d0*/  FSEL R250, R250, -INF , !P0 ;  /* 0xff800000fafa7808 */ /* 0x000fc40004000000 */
[CC--:B------:R-:W-:Y:S02]  /*b0e0*/  ISETP.GE.AND P0, PT, R28.reuse, R18.reuse, PT ;  /* 0x000000121c00720c */ /* 0x0c0fe40003f06270 */
[----:B------:R-:W-:Y:S02]  /*b0f0*/  FSEL R249, R249, -INF , !P2 ;  /* 0xff800000f9f97808 */ /* 0x000fe40005000000 */
[----:B------:R-:W-:Y:S02]  /*b100*/  FSEL R251, R251, -INF , !P1 ;  /* 0xff800000fbfb7808 */ /* 0x000fe40004800000 */
[----:B------:R-:W-:Y:S02]  /*b110*/  ISETP.GE.AND P2, PT, R28, R19, PT ;  /* 0x000000131c00720c */ /* 0x000fe40003f46270 */
[----:B------:R-:W-:Y:S02]  /*b120*/  ISETP.GE.AND P1, PT, R27, R18, PT ;  /* 0x000000121b00720c */ /* 0x000fe40003f26270 */
[----:B------:R-:W-:-:S02]  /*b130*/  FSEL R240, R240, -INF , !P0 ;  /* 0xff800000f0f07808 */ /* 0x000fc40004000000 */
[-C--:B------:R-:W-:Y:S02]  /*b140*/  ISETP.GE.AND P0, PT, R27, R19.reuse, PT ;  /* 0x000000131b00720c */ /* 0x080fe40003f06270 */
[----:B------:R-:W-:Y:S02]  /*b150*/  FSEL R242, R242, -INF , !P2 ;  /* 0xff800000f2f27808 */ /* 0x000fe40005000000 */
[----:B------:R-:W-:Y:S02]  /*b160*/  FSEL R241, R241, -INF , !P1 ;  /* 0xff800000f1f17808 */ /* 0x000fe40004800000 */
[C---:B------:R-:W-:Y:S02]  /*b170*/  ISETP.GE.AND P2, PT, R26.reuse, R18, PT ;  /* 0x000000121a00720c */ /* 0x040fe40003f46270 */
[----:B------:R-:W-:Y:S02]  /*b180*/  ISETP.GE.AND P1, PT, R26, R19, PT ;  /* 0x000000131a00720c */ /* 0x000fe40003f26270 */
[----:B------:R-:W-:-:S02]  /*b190*/  FSEL R243, R243, -INF , !P0 ;  /* 0xff800000f3f37808 */ /* 0x000fc40004000000 */
[C---:B------:R-:W-:Y:S02]  /*b1a0*/  ISETP.GE.AND P0, PT, R25.reuse, R18, PT ;  /* 0x000000121900720c */ /* 0x040fe40003f06270 */
[----:B------:R-:W-:Y:S02]  /*b1b0*/  FSEL R126, R128, -INF , !P2 ;  /* 0xff800000807e7808 */ /* 0x000fe40005000000 */
[----:B------:R-:W-:Y:S02]  /*b1c0*/  FSEL R211, R130, -INF , !P1 ;  /* 0xff80000082d37808 */ /* 0x000fe40004800000 */
[-C--:B------:R-:W-:Y:S02]  /*b1d0*/  ISETP.GE.AND P2, PT, R25, R19.reuse, PT ;  /* 0x000000131900720c */ /* 0x080fe40003f46270 */
[----:B------:R-:W-:Y:S02]  /*b1e0*/  FSEL R130, R129, -INF , !P0 ;  /* 0xff80000081827808 */ /* 0x000fe40004000000 */
[----:B------:R-:W-:-:S02]  /*b1f0*/  ISETP.GE.AND P0, PT, R24, R19, PT ;  /* 0x000000131800720c */ /* 0x000fc40003f06270 */
[----:B------:R-:W-:Y:S02]  /*b200*/  FSEL R209, R131, -INF , !P2 ;  /* 0xff80000083d17808 */ /* 0x000fe40005000000 */
[-C--:B------:R-:W-:Y:S02]  /*b210*/  ISETP.GE.AND P2, PT, R23, R18.reuse, PT ;  /* 0x000000121700720c */ /* 0x080fe40003f46270 */
[----:B------:R-:W-:Y:S02]  /*b220*/  FSEL R131, R122, -INF , !P0 ;  /* 0xff8000007a837808 */ /* 0x000fe40004000000 */
[-C--:B------:R-:W-:Y:S02]  /*b230*/  ISETP.GE.AND P0, PT, R22, R18.reuse, PT ;  /* 0x000000121600720c */ /* 0x080fe40003f06270 */
[----:B------:R-:W-:Y:S02]  /*b240*/  ISETP.GE.AND P1, PT, R24, R18, PT ;  /* 0x000000121800720c */ /* 0x000fe40003f26270 */
[----:B------:R-:W-:-:S02]  /*b250*/  FSEL R128, R121, -INF , !P2 ;  /* 0xff80000079807808 */ /* 0x000fc40005000000 */
[-C--:B------:R-:W-:Y:S02]  /*b260*/  ISETP.GE.AND P2, PT, R22, R19.reuse, PT ;  /* 0x000000131600720c */ /* 0x080fe40003f46270 */
[----:B------:R-:W-:Y:S02]  /*b270*/  FSEL R125, R112, -INF , !P0 ;  /* 0xff800000707d7808 */ /* 0x000fe40004000000 */
        /* <DEDUP_REMOVED lines=16> */
[----:B------:R-:W-:Y:S02]  /*b380*/  FSEL R111, R106, -INF , !P0 ;  /* 0xff8000006a6f7808 */ /* 0x000fe40004000000 */
[----:B------:R-:W-:Y:S02]  /*b390*/  FSEL R206, R110, -INF , !P1 ;  /* 0xff8000006ece7808 */ /* 0x000fe40004800000 */
[-C--:B------:R-:W-:Y:S02]  /*b3a0*/  ISETP.GE.AND P0, PT, R12, R18.reuse, PT ;  /* 0x000000120c00720c */ /* 0x080fe40003f06270 */
[----:B------:R-:W-:Y:S02]  /*b3b0*/  ISETP.GE.AND P1, PT, R14, R18, PT ;  /* 0x000000120e00720c */ /* 0x000fe40003f26270 */
[----:B------:R-:W-:Y:S02]  /*b3c0*/  FSEL R100, R100, -INF , !P0 ;  /* 0xff80000064647808 */ /* 0x000fe40004000000 */
[----:B------:R-:W-:-:S02]  /*b3d0*/  FSEL R77, R104, -INF , !P1 ;  /* 0xff800000684d7808 */ /* 0x000fc40004800000 */
[-C--:B------:R-:W-:Y:S02]  /*b3e0*/  ISETP.GE.AND P0, PT, R11, R19.reuse, PT ;  /* 0x000000130b00720c */ /* 0x080fe40003f06270 */
[C---:B------:R-:W-:Y:S02]  /*b3f0*/  ISETP.GE.AND P2, PT, R13.reuse, R18, PT ;  /* 0x000000120d00720c */ /* 0x040fe40003f46270 */
[----:B------:R-:W-:Y:S02]  /*b400*/  ISETP.GE.AND P1, PT, R13, R19, PT ;  /* 0x000000130d00720c */ /* 0x000fe40003f26270 */
[----:B------:R-:W-:Y:S02]  /*b410*/  FSEL R103, R103, -INF , !P0 ;  /* 0xff80000067677808 */ /* 0x000fe40004000000 */
[----:B------:R-:W-:Y:S02]  /*b420*/  FSEL R75, R105, -INF , !P2 ;  /* 0xff800000694b7808 */ /* 0x000fe40005000000 */
[----:B------:R-:W-:-:S02]  /*b430*/  FSEL R110, R107, -INF , !P1 ;  /* 0xff8000006b6e7808 */ /* 0x000fc40004800000 */
[-C--:B------:R-:W-:Y:S02]  /*b440*/  ISETP.GE.AND P0, PT, R9, R18.reuse, PT ;  /* 0x000000120900720c */ /* 0x080fe40003f06270 */
        /* <DEDUP_REMOVED lines=23> */
[----:B------:R-:W-:Y:S02]  /*b5c0*/  PLOP3.LUT P0, PT, PT, PT, UP0, 0x80, 0x0 ;  /* 0x000000000000781c */ /* 0x000fe40003f0f008 */
[----:B------:R-:W-:Y:S02]  /*b5d0*/  ISETP.GE.AND P2, PT, R6, R19, PT ;  /* 0x000000130600720c */ /* 0x000fe40003f46270 */
[-C--:B------:R-:W-:Y:S02]  /*b5e0*/  ISETP.GE.AND P1, PT, R5, R18.reuse, PT ;  /* 0x000000120500720c */ /* 0x080fe40003f26270 */
[----:B------:R-:W-:Y:S02]  /*b5f0*/  FSEL R74, R90, -INF , !P2 ;  /* 0xff8000005a4a7808 */ /* 0x000fe40005000000 */
[----:B------:R-:W-:Y:S02]  /*b600*/  FSEL R24, R89, -INF , !P1 ;  /* 0xff80000059187808 */ /* 0x000fe40004800000 */
[----:B------:R-:W-:-:S02]  /*b610*/  ISETP.GE.AND P2, PT, R4, R18, PT ;  /* 0x000000120400720c */ /* 0x000fc40003f46270 */
[----:B------:R-:W-:Y:S02]  /*b620*/  ISETP.GE.AND P1, PT, R2, R18, PT ;  /* 0x000000120200720c */ /* 0x000fe40003f26270 */
[----:B------:R-:W-:Y:S02]  /*b630*/  FSEL R84, R84, -INF , !P2 ;  /* 0xff80000054547808 */ /* 0x000fe40005000000 */
[----:B------:R-:W-:Y:S02]  /*b640*/  FSEL R85, R85, -INF , !P1 ;  /* 0xff80000055557808 */ /* 0x000fe40004800000 */
[-C--:B------:R-:W-:Y:S02]  /*b650*/  ISETP.GE.AND P2, PT, R4, R19.reuse, PT ;  /* 0x000000130400720c */ /* 0x080fe40003f46270 */
[----:B------:R-:W-:Y:S02]  /*b660*/  ISETP.GE.AND P1, PT, R2, R19, PT ;  /* 0x000000130200720c */ /* 0x000fe40003f26270 */
[----:B------:R-:W-:-:S02]  /*b670*/  FSEL R86, R86, -INF , !P2 ;  /* 0xff80000056567808 */ /* 0x000fc40005000000 */
[----:B------:R-:W-:Y:S02]  /*b680*/  FSEL R87, R87, -INF , !P1 ;  /* 0xff80000057577808 */ /* 0x000fe40004800000 */
[----:B------:R-:W-:Y:S02]  /*b690*/  FSEL R21, R40, -INF , !P6 ;  /* 0xff80000028157808 */ /* 0x000fe40007000000 */
[----:B------:R-:W-:Y:S02]  /*b6a0*/  FSEL R20, R41, -INF , !P5 ;  /* 0xff80000029147808 */ /* 0x000fe40006800000 */
[----:B------:R-:W-:Y:S02]  /*b6b0*/  FSEL R23, R42, -INF , !P4 ;  /* 0xff8000002a177808 */ /* 0x000fe40006000000 */
[----:B------:R-:W-:Y:S01]  /*b6c0*/  FSEL R22, R43, -INF , !P3 ;  /* 0xff8000002b167808 */ /* 0x000fe20005800000 */
[----:B------:R-:W-:Y:S05]  /*b6d0*/  @!P0 BRA `(.L_x_25) ;  /* 0x000002c000008947 */ /* 0x000fea0003800000 */
[----:B--2---:R-:W2:Y:S04]  /*b6e0*/  LDL.64 R66, [R1+0x90] ;  /* 0x0000900001427983 */ /* 0x004ea80000100a00 */
[----:B------:R-:W3:Y:S01]  /*b6f0*/  LDL.64 R70, [R1+0x88] ;  /* 0x0000880001467983 */ /* 0x000ee20000100a00 */
[----:B------:R-:W-:-:S02]  /*b700*/  UIADD3 UR7, UR8, -0x3, URZ ;  /* 0xfffffffd08077890 */ /* 0x000fc4000fffe03f */
[----:B------:R-:W-:Y:S02]  /*b710*/  ULDC.64 UR4, c[0x0][0x198] ;  /* 0x0000660000047ab9 */ /* 0x000fe40000000a00 */
[----:B------:R-:W-:Y:S02]  /*b720*/  USHF.R.S32.HI UR6, URZ, 0x1f, UR7 ;  /* 0x0000001f3f067899 */ /* 0x000fe40008011407 */
[----:B------:R-:W-:Y:S02]  /*b730*/  UIMAD.WIDE.U32 UR12, UR7, UR4, URZ ;  /* 0x00000004070c72a5 */ /* 0x000fe4000f8e003f */
[----:B------:R-:W-:-:S04]  /*b740*/  UIMAD UR6, UR6, UR4, URZ ;  /* 0x00000004060672a4 */ /* 0x000fc8000f8e023f */
[----:B------:R-:W-:Y:S01]  /*b750*/  UIMAD UR6, UR7, UR5, UR6 ;  /* 0x00000005070672a4 */ /* 0x000fe2000f8e0206 */
[----:B------:R-:W-:Y:S02]  /*b760*/  IMAD.U32 R0, RZ, RZ, UR12 ;  /* 0x0000000cff007e24 */ /* 0x000fe4000f8e00ff */
[----:B------:R-:W-:Y:S01]  /*b770*/  IMAD.U32 R4, RZ, RZ, UR12 ;  /* 0x0000000cff047e24 */ /* 0x000fe2000f8e00ff */
[----:B------:R-:W-:-:S06]  /*b780*/  UIADD3 UR6, UR13, UR6, URZ ;  /* 0x000000060d067290 */ /* 0x000fcc000fffe03f */
[----:B------:R-:W-:Y:S01]  /*b790*/  IMAD.U32 R2, RZ, RZ, UR6 ;  /* 0x00000006ff027e24 */ /* 0x000fe2000f8e00ff */
[----:B------:R-:W-:Y:S02]  /*b7a0*/  USHF.L.U32 UR6, UR4, 0x5, URZ ;  /* 0x0000000504067899 */ /* 0x000fe4000800063f */
[----:B------:R-:W-:Y:S01]  /*b7b0*/  USHF.L.U64.HI UR4, UR4, 0x5, UR5 ;  /* 0x0000000504047899 */ /* 0x000fe20008010205 */
[----:B--2---:R-:W-:-:S04]  /*b7c0*/  LEA R0, P0, R0, R66, 0x7 ;  /* 0x0000004200007211 */ /* 0x004fc800078038ff */
[----:B---3--:R-:W-:Y:S02]  /*b7d0*/  LEA.HI.X R2, R4, R71, R2, 0x7, P0 ;  /* 0x0000004704027211 */ /* 0x008fe400000f3c02 */
[----:B------:R-:W-:-:S04]  /*b7e0*/  LEA R4, P0, R0, c[0x0][0x168], 0x1 ;  /* 0x00005a0000047a11 */ /* 0x000fc800078008ff */
[----:B------:R-:W-:-:S05]  /*b7f0*/  LEA.HI.X R5, R0, c[0x0][0x16c], R2, 0x1, P0 ;  /* 0x00005b0000057a11 */ /* 0x000fca00000f0c02 */
[----:B------:R-:W-:Y:S01]  /*b800*/  @!PT LDS RZ, [RZ] ;  /* 0x00000000fffff984 */ /* 0x000fe20000000800 */
[----:B------:R-:W-:Y:S01]  /*b810*/  @!PT LDS RZ, [RZ] ;  /* 0x00000000fffff984 */ /* 0x000fe20000000800 */
[----:B------:R-:W-:Y:S01]  /*b820*/  @!PT LDS RZ, [RZ] ;  /* 0x00000000fffff984 */ /* 0x000fe20000000800 */
[----:B------:R1:W-:Y:S02]  /*b830*/  LDGSTS.E.BYPASS.LTC128B.128 [R234+0x4000], [R4.64] ;  /* 0x0400000004ea7fae */ /* 0x0003e4000b901d50 */
[----:B-1----:R-:W-:-:S04]  /*b840*/  IADD3 R4, P0, R4, UR6, RZ ;  /* 0x0000000604047c10 */ /* 0x002fc8000ff1e0ff */
[----:B------:R-:W-:-:S05]  /*b850*/  IADD3.X R5, R5, UR4, RZ, P0, !PT ;  /* 0x0000000405057c10 */ /* 0x000fca00087fe4ff */
        /* <DEDUP_REMOVED lines=18> */
[----:B------:R1:W-:Y:S04]  /*b980*/  LDGSTS.E.BYPASS.LTC128B.128 [R234+0x7800], [R4.64] ;  /* 0x0780000004ea7fae */ /* 0x0003e8000b901d50 */
[----:B------:R-:W0:Y:S02]  /*b990*/  LDGDEPBAR ;  /* 0x00000000000079af */ /* 0x000e240000000000 */
.L_x_25:
[----:B--2---:R-:W2:Y:S04]  /*b9a0*/  LDL.LU R9, [R1+0x18] ;  /* 0x0000180001097983 */ /* 0x004ea80000300800 */
[----:B------:R-:W3:Y:S04]  /*b9b0*/  LDL.LU R0, [R1+0x50] ;  /* 0x0000500001007983 */ /* 0x000ee80000300800 */
[----:B------:R-:W4:Y:S04]  /*b9c0*/  LDL.LU R32, [R1+0x74] ;  /* 0x0000740001207983 */ /* 0x000f280000300800 */
[----:B------:R-:W4:Y:S04]  /*b9d0*/  LDL.LU R33, [R1+0x60] ;  /* 0x0000600001217983 */ /* 0x000f280000300800 */
[----:B------:R-:W4:Y:S04]  /*b9e0*/  LDL.LU R40, [R1+0x54] ;  /* 0x0000540001287983 */ /* 0x000f280000300800 */
[----:B------:R-:W4:Y:S04]  /*b9f0*/  LDL.LU R46, [R1+0x24] ;  /* 0x00002400012e7983 */ /* 0x000f280000300800 */
[----:B------:R-:W4:Y:S04]  /*ba00*/  LDL.LU R47, [R1+0x20] ;  /* 0x00002000012f7983 */ /* 0x000f280000300800 */
[----:B------:R-:W4:Y:S04]  /*ba10*/  LDL.LU R63, [R1+0x1c] ;  /* 0x00001c00013f7983 */ /* 0x000f280000300800 */
[----:B------:R-:W4:Y:S04]  /*ba20*/  LDL.LU R2, [R1+0x30] ;  /* 0x0000300001027983 */ /* 0x000f280000300800 */
[----:B-1----:R-:W4:Y:S04]  /*ba30*/  LDL.LU R4, [R1+0x38] ;  /* 0x0000380001047983 */ /* 0x002f280000300800 */
[----:B------:R-:W4:Y:S04]  /*ba40*/  LDL.LU R5, [R1+0x14] ;  /* 0x0000140001057983 */ /* 0x000f280000300800 */
[----:B------:R-:W4:Y:S04]  /*ba50*/  LDL.LU R6, [R1+0x64] ;  /* 0x0000640001067983 */ /* 0x000f280000300800 */
[----:B------:R-:W4:Y:S04]  /*ba60*/  LDL.LU R7, [R1+0x3c] ;  /* 0x00003c0001077983 */ /* 0x000f280000300800 */
[----:B------:R-:W4:Y:S04]  /*ba70*/  LDL.LU R8, [R1+0x4c] ;  /* 0x00004c0001087983 */ /* 0x000f280000300800 */
[----:B------:R-:W4:Y:S04]  /*ba80*/  LDL R11, [R1+0x80] ;  /* 0x00008000010b7983 */ /* 0x000f280000100800 */
[----:B------:R1:W-:Y:S04]  /*ba90*/  STL [R1+0xf8], R230 ;  /* 0x0000f8e601007387 */ /* 0x0003e80000100800 */
[----:B-1----:R-:W4:Y:S04]  /*baa0*/  LDL.LU R230, [R1+0x7c] ;  /* 0x00007c0001e67983 */ /* 0x002f280000300800 */
[----:B------:R1:W-:Y:S04]  /*bab0*/  STL [R1+0xf4], R229 ;  /* 0x0000f4e501007387 */ /* 0x0003e80000100800 */
[----:B-1----:R-:W4:Y:S04]  /*bac0*/  LDL.LU R229, [R1+0x78] ;  /* 0x0000780001e57983 */ /* 0x002f280000300800 */
[----:B------:R-:W4:Y:S04]  /*bad0*/  LDL.LU R122, [R1+0x70] ;  /* 0x00007000017a7983 */ /* 0x000f280000300800 */
[----:B------:R-:W4:Y:S04]  /*bae0*/  LDL.LU R121, [R1+0x6c] ;  /* 0x00006c0001797983 */ /* 0x000f280000300800 */
[----:B------:R-:W4:Y:S04]  /*baf0*/  LDL.LU R120, [R1+0x68] ;  /* 0x0000680001787983 */ /* 0x000f280000300800 */
[----:B------:R-:W4:Y:S04]  /*bb00*/  LDL.LU R31, [R1+0x10] ;  /* 0x00001000011f7983 */ /* 0x000f280000300800 */
[----:B------:R-:W4:Y:S04]  /*bb10*/  LDL.LU R29, [R1+0x8] ;  /* 0x00000800011d7983 */ /* 0x000f280000300800 */
[----:B------:R-:W4:Y:S04]  /*bb20*/  LDL.LU R28, [R1+0x4] ;  /* 0x00000400011c7983 */ /* 0x000f280000300800 */
[----:B------:R-:W4:Y:S04]  /*bb30*/  LDL.LU R27, [R1] ;  /* 0x00000000011b7983 */ /* 0x000f280000300800 */
[----:B------:R-:W-:Y:S04]  /*bb40*/  STL [R1+0xf0], R228 ;  /* 0x0000f0e401007387 */ /* 0x000fe80000100800 */
[----:B------:R-:W-:Y:S04]  /*bb50*/  STL [R1+0xec], R227 ;  /* 0x0000ece301007387 */ /* 0x000fe80000100800 */
[----:B------:R-:W-:Y:S04]  /*bb60*/  STL [R1+0xe8], R226 ;  /* 0x0000e8e201007387 */ /* 0x000fe80000100800 */
[----:B------:R-:W-:Y:S04]  /*bb70*/  STL [R1+0xe4], R225 ;  /* 0x0000e4e101007387 */ /* 0x000fe80000100800 */
[----:B------:R-:W-:Y:S04]  /*bb80*/  STL [R1+0xe0], R224 ;  /* 0x0000e0e001007387 */ /* 0x000fe80000100800 */
[----:B------:R1:W-:Y:S04]  /*bb90*/  STL [R1+0xdc], R223 ;  /* 0x0000dcdf01007387 */ /* 0x0003e80000100800 */
[----:B-1----:R-:W4:Y:S04]  /*bba0*/  LDL.LU R223, [R1+0x28] ;  /* 0x0000280001df7983 */ /* 0x002f280000300800 */
[----:B------:R-:W-:Y:S04]  /*bbb0*/  STL [R1+0xd8], R222 ;  /* 0x0000d8de01007387 */ /* 0x000fe80000100800 */
[----:B------:R1:W-:Y:S04]  /*bbc0*/  STL [R1+0xd4], R221 ;  /* 0x0000d4dd01007387 */ /* 0x0003e80000100800 */
[----:B-1----:R-:W4:Y:S04]  /*bbd0*/  LDL.LU R221, [R1+0x2c] ;  /* 0x00002c0001dd7983 */ /* 0x002f280000300800 */
[----:B------:R1:W-:Y:S04]  /*bbe0*/  STL [R1+0xd0], R220 ;  /* 0x0000d0dc01007387 */ /* 0x0003e80000100800 */
[----:B-1----:R-:W4:Y:S04]  /*bbf0*/  LDL.LU R220, [R1+0xc] ;  /* 0x00000c0001dc7983 */ /* 0x002f280000300800 */
[----:B------:R-:W-:Y:S01]  /*bc00*/  STL [R1+0xcc], R139 ;  /* 0x0000cc8b01007387 */ /* 0x000fe20000100800 */
[----:B--2---:R-:W-:-:S02]  /*bc10*/  MOV R10, R9 ;  /* 0x00000009000a7202 */ /* 0x004fc40000000f00 */
[----:B---3--:R-:W-:-:S04]  /*bc20*/  MOV R9, R0 ;  /* 0x0000000000097202 */ /* 0x008fc80000000f00 */
[----:B------:R-:W-:Y:S02]  /*bc30*/  MOV R41, R9 ;  /* 0x0000000900297202 */ /* 0x000fe40000000f00 */
[----:B------:R-:W2:Y:S01]  /*bc40*/  LDL.LU R9, [R1+0x34] ;  /* 0x0000340001097983 */ /* 0x000ea20000300800 */
[----:B-----5:R-:W-:-:S03]  /*bc50*/  FMNMX.FTZ R0, R136, R39, !PT ;  /* 0x0000002788007209 */ /* 0x020fc60007810000 */
[----:B------:R-:W3:Y:S01]  /*bc60*/  LDL.LU R14, [R1+0x40] ;  /* 0x00004000010e7983 */ /* 0x000ee20000300800 */
[----:B------:R-:W-:-:S04]  /*bc70*/  FMNMX.FTZ R0, R116, R0, !PT ;  /* 0x0000000074007209 */ /* 0x000fc80007810000 */
[----:B------:R-:W-:-:S04]  /*bc80*/  FMNMX.FTZ R0, R117, R0, !PT ;  /* 0x0000000075007209 */ /* 0x000fc80007810000 */
[----:B------:R-:W-:Y:S02]  /*bc90*/  FMNMX.FTZ R0, R118, R0, !PT ;  /* 0x0000000076007209 */ /* 0x000fe40007810000 */
[----:B----4-:R-:W-:Y:S02]  /*bca0*/  MOV R90, R2 ;  /* 0x00000002005a7202 */ /* 0x010fe40000000f00 */
[----:B------:R-:W-:Y:S01]  /*bcb0*/  FMNMX.FTZ R0, R11, R0, !PT ;  /* 0x000000000b007209 */ /* 0x000fe20007810000 */
[----:B------:R-:W-:-:S03]  /*bcc0*/  IMAD.MOV.U32 R62, RZ, RZ, R4 ;  /* 0x000000ffff3e7224 */ /* 0x000fc600078e0004 */
[----:B------:R-:W-:Y:S01]  /*bcd0*/  FMNMX.FTZ R0, R230, R0, !PT ;  /* 0x00000000e6007209 */ /* 0x000fe20007810000 */
[----:B------:R-:W-:Y:S01]  /*bce0*/  IMAD.MOV.U32 R88, RZ, RZ, R10 ;  /* 0x000000ffff587224 */ /* 0x000fe200078e000a */
[----:B------:R-:W-:Y:S02]  /*bcf0*/  MOV R10, R6 ;  /* 0x00000006000a7202 */ /* 0x000fe40000000f00 */
        /* <DEDUP_REMOVED lines=24> */
[----:B------:R-:W-:Y:S02]  /*be80*/  MOV R89, R5 ;  /* 0x0000000500597202 */ /* 0x000fe40000000f00 */
[----:B------:R-:W-:Y:S02]  /*be90*/  FMNMX.FTZ R2, R88, R2, !PT ;  /* 0x0000000258027209 */ /* 0x000fe40007810000 */
[----:B------:R-:W-:Y:S02]  /*bea0*/  FMNMX.FTZ R0, R212, R0, !PT ;  /* 0x00000000d4007209 */ /* 0x000fe40007810000 */
[----:B------:R-:W-:-:S02]  /*beb0*/  FMNMX.FTZ R4, R40, R4, !PT ;  /* 0x0000000428047209 */ /* 0x000fc40007810000 */
[----:B------:R-:W-:Y:S02]  /*bec0*/  FMNMX.FTZ R2, R89, R2, !PT ;  /* 0x0000000259027209 */ /* 0x000fe40007810000 */
[----:B------:R-:W-:Y:S02]  /*bed0*/  FMNMX.FTZ R0, R210, R0, !PT ;  /* 0x00000000d2007209 */ /* 0x000fe40007810000 */
[----:B------:R-:W-:Y:S02]  /*bee0*/  MOV R42, R8 ;  /* 0x00000008002a7202 */ /* 0x000fe40000000f00 */
[----:B------:R-:W-:Y:S01]  /*bef0*/  FMNMX.FTZ R4, R41, R4, !PT ;  /* 0x0000000429047209 */ /* 0x000fe20007810000 */
[----:B------:R-:W-:Y:S01]  /*bf00*/  IMAD.MOV.U32 R43, RZ, RZ, R7 ;  /* 0x000000ffff2b7224 */ /* 0x000fe200078e0007 */
[----:B------:R-:W-:Y:S02]  /*bf10*/  MOV R91, R83 ;  /* 0x00000053005b7202 */ /* 0x000fe40000000f00 */
[----:B------:R-:W-:-:S02]  /*bf20*/  FMNMX.FTZ R2, R31, R2, !PT ;  /* 0x000000021f027209 */ /* 0x000fc40007810000 */
[----:B------:R-:W-:Y:S01]  /*bf30*/  FMNMX.FTZ R0, R127, R0, !PT ;  /* 0x000000007f007209 */ /* 0x000fe20007810000 */
[----:B------:R-:W-:Y:S01]  /*bf40*/  IMAD.MOV.U32 R96, RZ, RZ, R204 ;  /* 0x000000ffff607224 */ /* 0x000fe200078e00cc */
[----:B------:R-:W-:Y:S02]  /*bf50*/  FMNMX.FTZ R4, R42, R4, !PT ;  /* 0x000000042a047209 */ /* 0x000fe40007810000 */
[----:B------:R-:W-:Y:S02]  /*bf60*/  FMNMX.FTZ R2, R91, R2, !PT ;  /* 0x000000025b027209 */ /* 0x000fe40007810000 */
[----:B------:R-:W-:Y:S02]  /*bf70*/  FMNMX.FTZ R0, R248, R0, !PT ;  /* 0x00000000f8007209 */ /* 0x000fe40007810000 */
[----:B------:R-:W-:Y:S02]  /*bf80*/  FMNMX.FTZ R4, R43, R4, !PT ;  /* 0x000000042b047209 */ /* 0x000fe40007810000 */
[----:B------:R-:W-:-:S02]  /*bf90*/  MOV R97, R138 ;  /* 0x0000008a00617202 */ /* 0x000fc40000000f00 */
[----:B------:R-:W-:Y:S02]  /*bfa0*/  FMNMX.FTZ R2, R96, R2, !PT ;  /* 0x0000000260027209 */ /* 0x000fe40007810000 */
[----:B------:R-:W-:Y:S01]  /*bfb0*/  FMNMX.FTZ R6, R249, R0, !PT ;  /* 0x00000000f9067209 */ /* 0x000fe20007810000 */
[----:B------:R-:W-:Y:S01]  /*bfc0*/  IMAD.MOV.U32 R99, RZ, RZ, R133 ;  /* 0x000000ffff637224 */ /* 0x000fe200078e0085 */
[----:B------:R-:W-:Y:S02]  /*bfd0*/  FMNMX.FTZ R4, R62, R4, !PT ;  /* 0x000000043e047209 */ /* 0x000fe40007810000 */
[----:B------:R-:W-:Y:S02]  /*bfe0*/  FMNMX.FTZ R0, R3, R37, !PT ;  /* 0x0000002503007209 */ /* 0x000fe40007810000 */
[----:B------:R-:W-:Y:S02]  /*bff0*/  FMNMX.FTZ R5, R97, R2, !PT ;  /* 0x0000000261057209 */ /* 0x000fe40007810000 */
[----:B------:R-:W-:-:S02]  /*c000*/  MOV R11, R124 ;  /* 0x0000007c000b7202 */ /* 0x000fc40000000f00 */
[----:B------:R-:W-:Y:S02]  /*c010*/  FMNMX.FTZ R4, R90, R4, !PT ;  /* 0x000000045a047209 */ /* 0x000fe40007810000 */
[----:B------:R-:W-:Y:S02]  /*c020*/  FMNMX.FTZ R0, R44, R0, !PT ;  /* 0x000000002c007209 */ /* 0x000fe40007810000 */
[----:B------:R-:W-:Y:S02]  /*c030*/  FMNMX.FTZ R2, R240, R6, !PT ;  /* 0x00000006f0027209 */ /* 0x000fe40007810000 */
[----:B------:R-:W-:Y:S02]  /*c040*/  MOV R104, R69 ;  /* 0x0000004500687202 */ /* 0x000fe40000000f00 */
[----:B------:R-:W-:Y:S02]  /*c050*/  FMNMX.FTZ R5, R99, R5, !PT ;  /* 0x0000000563057209 */ /* 0x000fe40007810000 */
[----:B------:R-:W-:-:S02]  /*c060*/  FMNMX.FTZ R4, R11, R4, !PT ;  /* 0x000000040b047209 */ /* 0x000fc40007810000 */
[----:B------:R-:W-:Y:S02]  /*c070*/  FMNMX.FTZ R0, R45, R0, !PT ;  /* 0x000000002d007209 */ /* 0x000fe40007810000 */
[----:B------:R-:W-:Y:S02]  /*c080*/  FMNMX.FTZ R2, R241, R2, !PT ;  /* 0x00000002f1027209 */ /* 0x000fe40007810000 */
[----:B------:R-:W-:Y:S02]  /*c090*/  MOV R105, R68 ;  /* 0x0000004400697202 */ /* 0x000fe40000000f00 */
[----:B------:R-:W-:Y:S01]  /*c0a0*/  FMNMX.FTZ R5, R104, R5, !PT ;  /* 0x0000000568057209 */ /* 0x000fe20007810000 */
[----:B------:R-:W-:Y:S01]  /*c0b0*/  IMAD.MOV.U32 R106, RZ, RZ, R65 ;  /* 0x000000ffff6a7224 */ /* 0x000fe200078e0041 */
[----:B------:R-:W-:Y:S02]  /*c0c0*/  FMNMX.FTZ R6, R57, R4, !PT ;  /* 0x0000000439067209 */ /* 0x000fe40007810000 */
[----:B------:R-:W-:-:S02]  /*c0d0*/  FMNMX.FTZ R0, R34, R0, !PT ;  /* 0x0000000022007209 */ /* 0x000fc40007810000 */
[----:B------:R-:W-:Y:S02]  /*c0e0*/  FMNMX.FTZ R2, R126, R2, !PT ;  /* 0x000000027e027209 */ /* 0x000fe40007810000 */
[----:B------:R-:W-:Y:S02]  /*c0f0*/  FMNMX.FTZ R5, R105, R5, !PT ;  /* 0x0000000569057209 */ /* 0x000fe40007810000 */
[----:B------:R-:W-:Y:S02]  /*c100*/  FMNMX.FTZ R6, R221, R6, !PT ;  /* 0x00000006dd067209 */ /* 0x000fe40007810000 */
[----:B------:R-:W-:Y:S02]  /*c110*/  FMNMX.FTZ R0, R244, R0, !PT ;  /* 0x00000000f4007209 */ /* 0x000fe40007810000 */
[----:B------:R-:W-:Y:S02]  /*c120*/  FMNMX.FTZ R2, R130, R2, !PT ;  /* 0x0000000282027209 */ /* 0x000fe40007810000 */
[----:B------:R-:W-:-:S02]  /*c130*/  MOV R107, R64 ;  /* 0x00000040006b7202 */ /* 0x000fc40000000f00 */
        /* <DEDUP_REMOVED lines=48> */
[----:B-1----:R-:W-:-:S02]  /*c440*/  FMNMX.FTZ R0, R0, R7, !PT ;  /* 0x0000000700007209 */ /* 0x002fc40007810000 */
[----:B------:R-:W-:Y:S02]  /*c450*/  FMNMX.FTZ R4, R206, R4, !PT ;  /* 0x00000004ce047209 */ /* 0x000fe40007810000 */
[----:B------:R-:W-:Y:S01]  /*c460*/  FMNMX.FTZ R5, R92, R6, !PT ;  /* 0x000000065c057209 */ /* 0x000fe20007810000 */
[----:B------:R-:W1:Y:S01]  /*c470*/  SHFL.BFLY PT, R7, R0, 0x1, 0x1f ;  /* 0x0c201f0000077f89 */ /* 0x000e6200000e0000 */
[----:B------:R-:W-:-:S03]  /*c480*/  FMNMX.FTZ R4, R205, R4, !PT ;  /* 0x00000004cd047209 */ /* 0x000fc60007810000 */
[----:B------:R-:W4:Y:S01]  /*c490*/  SHFL.BFLY PT, R6, R2, 0x2, 0x1f ;  /* 0x0c401f0002067f89 */ /* 0x000f2200000e0000 */
        /* <DEDUP_REMOVED lines=10> */
[----:B-1----:R-:W-:Y:S02]  /*c540*/  FMNMX.FTZ R204, R0, R7, !PT ;  /* 0x0000000700cc7209 */ /* 0x002fe40007810000 */
[----:B----4-:R-:W-:-:S02]  /*c550*/  FMNMX.FTZ R2, R2, R6, !PT ;  /* 0x0000000602027209 */ /* 0x010fc40007810000 */
[----:B------:R-:W-:Y:S01]  /*c560*/  FMNMX.FTZ R0, R76, R4, !PT ;  /* 0x000000044c007209 */ /* 0x000fe20007810000 */
[----:B------:R-:W1:Y:S03]  /*c570*/  SHFL.BFLY PT, R6, R5, 0x2, 0x1f ;  /* 0x0c401f0005067f89 */ /* 0x000e6600000e0000 */
[----:B------:R-:W-:Y:S01]  /*c580*/  FMNMX.FTZ R0, R94, R0, !PT ;  /* 0x000000005e007209 */ /* 0x000fe20007810000 */
[----:B------:R-:W4:Y:S03]  /*c590*/  SHFL.BFLY PT, R7, R2, 0x1, 0x1f ;  /* 0x0c201f0002077f89 */ /* 0x000f2600000e0000 */
[----:B------:R-:W-:-:S04]  /*c5a0*/  FMNMX.FTZ R0, R95, R0, !PT ;  /* 0x000000005f007209 */ /* 0x000fc80007810000 */
[----:B------:R-:W-:Y:S01]  /*c5b0*/  FMNMX.FTZ R0, R74, R0, !PT ;  /* 0x000000004a007209 */ /* 0x000fe20007810000 */
[----:B------:R-:W-:-:S03]  /*c5c0*/  FMUL.FTZ R4, R204, c[0x0][0x23c] ;  /* 0x00008f00cc047a20 */ /* 0x000fc60000410000 */
[----:B------:R-:W-:Y:S02]  /*c5d0*/  FMNMX.FTZ R0, R72, R0, !PT ;  /* 0x0000000048007209 */ /* 0x000fe40007810000 */
[----:B------:R-:W-:Y:S02]  /*c5e0*/  FSETP.NEU.FTZ.AND P0, PT, R204, -INF , PT ;  /* 0xff800000cc00780b */ /* 0x000fe40003f1d000 */
[----:B------:R-:W-:Y:S02]  /*c5f0*/  FMNMX.FTZ R0, R86, R0, !PT ;  /* 0x0000000056007209 */ /* 0x000fe40007810000 */
[----:B------:R-:W-:Y:S02]  /*c600*/  FSEL R4, R4, RZ, P0 ;  /* 0x000000ff04047208 */ /* 0x000fe40000000000 */
[----:B------:R-:W-:Y:S02]  /*c610*/  FMNMX.FTZ R0, R87, R0, !PT ;  /* 0x0000000057007209 */ /* 0x000fe40007810000 */
[----:B-1----:R-:W-:Y:S01]  /*c620*/  FMNMX.FTZ R6, R5, R6, !PT ;  /* 0x0000000605067209 */ /* 0x002fe20007810000 */
[--C-:B------:R-:W-:Y:S01]  /*c630*/  FFMA.FTZ R5, R39, c[0x0][0x23c], -R4.reuse ;  /* 0x00008f0027057a23 */ /* 0x100fe20000010804 */
[----:B----4-:R-:W-:Y:S01]  /*c640*/  FMNMX.FTZ R138, R2, R7, !PT ;  /* 0x00000007028a7209 */ /* 0x010fe20007810000 */
[----:B------:R-:W-:Y:S01]  /*c650*/  FFMA.FTZ R2, R116, c[0x0][0x23c], -R4 ;  /* 0x00008f0074027a23 */ /* 0x000fe20000010804 */
[----:B------:R-:W-:Y:S01]  /*c660*/  SHFL.BFLY PT, R7, R0, 0x2, 0x1f ;  /* 0x0c401f0000077f89 */ /* 0x000fe200000e0000 */
[----:B------:R1:W-:Y:S01]  /*c670*/  MUFU.EX2 R12, R5 ;  /* 0x00000005000c7308 */ /* 0x0003e20000000800 */
[----:B------:R-:W-:-:S02]  /*c680*/  FSETP.NEU.FTZ.AND P2, PT, R138, -INF , PT ;  /* 0xff8000008a00780b */ /* 0x000fc40003f5d000 */
[----:B------:R-:W4:Y:S05]  /*c690*/  SHFL.BFLY PT, R8, R6, 0x1, 0x1f ;  /* 0x0c201f0006087f89 */ /* 0x000f2a00000e0000 */
[----:B------:R2:W-:Y:S01]  /*c6a0*/  MUFU.EX2 R225, R2 ;  /* 0x0000000200e17308 */ /* 0x0005e20000000800 */
[----:B-1----:R-:W-:-:S07]  /*c6b0*/  FFMA.FTZ R5, R117, c[0x0][0x23c], -R4 ;  /* 0x00008f0075057a23 */ /* 0x002fce0000010804 */
[----:B------:R1:W-:Y:S01]  /*c6c0*/  MUFU.EX2 R15, R5 ;  /* 0x00000005000f7308 */ /* 0x0003e20000000800 */
[----:B--2---:R-:W-:-:S05]  /*c6d0*/  FMUL.FTZ R2, R138, c[0x0][0x23c] ;  /* 0x00008f008a027a20 */ /* 0x004fca0000410000 */
[----:B------:R-:W-:Y:S01]  /*c6e0*/  FSEL R2, R2, RZ, P2 ;  /* 0x000000ff02027208 */ /* 0x000fe20001000000 */
[----:B-1----:R-:W-:-:S04]  /*c6f0*/  FFMA.FTZ R5, R118, c[0x0][0x23c], -R4 ;  /* 0x00008f0076057a23 */ /* 0x002fc80000010804 */
[----:B------:R1:W-:Y:S01]  /*c700*/  MUFU.EX2 R224, R5 ;  /* 0x0000000500e07308 */ /* 0x0003e20000000800 */
[----:B----4-:R-:W-:Y:S01]  /*c710*/  FMNMX.FTZ R137, R6, R8, !PT ;  /* 0x0000000806897209 */ /* 0x010fe20007810000 */
[----:B-1----:R-:W-:-:S06]  /*c720*/  FFMA.FTZ R5, R38, c[0x0][0x23c], -R2 ;  /* 0x00008f0026057a23 */ /* 0x002fcc0000010802 */
[----:B------:R1:W-:Y:S02]  /*c730*/  MUFU.EX2 R13, R5 ;  /* 0x00000005000d7308 */ /* 0x0003e40000000800 */
[----:B-1----:R-:W-:-:S06]  /*c740*/  FFMA.FTZ R5, R52, c[0x0][0x23c], -R2 ;  /* 0x00008f0034057a23 */ /* 0x002fcc0000010802 */
[----:B------:R1:W-:Y:S01]  /*c750*/  MUFU.EX2 R19, R5 ;  /* 0x0000000500137308 */ /* 0x0003e20000000800 */
[----:B------:R-:W-:Y:S02]  /*c760*/  FSETP.NEU.FTZ.AND P1, PT, R137, -INF , PT ;  /* 0xff8000008900780b */ /* 0x000fe40003f3d000 */
[----:B-1----:R-:W-:Y:S01]  /*c770*/  FMNMX.FTZ R5, R0, R7, !PT ;  /* 0x0000000700057209 */ /* 0x002fe20007810000 */
[----:B------:R-:W-:-:S04]  /*c780*/  FFMA.FTZ R0, R53, c[0x0][0x23c], -R2 ;  /* 0x00008f0035007a23 */ /* 0x000fc80000010802 */
[----:B------:R-:W1:Y:S01]  /*c790*/  SHFL.BFLY PT, R8, R5, 0x1, 0x1f ;  /* 0x0c201f0005087f89 */ /* 0x000e6200000e0000 */
[----:B------:R2:W-:Y:S01]  /*c7a0*/  MUFU.EX2 R18, R0 ;  /* 0x0000000000127308 */ /* 0x0005e20000000800 */
[----:B------:R-:W-:Y:S01]  /*c7b0*/  FFMA.FTZ R6, R56, c[0x0][0x23c], -R2 ;  /* 0x00008f0038067a23 */ /* 0x000fe20000010802 */
[----:B------:R-:W-:Y:S01]  /*c7c0*/  FSEL R7, R204, RZ, P0 ;  /* 0x000000ffcc077208 */ /* 0x000fe20000000000 */
[----:B--2---:R-:W-:-:S05]  /*c7d0*/  FMUL.FTZ R0, R137, c[0x0][0x23c] ;  /* 0x00008f0089007a20 */ /* 0x004fca0000410000 */
[----:B------:R2:W-:Y:S01]  /*c7e0*/  MUFU.EX2 R26, R6 ;  /* 0x00000006001a7308 */ /* 0x0005e20000000800 */
[----:B------:R-:W-:Y:S01]  /*c7f0*/  FSEL R0, R0, RZ, P1 ;  /* 0x000000ff00007208 */ /* 0x000fe20000800000 */
[----:B------:R-:W-:Y:S01]  /*c800*/  FADD.FTZ R7, R136, -R7 ;  /* 0x8000000788077221 */ /* 0x000fe20000010000 */
[----:B-1----:R-:W-:-:S03]  /*c810*/  FMNMX.FTZ R133, R5, R8, !PT ;  /* 0x0000000805857209 */ /* 0x002fc60007810000 */
[----:B--2---:R-:W-:-:S04]  /*c820*/  FFMA.FTZ R6, R16, c[0x0][0x23c], -R0 ;  /* 0x00008f0010067a23 */ /* 0x004fc80000010800 */
[----:B------:R1:W-:Y:S01]  /*c830*/  MUFU.EX2 R124, R6 ;  /* 0x00000006007c7308 */ /* 0x0003e20000000800 */
[C---:B------:R-:W-:Y:S01]  /*c840*/  FMUL.FTZ R5, R133.reuse, c[0x0][0x23c] ;  /* 0x00008f0085057a20 */ /* 0x040fe20000410000 */
[----:B------:R-:W-:Y:S01]  /*c850*/  FSETP.NEU.FTZ.AND P0, PT, R133, -INF , PT ;  /* 0xff8000008500780b */ /* 0x000fe20003f1d000 */
[----:B-1----:R-:W-:-:S05]  /*c860*/  FFMA.FTZ R6, R17, c[0x0][0x23c], -R0 ;  /* 0x00008f0011067a23 */ /* 0x002fca0000010800 */
[----:B------:R1:W-:Y:S01]  /*c870*/  MUFU.EX2 R48, R6 ;  /* 0x0000000600307308 */ /* 0x0003e20000000800 */
[----:B------:R-:W-:Y:S01]  /*c880*/  FSEL R5, R5, RZ, P0 ;  /* 0x000000ff05057208 */ /* 0x000fe20000000000 */
[----:B-1----:R-:W-:Y:S02]  /*c890*/  FMUL.FTZ R6, R7, c[0x0][0x23c] ;  /* 0x00008f0007067a20 */ /* 0x002fe40000410000 */
[----:B------:R-:W-:-:S04]  /*c8a0*/  FFMA.FTZ R7, R36, c[0x0][0x23c], -R0 ;  /* 0x00008f0024077a23 */ /* 0x000fc80000010800 */
[----:B------:R-:W1:Y:S08]  /*c8b0*/  MUFU.EX2 R6, R6 ;  /* 0x0000000600067308 */ /* 0x000e700000000800 */
[----:B------:R2:W-:Y:S01]  /*c8c0*/  MUFU.EX2 R139, R7 ;  /* 0x00000007008b7308 */ /* 0x0005e20000000800 */
[----:B------:R-:W-:Y:S02]  /*c8d0*/  FFMA.FTZ R8, R35, c[0x0][0x23c], -R0 ;  /* 0x00008f0023087a23 */ /* 0x000fe40000010800 */
[----:B-1----:R-:W-:-:S02]  /*c8e0*/  FFMA.FTZ R222, R9, R6, R12 ;  /* 0x0000000609de7223 */ /* 0x002fc4000001000c */
[----:B--2---:R-:W-:-:S04]  /*c8f0*/  FFMA.FTZ R7, R37, c[0x0][0x23c], -R5 ;  /* 0x00008f0025077a23 */ /* 0x004fc80000010805 */
[----:B------:R1:W-:Y:S01]  /*c900*/  MUFU.EX2 R123, R7 ;  /* 0x00000007007b7308 */ /* 0x0003e20000000800 */
[-C--:B------:R-:W-:Y:S02]  /*c910*/  FMUL.FTZ R168, R168, R6.reuse ;  /* 0x00000006a8a87220 */ /* 0x080fe40000410000 */
[-C--:B------:R-:W-:Y:S02]  /*c920*/  FMUL.FTZ R169, R169, R6.reuse ;  /* 0x00000006a9a97220 */ /* 0x080fe40000410000 */
[-C--:B------:R-:W-:Y:S02]  /*c930*/  FMUL.FTZ R148, R148, R6.reuse ;  /* 0x0000000694947220 */ /* 0x080fe40000410000 */
[-C--:B------:R-:W-:Y:S02]  /*c940*/  FMUL.FTZ R149, R149, R6.reuse ;  /* 0x0000000695957220 */ /* 0x080fe40000410000 */
[-C--:B------:R-:W-:Y:S02]  /*c950*/  FMUL.FTZ R164, R164, R6.reuse ;  /* 0x00000006a4a47220 */ /* 0x080fe40000410000 */
[----:B------:R-:W-:-:S02]  /*c960*/  FMUL.FTZ R165, R165, R6 ;  /* 0x00000006a5a57220 */ /* 0x000fc40000410000 */
[-C--:B------:R-:W-:Y:S01]  /*c970*/  FMUL.FTZ R144, R144, R6.reuse ;  /* 0x0000000690907220 */ /* 0x080fe20000410000 */
[----:B-1----:R-:W-:Y:S01]  /*c980*/  FSEL R7, R138, RZ, P2 ;  /* 0x000000ff8a077208 */ /* 0x002fe20001000000 */
[-C--:B------:R-:W-:Y:S02]  /*c990*/  FMUL.FTZ R145, R145, R6.reuse ;  /* 0x0000000691917220 */ /* 0x080fe40000410000 */
[-C--:B------:R-:W-:Y:S02]  /*c9a0*/  FMUL.FTZ R160, R160, R6.reuse ;  /* 0x00000006a0a07220 */ /* 0x080fe40000410000 */
[-C--:B------:R-:W-:Y:S02]  /*c9b0*/  FMUL.FTZ R161, R161, R6.reuse ;  /* 0x00000006a1a17220 */ /* 0x080fe40000410000 */
[-C--:B------:R-:W-:Y:S02]  /*c9c0*/  FMUL.FTZ R140, R140, R6.reuse ;  /* 0x000000068c8c7220 */ /* 0x080fe40000410000 */
[----:B------:R-:W-:-:S02]  /*c9d0*/  FMUL.FTZ R141, R141, R6 ;  /* 0x000000068d8d7220 */ /* 0x000fc40000410000 */
[-C--:B------:R-:W-:Y:S02]  /*c9e0*/  FMUL.FTZ R68, R156, R6.reuse ;  /* 0x000000069c447220 */ /* 0x080fe40000410000 */
[-C--:B------:R-:W-:Y:S02]  /*c9f0*/  FMUL.FTZ R69, R157, R6.reuse ;  /* 0x000000069d457220 */ /* 0x080fe40000410000 */
[-C--:B------:R-:W-:Y:S02]  /*ca00*/  FMUL.FTZ R64, R152, R6.reuse ;  /* 0x0000000698407220 */ /* 0x080fe40000410000 */
[----:B------:R-:W-:Y:S02]  /*ca10*/  FMUL.FTZ R65, R153, R6 ;  /* 0x0000000699417220 */ /* 0x000fe40000410000 */
[----:B------:R-:W-:Y:S02]  /*ca20*/  FFMA.FTZ R6, R44, c[0x0][0x23c], -R5 ;  /* 0x00008f002c067a23 */ /* 0x000fe40000010805 */
[----:B------:R-:W-:Y:S01]  /*ca30*/  FADD.FTZ R9, R135, -R7 ;  /* 0x8000000787097221 */ /* 0x000fe20000010000 */
[----:B------:R-:W-:Y:S01]  /*ca40*/  FSEL R7, R137, RZ, P1 ;  /* 0x000000ff89077208 */ /* 0x000fe20000800000 */
[----:B------:R1:W-:Y:S01]  /*ca50*/  MUFU.EX2 R228, R6 ;  /* 0x0000000600e47308 */ /* 0x0003e20000000800 */
[----:B------:R-:W-:-:S07]  /*ca60*/  MOV R136, R18 ;  /* 0x0000001200887202 */ /* 0x000fce0000000f00 */
[----:B------:R2:W-:Y:S01]  /*ca70*/  MUFU.EX2 R227, R8 ;  /* 0x0000000800e37308 */ /* 0x0005e20000000800 */
[----:B-1----:R-:W-:-:S07]  /*ca80*/  FFMA.FTZ R6, R45, c[0x0][0x23c], -R5 ;  /* 0x00008f002d067a23 */ /* 0x002fce0000010805 */
[----:B------:R1:W-:Y:S01]  /*ca90*/  MUFU.EX2 R226, R6 ;  /* 0x0000000600e27308 */ /* 0x0003e20000000800 */
[----:B--2---:R-:W-:Y:S02]  /*caa0*/  FADD.FTZ R8, R134, -R7 ;  /* 0x8000000786087221 */ /* 0x004fe40000010000 */
[----:B------:R-:W-:Y:S02]  /*cab0*/  IMAD.MOV.U32 R134, RZ, RZ, R19 ;  /* 0x000000ffff867224 */ /* 0x000fe400078e0013 */
[----:B------:R-:W2:Y:S01]  /*cac0*/  LDSM.16.MT88.4 R16, [R216+0x8000] ;  /* 0x00800000d810783b */ /* 0x000ea20000004200 */
[----:B-1----:R-:W-:-:S06]  /*cad0*/  FMUL.FTZ R6, R9, c[0x0][0x23c] ;  /* 0x00008f0009067a20 */ /* 0x002fcc0000410000 */
[----:B------:R-:W1:Y:S01]  /*cae0*/  MUFU.EX2 R6, R6 ;  /* 0x0000000600067308 */ /* 0x000e620000000800 */
[----:B------:R-:W-:-:S05]  /*caf0*/  FSEL R7, R133, RZ, P0 ;  /* 0x000000ff85077208 */ /* 0x000fca0000000000 */
[----:B------:R-:W-:Y:S02]  /*cb00*/  FADD.FTZ R3, R3, -R7 ;  /* 0x8000000703037221 */ /* 0x000fe40000010000 */
[----:B------:R-:W-:Y:S02]  /*cb10*/  FMUL.FTZ R7, R8, c[0x0][0x23c] ;  /* 0x00008f0008077a20 */ /* 0x000fe40000410000 */
[----:B------:R-:W-:Y:S02]  /*cb20*/  FFMA.FTZ R8, R34, c[0x0][0x23c], -R5 ;  /* 0x00008f0022087a23 */ /* 0x000fe40000010805 */
[----:B------:R-:W-:Y:S02]  /*cb30*/  FMUL.FTZ R3, R3, c[0x0][0x23c] ;  /* 0x00008f0003037a20 */ /* 0x000fe40000410000 */
[-C--:B-1----:R-:W-:Y:S02]  /*cb40*/  FMUL.FTZ R66, R154, R6.reuse ;  /* 0x000000069a427220 */ /* 0x082fe40000410000 */
[----:B------:R-:W-:-:S02]  /*cb50*/  FMUL.FTZ R170, R170, R6 ;  /* 0x00000006aaaa7220 */ /* 0x000fc40000410000 */
[-C--:B------:R-:W-:Y:S02]  /*cb60*/  FMUL.FTZ R171, R171, R6.reuse ;  /* 0x00000006abab7220 */ /* 0x080fe40000410000 */
        /* <DEDUP_REMOVED lines=13> */
[----:B---3--:R-:W-:Y:S02]  /*cc40*/  FFMA.FTZ R154, R14, R6, R13 ;  /* 0x000000060e9a7223 */ /* 0x008fe4000001000d */
[----:B------:R-:W1:Y:S01]  /*cc50*/  MUFU.EX2 R6, R8 ;  /* 0x0000000800067308 */ /* 0x000e620000000800 */
[----:B------:R-:W-:Y:S01]  /*cc60*/  IMAD.MOV.U32 R155, RZ, RZ, R15 ;  /* 0x000000ffff9b7224 */ /* 0x000fe200078e000f */
[----:B------:R-:W-:Y:S02]  /*cc70*/  F2FP.PACK_AB R12, R225, R12 ;  /* 0x0000000ce10c723e */ /* 0x000fe400000000ff */
[----:B------:R-:W-:-:S04]  /*cc80*/  F2FP.PACK_AB R13, R134, R13 ;  /* 0x0000000d860d723e */ /* 0x000fc800000000ff */
[----:B------:R-:W3:Y:S01]  /*cc90*/  MUFU.EX2 R7, R7 ;  /* 0x0000000700077308 */ /* 0x000ee20000000800 */
[----:B------:R-:W-:Y:S02]  /*cca0*/  F2FP.PACK_AB R14, R224, R155 ;  /* 0x0000009be00e723e */ /* 0x000fe400000000ff */
[----:B------:R-:W-:-:S05]  /*ccb0*/  F2FP.PACK_AB R15, R26, R136 ;  /* 0x000000881a0f723e */ /* 0x000fca00000000ff */
[----:B------:R-:W4:Y:S01]  /*ccc0*/  MUFU.EX2 R3, R3 ;  /* 0x0000000300037308 */ /* 0x000f220000000800 */
[----:B------:R-:W-:Y:S01]  /*ccd0*/  MOV R158, R48 ;  /* 0x00000030009e7202 */ /* 0x000fe20000000f00 */
[----:B--2---:R-:W-:Y:S01]  /*cce0*/  HMMA.16816.F32 R112, R12, R16, R168 ;  /* 0x000000100c70723c */ /* 0x004fe200000018a8 */
[----:B------:R-:W-:Y:S01]  /*ccf0*/  IMAD.MOV.U32 R117, RZ, RZ, R11 ;  /* 0x000000ffff757224 */ /* 0x000fe200078e000b */
[----:B------:R-:W-:-:S05]  /*cd00*/  MOV R152, R10 ;  /* 0x0000000a00987202 */ /* 0x000fca0000000f00 */
[----:B-1----:R-:W-:Y:S01]  /*cd10*/  MOV R170, R6 ;  /* 0x0000000600aa7202 */ /* 0x002fe20000000f00 */
[-C--:B---3--:R-:W-:Y:S01]  /*cd20*/  FMUL.FTZ R172, R172, R7.reuse ;  /* 0x00000007acac7220 */ /* 0x088fe20000410000 */
[----:B------:R-:W-:Y:S01]  /*cd30*/  F2FP.PACK_AB R8, R158, R124 ;  /* 0x0000007c9e08723e */ /* 0x000fe200000000ff */
[----:B------:R-:W-:Y:S01]  /*cd40*/  FMUL.FTZ R173, R173, R7 ;  /* 0x00000007adad7220 */ /* 0x000fe20000410000 */
[----:B------:R-:W-:Y:S01]  /*cd50*/  F2FP.PACK_AB R9, R228, R123 ;  /* 0x0000007be409723e */ /* 0x000fe200000000ff */
[----:B------:R-:W-:Y:S01]  /*cd60*/  FMUL.FTZ R176, R176, R7 ;  /* 0x00000007b0b07220 */ /* 0x000fe20000410000 */
[----:B------:R-:W-:Y:S01]  /*cd70*/  F2FP.PACK_AB R10, R227, R139 ;  /* 0x0000008be30a723e */ /* 0x000fe200000000ff */
[-C--:B----4-:R-:W-:Y:S01]  /*cd80*/  FMUL.FTZ R174, R174, R3.reuse ;  /* 0x00000003aeae7220 */ /* 0x090fe20000410000 */
[----:B------:R-:W-:Y:S01]  /*cd90*/  F2FP.PACK_AB R11, R170, R226 ;  /* 0x000000e2aa0b723e */ /* 0x000fe200000000ff */
[----:B------:R-:W-:Y:S02]  /*cda0*/  FMUL.FTZ R175, R175, R3 ;  /* 0x00000003afaf7220 */ /* 0x000fe40000410000 */
[----:B------:R-:W-:-:S02]  /*cdb0*/  FMUL.FTZ R177, R177, R7 ;  /* 0x00000007b1b17220 */ /* 0x000fc40000410000 */
[-C--:B------:R-:W-:Y:S02]  /*cdc0*/  FMUL.FTZ R178, R178, R3.reuse ;  /* 0x00000003b2b27220 */ /* 0x080fe40000410000 */
[----:B------:R-:W-:Y:S01]  /*cdd0*/  FMUL.FTZ R179, R179, R3 ;  /* 0x00000003b3b37220 */ /* 0x000fe20000410000 */
[----:B------:R-:W-:Y:S01]  /*cde0*/  MOV R116, R57 ;  /* 0x0000003900747202 */ /* 0x000fe20000000f00 */
[----:B------:R-:W-:Y:S08]  /*cdf0*/  HMMA.16816.F32 R148, R12, R18, R148 ;  /* 0x000000120c94723c */ /* 0x000ff00000001894 */
[C---:B------:R-:W-:Y:S08]  /*ce00*/  HMMA.16816.F32 R56, R8.reuse, R16, R172 ;  /* 0x000000100838723c */ /* 0x040ff000000018ac */
[----:B------:R-:W-:Y:S01]  /*ce10*/  HMMA.16816.F32 R52, R8, R18, R176 ;  /* 0x000000120834723c */ /* 0x000fe200000018b0 */
[----:B------:R-:W1:Y:S01]  /*ce20*/  LDSM.16.MT88.4 R16, [R219+0x8000] ;  /* 0x00800000db10783b */ /* 0x000e620000004200 */
[----:B------:R-:W-:-:S02]  /*ce30*/  FMUL.FTZ R184, R184, R7 ;  /* 0x00000007b8b87220 */ /* 0x000fc40000410000 */
[----:B------:R-:W-:Y:S02]  /*ce40*/  FMUL.FTZ R185, R185, R7 ;  /* 0x00000007b9b97220 */ /* 0x000fe40000410000 */
[-C--:B------:R-:W-:Y:S02]  /*ce50*/  FMUL.FTZ R186, R186, R3.reuse ;  /* 0x00000003baba7220 */ /* 0x080fe40000410000 */
[----:B------:R-:W-:Y:S01]  /*ce60*/  FMUL.FTZ R187, R187, R3 ;  /* 0x00000003bbbb7220 */ /* 0x000fe20000410000 */
[----:B------:R-:W-:Y:S02]  /*ce70*/  MOV R178, R47 ;  /* 0x0000002f00b27202 */ /* 0x000fe40000000f00 */
[----:B------:R-:W-:-:S04]  /*ce80*/  MOV R177, R46 ;  /* 0x0000002e00b17202 */ /* 0x000fc80000000f00 */
[----:B-1----:R-:W-:Y:S01]  /*ce90*/  HMMA.16816.F32 R44, R8, R18, R184 ;  /* 0x00000012082c723c */ /* 0x002fe200000018b8 */
[----:B------:R-:W2:Y:S02]  /*cea0*/  LDL.LU R186, [R1+0x44] ;  /* 0x0000440001ba7983 */ /* 0x000ea40000300800 */
[-C--:B--2---:R-:W-:Y:S02]  /*ceb0*/  FFMA.FTZ R124, R186, R7.reuse, R124 ;  /* 0x00000007ba7c7223 */ /* 0x084fe4000001007c */
[----:B------:R-:W2:Y:S01]  /*cec0*/  LDL.LU R186, [R1+0x48] ;  /* 0x0000480001ba7983 */ /* 0x000ea20000300800 */
[-C--:B------:R-:W-:Y:S02]  /*ced0*/  FMUL.FTZ R180, R180, R7.reuse ;  /* 0x00000007b4b47220 */ /* 0x080fe40000410000 */
[----:B------:R-:W-:Y:S02]  /*cee0*/  FMUL.FTZ R181, R181, R7 ;  /* 0x00000007b5b57220 */ /* 0x000fe40000410000 */
[----:B------:R-:W-:-:S02]  /*cef0*/  FMUL.FTZ R182, R182, R3 ;  /* 0x00000003b6b67220 */ /* 0x000fc40000410000 */
[----:B------:R-:W-:Y:S01]  /*cf00*/  FMUL.FTZ R183, R183, R3 ;  /* 0x00000003b7b77220 */ /* 0x000fe20000410000 */
[----:B------:R-:W-:Y:S01]  /*cf10*/  MOV R39, R82 ;  /* 0x0000005200277202 */ /* 0x000fe20000000f00 */
[----:B------:R-:W-:Y:S01]  /*cf20*/  IMAD.MOV.U32 R153, RZ, RZ, R81 ;  /* 0x000000ffff997224 */ /* 0x000fe200078e0051 */
[----:B------:R-:W-:Y:S02]  /*cf30*/  MOV R6, R80 ;  /* 0x0000005000067202 */ /* 0x000fe40000000f00 */
[----:B------:R-:W-:Y:S01]  /*cf40*/  HMMA.16816.F32 R80, R12, R16, R164 ;  /* 0x000000100c50723c */ /* 0x000fe200000018a4 */
[----:B------:R-:W-:-:S06]  /*cf50*/  MOV R179, R91 ;  /* 0x0000005b00b37202 */ /* 0x000fcc0000000f00 */
[----:B------:R-:W-:Y:S01]  /*cf60*/  IMAD.MOV.U32 R164, RZ, RZ, R116 ;  /* 0x000000ffffa47224 */ /* 0x000fe200078e0074 */
[----:B------:R-:W-:Y:S01]  /*cf70*/  HMMA.16816.F32 R48, R8, R16, R180 ;  /* 0x000000100830723c */ /* 0x000fe200000018b4 */
[----:B------:R-:W-:-:S06]  /*cf80*/  IMAD.MOV.U32 R116, RZ, RZ, R89 ;  /* 0x000000ffff747224 */ /* 0x000fcc00078e0059 */
[----:B------:R-:W-:Y:S02]  /*cf90*/  MOV R181, R117 ;  /* 0x0000007500b57202 */ /* 0x000fe40000000f00 */
[----:B------:R-:W-:Y:S02]  /*cfa0*/  MOV R183, R90 ;  /* 0x0000005a00b77202 */ /* 0x000fe40000000f00 */
[----:B------:R-:W-:Y:S02]  /*cfb0*/  MOV R117, R88 ;  /* 0x0000005800757202 */ /* 0x000fe40000000f00 */
[----:B------:R-:W-:Y:S01]  /*cfc0*/  HMMA.16816.F32 R88, R12, R18, R144 ;  /* 0x000000120c58723c */ /* 0x000fe20000001890 */
[----:B------:R-:W1:Y:S01]  /*cfd0*/  LDSM.16.MT88.4 R16, [R217+0x8000] ;  /* 0x00800000d910783b */ /* 0x000e620000004200 */
[-C--:B------:R-:W-:Y:S02]  /*cfe0*/  FMUL.FTZ R188, R188, R7.reuse ;  /* 0x00000007bcbc7220 */ /* 0x080fe40000410000 */
[----:B------:R-:W-:-:S02]  /*cff0*/  FMUL.FTZ R189, R189, R7 ;  /* 0x00000007bdbd7220 */ /* 0x000fc40000410000 */
[-C--:B------:R-:W-:Y:S02]  /*d000*/  FMUL.FTZ R190, R190, R3.reuse ;  /* 0x00000003bebe7220 */ /* 0x080fe40000410000 */
[----:B------:R-:W-:Y:S02]  /*d010*/  FMUL.FTZ R191, R191, R3 ;  /* 0x00000003bfbf7220 */ /* 0x000fe40000410000 */
[-C--:B------:R-:W-:Y:S02]  /*d020*/  FMUL.FTZ R192, R192, R7.reuse ;  /* 0x00000007c0c07220 */ /* 0x080fe40000410000 */
[----:B------:R-:W-:Y:S02]  /*d030*/  FMUL.FTZ R193, R193, R7 ;  /* 0x00000007c1c17220 */ /* 0x000fe40000410000 */
[-C--:B------:R-:W-:Y:S02]  /*d040*/  FMUL.FTZ R194, R194, R3.reuse ;  /* 0x00000003c2c27220 */ /* 0x080fe40000410000 */
[----:B--2---:R-:W-:-:S02]  /*d050*/  FFMA.FTZ R123, R186, R3, R123 ;  /* 0x00000003ba7b7223 */ /* 0x004fc4000001007b */
[----:B------:R-:W2:Y:S01]  /*d060*/  LDL.LU R186, [R1+0x80] ;  /* 0x0000800001ba7983 */ /* 0x000ea20000300800 */
[----:B------:R-:W-:Y:S01]  /*d070*/  FMUL.FTZ R195, R195, R3 ;  /* 0x00000003c3c37220 */ /* 0x000fe20000410000 */
        /* <DEDUP_REMOVED lines=9> */
[----:B-1----:R-:W-:Y:S01]  /*d110*/  HMMA.16816.F32 R36, R8, R18, R192 ;  /* 0x000000120824723c */ /* 0x002fe200000018c0 */
[----:B------:R-:W-:-:S02]  /*d120*/  MOV R173, R97 ;  /* 0x0000006100ad7202 */ /* 0x000fc40000000f00 */
[----:B------:R-:W-:Y:S02]  /*d130*/  MOV R166, R43 ;  /* 0x0000002b00a67202 */ /* 0x000fe40000000f00 */
[----:B------:R-:W-:Y:S02]  /*d140*/  MOV R168, R41 ;  /* 0x0000002900a87202 */ /* 0x000fe40000000f00 */
[----:B------:R-:W-:Y:S01]  /*d150*/  MOV R169, R40 ;  /* 0x0000002800a97202 */ /* 0x000fe20000000f00 */
[-C--:B------:R-:W-:Y:S08]  /*d160*/  HMMA.16816.F32 R96, R12, R16.reuse, R160 ;  /* 0x000000100c60723c */ /* 0x080ff000000018a0 */
[----:B------:R-:W-:Y:S08]  /*d170*/  HMMA.16816.F32 R40, R8, R16, R188 ;  /* 0x000000100828723c */ /* 0x000ff000000018bc */
[----:B------:R-:W-:Y:S01]  /*d180*/  HMMA.16816.F32 R104, R12, R18, R140 ;  /* 0x000000120c68723c */ /* 0x000fe2000000188c */
[----:B------:R-:W1:Y:S01]  /*d190*/  LDSM.16.MT88.4 R16, [R218+0x8000] ;  /* 0x00800000da10783b */ /* 0x000e620000004200 */
[----:B------:R-:W-:-:S02]  /*d1a0*/  FMUL.FTZ R196, R196, R7 ;  /* 0x00000007c4c47220 */ /* 0x000fc40000410000 */
[-C--:B------:R-:W-:Y:S02]  /*d1b0*/  FMUL.FTZ R197, R197, R7.reuse ;  /* 0x00000007c5c57220 */ /* 0x080fe40000410000 */
[-C--:B------:R-:W-:Y:S02]  /*d1c0*/  FMUL.FTZ R200, R200, R7.reuse ;  /* 0x00000007c8c87220 */ /* 0x080fe40000410000 */
[----:B------:R-:W-:Y:S02]  /*d1d0*/  FMUL.FTZ R201, R201, R7 ;  /* 0x00000007c9c97220 */ /* 0x000fe40000410000 */
[-C--:B------:R-:W-:Y:S02]  /*d1e0*/  FMUL.FTZ R198, R198, R3.reuse ;  /* 0x00000003c6c67220 */ /* 0x080fe40000410000 */
[-C--:B------:R-:W-:Y:S02]  /*d1f0*/  FMUL.FTZ R199, R199, R3.reuse ;  /* 0x00000003c7c77220 */ /* 0x080fe40000410000 */
[----:B------:R-:W-:-:S02]  /*d200*/  FMUL.FTZ R202, R202, R3 ;  /* 0x00000003caca7220 */ /* 0x000fc40000410000 */
[----:B------:R-:W-:Y:S01]  /*d210*/  FMUL.FTZ R203, R203, R3 ;  /* 0x00000003cbcb7220 */ /* 0x000fe20000410000 */
[----:B------:R-:W-:Y:S01]  /*d220*/  MOV R187, R32 ;  /* 0x0000002000bb7202 */ /* 0x000fe20000000f00 */
[----:B------:R-:W-:Y:S01]  /*d230*/  IMAD.MOV.U32 R182, RZ, RZ, R62 ;  /* 0x000000ffffb67224 */ /* 0x000fe200078e003e */
[----:B------:R-:W-:Y:S01]  /*d240*/  MOV R118, R63 ;  /* 0x0000003f00767202 */ /* 0x000fe20000000f00 */
[----:B------:R-:W-:Y:S01]  /*d250*/  IMAD.MOV.U32 R176, RZ, RZ, R61 ;  /* 0x000000ffffb07224 */ /* 0x000fe200078e003d */
[----:B------:R-:W-:Y:S01]  /*d260*/  MOV R165, R60 ;  /* 0x0000003c00a57202 */ /* 0x000fe20000000f00 */
[----:B------:R-:W-:Y:S02]  /*d270*/  IMAD.MOV.U32 R180, RZ, RZ, R33 ;  /* 0x000000ffffb47224 */ /* 0x000fe400078e0021 */
[--C-:B------:R-:W-:Y:S02]  /*d280*/  FFMA.FTZ R7, R230, c[0x0][0x23c], -R4.reuse ;  /* 0x00008f00e6077a23 */ /* 0x100fe40000010804 */
[--C-:B------:R-:W-:Y:S01]  /*d290*/  FFMA.FTZ R122, R122, c[0x0][0x23c], -R4.reuse ;  /* 0x00008f007a7a7a23 */ /* 0x100fe20000010804 */
[----:B------:R3:W5:Y:S01]  /*d2a0*/  LDL.LU R230, [R1+0xf8] ;  /* 0x0000f80001e67983 */ /* 0x0007620000300800 */
[C---:B-1----:R-:W-:Y:S08]  /*d2b0*/  HMMA.16816.F32 R60, R8.reuse, R16, R196 ;  /* 0x00000010083c723c */ /* 0x042ff000000018c4 */
[----:B------:R-:W-:Y:S01]  /*d2c0*/  HMMA.16816.F32 R32, R8, R18, R200 ;  /* 0x000000120820723c */ /* 0x000fe200000018c8 */
[----:B------:R-:W-:-:S02]  /*d2d0*/  FFMA.FTZ R121, R121, c[0x0][0x23c], -R4 ;  /* 0x00008f0079797a23 */ /* 0x000fc40000010804 */
[--C-:B------:R-:W-:Y:S02]  /*d2e0*/  FFMA.FTZ R120, R120, c[0x0][0x23c], -R4.reuse ;  /* 0x00008f0078787a23 */ /* 0x100fe40000010804 */
[--C-:B------:R-:W-:Y:S02]  /*d2f0*/  FFMA.FTZ R119, R119, c[0x0][0x23c], -R4.reuse ;  /* 0x00008f0077777a23 */ /* 0x100fe40000010804 */
[--C-:B------:R-:W-:Y:S01]  /*d300*/  FFMA.FTZ R200, R221, c[0x0][0x23c], -R4.reuse ;  /* 0x00008f00ddc87a23 */ /* 0x100fe20000010804 */
[----:B------:R-:W-:Y:S01]  /*d310*/  HMMA.16816.F32 R68, R12, R16, R68 ;  /* 0x000000100c44723c */ /* 0x000fe20000001844 */
[--C-:B------:R-:W-:Y:S02]  /*d320*/  FFMA.FTZ R201, R223, c[0x0][0x23c], -R4.reuse ;  /* 0x00008f00dfc97a23 */ /* 0x100fe40000010804 */
[--C-:B------:R-:W-:Y:S02]  /*d330*/  FFMA.FTZ R153, R153, c[0x0][0x23c], -R4.reuse ;  /* 0x00008f0099997a23 */ /* 0x100fe40000010804 */
[----:B------:R-:W-:-:S02]  /*d340*/  FFMA.FTZ R152, R152, c[0x0][0x23c], -R4 ;  /* 0x00008f0098987a23 */ /* 0x000fc40000010804 */
[--C-:B------:R-:W-:Y:S01]  /*d350*/  FFMA.FTZ R146, R180, c[0x0][0x23c], -R4.reuse ;  /* 0x00008f00b4927a23 */ /* 0x100fe20000010804 */
[----:B------:R-:W-:Y:S01]  /*d360*/  HMMA.16816.F32 R64, R12, R18, R64 ;  /* 0x000000120c40723c */ /* 0x000fe20000001840 */
        /* <DEDUP_REMOVED lines=9> */
[--C-:B------:R-:W-:Y:S02]  /*d400*/  FFMA.FTZ R235, R235, c[0x0][0x23c], -R4.reuse ;  /* 0x00008f00ebeb7a23 */ /* 0x100fe40000010804 */
[----:B------:R-:W-:-:S02]  /*d410*/  FFMA.FTZ R223, R215, c[0x0][0x23c], -R4 ;  /* 0x00008f00d7df7a23 */ /* 0x000fc40000010804 */
[--C-:B------:R-:W-:Y:S02]  /*d420*/  FFMA.FTZ R9, R21, c[0x0][0x23c], -R4.reuse ;  /* 0x00008f0015097a23 */ /* 0x100fe40000010804 */
[----:B------:R-:W-:Y:S01]  /*d430*/  FFMA.FTZ R221, R20, c[0x0][0x23c], -R4 ;  /* 0x00008f0014dd7a23 */ /* 0x000fe20000010804 */
[----:B------:R1:W4:Y:S01]  /*d440*/  MUFU.EX2 R15, R7 ;  /* 0x00000007000f7308 */ /* 0x0003220000000800 */
[--C-:B------:R-:W-:Y:S01]  /*d450*/  FFMA.FTZ R143, R179, c[0x0][0x23c], -R2.reuse ;  /* 0x00008f00b38f7a23 */ /* 0x100fe20000010802 */
[----:B------:R-:W-:Y:S01]  /*d460*/  LDSM.16.MT88.4 R16, [R217+0x8800] ;  /* 0x00880000d910783b */ /* 0x000fe20000004200 */
[--C-:B------:R-:W-:Y:S02]  /*d470*/  FFMA.FTZ R180, R220, c[0x0][0x23c], -R2.reuse ;  /* 0x00008f00dcb47a23 */ /* 0x100fe40000010802 */
[--C-:B------:R-:W-:Y:S02]  /*d480*/  FFMA.FTZ R118, R118, c[0x0][0x23c], -R2.reuse ;  /* 0x00008f0076767a23 */ /* 0x100fe40000010802 */
[----:B------:R-:W-:-:S02]  /*d490*/  FFMA.FTZ R117, R117, c[0x0][0x23c], -R2 ;  /* 0x00008f0075757a23 */ /* 0x000fc40000010802 */
[--C-:B------:R-:W-:Y:S02]  /*d4a0*/  FFMA.FTZ R116, R116, c[0x0][0x23c], -R2.reuse ;  /* 0x00008f0074747a23 */ /* 0x100fe40000010802 */
[--C-:B------:R-:W-:Y:S02]  /*d4b0*/  FFMA.FTZ R31, R31, c[0x0][0x23c], -R2.reuse ;  /* 0x00008f001f1f7a23 */ /* 0x100fe40000010802 */
[--C-:B-1----:R-:W-:Y:S02]  /*d4c0*/  FFMA.FTZ R7, R165, c[0x0][0x23c], -R2.reuse ;  /* 0x00008f00a5077a23 */ /* 0x102fe40000010802 */
[--C-:B------:R-:W-:Y:S02]  /*d4d0*/  FFMA.FTZ R142, R172, c[0x0][0x23c], -R2.reuse ;  /* 0x00008f00ac8e7a23 */ /* 0x100fe40000010802 */
[----:B------:R1:W-:Y:S01]  /*d4e0*/  MUFU.EX2 R202, R7 ;  /* 0x0000000700ca7308 */ /* 0x0003e20000000800 */
        /* <DEDUP_REMOVED lines=13> */
[----:B-1----:R-:W-:Y:S01]  /*d5c0*/  FFMA.FTZ R7, R23, c[0x0][0x23c], -R2 ;  /* 0x00008f0017077a23 */ /* 0x002fe20000010802 */
[----:B------:R-:W-:Y:S01]  /*d5d0*/  MOV R175, R227 ;  /* 0x000000e300af7202 */ /* 0x000fe20000000f00 */
[----:B------:R-:W-:-:S02]  /*d5e0*/  FFMA.FTZ R28, R249, c[0x0][0x23c], -R0 ;  /* 0x00008f00f91c7a23 */ /* 0x000fc40000010800 */
[--C-:B------:R-:W-:Y:S02]  /*d5f0*/  FFMA.FTZ R27, R240, c[0x0][0x23c], -R0.reuse ;  /* 0x00008f00f01b7a23 */ /* 0x100fe40000010800 */
[----:B----4-:R-:W-:Y:S01]  /*d600*/  IMAD.MOV.U32 R240, RZ, RZ, R15 ;  /* 0x000000fffff07224 */ /* 0x010fe200078e000f */
[----:B------:R-:W-:Y:S01]  /*d610*/  MOV R171, R136 ;  /* 0x0000008800ab7202 */ /* 0x000fe20000000f00 */
        /* <DEDUP_REMOVED lines=18> */
[----:B------:R-:W-:Y:S01]  /*d740*/  FFMA.FTZ R198, R85, c[0x0][0x23c], -R0 ;  /* 0x00008f0055c67a23 */ /* 0x000fe20000010800 */
[----:B------:R-:W-:Y:S01]  /*d750*/  MOV R101, R226 ;  /* 0x000000e200657202 */ /* 0x000fe20000000f00 */
[--C-:B------:R-:W-:Y:S01]  /*d760*/  FFMA.FTZ R125, R211, c[0x0][0x23c], -R5.reuse ;  /* 0x00008f00d37d7a23 */ /* 0x100fe20000010805 */
[----:B------:R-:W-:Y:S01]  /*d770*/  MOV R190, R171 ;  /* 0x000000ab00be7202 */ /* 0x000fe20000000f00 */
[----:B------:R-:W-:Y:S01]  /*d780*/  FFMA.FTZ R30, R243, c[0x0][0x23c], -R5 ;  /* 0x00008f00f31e7a23 */ /* 0x000fe20000010805 */
[----:B------:R-:W-:Y:S01]  /*d790*/  MOV R108, R158 ;  /* 0x0000009e006c7202 */ /* 0x000fe20000000f00 */
[----:B------:R-:W-:-:S02]  /*d7a0*/  IMAD.MOV.U32 R188, RZ, RZ, R155 ;  /* 0x000000ffffbc7224 */ /* 0x000fc400078e009b */
[----:B------:R-:W-:Y:S02]  /*d7b0*/  IMAD.MOV.U32 R109, RZ, RZ, R134 ;  /* 0x000000ffff6d7224 */ /* 0x000fe400078e0086 */
[--C-:B------:R-:W-:Y:S02]  /*d7c0*/  FFMA.FTZ R25, R250, c[0x0][0x23c], -R5.reuse ;  /* 0x00008f00fa197a23 */ /* 0x100fe40000010805 */
[----:B------:R-:W-:Y:S02]  /*d7d0*/  FFMA.FTZ R24, R251, c[0x0][0x23c], -R5 ;  /* 0x00008f00fb187a23 */ /* 0x000fe40000010805 */
[----:B------:R-:W-:Y:S02]  /*d7e0*/  IMAD.MOV.U32 R243, RZ, RZ, R9 ;  /* 0x000000fffff37224 */ /* 0x000fe400078e0009 */
[----:B------:R-:W-:Y:S02]  /*d7f0*/  FFMA.FTZ R131, R131, c[0x0][0x23c], -R5 ;  /* 0x00008f0083837a23 */ /* 0x000fe40000010805 */
[----:B--2---:R-:W-:Y:S01]  /*d800*/  FFMA.FTZ R8, R186, c[0x0][0x23c], -R4 ;  /* 0x00008f00ba087a23 */ /* 0x004fe20000010804 */
[----:B------:R-:W-:Y:S01]  /*d810*/  MOV R186, R187 ;  /* 0x000000bb00ba7202 */ /* 0x000fe20000000f00 */
[----:B------:R-:W-:-:S02]  /*d820*/  IMAD.MOV.U32 R187, RZ, RZ, R6 ;  /* 0x000000ffffbb7224 */ /* 0x000fc400078e0006 */
[--C-:B------:R-:W-:Y:S02]  /*d830*/  FFMA.FTZ R6, R229, c[0x0][0x23c], -R4.reuse ;  /* 0x00008f00e5067a23 */ /* 0x100fe40000010804 */
[--C-:B------:R-:W-:Y:S01]  /*d840*/  FFMA.FTZ R3, R186, c[0x0][0x23c], -R4.reuse ;  /* 0x00008f00ba037a23 */ /* 0x100fe20000010804 */
[----:B------:R1:W-:Y:S01]  /*d850*/  MUFU.EX2 R11, R8 ;  /* 0x00000008000b7308 */ /* 0x0003e20000000800 */
[----:B------:R-:W-:Y:S02]  /*d860*/  FFMA.FTZ R147, R187, c[0x0][0x23c], -R4 ;  /* 0x00008f00bb937a23 */ /* 0x000fe40000010804 */
[--C-:B------:R-:W-:Y:S02]  /*d870*/  FFMA.FTZ R132, R132, c[0x0][0x23c], -R5.reuse ;  /* 0x00008f0084847a23 */ /* 0x100fe40000010805 */
[--C-:B------:R-:W-:Y:S02]  /*d880*/  FFMA.FTZ R207, R207, c[0x0][0x23c], -R5.reuse ;  /* 0x00008f00cfcf7a23 */ /* 0x100fe40000010805 */
[--C-:B------:R-:W-:Y:S01]  /*d890*/  FFMA.FTZ R206, R206, c[0x0][0x23c], -R5.reuse ;  /* 0x00008f00cece7a23 */ /* 0x100fe20000010805 */
[----:B------:R2:W4:Y:S01]  /*d8a0*/  MUFU.EX2 R10, R6 ;  /* 0x00000006000a7308 */ /* 0x0005220000000800 */
[----:B------:R-:W-:-:S02]  /*d8b0*/  FFMA.FTZ R134, R208, c[0x0][0x23c], -R5 ;  /* 0x00008f00d0867a23 */ /* 0x000fc40000010805 */
[--C-:B------:R-:W-:Y:S02]  /*d8c0*/  FFMA.FTZ R205, R205, c[0x0][0x23c], -R5.reuse ;  /* 0x00008f00cdcd7a23 */ /* 0x100fe40000010805 */
[--C-:B------:R-:W-:Y:S02]  /*d8d0*/  FFMA.FTZ R160, R103, c[0x0][0x23c], -R5.reuse ;  /* 0x00008f0067a07a23 */ /* 0x100fe40000010805 */
[--C-:B------:R-:W-:Y:S01]  /*d8e0*/  FFMA.FTZ R189, R74, c[0x0][0x23c], -R5.reuse ;  /* 0x00008f004abd7a23 */ /* 0x100fe20000010805 */
[----:B------:R3:W-:Y:S01]  /*d8f0*/  MUFU.EX2 R14, R3 ;  /* 0x00000003000e7308 */ /* 0x0007e20000000800 */
[----:B-1----:R-:W-:Y:S02]  /*d900*/  FFMA.FTZ R8, R214, c[0x0][0x23c], -R4 ;  /* 0x00008f00d6087a23 */ /* 0x002fe40000010804 */
[--C-:B------:R-:W-:Y:S02]  /*d910*/  FFMA.FTZ R191, R72, c[0x0][0x23c], -R5.reuse ;  /* 0x00008f0048bf7a23 */ /* 0x100fe40000010805 */
[----:B------:R-:W-:-:S02]  /*d920*/  FFMA.FTZ R195, R86, c[0x0][0x23c], -R5 ;  /* 0x00008f0056c37a23 */ /* 0x000fc40000010805 */
[--C-:B------:R-:W-:Y:S02]  /*d930*/  FFMA.FTZ R199, R87, c[0x0][0x23c], -R5.reuse ;  /* 0x00008f0057c77a23 */ /* 0x100fe40000010805 */
[--C-:B------:R-:W-:Y:S02]  /*d940*/  FFMA.FTZ R155, R110, c[0x0][0x23c], -R5.reuse ;  /* 0x00008f006e9b7a23 */ /* 0x100fe40000010805 */
[--C-:B------:R-:W-:Y:S02]  /*d950*/  FFMA.FTZ R158, R102, c[0x0][0x23c], -R5.reuse ;  /* 0x00008f00669e7a23 */ /* 0x100fe40000010805 */
[----:B------:R-:W-:Y:S01]  /*d960*/  FFMA.FTZ R171, R76, c[0x0][0x23c], -R5 ;  /* 0x00008f004cab7a23 */ /* 0x000fe20000010805 */
[----:B------:R-:W-:Y:S01]  /*d970*/  MOV R100, R228 ;  /* 0x000000e400647202 */ /* 0x000fe20000000f00 */
[--C-:B--2---:R-:W-:Y:S01]  /*d980*/  FFMA.FTZ R6, R176, c[0x0][0x23c], -R2.reuse ;  /* 0x00008f00b0067a23 */ /* 0x104fe20000010802 */
[----:B------:R-:W-:Y:S01]  /*d990*/  MUFU.EX2 R215, R29 ;  /* 0x0000001d00d77308 */ /* 0x000fe20000000800 */
[--C-:B------:R-:W-:Y:S01]  /*d9a0*/  FFMA.FTZ R4, R177, c[0x0][0x23c], -R2.reuse ;  /* 0x00008f00b1047a23 */ /* 0x100fe20000010802 */
[----:B------:R1:W5:Y:S01]  /*d9b0*/  LDL.LU R229, [R1+0xf4] ;  /* 0x0000f40001e57983 */ /* 0x0003620000300800 */
[----:B---3--:R-:W-:-:S05]  /*d9c0*/  FFMA.FTZ R3, R178, c[0x0][0x23c], -R2 ;  /* 0x00008f00b2037a23 */ /* 0x008fca0000010802 */
[----:B------:R-:W2:Y:S01]  /*d9d0*/  MUFU.EX2 R6, R6 ;  /* 0x0000000600067308 */ /* 0x000ea20000000800 */
[----:B------:R-:W-:-:S07]  /*d9e0*/  FFMA.FTZ R214, R246, c[0x0][0x23c], -R2 ;  /* 0x00008f00f6d67a23 */ /* 0x000fce0000010802 */
[----:B------:R3:W1:Y:S08]  /*d9f0*/  MUFU.EX2 R13, R4 ;  /* 0x00000004000d7308 */ /* 0x0006700000000800 */
[----:B------:R1:W1:Y:S01]  /*da00*/  MUFU.EX2 R12, R3 ;  /* 0x00000003000c7308 */ /* 0x0002620000000800 */
[----:B----4-:R-:W-:Y:S01]  /*da10*/  MOV R246, R10 ;  /* 0x0000000a00f67202 */ /* 0x010fe20000000f00 */
[----:B------:R-:W-:-:S02]  /*da20*/  FFMA.FTZ R178, R157, c[0x0][0x23c], -R2 ;  /* 0x00008f009db27a23 */ /* 0x000fc40000010802 */
[----:B------:R-:W-:Y:S02]  /*da30*/  FFMA.FTZ R10, R22, c[0x0][0x23c], -R2 ;  /* 0x00008f00160a7a23 */ /* 0x000fe40000010802 */
[--C-:B------:R-:W-:Y:S01]  /*da40*/  FFMA.FTZ R2, R127, c[0x0][0x23c], -R0.reuse ;  /* 0x00008f007f027a23 */ /* 0x100fe20000010800 */
[----:B--2---:R-:W-:Y:S01]  /*da50*/  MOV R245, R6 ;  /* 0x0000000600f57202 */ /* 0x004fe20000000f00 */
[--C-:B---3--:R-:W-:Y:S01]  /*da60*/  FFMA.FTZ R4, R212, c[0x0][0x23c], -R0.reuse ;  /* 0x00008f00d4047a23 */ /* 0x108fe20000010800 */
[----:B-1----:R-:W-:Y:S01]  /*da70*/  MOV R249, R13 ;  /* 0x0000000d00f97202 */ /* 0x002fe20000000f00 */
[----:B------:R-:W-:Y:S01]  /*da80*/  FFMA.FTZ R6, R213, c[0x0][0x23c], -R0 ;  /* 0x00008f00d5067a23 */ /* 0x000fe20000010800 */
[----:B------:R1:W-:Y:S01]  /*da90*/  MUFU.EX2 R227, R2 ;  /* 0x0000000200e37308 */ /* 0x0003e20000000800 */
[----:B------:R-:W-:Y:S01]  /*daa0*/  IMAD.MOV.U32 R177, RZ, RZ, R26 ;  /* 0x000000ffffb17224 */ /* 0x000fe200078e001a */
[----:B------:R-:W-:Y:S01]  /*dab0*/  MOV R211, R11 ;  /* 0x0000000b00d37202 */ /* 0x000fe20000000f00 */
[----:B------:R-:W-:Y:S01]  /*dac0*/  FFMA.FTZ R3, R210, c[0x0][0x23c], -R0 ;  /* 0x00008f00d2037a23 */ /* 0x000fe20000010800 */
[----:B------:R-:W-:Y:S04]  /*dad0*/  LDSM.16.MT88.4 R20, [R219+0x8800] ;  /* 0x00880000db14783b */ /* 0x000fe80000004200 */
[----:B------:R2:W-:Y:S01]  /*dae0*/  MUFU.EX2 R213, R4 ;  /* 0x0000000400d57308 */ /* 0x0005e20000000800 */
[----:B-1----:R-:W-:-:S02]  /*daf0*/  FFMA.FTZ R2, R236, c[0x0][0x23c], -R5 ;  /* 0x00008f00ec027a23 */ /* 0x002fc40000010805 */
[----:B------:R-:W-:Y:S02]  /*db00*/  IMAD.MOV.U32 R236, RZ, RZ, R12 ;  /* 0x000000ffffec7224 */ /* 0x000fe400078e000c */
[----:B--2---:R-:W-:Y:S01]  /*db10*/  FFMA.FTZ R4, R239, c[0x0][0x23c], -R5 ;  /* 0x00008f00ef047a23 */ /* 0x004fe20000010805 */
[----:B------:R-:W-:Y:S02]  /*db20*/  MOV R239, R14 ;  /* 0x0000000e00ef7202 */ /* 0x000fe40000000f00 */
[----:B------:R-:W1:Y:S01]  /*db30*/  LDSM.16.MT88.4 R12, [R216+0x8800] ;  /* 0x00880000d80c783b */ /* 0x000e620000004200 */
[--C-:B------:R-:W-:Y:S01]  /*db40*/  FFMA.FTZ R26, R241, c[0x0][0x23c], -R0.reuse ;  /* 0x00008f00f11a7a23 */ /* 0x100fe20000010800 */
[----:B------:R2:W-:Y:S01]  /*db50*/  MUFU.EX2 R212, R3 ;  /* 0x0000000300d47308 */ /* 0x0005e20000000800 */
[--C-:B------:R-:W-:Y:S02]  /*db60*/  FFMA.FTZ R157, R75, c[0x0][0x23c], -R0.reuse ;  /* 0x00008f004b9d7a23 */ /* 0x100fe40000010800 */
[----:B------:R-:W-:-:S02]  /*db70*/  FFMA.FTZ R176, R93, c[0x0][0x23c], -R0 ;  /* 0x00008f005db07a23 */ /* 0x000fc40000010800 */
[----:B------:R-:W-:-:S03]  /*db80*/  FFMA.FTZ R0, R244, c[0x0][0x23c], -R5 ;  /* 0x00008f00f4007a23 */ /* 0x000fc60000010805 */
[----:B------:R-:W3:Y:S01]  /*db90*/  MUFU.EX2 R187, R6 ;  /* 0x0000000600bb7308 */ /* 0x000ee20000000800 */
[----:B--2---:R-:W-:-:S07]  /*dba0*/  FFMA.FTZ R3, R238, c[0x0][0x23c], -R5 ;  /* 0x00008f00ee037a23 */ /* 0x004fce0000010805 */
[----:B------:R2:W-:Y:S08]  /*dbb0*/  MUFU.EX2 R186, R0 ;  /* 0x0000000000ba7308 */ /* 0x0005f00000000800 */
[----:B------:R3:W4:Y:S08]  /*dbc0*/  MUFU.EX2 R210, R4 ;  /* 0x0000000400d27308 */ /* 0x0007300000000800 */
[----:B------:R-:W-:Y:S08]  /*dbd0*/  MUFU.EX2 R203, R3 ;  /* 0x0000000300cb7308 */ /* 0x000ff00000000800 */
[----:B------:R-:W1:Y:S01]  /*dbe0*/  MUFU.EX2 R226, R2 ;  /* 0x0000000200e27308 */ /* 0x000e620000000800 */
[--C-:B--2---:R-:W-:Y:S01]  /*dbf0*/  FFMA.FTZ R0, R242, c[0x0][0x23c], -R5.reuse ;  /* 0x00008f00f2007a23 */ /* 0x104fe20000010805 */
[----:B------:R-:W-:Y:S01]  /*dc00*/  MOV R248, R177 ;  /* 0x000000b100f87202 */ /* 0x000fe20000000f00 */
[----:B------:R-:W-:Y:S01]  /*dc10*/  IMAD.MOV.U32 R242, RZ, RZ, R170 ;  /* 0x000000fffff27224 */ /* 0x000fe200078e00aa */
[----:B------:R-:W-:Y:S01]  /*dc20*/  MOV R238, R175 ;  /* 0x000000af00ee7202 */ /* 0x000fe20000000f00 */
[--C-:B------:R-:W-:Y:S01]  /*dc30*/  FFMA.FTZ R127, R209, c[0x0][0x23c], -R5.reuse ;  /* 0x00008f00d17f7a23 */ /* 0x100fe20000010805 */
[----:B------:R-:W-:Y:S01]  /*dc40*/  MOV R75, R154 ;  /* 0x0000009a004b7202 */ /* 0x000fe20000000f00 */
[----:B------:R-:W-:Y:S01]  /*dc50*/  IMAD.MOV.U32 R241, RZ, RZ, R8 ;  /* 0x000000fffff17224 */ /* 0x000fe200078e0008 */
[----:B------:R-:W-:Y:S01]  /*dc60*/  MOV R244, R10 ;  /* 0x0000000a00f47202 */ /* 0x000fe20000000f00 */
[--C-:B------:R-:W-:Y:S01]  /*dc70*/  FFMA.FTZ R154, R111, c[0x0][0x23c], -R5.reuse ;  /* 0x00008f006f9a7a23 */ /* 0x100fe20000010805 */
[----:B------:R-:W-:Y:S01]  /*dc80*/  MOV R209, R7 ;  /* 0x0000000700d17202 */ /* 0x000fe20000000f00 */
[--C-:B------:R-:W-:Y:S01]  /*dc90*/  FFMA.FTZ R170, R78, c[0x0][0x23c], -R5.reuse ;  /* 0x00008f004eaa7a23 */ /* 0x100fe20000010805 */
[----:B------:R-:W-:Y:S01]  /*dca0*/  F2FP.PACK_AB R8, R240, R211 ;  /* 0x000000d3f008723e */ /* 0x000fe200000000ff */
[--C-:B------:R-:W-:Y:S01]  /*dcb0*/  FFMA.FTZ R175, R94, c[0x0][0x23c], -R5.reuse ;  /* 0x00008f005eaf7a23 */ /* 0x100fe20000010805 */
[----:B------:R-:W-:Y:S01]  /*dcc0*/  F2FP.PACK_AB R9, R245, R202 ;  /* 0x000000caf509723e */ /* 0x000fe200000000ff */
[----:B------:R-:W-:Y:S01]  /*dcd0*/  FFMA.FTZ R177, R95, c[0x0][0x23c], -R5 ;  /* 0x00008f005fb17a23 */ /* 0x000fe20000010805 */
[----:B------:R-:W-:-:S02]  /*dce0*/  F2FP.PACK_AB R10, R239, R246 ;  /* 0x000000f6ef0a723e */ /* 0x000fc400000000ff */
[----:B------:R-:W-:Y:S02]  /*dcf0*/  F2FP.PACK_AB R11, R236, R249 ;  /* 0x000000f9ec0b723e */ /* 0x000fe400000000ff */
[----:B---3--:R-:W-:Y:S02]  /*dd00*/  F2FP.PACK_AB R4, R213, R187 ;  /* 0x000000bbd504723e */ /* 0x008fe400000000ff */
[----:B----4-:R-:W-:Y:S02]  /*dd10*/  F2FP.PACK_AB R5, R210, R186 ;  /* 0x000000bad205723e */ /* 0x010fe400000000ff */
[----:B------:R-:W-:Y:S02]  /*dd20*/  F2FP.PACK_AB R6, R227, R212 ;  /* 0x000000d4e306723e */ /* 0x000fe400000000ff */
[----:B-1----:R-:W-:Y:S01]  /*dd30*/  F2FP.PACK_AB R7, R226, R203 ;  /* 0x000000cbe207723e */ /* 0x002fe200000000ff */
[-C--:B------:R-:W-:Y:S08]  /*dd40*/  HMMA.16816.F32 R112, R8, R12.reuse, R112 ;  /* 0x0000000c0870723c */ /* 0x080ff00000001870 */
[C---:B------:R-:W-:Y:S08]  /*dd50*/  HMMA.16816.F32 R56, R4.reuse, R12, R56 ;  /* 0x0000000c0438723c */ /* 0x040ff00000001838 */
[-C--:B------:R-:W-:Y:S08]  /*dd60*/  HMMA.16816.F32 R52, R4, R14.reuse, R52 ;  /* 0x0000000e0434723c */ /* 0x080ff00000001834 */
[----:B------:R-:W-:Y:S01]  /*dd70*/  HMMA.16816.F32 R148, R8, R14, R148 ;  /* 0x0000000e0894723c */ /* 0x000fe20000001894 */
[----:B------:R-:W1:Y:S07]  /*dd80*/  LDSM.16.MT88.4 R12, [R218+0x8800] ;  /* 0x00880000da0c783b */ /* 0x000e6e0000004200 */
[C---:B------:R-:W-:Y:S08]  /*dd90*/  HMMA.16816.F32 R48, R4.reuse, R20, R48 ;  /* 0x000000140430723c */ /* 0x040ff00000001830 */
[----:B------:R-:W-:Y:S08]  /*dda0*/  HMMA.16816.F32 R44, R4, R22, R44 ;  /* 0x00000016042c723c */ /* 0x000ff0000000182c */
[C---:B------:R-:W-:Y:S08]  /*ddb0*/  HMMA.16816.F32 R80, R8.reuse, R20, R80 ;  /* 0x000000140850723c */ /* 0x040ff00000001850 */
[----:B------:R-:W-:Y:S01]  /*ddc0*/  HMMA.16816.F32 R88, R8, R22, R88 ;  /* 0x000000160858723c */ /* 0x000fe20000001858 */
[----:B------:R-:W2:Y:S01]  /*ddd0*/  LDSM.16.MT88.4 R20, [R216+0x9000] ;  /* 0x00900000d814783b */ /* 0x000ea20000004200 */
[----:B------:R3:W-:Y:S06]  /*dde0*/  MUFU.EX2 R228, R28 ;  /* 0x0000001c00e47308 */ /* 0x0007ec0000000800 */
[C---:B------:R-:W-:Y:S02]  /*ddf0*/  HMMA.16816.F32 R40, R4.reuse, R16, R40 ;  /* 0x000000100428723c */ /* 0x040fe40000001828 */
[----:B------:R4:W1:Y:S06]  /*de00*/  MUFU.EX2 R2, R26 ;  /* 0x0000001a00027308 */ /* 0x00086c0000000800 */
[----:B------:R-:W-:Y:S01]  /*de10*/  HMMA.16816.F32 R36, R4, R18, R36 ;  /* 0x000000120424723c */ /* 0x000fe20000001824 */
[----:B---3--:R-:W-:-:S07]  /*de20*/  MOV R28, R241 ;  /* 0x000000f1001c7202 */ /* 0x008fce0000000f00 */
[----:B------:R-:W-:Y:S01]  /*de30*/  HMMA.16816.F32 R96, R8, R16, R96 ;  /* 0x000000100860723c */ /* 0x000fe20000001860 */
[----:B------:R3:W-:Y:S01]  /*de40*/  MUFU.EX2 R241, R27 ;  /* 0x0000001b00f17308 */ /* 0x0007e20000000800 */
[----:B----4-:R-:W-:-:S06]  /*de50*/  IMAD.MOV.U32 R26, RZ, RZ, R223 ;  /* 0x000000ffff1a7224 */ /* 0x010fcc00078e00df */
[----:B------:R-:W-:Y:S01]  /*de60*/  HMMA.16816.F32 R104, R8, R18, R104 ;  /* 0x000000120868723c */ /* 0x000fe20000001868 */
[----:B------:R-:W4:Y:S01]  /*de70*/  LDSM.16.MT88.4 R16, [R219+0x9000] ;  /* 0x00900000db10783b */ /* 0x000f220000004200 */
[----:B------:R-:W-:Y:S06]  /*de80*/  MUFU.EX2 R223, R24 ;  /* 0x0000001800df7308 */ /* 0x000fec0000000800 */
[C---:B-1----:R-:W-:Y:S01]  /*de90*/  HMMA.16816.F32 R60, R4.reuse, R12, R60 ;  /* 0x0000000c043c723c */ /* 0x042fe2000000183c */
[----:B---3--:R-:W-:Y:S01]  /*dea0*/  MOV R27, R214 ;  /* 0x000000d6001b7202 */ /* 0x008fe20000000f00 */
[----:B------:R-:W-:Y:S06]  /*deb0*/  MUFU.EX2 R29, R0 ;  /* 0x00000000001d7308 */ /* 0x000fec0000000800 */
[----:B------:R-:W-:Y:S02]  /*dec0*/  HMMA.16816.F32 R32, R4, R14, R32 ;  /* 0x0000000e0420723c */ /* 0x000fe40000001820 */
[----:B------:R1:W3:Y:S06]  /*ded0*/  MUFU.EX2 R214, R25 ;  /* 0x0000001900d67308 */ /* 0x0002ec0000000800 */
[C---:B------:R-:W-:Y:S02]  /*dee0*/  HMMA.16816.F32 R92, R8.reuse, R12, R68 ;  /* 0x0000000c085c723c */ /* 0x040fe40000001844 */
[----:B------:R-:W2:Y:S06]  /*def0*/  MUFU.EX2 R30, R30 ;  /* 0x0000001e001e7308 */ /* 0x000eac0000000800 */
[----:B------:R-:W-:Y:S01]  /*df00*/  HMMA.16816.F32 R76, R8, R14, R64 ;  /* 0x0000000e084c723c */ /* 0x000fe20000001840 */
[----:B------:R-:W4:Y:S04]  /*df10*/  LDSM.16.MT88.4 R12, [R217+0x9000] ;  /* 0x00900000d90c783b */ /* 0x000f280000004200 */
[----:B------:R-:W4:Y:S01]  /*df20*/  LDSM.16.MT88.4 R8, [R218+0x9000] ;  /* 0x00900000da08783b */ /* 0x000f220000004200 */
[----:B-1----:R-:W-:-:S02]  /*df30*/  MOV R25, R2 ;  /* 0x0000000200197202 */ /* 0x002fc40000000f00 */
[----:B------:R-:W-:Y:S02]  /*df40*/  F2FP.PACK_AB R4, R228, R215 ;  /* 0x000000d7e404723e */ /* 0x000fe400000000ff */
[----:B---3--:R-:W-:Y:S02]  /*df50*/  F2FP.PACK_AB R5, R223, R214 ;  /* 0x000000d6df05723e */ /* 0x008fe400000000ff */
[----:B------:R-:W-:Y:S02]  /*df60*/  F2FP.PACK_AB R6, R25, R241 ;  /* 0x000000f11906723e */ /* 0x000fe400000000ff */
[----:B--2---:R-:W-:Y:S01]  /*df70*/  F2FP.PACK_AB R7, R30, R29 ;  /* 0x0000001d1e07723e */ /* 0x004fe200000000ff */
[----:B------:R-:W-:Y:S01]  /*df80*/  IMAD.MOV.U32 R0, RZ, RZ, R100 ;  /* 0x000000ffff007224 */ /* 0x000fe200078e0064 */
[----:B------:R-:W-:Y:S02]  /*df90*/  MOV R24, R101 ;  /* 0x0000006500187202 */ /* 0x000fe40000000f00 */
[----:B------:R-:W-:-:S02]  /*dfa0*/  MOV R3, R109 ;  /* 0x0000006d00037202 */ /* 0x000fc40000000f00 */
[----:B------:R-:W-:Y:S01]  /*dfb0*/  MOV R2, R108 ;  /* 0x0000006c00027202 */ /* 0x000fe20000000f00 */
[C---:B------:R-:W-:Y:S01]  /*dfc0*/  HMMA.16816.F32 R100, R4.reuse, R22, R52 ;  /* 0x000000160464723c */ /* 0x040fe20000001834 */
[----:B------:R-:W-:Y:S06]  /*dfd0*/  MUFU.EX2 R208, R119 ;  /* 0x0000007700d07308 */ /* 0x000fec0000000800 */
[----:B------:R-:W-:Y:S01]  /*dfe0*/  MOV R54, R222 ;  /* 0x000000de00367202 */ /* 0x000fe20000000f00 */
[C---:B------:R-:W-:Y:S01]  /*dff0*/  HMMA.16816.F32 R108, R4.reuse, R20, R56 ;  /* 0x00000014046c723c */ /* 0x040fe20000001838 */
[----:B------:R-:W-:Y:S01]  /*e000*/  MOV R55, R225 ;  /* 0x000000e100377202 */ /* 0x000fe20000000f00 */
[----:B------:R-:W-:Y:S05]  /*e010*/  MUFU.EX2 R222, R120 ;  /* 0x0000007800de7308 */ /* 0x000fea0000000800 */
[----:B------:R-:W-:Y:S01]  /*e020*/  MOV R57, R188 ;  /* 0x000000bc00397202 */ /* 0x000fe20000000f00 */
[----:B------:R-:W-:Y:S01]  /*e030*/  IMAD.MOV.U32 R59, RZ, RZ, R139 ;  /* 0x000000ffff3b7224 */ /* 0x000fe200078e008b */
[----:B------:R-:W-:Y:S01]  /*e040*/  MOV R58, R190 ;  /* 0x000000be003a7202 */ /* 0x000fe20000000f00 */
[----:B------:R-:W-:Y:S08]  /*e050*/  MUFU.EX2 R225, R121 ;  /* 0x0000007900e17308 */ /* 0x000ff00000000800 */
[----:B------:R-:W-:Y:S08]  /*e060*/  MUFU.EX2 R190, R122 ;  /* 0x0000007a00be7308 */ /* 0x000ff00000000800 */
[----:B------:R-:W-:Y:S08]  /*e070*/  MUFU.EX2 R188, R118 ;  /* 0x0000007600bc7308 */ /* 0x000ff00000000800 */
[----:B------:R-:W1:Y:S08]  /*e080*/  MUFU.EX2 R250, R117 ;  /* 0x0000007500fa7308 */ /* 0x000e700000000800 */
[----:B------:R2:W-:Y:S08]  /*e090*/  MUFU.EX2 R251, R116 ;  /* 0x0000007400fb7308 */ /* 0x0005f00000000800 */
[----:B------:R-:W3:Y:S01]  /*e0a0*/  MUFU.EX2 R139, R31 ;  /* 0x0000001f008b7308 */ /* 0x000ee20000000800 */
[----:B------:R-:W-:Y:S01]  /*e0b0*/  IMAD.MOV.U32 R56, RZ, RZ, R75 ;  /* 0x000000ffff387224 */ /* 0x000fe200078e004b */
[C---:B----4-:R-:W-:Y:S08]  /*e0c0*/  HMMA.16816.F32 R84, R4.reuse, R16, R48 ;  /* 0x000000100454723c */ /* 0x050ff00000001830 */
[C---:B------:R-:W-:Y:S08]  /*e0d0*/  HMMA.16816.F32 R72, R4.reuse, R18, R44 ;  /* 0x000000120448723c */ /* 0x040ff0000000182c */
[C---:B------:R-:W-:Y:S08]  /*e0e0*/  HMMA.16816.F32 R68, R4.reuse, R12, R40 ;  /* 0x0000000c0444723c */ /* 0x040ff00000001828 */
[C---:B------:R-:W-:Y:S08]  /*e0f0*/  HMMA.16816.F32 R64, R4.reuse, R14, R36 ;  /* 0x0000000e0440723c */ /* 0x040ff00000001824 */
[C---:B------:R-:W-:Y:S08]  /*e100*/  HMMA.16816.F32 R60, R4.reuse, R8, R60 ;  /* 0x00000008043c723c */ /* 0x040ff0000000183c */
[----:B------:R-:W-:Y:S07]  /*e110*/  HMMA.16816.F32 R48, R4, R10, R32 ;  /* 0x0000000a0430723c */ /* 0x000fee0000001820 */
[----:B------:R-:W-:Y:S01]  /*e120*/  FADD.FTZ R4, R55, R54 ;  /* 0x0000003637047221 */ /* 0x000fe20000010000 */
[----:B-1----:R-:W-:-:S02]  /*e130*/  F2FP.PACK_AB R5, R250, R188 ;  /* 0x000000bcfa05723e */ /* 0x002fc400000000ff */
[----:B------:R-:W-:Y:S01]  /*e140*/  F2FP.PACK_AB R6, R208, R222 ;  /* 0x000000ded006723e */ /* 0x000fe200000000ff */
[----:B--2---:R-:W-:Y:S01]  /*e150*/  FADD.FTZ R116, R57, R4 ;  /* 0x0000000439747221 */ /* 0x004fe20000010000 */
[----:B------:R-:W-:Y:S02]  /*e160*/  F2FP.PACK_AB R4, R225, R190 ;  /* 0x000000bee104723e */ /* 0x000fe400000000ff */
[----:B---3--:R-:W-:Y:S01]  /*e170*/  F2FP.PACK_AB R7, R139, R251 ;  /* 0x000000fb8b07723e */ /* 0x008fe200000000ff */
[----:B------:R-:W-:Y:S02]  /*e180*/  FADD.FTZ R3, R3, R56 ;  /* 0x0000003803037221 */ /* 0x000fe40000010000 */
[----:B------:R-:W-:Y:S02]  /*e190*/  FADD.FTZ R2, R2, R124 ;  /* 0x0000007c02027221 */ /* 0x000fe40000010000 */
[----:B------:R-:W-:Y:S01]  /*e1a0*/  FADD.FTZ R0, R0, R123 ;  /* 0x0000007b00007221 */ /* 0x000fe20000010000 */
[----:B------:R-:W-:Y:S01]  /*e1b0*/  MOV R118, R30 ;  /* 0x0000001e00767202 */ /* 0x000fe20000000f00 */
[----:B------:R-:W-:Y:S01]  /*e1c0*/  FADD.FTZ R3, R58, R3 ;  /* 0x000000033a037221 */ /* 0x000fe20000010000 */
[----:B------:R-:W-:Y:S01]  /*e1d0*/  HMMA.16816.F32 R52, R4, R22, R148 ;  /* 0x000000160434723c */ /* 0x000fe20000001894 */
[----:B------:R-:W-:Y:S01]  /*e1e0*/  FADD.FTZ R2, R59, R2 ;  /* 0x000000023b027221 */ /* 0x000fe20000010000 */
[----:B------:R-:W-:Y:S01]  /*e1f0*/  MOV R117, R26 ;  /* 0x0000001a00757202 */ /* 0x000fe20000000f00 */
[----:B------:R-:W-:-:S02]  /*e200*/  FADD.FTZ R0, R24, R0 ;  /* 0x0000000018007221 */ /* 0x000fc40000010000 */
[----:B------:R-:W-:Y:S02]  /*e210*/  IMAD.MOV.U32 R119, RZ, RZ, R25 ;  /* 0x000000ffff777224 */ /* 0x000fe400078e0019 */
[----:B------:R-:W-:Y:S01]  /*e220*/  MOV R151, R28 ;  /* 0x0000001c00977202 */ /* 0x000fe20000000f00 */
[C---:B------:R-:W-:Y:S01]  /*e230*/  HMMA.16816.F32 R56, R4.reuse, R20, R112 ;  /* 0x000000140438723c */ /* 0x040fe20000001870 */
[----:B------:R-:W-:Y:S01]  /*e240*/  MOV R149, R29 ;  /* 0x0000001d00957202 */ /* 0x000fe20000000f00 */
[----:B------:R-:W-:Y:S02]  /*e250*/  IMAD.MOV.U32 R150, RZ, RZ, R27 ;  /* 0x000000ffff967224 */ /* 0x000fe400078e001b */
[----:B------:R-:W-:Y:S04]  /*e260*/  LDSM.16.MT88.4 R24, [R218+0x9800] ;  /* 0x00980000da18783b */ /* 0x000fe80000004200 */
[C---:B------:R-:W-:Y:S08]  /*e270*/  HMMA.16816.F32 R40, R4.reuse, R16, R80 ;  /* 0x000000100428723c */ /* 0x040ff00000001850 */
[C---:B------:R-:W-:Y:S01]  /*e280*/  HMMA.16816.F32 R36, R4.reuse, R18, R88 ;  /* 0x000000120424723c */ /* 0x040fe20000001858 */
[----:B------:R-:W1:Y:S07]  /*e290*/  LDSM.16.MT88.4 R16, [R216+0x9800] ;  /* 0x00980000d810783b */ /* 0x000e6e0000004200 */
[C---:B------:R-:W-:Y:S08]  /*e2a0*/  HMMA.16816.F32 R32, R4.reuse, R12, R96 ;  /* 0x0000000c0420723c */ /* 0x040ff00000001860 */
[C---:B------:R-:W-:Y:S01]  /*e2b0*/  HMMA.16816.F32 R20, R4.reuse, R14, R104 ;  /* 0x0000000e0414723c */ /* 0x040fe20000001868 */
[----:B------:R-:W2:Y:S07]  /*e2c0*/  LDSM.16.MT88.4 R12, [R219+0x9800] ;  /* 0x00980000db0c783b */ /* 0x000eae0000004200 */
[C---:B------:R-:W-:Y:S08]  /*e2d0*/  HMMA.16816.F32 R28, R4.reuse, R8, R92 ;  /* 0x00000008041c723c */ /* 0x040ff0000000185c */
[----:B------:R-:W-:Y:S01]  /*e2e0*/  HMMA.16816.F32 R44, R4, R10, R76 ;  /* 0x0000000a042c723c */ /* 0x000fe2000000184c */
[----:B------:R-:W3:Y:S01]  /*e2f0*/  LDSM.16.MT88.4 R8, [R217+0x9800] ;  /* 0x00980000d908783b */ /* 0x000ee20000004200 */
[----:B------:R-:W-:Y:S01]  /*e300*/  IMAD.MOV.U32 R90, RZ, RZ, R242 ;  /* 0x000000ffff5a7224 */ /* 0x000fe200078e00f2 */
[----:B------:R-:W-:Y:S01]  /*e310*/  MOV R91, R211 ;  /* 0x000000d3005b7202 */ /* 0x000fe20000000f00 */
[----:B------:R4:W-:Y:S01]  /*e320*/  MUFU.EX2 R242, R130 ;  /* 0x0000008200f27308 */ /* 0x0009e20000000800 */
[----:B------:R-:W-:Y:S01]  /*e330*/  IMAD.MOV.U32 R148, RZ, RZ, R208 ;  /* 0x000000ffff947224 */ /* 0x000fe200078e00d0 */
[----:B------:R-:W-:-:S06]  /*e340*/  MOV R88, R248 ;  /* 0x000000f800587202 */ /* 0x000fcc0000000f00 */
[----:B------:R-:W1:Y:S01]  /*e350*/  MUFU.EX2 R208, R126 ;  /* 0x0000007e00d07308 */ /* 0x000e620000000800 */
[----:B----4-:R-:W-:-:S07]  /*e360*/  IMAD.MOV.U32 R130, RZ, RZ, R224 ;  /* 0x000000ffff827224 */ /* 0x010fce00078e00e0 */
[----:B------:R-:W-:Y:S08]  /*e370*/  MUFU.EX2 R129, R129 ;  /* 0x0000008100817308 */ /* 0x000ff00000000800 */
[----:B------:R-:W-:Y:S08]  /*e380*/  MUFU.EX2 R80, R128 ;  /* 0x0000008000507308 */ /* 0x000ff00000000800 */
[----:B------:R-:W-:Y:S08]  /*e390*/  MUFU.EX2 R224, R125 ;  /* 0x0000007d00e07308 */ /* 0x000ff00000000800 */
[----:B------:R-:W4:Y:S08]  /*e3a0*/  MUFU.EX2 R248, R127 ;  /* 0x0000007f00f87308 */ /* 0x000f300000000800 */
[----:B------:R-:W-:Y:S08]  /*e3b0*/  MUFU.EX2 R131, R131 ;  /* 0x0000008300837308 */ /* 0x000ff00000000800 */
[----:B------:R-:W2:Y:S01]  /*e3c0*/  MUFU.EX2 R211, R132 ;  /* 0x0000008400d37308 */ /* 0x000ea20000000800 */
[----:B------:R-:W-:-:S02]  /*e3d0*/  MOV R83, R209 ;  /* 0x000000d100537202 */ /* 0x000fc40000000f00 */
[----:B------:R-:W-:-:S05]  /*e3e0*/  MOV R89, R238 ;  /* 0x000000ee00597202 */ /* 0x000fca0000000f00 */
[----:B------:R-:W3:Y:S01]  /*e3f0*/  MUFU.EX2 R82, R153 ;  /* 0x0000009900527308 */ /* 0x000ee20000000800 */
[----:B-1----:R-:W-:-:S07]  /*e400*/  F2FP.PACK_AB R4, R242, R208 ;  /* 0x000000d0f204723e */ /* 0x002fce00000000ff */
[----:B------:R-:W1:Y:S01]  /*e410*/  MUFU.EX2 R81, R140 ;  /* 0x0000008c00517308 */ /* 0x000e620000000800 */
[----:B----4-:R-:W-:Y:S02]  /*e420*/  F2FP.PACK_AB R5, R248, R224 ;  /* 0x000000e0f805723e */ /* 0x010fe400000000ff */
[----:B------:R-:W-:Y:S02]  /*e430*/  F2FP.PACK_AB R6, R80, R129 ;  /* 0x000000815006723e */ /* 0x000fe400000000ff */
[----:B--2---:R-:W-:-:S03]  /*e440*/  F2FP.PACK_AB R7, R211, R131 ;  /* 0x00000083d307723e */ /* 0x004fc600000000ff */
[----:B------:R-:W-:Y:S01]  /*e450*/  MUFU.EX2 R209, R152 ;  /* 0x0000009800d17308 */ /* 0x000fe20000000800 */
[----:B------:R-:W-:-:S07]  /*e460*/  FADD.FTZ R2, R89, R2 ;  /* 0x0000000259027221 */ /* 0x000fce0000010000 */
[----:B------:R-:W-:Y:S01]  /*e470*/  MUFU.EX2 R147, R147 ;  /* 0x0000009300937308 */ /* 0x000fe20000000800 */
[----:B------:R-:W-:-:S07]  /*e480*/  FADD.FTZ R0, R90, R0 ;  /* 0x000000005a007221 */ /* 0x000fce0000010000 */
[----:B------:R-:W-:Y:S08]  /*e490*/  MUFU.EX2 R238, R146 ;  /* 0x0000009200ee7308 */ /* 0x000ff00000000800 */
[----:B------:R-:W-:Y:S08]  /*e4a0*/  MUFU.EX2 R152, R143 ;  /* 0x0000008f00987308 */ /* 0x000ff00000000800 */
[----:B------:R-:W2:Y:S08]  /*e4b0*/  MUFU.EX2 R153, R142 ;  /* 0x0000008e00997308 */ /* 0x000eb00000000800 */
[----:B------:R-:W4:Y:S01]  /*e4c0*/  MUFU.EX2 R141, R141 ;  /* 0x0000008d008d7308 */ /* 0x000f220000000800 */
[----:B------:R-:W-:Y:S01]  /*e4d0*/  HMMA.16816.F32 R124, R4, R16, R108 ;  /* 0x00000010047c723c */ /* 0x000fe2000000186c */
[----:B------:R-:W-:Y:S01]  /*e4e0*/  FADD.FTZ R2, R187, R2 ;  /* 0x00000002bb027221 */ /* 0x000fe20000010000 */
[----:B---3--:R-:W-:Y:S01]  /*e4f0*/  MOV R187, R82 ;  /* 0x0000005200bb7202 */ /* 0x008fe20000000f00 */
[----:B------:R-:W-:Y:S01]  /*e500*/  FADD.FTZ R0, R186, R0 ;  /* 0x00000000ba007221 */ /* 0x000fe20000010000 */
[----:B-1----:R-:W-:-:S04]  /*e510*/  MOV R186, R81 ;  /* 0x0000005100ba7202 */ /* 0x002fc80000000f00 */
[C---:B------:R-:W-:Y:S08]  /*e520*/  HMMA.16816.F32 R120, R4.reuse, R18, R100 ;  /* 0x000000120478723c */ /* 0x040ff00000001864 */
[C---:B------:R-:W-:Y:S08]  /*e530*/  HMMA.16816.F32 R112, R4.reuse, R12, R84 ;  /* 0x0000000c0470723c */ /* 0x040ff00000001854 */
[C---:B------:R-:W-:Y:S08]  /*e540*/  HMMA.16816.F32 R108, R4.reuse, R14, R72 ;  /* 0x0000000e046c723c */ /* 0x040ff00000001848 */
[C---:B------:R-:W-:Y:S08]  /*e550*/  HMMA.16816.F32 R104, R4.reuse, R8, R68 ;  /* 0x000000080468723c */ /* 0x040ff00000001844 */
[C---:B------:R-:W-:Y:S08]  /*e560*/  HMMA.16816.F32 R100, R4.reuse, R10, R64 ;  /* 0x0000000a0464723c */ /* 0x040ff00000001840 */
[C---:B------:R-:W-:Y:S08]  /*e570*/  HMMA.16816.F32 R96, R4.reuse, R24, R60 ;  /* 0x000000180460723c */ /* 0x040ff0000000183c */
[----:B------:R-:W-:Y:S07]  /*e580*/  HMMA.16816.F32 R92, R4, R26, R48 ;  /* 0x0000001a045c723c */ /* 0x000fee0000001830 */
[----:B------:R-:W-:Y:S01]  /*e590*/  FADD.FTZ R4, R130, R116 ;  /* 0x0000007482047221 */ /* 0x000fe20000010000 */
[----:B--2---:R-:W-:-:S02]  /*e5a0*/  F2FP.PACK_AB R5, R153, R152 ;  /* 0x000000989905723e */ /* 0x004fc400000000ff */
[----:B------:R-:W-:Y:S01]  /*e5b0*/  F2FP.PACK_AB R6, R238, R147 ;  /* 0x00000093ee06723e */ /* 0x000fe200000000ff */
[----:B------:R-:W-:Y:S01]  /*e5c0*/  FADD.FTZ R132, R91, R4 ;  /* 0x000000045b847221 */ /* 0x000fe20000010000 */
[----:B------:R-:W-:Y:S02]  /*e5d0*/  F2FP.PACK_AB R4, R209, R187 ;  /* 0x000000bbd104723e */ /* 0x000fe400000000ff */
[----:B----4-:R-:W-:Y:S01]  /*e5e0*/  F2FP.PACK_AB R7, R186, R141 ;  /* 0x0000008dba07723e */ /* 0x010fe200000000ff */
[----:B------:R-:W-:Y:S01]  /*e5f0*/  FADD.FTZ R3, R88, R3 ;  /* 0x0000000358037221 */ /* 0x000fe20000010000 */
        /* <DEDUP_REMOVED lines=9> */
[----:B------:R-:W-:-:S05]  /*e690*/  MOV R72, R119 ;  /* 0x0000007700487202 */ /* 0x000fca0000000f00 */
[C---:B------:R-:W-:Y:S08]  /*e6a0*/  HMMA.16816.F32 R128, R4.reuse, R16, R56 ;  /* 0x000000100480723c */ /* 0x040ff00000001838 */
[C---:B------:R-:W-:Y:S01]  /*e6b0*/  HMMA.16816.F32 R116, R4.reuse, R18, R52 ;  /* 0x000000120474723c */ /* 0x040fe20000001834 */
[----:B------:R-:W-:Y:S07]  /*e6c0*/  LDSM.16.MT88.4 R16, [R218+0xa000] ;  /* 0x00a00000da10783b */ /* 0x000fee0000004200 */
[C---:B------:R-:W-:Y:S01]  /*e6d0*/  HMMA.16816.F32 R80, R4.reuse, R14, R36 ;  /* 0x0000000e0450723c */ /* 0x040fe20000001824 */
[----:B------:R-:W1:Y:S07]  /*e6e0*/  LDSM.16.MT88.4 R12, [R216+0xa000] ;  /* 0x00a00000d80c783b */ /* 0x000e6e0000004200 */
[C---:B------:R-:W-:Y:S08]  /*e6f0*/  HMMA.16816.F32 R32, R4.reuse, R8, R32 ;  /* 0x000000080420723c */ /* 0x040ff00000001820 */
[C---:B------:R-:W-:Y:S01]  /*e700*/  HMMA.16816.F32 R84, R4.reuse, R10, R20 ;  /* 0x0000000a0454723c */ /* 0x040fe20000001814 */
[----:B------:R-:W2:Y:S04]  /*e710*/  LDSM.16.MT88.4 R8, [R219+0xa000] ;  /* 0x00a00000db08783b */ /* 0x000ea80000004200 */
[----:B------:R-:W3:Y:S01]  /*e720*/  LDSM.16.MT88.4 R20, [R217+0xa000] ;  /* 0x00a00000d914783b */ /* 0x000ee20000004200 */
[----:B------:R-:W4:Y:S08]  /*e730*/  MUFU.EX2 R50, R144 ;  /* 0x0000009000327308 */ /* 0x000f300000000800 */
[----:B------:R-:W-:Y:S08]  /*e740*/  MUFU.EX2 R48, R135 ;  /* 0x0000008700307308 */ /* 0x000ff00000000800 */
[----:B------:R4:W1:Y:S08]  /*e750*/  MUFU.EX2 R49, R134 ;  /* 0x0000008600317308 */ /* 0x0008700000000800 */
[----:B------:R-:W1:Y:S08]  /*e760*/  MUFU.EX2 R136, R136 ;  /* 0x0000008800887308 */ /* 0x000e700000000800 */
[----:B------:R-:W-:Y:S08]  /*e770*/  MUFU.EX2 R39, R145 ;  /* 0x0000009100277308 */ /* 0x000ff00000000800 */
[----:B------:R-:W1:Y:S08]  /*e780*/  MUFU.EX2 R207, R207 ;  /* 0x000000cf00cf7308 */ /* 0x000e700000000800 */
[----:B------:R-:W-:Y:S08]  /*e790*/  MUFU.EX2 R206, R206 ;  /* 0x000000ce00ce7308 */ /* 0x000ff00000000800 */
[----:B------:R-:W2:Y:S01]  /*e7a0*/  MUFU.EX2 R205, R205 ;  /* 0x000000cd00cd7308 */ /* 0x000ea20000000800 */
[----:B------:R-:W-:Y:S01]  /*e7b0*/  HMMA.16816.F32 R76, R4, R24, R28 ;  /* 0x00000018044c723c */ /* 0x000fe2000000181c */
[----:B----4-:R-:W-:Y:S01]  /*e7c0*/  IMAD.MOV.U32 R134, RZ, RZ, R50 ;  /* 0x000000ffff867224 */ /* 0x010fe200078e0032 */
[----:B------:R-:W-:Y:S01]  /*e7d0*/  MOV R140, R244 ;  /* 0x000000f4008c7202 */ /* 0x000fe20000000f00 */
[----:B------:R-:W-:Y:S01]  /*e7e0*/  IMAD.MOV.U32 R135, RZ, RZ, R240 ;  /* 0x000000ffff877224 */ /* 0x000fe200078e00f0 */
[----:B------:R-:W-:-:S02]  /*e7f0*/  MOV R38, R241 ;  /* 0x000000f100267202 */ /* 0x000fc40000000f00 */
[----:B------:R-:W-:Y:S01]  /*e800*/  MOV R144, R238 ;  /* 0x000000ee00907202 */ /* 0x000fe20000000f00 */
[----:B------:R-:W-:Y:S01]  /*e810*/  IMAD.MOV.U32 R24, RZ, RZ, R245 ;  /* 0x000000ffff187224 */ /* 0x000fe200078e00f5 */
[----:B------:R-:W-:Y:S01]  /*e820*/  MOV R28, R141 ;  /* 0x0000008d001c7202 */ /* 0x000fe20000000f00 */
[----:B------:R-:W-:Y:S01]  /*e830*/  IMAD.MOV.U32 R141, RZ, RZ, R243 ;  /* 0x000000ffff8d7224 */ /* 0x000fe200078e00f3 */
[----:B-1----:R-:W-:Y:S01]  /*e840*/  MOV R30, R49 ;  /* 0x00000031001e7202 */ /* 0x002fe20000000f00 */
[----:B------:R-:W-:Y:S01]  /*e850*/  MUFU.EX2 R241, R169 ;  /* 0x000000a900f17308 */ /* 0x000fe20000000800 */
[----:B------:R-:W-:Y:S02]  /*e860*/  MOV R31, R48 ;  /* 0x00000030001f7202 */ /* 0x000fe40000000f00 */
[----:B------:R-:W-:Y:S02]  /*e870*/  MOV R25, R249 ;  /* 0x000000f900197202 */ /* 0x000fe40000000f00 */
[----:B------:R-:W-:Y:S01]  /*e880*/  MOV R36, R246 ;  /* 0x000000f600247202 */ /* 0x000fe20000000f00 */
[----:B------:R-:W-:Y:S02]  /*e890*/  HMMA.16816.F32 R44, R4, R26, R44 ;  /* 0x0000001a042c723c */ /* 0x000fe4000000182c */
[----:B------:R-:W-:Y:S05]  /*e8a0*/  MUFU.EX2 R244, R168 ;  /* 0x000000a800f47308 */ /* 0x000fea0000000800 */
[----:B------:R-:W-:-:S03]  /*e8b0*/  F2FP.PACK_AB R4, R31, R136 ;  /* 0x000000881f04723e */ /* 0x000fc600000000ff */
[----:B------:R-:W-:Y:S01]  /*e8c0*/  MUFU.EX2 R246, R167 ;  /* 0x000000a700f67308 */ /* 0x000fe20000000800 */
[----:B------:R-:W-:Y:S02]  /*e8d0*/  F2FP.PACK_AB R5, R207, R30 ;  /* 0x0000001ecf05723e */ /* 0x000fe400000000ff */
[----:B------:R-:W-:Y:S02]  /*e8e0*/  F2FP.PACK_AB R6, R39, R134 ;  /* 0x000000862706723e */ /* 0x000fe400000000ff */
[----:B--2---:R-:W-:-:S03]  /*e8f0*/  F2FP.PACK_AB R7, R205, R206 ;  /* 0x000000cecd07723e */ /* 0x004fc600000000ff */
[----:B------:R-:W-:Y:S08]  /*e900*/  MUFU.EX2 R249, R166 ;  /* 0x000000a600f97308 */ /* 0x000ff00000000800 */
[----:B------:R-:W-:Y:S08]  /*e910*/  MUFU.EX2 R238, R165 ;  /* 0x000000a500ee7308 */ /* 0x000ff00000000800 */
[----:B------:R-:W1:Y:S08]  /*e920*/  MUFU.EX2 R240, R164 ;  /* 0x000000a400f07308 */ /* 0x000e700000000800 */
[----:B------:R-:W-:Y:S08]  /*e930*/  MUFU.EX2 R243, R163 ;  /* 0x000000a300f37308 */ /* 0x000ff00000000800 */
[----:B------:R-:W2:Y:S01]  /*e940*/  MUFU.EX2 R245, R162 ;  /* 0x000000a200f57308 */ /* 0x000ea20000000800 */
        /* <DEDUP_REMOVED lines=9> */
[----:B------:R-:W-:-:S07]  /*e9e0*/  MOV R142, R75 ;  /* 0x0000004b008e7202 */ /* 0x000fce0000000f00 */
[C---:B------:R-:W-:Y:S08]  /*e9f0*/  HMMA.16816.F32 R72, R4.reuse, R12, R124 ;  /* 0x0000000c0448723c */ /* 0x040ff0000000187c */
[C---:B------:R-:W-:Y:S08]  /*ea00*/  HMMA.16816.F32 R64, R4.reuse, R8, R112 ;  /* 0x000000080440723c */ /* 0x040ff00000001870 */
[C---:B------:R-:W-:Y:S08]  /*ea10*/  HMMA.16816.F32 R60, R4.reuse, R10, R108 ;  /* 0x0000000a043c723c */ /* 0x040ff0000000186c */
[C---:B---3--:R-:W-:Y:S08]  /*ea20*/  HMMA.16816.F32 R56, R4.reuse, R20, R104 ;  /* 0x000000140438723c */ /* 0x048ff00000001868 */
[C---:B------:R-:W-:Y:S08]  /*ea30*/  HMMA.16816.F32 R52, R4.reuse, R22, R100 ;  /* 0x000000160434723c */ /* 0x040ff00000001864 */
[C---:B------:R-:W-:Y:S08]  /*ea40*/  HMMA.16816.F32 R48, R4.reuse, R16, R96 ;  /* 0x000000100430723c */ /* 0x040ff00000001860 */
[----:B------:R-:W-:Y:S07]  /*ea50*/  HMMA.16816.F32 R40, R4, R18, R92 ;  /* 0x000000120428723c */ /* 0x000fee000000185c */
[----:B------:R-:W-:Y:S01]  /*ea60*/  FADD.FTZ R4, R135, R132 ;  /* 0x0000008487047221 */ /* 0x000fe20000010000 */
[----:B-1----:R-:W-:-:S02]  /*ea70*/  F2FP.PACK_AB R5, R240, R238 ;  /* 0x000000eef005723e */ /* 0x002fc400000000ff */
[----:B------:R-:W-:Y:S01]  /*ea80*/  F2FP.PACK_AB R6, R249, R246 ;  /* 0x000000f6f906723e */ /* 0x000fe200000000ff */
[----:B------:R-:W-:Y:S01]  /*ea90*/  FADD.FTZ R36, R36, R4 ;  /* 0x0000000424247221 */ /* 0x000fe20000010000 */
[----:B------:R-:W-:Y:S02]  /*eaa0*/  F2FP.PACK_AB R4, R244, R241 ;  /* 0x000000f1f404723e */ /* 0x000fe400000000ff */
[----:B--2---:R-:W-:Y:S01]  /*eab0*/  F2FP.PACK_AB R7, R245, R243 ;  /* 0x000000f3f507723e */ /* 0x004fe200000000ff */
[----:B------:R-:W-:Y:S01]  /*eac0*/  FADD.FTZ R3, R24, R3 ;  /* 0x0000000318037221 */ /* 0x000fe20000010000 */
[----:B------:R-:W-:Y:S01]  /*ead0*/  MOV R126, R29 ;  /* 0x0000001d007e7202 */ /* 0x000fe20000000f00 */
[----:B------:R-:W-:Y:S01]  /*eae0*/  IMAD.MOV.U32 R127, RZ, RZ, R28 ;  /* 0x000000ffff7f7224 */ /* 0x000fe200078e001c */
[----:B------:R-:W-:-:S03]  /*eaf0*/  MOV R125, R30 ;  /* 0x0000001e007d7202 */ /* 0x000fc60000000f00 */
[C---:B------:R-:W-:Y:S01]  /*eb00*/  HMMA.16816.F32 R92, R4.reuse, R12, R128 ;  /* 0x0000000c045c723c */ /* 0x040fe20000001880 */
[----:B------:R-:W-:Y:S02]  /*eb10*/  FADD.FTZ R3, R25, R3 ;  /* 0x0000000319037221 */ /* 0x000fe40000010000 */
[----:B------:R-:W-:Y:S01]  /*eb20*/  IMAD.MOV.U32 R124, RZ, RZ, R31 ;  /* 0x000000ffff7c7224 */ /* 0x000fe200078e001f */
[----:B------:R-:W-:Y:S04]  /*eb30*/  LDSM.16.MT88.4 R24, [R219+0xa800] ;  /* 0x00a80000db18783b */ /* 0x000fe80000004200 */
[C---:B------:R-:W-:Y:S01]  /*eb40*/  HMMA.16816.F32 R12, R4.reuse, R14, R116 ;  /* 0x0000000e040c723c */ /* 0x040fe20000001874 */
[----:B------:R-:W-:Y:S07]  /*eb50*/  LDSM.16.MT88.4 R28, [R218+0xa800] ;  /* 0x00a80000da1c783b */ /* 0x000fee0000004200 */
[C---:B------:R-:W-:Y:S08]  /*eb60*/  HMMA.16816.F32 R108, R4.reuse, R8, R88 ;  /* 0x00000008046c723c */ /* 0x040ff00000001858 */
[C---:B------:R-:W-:Y:S01]  /*eb70*/  HMMA.16816.F32 R120, R4.reuse, R10, R80 ;  /* 0x0000000a0478723c */ /* 0x040fe20000001850 */
[----:B------:R-:W1:Y:S07]  /*eb80*/  LDSM.16.MT88.4 R8, [R216+0xa800] ;  /* 0x00a80000d808783b */ /* 0x000e6e0000004200 */
[----:B------:R-:W-:Y:S01]  /*eb90*/  HMMA.16816.F32 R116, R4, R20, R32 ;  /* 0x000000140474723c */ /* 0x000fe20000001820 */
[----:B------:R-:W2:Y:S01]  /*eba0*/  LDSM.16.MT88.4 R32, [R217+0xa800] ;  /* 0x00a80000d920783b */ /* 0x000ea20000004200 */
[----:B------:R-:W-:Y:S01]  /*ebb0*/  MOV R135, R248 ;  /* 0x000000f800877202 */ /* 0x000fe20000000f00 */
[----:B------:R-:W-:Y:S01]  /*ebc0*/  FADD.FTZ R2, R213, R2 ;  /* 0x00000002d5027221 */ /* 0x000fe20000010000 */
[----:B------:R3:W-:Y:S01]  /*ebd0*/  MUFU.EX2 R248, R156 ;  /* 0x0000009c00f87308 */ /* 0x0007e20000000800 */
[----:B------:R-:W-:Y:S01]  /*ebe0*/  FADD.FTZ R0, R210, R0 ;  /* 0x00000000d2007221 */ /* 0x000fe20000010000 */
[----:B------:R-:W-:Y:S01]  /*ebf0*/  MOV R163, R242 ;  /* 0x000000f200a37202 */ /* 0x000fe20000000f00 */
[----:B------:R-:W-:Y:S01]  /*ec00*/  IMAD.MOV.U32 R164, RZ, RZ, R135 ;  /* 0x000000ffffa47224 */ /* 0x000fe200078e0087 */
[----:B------:R-:W-:Y:S01]  /*ec10*/  MOV R135, R211 ;  /* 0x000000d300877202 */ /* 0x000fe20000000f00 */
[----:B------:R-:W-:-:S02]  /*ec20*/  IMAD.MOV.U32 R162, RZ, RZ, R236 ;  /* 0x000000ffffa27224 */ /* 0x000fc400078e00ec */
[----:B------:R-:W-:Y:S01]  /*ec30*/  FADD.FTZ R2, R212, R2 ;  /* 0x00000002d4027221 */ /* 0x000fe20000010000 */
[----:B------:R-:W4:Y:S01]  /*ec40*/  MUFU.EX2 R242, R157 ;  /* 0x0000009d00f27308 */ /* 0x000f220000000800 */
[----:B---3--:R-:W-:-:S07]  /*ec50*/  MOV R156, R239 ;  /* 0x000000ef009c7202 */ /* 0x008fce0000000f00 */
[----:B------:R-:W-:Y:S08]  /*ec60*/  MUFU.EX2 R236, R161 ;  /* 0x000000a100ec7308 */ /* 0x000ff00000000800 */
[----:B------:R-:W-:Y:S08]  /*ec70*/  MUFU.EX2 R239, R159 ;  /* 0x0000009f00ef7308 */ /* 0x000ff00000000800 */
[----:B------:R-:W-:Y:S08]  /*ec80*/  MUFU.EX2 R213, R154 ;  /* 0x0000009a00d57308 */ /* 0x000ff00000000800 */
[----:B------:R-:W3:Y:S08]  /*ec90*/  MUFU.EX2 R212, R155 ;  /* 0x0000009b00d47308 */ /* 0x000ef00000000800 */
[----:B------:R-:W-:Y:S08]  /*eca0*/  MUFU.EX2 R211, R158 ;  /* 0x0000009e00d37308 */ /* 0x000ff00000000800 */
[----:B------:R-:W1:Y:S01]  /*ecb0*/  MUFU.EX2 R210, R160 ;  /* 0x000000a000d27308 */ /* 0x000e620000000800 */
[----:B------:R-:W-:Y:S01]  /*ecc0*/  MOV R168, R134 ;  /* 0x0000008600a87202 */ /* 0x000fe20000000f00 */
[----:B------:R-:W-:Y:S01]  /*ecd0*/  IMAD.MOV.U32 R167, RZ, RZ, R206 ;  /* 0x000000ffffa77224 */ /* 0x000fe200078e00ce */
[----:B------:R-:W-:Y:S01]  /*ece0*/  MOV R166, R39 ;  /* 0x0000002700a67202 */ /* 0x000fe20000000f00 */
[----:B------:R-:W-:Y:S01]  /*ecf0*/  HMMA.16816.F32 R112, R4, R22, R84 ;  /* 0x000000160470723c */ /* 0x000fe20000001854 */
[----:B------:R-:W-:Y:S01]  /*ed00*/  MOV R169, R207 ;  /* 0x000000cf00a97202 */ /* 0x000fe20000000f00 */
[----:B------:R-:W2:Y:S01]  /*ed10*/  LDSM.16.MT88.4 R20, [R216+0xb000] ;  /* 0x00b00000d814783b */ /* 0x000ea20000004200 */
[----:B------:R-:W-:Y:S01]  /*ed20*/  MOV R165, R205 ;  /* 0x000000cd00a57202 */ /* 0x000fe20000000f00 */
[----:B------:R-:W-:Y:S01]  /*ed30*/  MUFU.EX2 R207, R184 ;  /* 0x000000b800cf7308 */ /* 0x000fe20000000800 */
[----:B------:R-:W-:-:S02]  /*ed40*/  MOV R134, R209 ;  /* 0x000000d100867202 */ /* 0x000fc40000000f00 */
[----:B------:R-:W-:Y:S01]  /*ed50*/  MOV R39, R208 ;  /* 0x000000d000277202 */ /* 0x000fe20000000f00 */
[C---:B------:R-:W-:Y:S04]  /*ed60*/  HMMA.16816.F32 R104, R4.reuse, R16, R76 ;  /* 0x000000100468723c */ /* 0x040fe8000000184c */
[----:B------:R-:W-:Y:S04]  /*ed70*/  MUFU.EX2 R209, R182 ;  /* 0x000000b600d17308 */ /* 0x000fe80000000800 */
[----:B------:R-:W-:Y:S01]  /*ed80*/  HMMA.16816.F32 R96, R4, R18, R44 ;  /* 0x000000120460723c */ /* 0x000fe2000000182c */
[----:B------:R-:W2:Y:S03]  /*ed90*/  LDSM.16.MT88.4 R16, [R219+0xb000] ;  /* 0x00b00000db10783b */ /* 0x000ea60000004200 */
[----:B------:R-:W-:Y:S03]  /*eda0*/  MUFU.EX2 R208, R183 ;  /* 0x000000b700d07308 */ /* 0x000fe60000000800 */
[----:B----4-:R-:W-:-:S02]  /*edb0*/  F2FP.PACK_AB R4, R242, R248 ;  /* 0x000000f8f204723e */ /* 0x010fc400000000ff */
[----:B---3--:R-:W-:Y:S02]  /*edc0*/  F2FP.PACK_AB R5, R212, R213 ;  /* 0x000000d5d405723e */ /* 0x008fe400000000ff */
[----:B------:R-:W-:Y:S01]  /*edd0*/  F2FP.PACK_AB R6, R236, R239 ;  /* 0x000000efec06723e */ /* 0x000fe200000000ff */
[----:B------:R-:W-:Y:S01]  /*ede0*/  MUFU.EX2 R206, R185 ;  /* 0x000000b900ce7308 */ /* 0x000fe20000000800 */
[----:B-1----:R-:W-:-:S07]  /*edf0*/  F2FP.PACK_AB R7, R210, R211 ;  /* 0x000000d3d207723e */ /* 0x002fce00000000ff */
[----:B------:R-:W-:Y:S08]  /*ee00*/  MUFU.EX2 R205, R178 ;  /* 0x000000b200cd7308 */ /* 0x000ff00000000800 */
[----:B------:R-:W1:Y:S08]  /*ee10*/  MUFU.EX2 R132, R179 ;  /* 0x000000b300847308 */ /* 0x000e700000000800 */
[----:B------:R-:W-:Y:S08]  /*ee20*/  MUFU.EX2 R131, R180 ;  /* 0x000000b400837308 */ /* 0x000ff00000000800 */
[----:B------:R-:W3:Y:S01]  /*ee30*/  MUFU.EX2 R130, R181 ;  /* 0x000000b500827308 */ /* 0x000ee20000000800 */
[C---:B------:R-:W-:Y:S08]  /*ee40*/  HMMA.16816.F32 R100, R4.reuse, R8, R72 ;  /* 0x000000080464723c */ /* 0x040ff00000001848 */
[C---:B------:R-:W-:Y:S08]  /*ee50*/  HMMA.16816.F32 R88, R4.reuse, R10, R68 ;  /* 0x0000000a0458723c */ /* 0x040ff00000001844 */
[C---:B--2---:R-:W-:Y:S08]  /*ee60*/  HMMA.16816.F32 R72, R4.reuse, R34, R52 ;  /* 0x000000220448723c */ /* 0x044ff00000001834 */
        /* <DEDUP_REMOVED lines=10> */
[----:B---3--:R-:W-:Y:S01]  /*ef10*/  F2FP.PACK_AB R7, R130, R131 ;  /* 0x000000838207723e */ /* 0x008fe200000000ff */
[----:B------:R-:W-:-:S06]  /*ef20*/  FADD.FTZ R0, R203, R0 ;  /* 0x00000000cb007221 */ /* 0x000fcc0000010000 */
[----:B------:R-:W-:Y:S01]  /*ef30*/  HMMA.16816.F32 R60, R4, R8, R92 ;  /* 0x00000008043c723c */ /* 0x000fe2000000185c */
[----:B------:R-:W-:-:S07]  /*ef40*/  MOV R203, R162 ;  /* 0x000000a200cb7202 */ /* 0x000fce0000000f00 */
[----:B------:R-:W-:Y:S01]  /*ef50*/  HMMA.16816.F32 R56, R4, R10, R12 ;  /* 0x0000000a0438723c */ /* 0x000fe2000000180c */
[----:B------:R-:W1:Y:S04]  /*ef60*/  LDSM.16.MT88.4 R12, [R217+0xb000] ;  /* 0x00b00000d90c783b */ /* 0x000e680000004200 */
[----:B------:R-:W2:Y:S01]  /*ef70*/  LDSM.16.MT88.4 R8, [R218+0xb000] ;  /* 0x00b00000da08783b */ /* 0x000ea20000004200 */
[----:B------:R-:W-:Y:S01]  /*ef80*/  IMAD.MOV.U32 R156, RZ, RZ, R163 ;  /* 0x000000ffff9c7224 */ /* 0x000fe200078e00a3 */
[----:B------:R-:W-:Y:S02]  /*ef90*/  MOV R162, R164 ;  /* 0x000000a400a27202 */ /* 0x000fe40000000f00 */
[----:B------:R-:W-:Y:S01]  /*efa0*/  MOV R163, R165 ;  /* 0x000000a500a37202 */ /* 0x000fe20000000f00 */
[----:B------:R-:W-:Y:S01]  /*efb0*/  IMAD.MOV.U32 R165, RZ, RZ, R167 ;  /* 0x000000ffffa57224 */ /* 0x000fe200078e00a7 */
[----:B------:R-:W-:-:S02]  /*efc0*/  MOV R164, R166 ;  /* 0x000000a600a47202 */ /* 0x000fc40000000f00 */
[----:B------:R-:W-:Y:S02]  /*efd0*/  MOV R166, R168 ;  /* 0x000000a800a67202 */ /* 0x000fe40000000f00 */
[----:B------:R-:W-:Y:S01]  /*efe0*/  MOV R167, R169 ;  /* 0x000000a900a77202 */ /* 0x000fe20000000f00 */
[----:B------:R-:W-:Y:S01]  /*eff0*/  IMAD.MOV.U32 R169, RZ, RZ, R125 ;  /* 0x000000ffffa97224 */ /* 0x000fe200078e007d */
[----:B------:R-:W-:Y:S02]  /*f000*/  MOV R168, R124 ;  /* 0x0000007c00a87202 */ /* 0x000fe40000000f00 */
[----:B------:R-:W-:Y:S01]  /*f010*/  MOV R124, R126 ;  /* 0x0000007e007c7202 */ /* 0x000fe20000000f00 */
[----:B------:R-:W-:Y:S01]  /*f020*/  FADD.FTZ R3, R203, R3 ;  /* 0x00000003cb037221 */ /* 0x000fe20000010000 */
[----:B------:R-:W-:Y:S02]  /*f030*/  MOV R125, R127 ;  /* 0x0000007f007d7202 */ /* 0x000fe40000000f00 */
[----:B------:R-:W-:Y:S01]  /*f040*/  MOV R126, R145 ;  /* 0x00000091007e7202 */ /* 0x000fe20000000f00 */
[----:B------:R-:W-:Y:S01]  /*f050*/  IMAD.MOV.U32 R157, RZ, RZ, R162 ;  /* 0x000000ffff9d7224 */ /* 0x000fe200078e00a2 */
[----:B------:R-:W-:-:S02]  /*f060*/  MOV R159, R156 ;  /* 0x0000009c009f7202 */ /* 0x000fc40000000f00 */
[----:B------:R-:W-:Y:S01]  /*f070*/  MOV R203, R163 ;  /* 0x000000a300cb7202 */ /* 0x000fe20000000f00 */
[----:B------:R-:W-:Y:S01]  /*f080*/  IMAD.MOV.U32 R163, RZ, RZ, R166 ;  /* 0x000000ffffa37224 */ /* 0x000fe200078e00a6 */
[----:B------:R-:W-:Y:S02]  /*f090*/  MOV R156, R164 ;  /* 0x000000a4009c7202 */ /* 0x000fe40000000f00 */
[----:B------:R-:W-:Y:S01]  /*f0a0*/  MOV R162, R165 ;  /* 0x000000a500a27202 */ /* 0x000fe20000000f00 */
[----:B------:R-:W-:Y:S01]  /*f0b0*/  HMMA.16816.F32 R48, R4, R24, R108 ;  /* 0x000000180430723c */ /* 0x000fe2000000186c */
[----:B------:R-:W-:Y:S01]  /*f0c0*/  MOV R164, R167 ;  /* 0x000000a700a47202 */ /* 0x000fe20000000f00 */
[----:B------:R-:W-:Y:S01]  /*f0d0*/  IMAD.MOV.U32 R167, RZ, RZ, R124 ;  /* 0x000000ffffa77224 */ /* 0x000fe200078e007c */
[----:B------:R-:W-:Y:S02]  /*f0e0*/  MOV R165, R168 ;  /* 0x000000a800a57202 */ /* 0x000fe40000000f00 */
[----:B------:R-:W-:Y:S01]  /*f0f0*/  MOV R166, R169 ;  /* 0x000000a900a67202 */ /* 0x000fe20000000f00 */
[----:B------:R-:W-:Y:S01]  /*f100*/  MUFU.EX2 R129, R172 ;  /* 0x000000ac00817308 */ /* 0x000fe20000000800 */
[----:B------:R-:W-:-:S02]  /*f110*/  MOV R168, R125 ;  /* 0x0000007d00a87202 */ /* 0x000fc40000000f00 */
[----:B------:R-:W-:-:S05]  /*f120*/  MOV R169, R126 ;  /* 0x0000007e00a97202 */ /* 0x000fca0000000f00 */
[----:B------:R-:W3:Y:S01]  /*f130*/  MUFU.EX2 R128, R173 ;  /* 0x000000ad00807308 */ /* 0x000ee20000000800 */
[----:B------:R-:W-:-:S07]  /*f140*/  IMAD.MOV.U32 R145, RZ, RZ, R37 ;  /* 0x000000ffff917224 */ /* 0x000fce00078e0025 */
[----:B------:R-:W-:Y:S08]  /*f150*/  MUFU.EX2 R127, R174 ;  /* 0x000000ae007f7308 */ /* 0x000ff00000000800 */
[----:B------:R-:W-:Y:S08]  /*f160*/  MUFU.EX2 R126, R176 ;  /* 0x000000b0007e7308 */ /* 0x000ff00000000800 */
[----:B------:R-:W-:Y:S08]  /*f170*/  MUFU.EX2 R125, R170 ;  /* 0x000000aa007d7308 */ /* 0x000ff00000000800 */
[----:B------:R-:W4:Y:S08]  /*f180*/  MUFU.EX2 R124, R171 ;  /* 0x000000ab007c7308 */ /* 0x000f300000000800 */
[----:B------:R-:W-:Y:S08]  /*f190*/  MUFU.EX2 R109, R175 ;  /* 0x000000af006d7308 */ /* 0x000ff00000000800 */
[----:B------:R-:W1:Y:S01]  /*f1a0*/  MUFU.EX2 R108, R177 ;  /* 0x000000b1006c7308 */ /* 0x000e620000000800 */
[----:B------:R-:W-:-:S02]  /*f1b0*/  MOV R37, R38 ;  /* 0x0000002600257202 */ /* 0x000fc40000000f00 */
[----:B------:R-:W-:Y:S02]  /*f1c0*/  MOV R38, R228 ;  /* 0x000000e400267202 */ /* 0x000fe40000000f00 */
[----:B------:R-:W-:Y:S01]  /*f1d0*/  MOV R161, R145 ;  /* 0x0000009100a17202 */ /* 0x000fe20000000f00 */
[----:B------:R-:W-:Y:S01]  /*f1e0*/  IMAD.MOV.U32 R154, RZ, RZ, R37 ;  /* 0x000000ffff9a7224 */ /* 0x000fe200078e0025 */
[----:B------:R-:W-:Y:S01]  /*f1f0*/  MOV R155, R38 ;  /* 0x00000026009b7202 */ /* 0x000fe20000000f00 */
[----:B------:R-:W-:Y:S01]  /*f200*/  HMMA.16816.F32 R64, R4, R28, R104 ;  /* 0x0000001c0440723c */ /* 0x000fe20000001868 */
[----:B------:R-:W-:Y:S02]  /*f210*/  MOV R145, R39 ;  /* 0x0000002700917202 */ /* 0x000fe40000000f00 */
[----:B------:R-:W-:-:S05]  /*f220*/  MOV R158, R225 ;  /* 0x000000e1009e7202 */ /* 0x000fca0000000f00 */
[----:B------:R-:W-:Y:S01]  /*f230*/  HMMA.16816.F32 R44, R4, R26, R120 ;  /* 0x0000001a042c723c */ /* 0x000fe20000001878 */
[----:B------:R-:W-:Y:S01]  /*f240*/  MUFU.EX2 R95, R237 ;  /* 0x000000ed005f7308 */ /* 0x000fe20000000800 */
[----:B------:R-:W-:-:S07]  /*f250*/  FADD.FTZ R2, R227, R2 ;  /* 0x00000002e3027221 */ /* 0x000fce0000010000 */
[----:B------:R-:W-:Y:S01]  /*f260*/  MUFU.EX2 R94, R235 ;  /* 0x000000eb005e7308 */ /* 0x000fe20000000800 */
[----:B------:R-:W-:Y:S01]  /*f270*/  HMMA.16816.F32 R36, R4, R32, R116 ;  /* 0x000000200424723c */ /* 0x000fe20000001874 */
[----:B------:R-:W-:-:S06]  /*f280*/  FADD.FTZ R0, R226, R0 ;  /* 0x00000000e2007221 */ /* 0x000fcc0000010000 */
[----:B------:R-:W-:Y:S01]  /*f290*/  MUFU.EX2 R93, R194 ;  /* 0x000000c2005d7308 */ /* 0x000fe20000000800 */
[C---:B------:R-:W-:Y:S07]  /*f2a0*/  HMMA.16816.F32 R32, R4.reuse, R34, R112 ;  /* 0x000000220420723c */ /* 0x040fee0000001870 */
[----:B------:R-:W1:Y:S01]  /*f2b0*/  MUFU.EX2 R92, R197 ;  /* 0x000000c5005c7308 */ /* 0x000e620000000800 */
[----:B------:R-:W-:Y:S07]  /*f2c0*/  HMMA.16816.F32 R28, R4, R30, R96 ;  /* 0x0000001e041c723c */ /* 0x000fee0000001860 */
[----:B------:R-:W-:Y:S01]  /*f2d0*/  MUFU.EX2 R43, R252 ;  /* 0x000000fc002b7308 */ /* 0x000fe20000000800 */
[----:B---3--:R-:W-:-:S07]  /*f2e0*/  F2FP.PACK_AB R4, R128, R129 ;  /* 0x000000818004723e */ /* 0x008fce00000000ff */
[----:B------:R-:W3:Y:S01]  /*f2f0*/  MUFU.EX2 R42, R247 ;  /* 0x000000f7002a7308 */ /* 0x000ee20000000800 */
[----:B----4-:R-:W-:Y:S01]  /*f300*/  F2FP.PACK_AB R5, R124, R125 ;  /* 0x0000007d7c05723e */ /* 0x010fe200000000ff */
[----:B------:R-:W-:Y:S01]  /*f310*/  IMAD.MOV.U32 R185, RZ, RZ, R220 ;  /* 0x000000ffffb97224 */ /* 0x000fe200078e00dc */
[----:B------:R-:W-:Y:S02]  /*f320*/  F2FP.PACK_AB R6, R126, R127 ;  /* 0x0000007f7e06723e */ /* 0x000fe400000000ff */
[----:B------:R-:W-:Y:S02]  /*f330*/  MOV R179, R150 ;  /* 0x0000009600b37202 */ /* 0x000fe40000000f00 */
[----:B------:R-:W-:Y:S02]  /*f340*/  MOV R183, R141 ;  /* 0x0000008d00b77202 */ /* 0x000fe40000000f00 */
[----:B------:R-:W-:Y:S02]  /*f350*/  MOV R182, R140 ;  /* 0x0000008c00b67202 */ /* 0x000fe40000000f00 */
[----:B------:R-:W-:-:S02]  /*f360*/  MOV R160, R187 ;  /* 0x000000bb00a07202 */ /* 0x000fc40000000f00 */
[----:B------:R-:W-:Y:S02]  /*f370*/  MOV R180, R149 ;  /* 0x0000009500b47202 */ /* 0x000fe40000000f00 */
[----:B------:R-:W-:Y:S02]  /*f380*/  MOV R184, R143 ;  /* 0x0000008f00b87202 */ /* 0x000fe40000000f00 */
[----:B------:R-:W-:Y:S01]  /*f390*/  MOV R178, R151 ;  /* 0x0000009700b27202 */ /* 0x000fe20000000f00 */
[----:B------:R-:W-:Y:S01]  /*f3a0*/  FADD.FTZ R3, R188, R3 ;  /* 0x00000003bc037221 */ /* 0x000fe20000010000 */
[----:B-1----:R-:W-:Y:S01]  /*f3b0*/  F2FP.PACK_AB R7, R108, R109 ;  /* 0x0000006d6c07723e */ /* 0x002fe200000000ff */
[----:B------:R-:W-:Y:S01]  /*f3c0*/  MUFU.EX2 R97, R200 ;  /* 0x000000c800617308 */ /* 0x000fe20000000800 */
[----:B------:R-:W-:Y:S01]  /*f3d0*/  FADD.FTZ R2, R215, R2 ;  /* 0x00000002d7027221 */ /* 0x000fe20000010000 */
[----:B------:R-:W-:Y:S01]  /*f3e0*/  MOV R173, R146 ;  /* 0x0000009200ad7202 */ /* 0x000fe20000000f00 */
[----:B------:R-:W-:Y:S01]  /*f3f0*/  IMAD.MOV.U32 R181, RZ, RZ, R148 ;  /* 0x000000ffffb57224 */ /* 0x000fe200078e0094 */
[----:B------:R-:W-:Y:S01]  /*f400*/  MOV R172, R147 ;  /* 0x0000009300ac7202 */ /* 0x000fe20000000f00 */
[----:B------:R1:W5:Y:S01]  /*f410*/  LDL.LU R228, [R1+0xf0] ;  /* 0x0000f00001e47983 */ /* 0x0003620000300800 */
[----:B------:R-:W-:Y:S02]  /*f420*/  HMMA.16816.F32 R100, R4, R20, R100 ;  /* 0x000000140464723c */ /* 0x000fe40000001864 */
[----:B------:R-:W4:Y:S01]  /*f430*/  MUFU.EX2 R96, R201 ;  /* 0x000000c900607308 */ /* 0x000f220000000800 */
[----:B------:R-:W-:Y:S01]  /*f440*/  FADD.FTZ R0, R214, R0 ;  /* 0x00000000d6007221 */ /* 0x000fe20000010000 */
[----:B------:R-:W-:Y:S01]  /*f450*/  MOV R190, R179 ;  /* 0x000000b300be7202 */ /* 0x000fe20000000f00 */
[----:B------:R-:W-:Y:S01]  /*f460*/  FADD.FTZ R3, R250, R3 ;  /* 0x00000003fa037221 */ /* 0x000fe20000010000 */
[----:B------:R-:W-:-:S02]  /*f470*/  MOV R119, R135 ;  /* 0x0000008700777202 */ /* 0x000fc40000000f00 */
[C---:B------:R-:W-:Y:S08]  /*f480*/  HMMA.16816.F32 R88, R4.reuse, R22, R88 ;  /* 0x000000160458723c */ /* 0x040ff00000001858 */
[C---:B------:R-:W-:Y:S08]  /*f490*/  HMMA.16816.F32 R84, R4.reuse, R16, R84 ;  /* 0x000000100454723c */ /* 0x040ff00000001854 */
[C---:B------:R-:W-:Y:S08]  /*f4a0*/  HMMA.16816.F32 R80, R4.reuse, R18, R80 ;  /* 0x000000120450723c */ /* 0x040ff00000001850 */
[C---:B------:R-:W-:Y:S08]  /*f4b0*/  HMMA.16816.F32 R76, R4.reuse, R12, R76 ;  /* 0x0000000c044c723c */ /* 0x040ff0000000184c */
[C---:B------:R-:W-:Y:S08]  /*f4c0*/  HMMA.16816.F32 R72, R4.reuse, R14, R72 ;  /* 0x0000000e0448723c */ /* 0x040ff00000001848 */
[C---:B--2---:R-:W-:Y:S08]  /*f4d0*/  HMMA.16816.F32 R68, R4.reuse, R8, R68 ;  /* 0x000000080444723c */ /* 0x044ff00000001844 */
[----:B------:R-:W-:Y:S01]  /*f4e0*/  HMMA.16816.F32 R52, R4, R10, R52 ;  /* 0x0000000a0434723c */ /* 0x000fe20000001834 */
[----:B------:R-:W-:Y:S01]  /*f4f0*/  IMAD.MOV.U32 R187, RZ, RZ, R142 ;  /* 0x000000ffffbb7224 */ /* 0x000fe200078e008e */
[----:B------:R-:W-:Y:S01]  /*f500*/  MOV R120, R136 ;  /* 0x0000008800787202 */ /* 0x000fe20000000f00 */
[----:B------:R-:W-:Y:S01]  /*f510*/  FADD.FTZ R0, R223, R0 ;  /* 0x00000000df007221 */ /* 0x000fe20000010000 */
[----:B------:R-:W-:Y:S01]  /*f520*/  MOV R179, R185 ;  /* 0x000000b900b37202 */ /* 0x000fe20000000f00 */
[----:B------:R-:W-:Y:S01]  /*f530*/  FADD.FTZ R3, R251, R3 ;  /* 0x00000003fb037221 */ /* 0x000fe20000010000 */
[----:B------:R-:W-:Y:S01]  /*f540*/  MUFU.EX2 R41, R192 ;  /* 0x000000c000297308 */ /* 0x000fe20000000800 */
[----:B------:R-:W-:Y:S01]  /*f550*/  FADD.FTZ R4, R158, R40 ;  /* 0x000000289e047221 */ /* 0x000fe20000010000 */
[----:B------:R-:W-:Y:S01]  /*f560*/  F2FP.PACK_AB R5, R92, R93 ;  /* 0x0000005d5c05723e */ /* 0x000fe200000000ff */
[----:B------:R-:W-:Y:S01]  /*f570*/  IMAD.MOV.U32 R158, RZ, RZ, R155 ;  /* 0x000000ffff9e7224 */ /* 0x000fe200078e009b */
[----:B------:R-:W-:Y:S01]  /*f580*/  MOV R155, R154 ;  /* 0x0000009a009b7202 */ /* 0x000fe20000000f00 */
[----:B------:R-:W2:Y:S01]  /*f590*/  LDSM.16.MT88.4 R148, [R216+0xb800] ;  /* 0x00b80000d894783b */ /* 0x000ea20000004200 */
[----:B------:R-:W-:-:S02]  /*f5a0*/  MOV R154, R161 ;  /* 0x000000a1009a7202 */ /* 0x000fc40000000f00 */
[----:B------:R-:W-:Y:S01]  /*f5b0*/  MOV R161, R134 ;  /* 0x0000008600a17202 */ /* 0x000fe20000000f00 */
[----:B------:R-:W-:Y:S01]  /*f5c0*/  IMAD.MOV.U32 R134, RZ, RZ, R224 ;  /* 0x000000ffff867224 */ /* 0x000fe200078e00e0 */
[----:B------:R-:W-:Y:S01]  /*f5d0*/  F2FP.PACK_AB R6, R94, R95 ;  /* 0x0000005f5e06723e */ /* 0x000fe200000000ff */
[----:B------:R-:W-:Y:S01]  /*f5e0*/  FADD.FTZ R2, R158, R2 ;  /* 0x000000029e027221 */ /* 0x000fe20000010000 */
[----:B------:R-:W-:Y:S01]  /*f5f0*/  MOV R158, R155 ;  /* 0x0000009b009e7202 */ /* 0x000fe20000000f00 */
[----:B------:R-:W-:Y:S01]  /*f600*/  MUFU.EX2 R25, R189 ;  /* 0x000000bd00197308 */ /* 0x000fe20000000800 */
[----:B------:R-:W-:Y:S01]  /*f610*/  MOV R155, R154 ;  /* 0x0000009a009b7202 */ /* 0x000fe20000000f00 */
[----:B------:R-:W-:Y:S01]  /*f620*/  LDSM.16.MT88.4 R140, [R217+0xb800] ;  /* 0x00b80000d98c783b */ /* 0x000fe20000004200 */
[----:B------:R-:W-:Y:S01]  /*f630*/  MOV R154, R134 ;  /* 0x00000086009a7202 */ /* 0x000fe20000000f00 */
[----:B------:R-:W-:Y:S01]  /*f640*/  IMAD.MOV.U32 R134, RZ, RZ, R145 ;  /* 0x000000ffff867224 */ /* 0x000fe200078e0091 */
[----:B---3--:R-:W-:Y:S01]  /*f650*/  F2FP.PACK_AB R7, R42, R43 ;  /* 0x0000002b2a07723e */ /* 0x008fe200000000ff */
[----:B------:R-:W-:Y:S01]  /*f660*/  FADD.FTZ R24, R222, R4 ;  /* 0x00000004de187221 */ /* 0x000fe20000010000 */
[----:B----4-:R-:W-:Y:S01]  /*f670*/  F2FP.PACK_AB R4, R96, R97 ;  /* 0x000000616004723e */ /* 0x010fe200000000ff */
[----:B------:R-:W-:Y:S01]  /*f680*/  FADD.FTZ R0, R155, R0 ;  /* 0x000000009b007221 */ /* 0x000fe20000010000 */
[----:B------:R-:W-:Y:S01]  /*f690*/  MOV R145, R221 ;  /* 0x000000dd00917202 */ /* 0x000fe20000000f00 */
[----:B------:R-:W-:Y:S01]  /*f6a0*/  MUFU.EX2 R27, R196 ;  /* 0x000000c4001b7308 */ /* 0x000fe20000000800 */
[----:B------:R-:W-:Y:S01]  /*f6b0*/  MOV R155, R134 ;  /* 0x00000086009b7202 */ /* 0x000fe20000000f00 */
[----:B------:R-:W-:Y:S01]  /*f6c0*/  FADD.FTZ R2, R158, R2 ;  /* 0x000000029e027221 */ /* 0x000fe20000010000 */
[----:B------:R-:W-:Y:S01]  /*f6d0*/  MOV R185, R183 ;  /* 0x000000b700b97202 */ /* 0x000fe20000000f00 */
[----:B------:R1:W5:Y:S01]  /*f6e0*/  LDL.LU R227, [R1+0xec] ;  /* 0x0000ec0001e37983 */ /* 0x0003620000300800 */
[----:B------:R-:W-:Y:S01]  /*f6f0*/  MOV R183, R182 ;  /* 0x000000b600b77202 */ /* 0x000fe20000000f00 */
[----:B------:R-:W-:Y:S01]  /*f700*/  HMMA.16816.F32 R60, R4, R20, R60 ;  /* 0x00000014043c723c */ /* 0x000fe2000000183c */
[----:B------:R-:W-:Y:S01]  /*f710*/  MOV R158, R145 ;  /* 0x00000091009e7202 */ /* 0x000fe20000000f00 */
[----:B------:R-:W-:Y:S01]  /*f720*/  FADD.FTZ R3, R139, R3 ;  /* 0x000000038b037221 */ /* 0x000fe20000010000 */
[----:B------:R-:W-:Y:S01]  /*f730*/  MOV R182, R160 ;  /* 0x000000a000b67202 */ /* 0x000fe20000000f00 */
[----:B------:R3:W4:Y:S01]  /*f740*/  MUFU.EX2 R20, R180 ;  /* 0x000000b400147308 */ /* 0x0007220000000800 */
[----:B------:R-:W-:-:S03]  /*f750*/  MOV R160, R155 ;  /* 0x0000009b00a07202 */ /* 0x000fc60000000f00 */
[C---:B------:R-:W-:Y:S01]  /*f760*/  HMMA.16816.F32 R56, R4.reuse, R22, R56 ;  /* 0x000000160438723c */ /* 0x040fe20000001838 */
[----:B------:R-:W-:Y:S01]  /*f770*/  MOV R155, R161 ;  /* 0x000000a1009b7202 */ /* 0x000fe20000000f00 */
[----:B------:R-:W-:Y:S01]  /*f780*/  IMAD.MOV.U32 R134, RZ, RZ, R144 ;  /* 0x000000ffff867224 */ /* 0x000fe200078e0090 */
[----:B------:R-:W-:Y:S01]  /*f790*/  MOV R161, R157 ;  /* 0x0000009d00a17202 */ /* 0x000fe20000000f00 */
[----:B------:R-:W-:Y:S01]  /*f7a0*/  FADD.FTZ R2, R172, R2 ;  /* 0x00000002ac027221 */ /* 0x000fe20000010000 */
[----:B------:R-:W-:Y:S01]  /*f7b0*/  MOV R157, R156 ;  /* 0x0000009c009d7202 */ /* 0x000fe20000000f00 */
[----:B------:R-:W-:Y:S01]  /*f7c0*/  IMAD.MOV.U32 R156, RZ, RZ, R162 ;  /* 0x000000ffff9c7224 */ /* 0x000fe200078e00a2 */
[----:B------:R-:W-:Y:S01]  /*f7d0*/  MOV R162, R163 ;  /* 0x000000a300a27202 */ /* 0x000fe20000000f00 */
[C---:B------:R-:W-:Y:S01]  /*f7e0*/  HMMA.16816.F32 R48, R4.reuse, R16, R48 ;  /* 0x000000100430723c */ /* 0x040fe20000001830 */
[----:B------:R-:W-:Y:S01]  /*f7f0*/  FADD.FTZ R0, R181, R0 ;  /* 0x00000000b5007221 */ /* 0x000fe20000010000 */
[----:B------:R-:W-:Y:S01]  /*f800*/  MOV R110, R179 ;  /* 0x000000b3006e7202 */ /* 0x000fe20000000f00 */
[----:B------:R-:W-:Y:S01]  /*f810*/  MUFU.EX2 R40, R193 ;  /* 0x000000c100287308 */ /* 0x000fe20000000800 */
[----:B---3--:R-:W-:Y:S01]  /*f820*/  MOV R180, R178 ;  /* 0x000000b200b47202 */ /* 0x008fe20000000f00 */
[----:B------:R-:W-:Y:S01]  /*f830*/  IMAD.MOV.U32 R178, RZ, RZ, R184 ;  /* 0x000000ffffb27224 */ /* 0x000fe200078e00b8 */
[----:B------:R-:W-:Y:S01]  /*f840*/  MOV R214, R160 ;  /* 0x000000a000d67202 */ /* 0x000fe20000000f00 */
[----:B------:R-:W-:Y:S01]  /*f850*/  IMAD.MOV.U32 R184, RZ, RZ, R158 ;  /* 0x000000ffffb87224 */ /* 0x000fe200078e009e */
[----:B------:R-:W-:Y:S01]  /*f860*/  MOV R158, R154 ;  /* 0x0000009a009e7202 */ /* 0x000fe20000000f00 */
[----:B------:R-:W-:Y:S01]  /*f870*/  IMAD.MOV.U32 R154, RZ, RZ, R159 ;  /* 0x000000ffff9a7224 */ /* 0x000fe200078e009f */
[----:B------:R-:W-:Y:S01]  /*f880*/  MOV R163, R164 ;  /* 0x000000a400a37202 */ /* 0x000fe20000000f00 */
[----:B------:R-:W-:Y:S01]  /*f890*/  HMMA.16816.F32 R44, R4, R18, R44 ;  /* 0x00000012042c723c */ /* 0x000fe2000000182c */
[----:B------:R-:W-:Y:S01]  /*f8a0*/  MOV R159, R203 ;  /* 0x000000cb009f7202 */ /* 0x000fe20000000f00 */
[----:B------:R-:W-:Y:S01]  /*f8b0*/  IMAD.MOV.U32 R170, RZ, RZ, R182 ;  /* 0x000000ffffaa7224 */ /* 0x000fe200078e00b6 */
[----:B------:R-:W-:Y:S01]  /*f8c0*/  MOV R164, R165 ;  /* 0x000000a500a47202 */ /* 0x000fe20000000f00 */
[----:B------:R-:W-:Y:S01]  /*f8d0*/  IMAD.MOV.U32 R165, RZ, RZ, R166 ;  /* 0x000000ffffa57224 */ /* 0x000fe200078e00a6 */
[----:B------:R-:W-:-:S03]  /*f8e0*/  MOV R166, R167 ;  /* 0x000000a700a67202 */ /* 0x000fc60000000f00 */
[----:B------:R-:W-:Y:S01]  /*f8f0*/  HMMA.16816.F32 R36, R4, R12, R36 ;  /* 0x0000000c0424723c */ /* 0x000fe20000001824 */
[----:B------:R-:W-:Y:S01]  /*f900*/  MOV R215, R158 ;  /* 0x0000009e00d77202 */ /* 0x000fe20000000f00 */
[----:B------:R-:W-:Y:S01]  /*f910*/  IMAD.MOV.U32 R158, RZ, RZ, R154 ;  /* 0x000000ffff9e7224 */ /* 0x000fe200078e009a */
[----:B------:R-:W-:-:S05]  /*f920*/  MOV R160, R155 ;  /* 0x0000009b00a07202 */ /* 0x000fca0000000f00 */
[----:B------:R-:W-:Y:S01]  /*f930*/  HMMA.16816.F32 R32, R4, R14, R32 ;  /* 0x0000000e0420723c */ /* 0x000fe20000001820 */
[----:B------:R-:W-:Y:S01]  /*f940*/  MOV R167, R168 ;  /* 0x000000a800a77202 */ /* 0x000fe20000000f00 */
[----:B------:R-:W-:Y:S01]  /*f950*/  FADD.FTZ R3, R152, R3 ;  /* 0x0000000398037221 */ /* 0x000fe20000010000 */
[----:B------:R-:W-:-:S05]  /*f960*/  MOV R155, R161 ;  /* 0x000000a1009b7202 */ /* 0x000fca0000000f00 */
        /* <DEDUP_REMOVED lines=15> */
[----:B------:R-:W-:Y:S01]  /*fa60*/  MOV R164, R166 ;  /* 0x000000a600a47202 */ /* 0x000fe20000000f00 */
[----:B------:R-:W3:Y:S01]  /*fa70*/  MUFU.EX2 R16, R190 ;  /* 0x000000be00107308 */ /* 0x000ee20000000800 */
        /* <DEDUP_REMOVED lines=24> */
[----:B------:R-:W1:Y:S01]  /*fc00*/  LDSM.16.MT88.4 R144, [R219+0xb800] ;  /* 0x00b80000db90783b */ /* 0x000e620000004200 */
[----:B------:R-:W-:Y:S01]  /*fc10*/  FADD.FTZ R8, R116, R5 ;  /* 0x0000000574087221 */ /* 0x000fe20000010000 */
[----:B------:R-:W-:Y:S01]  /*fc20*/  MOV R121, R163 ;  /* 0x000000a300797202 */ /* 0x000fe20000000f00 */
[----:B------:R-:W-:Y:S01]  /*fc30*/  FADD.FTZ R7, R117, R4 ;  /* 0x0000000475077221 */ /* 0x000fe20000010000 */
[----:B------:R-:W-:Y:S01]  /*fc40*/  MUFU.EX2 R23, R191 ;  /* 0x000000bf00177308 */ /* 0x000fe20000000800 */
[----:B------:R-:W-:Y:S01]  /*fc50*/  FADD.FTZ R6, R118, R2 ;  /* 0x0000000276067221 */ /* 0x000fe20000010000 */
[----:B------:R-:W1:Y:S01]  /*fc60*/  LDSM.16.MT88.4 R12, [R218+0xb800] ;  /* 0x00b80000da0c783b */ /* 0x000e620000004200 */
[----:B------:R-:W-:Y:S01]  /*fc70*/  FADD.FTZ R5, R119, R0 ;  /* 0x0000000077057221 */ /* 0x000fe20000010000 */
[----:B------:R-:W-:Y:S01]  /*fc80*/  MOV R122, R162 ;  /* 0x000000a2007a7202 */ /* 0x000fe20000000f00 */
[----:B------:R-:W-:Y:S01]  /*fc90*/  FADD.FTZ R4, R241, R8 ;  /* 0x00000008f1047221 */ /* 0x000fe20000010000 */
[----:B------:R1:W5:Y:S01]  /*fca0*/  LDL.LU R226, [R1+0xe8] ;  /* 0x0000e80001e27983 */ /* 0x0003620000300800 */
[----:B------:R-:W-:-:S02]  /*fcb0*/  FADD.FTZ R2, R238, R7 ;  /* 0x00000007ee027221 */ /* 0x000fc40000010000 */
[----:B------:R-:W-:Y:S01]  /*fcc0*/  FADD.FTZ R0, R120, R6 ;  /* 0x0000000678007221 */ /* 0x000fe20000010000 */
[----:B------:R2:W1:Y:S01]  /*fcd0*/  MUFU.EX2 R11, R110 ;  /* 0x0000006e000b7308 */ /* 0x0004620000000800 */
[----:B------:R-:W-:Y:S01]  /*fce0*/  IMAD.MOV.U32 R123, RZ, RZ, R156 ;  /* 0x000000ffff7b7224 */ /* 0x000fe200078e009c */
[----:B------:R-:W-:Y:S01]  /*fcf0*/  MOV R214, R161 ;  /* 0x000000a100d67202 */ /* 0x000fe20000000f00 */
[----:B------:R-:W-:Y:S01]  /*fd00*/  FADD.FTZ R5, R121, R5 ;  /* 0x0000000579057221 */ /* 0x000fe20000010000 */
[----:B------:R1:W5:Y:S01]  /*fd10*/  LDL.LU R225, [R1+0xe4] ;  /* 0x0000e40001e17983 */ /* 0x0003620000300800 */
[----:B------:R-:W-:Y:S02]  /*fd20*/  FADD.FTZ R4, R244, R4 ;  /* 0x00000004f4047221 */ /* 0x000fe40000010000 */
[----:B------:R-:W-:Y:S01]  /*fd30*/  FADD.FTZ R2, R240, R2 ;  /* 0x00000002f0027221 */ /* 0x000fe20000010000 */
[----:B------:R3:W-:Y:S01]  /*fd40*/  MUFU.EX2 R10, R111 ;  /* 0x0000006f000a7308 */ /* 0x0007e20000000800 */
[----:B------:R-:W-:Y:S01]  /*fd50*/  FADD.FTZ R0, R122, R0 ;  /* 0x000000007a007221 */ /* 0x000fe20000010000 */
[----:B------:R1:W5:Y:S01]  /*fd60*/  LDL.LU R224, [R1+0xe0] ;  /* 0x0000e00001e07983 */ /* 0x0003620000300800 */
[----:B------:R-:W-:-:S02]  /*fd70*/  FADD.FTZ R5, R123, R5 ;  /* 0x000000057b057221 */ /* 0x000fc40000010000 */
[----:B------:R-:W-:Y:S01]  /*fd80*/  FADD.FTZ R4, R246, R4 ;  /* 0x00000004f6047221 */ /* 0x000fe20000010000 */
[----:B------:R1:W5:Y:S01]  /*fd90*/  LDL.LU R223, [R1+0xdc] ;  /* 0x0000dc0001df7983 */ /* 0x0003620000300800 */
[----:B--2---:R-:W-:Y:S01]  /*fda0*/  MOV R110, R157 ;  /* 0x0000009d006e7202 */ /* 0x004fe20000000f00 */
[----:B------:R-:W-:Y:S02]  /*fdb0*/  FADD.FTZ R2, R243, R2 ;  /* 0x00000002f3027221 */ /* 0x000fe40000010000 */
[----:B------:R-:W-:Y:S01]  /*fdc0*/  IMAD.MOV.U32 R215, RZ, RZ, R154 ;  /* 0x000000ffffd77224 */ /* 0x000fe200078e009a */
[----:B------:R-:W2:Y:S01]  /*fdd0*/  MUFU.EX2 R18, R185 ;  /* 0x000000b900127308 */ /* 0x000ea20000000800 */
[----:B---3--:R-:W-:Y:S01]  /*fde0*/  MOV R111, R159 ;  /* 0x0000009f006f7202 */ /* 0x008fe20000000f00 */
[----:B------:R-:W-:Y:S01]  /*fdf0*/  FADD.FTZ R0, R110, R0 ;  /* 0x000000006e007221 */ /* 0x000fe20000010000 */
[----:B------:R3:W5:Y:S01]  /*fe00*/  LDL.LU R222, [R1+0xd8] ;  /* 0x0000d80001de7983 */ /* 0x0007620000300800 */
[----:B------:R-:W-:-:S02]  /*fe10*/  FADD.FTZ R6, R249, R4 ;  /* 0x00000004f9067221 */ /* 0x000fc40000010000 */
[----:B------:R-:W-:Y:S02]  /*fe20*/  FADD.FTZ R5, R111, R5 ;  /* 0x000000056f057221 */ /* 0x000fe40000010000 */
        /* <DEDUP_REMOVED lines=35> */
[----:B------:R-:W-:Y:S01]  /*10060*/  FADD.FTZ R0, R109, R0 ;  /* 0x000000006d007221 */ /* 0x000fe20000010000 */
[----:B------:R-:W1:Y:S01]  /*10070*/  MUFU.EX2 R9, R171 ;  /* 0x000000ab00097308 */ /* 0x000e620000000800 */
[----:B------:R-:W-:-:S02]  /*10080*/  FADD.FTZ R5, R94, R5 ;  /* 0x000000055e057221 */ /* 0x000fc40000010000 */
[----:B------:R-:W-:Y:S02]  /*10090*/  FADD.FTZ R4, R42, R4 ;  /* 0x000000042a047221 */ /* 0x000fe40000010000 */
[----:B------:R-:W-:Y:S02]  /*100a0*/  FADD.FTZ R2, R126, R2 ;  /* 0x000000027e027221 */ /* 0x000fe40000010000 */
[----:B------:R-:W-:Y:S01]  /*100b0*/  FADD.FTZ R0, R108, R0 ;  /* 0x000000006c007221 */ /* 0x000fe20000010000 */
[----:B------:R-:W2:Y:S01]  /*100c0*/  MUFU.EX2 R26, R198 ;  /* 0x000000c6001a7308 */ /* 0x000ea20000000800 */
[----:B----4-:R-:W-:Y:S02]  /*100d0*/  FADD.FTZ R5, R20, R5 ;  /* 0x0000000514057221 */ /* 0x010fe40000010000 */
[----:B------:R-:W-:Y:S02]  /*100e0*/  FADD.FTZ R4, R16, R4 ;  /* 0x0000000410047221 */ /* 0x000fe40000010000 */
[----:B------:R-:W-:-:S03]  /*100f0*/  FADD.FTZ R2, R41, R2 ;  /* 0x0000000229027221 */ /* 0x000fc60000010000 */
[----:B------:R-:W4:Y:S01]  /*10100*/  MUFU.EX2 R21, R199 ;  /* 0x000000c700157308 */ /* 0x000f220000000800 */
[----:B------:R-:W-:Y:S02]  /*10110*/  FADD.FTZ R0, R25, R0 ;  /* 0x0000000019007221 */ /* 0x000fe40000010000 */
[----:B-1----:R-:W-:Y:S02]  /*10120*/  FADD.FTZ R5, R19, R5 ;  /* 0x0000000513057221 */ /* 0x002fe40000010000 */
[----:B------:R-:W-:Y:S02]  /*10130*/  FADD.FTZ R4, R11, R4 ;  /* 0x000000040b047221 */ /* 0x000fe40000010000 */
[----:B------:R-:W-:Y:S02]  /*10140*/  FADD.FTZ R2, R40, R2 ;  /* 0x0000000228027221 */ /* 0x000fe40000010000 */
[----:B------:R-:W-:Y:S02]  /*10150*/  FADD.FTZ R0, R23, R0 ;  /* 0x0000000017007221 */ /* 0x000fe40000010000 */
[----:B--2---:R-:W-:-:S02]  /*10160*/  FADD.FTZ R5, R18, R5 ;  /* 0x0000000512057221 */ /* 0x004fc40000010000 */
[----:B------:R-:W-:Y:S02]  /*10170*/  FADD.FTZ R4, R10, R4 ;  /* 0x000000040a047221 */ /* 0x000fe40000010000 */
[----:B------:R-:W-:Y:S02]  /*10180*/  FADD.FTZ R2, R27, R2 ;  /* 0x000000021b027221 */ /* 0x000fe40000010000 */
[----:B------:R-:W-:Y:S02]  /*10190*/  FADD.FTZ R0, R22, R0 ;  /* 0x0000000016007221 */ /* 0x000fe40000010000 */
[----:B------:R-:W-:Y:S02]  /*101a0*/  FADD.FTZ R5, R17, R5 ;  /* 0x0000000511057221 */ /* 0x000fe40000010000 */
[----:B------:R-:W-:Y:S02]  /*101b0*/  FADD.FTZ R4, R9, R4 ;  /* 0x0000000409047221 */ /* 0x000fe40000010000 */
[----:B------:R-:W-:-:S02]  /*101c0*/  FADD.FTZ R2, R26, R2 ;  /* 0x000000021a027221 */ /* 0x000fc40000010000 */
[----:B----4-:R-:W-:Y:S01]  /*101d0*/  FADD.FTZ R0, R21, R0 ;  /* 0x0000000015007221 */ /* 0x010fe20000010000 */
[----:B------:R3:W-:Y:S01]  /*101e0*/  STL [R1+0x34], R5 ;  /* 0x0000340501007387 */ /* 0x0007e20000100800 */
[----:B------:R-:W-:-:S03]  /*101f0*/  UISETP.GE.AND UP0, UPT, UR8, 0x3, UPT ;  /* 0x000000030800788c */ /* 0x000fc6000bf06270 */
[----:B------:R3:W-:Y:S04]  /*10200*/  STL [R1+0x40], R4 ;  /* 0x0000400401007387 */ /* 0x0007e80000100800 */
[----:B------:R3:W-:Y:S04]  /*10210*/  STL [R1+0x44], R2 ;  /* 0x0000440201007387 */ /* 0x0007e80000100800 */
[----:B------:R3:W-:Y:S01]  /*10220*/  STL [R1+0x48], R0 ;  /* 0x0000480001007387 */ /* 0x0007e20000100800 */
[----:B------:R-:W-:Y:S02]  /*10230*/  PLOP3.LUT P0, PT, PT, PT, UP0, 0x80, 0x0 ;  /* 0x000000000000781c */ /* 0x000fe40003f0f008 */
        /* <DEDUP_REMOVED lines=8> */
[----:B------:R-:W-:Y:S01]  /*102c0*/  HMMA.16816.F32 R172, R200, R148, R100 ;  /* 0x00000094c8ac723c */ /* 0x000fe20000001864 */
[----:B------:R-:W-:Y:S01]  /*102d0*/  @UP0 UIADD3 UR8, UR8, -0x3, URZ ;  /* 0xfffffffd08080890 */ /* 0x000fe2000fffe03f */
[----:B------:R-:W-:Y:S01]  /*102e0*/  IMAD.MOV.U32 R135, RZ, RZ, R138 ;  /* 0x000000ffff877224 */ /* 0x000fe200078e008a */
[----:B------:R-:W-:-:S05]  /*102f0*/  MOV R136, R204 ;  /* 0x000000cc00887202 */ /* 0x000fca0000000f00 */
[----:B------:R-:W-:Y:S01]  /*10300*/  HMMA.16816.F32 R176, R200, R150, R88 ;  /* 0x00000096c8b0723c */ /* 0x000fe20000001858 */
[----:B------:R-:W-:Y:S01]  /*10310*/  MOV R3, R133 ;  /* 0x0000008500037202 */ /* 0x000fe20000000f00 */
[----:B------:R-:W-:Y:S01]  /*10320*/  @P0 IMAD.MOV.U32 R135, RZ, RZ, R138 ;  /* 0x000000ffff870224 */ /* 0x000fe200078e008a */
[----:B------:R-:W-:-:S05]  /*10330*/  MOV R134, R137 ;  /* 0x0000008900867202 */ /* 0x000fca0000000f00 */
[----:B------:R-:W-:Y:S01]  /*10340*/  HMMA.16816.F32 R180, R200, R144, R84 ;  /* 0x00000090c8b4723c */ /* 0x000fe20000001854 */
[----:B------:R-:W-:Y:S02]  /*10350*/  @P0 MOV R136, R204 ;  /* 0x000000cc00880202 */ /* 0x000fe40000000f00 */
[----:B------:R-:W-:-:S05]  /*10360*/  @P0 MOV R3, R133 ;  /* 0x0000008500030202 */ /* 0x000fca0000000f00 */
[----:B------:R-:W-:Y:S01]  /*10370*/  HMMA.16816.F32 R184, R200, R146, R80 ;  /* 0x00000092c8b8723c */ /* 0x000fe20000001850 */
[----:B------:R-:W-:-:S07]  /*10380*/  @P0 MOV R134, R137 ;  /* 0x0000008900860202 */ /* 0x000fce0000000f00 */
        /* <DEDUP_REMOVED lines=12> */
[----:B------:R-:W-:Y:S11]  /*10450*/  @P0 BRA `(.L_x_26) ;  /* 0x0000001000000947 */ /* 0x000ff60003800000 */
.L_x_24:
[----:B---34-:R-:W-:-:S12]  /*10460*/  UIADD3 UR8, UR18, -0x1, URZ ;  /* 0xffffffff12087890 */ /* 0x018fd8000fffe03f */
.L_x_26:
[----:B---3--:R-:W-:-:S13]  /*10470*/  ISETP.LE.AND P0, PT, RZ, UR8, PT ;  /* 0x00000008ff007c0c */ /* 0x008fda000bf03270 */
[----:B------:R-:W-:Y:S05]  /*10480*/  @!P0 BRA `(.L_x_27) ;  /* 0x00004b8000008947 */ /* 0x000fea0003800000 */
[----:B------:R-:W2:Y:S01]  /*10490*/  LDL.LU.64 R6, [R1+0xa0] ;  /* 0x0000a00001067983 */ /* 0x000ea20000300a00 */
[----:B------:R-:W-:Y:S01]  /*104a0*/  MOV R138, R3 ;  /* 0x00000003008a7202 */ /* 0x000fe20000000f00 */
[----:B------:R-:W-:Y:S01]  /*104b0*/  ULDC.64 UR6, c[0x0][0x198] ;  /* 0x0000660000067ab9 */ /* 0x000fe20000000a00 */
[----:B------:R-:W-:Y:S01]  /*104c0*/  IMAD.MOV.U32 R133, RZ, RZ, R135 ;  /* 0x000000ffff857224 */ /* 0x000fe200078e0087 */
[----:B------:R-:W3:Y:S01]  /*104d0*/  LDL.LU.64 R4, [R1+0xa8] ;  /* 0x0000a80001047983 */ /* 0x000ee20000300a00 */
[----:B------:R-:W-:Y:S01]  /*104e0*/  IMAD.MOV.U32 R132, RZ, RZ, R136 ;  /* 0x000000ffff847224 */ /* 0x000fe200078e0088 */
[----:B------:R-:W-:Y:S01]  /*104f0*/  ULDC.64 UR4, c[0x0][0x1a0] ;  /* 0x0000680000047ab9 */ /* 0x000fe20000000a00 */
[----:B------:R-:W-:Y:S01]  /*10500*/  IMAD.MOV.U32 R137, RZ, RZ, R134 ;  /* 0x000000ffff897224 */ /* 0x000fe200078e0086 */
[----:B------:R-:W-:Y:S02]  /*10510*/  USHF.L.U64.HI UR7, UR6, 0x5, UR7 ;  /* 0x0000000506077899 */ /* 0x000fe40008010207 */
[----:B------:R-:W-:-:S02]  /*10520*/  USHF.L.U64.HI UR12, UR4, 0x5, UR5 ;  /* 0x00000005040c7899 */ /* 0x000fc40008010205 */
[----:B------:R-:W-:Y:S02]  /*10530*/  USHF.L.U32 UR13, UR4, 0x5, URZ ;  /* 0x00000005040d7899 */ /* 0x000fe4000800063f */
[----:B------:R-:W-:Y:S01]  /*10540*/  USHF.L.U32 UR6, UR6, 0x5, URZ ;  /* 0x0000000506067899 */ /* 0x000fe2000800063f */
[----:B--2---:R-:W-:Y:S02]  /*10550*/  MOV R3, R7 ;  /* 0x0000000700037202 */ /* 0x004fe40000000f00 */
[----:B---3--:R-:W-:-:S05]  /*10560*/  MOV R2, R4 ;  /* 0x0000000400027202 */ /* 0x008fca0000000f00 */
[----:B------:R1:W-:Y:S01]  /*10570*/  STL.64 [R1+0x50], R2 ;  /* 0x0000500201007387 */ /* 0x0003e20000100a00 */
[----:B------:R-:W-:Y:S05]  /*10580*/  BRA `(.L_x_28) ;  /* 0x000002b000007947 */ /* 0x000fea0003800000 */
.L_x_30:
[----:B------:R-:W2:Y:S01]  /*10590*/  LDL.64 R238, [R1+0x90] ;  /* 0x0000900001ee7983 */ /* 0x000ea20000100a00 */
[----:B------:R-:W-:Y:S02]  /*105a0*/  ULDC.64 UR4, c[0x0][0x198] ;  /* 0x0000660000047ab9 */ /* 0x000fe40000000a00 */
[----:B------:R-:W-:Y:S01]  /*105b0*/  UIADD3 UR18, UR8, -0x1, URZ ;  /* 0xffffffff08127890 */ /* 0x000fe2000fffe03f */
[----:B------:R-:W3:Y:S03]  /*105c0*/  LDL.64 R236, [R1+0x88] ;  /* 0x0000880001ec7983 */ /* 0x000ee60000100a00 */
[----:B------:R-:W-:Y:S02]  /*105d0*/  USHF.R.S32.HI UR15, URZ, 0x1f, UR18 ;  /* 0x0000001f3f0f7899 */ /* 0x000fe40008011412 */
[----:B------:R-:W-:Y:S02]  /*105e0*/  UIMAD.WIDE.U32 UR20, UR18, UR4, URZ ;  /* 0x00000004121472a5 */ /* 0x000fe4000f8e003f */
[----:B------:R-:W-:Y:S04]  /*105f0*/  UIMAD UR15, UR15, UR4, URZ ;  /* 0x000000040f0f72a4 */ /* 0x000fe8000f8e023f */
[----:B------:R-:W-:Y:S01]  /*10600*/  UIMAD UR15, UR18, UR5, UR15 ;  /* 0x00000005120f72a4 */ /* 0x000fe2000f8e020f */
[----:B------:R-:W-:Y:S02]  /*10610*/  IMAD.U32 R0, RZ, RZ, UR20 ;  /* 0x00000014ff007e24 */ /* 0x000fe4000f8e00ff */
[----:B------:R-:W-:Y:S01]  /*10620*/  IMAD.U32 R134, RZ, RZ, UR20 ;  /* 0x00000014ff867e24 */ /* 0x000fe2000f8e00ff */
[----:B------:R-:W-:Y:S06]  /*10630*/  UIADD3 UR15, UR21, UR15, URZ ;  /* 0x0000000f150f7290 */ /* 0x000fec000fffe03f */
[----:B------:R-:W-:Y:S01]  /*10640*/  IMAD.U32 R3, RZ, RZ, UR15 ;  /* 0x0000000fff037e24 */ /* 0x000fe2000f8e00ff */
        /* <DEDUP_REMOVED lines=31> */
.L_x_28:
[----:B------:R-:W2:Y:S01]  /*10840*/  LDL.64 R4, [R1+0x50] ;  /* 0x0000500001047983 */ /* 0x000ea20000100a00 */
[----:B------:R-:W-:Y:S04]  /*10850*/  DEPBAR.LE SB0, 0x0 ;  /* 0x000080000000791a */ /* 0x000fe80000000000 */
[----:B------:R-:W-:Y:S01]  /*10860*/  USHF.R.S32.HI UR5, URZ, 0x1f, UR8 ;  /* 0x0000001f3f057899 */ /* 0x000fe20008011408 */
[----:B------:R-:W-:Y:S01]  /*10870*/  BAR.SYNC.DEFER_BLOCKING 0x0 ;  /* 0x0000000000007b1d */ /* 0x000fe20000010000 */
[----:B------:R-:W-:Y:S01]  /*10880*/  UIMAD UR4, UR11, UR8, URZ ;  /* 0x000000080b0472a4 */ /* 0x000fe2000f8e023f */
[----:B-1----:R-:W-:Y:S03]  /*10890*/  IMAD.U32 R2, RZ, RZ, UR8 ;  /* 0x00000008ff027e24 */ /* 0x002fe6000f8e00ff */
[----:B------:R-:W-:Y:S01]  /*108a0*/  UIMAD UR4, UR5, UR14, UR4 ;  /* 0x0000000e050472a4 */ /* 0x000fe2000f8e0204 */
[----:B--2---:R-:W-:Y:S05]  /*108b0*/  IMAD.WIDE.U32 R2, R2, UR14, R4 ;  /* 0x0000000e02027c25 */ /* 0x004fea000f8e0004 */
[C---:B------:R-:W-:Y:S02]  /*108c0*/  LEA R4, P0, R2.reuse, c[0x0][0x170], 0x1 ;  /* 0x00005c0002047a11 */ /* 0x040fe400078008ff */
[----:B------:R-:W-:Y:S04]  /*108d0*/  IADD3 R0, R3, UR4, RZ ;  /* 0x0000000403007c10 */ /* 0x000fe8000fffe0ff */
[----:B------:R-:W-:Y:S02]  /*108e0*/  LEA.HI.X R5, R2, c[0x0][0x174], R0, 0x1, P0 ;  /* 0x00005d0002057a11 */ /* 0x000fe400000f0c00 */
[----:B------:R-:W-:Y:S03]  /*108f0*/  IADD3 R2, P0, R4, UR13, RZ ;  /* 0x0000000d04027c10 */ /* 0x000fe6000ff1e0ff */
[----:B------:R-:W-:Y:S01]  /*10900*/  @!PT LDS RZ, [RZ] ;  /* 0x00000000fffff984 */ /* 0x000fe20000000800 */
[----:B------:R-:W-:Y:S01]  /*10910*/  @!PT LDS RZ, [RZ] ;  /* 0x00000000fffff984 */ /* 0x000fe20000000800 */
[----:B------:R-:W-:Y:S01]  /*10920*/  @!PT LDS RZ, [RZ] ;  /* 0x00000000fffff984 */ /* 0x000fe20000000800 */
[----:B------:R1:W-:Y:S01]  /*10930*/  LDGSTS.E.BYPASS.LTC128B.128 [R234+0x8000], [R4.64] ;  /* 0x0800000004ea7fae */ /* 0x0003e2000b901d50 */
[----:B------:R-:W-:Y:S02]  /*10940*/  IADD3.X R3, R5, UR12, RZ, P0, !PT ;  /* 0x0000000c05037c10 */ /* 0x000fe400087fe4ff */
[----:B------:R-:W-:Y:S04]  /*10950*/  IADD3 R12, P0, R2, UR13, RZ ;  /* 0x0000000d020c7c10 */ /* 0x000fe8000ff1e0ff */
[----:B------:R-:W-:Y:S01]  /*10960*/  IADD3.X R13, R3, UR12, RZ, P0, !PT ;  /* 0x0000000c030d7c10 */ /* 0x000fe200087fe4ff */
[----:B------:R2:W-:Y:S01]  /*10970*/  LDGSTS.E.BYPASS.LTC128B.128 [R234+0x8800], [R2.64] ;  /* 0x0880000002ea7fae */ /* 0x0005e2000b901d50 */
[----:B------:R-:W-:Y:S04]  /*10980*/  IADD3 R10, P0, R12, UR13, RZ ;  /* 0x0000000d0c0a7c10 */ /* 0x000fe8000ff1e0ff */
[----:B------:R-:W-:Y:S02]  /*10990*/  IADD3.X R11, R13, UR12, RZ, P0, !PT ;  /* 0x0000000c0d0b7c10 */ /* 0x000fe400087fe4ff */
[----:B------:R-:W-:Y:S01]  /*109a0*/  IADD3 R8, P0, R10, UR13, RZ ;  /* 0x0000000d0a087c10 */ /* 0x000fe2000ff1e0ff */
[----:B------:R3:W-:Y:S03]  /*109b0*/  LDGSTS.E.BYPASS.LTC128B.128 [R234+0x9000], [R12.64] ;  /* 0x090000000cea7fae */ /* 0x0007e6000b901d50 */
[----:B------:R-:W-:Y:S02]  /*109c0*/  IADD3.X R9, R11, UR12, RZ, P0, !PT ;  /* 0x0000000c0b097c10 */ /* 0x000fe400087fe4ff */
[----:B------:R-:W-:Y:S03]  /*109d0*/  IADD3 R6, P0, R8, UR13, RZ ;  /* 0x0000000d08067c10 */ /* 0x000fe6000ff1e0ff */
[----:B------:R4:W-:Y:S01]  /*109e0*/  LDGSTS.E.BYPASS.LTC128B.128 [R234+0x9800], [R10.64] ;  /* 0x098000000aea7fae */ /* 0x0009e2000b901d50 */
[----:B------:R-:W-:Y:S07]  /*109f0*/  IADD3.X R7, R9, UR12, RZ, P0, !PT ;  /* 0x0000000c09077c10 */ /* 0x000fee00087fe4ff */
[----:B------:R4:W-:Y:S01]  /*10a00*/  LDGSTS.E.BYPASS.LTC128B.128 [R234+0xa000], [R8.64] ;  /* 0x0a00000008ea7fae */ /* 0x0009e2000b901d50 */
[----:B--2---:R-:W-:Y:S04]  /*10a10*/  IADD3 R2, P0, R6, UR13, RZ ;  /* 0x0000000d06027c10 */ /* 0x004fe8000ff1e0ff */
[----:B------:R-:W-:Y:S03]  /*10a20*/  IADD3.X R3, R7, UR12, RZ, P0, !PT ;  /* 0x0000000c07037c10 */ /* 0x000fe600087fe4ff */
[----:B------:R2:W-:Y:S01]  /*10a30*/  LDGSTS.E.BYPASS.LTC128B.128 [R234+0xa800], [R6.64] ;  /* 0x0a80000006ea7fae */ /* 0x0005e2000b901d50 */
[----:B-1----:R-:W-:Y:S04]  /*10a40*/  IADD3 R4, P0, R2, UR13, RZ ;  /* 0x0000000d02047c10 */ /* 0x002fe8000ff1e0ff */
[----:B------:R-:W-:Y:S02]  /*10a50*/  IADD3.X R5, R3, UR12, RZ, P0, !PT ;  /* 0x0000000c03057c10 */ /* 0x000fe400087fe4ff */
[----:B------:R-:W-:Y:S01]  /*10a60*/  ISETP.LT.AND P0, PT, RZ, UR8, PT ;  /* 0x00000008ff007c0c */ /* 0x000fe2000bf01270 */
[----:B------:R1:W-:Y:S08]  /*10a70*/  LDGSTS.E.BYPASS.LTC128B.128 [R234+0xb000], [R2.64] ;  /* 0x0b00000002ea7fae */ /* 0x0003f0000b901d50 */
[----:B------:R2:W-:Y:S08]  /*10a80*/  LDGSTS.E.BYPASS.LTC128B.128 [R234+0xb800], [R4.64] ;  /* 0x0b80000004ea7fae */ /* 0x0005f0000b901d50 */
[----:B-----5:R-:W-:Y:S08]  /*10a90*/  LDSM.16.M88.4 R128, [R222] ;  /* 0x00000000de80783b */ /* 0x020ff00000000200 */
[----:B------:R-:W2:Y:S08]  /*10aa0*/  LDSM.16.M88.4 R16, [R139+0x4000] ;  /* 0x004000008b10783b */ /* 0x000eb00000000200 */
[----:B------:R-:W4:Y:S08]  /*10ab0*/  LDSM.16.M88.4 R124, [R222+0x2000] ;  /* 0x00200000de7c783b */ /* 0x000f300000000200 */
[----:B------:R-:W1:Y:S08]  /*10ac0*/  LDSM.16.M88.4 R32, [R139+0x4800] ;  /* 0x004800008b20783b */ /* 0x000e700000000200 */
[----:B------:R-:W0:Y:S08]  /*10ad0*/  LDGDEPBAR ;  /* 0x00000000000079af */ /* 0x000e300000000000 */
[----:B------:R-:W1:Y:S01]  /*10ae0*/  LDSM.16.M88.4 R48, [R139+0x5000] ;  /* 0x005000008b30783b */ /* 0x000e620000000200 */
[-C--:B--2---:R-:W-:Y:S07]  /*10af0*/  HMMA.16816.F32 R4, R128, R16.reuse, RZ ;  /* 0x000000108004723c */ /* 0x084fee00000018ff */
[----:B------:R-:W2:Y:S01]  /*10b00*/  LDSM.16.M88.4 R64, [R139+0x5800] ;  /* 0x005800008b40783b */ /* 0x000ea20000000200 */
[C---:B----4-:R-:W-:Y:S07]  /*10b10*/  HMMA.16816.F32 R8, R124.reuse, R16, RZ ;  /* 0x000000107c08723c */ /* 0x050fee00000018ff */
[----:B------:R-:W4:Y:S01]  /*10b20*/  LDSM.16.M88.4 R80, [R139+0x6000] ;  /* 0x006000008b50783b */ /* 0x000f220000000200 */
[-C--:B---3--:R-:W-:Y:S07]  /*10b30*/  HMMA.16816.F32 R12, R124, R18.reuse, RZ ;  /* 0x000000127c0c723c */ /* 0x088fee00000018ff */
[----:B------:R-:W3:Y:S01]  /*10b40*/  LDSM.16.M88.4 R96, [R139+0x6800] ;  /* 0x006800008b60783b */ /* 0x000ee20000000200 */
[C---:B------:R-:W-:Y:S07]  /*10b50*/  HMMA.16816.F32 R16, R128.reuse, R18, RZ ;  /* 0x000000128010723c */ /* 0x040fee00000018ff */
[----:B------:R-:W2:Y:S01]  /*10b60*/  LDSM.16.M88.4 R112, [R139+0x7000] ;  /* 0x007000008b70783b */ /* 0x000ea20000000200 */
[-C--:B-1----:R-:W-:Y:S07]  /*10b70*/  HMMA.16816.F32 R20, R128, R32.reuse, RZ ;  /* 0x000000208014723c */ /* 0x082fee00000018ff */
[----:B------:R-:W1:Y:S01]  /*10b80*/  LDSM.16.M88.4 R204, [R139+0x7800] ;  /* 0x007800008bcc783b */ /* 0x000e620000000200 */
[C---:B------:R-:W-:Y:S07]  /*10b90*/  HMMA.16816.F32 R24, R124.reuse, R32, RZ ;  /* 0x000000207c18723c */ /* 0x040fee00000018ff */
[----:B------:R-:W-:Y:S01]  /*10ba0*/  LDSM.16.M88.4 R208, [R225] ;  /* 0x00000000e1d0783b */ /* 0x000fe20000000200 */
[-C--:B------:R-:W-:Y:S07]  /*10bb0*/  HMMA.16816.F32 R28, R124, R34.reuse, RZ ;  /* 0x000000227c1c723c */ /* 0x080fee00000018ff */
[----:B------:R-:W1:Y:S01]  /*10bc0*/  LDSM.16.M88.4 R212, [R221+0x4000] ;  /* 0x00400000ddd4783b */ /* 0x000e620000000200 */
        /* <DEDUP_REMOVED lines=24> */
[----:B------:R-:W-:Y:S01]  /*10d50*/  HMMA.16816.F32 R128, R128, R206, RZ ;  /* 0x000000ce8080723c */ /* 0x000fe200000018ff */
[----:B------:R-:W1:Y:S07]  /*10d60*/  LDSM.16.M88.4 R204, [R225+0x2000] ;  /* 0x00200000e1cc783b */ /* 0x000e6e0000000200 */
[-C--:B------:R-:W-:Y:S08]  /*10d70*/  HMMA.16816.F32 R4, R208, R212.reuse, R4 ;  /* 0x000000d4d004723c */ /* 0x080ff00000001804 */
[C---:B-1----:R-:W-:Y:S08]  /*10d80*/  HMMA.16816.F32 R8, R204.reuse, R212, R8 ;  /* 0x000000d4cc08723c */ /* 0x042ff00000001808 */
[-C--:B------:R-:W-:Y:S08]  /*10d90*/  HMMA.16816.F32 R12, R204, R214.reuse, R12 ;  /* 0x000000d6cc0c723c */ /* 0x080ff0000000180c */
[C---:B------:R-:W-:Y:S01]  /*10da0*/  HMMA.16816.F32 R16, R208.reuse, R214, R16 ;  /* 0x000000d6d010723c */ /* 0x040fe20000001810 */
[----:B------:R-:W1:Y:S07]  /*10db0*/  LDSM.16.M88.4 R212, [R221+0x4800] ;  /* 0x00480000ddd4783b */ /* 0x000e6e0000000200 */
[-C--:B-1----:R-:W-:Y:S08]  /*10dc0*/  HMMA.16816.F32 R20, R208, R212.reuse, R20 ;  /* 0x000000d4d014723c */ /* 0x082ff00000001814 */
[C---:B------:R-:W-:Y:S08]  /*10dd0*/  HMMA.16816.F32 R24, R204.reuse, R212, R24 ;  /* 0x000000d4cc18723c */ /* 0x040ff00000001818 */
        /* <DEDUP_REMOVED lines=30> */
[-C--:B------:R-:W-:Y:S01]  /*10fc0*/  HMMA.16816.F32 R124, R204, R214.reuse, R124 ;  /* 0x000000d6cc7c723c */ /* 0x080fe2000000187c */
[----:B------:R-:W-:Y:S07]  /*10fd0*/  LDSM.16.M88.4 R204, [R223] ;  /* 0x00000000dfcc783b */ /* 0x000fee0000000200 */
[----:B------:R-:W-:Y:S01]  /*10fe0*/  HMMA.16816.F32 R128, R208, R214, R128 ;  /* 0x000000d6d080723c */ /* 0x000fe20000001880 */
[----:B------:R-:W1:Y:S08]  /*10ff0*/  LDSM.16.M88.4 R208, [R226] ;  /* 0x00000000e2d0783b */ /* 0x000e700000000200 */
[----:B------:R-:W2:Y:S01]  /*11000*/  LDSM.16.M88.4 R212, [R223+0x2000] ;  /* 0x00200000dfd4783b */ /* 0x000ea20000000200 */
[-C--:B-1----:R-:W-:Y:S08]  /*11010*/  HMMA.16816.F32 R4, R204, R208.reuse, R4 ;  /* 0x000000d0cc04723c */ /* 0x082ff00000001804 */
[C---:B--2---:R-:W-:Y:S08]  /*11020*/  HMMA.16816.F32 R8, R212.reuse, R208, R8 ;  /* 0x000000d0d408723c */ /* 0x044ff00000001808 */
[-C--:B------:R-:W-:Y:S08]  /*11030*/  HMMA.16816.F32 R12, R212, R210.reuse, R12 ;  /* 0x000000d2d40c723c */ /* 0x080ff0000000180c */
[C---:B------:R-:W-:Y:S01]  /*11040*/  HMMA.16816.F32 R16, R204.reuse, R210, R16 ;  /* 0x000000d2cc10723c */ /* 0x040fe20000001810 */
[----:B------:R-:W1:Y:S07]  /*11050*/  LDSM.16.M88.4 R208, [R233] ;  /* 0x00000000e9d0783b */ /* 0x000e6e0000000200 */
[-C--:B-1----:R-:W-:Y:S08]  /*11060*/  HMMA.16816.F32 R20, R204, R208.reuse, R20 ;  /* 0x000000d0cc14723c */ /* 0x082ff00000001814 */
[C---:B------:R-:W-:Y:S08]  /*11070*/  HMMA.16816.F32 R24, R212.reuse, R208, R24 ;  /* 0x000000d0d418723c */ /* 0x040ff00000001818 */
        /* <DEDUP_REMOVED lines=69> */
[----:B------:R-:W1:Y:S01]  /*114d0*/  LDSM.16.M88.4 R204, [R220+0x3800] ;  /* 0x00380000dccc783b */ /* 0x000e620000000200 */
[----:B------:R-:W-:Y:S07]  /*114e0*/  DEPBAR.LE SB0, 0x0 ;  /* 0x000080000000791a */ /* 0x000fee0000000000 */
[----:B------:R-:W-:Y:S01]  /*114f0*/  BAR.SYNC.DEFER_BLOCKING 0x0 ;  /* 0x0000000000007b1d */ /* 0x000fe20000010000 */
[-C--:B-1----:R-:W-:Y:S08]  /*11500*/  HMMA.16816.F32 R116, R212, R204.reuse, R116 ;  /* 0x000000ccd474723c */ /* 0x082ff00000001874 */
[C---:B------:R-:W-:Y:S08]  /*11510*/  HMMA.16816.F32 R120, R208.reuse, R204, R120 ;  /* 0x000000ccd078723c */ /* 0x040ff00000001878 */
[-C--:B------:R-:W-:Y:S08]  /*11520*/  HMMA.16816.F32 R124, R208, R206.reuse, R124 ;  /* 0x000000ced07c723c */ /* 0x080ff0000000187c */
[----:B------:R-:W-:Y:S01]  /*11530*/  HMMA.16816.F32 R128, R212, R206, R128 ;  /* 0x000000ced480723c */ /* 0x000fe20000001880 */
[----:B------:R-:W-:-:S07]  /*11540*/  @P0 BRA `(.L_x_30) ;  /* 0xfffff04000000947 */ /* 0x000fce000383ffff */
.L_x_29:
[----:B------:R-:W-:Y:S01]  /*11550*/  FMNMX.FTZ R0, R4, R132, !PT ;  /* 0x0000008404007209 */ /* 0x000fe20007810000 */
[----:B------:R-:W-:Y:S03]  /*11560*/  UIADD3 UR8, UR8, -0x1, URZ ;  /* 0xffffffff08087890 */ /* 0x000fe6000fffe03f */
[----:B---3--:R-:W-:Y:S02]  /*11570*/  FMNMX.FTZ R2, R5, R0, !PT ;  /* 0x0000000005027209 */ /* 0x008fe40007810000 */
        /* <DEDUP_REMOVED lines=126> */
[----:B------:R-:W-:Y:S02]  /*11d60*/  FMNMX.FTZ R0, R127, R0, !PT ;  /* 0x000000007f007209 */ /* 0x000fe40007810000 */
[----:B------:R-:W-:Y:S01]  /*11d70*/  FMNMX.FTZ R134, R124, R2, !PT ;  /* 0x000000027c867209 */ /* 0x000fe20007810000 */
[----:B------:R-:W2:Y:S03]  /*11d80*/  SHFL.BFLY PT, R135, R3, 0x2, 0x1f ;  /* 0x0c401f0003877f89 */ /* 0x000ea600000e0000 */
[----:B------:R-:W-:Y:S05]  /*11d90*/  FMNMX.FTZ R134, R125, R134, !PT ;  /* 0x000000867d867209 */ /* 0x000fea0007810000 */
[----:B------:R-:W3:Y:S01]  /*11da0*/  SHFL.BFLY PT, R2, R0, 0x2, 0x1f ;  /* 0x0c401f0000027f89 */ /* 0x000ee200000e0000 */
[----:B-1----:R-:W-:Y:S07]  /*11db0*/  FMNMX.FTZ R136, R136, R205, !PT ;  /* 0x000000cd88887209 */ /* 0x002fee0007810000 */
[----:B------:R-:W1:Y:S01]  /*11dc0*/  SHFL.BFLY PT, R204, R134, 0x2, 0x1f ;  /* 0x0c401f0086cc7f89 */ /* 0x000e6200000e0000 */
[----:B------:R-:W-:Y:S02]  /*11dd0*/  FSETP.NEU.FTZ.AND P1, PT, R136, -INF , PT ;  /* 0xff8000008800780b */ /* 0x000fe40003f3d000 */
[----:B--2---:R-:W-:Y:S05]  /*11de0*/  FMNMX.FTZ R135, R3, R135, !PT ;  /* 0x0000008703877209 */ /* 0x004fea0007810000 */
[----:B------:R-:W2:Y:S01]  /*11df0*/  SHFL.BFLY PT, R206, R135, 0x1, 0x1f ;  /* 0x0c201f0087ce7f89 */ /* 0x000ea200000e0000 */
[----:B---3--:R-:W-:Y:S01]  /*11e00*/  FMNMX.FTZ R2, R0, R2, !PT ;  /* 0x0000000200027209 */ /* 0x008fe20007810000 */
[----:B------:R-:W-:Y:S04]  /*11e10*/  FADD.FTZ R0, -R136, R132 ;  /* 0x0000008488007221 */ /* 0x000fe80000010100 */
[----:B------:R-:W-:Y:S02]  /*11e20*/  FMUL.FTZ R0, R0, c[0x0][0x23c] ;  /* 0x00008f0000007a20 */ /* 0x000fe40000410000 */
[----:B------:R-:W3:Y:S02]  /*11e30*/  SHFL.BFLY PT, R3, R2, 0x1, 0x1f ;  /* 0x0c201f0002037f89 */ /* 0x000ee400000e0000 */
[----:B------:R4:W-:Y:S01]  /*11e40*/  MUFU.EX2 R132, R0 ;  /* 0x0000000000847308 */ /* 0x0009e20000000800 */
[----:B-1----:R-:W-:Y:S05]  /*11e50*/  FMNMX.FTZ R134, R134, R204, !PT ;  /* 0x000000cc86867209 */ /* 0x002fea0007810000 */
[----:B------:R-:W1:Y:S01]  /*11e60*/  SHFL.BFLY PT, R204, R134, 0x1, 0x1f ;  /* 0x0c201f0086cc7f89 */ /* 0x000e6200000e0000 */
[----:B--2---:R-:W-:Y:S02]  /*11e70*/  FMNMX.FTZ R135, R135, R206, !PT ;  /* 0x000000ce87877209 */ /* 0x004fe40007810000 */
[----:B---3--:R-:W-:Y:S03]  /*11e80*/  FMNMX.FTZ R3, R2, R3, !PT ;  /* 0x0000000302037209 */ /* 0x008fe60007810000 */
[----:B----4-:R-:W-:Y:S04]  /*11e90*/  FADD.FTZ R0, -R135, R133 ;  /* 0x0000008587007221 */ /* 0x010fe80000010100 */
[----:B------:R-:W-:Y:S01]  /*11ea0*/  FMUL.FTZ R0, R0, c[0x0][0x23c] ;  /* 0x00008f0000007a20 */ /* 0x000fe20000410000 */
[----:B-1----:R-:W-:Y:S03]  /*11eb0*/  FMNMX.FTZ R134, R134, R204, !PT ;  /* 0x000000cc86867209 */ /* 0x002fe60007810000 */
[----:B------:R1:W-:Y:S01]  /*11ec0*/  MUFU.EX2 R133, R0 ;  /* 0x0000000000857308 */ /* 0x0003e20000000800 */
[C---:B------:R-:W-:Y:S01]  /*11ed0*/  FSETP.NEU.FTZ.AND P2, PT, R134.reuse, -INF , PT ;  /* 0xff8000008600780b */ /* 0x040fe20003f5d000 */
[----:B-1----:R-:W-:Y:S02]  /*11ee0*/  FADD.FTZ R0, -R134, R137 ;  /* 0x0000008986007221 */ /* 0x002fe40000010100 */
[----:B------:R-:W-:Y:S02]  /*11ef0*/  FMUL.FTZ R137, R136, c[0x0][0x23c] ;  /* 0x00008f0088897a20 */ /* 0x000fe40000410000 */
[----:B------:R-:W-:Y:S03]  /*11f00*/  FMUL.FTZ R0, R0, c[0x0][0x23c] ;  /* 0x00008f0000007a20 */ /* 0x000fe60000410000 */
[----:B------:R-:W-:Y:S01]  /*11f10*/  FSEL R137, R137, RZ, P1 ;  /* 0x000000ff89897208 */ /* 0x000fe20000800000 */
[----:B------:R-:W-:Y:S01]  /*11f20*/  MUFU.EX2 R2, R0 ;  /* 0x0000000000027308 */ /* 0x000fe20000000800 */
[----:B------:R-:W-:Y:S03]  /*11f30*/  FSETP.NEU.FTZ.AND P1, PT, R135, -INF , PT ;  /* 0xff8000008700780b */ /* 0x000fe60003f3d000 */
[--C-:B------:R-:W-:Y:S02]  /*11f40*/  FFMA.FTZ R4, R4, c[0x0][0x23c], -R137.reuse ;  /* 0x00008f0004047a23 */ /* 0x100fe40000010889 */
[--C-:B------:R-:W-:Y:S02]  /*11f50*/  FFMA.FTZ R205, R32, c[0x0][0x23c], -R137.reuse ;  /* 0x00008f0020cd7a23 */ /* 0x100fe40000010889 */
[--C-:B------:R-:W-:Y:S02]  /*11f60*/  FFMA.FTZ R204, R33, c[0x0][0x23c], -R137.reuse ;  /* 0x00008f0021cc7a23 */ /* 0x100fe40000010889 */
[----:B------:R1:W-:Y:S01]  /*11f70*/  MUFU.EX2 R243, R4 ;  /* 0x0000000400f37308 */ /* 0x0003e20000000800 */
[--C-:B------:R-:W-:Y:S02]  /*11f80*/  FFMA.FTZ R5, R5, c[0x0][0x23c], -R137.reuse ;  /* 0x00008f0005057a23 */ /* 0x100fe40000010889 */
[--C-:B------:R-:W-:Y:S02]  /*11f90*/  FFMA.FTZ R214, R53, c[0x0][0x23c], -R137.reuse ;  /* 0x00008f0035d67a23 */ /* 0x100fe40000010889 */
[--C-:B------:R-:W-:Y:S02]  /*11fa0*/  FFMA.FTZ R53, R113, c[0x0][0x23c], -R137.reuse ;  /* 0x00008f0071357a23 */ /* 0x100fe40000010889 */
[--C-:B------:R-:W-:Y:S02]  /*11fb0*/  FFMA.FTZ R211, R36, c[0x0][0x23c], -R137.reuse ;  /* 0x00008f0024d37a23 */ /* 0x100fe40000010889 */
[--C-:B------:R-:W-:Y:S01]  /*11fc0*/  FFMA.FTZ R210, R37, c[0x0][0x23c], -R137.reuse ;  /* 0x00008f0025d27a23 */ /* 0x100fe20000010889 */
[----:B------:R2:W-:Y:S01]  /*11fd0*/  MUFU.EX2 R237, R5 ;  /* 0x0000000500ed7308 */ /* 0x0005e20000000800 */
[--C-:B------:R-:W-:Y:S02]  /*11fe0*/  FFMA.FTZ R16, R16, c[0x0][0x23c], -R137.reuse ;  /* 0x00008f0010107a23 */ /* 0x100fe40000010889 */
[--C-:B------:R-:W-:Y:S02]  /*11ff0*/  FFMA.FTZ R208, R49, c[0x0][0x23c], -R137.reuse ;  /* 0x00008f0031d07a23 */ /* 0x100fe40000010889 */
[--C-:B------:R-:W-:Y:S02]  /*12000*/  FFMA.FTZ R215, R52, c[0x0][0x23c], -R137.reuse ;  /* 0x00008f0034d77a23 */ /* 0x100fe40000010889 */
[--C-:B------:R-:W-:Y:S02]  /*12010*/  FFMA.FTZ R239, R69, c[0x0][0x23c], -R137.reuse ;  /* 0x00008f0045ef7a23 */ /* 0x100fe40000010889 */
[--C-:B------:R-:W-:Y:S01]  /*12020*/  FFMA.FTZ R69, R100, c[0x0][0x23c], -R137.reuse ;  /* 0x00008f0064457a23 */ /* 0x100fe20000010889 */
[----:B------:R-:W-:Y:S01]  /*12030*/  MUFU.EX2 R235, R16 ;  /* 0x0000001000eb7308 */ /* 0x000fe20000000800 */
[--C-:B------:R-:W-:Y:S02]  /*12040*/  FFMA.FTZ R17, R17, c[0x0][0x23c], -R137.reuse ;  /* 0x00008f0011117a23 */ /* 0x100fe40000010889 */
[--C-:B------:R-:W-:Y:S02]  /*12050*/  FFMA.FTZ R250, R97, c[0x0][0x23c], -R137.reuse ;  /* 0x00008f0061fa7a23 */ /* 0x100fe40000010889 */
[----:B-1----:R-:W-:Y:S02]  /*12060*/  FMUL.FTZ R4, R135, c[0x0][0x23c] ;  /* 0x00008f0087047a20 */ /* 0x002fe40000410000 */
[--C-:B------:R-:W-:Y:S02]  /*12070*/  FFMA.FTZ R238, R68, c[0x0][0x23c], -R137.reuse ;  /* 0x00008f0044ee7a23 */ /* 0x100fe40000010889 */
[----:B------:R-:W-:Y:S01]  /*12080*/  FFMA.FTZ R68, R128, c[0x0][0x23c], -R137 ;  /* 0x00008f0080447a23 */ /* 0x000fe20000010889 */
[----:B------:R-:W-:Y:S01]  /*12090*/  MUFU.EX2 R236, R17 ;  /* 0x0000001100ec7308 */ /* 0x000fe20000000800 */
[C---:B------:R-:W-:Y:S02]  /*120a0*/  FADD.FTZ R0, -R3.reuse, R138 ;  /* 0x0000008a03007221 */ /* 0x040fe40000010100 */
[C---:B------:R-:W-:Y:S01]  /*120b0*/  FMUL.FTZ R138, R3.reuse, c[0x0][0x23c] ;  /* 0x00008f00038a7a20 */ /* 0x040fe20000410000 */
[----:B--2---:R-:W-:Y:S01]  /*120c0*/  FSEL R5, R4, RZ, P1 ;  /* 0x000000ff04057208 */ /* 0x004fe20000800000 */
[----:B------:R-:W-:Y:S01]  /*120d0*/  FMUL.FTZ R4, R134, c[0x0][0x23c] ;  /* 0x00008f0086047a20 */ /* 0x000fe20000410000 */
[----:B------:R-:W-:Y:S01]  /*120e0*/  FSETP.NEU.FTZ.AND P1, PT, R3, -INF , PT ;  /* 0xff8000000300780b */ /* 0x000fe20003f3d000 */
[----:B------:R-:W-:Y:S02]  /*120f0*/  FMUL.FTZ R0, R0, c[0x0][0x23c] ;  /* 0x00008f0000007a20 */ /* 0x000fe40000410000 */
[--C-:B------:R-:W-:Y:S01]  /*12100*/  FFMA.FTZ R6, R6, c[0x0][0x23c], -R5.reuse ;  /* 0x00008f0006067a23 */ /* 0x100fe20000010805 */
[----:B------:R-:W-:Y:S01]  /*12110*/  MUFU.EX2 R205, R205 ;  /* 0x000000cd00cd7308 */ /* 0x000fe20000000800 */
[----:B------:R-:W-:Y:S01]  /*12120*/  FSEL R4, R4, RZ, P2 ;  /* 0x000000ff04047208 */ /* 0x000fe20001000000 */
[--C-:B------:R-:W-:Y:S01]  /*12130*/  FFMA.FTZ R36, R34, c[0x0][0x23c], -R5.reuse ;  /* 0x00008f0022247a23 */ /* 0x100fe20000010805 */
[----:B------:R-:W-:Y:S01]  /*12140*/  FSEL R138, R138, RZ, P1 ;  /* 0x000000ff8a8a7208 */ /* 0x000fe20000800000 */
[--C-:B------:R-:W-:Y:S02]  /*12150*/  FFMA.FTZ R37, R35, c[0x0][0x23c], -R5.reuse ;  /* 0x00008f0023257a23 */ /* 0x100fe40000010805 */
[--C-:B------:R-:W-:Y:S01]  /*12160*/  FFMA.FTZ R9, R9, c[0x0][0x23c], -R4.reuse ;  /* 0x00008f0009097a23 */ /* 0x100fe20000010804 */
[----:B------:R-:W1:Y:S01]  /*12170*/  LDSM.16.MT88.4 R32, [R216+0x8000] ;  /* 0x00800000d820783b */ /* 0x000e620000004200 */
[--C-:B------:R-:W-:Y:S02]  /*12180*/  FFMA.FTZ R52, R103, c[0x0][0x23c], -R5.reuse ;  /* 0x00008f0067347a23 */ /* 0x100fe40000010805 */
[----:B------:R-:W2:Y:S01]  /*12190*/  MUFU.EX2 R212, R6 ;  /* 0x0000000600d47308 */ /* 0x000ea20000000800 */
[--C-:B------:R-:W-:Y:S02]  /*121a0*/  FFMA.FTZ R97, R39, c[0x0][0x23c], -R5.reuse ;  /* 0x00008f0027617a23 */ /* 0x100fe40000010805 */
[----:B------:R-:W-:Y:S02]  /*121b0*/  FFMA.FTZ R73, R73, c[0x0][0x23c], -R4 ;  /* 0x00008f0049497a23 */ /* 0x000fe40000010804 */
[--C-:B------:R-:W-:Y:S02]  /*121c0*/  FFMA.FTZ R74, R74, c[0x0][0x23c], -R138.reuse ;  /* 0x00008f004a4a7a23 */ /* 0x100fe4000001088a */
[----:B------:R-:W-:Y:S02]  /*121d0*/  FFMA.FTZ R75, R75, c[0x0][0x23c], -R138 ;  /* 0x00008f004b4b7a23 */ /* 0x000fe4000001088a */
[--C-:B------:R-:W-:Y:S01]  /*121e0*/  FFMA.FTZ R113, R55, c[0x0][0x23c], -R5.reuse ;  /* 0x00008f0037717a23 */ /* 0x100fe20000010805 */
[----:B------:R-:W3:Y:S01]  /*121f0*/  MUFU.EX2 R6, R9 ;  /* 0x0000000900067308 */ /* 0x000ee20000000800 */
[--C-:B------:R-:W-:Y:S02]  /*12200*/  FFMA.FTZ R8, R8, c[0x0][0x23c], -R4.reuse ;  /* 0x00008f0008087a23 */ /* 0x100fe40000010804 */
[--C-:B------:R-:W-:Y:S02]  /*12210*/  FFMA.FTZ R7, R7, c[0x0][0x23c], -R5.reuse ;  /* 0x00008f0007077a23 */ /* 0x100fe40000010805 */
[--C-:B------:R-:W-:Y:S02]  /*12220*/  FFMA.FTZ R18, R18, c[0x0][0x23c], -R5.reuse ;  /* 0x00008f0012127a23 */ /* 0x100fe40000010805 */
[----:B------:R-:W-:Y:S02]  /*12230*/  FFMA.FTZ R19, R19, c[0x0][0x23c], -R5 ;  /* 0x00008f0013137a23 */ /* 0x000fe40000010805 */
[----:B------:R-:W-:Y:S01]  /*12240*/  FFMA.FTZ R13, R13, c[0x0][0x23c], -R4 ;  /* 0x00008f000d0d7a23 */ /* 0x000fe20000010804 */
[----:B------:R-:W-:Y:S01]  /*12250*/  MUFU.EX2 R7, R7 ;  /* 0x0000000700077308 */ /* 0x000fe20000000800 */
[--C-:B------:R-:W-:Y:S02]  /*12260*/  FFMA.FTZ R209, R48, c[0x0][0x23c], -R137.reuse ;  /* 0x00008f0030d17a23 */ /* 0x100fe40000010889 */
[--C-:B------:R-:W-:Y:S01]  /*12270*/  FFMA.FTZ R10, R10, c[0x0][0x23c], -R138.reuse ;  /* 0x00008f000a0a7a23 */ /* 0x100fe2000001088a */
[----:B--2---:R-:W-:Y:S01]  /*12280*/  MOV R49, R212 ;  /* 0x000000d400317202 */ /* 0x004fe20000000f00 */
[--C-:B------:R-:W-:Y:S02]  /*12290*/  FFMA.FTZ R212, R65, c[0x0][0x23c], -R137.reuse ;  /* 0x00008f0041d47a23 */ /* 0x100fe40000010889 */
[----:B------:R-:W-:Y:S02]  /*122a0*/  FFMA.FTZ R16, R116, c[0x0][0x23c], -R137 ;  /* 0x00008f0074107a23 */ /* 0x000fe40000010889 */
[----:B------:R-:W-:Y:S01]  /*122b0*/  FFMA.FTZ R116, R54, c[0x0][0x23c], -R5 ;  /* 0x00008f0036747a23 */ /* 0x000fe20000010805 */
[----:B------:R2:W-:Y:S01]  /*122c0*/  MUFU.EX2 R65, R8 ;  /* 0x0000000800417308 */ /* 0x0005e20000000800 */
[--C-:B------:R-:W-:Y:S01]  /*122d0*/  FFMA.FTZ R14, R14, c[0x0][0x23c], -R138.reuse ;  /* 0x00008f000e0e7a23 */ /* 0x100fe2000001088a */
[----:B------:R-:W-:Y:S01]  /*122e0*/  MOV R54, R16 ;  /* 0x0000001000367202 */ /* 0x000fe20000000f00 */
[----:B------:R-:W-:Y:S01]  /*122f0*/  FFMA.FTZ R15, R15, c[0x0][0x23c], -R138 ;  /* 0x00008f000f0f7a23 */ /* 0x000fe2000001088a */
[----:B---3--:R-:W-:Y:S01]  /*12300*/  MOV R55, R6 ;  /* 0x0000000600377202 */ /* 0x008fe20000000f00 */
[----:B------:R-:W-:Y:S01]  /*12310*/  FFMA.FTZ R207, R20, c[0x0][0x23c], -R137 ;  /* 0x00008f0014cf7a23 */ /* 0x000fe20000010889 */
[----:B------:R-:W3:Y:S01]  /*12320*/  LDL.LU R6, [R1+0x34] ;  /* 0x0000340001067983 */ /* 0x000ee20000300800 */
[--C-:B------:R-:W-:Y:S02]  /*12330*/  FFMA.FTZ R100, R38, c[0x0][0x23c], -R5.reuse ;  /* 0x00008f0026647a23 */ /* 0x100fe40000010805 */
[--C-:B------:R-:W-:Y:S01]  /*12340*/  FFMA.FTZ R247, R98, c[0x0][0x23c], -R5.reuse ;  /* 0x00008f0062f77a23 */ /* 0x100fe20000010805 */
[----:B------:R-:W-:Y:S01]  /*12350*/  MUFU.EX2 R20, R18 ;  /* 0x0000001200147308 */ /* 0x000fe20000000800 */
[----:B------:R-:W-:Y:S01]  /*12360*/  MOV R98, R49 ;  /* 0x0000003100627202 */ /* 0x000fe20000000f00 */
[----:B------:R-:W-:Y:S02]  /*12370*/  FFMA.FTZ R248, R99, c[0x0][0x23c], -R5 ;  /* 0x00008f0063f87a23 */ /* 0x000fe40000010805 */
[----:B------:R-:W-:Y:S01]  /*12380*/  FMUL.FTZ R9, R2, R173 ;  /* 0x000000ad02097220 */ /* 0x000fe20000410000 */
[----:B------:R-:W-:Y:S01]  /*12390*/  MOV R173, R55 ;  /* 0x0000003700ad7202 */ /* 0x000fe20000000f00 */
[----:B------:R-:W-:Y:S02]  /*123a0*/  FFMA.FTZ R249, R96, c[0x0][0x23c], -R137 ;  /* 0x00008f0060f97a23 */ /* 0x000fe40000010889 */
[--C-:B------:R-:W-:Y:S02]  /*123b0*/  FFMA.FTZ R96, R41, c[0x0][0x23c], -R4.reuse ;  /* 0x00008f0029607a23 */ /* 0x100fe40000010804 */
[----:B------:R-:W4:Y:S01]  /*123c0*/  MUFU.EX2 R48, R19 ;  /* 0x0000001300307308 */ /* 0x000f220000000800 */
[--C-:B------:R-:W-:Y:S02]  /*123d0*/  FFMA.FTZ R23, R23, c[0x0][0x23c], -R5.reuse ;  /* 0x00008f0017177a23 */ /* 0x100fe40000010805 */
[--C-:B------:R-:W-:Y:S01]  /*123e0*/  FFMA.FTZ R242, R86, c[0x0][0x23c], -R5.reuse ;  /* 0x00008f0056f27a23 */ /* 0x100fe20000010805 */
[----:B--2---:R-:W-:Y:S01]  /*123f0*/  MOV R8, R235 ;  /* 0x000000eb00087202 */ /* 0x004fe20000000f00 */
[--C-:B------:R-:W-:Y:S02]  /*12400*/  FFMA.FTZ R235, R82, c[0x0][0x23c], -R5.reuse ;  /* 0x00008f0052eb7a23 */ /* 0x100fe40000010805 */
[----:B------:R-:W-:Y:S02]  /*12410*/  FFMA.FTZ R244, R87, c[0x0][0x23c], -R5 ;  /* 0x00008f0057f47a23 */ /* 0x000fe40000010805 */
[--C-:B------:R-:W-:Y:S01]  /*12420*/  FFMA.FTZ R28, R28, c[0x0][0x23c], -R4.reuse ;  /* 0x00008f001c1c7a23 */ /* 0x100fe20000010804 */
[----:B------:R-:W-:Y:S01]  /*12430*/  MUFU.EX2 R17, R13 ;  /* 0x0000000d00117308 */ /* 0x000fe20000000800 */
[----:B------:R-:W-:Y:S01]  /*12440*/  FFMA.FTZ R240, R81, c[0x0][0x23c], -R137 ;  /* 0x00008f0051f07a23 */ /* 0x000fe20000010889 */
[----:B------:R-:W-:Y:S01]  /*12450*/  MOV R81, R236 ;  /* 0x000000ec00517202 */ /* 0x000fe20000000f00 */
[--C-:B------:R-:W-:Y:S02]  /*12460*/  FFMA.FTZ R236, R71, c[0x0][0x23c], -R5.reuse ;  /* 0x00008f0047ec7a23 */ /* 0x100fe40000010805 */
[----:B------:R-:W-:Y:S02]  /*12470*/  FFMA.FTZ R71, R115, c[0x0][0x23c], -R5 ;  /* 0x00008f0073477a23 */ /* 0x000fe40000010805 */
[--C-:B------:R-:W-:Y:S02]  /*12480*/  FFMA.FTZ R115, R76, c[0x0][0x23c], -R4.reuse ;  /* 0x00008f004c737a23 */ /* 0x100fe40000010804 */
[----:B------:R-:W-:Y:S01]  /*12490*/  FFMA.FTZ R76, R120, c[0x0][0x23c], -R4 ;  /* 0x00008f00784c7a23 */ /* 0x000fe20000010804 */
[----:B------:R-:W2:Y:S01]  /*124a0*/  MUFU.EX2 R0, R0 ;  /* 0x0000000000007308 */ /* 0x000ea20000000800 */
[--C-:B------:R-:W-:Y:S02]  /*124b0*/  FFMA.FTZ R246, R85, c[0x0][0x23c], -R137.reuse ;  /* 0x00008f0055f67a23 */ /* 0x100fe40000010889 */
[----:B------:R-:W-:Y:S01]  /*124c0*/  FFMA.FTZ R85, R112, c[0x0][0x23c], -R137 ;  /* 0x00008f0070557a23 */ /* 0x000fe20000010889 */
[----:B----4-:R-:W-:Y:S01]  /*124d0*/  MOV R99, R48 ;  /* 0x0000003000637202 */ /* 0x010fe20000000f00 */
[----:B------:R-:W-:Y:S02]  /*124e0*/  FFMA.FTZ R11, R11, c[0x0][0x23c], -R138 ;  /* 0x00008f000b0b7a23 */ /* 0x000fe4000001088a */
[--C-:B------:R-:W-:Y:S02]  /*124f0*/  FFMA.FTZ R112, R51, c[0x0][0x23c], -R5.reuse ;  /* 0x00008f0033707a23 */ /* 0x100fe40000010805 */
[----:B------:R-:W-:Y:S01]  /*12500*/  FFMA.FTZ R51, R118, c[0x0][0x23c], -R5 ;  /* 0x00008f0076337a23 */ /* 0x000fe20000010805 */
[----:B------:R2:W-:Y:S01]  /*12510*/  MUFU.EX2 R251, R10 ;  /* 0x0000000a00fb7308 */ /* 0x0005e20000000800 */
[--C-:B------:R-:W-:Y:S01]  /*12520*/  FFMA.FTZ R118, R88, c[0x0][0x23c], -R4.reuse ;  /* 0x00008f0058767a23 */ /* 0x100fe20000010804 */
[----:B------:R-:W-:Y:S01]  /*12530*/  MOV R88, R8 ;  /* 0x0000000800587202 */ /* 0x000fe20000000f00 */
[--C-:B------:R-:W-:Y:S02]  /*12540*/  FFMA.FTZ R12, R12, c[0x0][0x23c], -R4.reuse ;  /* 0x00008f000c0c7a23 */ /* 0x100fe40000010804 */
[--C-:B------:R-:W-:Y:S02]  /*12550*/  FFMA.FTZ R120, R125, c[0x0][0x23c], -R4.reuse ;  /* 0x00008f007d787a23 */ /* 0x100fe40000010804 */
[--C-:B------:R-:W-:Y:S02]  /*12560*/  FFMA.FTZ R29, R29, c[0x0][0x23c], -R4.reuse ;  /* 0x00008f001d1d7a23 */ /* 0x100fe40000010804 */
[--C-:B------:R-:W-:Y:S01]  /*12570*/  FFMA.FTZ R61, R61, c[0x0][0x23c], -R4.reuse ;  /* 0x00008f003d3d7a23 */ /* 0x100fe20000010804 */
[----:B------:R-:W4:Y:S01]  /*12580*/  MUFU.EX2 R8, R14 ;  /* 0x0000000e00087308 */ /* 0x000f220000000800 */
[----:B------:R-:W-:Y:S02]  /*12590*/  FFMA.FTZ R77, R77, c[0x0][0x23c], -R4 ;  /* 0x00008f004d4d7a23 */ /* 0x000fe40000010804 */
[C---:B------:R-:W-:Y:S02]  /*125a0*/  FMUL.FTZ R16, R132.reuse, R148 ;  /* 0x0000009484107220 */ /* 0x040fe40000410000 */
[C---:B------:R-:W-:Y:S02]  /*125b0*/  FMUL.FTZ R48, R132.reuse, R144 ;  /* 0x0000009084307220 */ /* 0x040fe40000410000 */
[C---:B------:R-:W-:Y:S02]  /*125c0*/  FMUL.FTZ R49, R132.reuse, R145 ;  /* 0x0000009184317220 */ /* 0x040fe40000410000 */
[----:B------:R-:W-:Y:S01]  /*125d0*/  FMUL.FTZ R41, R132, R157 ;  /* 0x0000009d84297220 */ /* 0x000fe20000410000 */
[----:B------:R-:W5:Y:S01]  /*125e0*/  MUFU.EX2 R125, R15 ;  /* 0x0000000f007d7308 */ /* 0x000f620000000800 */
[--C-:B------:R-:W-:Y:S01]  /*125f0*/  FFMA.FTZ R206, R21, c[0x0][0x23c], -R137.reuse ;  /* 0x00008f0015ce7a23 */ /* 0x100fe20000010889 */
[----:B------:R-:W-:Y:S01]  /*12600*/  MOV R157, R71 ;  /* 0x00000047009d7202 */ /* 0x000fe20000000f00 */
[--C-:B------:R-:W-:Y:S02]  /*12610*/  FFMA.FTZ R213, R64, c[0x0][0x23c], -R137.reuse ;  /* 0x00008f0040d57a23 */ /* 0x100fe40000010889 */
[----:B--2---:R-:W-:Y:S01]  /*12620*/  FMUL.FTZ R10, R0, R174 ;  /* 0x000000ae000a7220 */ /* 0x004fe20000410000 */
[----:B------:R-:W-:Y:S01]  /*12630*/  MOV R174, R54 ;  /* 0x0000003600ae7202 */ /* 0x000fe20000000f00 */
[----:B------:R-:W-:Y:S02]  /*12640*/  FMUL.FTZ R13, R2, R177 ;  /* 0x000000b1020d7220 */ /* 0x000fe40000410000 */
[--C-:B------:R-:W-:Y:S01]  /*12650*/  FFMA.FTZ R27, R27, c[0x0][0x23c], -R138.reuse ;  /* 0x00008f001b1b7a23 */ /* 0x100fe2000001088a */
[----:B------:R-:W-:Y:S01]  /*12660*/  MUFU.EX2 R64, R11 ;  /* 0x0000000b00407308 */ /* 0x000fe20000000800 */
[--C-:B------:R-:W-:Y:S02]  /*12670*/  FFMA.FTZ R30, R30, c[0x0][0x23c], -R138.reuse ;  /* 0x00008f001e1e7a23 */ /* 0x100fe4000001088a */
[--C-:B------:R-:W-:Y:S01]  /*12680*/  FFMA.FTZ R31, R31, c[0x0][0x23c], -R138.reuse ;  /* 0x00008f001f1f7a23 */ /* 0x100fe2000001088a */
[----:B----4-:R-:W-:Y:S01]  /*12690*/  MOV R148, R8 ;  /* 0x0000000800947202 */ /* 0x010fe20000000f00 */
[----:B------:R-:W-:Y:S01]  /*126a0*/  FMUL.FTZ R14, R0, R178 ;  /* 0x000000b2000e7220 */ /* 0x000fe20000410000 */
[----:B------:R-:W-:Y:S01]  /*126b0*/  MOV R178, R53 ;  /* 0x0000003500b27202 */ /* 0x000fe20000000f00 */
[----:B------:R-:W-:Y:S02]  /*126c0*/  FMUL.FTZ R8, R2, R172 ;  /* 0x000000ac02087220 */ /* 0x000fe40000410000 */
[----:B------:R-:W-:Y:S01]  /*126d0*/  FFMA.FTZ R42, R42, c[0x0][0x23c], -R138 ;  /* 0x00008f002a2a7a23 */ /* 0x000fe2000001088a */
[----:B------:R-:W2:Y:S01]  /*126e0*/  MUFU.EX2 R21, R12 ;  /* 0x0000000c00157308 */ /* 0x000ea20000000800 */
[----:B------:R-:W-:Y:S01]  /*126f0*/  FFMA.FTZ R241, R80, c[0x0][0x23c], -R137 ;  /* 0x00008f0050f17a23 */ /* 0x000fe20000010889 */
[----:B------:R-:W-:Y:S01]  /*12700*/  MOV R80, R237 ;  /* 0x000000ed00507202 */ /* 0x000fe20000000f00 */
[--C-:B------:R-:W-:Y:S01]  /*12710*/  FFMA.FTZ R237, R70, c[0x0][0x23c], -R5.reuse ;  /* 0x00008f0046ed7a23 */ /* 0x100fe20000010805 */
[----:B-----5:R-:W-:Y:S01]  /*12720*/  F2FP.PACK_AB R87, R125, R148 ;  /* 0x000000947d57723e */ /* 0x020fe200000000ff */
[----:B------:R-:W-:Y:S02]  /*12730*/  FFMA.FTZ R70, R119, c[0x0][0x23c], -R5 ;  /* 0x00008f0077467a23 */ /* 0x000fe40000010805 */
[--C-:B------:R-:W-:Y:S01]  /*12740*/  FFMA.FTZ R119, R89, c[0x0][0x23c], -R4.reuse ;  /* 0x00008f0059777a23 */ /* 0x100fe20000010804 */
[----:B------:R-:W-:Y:S01]  /*12750*/  MOV R89, R81 ;  /* 0x0000005100597202 */ /* 0x000fe20000000f00 */
[----:B------:R-:W-:Y:S01]  /*12760*/  FFMA.FTZ R19, R117, c[0x0][0x23c], -R137 ;  /* 0x00008f0075137a23 */ /* 0x000fe20000010889 */
[----:B------:R4:W-:Y:S01]  /*12770*/  MUFU.EX2 R145, R23 ;  /* 0x0000001700917308 */ /* 0x0009e20000000800 */
[--C-:B------:R-:W-:Y:S01]  /*12780*/  FFMA.FTZ R117, R66, c[0x0][0x23c], -R5.reuse ;  /* 0x00008f0042757a23 */ /* 0x100fe20000010805 */
[----:B------:R-:W-:Y:S01]  /*12790*/  F2FP.PACK_AB R82, R89, R88 ;  /* 0x000000585952723e */ /* 0x000fe200000000ff */
[--C-:B------:R-:W-:Y:S02]  /*127a0*/  FFMA.FTZ R66, R25, c[0x0][0x23c], -R4.reuse ;  /* 0x00008f0019427a23 */ /* 0x100fe40000010804 */
[----:B------:R-:W-:Y:S01]  /*127b0*/  FMUL.FTZ R25, R132, R161 ;  /* 0x000000a184197220 */ /* 0x000fe20000410000 */
[----:B------:R-:W-:Y:S01]  /*127c0*/  MOV R161, R7 ;  /* 0x0000000700a17202 */ /* 0x000fe20000000f00 */
[--C-:B------:R-:W-:Y:S02]  /*127d0*/  FFMA.FTZ R39, R114, c[0x0][0x23c], -R5.reuse ;  /* 0x00008f0072277a23 */ /* 0x100fe40000010805 */
[----:B------:R-:W-:Y:S01]  /*127e0*/  FFMA.FTZ R38, R131, c[0x0][0x23c], -R5 ;  /* 0x00008f0083267a23 */ /* 0x000fe20000010805 */
[----:B------:R-:W-:Y:S01]  /*127f0*/  MUFU.EX2 R144, R28 ;  /* 0x0000001c00907308 */ /* 0x000fe20000000800 */
[--C-:B------:R-:W-:Y:S01]  /*12800*/  FFMA.FTZ R114, R72, c[0x0][0x23c], -R4.reuse ;  /* 0x00008f0048727a23 */ /* 0x100fe20000010804 */
[----:B------:R-:W-:Y:S01]  /*12810*/  MOV R72, R17 ;  /* 0x0000001100487202 */ /* 0x000fe20000000f00 */
[----:B------:R-:W-:Y:S01]  /*12820*/  FMUL.FTZ R17, R132, R149 ;  /* 0x0000009584117220 */ /* 0x000fe20000410000 */
[----:B------:R-:W-:Y:S01]  /*12830*/  MOV R149, R20 ;  /* 0x0000001400957202 */ /* 0x000fe20000000f00 */
[--C-:B------:R-:W-:Y:S01]  /*12840*/  FFMA.FTZ R131, R93, c[0x0][0x23c], -R4.reuse ;  /* 0x00008f005d837a23 */ /* 0x100fe20000010804 */
[----:B------:R-:W-:Y:S01]  /*12850*/  MOV R93, R80 ;  /* 0x00000050005d7202 */ /* 0x000fe20000000f00 */
[----:B------:R-:W-:Y:S01]  /*12860*/  FMUL.FTZ R15, R0, R179 ;  /* 0x000000b3000f7220 */ /* 0x000fe20000410000 */
[----:B------:R-:W-:Y:S01]  /*12870*/  MOV R179, R52 ;  /* 0x0000003400b37202 */ /* 0x000fe20000000f00 */
[----:B------:R-:W-:Y:S01]  /*12880*/  FMUL.FTZ R20, R132, R164 ;  /* 0x000000a484147220 */ /* 0x000fe20000410000 */
[----:B------:R-:W-:Y:S01]  /*12890*/  MUFU.EX2 R207, R207 ;  /* 0x000000cf00cf7308 */ /* 0x000fe20000000800 */
[----:B------:R-:W5:Y:S01]  /*128a0*/  LDSM.16.MT88.4 R52, [R219+0x8000] ;  /* 0x00800000db34783b */ /* 0x000f620000004200 */
[----:B------:R-:W-:Y:S01]  /*128b0*/  F2FP.PACK_AB R80, R93, R243 ;  /* 0x000000f35d50723e */ /* 0x000fe200000000ff */
[----:B------:R-:W-:Y:S01]  /*128c0*/  FMUL.FTZ R7, R133, R171 ;  /* 0x000000ab85077220 */ /* 0x000fe20000410000 */
[----:B------:R-:W-:Y:S01]  /*128d0*/  F2FP.PACK_AB R81, R161, R98 ;  /* 0x00000062a151723e */ /* 0x000fe200000000ff */
[----:B------:R-:W-:Y:S01]  /*128e0*/  FFMA.FTZ R245, R84, c[0x0][0x23c], -R137 ;  /* 0x00008f0054f57a23 */ /* 0x000fe20000010889 */
[----:B--2---:R-:W-:Y:S01]  /*128f0*/  MOV R164, R21 ;  /* 0x0000001500a47202 */ /* 0x004fe20000000f00 */
[----:B------:R-:W-:Y:S01]  /*12900*/  FFMA.FTZ R84, R130, c[0x0][0x23c], -R5 ;  /* 0x00008f0082547a23 */ /* 0x000fe20000010805 */
[----:B------:R-:W-:Y:S01]  /*12910*/  MOV R172, R38 ;  /* 0x0000002600ac7202 */ /* 0x000fe20000000f00 */
[----:B------:R-:W-:Y:S01]  /*12920*/  FMUL.FTZ R21, R132, R165 ;  /* 0x000000a584157220 */ /* 0x000fe20000410000 */
[----:B------:R-:W-:Y:S01]  /*12930*/  MUFU.EX2 R206, R206 ;  /* 0x000000ce00ce7308 */ /* 0x000fe20000000800 */
[--C-:B------:R-:W-:Y:S01]  /*12940*/  FFMA.FTZ R18, R101, c[0x0][0x23c], -R137.reuse ;  /* 0x00008f0065127a23 */ /* 0x100fe20000010889 */
[----:B------:R-:W-:Y:S01]  /*12950*/  F2FP.PACK_AB R86, R72, R164 ;  /* 0x000000a44856723e */ /* 0x000fe200000000ff */
[----:B------:R-:W-:Y:S01]  /*12960*/  FFMA.FTZ R137, R129, c[0x0][0x23c], -R137 ;  /* 0x00008f0081897a23 */ /* 0x000fe20000010889 */
[----:B------:R-:W-:Y:S01]  /*12970*/  MOV R165, R120 ;  /* 0x0000007800a57202 */ /* 0x000fe20000000f00 */
[--C-:B------:R-:W-:Y:S01]  /*12980*/  FFMA.FTZ R129, R83, c[0x0][0x23c], -R5.reuse ;  /* 0x00008f0053817a23 */ /* 0x100fe20000010805 */
[----:B------:R-:W-:Y:S01]  /*12990*/  F2FP.PACK_AB R83, R99, R149 ;  /* 0x000000956353723e */ /* 0x000fe200000000ff */
[--C-:B------:R-:W-:Y:S01]  /*129a0*/  FFMA.FTZ R22, R22, c[0x0][0x23c], -R5.reuse ;  /* 0x00008f0016167a23 */ /* 0x100fe20000010805 */
[----:B------:R-:W-:Y:S01]  /*129b0*/  MOV R177, R18 ;  /* 0x0000001200b17202 */ /* 0x000fe20000000f00 */
[--C-:B------:R-:W-:Y:S01]  /*129c0*/  FFMA.FTZ R101, R50, c[0x0][0x23c], -R5.reuse ;  /* 0x00008f0032657a23 */ /* 0x100fe20000010805 */
[----:B------:R-:W-:Y:S01]  /*129d0*/  MUFU.EX2 R204, R204 ;  /* 0x000000cc00cc7308 */ /* 0x000fe20000000800 */
[--C-:B------:R-:W-:Y:S02]  /*129e0*/  FFMA.FTZ R128, R67, c[0x0][0x23c], -R5.reuse ;  /* 0x00008f0043807a23 */ /* 0x100fe40000010805 */
[--C-:B------:R-:W-:Y:S02]  /*129f0*/  FFMA.FTZ R67, R40, c[0x0][0x23c], -R4.reuse ;  /* 0x00008f0028437a23 */ /* 0x100fe40000010804 */
[----:B------:R-:W-:Y:S02]  /*12a00*/  FMUL.FTZ R40, R132, R156 ;  /* 0x0000009c84287220 */ /* 0x000fe40000410000 */
[----:B------:R-:W-:Y:S02]  /*12a10*/  FFMA.FTZ R252, R102, c[0x0][0x23c], -R5 ;  /* 0x00008f0066fc7a23 */ /* 0x000fe40000010805 */
[----:B------:R-:W-:Y:S01]  /*12a20*/  FMUL.FTZ R5, R132, R169 ;  /* 0x000000a984057220 */ /* 0x000fe20000410000 */
[----:B------:R-:W-:Y:S01]  /*12a30*/  MUFU.EX2 R211, R211 ;  /* 0x000000d300d37308 */ /* 0x000fe20000000800 */
[--C-:B------:R-:W-:Y:S02]  /*12a40*/  FFMA.FTZ R50, R24, c[0x0][0x23c], -R4.reuse ;  /* 0x00008f0018327a23 */ /* 0x100fe40000010804 */
[C---:B------:R-:W-:Y:S01]  /*12a50*/  FMUL.FTZ R24, R132.reuse, R160 ;  /* 0x000000a084187220 */ /* 0x040fe20000410000 */
[----:B------:R-:W-:Y:S01]  /*12a60*/  MOV R160, R64 ;  /* 0x0000004000a07202 */ /* 0x000fe20000000f00 */
[----:B------:R-:W-:Y:S02]  /*12a70*/  FMUL.FTZ R64, R132, R140 ;  /* 0x0000008c84407220 */ /* 0x000fe40000410000 */
[--C-:B------:R-:W-:Y:S02]  /*12a80*/  FFMA.FTZ R44, R44, c[0x0][0x23c], -R4.reuse ;  /* 0x00008f002c2c7a23 */ /* 0x100fe40000010804 */
[--C-:B------:R-:W-:Y:S01]  /*12a90*/  FFMA.FTZ R45, R45, c[0x0][0x23c], -R4.reuse ;  /* 0x00008f002d2d7a23 */ /* 0x100fe20000010804 */
[----:B------:R2:W-:Y:S01]  /*12aa0*/  MUFU.EX2 R120, R50 ;  /* 0x0000003200787308 */ /* 0x0005e20000000800 */
[--C-:B------:R-:W-:Y:S02]  /*12ab0*/  FFMA.FTZ R102, R56, c[0x0][0x23c], -R4.reuse ;  /* 0x00008f0038667a23 */ /* 0x100fe40000010804 */
[C---:B------:R-:W-:Y:S02]  /*12ac0*/  FMUL.FTZ R56, R132.reuse, R152 ;  /* 0x0000009884387220 */ /* 0x040fe40000410000 */
[--C-:B------:R-:W-:Y:S02]  /*12ad0*/  FFMA.FTZ R103, R57, c[0x0][0x23c], -R4.reuse ;  /* 0x00008f0039677a23 */ /* 0x100fe40000010804 */
[----:B------:R-:W-:Y:S01]  /*12ae0*/  FMUL.FTZ R57, R132, R153 ;  /* 0x0000009984397220 */ /* 0x000fe20000410000 */
[----:B------:R-:W-:Y:S01]  /*12af0*/  MOV R153, R70 ;  /* 0x0000004600997202 */ /* 0x000fe20000000f00 */
[--C-:B------:R-:W-:Y:S01]  /*12b00*/  FFMA.FTZ R60, R60, c[0x0][0x23c], -R4.reuse ;  /* 0x00008f003c3c7a23 */ /* 0x100fe20000010804 */
[----:B------:R1:W-:Y:S01]  /*12b10*/  MUFU.EX2 R152, R37 ;  /* 0x0000002500987308 */ /* 0x0003e20000000800 */
[--C-:B------:R-:W-:Y:S01]  /*12b20*/  FFMA.FTZ R130, R92, c[0x0][0x23c], -R4.reuse ;  /* 0x00008f005c827a23 */ /* 0x100fe20000010804 */
[----:B------:R-:W-:Y:S01]  /*12b30*/  MOV R92, R65 ;  /* 0x00000041005c7202 */ /* 0x000fe20000000f00 */
[----:B------:R-:W-:Y:S02]  /*12b40*/  FMUL.FTZ R65, R132, R141 ;  /* 0x0000008d84417220 */ /* 0x000fe40000410000 */
[--C-:B------:R-:W-:Y:S02]  /*12b50*/  FFMA.FTZ R104, R104, c[0x0][0x23c], -R4.reuse ;  /* 0x00008f0068687a23 */ /* 0x100fe40000010804 */
[--C-:B------:R-:W-:Y:S02]  /*12b60*/  FFMA.FTZ R105, R105, c[0x0][0x23c], -R4.reuse ;  /* 0x00008f0069697a23 */ /* 0x100fe40000010804 */
[--C-:B------:R-:W-:Y:S01]  /*12b70*/  FFMA.FTZ R108, R108, c[0x0][0x23c], -R4.reuse ;  /* 0x00008f006c6c7a23 */ /* 0x100fe20000010804 */
[----:B------:R-:W-:Y:S01]  /*12b80*/  MUFU.EX2 R140, R27 ;  /* 0x0000001b008c7308 */ /* 0x000fe20000000800 */
[--C-:B------:R-:W-:Y:S02]  /*12b90*/  FFMA.FTZ R109, R109, c[0x0][0x23c], -R4.reuse ;  /* 0x00008f006d6d7a23 */ /* 0x100fe40000010804 */
[--C-:B------:R-:W-:Y:S02]  /*12ba0*/  FFMA.FTZ R12, R121, c[0x0][0x23c], -R4.reuse ;  /* 0x00008f00790c7a23 */ /* 0x100fe40000010804 */
[----:B------:R-:W-:Y:S02]  /*12bb0*/  FFMA.FTZ R124, R124, c[0x0][0x23c], -R4 ;  /* 0x00008f007c7c7a23 */ /* 0x000fe40000010804 */
[----:B------:R-:W-:Y:S01]  /*12bc0*/  FMUL.FTZ R4, R132, R168 ;  /* 0x000000a884047220 */ /* 0x000fe20000410000 */
[----:B------:R-:W-:Y:S01]  /*12bd0*/  MOV R168, R84 ;  /* 0x0000005400a87202 */ /* 0x000fe20000000f00 */
[----:B------:R-:W-:Y:S01]  /*12be0*/  FMUL.FTZ R11, R0, R175 ;  /* 0x000000af000b7220 */ /* 0x000fe20000410000 */
[----:B------:R5:W3:Y:S01]  /*12bf0*/  MUFU.EX2 R121, R22 ;  /* 0x0000001600797308 */ /* 0x000ae20000000800 */
[----:B------:R-:W-:Y:S01]  /*12c00*/  F2FP.PACK_AB R84, R173, R92 ;  /* 0x0000005cad54723e */ /* 0x000fe200000000ff */
[C---:B------:R-:W-:Y:S01]  /*12c10*/  FMUL.FTZ R18, R133.reuse, R150 ;  /* 0x0000009685127220 */ /* 0x040fe20000410000 */
[----:B------:R-:W-:Y:S01]  /*12c20*/  MOV R175, R85 ;  /* 0x0000005500af7202 */ /* 0x000fe20000000f00 */
[C---:B----4-:R-:W-:Y:S01]  /*12c30*/  FMUL.FTZ R23, R133.reuse, R167 ;  /* 0x000000a785177220 */ /* 0x050fe20000410000 */
[----:B------:R-:W-:Y:S01]  /*12c40*/  F2FP.PACK_AB R85, R160, R251 ;  /* 0x000000fba055723e */ /* 0x000fe200000000ff */
[--C-:B------:R-:W-:Y:S01]  /*12c50*/  FFMA.FTZ R26, R26, c[0x0][0x23c], -R138.reuse ;  /* 0x00008f001a1a7a23 */ /* 0x100fe2000001088a */
[----:B------:R-:W-:Y:S01]  /*12c60*/  MOV R169, R12 ;  /* 0x0000000c00a97202 */ /* 0x000fe20000000f00 */
[C---:B------:R-:W-:Y:S01]  /*12c70*/  FMUL.FTZ R12, R2.reuse, R176 ;  /* 0x000000b0020c7220 */ /* 0x040fe20000410000 */
[----:B------:R-:W-:Y:S01]  /*12c80*/  MOV R176, R39 ;  /* 0x0000002700b07202 */ /* 0x000fe20000000f00 */
[C---:B--2---:R-:W-:Y:S01]  /*12c90*/  FMUL.FTZ R50, R133.reuse, R146 ;  /* 0x0000009285327220 */ /* 0x044fe20000410000 */
[----:B------:R-:W-:Y:S01]  /*12ca0*/  MOV R39, R19 ;  /* 0x0000001300277202 */ /* 0x000fe20000000f00 */
[C---:B------:R-:W-:Y:S01]  /*12cb0*/  FMUL.FTZ R19, R133.reuse, R151 ;  /* 0x0000009785137220 */ /* 0x040fe20000410000 */
[----:B------:R-:W-:Y:S01]  /*12cc0*/  MOV R156, R124 ;  /* 0x0000007c009c7202 */ /* 0x000fe20000000f00 */
[----:B------:R2:W-:Y:S01]  /*12cd0*/  MUFU.EX2 R151, R100 ;  /* 0x0000006400977308 */ /* 0x0005e20000000800 */
[----:B------:R-:W-:Y:S01]  /*12ce0*/  MOV R171, R39 ;  /* 0x0000002700ab7202 */ /* 0x000fe20000000f00 */
[----:B-1----:R-:W-:Y:S01]  /*12cf0*/  FMUL.FTZ R37, R2, R185 ;  /* 0x000000b902257220 */ /* 0x002fe20000410000 */
[----:B------:R-:W-:Y:S01]  /*12d00*/  MOV R167, R149 ;  /* 0x0000009500a77202 */ /* 0x000fe20000000f00 */
[C---:B------:R-:W-:Y:S01]  /*12d10*/  FMUL.FTZ R38, R0.reuse, R186 ;  /* 0x000000ba00267220 */ /* 0x040fe20000410000 */
[----:B------:R-:W-:Y:S01]  /*12d20*/  MOV R186, R179 ;  /* 0x000000b300ba7202 */ /* 0x000fe20000000f00 */
[----:B------:R-:W-:Y:S01]  /*12d30*/  FMUL.FTZ R39, R0, R187 ;  /* 0x000000bb00277220 */ /* 0x000fe20000410000 */
[----:B------:R-:W-:Y:S01]  /*12d40*/  MOV R187, R177 ;  /* 0x000000b100bb7202 */ /* 0x000fe20000000f00 */
[----:B------:R-:W-:Y:S01]  /*12d50*/  FMUL.FTZ R28, R2, R188 ;  /* 0x000000bc021c7220 */ /* 0x000fe20000410000 */
[----:B------:R-:W-:Y:S01]  /*12d60*/  MOV R188, R160 ;  /* 0x000000a000bc7202 */ /* 0x000fe20000000f00 */
[C---:B-----5:R-:W-:Y:S01]  /*12d70*/  FMUL.FTZ R22, R133.reuse, R166 ;  /* 0x000000a685167220 */ /* 0x060fe20000410000 */
[----:B------:R-:W-:Y:S01]  /*12d80*/  MOV R166, R164 ;  /* 0x000000a400a67202 */ /* 0x000fe20000000f00 */
[----:B------:R1:W-:Y:S01]  /*12d90*/  MUFU.EX2 R124, R26 ;  /* 0x0000001a007c7308 */ /* 0x0003e20000000800 */
[----:B------:R-:W-:Y:S01]  /*12da0*/  MOV R164, R168 ;  /* 0x000000a800a47202 */ /* 0x000fe20000000f00 */
[----:B------:R-:W-:Y:S01]  /*12db0*/  FMUL.FTZ R27, R133, R163 ;  /* 0x000000a3851b7220 */ /* 0x000fe20000410000 */
[----:B------:R-:W-:Y:S01]  /*12dc0*/  MOV R168, R68 ;  /* 0x0000004400a87202 */ /* 0x000fe20000000f00 */
[--C-:B------:R-:W-:Y:S01]  /*12dd0*/  FFMA.FTZ R43, R43, c[0x0][0x23c], -R138.reuse ;  /* 0x00008f002b2b7a23 */ /* 0x100fe2000001088a */
[----:B------:R-:W-:Y:S01]  /*12de0*/  MOV R185, R175 ;  /* 0x000000af00b97202 */ /* 0x000fe20000000f00 */
[--C-:B------:R-:W-:Y:S01]  /*12df0*/  FFMA.FTZ R46, R46, c[0x0][0x23c], -R138.reuse ;  /* 0x00008f002e2e7a23 */ /* 0x100fe2000001088a */
[----:B------:R-:W-:Y:S01]  /*12e00*/  MOV R177, R168 ;  /* 0x000000a800b17202 */ /* 0x000fe20000000f00 */
[--C-:B------:R-:W-:Y:S02]  /*12e10*/  FFMA.FTZ R47, R47, c[0x0][0x23c], -R138.reuse ;  /* 0x00008f002f2f7a23 */ /* 0x100fe4000001088a */
[----:B------:R4:W-:Y:S01]  /*12e20*/  MUFU.EX2 R141, R66 ;  /* 0x00000042008d7308 */ /* 0x0009e20000000800 */
[--C-:B------:R-:W-:Y:S01]  /*12e30*/  FFMA.FTZ R58, R58, c[0x0][0x23c], -R138.reuse ;  /* 0x00008f003a3a7a23 */ /* 0x100fe2000001088a */
[----:B--2---:R-:W-:Y:S01]  /*12e40*/  MOV R100, R173 ;  /* 0x000000ad00647202 */ /* 0x004fe20000000f00 */
[--C-:B------:R-:W-:Y:S02]  /*12e50*/  FFMA.FTZ R59, R59, c[0x0][0x23c], -R138.reuse ;  /* 0x00008f003b3b7a23 */ /* 0x100fe4000001088a */
[--C-:B------:R-:W-:Y:S02]  /*12e60*/  FFMA.FTZ R62, R62, c[0x0][0x23c], -R138.reuse ;  /* 0x00008f003e3e7a23 */ /* 0x100fe4000001088a */
[--C-:B------:R-:W-:Y:S02]  /*12e70*/  FFMA.FTZ R78, R78, c[0x0][0x23c], -R138.reuse ;  /* 0x00008f004e4e7a23 */ /* 0x100fe4000001088a */
[--C-:B------:R-:W-:Y:S01]  /*12e80*/  FFMA.FTZ R79, R79, c[0x0][0x23c], -R138.reuse ;  /* 0x00008f004f4f7a23 */ /* 0x100fe2000001088a */
[----:B------:R2:W-:Y:S01]  /*12e90*/  MUFU.EX2 R146, R67 ;  /* 0x0000004300927308 */ /* 0x0005e20000000800 */
[--C-:B------:R-:W-:Y:S02]  /*12ea0*/  FFMA.FTZ R106, R106, c[0x0][0x23c], -R138.reuse ;  /* 0x00008f006a6a7a23 */ /* 0x100fe4000001088a */
[--C-:B------:R-:W-:Y:S02]  /*12eb0*/  FFMA.FTZ R107, R107, c[0x0][0x23c], -R138.reuse ;  /* 0x00008f006b6b7a23 */ /* 0x100fe4000001088a */
[----:B-1----:R-:W-:Y:S02]  /*12ec0*/  FMUL.FTZ R26, R133, R162 ;  /* 0x000000a2851a7220 */ /* 0x002fe40000410000 */
[--C-:B------:R-:W-:Y:S02]  /*12ed0*/  FFMA.FTZ R110, R110, c[0x0][0x23c], -R138.reuse ;  /* 0x00008f006e6e7a23 */ /* 0x100fe4000001088a */
[--C-:B------:R-:W-:Y:S01]  /*12ee0*/  FFMA.FTZ R111, R111, c[0x0][0x23c], -R138.reuse ;  /* 0x00008f006f6f7a23 */ /* 0x100fe2000001088a */
[----:B------:R1:W5:Y:S01]  /*12ef0*/  MUFU.EX2 R150, R29 ;  /* 0x0000001d00967308 */ /* 0x0003620000000800 */
[--C-:B------:R-:W-:Y:S02]  /*12f00*/  FFMA.FTZ R122, R122, c[0x0][0x23c], -R138.reuse ;  /* 0x00008f007a7a7a23 */ /* 0x100fe4000001088a */
[--C-:B------:R-:W-:Y:S02]  /*12f10*/  FFMA.FTZ R123, R123, c[0x0][0x23c], -R138.reuse ;  /* 0x00008f007b7b7a23 */ /* 0x100fe4000001088a */
[C---:B----4-:R-:W-:Y:S02]  /*12f20*/  FMUL.FTZ R66, R133.reuse, R142 ;  /* 0x0000008e85427220 */ /* 0x050fe40000410000 */
[--C-:B------:R-:W-:Y:S03]  /*12f30*/  FFMA.FTZ R126, R126, c[0x0][0x23c], -R138.reuse ;  /* 0x00008f007e7e7a23 */ /* 0x100fe6000001088a */
[----:B------:R4:W-:Y:S01]  /*12f40*/  MUFU.EX2 R149, R31 ;  /* 0x0000001f00957308 */ /* 0x0009e20000000800 */
[C---:B--2---:R-:W-:Y:S09]  /*12f50*/  FMUL.FTZ R67, R133.reuse, R143 ;  /* 0x0000008f85437220 */ /* 0x044ff20000410000 */
[----:B------:R-:W-:Y:S01]  /*12f60*/  MUFU.EX2 R160, R101 ;  /* 0x0000006500a07308 */ /* 0x000fe20000000800 */
[----:B-1----:R-:W-:Y:S01]  /*12f70*/  FMUL.FTZ R29, R2, R189 ;  /* 0x000000bd021d7220 */ /* 0x002fe20000410000 */
[----:B------:R-:W-:Y:S08]  /*12f80*/  MOV R189, R167 ;  /* 0x000000a700bd7202 */ /* 0x000ff00000000f00 */
[----:B------:R1:W-:Y:S01]  /*12f90*/  MUFU.EX2 R142, R42 ;  /* 0x0000002a008e7308 */ /* 0x0003e20000000800 */
[----:B----4-:R-:W-:Y:S09]  /*12fa0*/  FMUL.FTZ R31, R0, R191 ;  /* 0x000000bf001f7220 */ /* 0x010ff20000410000 */
[----:B------:R2:W-:Y:S10]  /*12fb0*/  MUFU.EX2 R143, R43 ;  /* 0x0000002b008f7308 */ /* 0x0005f40000000800 */
[----:B------:R4:W-:Y:S01]  /*12fc0*/  MUFU.EX2 R168, R45 ;  /* 0x0000002d00a87308 */ /* 0x0009e20000000800 */
[C---:B-1----:R-:W-:Y:S02]  /*12fd0*/  FMUL.FTZ R42, R133.reuse, R158 ;  /* 0x0000009e852a7220 */ /* 0x042fe40000410000 */
[----:B---3--:R-:W-:Y:S01]  /*12fe0*/  FFMA.FTZ R132, R132, R6, R243 ;  /* 0x0000000684847223 */ /* 0x008fe200000100f3 */
[----:B------:R-:W-:Y:S01]  /*12ff0*/  MOV R243, R69 ;  /* 0x0000004500f37202 */ /* 0x000fe20000000f00 */
[C---:B------:R-:W-:Y:S01]  /*13000*/  FMUL.FTZ R6, R133.reuse, R170 ;  /* 0x000000aa85067220 */ /* 0x040fe20000410000 */
[----:B------:R-:W1:Y:S01]  /*13010*/  LDSM.16.MT88.4 R68, [R217+0x8000] ;  /* 0x00800000d944783b */ /* 0x000e620000004200 */
[C---:B--2---:R-:W-:Y:S03]  /*13020*/  FMUL.FTZ R43, R133.reuse, R159 ;  /* 0x0000009f852b7220 */ /* 0x044fe60000410000 */
[----:B------:R-:W-:Y:S01]  /*13030*/  MUFU.EX2 R137, R137 ;  /* 0x0000008900897308 */ /* 0x000fe20000000800 */
[----:B------:R-:W-:Y:S01]  /*13040*/  MOV R170, R51 ;  /* 0x0000003300aa7202 */ /* 0x000fe20000000f00 */
[----:B------:R-:W-:Y:S01]  /*13050*/  FMUL.FTZ R51, R133, R147 ;  /* 0x0000009385337220 */ /* 0x000fe20000410000 */
[----:B------:R-:W-:Y:S01]  /*13060*/  MOV R173, R243 ;  /* 0x000000f300ad7202 */ /* 0x000fe20000000f00 */
[-C--:B------:R-:W-:Y:S05]  /*13070*/  HMMA.16816.F32 R4, R80, R32.reuse, R4 ;  /* 0x000000205004723c */ /* 0x080fea0000001804 */
[C---:B----4-:R-:W-:Y:S01]  /*13080*/  FMUL.FTZ R45, R2.reuse, R197 ;  /* 0x000000c5022d7220 */ /* 0x050fe20000410000 */
[----:B------:R2:W-:Y:S01]  /*13090*/  MUFU.EX2 R147, R30 ;  /* 0x0000001e00937308 */ /* 0x0005e20000000800 */
[----:B------:R-:W-:Y:S01]  /*130a0*/  MOV R191, R173 ;  /* 0x000000ad00bf7202 */ /* 0x000fe20000000f00 */
[C---:B------:R-:W-:Y:S04]  /*130b0*/  HMMA.16816.F32 R8, R84.reuse, R32, R8 ;  /* 0x000000205408723c */ /* 0x040fe80000001808 */
[----:B------:R-:W-:Y:S02]  /*130c0*/  MOV R173, R169 ;  /* 0x000000a900ad7202 */ /* 0x000fe40000000f00 */
[----:B------:R-:W-:Y:S01]  /*130d0*/  MOV R243, R172 ;  /* 0x000000ac00f37202 */ /* 0x000fe20000000f00 */
[C---:B------:R-:W-:Y:S01]  /*130e0*/  FMUL.FTZ R32, R2.reuse, R180 ;  /* 0x000000b402207220 */ /* 0x040fe20000410000 */
[-C--:B------:R-:W-:Y:S01]  /*130f0*/  HMMA.16816.F32 R12, R84, R34.reuse, R12 ;  /* 0x00000022540c723c */ /* 0x080fe2000000180c */
[----:B------:R-:W-:Y:S03]  /*13100*/  MUFU.EX2 R197, R61 ;  /* 0x0000003d00c57308 */ /* 0x000fe60000000800 */
[----:B------:R-:W-:Y:S01]  /*13110*/  MOV R180, R148 ;  /* 0x0000009400b47202 */ /* 0x000fe20000000f00 */
[----:B------:R-:W-:Y:S01]  /*13120*/  FMUL.FTZ R33, R2, R181 ;  /* 0x000000b502217220 */ /* 0x000fe20000410000 */
[----:B------:R-:W-:Y:S02]  /*13130*/  MOV R181, R174 ;  /* 0x000000ae00b57202 */ /* 0x000fe40000000f00 */
[C---:B------:R-:W-:Y:S03]  /*13140*/  HMMA.16816.F32 R16, R80.reuse, R34, R16 ;  /* 0x000000225010723c */ /* 0x040fe60000001810 */
[----:B------:R3:W4:Y:S01]  /*13150*/  MUFU.EX2 R148, R36 ;  /* 0x0000002400947308 */ /* 0x0007220000000800 */
[----:B------:R-:W-:Y:S02]  /*13160*/  MOV R172, R171 ;  /* 0x000000ab00ac7202 */ /* 0x000fe40000000f00 */
[----:B------:R-:W-:Y:S01]  /*13170*/  MOV R171, R170 ;  /* 0x000000aa00ab7202 */ /* 0x000fe20000000f00 */
[C---:B------:R-:W-:Y:S01]  /*13180*/  FMUL.FTZ R34, R0.reuse, R182 ;  /* 0x000000b600227220 */ /* 0x040fe20000410000 */
[-C--:B------:R-:W-:Y:S04]  /*13190*/  HMMA.16816.F32 R20, R80, R52.reuse, R20 ;  /* 0x000000345014723c */ /* 0x080fe80000001814 */
[----:B------:R-:W-:Y:S01]  /*131a0*/  MOV R170, R153 ;  /* 0x0000009900aa7202 */ /* 0x000fe20000000f00 */
[C---:B------:R-:W-:Y:S01]  /*131b0*/  FMUL.FTZ R35, R0.reuse, R183 ;  /* 0x000000b700237220 */ /* 0x040fe20000410000 */
[----:B------:R-:W-:Y:S01]  /*131c0*/  MOV R153, R157 ;  /* 0x0000009d00997202 */ /* 0x000fe20000000f00 */
[----:B--2---:R-:W-:Y:S01]  /*131d0*/  FMUL.FTZ R30, R0, R190 ;  /* 0x000000be001e7220 */ /* 0x004fe20000410000 */
[----:B------:R-:W-:Y:S01]  /*131e0*/  MUFU.EX2 R157, R97 ;  /* 0x00000061009d7308 */ /* 0x000fe20000000800 */
[----:B------:R-:W-:Y:S02]  /*131f0*/  MOV R174, R76 ;  /* 0x0000004c00ae7202 */ /* 0x000fe40000000f00 */
[----:B------:R-:W2:Y:S01]  /*13200*/  LDL.LU R76, [R1+0x40] ;  /* 0x00004000014c7983 */ /* 0x000ea20000300800 */
[C---:B------:R-:W-:Y:S04]  /*13210*/  HMMA.16816.F32 R32, R84.reuse, R52, R32 ;  /* 0x000000345420723c */ /* 0x040fe80000001820 */
[----:B------:R-:W-:Y:S02]  /*13220*/  MOV R182, R153 ;  /* 0x0000009900b67202 */ /* 0x000fe40000000f00 */
[----:B------:R1:W-:Y:S01]  /*13230*/  MUFU.EX2 R153, R96 ;  /* 0x0000006000997308 */ /* 0x0003e20000000800 */
[C---:B---3--:R-:W-:Y:S01]  /*13240*/  FMUL.FTZ R36, R2.reuse, R184 ;  /* 0x000000b802247220 */ /* 0x048fe20000410000 */
[----:B------:R-:W-:Y:S01]  /*13250*/  F2FP.PACK_AB R61, R145, R121 ;  /* 0x00000079913d723e */ /* 0x000fe200000000ff */
[C---:B------:R-:W-:Y:S03]  /*13260*/  FMUL.FTZ R52, R2.reuse, R192 ;  /* 0x000000c002347220 */ /* 0x040fe60000410000 */
[----:B------:R-:W-:Y:S01]  /*13270*/  MOV R192, R99 ;  /* 0x0000006300c07202 */ /* 0x000fe20000000f00 */
[----:B------:R-:W-:Y:S01]  /*13280*/  FMUL.FTZ R53, R2, R193 ;  /* 0x000000c102357220 */ /* 0x000fe20000410000 */
[-C--:B------:R-:W-:Y:S02]  /*13290*/  HMMA.16816.F32 R36, R84, R54.reuse, R36 ;  /* 0x000000365424723c */ /* 0x080fe40000001824 */
[----:B------:R3:W-:Y:S01]  /*132a0*/  MUFU.EX2 R169, R113 ;  /* 0x0000007100a97308 */ /* 0x0007e20000000800 */
[----:B------:R-:W-:Y:S02]  /*132b0*/  MOV R193, R98 ;  /* 0x0000006200c17202 */ /* 0x000fe40000000f00 */
[----:B------:R-:W-:Y:S02]  /*132c0*/  MOV R190, R166 ;  /* 0x000000a600be7202 */ /* 0x000fe40000000f00 */
[----:B------:R-:W-:Y:S01]  /*132d0*/  MOV R179, R171 ;  /* 0x000000ab00b37202 */ /* 0x000fe20000000f00 */
[C---:B------:R-:W-:Y:S04]  /*132e0*/  HMMA.16816.F32 R48, R80.reuse, R54, R48 ;  /* 0x000000365030723c */ /* 0x040fe80000001830 */
[----:B------:R-:W-:Y:S01]  /*132f0*/  MOV R171, R165 ;  /* 0x000000a500ab7202 */ /* 0x000fe20000000f00 */
[----:B------:R4:W-:Y:S01]  /*13300*/  MUFU.EX2 R167, R47 ;  /* 0x0000002f00a77308 */ /* 0x0009e20000000800 */
[----:B------:R-:W-:Y:S01]  /*13310*/  MOV R175, R243 ;  /* 0x000000f300af7202 */ /* 0x000fe20000000f00 */
[C---:B------:R-:W-:Y:S01]  /*13320*/  FMUL.FTZ R54, R0.reuse, R194 ;  /* 0x000000c200367220 */ /* 0x040fe20000410000 */
[-C--:B-1----:R-:W-:Y:S01]  /*13330*/  HMMA.16816.F32 R24, R80, R68.reuse, R24 ;  /* 0x000000445018723c */ /* 0x082fe20000001818 */
[----:B------:R-:W1:Y:S03]  /*13340*/  LDSM.16.MT88.4 R96, [R218+0x8000] ;  /* 0x00800000da60783b */ /* 0x000e660000004200 */
[----:B------:R-:W-:Y:S01]  /*13350*/  MOV R101, R180 ;  /* 0x000000b400657202 */ /* 0x000fe20000000f00 */
[----:B------:R-:W-:Y:S01]  /*13360*/  FMUL.FTZ R55, R0, R195 ;  /* 0x000000c300377220 */ /* 0x000fe20000410000 */
[----:B------:R-:W-:Y:S01]  /*13370*/  MOV R180, R172 ;  /* 0x000000ac00b47202 */ /* 0x000fe20000000f00 */
[----:B------:R5:W-:Y:S01]  /*13380*/  MUFU.EX2 R165, R46 ;  /* 0x0000002e00a57308 */ /* 0x000be20000000800 */
[C---:B------:R-:W-:Y:S04]  /*13390*/  HMMA.16816.F32 R28, R84.reuse, R68, R28 ;  /* 0x00000044541c723c */ /* 0x040fe8000000181c */
[----:B------:R-:W-:Y:S02]  /*133a0*/  MOV R172, R156 ;  /* 0x0000009c00ac7202 */ /* 0x000fe40000000f00 */
[----:B---3--:R-:W-:Y:S01]  /*133b0*/  MOV R113, R192 ;  /* 0x000000c000717202 */ /* 0x008fe20000000f00 */
[C---:B------:R-:W-:Y:S01]  /*133c0*/  FMUL.FTZ R68, R2.reuse, R200 ;  /* 0x000000c802447220 */ /* 0x040fe20000410000 */
[-C--:B------:R-:W-:Y:S01]  /*133d0*/  HMMA.16816.F32 R52, R84, R70.reuse, R52 ;  /* 0x000000465434723c */ /* 0x080fe20000001834 */
[----:B------:R3:W1:Y:S03]  /*133e0*/  MUFU.EX2 R156, R44 ;  /* 0x0000002c009c7308 */ /* 0x0006660000000800 */
[----:B------:R-:W-:Y:S01]  /*133f0*/  FMUL.FTZ R69, R2, R201 ;  /* 0x000000c902457220 */ /* 0x000fe20000410000 */
[----:B------:R-:W-:Y:S01]  /*13400*/  MOV R200, R188 ;  /* 0x000000bc00c87202 */ /* 0x000fe20000000f00 */
[C---:B----4-:R-:W-:Y:S01]  /*13410*/  FMUL.FTZ R47, R0.reuse, R199 ;  /* 0x000000c7002f7220 */ /* 0x050fe20000410000 */
[----:B------:R-:W-:Y:S01]  /*13420*/  MOV R201, R100 ;  /* 0x0000006400c97202 */ /* 0x000fe20000000f00 */
[C---:B------:R-:W-:Y:S03]  /*13430*/  HMMA.16816.F32 R64, R80.reuse, R70, R64 ;  /* 0x000000465040723c */ /* 0x040fe60000001840 */
[----:B------:R4:W-:Y:S01]  /*13440*/  MUFU.EX2 R162, R58 ;  /* 0x0000003a00a27308 */ /* 0x0009e20000000800 */
[--C-:B------:R-:W-:Y:S01]  /*13450*/  FFMA.FTZ R100, R91, c[0x0][0x23c], -R138.reuse ;  /* 0x00008f005b647a23 */ /* 0x100fe2000001088a */
[----:B------:R-:W-:Y:S01]  /*13460*/  MOV R184, R178 ;  /* 0x000000b200b87202 */ /* 0x000fe20000000f00 */
[C---:B-----5:R-:W-:Y:S01]  /*13470*/  FMUL.FTZ R46, R0.reuse, R198 ;  /* 0x000000c6002e7220 */ /* 0x060fe20000410000 */
[----:B------:R-:W-:Y:S01]  /*13480*/  MOV R178, R170 ;  /* 0x000000aa00b27202 */ /* 0x000fe20000000f00 */
[C---:B------:R-:W-:Y:S04]  /*13490*/  FMUL.FTZ R70, R0.reuse, R202 ;  /* 0x000000ca00467220 */ /* 0x040fe80000410000 */
[----:B------:R-:W-:Y:S01]  /*134a0*/  FMUL.FTZ R71, R0, R203 ;  /* 0x000000cb00477220 */ /* 0x000fe20000410000 */
[----:B------:R5:W-:Y:S01]  /*134b0*/  MUFU.EX2 R195, R59 ;  /* 0x0000003b00c37308 */ /* 0x000be20000000800 */
[----:B------:R-:W-:Y:S01]  /*134c0*/  MOV R203, R93 ;  /* 0x0000005d00cb7202 */ /* 0x000fe20000000f00 */
[--C-:B------:R-:W-:Y:S01]  /*134d0*/  FFMA.FTZ R93, R90, c[0x0][0x23c], -R138.reuse ;  /* 0x00008f005a5d7a23 */ /* 0x100fe2000001088a */
[----:B------:R-:W-:Y:S01]  /*134e0*/  MOV R202, R161 ;  /* 0x000000a100ca7202 */ /* 0x000fe20000000f00 */
[-C--:B-1----:R-:W-:Y:S03]  /*134f0*/  HMMA.16816.F32 R40, R80, R96.reuse, R40 ;  /* 0x000000605028723c */ /* 0x082fe60000001828 */
[----:B---3--:R-:W-:Y:S01]  /*13500*/  FMUL.FTZ R44, R2, R196 ;  /* 0x000000c4022c7220 */ /* 0x008fe20000410000 */
[----:B------:R-:W-:Y:S02]  /*13510*/  MOV R183, R176 ;  /* 0x000000b000b77202 */ /* 0x000fe40000000f00 */
[----:B------:R-:W-:Y:S01]  /*13520*/  MUFU.EX2 R188, R75 ;  /* 0x0000004b00bc7308 */ /* 0x000fe20000000800 */
[----:B------:R-:W-:Y:S02]  /*13530*/  MOV R176, R164 ;  /* 0x000000a400b07202 */ /* 0x000fe40000000f00 */
[----:B------:R-:W-:Y:S01]  /*13540*/  MOV R199, R101 ;  /* 0x0000006500c77202 */ /* 0x000fe20000000f00 */
[C---:B------:R-:W-:Y:S04]  /*13550*/  HMMA.16816.F32 R44, R84.reuse, R96, R44 ;  /* 0x00000060542c723c */ /* 0x040fe8000000182c */
[C---:B----4-:R-:W-:Y:S02]  /*13560*/  FMUL.FTZ R58, R133.reuse, R154 ;  /* 0x0000009a853a7220 */ /* 0x050fe40000410000 */
[----:B------:R1:W-:Y:S01]  /*13570*/  MUFU.EX2 R170, R112 ;  /* 0x0000007000aa7308 */ /* 0x0003e20000000800 */
[--C-:B------:R-:W-:Y:S01]  /*13580*/  FFMA.FTZ R101, R94, c[0x0][0x23c], -R138.reuse ;  /* 0x00008f005e657a23 */ /* 0x100fe2000001088a */
[-C--:B------:R-:W-:Y:S01]  /*13590*/  HMMA.16816.F32 R68, R84, R98.reuse, R68 ;  /* 0x000000625444723c */ /* 0x080fe20000001844 */
[----:B------:R-:W3:Y:S03]  /*135a0*/  LDSM.16.MT88.4 R84, [R216+0x8800] ;  /* 0x00880000d854783b */ /* 0x000ee60000004200 */
[----:B-----5:R-:W-:Y:S04]  /*135b0*/  FMUL.FTZ R59, R133, R155 ;  /* 0x0000009b853b7220 */ /* 0x020fe80000410000 */
[----:B------:R4:W-:Y:S03]  /*135c0*/  MUFU.EX2 R192, R77 ;  /* 0x0000004d00c07308 */ /* 0x0009e60000000800 */
[----:B------:R-:W-:Y:S01]  /*135d0*/  HMMA.16816.F32 R56, R80, R98, R56 ;  /* 0x000000625038723c */ /* 0x000fe20000001838 */
[----:B------:R-:W5:Y:S04]  /*135e0*/  LDL.LU R81, [R1+0x44] ;  /* 0x0000440001517983 */ /* 0x000f680000300800 */
[----:B------:R-:W5:Y:S02]  /*135f0*/  LDL.LU R80, [R1+0x48] ;  /* 0x0000480001507983 */ /* 0x000f640000300800 */
[----:B------:R3:W-:Y:S01]  /*13600*/  MUFU.EX2 R196, R60 ;  /* 0x0000003c00c47308 */ /* 0x0007e20000000800 */
[----:B------:R-:W-:Y:S01]  /*13610*/  F2FP.PACK_AB R82, R150, R144 ;  /* 0x000000909652723e */ /* 0x000fe200000000ff */
[----:B------:R-:W2:Y:S03]  /*13620*/  LDSM.16.MT88.4 R96, [R219+0x8800] ;  /* 0x00880000db60783b */ /* 0x000ea60000004200 */
[----:B-1----:R-:W-:Y:S01]  /*13630*/  MOV R112, R72 ;  /* 0x0000004800707202 */ /* 0x002fe20000000f00 */
[--C-:B------:R-:W-:Y:S01]  /*13640*/  FFMA.FTZ R72, R63, c[0x0][0x23c], -R138.reuse ;  /* 0x00008f003f487a23 */ /* 0x100fe2000001088a */
[----:B------:R-:W-:Y:S02]  /*13650*/  F2FP.PACK_AB R63, R152, R148 ;  /* 0x00000094983f723e */ /* 0x000fe400000000ff */
[----:B------:R-:W-:Y:S01]  /*13660*/  F2FP.PACK_AB R83, R149, R147 ;  /* 0x000000939553723e */ /* 0x000fe200000000ff */
[----:B------:R1:W-:Y:S01]  /*13670*/  MUFU.EX2 R194, R62 ;  /* 0x0000003e00c27308 */ /* 0x0003e20000000800 */
[----:B----4-:R-:W-:Y:S09]  /*13680*/  F2FP.PACK_AB R77, R143, R142 ;  /* 0x0000008e8f4d723e */ /* 0x010ff200000000ff */
[----:B------:R4:W-:Y:S01]  /*13690*/  MUFU.EX2 R166, R116 ;  /* 0x0000007400a67308 */ /* 0x0009e20000000800 */
[----:B---3--:R-:W-:Y:S09]  /*136a0*/  F2FP.PACK_AB R60, R206, R207 ;  /* 0x000000cfce3c723e */ /* 0x008ff200000000ff */
[----:B------:R-:W-:Y:S01]  /*136b0*/  MUFU.EX2 R243, R212 ;  /* 0x000000d400f37308 */ /* 0x000fe20000000800 */
[----:B-1----:R-:W-:Y:S09]  /*136c0*/  F2FP.PACK_AB R62, R204, R205 ;  /* 0x000000cdcc3e723e */ /* 0x002ff200000000ff */
[----:B------:R1:W-:Y:S01]  /*136d0*/  MUFU.EX2 R212, R117 ;  /* 0x0000007500d47308 */ /* 0x0003e20000000800 */
[-C--:B------:R-:W-:Y:S05]  /*136e0*/  HMMA.16816.F32 R4, R60, R84.reuse, R4 ;  /* 0x000000543c04723c */ /* 0x080fea0000001804 */
[----:B----4-:R-:W-:Y:S02]  /*136f0*/  MOV R116, R112 ;  /* 0x0000007000747202 */ /* 0x010fe40000000f00 */
[----:B------:R-:W-:Y:S02]  /*13700*/  MOV R112, R191 ;  /* 0x000000bf00707202 */ /* 0x000fe40000000f00 */
[----:B------:R-:W-:Y:S10]  /*13710*/  MUFU.EX2 R191, R72 ;  /* 0x0000004800bf7308 */ /* 0x000ff40000000800 */
[----:B------:R3:W-:Y:S01]  /*13720*/  MUFU.EX2 R198, R128 ;  /* 0x0000008000c67308 */ /* 0x0007e20000000800 */
[----:B-1----:R-:W-:Y:S09]  /*13730*/  MOV R117, R190 ;  /* 0x000000be00757202 */ /* 0x002ff20000000f00 */
[----:B------:R-:W-:Y:S10]  /*13740*/  MUFU.EX2 R190, R73 ;  /* 0x0000004900be7308 */ /* 0x000ff40000000800 */
[----:B------:R-:W1:Y:S01]  /*13750*/  MUFU.EX2 R210, R210 ;  /* 0x000000d200d27308 */ /* 0x000e620000000800 */
[----:B---3--:R-:W-:Y:S09]  /*13760*/  MOV R128, R189 ;  /* 0x000000bd00807202 */ /* 0x008ff20000000f00 */
[----:B------:R-:W-:Y:S10]  /*13770*/  MUFU.EX2 R209, R209 ;  /* 0x000000d100d17308 */ /* 0x000ff40000000800 */
[----:B------:R-:W3:Y:S10]  /*13780*/  MUFU.EX2 R208, R208 ;  /* 0x000000d000d07308 */ /* 0x000ef40000000800 */
[----:B------:R4:W-:Y:S10]  /*13790*/  MUFU.EX2 R163, R102 ;  /* 0x0000006600a37308 */ /* 0x0009f40000000800 */
[----:B------:R1:W-:Y:S10]  /*137a0*/  MUFU.EX2 R159, R78 ;  /* 0x0000004e009f7308 */ /* 0x0003f40000000800 */
[----:B------:R3:W-:Y:S01]  /*137b0*/  MUFU.EX2 R158, R79 ;  /* 0x0000004f009e7308 */ /* 0x0007e20000000800 */
[--C-:B----4-:R-:W-:Y:S02]  /*137c0*/  FFMA.FTZ R102, R95, c[0x0][0x23c], -R138.reuse ;  /* 0x00008f005f667a23 */ /* 0x110fe4000001088a */
[----:B------:R-:W-:Y:S07]  /*137d0*/  FFMA.FTZ R138, R127, c[0x0][0x23c], -R138 ;  /* 0x00008f007f8a7a23 */ /* 0x000fee000001088a */
[----:B------:R-:W-:Y:S01]  /*137e0*/  MUFU.EX2 R215, R215 ;  /* 0x000000d700d77308 */ /* 0x000fe20000000800 */
[----:B-1----:R-:W-:Y:S09]  /*137f0*/  F2FP.PACK_AB R78, R168, R156 ;  /* 0x0000009ca84e723e */ /* 0x002ff200000000ff */
[----:B------:R-:W-:Y:S01]  /*13800*/  MUFU.EX2 R138, R138 ;  /* 0x0000008a008a7308 */ /* 0x000fe20000000800 */
[----:B---3--:R-:W-:Y:S09]  /*13810*/  F2FP.PACK_AB R79, R167, R165 ;  /* 0x000000a5a74f723e */ /* 0x008ff200000000ff */
[----:B------:R-:W1:Y:S10]  /*13820*/  MUFU.EX2 R214, R214 ;  /* 0x000000d600d67308 */ /* 0x000e740000000800 */
[----:B------:R-:W3:Y:S10]  /*13830*/  MUFU.EX2 R213, R213 ;  /* 0x000000d500d57308 */ /* 0x000ef40000000800 */
[----:B------:R-:W4:Y:S10]  /*13840*/  MUFU.EX2 R164, R103 ;  /* 0x0000006700a47308 */ /* 0x000f340000000800 */
[----:B------:R-:W-:Y:S01]  /*13850*/  MUFU.EX2 R238, R238 ;  /* 0x000000ee00ee7308 */ /* 0x000fe20000000800 */
[----:B--2---:R-:W-:Y:S04]  /*13860*/  FFMA.FTZ R76, R133, R76, R193 ;  /* 0x0000004c854c7223 */ /* 0x004fe800000100c1 */
[----:B------:R-:W-:Y:S05]  /*13870*/  FADD.FTZ R76, R202, R76 ;  /* 0x0000004cca4c7221 */ /* 0x000fea0000010000 */
[----:B------:R2:W-:Y:S10]  /*13880*/  MUFU.EX2 R133, R74 ;  /* 0x0000004a00857308 */ /* 0x0005f40000000800 */
[----:B------:R-:W-:Y:S10]  /*13890*/  MUFU.EX2 R239, R239 ;  /* 0x000000ef00ef7308 */ /* 0x000ff40000000800 */
[----:B------:R-:W-:Y:S01]  /*138a0*/  MUFU.EX2 R237, R237 ;  /* 0x000000ed00ed7308 */ /* 0x000fe20000000800 */
[----:B--2---:R-:W-:Y:S09]  /*138b0*/  LDSM.16.MT88.4 R72, [R216+0x9000] ;  /* 0x00900000d848783b */ /* 0x004ff20000004200 */
[----:B------:R-:W-:Y:S10]  /*138c0*/  MUFU.EX2 R236, R236 ;  /* 0x000000ec00ec7308 */ /* 0x000ff40000000800 */
[----:B------:R-:W-:Y:S10]  /*138d0*/  MUFU.EX2 R241, R241 ;  /* 0x000000f100f17308 */ /* 0x000ff40000000800 */
[----:B------:R-:W-:Y:S10]  /*138e0*/  MUFU.EX2 R240, R240 ;  /* 0x000000f000f07308 */ /* 0x000ff40000000800 */
[----:B------:R-:W-:Y:S10]  /*138f0*/  MUFU.EX2 R235, R235 ;  /* 0x000000eb00eb7308 */ /* 0x000ff40000000800 */
[----:B------:R-:W-:Y:S10]  /*13900*/  MUFU.EX2 R193, R129 ;  /* 0x0000008100c17308 */ /* 0x000ff40000000800 */
[----:B------:R-:W-:Y:S10]  /*13910*/  MUFU.EX2 R161, R114 ;  /* 0x0000007200a17308 */ /* 0x000ff40000000800 */
[----:B------:R-:W-:Y:S01]  /*13920*/  MUFU.EX2 R189, R115 ;  /* 0x0000007300bd7308 */ /* 0x000fe20000000800 */
[----:B-----5:R-:W-:Y:S01]  /*13930*/  FFMA.FTZ R2, R2, R81, R92 ;  /* 0x0000005102027223 */ /* 0x020fe2000001005c */
[----:B------:R-:W-:Y:S01]  /*13940*/  F2FP.PACK_AB R81, R140, R124 ;  /* 0x0000007c8c51723e */ /* 0x000fe200000000ff */
[----:B------:R-:W-:Y:S01]  /*13950*/  FFMA.FTZ R92, R0, R80, R251 ;  /* 0x00000050005c7223 */ /* 0x000fe200000100fb */
[----:B------:R-:W-:Y:S01]  /*13960*/  F2FP.PACK_AB R80, R141, R120 ;  /* 0x000000788d50723e */ /* 0x000fe200000000ff */
[----:B------:R-:W-:Y:S05]  /*13970*/  FADD.FTZ R0, R203, R132 ;  /* 0x00000084cb007221 */ /* 0x000fea0000010000 */
[----:B------:R-:W-:Y:S01]  /*13980*/  MUFU.EX2 R245, R245 ;  /* 0x000000f500f57308 */ /* 0x000fe20000000800 */
[----:B------:R-:W-:Y:S01]  /*13990*/  FADD.FTZ R92, R200, R92 ;  /* 0x0000005cc85c7221 */ /* 0x000fe20000010000 */
[----:B------:R-:W-:Y:S01]  /*139a0*/  MOV R200, R128 ;  /* 0x0000008000c87202 */ /* 0x000fe20000000f00 */
[----:B------:R-:W-:Y:S01]  /*139b0*/  FADD.FTZ R2, R201, R2 ;  /* 0x00000002c9027221 */ /* 0x000fe20000010000 */
[----:B------:R-:W-:Y:S01]  /*139c0*/  MOV R128, R117 ;  /* 0x0000007500807202 */ /* 0x000fe20000000f00 */
[C---:B------:R-:W-:Y:S04]  /*139d0*/  HMMA.16816.F32 R8, R80.reuse, R84, R8 ;  /* 0x000000545008723c */ /* 0x040fe80000001808 */
[----:B------:R-:W-:Y:S01]  /*139e0*/  MOV R117, R89 ;  /* 0x0000005900757202 */ /* 0x000fe20000000f00 */
[----:B------:R-:W-:Y:S01]  /*139f0*/  FADD.FTZ R95, R200, R76 ;  /* 0x0000004cc85f7221 */ /* 0x000fe20000010000 */
[----:B------:R-:W-:Y:S01]  /*13a00*/  F2FP.PACK_AB R76, R153, R146 ;  /* 0x00000092994c723e */ /* 0x000fe200000000ff */
[----:B------:R-:W-:Y:S01]  /*13a10*/  MUFU.EX2 R246, R246 ;  /* 0x000000f600f67308 */ /* 0x000fe20000000800 */
[-C--:B------:R-:W-:Y:S04]  /*13a20*/  HMMA.16816.F32 R12, R80, R86.reuse, R12 ;  /* 0x00000056500c723c */ /* 0x080fe8000000180c */
[----:B------:R-:W-:Y:S04]  /*13a30*/  FADD.FTZ R94, R128, R2 ;  /* 0x00000002805e7221 */ /* 0x000fe80000010000 */
[C---:B------:R-:W-:Y:S01]  /*13a40*/  HMMA.16816.F32 R16, R60.reuse, R86, R16 ;  /* 0x000000563c10723c */ /* 0x040fe20000001810 */
[----:B------:R-:W2:Y:S01]  /*13a50*/  LDSM.16.MT88.4 R84, [R217+0x8800] ;  /* 0x00880000d954783b */ /* 0x000ea20000004200 */
[----:B------:R5:W-:Y:S06]  /*13a60*/  MUFU.EX2 R128, R93 ;  /* 0x0000005d00807308 */ /* 0x000bec0000000800 */
[-C--:B------:R-:W-:Y:S04]  /*13a70*/  HMMA.16816.F32 R20, R60, R96.reuse, R20 ;  /* 0x000000603c14723c */ /* 0x080fe80000001814 */
[----:B------:R-:W-:Y:S04]  /*13a80*/  MUFU.EX2 R242, R242 ;  /* 0x000000f200f27308 */ /* 0x000fe80000000800 */
[C---:B------:R-:W-:Y:S06]  /*13a90*/  HMMA.16816.F32 R32, R80.reuse, R96, R32 ;  /* 0x000000605020723c */ /* 0x040fec0000001820 */
[----:B------:R-:W-:Y:S02]  /*13aa0*/  MUFU.EX2 R244, R244 ;  /* 0x000000f400f47308 */ /* 0x000fe40000000800 */
[-C--:B------:R-:W-:Y:S08]  /*13ab0*/  HMMA.16816.F32 R36, R80, R98.reuse, R36 ;  /* 0x000000625024723c */ /* 0x080ff00000001824 */
[C---:B------:R-:W-:Y:S01]  /*13ac0*/  HMMA.16816.F32 R48, R60.reuse, R98, R48 ;  /* 0x000000623c30723c */ /* 0x040fe20000001830 */
[----:B------:R-:W1:Y:S01]  /*13ad0*/  LDSM.16.MT88.4 R96, [R218+0x8800] ;  /* 0x00880000da60783b */ /* 0x000e620000004200 */
[----:B------:R-:W-:Y:S06]  /*13ae0*/  MUFU.EX2 R249, R249 ;  /* 0x000000f900f97308 */ /* 0x000fec0000000800 */
[-C--:B--2---:R-:W-:Y:S04]  /*13af0*/  HMMA.16816.F32 R24, R60, R84.reuse, R24 ;  /* 0x000000543c18723c */ /* 0x084fe80000001818 */
[----:B------:R-:W-:Y:S04]  /*13b00*/  MUFU.EX2 R250, R250 ;  /* 0x000000fa00fa7308 */ /* 0x000fe80000000800 */
[C---:B------:R-:W-:Y:S06]  /*13b10*/  HMMA.16816.F32 R28, R80.reuse, R84, R28 ;  /* 0x00000054501c723c */ /* 0x040fec000000181c */
[----:B------:R-:W-:Y:S02]  /*13b20*/  MUFU.EX2 R247, R247 ;  /* 0x000000f700f77308 */ /* 0x000fe40000000800 */
[-C--:B------:R-:W-:Y:S08]  /*13b30*/  HMMA.16816.F32 R52, R80, R86.reuse, R52 ;  /* 0x000000565034723c */ /* 0x080ff00000001834 */
[----:B------:R-:W-:Y:S01]  /*13b40*/  MUFU.EX2 R248, R248 ;  /* 0x000000f800f87308 */ /* 0x000fe20000000800 */
[C---:B------:R-:W-:Y:S01]  /*13b50*/  HMMA.16816.F32 R64, R60.reuse, R86, R64 ;  /* 0x000000563c40723c */ /* 0x040fe20000001840 */
[----:B------:R-:W2:Y:S07]  /*13b60*/  LDSM.16.MT88.4 R84, [R219+0x9000] ;  /* 0x00900000db54783b */ /* 0x000eae0000004200 */
[-C--:B-1----:R-:W-:Y:S01]  /*13b70*/  HMMA.16816.F32 R40, R60, R96.reuse, R40 ;  /* 0x000000603c28723c */ /* 0x082fe20000001828 */
[----:B------:R-:W-:Y:S07]  /*13b80*/  MUFU.EX2 R132, R118 ;  /* 0x0000007600847308 */ /* 0x000fee0000000800 */
[C---:B------:R-:W-:Y:S03]  /*13b90*/  HMMA.16816.F32 R44, R80.reuse, R96, R44 ;  /* 0x00000060502c723c */ /* 0x040fe6000000182c */
[----:B------:R-:W-:Y:S04]  /*13ba0*/  MUFU.EX2 R97, R175 ;  /* 0x000000af00617308 */ /* 0x000fe80000000800 */
[----:B------:R-:W-:Y:S01]  /*13bb0*/  FADD.FTZ R96, R88, R0 ;  /* 0x0000000058607221 */ /* 0x000fe20000010000 */
[-C--:B------:R-:W-:Y:S01]  /*13bc0*/  HMMA.16816.F32 R68, R80, R98.reuse, R68 ;  /* 0x000000625044723c */ /* 0x080fe20000001844 */
[----:B------:R-:W1:Y:S03]  /*13bd0*/  LDSM.16.MT88.4 R80, [R217+0x9000] ;  /* 0x00900000d950783b */ /* 0x000e660000004200 */
[----:B------:R-:W-:Y:S01]  /*13be0*/  FADD.FTZ R0, R199, R92 ;  /* 0x0000005cc7007221 */ /* 0x000fe20000010000 */
[----:B------:R-:W-:Y:S01]  /*13bf0*/  MUFU.EX2 R129, R119 ;  /* 0x0000007700817308 */ /* 0x000fe20000000800 */
[----:B------:R-:W-:Y:S02]  /*13c00*/  FADD.FTZ R2, R117, R96 ;  /* 0x0000006075027221 */ /* 0x000fe40000010000 */
[----:B------:R-:W-:Y:S01]  /*13c10*/  HMMA.16816.F32 R56, R60, R98, R56 ;  /* 0x000000623c38723c */ /* 0x000fe20000001838 */
[----:B------:R-:W1:Y:S03]  /*13c20*/  LDSM.16.MT88.4 R88, [R218+0x9000] ;  /* 0x00900000da58783b */ /* 0x000e660000004200 */
[----:B------:R-:W-:Y:S02]  /*13c30*/  FADD.FTZ R0, R125, R0 ;  /* 0x000000007d007221 */ /* 0x000fe40000010000 */
[----:B------:R-:W-:Y:S01]  /*13c40*/  FADD.FTZ R2, R207, R2 ;  /* 0x00000002cf027221 */ /* 0x000fe20000010000 */
[----:B------:R-:W-:Y:S01]  /*13c50*/  F2FP.PACK_AB R61, R157, R151 ;  /* 0x000000979d3d723e */ /* 0x000fe200000000ff */
[----:B------:R-:W-:Y:S01]  /*13c60*/  FADD.FTZ R0, R124, R0 ;  /* 0x000000007c007221 */ /* 0x000fe20000010000 */
[----:B------:R-:W-:Y:S01]  /*13c70*/  F2FP.PACK_AB R60, R210, R211 ;  /* 0x000000d3d23c723e */ /* 0x000fe200000000ff */
[----:B------:R-:W-:Y:S02]  /*13c80*/  MUFU.EX2 R127, R100 ;  /* 0x00000064007f7308 */ /* 0x000fe40000000800 */
[----:B------:R-:W-:Y:S01]  /*13c90*/  F2FP.PACK_AB R62, R208, R209 ;  /* 0x000000d1d03e723e */ /* 0x000fe200000000ff */
[----:B------:R-:W-:Y:S01]  /*13ca0*/  FADD.FTZ R0, R140, R0 ;  /* 0x000000008c007221 */ /* 0x000fe20000010000 */
[----:B------:R-:W-:Y:S01]  /*13cb0*/  F2FP.PACK_AB R63, R170, R160 ;  /* 0x000000a0aa3f723e */ /* 0x000fe200000000ff */
[----:B------:R-:W-:Y:S02]  /*13cc0*/  FADD.FTZ R2, R206, R2 ;  /* 0x00000002ce027221 */ /* 0x000fe40000010000 */
[----:B------:R-:W-:Y:S02]  /*13cd0*/  FADD.FTZ R0, R147, R0 ;  /* 0x0000000093007221 */ /* 0x000fe40000010000 */
[----:B------:R-:W-:Y:S01]  /*13ce0*/  FADD.FTZ R2, R205, R2 ;  /* 0x00000002cd027221 */ /* 0x000fe20000010000 */
[----:B------:R-:W-:Y:S01]  /*13cf0*/  MUFU.EX2 R130, R130 ;  /* 0x0000008200827308 */ /* 0x000fe20000000800 */
[-C--:B------:R-:W-:Y:S03]  /*13d00*/  HMMA.16816.F32 R4, R60, R72.reuse, R4 ;  /* 0x000000483c04723c */ /* 0x080fe60000001804 */
[----:B------:R-:W-:Y:S02]  /*13d10*/  FADD.FTZ R0, R149, R0 ;  /* 0x0000000095007221 */ /* 0x000fe40000010000 */
[----:B------:R-:W-:Y:S02]  /*13d20*/  FADD.FTZ R2, R204, R2 ;  /* 0x00000002cc027221 */ /* 0x000fe40000010000 */
[----:B------:R-:W-:Y:S01]  /*13d30*/  FADD.FTZ R0, R142, R0 ;  /* 0x000000008e007221 */ /* 0x000fe20000010000 */
[C---:B------:R-:W-:Y:S01]  /*13d40*/  HMMA.16816.F32 R8, R76.reuse, R72, R8 ;  /* 0x000000484c08723c */ /* 0x040fe20000001808 */
[----:B------:R-:W-:Y:S03]  /*13d50*/  MUFU.EX2 R131, R131 ;  /* 0x0000008300837308 */ /* 0x000fe60000000800 */
[----:B------:R-:W-:Y:S02]  /*13d60*/  FADD.FTZ R0, R143, R0 ;  /* 0x000000008f007221 */ /* 0x000fe40000010000 */
[----:B------:R-:W-:Y:S02]  /*13d70*/  FADD.FTZ R2, R211, R2 ;  /* 0x00000002d3027221 */ /* 0x000fe40000010000 */
[-C--:B------:R-:W-:Y:S03]  /*13d80*/  HMMA.16816.F32 R12, R76, R74.reuse, R12 ;  /* 0x0000004a4c0c723c */ /* 0x080fe6000000180c */
[----:B------:R-:W-:Y:S01]  /*13d90*/  MUFU.EX2 R125, R101 ;  /* 0x00000065007d7308 */ /* 0x000fe20000000800 */
[----:B------:R-:W-:Y:S02]  /*13da0*/  FADD.FTZ R2, R210, R2 ;  /* 0x00000002d2027221 */ /* 0x000fe40000010000 */
[----:B------:R-:W-:Y:S02]  /*13db0*/  FADD.FTZ R0, R165, R0 ;  /* 0x00000000a5007221 */ /* 0x000fe40000010000 */
[C---:B------:R-:W-:Y:S01]  /*13dc0*/  HMMA.16816.F32 R16, R60.reuse, R74, R16 ;  /* 0x0000004a3c10723c */ /* 0x040fe20000001810 */
[----:B------:R-:W3:Y:S03]  /*13dd0*/  LDSM.16.MT88.4 R72, [R216+0x9800] ;  /* 0x00980000d848783b */ /* 0x000ee60000004200 */
[----:B------:R-:W-:Y:S01]  /*13de0*/  FADD.FTZ R0, R167, R0 ;  /* 0x00000000a7007221 */ /* 0x000fe20000010000 */
[----:B------:R-:W-:Y:S03]  /*13df0*/  MUFU.EX2 R119, R187 ;  /* 0x000000bb00777308 */ /* 0x000fe60000000800 */
[-C--:B--2---:R-:W-:Y:S04]  /*13e00*/  HMMA.16816.F32 R20, R60, R84.reuse, R20 ;  /* 0x000000543c14723c */ /* 0x084fe80000001814 */
[----:B------:R-:W-:Y:S03]  /*13e10*/  FADD.FTZ R0, R162, R0 ;  /* 0x00000000a2007221 */ /* 0x000fe60000010000 */
[----:B------:R-:W-:Y:S01]  /*13e20*/  MUFU.EX2 R252, R252 ;  /* 0x000000fc00fc7308 */ /* 0x000fe20000000800 */
[C---:B------:R-:W-:Y:S04]  /*13e30*/  HMMA.16816.F32 R32, R76.reuse, R84, R32 ;  /* 0x000000544c20723c */ /* 0x040fe80000001820 */
[----:B------:R-:W-:Y:S04]  /*13e40*/  FADD.FTZ R0, R195, R0 ;  /* 0x00000000c3007221 */ /* 0x000fe80000010000 */
[-C--:B------:R-:W-:Y:S01]  /*13e50*/  HMMA.16816.F32 R36, R76, R86.reuse, R36 ;  /* 0x000000564c24723c */ /* 0x080fe20000001824 */
[----:B------:R-:W-:Y:S03]  /*13e60*/  MUFU.EX2 R117, R186 ;  /* 0x000000ba00757308 */ /* 0x000fe60000000800 */
[----:B------:R-:W-:Y:S04]  /*13e70*/  FADD.FTZ R0, R194, R0 ;  /* 0x00000000c2007221 */ /* 0x000fe80000010000 */
[C---:B------:R-:W-:Y:S01]  /*13e80*/  HMMA.16816.F32 R48, R60.reuse, R86, R48 ;  /* 0x000000563c30723c */ /* 0x040fe20000001830 */
[----:B------:R-:W-:Y:S02]  /*13e90*/  LDSM.16.MT88.4 R84, [R217+0x9800] ;  /* 0x00980000d954783b */ /* 0x000fe40000004200 */
[----:B------:R-:W-:Y:S01]  /*13ea0*/  MUFU.EX2 R118, R185 ;  /* 0x000000b900767308 */ /* 0x000fe20000000800 */
[----:B------:R-:W-:Y:S04]  /*13eb0*/  FADD.FTZ R0, R191, R0 ;  /* 0x00000000bf007221 */ /* 0x000fe80000010000 */
[-C--:B-1----:R-:W-:Y:S05]  /*13ec0*/  HMMA.16816.F32 R24, R60, R80.reuse, R24 ;  /* 0x000000503c18723c */ /* 0x082fea0000001818 */
[----:B------:R-:W-:Y:S03]  /*13ed0*/  MUFU.EX2 R115, R183 ;  /* 0x000000b700737308 */ /* 0x000fe60000000800 */
[C---:B------:R-:W-:Y:S07]  /*13ee0*/  HMMA.16816.F32 R28, R76.reuse, R80, R28 ;  /* 0x000000504c1c723c */ /* 0x040fee000000181c */
[----:B------:R-:W-:Y:S01]  /*13ef0*/  MUFU.EX2 R114, R182 ;  /* 0x000000b600727308 */ /* 0x000fe20000000800 */
        /* <DEDUP_REMOVED lines=8> */
[-C--:B------:R-:W-:Y:S07]  /*13f80*/  HMMA.16816.F32 R68, R76, R90.reuse, R68 ;  /* 0x0000005a4c44723c */ /* 0x080fee0000001844 */
[----:B------:R-:W-:Y:S01]  /*13f90*/  F2FP.PACK_AB R78, R197, R196 ;  /* 0x000000c4c54e723e */ /* 0x000fe200000000ff */
[----:B------:R-:W-:Y:S01]  /*13fa0*/  HMMA.16816.F32 R56, R60, R90, R56 ;  /* 0x0000005a3c38723c */ /* 0x000fe20000001838 */
[----:B------:R-:W2:Y:S01]  /*13fb0*/  LDSM.16.MT88.4 R88, [R218+0x9800] ;  /* 0x00980000da58783b */ /* 0x000ea20000004200 */
[----:B------:R-:W1:Y:S02]  /*13fc0*/  MUFU.EX2 R99, R177 ;  /* 0x000000b100637308 */ /* 0x000e640000000800 */
[----:B------:R-:W-:Y:S01]  /*13fd0*/  FADD.FTZ R77, R113, R95 ;  /* 0x0000005f714d7221 */ /* 0x000fe20000010000 */
[----:B------:R-:W-:Y:S01]  /*13fe0*/  F2FP.PACK_AB R79, R191, R194 ;  /* 0x000000c2bf4f723e */ /* 0x000fe200000000ff */
[----:B------:R-:W-:Y:S01]  /*13ff0*/  FADD.FTZ R76, R116, R94 ;  /* 0x0000005e744c7221 */ /* 0x000fe20000010000 */
[----:B------:R-:W-:Y:S01]  /*14000*/  F2FP.PACK_AB R60, R214, R215 ;  /* 0x000000d7d63c723e */ /* 0x000fe200000000ff */
[----:B-----5:R-:W-:Y:S01]  /*14010*/  FADD.FTZ R93, R121, R77 ;  /* 0x0000004d795d7221 */ /* 0x020fe20000010000 */
[----:B------:R-:W-:Y:S03]  /*14020*/  F2FP.PACK_AB R61, R169, R166 ;  /* 0x000000a6a93d723e */ /* 0x000fe600000000ff */
[----:B---3--:R-:W-:Y:S01]  /*14030*/  F2FP.PACK_AB R62, R243, R213 ;  /* 0x000000d5f33e723e */ /* 0x008fe200000000ff */
[----:B------:R-:W-:Y:S01]  /*14040*/  FADD.FTZ R92, R120, R76 ;  /* 0x0000004c785c7221 */ /* 0x000fe20000010000 */
[----:B------:R-:W-:Y:S01]  /*14050*/  F2FP.PACK_AB R63, R198, R212 ;  /* 0x000000d4c63f723e */ /* 0x000fe200000000ff */
[----:B------:R-:W-:Y:S01]  /*14060*/  MUFU.EX2 R121, R102 ;  /* 0x0000006600797308 */ /* 0x000fe20000000800 */
[----:B----4-:R-:W-:Y:S02]  /*14070*/  F2FP.PACK_AB R76, R164, R163 ;  /* 0x000000a3a44c723e */ /* 0x010fe400000000ff */
[----:B------:R-:W-:Y:S03]  /*14080*/  F2FP.PACK_AB R77, R195, R162 ;  /* 0x000000a2c34d723e */ /* 0x000fe600000000ff */
[-C--:B------:R-:W-:Y:S04]  /*14090*/  HMMA.16816.F32 R4, R60, R72.reuse, R4 ;  /* 0x000000483c04723c */ /* 0x080fe80000001804 */
[----:B------:R-:W-:Y:S01]  /*140a0*/  MUFU.EX2 R120, R112 ;  /* 0x0000007000787308 */ /* 0x000fe20000000800 */
[----:B-1----:R-:W-:Y:S03]  /*140b0*/  F2FP.PACK_AB R154, R137, R99 ;  /* 0x00000063899a723e */ /* 0x002fe600000000ff */
[C---:B------:R-:W-:Y:S06]  /*140c0*/  HMMA.16816.F32 R8, R76.reuse, R72, R8 ;  /* 0x000000484c08723c */ /* 0x040fec0000001808 */
[----:B------:R-:W-:Y:S02]  /*140d0*/  MUFU.EX2 R116, R184 ;  /* 0x000000b800747308 */ /* 0x000fe40000000800 */
[-C--:B------:R-:W-:Y:S08]  /*140e0*/  HMMA.16816.F32 R12, R76, R74.reuse, R12 ;  /* 0x0000004a4c0c723c */ /* 0x080ff0000000180c */
[C---:B------:R-:W-:Y:S01]  /*140f0*/  HMMA.16816.F32 R16, R60.reuse, R74, R16 ;  /* 0x0000004a3c10723c */ /* 0x040fe20000001810 */
[----:B------:R-:W1:Y:S01]  /*14100*/  LDSM.16.MT88.4 R72, [R216+0xa000] ;  /* 0x00a00000d848783b */ /* 0x000e620000004200 */
[----:B------:R-:W-:Y:S06]  /*14110*/  MUFU.EX2 R102, R180 ;  /* 0x000000b400667308 */ /* 0x000fec0000000800 */
[-C--:B------:R-:W-:Y:S04]  /*14120*/  HMMA.16816.F32 R20, R60, R80.reuse, R20 ;  /* 0x000000503c14723c */ /* 0x080fe80000001814 */
[----:B------:R-:W3:Y:S04]  /*14130*/  MUFU.EX2 R98, R176 ;  /* 0x000000b000627308 */ /* 0x000ee80000000800 */
[C---:B------:R-:W-:Y:S06]  /*14140*/  HMMA.16816.F32 R32, R76.reuse, R80, R32 ;  /* 0x000000504c20723c */ /* 0x040fec0000001820 */
[----:B------:R-:W-:Y:S02]  /*14150*/  MUFU.EX2 R95, R173 ;  /* 0x000000ad005f7308 */ /* 0x000fe40000000800 */
[-C--:B------:R-:W-:Y:S08]  /*14160*/  HMMA.16816.F32 R36, R76, R82.reuse, R36 ;  /* 0x000000524c24723c */ /* 0x080ff00000001824 */
[C---:B------:R-:W-:Y:S01]  /*14170*/  HMMA.16816.F32 R48, R60.reuse, R82, R48 ;  /* 0x000000523c30723c */ /* 0x040fe20000001830 */
[----:B------:R-:W4:Y:S01]  /*14180*/  LDSM.16.MT88.4 R80, [R219+0xa000] ;  /* 0x00a00000db50783b */ /* 0x000f220000004200 */
[----:B------:R-:W-:Y:S02]  /*14190*/  MUFU.EX2 R94, R122 ;  /* 0x0000007a005e7308 */ /* 0x000fe40000000800 */
[----:B---3--:R-:W-:Y:S04]  /*141a0*/  F2FP.PACK_AB R155, R97, R98 ;  /* 0x00000062619b723e */ /* 0x008fe800000000ff */
        /* <DEDUP_REMOVED lines=8> */
[-C--:B--2---:R-:W-:Y:S04]  /*14230*/  HMMA.16816.F32 R40, R60, R88.reuse, R40 ;  /* 0x000000583c28723c */ /* 0x084fe80000001828 */
[----:B------:R-:W-:Y:S04]  /*14240*/  MUFU.EX2 R107, R107 ;  /* 0x0000006b006b7308 */ /* 0x000fe80000000800 */
[C---:B------:R-:W-:Y:S06]  /*14250*/  HMMA.16816.F32 R44, R76.reuse, R88, R44 ;  /* 0x000000584c2c723c */ /* 0x040fec000000182c */
[----:B------:R-:W-:Y:S02]  /*14260*/  MUFU.EX2 R104, R108 ;  /* 0x0000006c00687308 */ /* 0x000fe40000000800 */
[-C--:B------:R-:W-:Y:S07]  /*14270*/  HMMA.16816.F32 R68, R76, R90.reuse, R68 ;  /* 0x0000005a4c44723c */ /* 0x080fee0000001844 */
[----:B------:R-:W-:Y:S01]  /*14280*/  FADD.FTZ R77, R145, R93 ;  /* 0x0000005d914d7221 */ /* 0x000fe20000010000 */
[----:B------:R-:W-:Y:S01]  /*14290*/  HMMA.16816.F32 R56, R60, R90, R56 ;  /* 0x0000005a3c38723c */ /* 0x000fe20000001838 */
[----:B------:R-:W2:Y:S01]  /*142a0*/  LDSM.16.MT88.4 R88, [R218+0xa000] ;  /* 0x00a00000da58783b */ /* 0x000ea20000004200 */
[----:B------:R-:W-:Y:S02]  /*142b0*/  MUFU.EX2 R105, R109 ;  /* 0x0000006d00697308 */ /* 0x000fe40000000800 */
[----:B------:R-:W-:Y:S01]  /*142c0*/  FADD.FTZ R76, R141, R92 ;  /* 0x0000005c8d4c7221 */ /* 0x000fe20000010000 */
[----:B------:R-:W-:Y:S01]  /*142d0*/  F2FP.PACK_AB R78, R192, R189 ;  /* 0x000000bdc04e723e */ /* 0x000fe200000000ff */
[----:B------:R-:W-:Y:S01]  /*142e0*/  FADD.FTZ R93, R148, R77 ;  /* 0x0000004d945d7221 */ /* 0x000fe20000010000 */
        /* <DEDUP_REMOVED lines=10> */
[-C--:B-1----:R-:W-:Y:S02]  /*14390*/  HMMA.16816.F32 R4, R60, R72.reuse, R4 ;  /* 0x000000483c04723c */ /* 0x082fe40000001804 */
[----:B------:R-:W-:Y:S06]  /*143a0*/  MUFU.EX2 R111, R111 ;  /* 0x0000006f006f7308 */ /* 0x000fec0000000800 */
[C---:B------:R-:W-:Y:S04]  /*143b0*/  HMMA.16816.F32 R8, R76.reuse, R72, R8 ;  /* 0x000000484c08723c */ /* 0x040fe80000001808 */
[----:B------:R-:W1:Y:S04]  /*143c0*/  MUFU.EX2 R96, R174 ;  /* 0x000000ae00607308 */ /* 0x000e680000000800 */
[-C--:B------:R-:W-:Y:S08]  /*143d0*/  HMMA.16816.F32 R12, R76, R74.reuse, R12 ;  /* 0x0000004a4c0c723c */ /* 0x080ff0000000180c */
[C---:B------:R-:W-:Y:S01]  /*143e0*/  HMMA.16816.F32 R16, R60.reuse, R74, R16 ;  /* 0x0000004a3c10723c */ /* 0x040fe20000001810 */
[----:B------:R-:W5:Y:S07]  /*143f0*/  LDSM.16.MT88.4 R72, [R216+0xa800] ;  /* 0x00a80000d848783b */ /* 0x000f6e0000004200 */
[-C--:B----4-:R-:W-:Y:S04]  /*14400*/  HMMA.16816.F32 R20, R60, R80.reuse, R20 ;  /* 0x000000503c14723c */ /* 0x090fe80000001814 */
[----:B-1----:R-:W-:Y:S04]  /*14410*/  F2FP.PACK_AB R200, R95, R96 ;  /* 0x000000605fc8723e */ /* 0x002fe800000000ff */
[C---:B------:R-:W-:Y:S08]  /*14420*/  HMMA.16816.F32 R32, R76.reuse, R80, R32 ;  /* 0x000000504c20723c */ /* 0x040ff00000001820 */
[-C--:B------:R-:W-:Y:S08]  /*14430*/  HMMA.16816.F32 R36, R76, R82.reuse, R36 ;  /* 0x000000524c24723c */ /* 0x080ff00000001824 */
[C---:B------:R-:W-:Y:S01]  /*14440*/  HMMA.16816.F32 R48, R60.reuse, R82, R48 ;  /* 0x000000523c30723c */ /* 0x040fe20000001830 */
[----:B------:R-:W1:Y:S07]  /*14450*/  LDSM.16.MT88.4 R80, [R219+0xa800] ;  /* 0x00a80000db50783b */ /* 0x000e6e0000004200 */
[-C--:B---3--:R-:W-:Y:S08]  /*14460*/  HMMA.16816.F32 R24, R60, R84.reuse, R24 ;  /* 0x000000543c18723c */ /* 0x088ff00000001818 */
[C---:B------:R-:W-:Y:S08]  /*14470*/  HMMA.16816.F32 R28, R76.reuse, R84, R28 ;  /* 0x000000544c1c723c */ /* 0x040ff0000000181c */
[-C--:B------:R-:W-:Y:S08]  /*14480*/  HMMA.16816.F32 R52, R76, R86.reuse, R52 ;  /* 0x000000564c34723c */ /* 0x080ff00000001834 */
[C---:B------:R-:W-:Y:S01]  /*14490*/  HMMA.16816.F32 R64, R60.reuse, R86, R64 ;  /* 0x000000563c40723c */ /* 0x040fe20000001840 */
[----:B------:R-:W3:Y:S07]  /*144a0*/  LDSM.16.MT88.4 R84, [R217+0xa800] ;  /* 0x00a80000d954783b */ /* 0x000eee0000004200 */
[-C--:B--2---:R-:W-:Y:S08]  /*144b0*/  HMMA.16816.F32 R40, R60, R88.reuse, R40 ;  /* 0x000000583c28723c */ /* 0x084ff00000001828 */
[C---:B------:R-:W-:Y:S08]  /*144c0*/  HMMA.16816.F32 R44, R76.reuse, R88, R44 ;  /* 0x000000584c2c723c */ /* 0x040ff0000000182c */
[-C--:B------:R-:W-:Y:S07]  /*144d0*/  HMMA.16816.F32 R68, R76, R90.reuse, R68 ;  /* 0x0000005a4c44723c */ /* 0x080fee0000001844 */
[----:B------:R-:W-:Y:S01]  /*144e0*/  FADD.FTZ R76, R150, R92 ;  /* 0x0000005c964c7221 */ /* 0x000fe20000010000 */
[----:B------:R-:W-:Y:S01]  /*144f0*/  HMMA.16816.F32 R56, R60, R90, R56 ;  /* 0x0000005a3c38723c */ /* 0x000fe20000001838 */
[----:B------:R-:W2:Y:S03]  /*14500*/  LDSM.16.MT88.4 R88, [R218+0xa800] ;  /* 0x00a80000da58783b */ /* 0x000ea60000004200 */
        /* <DEDUP_REMOVED lines=10> */
[----:B------:R-:W-:Y:S01]  /*145b0*/  LDSM.16.MT88.4 R144, [R219+0xb800] ;  /* 0x00b80000db90783b */ /* 0x000fe20000004200 */
[----:B------:R-:W-:Y:S02]  /*145c0*/  F2FP.PACK_AB R77, R127, R128 ;  /* 0x000000807f4d723e */ /* 0x000fe400000000ff */
[-C--:B-----5:R-:W-:Y:S03]  /*145d0*/  HMMA.16816.F32 R4, R60, R72.reuse, R4 ;  /* 0x000000483c04723c */ /* 0x0a0fe60000001804 */
[----:B------:R-:W-:Y:S02]  /*145e0*/  F2FP.PACK_AB R79, R121, R125 ;  /* 0x0000007d794f723e */ /* 0x000fe400000000ff */
[----:B------:R-:W-:Y:S05]  /*145f0*/  F2FP.PACK_AB R152, R102, R103 ;  /* 0x000000676698723e */ /* 0x000fea00000000ff */
[C---:B------:R-:W-:Y:S08]  /*14600*/  HMMA.16816.F32 R8, R76.reuse, R72, R8 ;  /* 0x000000484c08723c */ /* 0x040ff00000001808 */
[-C--:B------:R-:W-:Y:S08]  /*14610*/  HMMA.16816.F32 R12, R76, R74.reuse, R12 ;  /* 0x0000004a4c0c723c */ /* 0x080ff0000000180c */
[C---:B------:R-:W-:Y:S01]  /*14620*/  HMMA.16816.F32 R16, R60.reuse, R74, R16 ;  /* 0x0000004a3c10723c */ /* 0x040fe20000001810 */
[----:B------:R-:W4:Y:S07]  /*14630*/  LDSM.16.MT88.4 R72, [R216+0xb000] ;  /* 0x00b00000d848783b */ /* 0x000f2e0000004200 */
[-C--:B-1----:R-:W-:Y:S08]  /*14640*/  HMMA.16816.F32 R20, R60, R80.reuse, R20 ;  /* 0x000000503c14723c */ /* 0x082ff00000001814 */
        /* <DEDUP_REMOVED lines=20> */
[----:B------:R-:W-:Y:S03]  /*14790*/  F2FP.PACK_AB R61, R117, R252 ;  /* 0x000000fc753d723e */ /* 0x000fe600000000ff */
[----:B------:R-:W-:Y:S01]  /*147a0*/  F2FP.PACK_AB R62, R116, R118 ;  /* 0x00000076743e723e */ /* 0x000fe200000000ff */
[----:B------:R-:W-:Y:S01]  /*147b0*/  FADD.FTZ R2, R156, R76 ;  /* 0x0000004c9c027221 */ /* 0x000fe20000010000 */
[----:B------:R-:W-:Y:S02]  /*147c0*/  F2FP.PACK_AB R63, R114, R115 ;  /* 0x00000073723f723e */ /* 0x000fe400000000ff */
[----:B------:R-:W-:Y:S01]  /*147d0*/  F2FP.PACK_AB R153, R100, R101 ;  /* 0x000000656499723e */ /* 0x000fe200000000ff */
[----:B------:R-:W-:Y:S01]  /*147e0*/  FADD.FTZ R2, R168, R2 ;  /* 0x00000002a8027221 */ /* 0x000fe20000010000 */
[----:B------:R-:W-:Y:S02]  /*147f0*/  F2FP.PACK_AB R76, R112, R113 ;  /* 0x00000071704c723e */ /* 0x000fe400000000ff */
[----:B------:R-:W-:Y:S01]  /*14800*/  F2FP.PACK_AB R77, R107, R106 ;  /* 0x0000006a6b4d723e */ /* 0x000fe200000000ff */
[-C--:B----4-:R-:W-:Y:S03]  /*14810*/  HMMA.16816.F32 R4, R60, R72.reuse, R4 ;  /* 0x000000483c04723c */ /* 0x090fe60000001804 */
[----:B------:R-:W-:Y:S01]  /*14820*/  F2FP.PACK_AB R79, R111, R110 ;  /* 0x0000006e6f4f723e */ /* 0x000fe200000000ff */
[----:B------:R-:W-:Y:S06]  /*14830*/  FADD.FTZ R2, R163, R2 ;  /* 0x00000002a3027221 */ /* 0x000fec0000010000 */
[C---:B------:R-:W-:Y:S07]  /*14840*/  HMMA.16816.F32 R8, R76.reuse, R72, R8 ;  /* 0x000000484c08723c */ /* 0x040fee0000001808 */
[----:B------:R-:W-:Y:S01]  /*14850*/  FADD.FTZ R72, R170, R92 ;  /* 0x0000005caa487221 */ /* 0x000fe20000010000 */
[-C--:B------:R-:W-:Y:S04]  /*14860*/  HMMA.16816.F32 R12, R76, R74.reuse, R12 ;  /* 0x0000004a4c0c723c */ /* 0x080fe8000000180c */
[----:B------:R-:W-:Y:S02]  /*14870*/  FADD.FTZ R72, R166, R72 ;  /* 0x00000048a6487221 */ /* 0x000fe40000010000 */
[----:B------:R-:W-:Y:S02]  /*14880*/  FADD.FTZ R73, R208, R93 ;  /* 0x0000005dd0497221 */ /* 0x000fe40000010000 */
[C---:B------:R-:W-:Y:S01]  /*14890*/  HMMA.16816.F32 R16, R60.reuse, R74, R16 ;  /* 0x0000004a3c10723c */ /* 0x040fe20000001810 */
[----:B------:R-:W-:Y:S03]  /*148a0*/  MUFU.EX2 R75, R171 ;  /* 0x000000ab004b7308 */ /* 0x000fe60000000800 */
[----:B------:R-:W-:Y:S02]  /*148b0*/  FADD.FTZ R72, R169, R72 ;  /* 0x00000048a9487221 */ /* 0x000fe40000010000 */
[----:B------:R-:W-:Y:S02]  /*148c0*/  FADD.FTZ R73, R215, R73 ;  /* 0x00000049d7497221 */ /* 0x000fe40000010000 */
[-C--:B-1----:R-:W-:Y:S03]  /*148d0*/  HMMA.16816.F32 R20, R60, R80.reuse, R20 ;  /* 0x000000503c14723c */ /* 0x082fe60000001814 */
[----:B------:R-:W1:Y:S01]  /*148e0*/  MUFU.EX2 R74, R126 ;  /* 0x0000007e004a7308 */ /* 0x000e620000000800 */
[----:B------:R-:W-:Y:S04]  /*148f0*/  FADD.FTZ R73, R214, R73 ;  /* 0x00000049d6497221 */ /* 0x000fe80000010000 */
[C---:B------:R-:W-:Y:S05]  /*14900*/  HMMA.16816.F32 R32, R76.reuse, R80, R32 ;  /* 0x000000504c20723c */ /* 0x040fea0000001820 */
[----:B------:R-:W4:Y:S03]  /*14910*/  MUFU.EX2 R81, R123 ;  /* 0x0000007b00517308 */ /* 0x000f260000000800 */
[-C--:B------:R-:W-:Y:S07]  /*14920*/  HMMA.16816.F32 R36, R76, R82.reuse, R36 ;  /* 0x000000524c24723c */ /* 0x080fee0000001824 */
[----:B------:R-:W5:Y:S01]  /*14930*/  MUFU.EX2 R80, R172 ;  /* 0x000000ac00507308 */ /* 0x000f620000000800 */
[C---:B------:R-:W-:Y:S04]  /*14940*/  HMMA.16816.F32 R48, R60.reuse, R82, R48 ;  /* 0x000000523c30723c */ /* 0x040fe80000001830 */
[----:B-1----:R-:W-:Y:S04]  /*14950*/  F2FP.PACK_AB R203, R138, R74 ;  /* 0x0000004a8acb723e */ /* 0x002fe800000000ff */
[-C--:B---3--:R-:W-:Y:S04]  /*14960*/  HMMA.16816.F32 R24, R60, R84.reuse, R24 ;  /* 0x000000543c18723c */ /* 0x088fe80000001818 */
[----:B----4-:R-:W-:Y:S04]  /*14970*/  F2FP.PACK_AB R201, R81, R94 ;  /* 0x0000005e51c9723e */ /* 0x010fe800000000ff */
[C---:B------:R-:W-:Y:S04]  /*14980*/  HMMA.16816.F32 R28, R76.reuse, R84, R28 ;  /* 0x000000544c1c723c */ /* 0x040fe8000000181c */
[----:B-----5:R-:W-:Y:S04]  /*14990*/  F2FP.PACK_AB R202, R75, R80 ;  /* 0x000000504bca723e */ /* 0x020fe800000000ff */
[-C--:B------:R-:W-:Y:S08]  /*149a0*/  HMMA.16816.F32 R52, R76, R86.reuse, R52 ;  /* 0x000000564c34723c */ /* 0x080ff00000001834 */
[C---:B------:R-:W-:Y:S08]  /*149b0*/  HMMA.16816.F32 R64, R60.reuse, R86, R64 ;  /* 0x000000563c40723c */ /* 0x040ff00000001840 */
[-C--:B--2---:R-:W-:Y:S08]  /*149c0*/  HMMA.16816.F32 R40, R60, R88.reuse, R40 ;  /* 0x000000583c28723c */ /* 0x084ff00000001828 */
[C---:B------:R-:W-:Y:S08]  /*149d0*/  HMMA.16816.F32 R44, R76.reuse, R88, R44 ;  /* 0x000000584c2c723c */ /* 0x040ff0000000182c */
[-C--:B------:R-:W-:Y:S08]  /*149e0*/  HMMA.16816.F32 R68, R76, R90.reuse, R68 ;  /* 0x0000005a4c44723c */ /* 0x080ff00000001844 */
[----:B------:R-:W-:Y:S07]  /*149f0*/  HMMA.16816.F32 R56, R60, R90, R56 ;  /* 0x0000005a3c38723c */ /* 0x000fee0000001838 */
[----:B------:R-:W-:Y:S01]  /*14a00*/  FADD.FTZ R60, R164, R2 ;  /* 0x00000002a43c7221 */ /* 0x000fe20000010000 */
[-C--:B------:R-:W-:Y:S01]  /*14a10*/  HMMA.16816.F32 R168, R152, R148.reuse, R4 ;  /* 0x0000009498a8723c */ /* 0x080fe20000001804 */
[----:B------:R-:W1:Y:S04]  /*14a20*/  LDSM.16.MT88.4 R4, [R218+0xb800] ;  /* 0x00b80000da04783b */ /* 0x000e680000004200 */
[----:B------:R-:W-:Y:S03]  /*14a30*/  FADD.FTZ R2, R213, R73 ;  /* 0x00000049d5027221 */ /* 0x000fe60000010000 */
[C---:B------:R-:W-:Y:S07]  /*14a40*/  HMMA.16816.F32 R172, R200.reuse, R148, R8 ;  /* 0x00000094c8ac723c */ /* 0x040fee0000001808 */
[----:B------:R-:W-:Y:S01]  /*14a50*/  FADD.FTZ R9, R196, R60 ;  /* 0x0000003cc4097221 */ /* 0x000fe20000010000 */
[-C--:B------:R-:W-:Y:S04]  /*14a60*/  HMMA.16816.F32 R176, R200, R150.reuse, R12 ;  /* 0x00000096c8b0723c */ /* 0x080fe8000000180c */
[----:B------:R-:W-:Y:S03]  /*14a70*/  FADD.FTZ R8, R212, R72 ;  /* 0x00000048d4087221 */ /* 0x000fe60000010000 */
[----:B------:R-:W-:Y:S01]  /*14a80*/  FADD.FTZ R12, R243, R2 ;  /* 0x00000002f30c7221 */ /* 0x000fe20000010000 */
[C---:B------:R-:W-:Y:S04]  /*14a90*/  HMMA.16816.F32 R148, R152.reuse, R150, R16 ;  /* 0x000000969894723c */ /* 0x040fe80000001810 */
[----:B------:R-:W-:Y:S02]  /*14aa0*/  FADD.FTZ R2, R197, R9 ;  /* 0x00000009c5027221 */ /* 0x000fe40000010000 */
[----:B------:R-:W-:Y:S02]  /*14ab0*/  FADD.FTZ R8, R198, R8 ;  /* 0x00000008c6087221 */ /* 0x000fe40000010000 */
[----:B------:R-:W-:Y:S01]  /*14ac0*/  FADD.FTZ R10, R161, R2 ;  /* 0x00000002a10a7221 */ /* 0x000fe20000010000 */
[-C--:B------:R-:W-:Y:S03]  /*14ad0*/  HMMA.16816.F32 R164, R152, R144.reuse, R20 ;  /* 0x0000009098a4723c */ /* 0x080fe60000001814 */
[----:B------:R-:W-:Y:S02]  /*14ae0*/  FADD.FTZ R11, R237, R8 ;  /* 0x00000008ed0b7221 */ /* 0x000fe40000010000 */
[----:B------:R-:W-:Y:S01]  /*14af0*/  FADD.FTZ R9, R133, R0 ;  /* 0x0000000085097221 */ /* 0x000fe20000010000 */
[----:B------:R-:W-:Y:S01]  /*14b00*/  MOV R133, R135 ;  /* 0x0000008700857202 */ /* 0x000fe20000000f00 */
        /* <DEDUP_REMOVED lines=22> */
[----:B------:R-:W-:Y:S01]  /*14c70*/  FADD.FTZ R8, R246, R8 ;  /* 0x00000008f6087221 */ /* 0x000fe20000010000 */
[----:B------:R-:W-:Y:S01]  /*14c80*/  MOV R132, R136 ;  /* 0x0000008800847202 */ /* 0x000fe20000000f00 */
        /* <DEDUP_REMOVED lines=48> */
[----:B------:R-:W-:Y:S02]  /*14f90*/  FADD.FTZ R4, R97, R5 ;  /* 0x0000000561047221 */ /* 0x000fe40000010000 */
[----:B------:R-:W-:Y:S02]  /*14fa0*/  FADD.FTZ R2, R75, R2 ;  /* 0x000000024b027221 */ /* 0x000fe40000010000 */
[----:B------:R-:W-:Y:S01]  /*14fb0*/  FADD.FTZ R0, R138, R0 ;  /* 0x000000008a007221 */ /* 0x000fe20000010000 */
[----:B------:R1:W-:Y:S01]  /*14fc0*/  STL [R1+0x40], R4 ;  /* 0x0000400401007387 */ /* 0x0003e20000100800 */
[----:B------:R-:W-:Y:S03]  /*14fd0*/  MOV R138, R3 ;  /* 0x00000003008a7202 */ /* 0x000fe60000000f00 */
[----:B------:R1:W-:Y:S04]  /*14fe0*/  STL [R1+0x44], R2 ;  /* 0x0000440201007387 */ /* 0x0003e80000100800 */
[----:B------:R1:W-:Y:S02]  /*14ff0*/  STL [R1+0x48], R0 ;  /* 0x0000480001007387 */ /* 0x0003e40000100800 */
[----:B-1----:R-:W-:-:S05]  /*15000*/  @P0 BRA `(.L_x_28) ;  /* 0xffffb83000000947 */ /* 0x002fca000383ffff */
.L_x_27:
[----:B------:R-:W2:Y:S04]  /*15010*/  LDL.LU R2, [R1+0x34] ;  /* 0x0000340001027983 */ /* 0x000ea80000300800 */
[----:B------:R-:W1:Y:S01]  /*15020*/  S2R R43, SR_TID.X ;  /* 0x00000000002b7919 */ /* 0x000e620000002100 */
[----:B------:R-:W3:Y:S01]  /*15030*/  S2UR UR6, SR_CTAID.Y ;  /* 0x00000000000679c3 */ /* 0x000ee20000002600 */
[----:B------:R-:W-:-:S02]  /*15040*/  UISETP.NE.AND UP0, UPT, UR9, -0x1, UPT ;  /* 0xffffffff0900788c */ /* 0x000fc4000bf05270 */
[----:B------:R-:W4:Y:S01]  /*15050*/  LDL.LU R8, [R1+0x40] ;  /* 0x0000400001087983 */ /* 0x000f220000300800 */
[----:B------:R-:W-:-:S03]  /*15060*/  ULDC.64 UR4, c[0x0][0x1e8] ;  /* 0x00007a0000047ab9 */ /* 0x000fc60000000a00 */
[----:B------:R-:W4:Y:S04]  /*15070*/  LDL.LU R9, [R1+0x44] ;  /* 0x0000440001097983 */ /* 0x000f280000300800 */
[----:B------:R-:W4:Y:S01]  /*15080*/  LDL.LU R7, [R1+0x48] ;  /* 0x0000480001077983 */ /* 0x000f220000300800 */
[----:B------:R-:W-:Y:S01]  /*15090*/  @UP0 UIMAD.WIDE.U32 UR14, UR9, UR4, URZ ;  /* 0x00000004090e02a5 */ /* 0x000fe2000f8e003f */
[----:B------:R-:W3:Y:S01]  /*150a0*/  S2UR UR11, SR_CTAID.X ;  /* 0x00000000000b79c3 */ /* 0x000ee20000002500 */
[----:B------:R-:W-:Y:S01]  /*150b0*/  ULDC UR8, c[0x0][0x214] ;  /* 0x0000850000087ab9 */ /* 0x000fe20000000800 */
[----:B------:R-:W-:Y:S01]  /*150c0*/  BSSY B0, `(.L_x_31) ;  /* 0x0000127000007945 */ /* 0x000fe20003800000 */
[----:B------:R-:W-:Y:S02]  /*150d0*/  @UP0 UIMAD UR7, UR9, UR5, UR15 ;  /* 0x00000005090702a4 */ /* 0x000fe4000f8e020f */
[----:B------:R-:W-:-:S02]  /*150e0*/  UMOV UR24, URZ ;  /* 0x0000003f00187c82 */ /* 0x000fc40008000000 */
[----:B------:R-:W-:Y:S01]  /*150f0*/  ULDC.64 UR4, c[0x0][0x1e0] ;  /* 0x0000780000047ab9 */ /* 0x000fe20000000a00 */
[----:B------:R-:W3:Y:S01]  /*15100*/  S2UR UR12, SR_CTAID.Z ;  /* 0x00000000000c79c3 */ /* 0x000ee20000002700 */
[----:B------:R-:W-:Y:S01]  /*15110*/  UMOV UR25, URZ ;  /* 0x0000003f00197c82 */ /* 0x000fe20008000000 */
[----:B-1----:R-:W-:Y:S01]  /*15120*/  SHF.R.S32.HI R42, RZ, 0x1f, R43 ;  /* 0x0000001fff2a7819 */ /* 0x002fe2000001142b */
[----:B---3--:R-:W-:Y:S02]  /*15130*/  @!UP0 USHF.R.S32.HI UR13, URZ, 0x1f, UR6 ;  /* 0x0000001f3f0d8899 */ /* 0x008fe40008011406 */
[----:B------:R-:W-:Y:S02]  /*15140*/  @!UP0 UIMAD.WIDE.U32 UR22, UR6, UR4, URZ ;  /* 0x00000004061682a5 */ /* 0x000fe4000f8e003f */
[----:B------:R-:W-:-:S03]  /*15150*/  @!UP0 UIMAD UR13, UR13, UR4, URZ ;  /* 0x000000040d0d82a4 */ /* 0x000fc6000f8e023f */
[----:B------:R-:W-:Y:S02]  /*15160*/  ULDC.U8 UR4, c[0x0][0x329] ;  /* 0x0000ca4000047ab9 */ /* 0x000fe40000000000 */
[----:B------:R-:W-:Y:S02]  /*15170*/  UISETP.NE.AND UP1, UPT, UR4, URZ, UPT ;  /* 0x0000003f0400728c */ /* 0x000fe4000bf25270 */
[----:B------:R-:W-:Y:S02]  /*15180*/  @!UP0 UIMAD UR13, UR6, UR5, UR13 ;  /* 0x00000005060d82a4 */ /* 0x000fe4000f8e020d */
[----:B------:R-:W-:Y:S02]  /*15190*/  @!UP0 UMOV UR14, UR22 ;  /* 0x00000016000e8c82 */ /* 0x000fe40008000000 */
[----:B------:R-:W-:Y:S02]  /*151a0*/  ULDC.U8 UR5, c[0x0][0x328] ;  /* 0x0000ca0000057ab9 */ /* 0x000fe40000000000 */
[----:B------:R-:W-:-:S02]  /*151b0*/  UISETP.NE.AND UP2, UPT, UR5, URZ, UPT ;  /* 0x0000003f0500728c */ /* 0x000fc4000bf45270 */
[----:B------:R-:W-:Y:S02]  /*151c0*/  @!UP0 UIADD3 UR7, UR23, UR13, URZ ;  /* 0x0000000d17078290 */ /* 0x000fe4000fffe03f */
[----:B------:R-:W-:Y:S02]  /*151d0*/  UISETP.NE.OR UP3, UPT, UR4, URZ, !UP2 ;  /* 0x0000003f0400728c */ /* 0x000fe4000d765670 */
[----:B------:R-:W-:Y:S02]  /*151e0*/  @UP1 ULDC UR15, c[0x0][0x210] ;  /* 0x00008400000f1ab9 */ /* 0x000fe40000000800 */
[----:B------:R-:W-:Y:S02]  /*151f0*/  ULDC UR5, c[0x0][0x234] ;  /* 0x00008d0000057ab9 */ /* 0x000fe40000000800 */
[----:B------:R-:W-:Y:S02]  /*15200*/  @UP1 UIMAD UR15, UR15, UR8, URZ ;  /* 0x000000080f0f12a4 */ /* 0x000fe4000f8e023f */
[----:B------:R-:W-:-:S02]  /*15210*/  @!UP1 USEL UR15, UR8, UR5, !UP2 ;  /* 0x00000005080f9287 */ /* 0x000fc4000d000000 */
[----:B------:R-:W-:Y:S02]  /*15220*/  ULDC UR4, c[0x0][0x1c0] ;  /* 0x0000700000047ab9 */ /* 0x000fe40000000800 */
[----:B------:R-:W-:Y:S02]  /*15230*/  @UP1 UMOV UR18, 0x1 ;  /* 0x0000000100121882 */ /* 0x000fe40000000000 */
[----:B------:R-:W-:Y:S02]  /*15240*/  @!UP1 UIMAD UR18, UR15, UR4, URZ ;  /* 0x000000040f1292a4 */ /* 0x000fe4000f8e023f */
[----:B------:R-:W-:Y:S02]  /*15250*/  @!UP3 UIMAD UR20, UR6, UR8, URZ ;  /* 0x000000080614b2a4 */ /* 0x000fe4000f8e023f */
[----:B------:R-:W-:Y:S02]  /*15260*/  @UP1 ULDC UR19, c[0x0][0x210] ;  /* 0x0000840000131ab9 */ /* 0x000fe40000000800 */
[----:B------:R-:W-:-:S02]  /*15270*/  UIMAD UR4, UR6, UR18, URZ ;  /* 0x00000012060472a4 */ /* 0x000fc4000f8e023f */
[----:B------:R-:W-:Y:S02]  /*15280*/  @!UP1 UMOV UR19, 0x1 ;  /* 0x0000000100139882 */ /* 0x000fe40000000000 */
[----:B------:R-:W-:Y:S02]  /*15290*/  @!UP3 USEL UR20, UR20, UR9, !UP0 ;  /* 0x000000091414b287 */ /* 0x000fe4000c000000 */
[----:B------:R-:W-:Y:S02]  /*152a0*/  UIMAD UR11, UR11, UR19, URZ ;  /* 0x000000130b0b72a4 */ /* 0x000fe4000f8e023f */
[----:B------:R-:W-:Y:S02]  /*152b0*/  USEL UR4, UR4, URZ, UP3 ;  /* 0x0000003f04047287 */ /* 0x000fe40009800000 */
[----:B------:R-:W-:Y:S02]  /*152c0*/  USHF.L.U32 UR11, UR11, 0x7, URZ ;  /* 0x000000070b0b7899 */ /* 0x000fe4000800063f */
[----:B------:R-:W-:-:S02]  /*152d0*/  UIMAD UR15, UR12, UR15, UR4 ;  /* 0x0000000f0c0f72a4 */ /* 0x000fc4000f8e0204 */
[----:B------:R-:W-:Y:S02]  /*152e0*/  @!UP3 UMOV UR24, UR20 ;  /* 0x000000140018bc82 */ /* 0x000fe40008000000 */
[----:B------:R-:W-:Y:S02]  /*152f0*/  USHF.R.S32.HI UR4, URZ, 0x1f, UR11 ;  /* 0x0000001f3f047899 */ /* 0x000fe4000801140b */
[----:B------:R-:W-:Y:S02]  /*15300*/  @!UP3 USHF.R.S32.HI UR25, URZ, 0x1f, UR20 ;  /* 0x0000001f3f19b899 */ /* 0x000fe40008011414 */
[----:B------:R-:W-:Y:S02]  /*15310*/  USHF.R.S32.HI UR5, URZ, 0x1f, UR15 ;  /* 0x0000001f3f057899 */ /* 0x000fe4000801140f */
[----:B------:R-:W-:-:S04]  /*15320*/  UIADD3 UR11, UP2, UP1, UR11, UR24, UR15 ;  /* 0x000000180b0b7290 */ /* 0x000fc8000f95e00f */
[----:B------:R-:W-:Y:S01]  /*15330*/  UIADD3.X UR4, UR4, UR25, UR5, UP2, UP1 ;  /* 0x0000001904047290 */ /* 0x000fe200097e2405 */
[----:B--2---:R-:W1:Y:S04]  /*15340*/  SHFL.BFLY PT, R0, R2, 0x2, 0x1f ;  /* 0x0c401f0002007f89 */ /* 0x004e6800000e0000 */
[----:B----4-:R-:W2:Y:S04]  /*15350*/  SHFL.BFLY PT, R5, R8, 0x2, 0x1f ;  /* 0x0c401f0008057f89 */ /* 0x010ea800000e0000 */
[----:B------:R-:W3:Y:S01]  /*15360*/  SHFL.BFLY PT, R4, R9, 0x2, 0x1f ;  /* 0x0c401f0009047f89 */ /* 0x000ee200000e0000 */
[----:B-1----:R-:W-:-:S03]  /*15370*/  FADD.FTZ R0, R0, R2 ;  /* 0x0000000200007221 */ /* 0x002fc60000010000 */
[----:B------:R-:W1:Y:S04]  /*15380*/  SHFL.BFLY PT, R2, R7, 0x2, 0x1f ;  /* 0x0c401f0007027f89 */ /* 0x000e6800000e0000 */
[----:B------:R-:W4:Y:S01]  /*15390*/  SHFL.BFLY PT, R6, R0, 0x1, 0x1f ;  /* 0x0c201f0000067f89 */ /* 0x000f2200000e0000 */
[----:B--2---:R-:W-:Y:S02]  /*153a0*/  FADD.FTZ R5, R5, R8 ;  /* 0x0000000805057221 */ /* 0x004fe40000010000 */
[----:B---3--:R-:W-:-:S03]  /*153b0*/  FADD.FTZ R4, R4, R9 ;  /* 0x0000000904047221 */ /* 0x008fc60000010000 */
[----:B------:R-:W2:Y:S01]  /*153c0*/  SHFL.BFLY PT, R8, R5, 0x1, 0x1f ;  /* 0x0c201f0005087f89 */ /* 0x000ea200000e0000 */
[----:B-1----:R-:W-:Y:S02]  /*153d0*/  FADD.FTZ R2, R2, R7 ;  /* 0x0000000702027221 */ /* 0x002fe40000010000 */
[----:B----4-:R-:W-:-:S03]  /*153e0*/  FADD.FTZ R39, R0, R6 ;  /* 0x0000000600277221 */ /* 0x010fc60000010000 */
[----:B------:R-:W1:Y:S01]  /*153f0*/  SHFL.BFLY PT, R7, R2, 0x1, 0x1f ;  /* 0x0c201f0002077f89 */ /* 0x000e6200000e0000 */
[----:B------:R-:W-:-:S03]  /*15400*/  MOV R0, 0x3f800000 ;  /* 0x3f80000000007802 */ /* 0x000fc60000000f00 */
[----:B------:R-:W3:Y:S01]  /*15410*/  SHFL.BFLY PT, R6, R4, 0x1, 0x1f ;  /* 0x0c201f0004067f89 */ /* 0x000ee200000e0000 */
[----:B------:R-:W-:Y:S01]  /*15420*/  FSETP.NE.FTZ.AND P5, PT, R39, RZ, PT ;  /* 0x000000ff2700720b */ /* 0x000fe20003fb5000 */
[----:B--2---:R-:W-:-:S05]  /*15430*/  FADD.FTZ R38, R5, R8 ;  /* 0x0000000805267221 */ /* 0x004fca0000010000 */
[----:B------:R-:W-:-:S07]  /*15440*/  FSETP.NE.FTZ.AND P4, PT, R38, RZ, PT ;  /* 0x000000ff2600720b */ /* 0x000fce0003f95000 */
[----:B------:R-:W2:Y:S01]  /*15450*/  @P5 MUFU.RCP R0, R39 ;  /* 0x0000002700005308 */ /* 0x000ea20000001000 */
[----:B-1----:R-:W-:Y:S01]  /*15460*/  FADD.FTZ R40, R2, R7 ;  /* 0x0000000702287221 */ /* 0x002fe20000010000 */
[----:B------:R-:W-:Y:S01]  /*15470*/  MOV R2, 0x3f800000 ;  /* 0x3f80000000027802 */ /* 0x000fe20000000f00 */
[----:B---3--:R-:W-:Y:S01]  /*15480*/  FADD.FTZ R41, R4, R6 ;  /* 0x0000000604297221 */ /* 0x008fe20000010000 */
[----:B------:R-:W-:Y:S02]  /*15490*/  MOV R4, 0x3f800000 ;  /* 0x3f80000000047802 */ /* 0x000fe40000000f00 */
[----:B------:R-:W-:Y:S02]  /*154a0*/  FSETP.NE.FTZ.AND P0, PT, R40, RZ, PT ;  /* 0x000000ff2800720b */ /* 0x000fe40003f15000 */
[----:B------:R-:W-:Y:S01]  /*154b0*/  FSETP.NE.FTZ.AND P3, PT, R41, RZ, PT ;  /* 0x000000ff2900720b */ /* 0x000fe20003f75000 */
[C---:B--2---:R-:W-:Y:S01]  /*154c0*/  FMUL.FTZ R168, R0.reuse, R168 ;  /* 0x000000a800a87220 */ /* 0x044fe20000410000 */
[----:B------:R-:W1:Y:S01]  /*154d0*/  @P4 MUFU.RCP R4, R38 ;  /* 0x0000002600044308 */ /* 0x000e620000001000 */
[----:B------:R-:W-:-:S02]  /*154e0*/  FMUL.FTZ R9, R0, R169 ;  /* 0x000000a900097220 */ /* 0x000fc40000410000 */
[C---:B------:R-:W-:Y:S02]  /*154f0*/  FMUL.FTZ R148, R0.reuse, R148 ;  /* 0x0000009400947220 */ /* 0x040fe40000410000 */
[C---:B------:R-:W-:Y:S01]  /*15500*/  FMUL.FTZ R7, R0.reuse, R149 ;  /* 0x0000009500077220 */ /* 0x040fe20000410000 */
[----:B------:R-:W-:Y:S01]  /*15510*/  F2FP.PACK_AB R9, R9, R168 ;  /* 0x000000a80909723e */ /* 0x000fe200000000ff */
[C---:B------:R-:W-:Y:S02]  /*15520*/  FMUL.FTZ R164, R0.reuse, R164 ;  /* 0x000000a400a47220 */ /* 0x040fe40000410000 */
[C---:B------:R-:W-:Y:S01]  /*15530*/  FMUL.FTZ R21, R0.reuse, R165 ;  /* 0x000000a500157220 */ /* 0x040fe20000410000 */
[----:B------:R-:W-:Y:S01]  /*15540*/  F2FP.PACK_AB R7, R7, R148 ;  /* 0x000000940707723e */ /* 0x000fe200000000ff */
[----:B------:R-:W2:Y:S01]  /*15550*/  @P3 MUFU.RCP R2, R41 ;  /* 0x0000002900023308 */ /* 0x000ea20000001000 */
[C---:B------:R-:W-:Y:S02]  /*15560*/  FMUL.FTZ R144, R0.reuse, R144 ;  /* 0x0000009000907220 */ /* 0x040fe40000410000 */
[C---:B-----5:R-:W-:Y:S01]  /*15570*/  FMUL.FTZ R17, R0.reuse, R145 ;  /* 0x0000009100117220 */ /* 0x060fe20000410000 */
[----:B------:R-:W-:Y:S01]  /*15580*/  F2FP.PACK_AB R21, R21, R164 ;  /* 0x000000a41515723e */ /* 0x000fe200000000ff */
        /* <DEDUP_REMOVED lines=11> */
[----:B------:R-:W-:Y:S01]  /*15640*/  MOV R0, 0x3f800000 ;  /* 0x3f80000000007802 */ /* 0x000fe20000000f00 */
[----:B-1----:R-:W-:Y:S01]  /*15650*/  FMUL.FTZ R170, R4, R170 ;  /* 0x000000aa04aa7220 */ /* 0x002fe20000410000 */
[----:B------:R-:W-:Y:S01]  /*15660*/  F2FP.PACK_AB R34, R34, R156 ;  /* 0x0000009c2222723e */ /* 0x000fe200000000ff */
[C---:B------:R-:W-:Y:S01]  /*15670*/  FMUL.FTZ R8, R4.reuse, R171 ;  /* 0x000000ab04087220 */ /* 0x040fe20000410000 */
[----:B------:R-:W-:Y:S01]  /*15680*/  F2FP.PACK_AB R13, R13, R152 ;  /* 0x000000980d0d723e */ /* 0x000fe200000000ff */
[C---:B------:R-:W-:Y:S01]  /*15690*/  FMUL.FTZ R150, R4.reuse, R150 ;  /* 0x0000009604967220 */ /* 0x040fe20000410000 */
[----:B------:R-:W1:Y:S01]  /*156a0*/  @P0 MUFU.RCP R0, R40 ;  /* 0x0000002800000308 */ /* 0x000e620000001000 */
[----:B------:R-:W-:Y:S01]  /*156b0*/  FMUL.FTZ R5, R4, R151 ;  /* 0x0000009704057220 */ /* 0x000fe20000410000 */
[----:B------:R-:W-:Y:S01]  /*156c0*/  F2FP.PACK_AB R8, R8, R170 ;  /* 0x000000aa0808723e */ /* 0x000fe200000000ff */
[----:B------:R-:W-:-:S02]  /*156d0*/  FMUL.FTZ R166, R4, R166 ;  /* 0x000000a604a67220 */ /* 0x000fc40000410000 */
[C---:B------:R-:W-:Y:S01]  /*156e0*/  FMUL.FTZ R20, R4.reuse, R167 ;  /* 0x000000a704147220 */ /* 0x040fe20000410000 */
[----:B------:R-:W-:Y:S01]  /*156f0*/  F2FP.PACK_AB R5, R5, R150 ;  /* 0x000000960505723e */ /* 0x000fe200000000ff */
[C---:B------:R-:W-:Y:S02]  /*15700*/  FMUL.FTZ R146, R4.reuse, R146 ;  /* 0x0000009204927220 */ /* 0x040fe40000410000 */
[----:B------:R-:W-:Y:S01]  /*15710*/  FMUL.FTZ R16, R4, R147 ;  /* 0x0000009304107220 */ /* 0x000fe20000410000 */
[----:B------:R-:W-:Y:S01]  /*15720*/  F2FP.PACK_AB R20, R20, R166 ;  /* 0x000000a61414723e */ /* 0x000fe200000000ff */
[C---:B------:R-:W-:Y:S02]  /*15730*/  FMUL.FTZ R162, R4.reuse, R162 ;  /* 0x000000a204a27220 */ /* 0x040fe40000410000 */
[----:B------:R-:W-:Y:S01]  /*15740*/  FMUL.FTZ R32, R4, R163 ;  /* 0x000000a304207220 */ /* 0x000fe20000410000 */
        /* <DEDUP_REMOVED lines=9> */
[-C--:B------:R-:W-:Y:S01]  /*157e0*/  LEA.HI R4, R42, R43.reuse, RZ, 0x2 ;  /* 0x0000002b2a047211 */ /* 0x080fe200078f10ff */
[----:B--2---:R-:W-:Y:S01]  /*157f0*/  FMUL.FTZ R172, R2, R172 ;  /* 0x000000ac02ac7220 */ /* 0x004fe20000410000 */
[----:B------:R-:W-:Y:S01]  /*15800*/  LEA.HI R42, R42, R43, RZ, 0x5 ;  /* 0x0000002b2a2a7211 */ /* 0x000fe200078f28ff */
[C---:B------:R-:W-:Y:S01]  /*15810*/  FMUL.FTZ R37, R2.reuse, R173 ;  /* 0x000000ad02257220 */ /* 0x040fe20000410000 */
[----:B------:R-:W-:Y:S01]  /*15820*/  SHF.R.S32.HI R6, RZ, 0x2, R4 ;  /* 0x00000002ff067819 */ /* 0x000fe20000011404 */
[C---:B------:R-:W-:Y:S01]  /*15830*/  FMUL.FTZ R176, R2.reuse, R176 ;  /* 0x000000b002b07220 */ /* 0x040fe20000410000 */
[----:B------:R-:W-:Y:S01]  /*15840*/  SHF.R.S32.HI R27, RZ, 0x5, R42 ;  /* 0x00000005ff1b7819 */ /* 0x000fe2000001142a */
[C---:B------:R-:W-:Y:S01]  /*15850*/  FMUL.FTZ R36, R2.reuse, R177 ;  /* 0x000000b102247220 */ /* 0x040fe20000410000 */
[----:B------:R-:W-:Y:S01]  /*15860*/  F2FP.PACK_AB R37, R37, R172 ;  /* 0x000000ac2525723e */ /* 0x000fe200000000ff */
[C---:B------:R-:W-:Y:S01]  /*15870*/  FMUL.FTZ R180, R2.reuse, R180 ;  /* 0x000000b402b47220 */ /* 0x040fe20000410000 */
[----:B------:R-:W-:Y:S01]  /*15880*/  F2FP.PACK_AB R25, R25, R158 ;  /* 0x0000009e1919723e */ /* 0x000fe200000000ff */
[----:B------:R-:W-:Y:S01]  /*15890*/  FMUL.FTZ R19, R2, R181 ;  /* 0x000000b502137220 */ /* 0x000fe20000410000 */
[----:B------:R-:W-:Y:S01]  /*158a0*/  F2FP.PACK_AB R36, R36, R176 ;  /* 0x000000b02424723e */ /* 0x000fe200000000ff */
[C---:B------:R-:W-:Y:S01]  /*158b0*/  FMUL.FTZ R184, R2.reuse, R184 ;  /* 0x000000b802b87220 */ /* 0x040fe20000410000 */
[----:B------:R-:W-:Y:S01]  /*158c0*/  F2FP.PACK_AB R11, R11, R154 ;  /* 0x0000009a0b0b723e */ /* 0x000fe200000000ff */
[C---:B------:R-:W-:Y:S01]  /*158d0*/  FMUL.FTZ R15, R2.reuse, R185 ;  /* 0x000000b9020f7220 */ /* 0x040fe20000410000 */
        /* <DEDUP_REMOVED lines=8> */
[----:B------:R-:W-:Y:S01]  /*15960*/  FMUL.FTZ R23, R2, R197 ;  /* 0x000000c502177220 */ /* 0x000fe20000410000 */
[----:B------:R-:W-:Y:S01]  /*15970*/  F2FP.PACK_AB R26, R26, R192 ;  /* 0x000000c01a1a723e */ /* 0x000fe200000000ff */
[----:B------:R-:W-:-:S02]  /*15980*/  FMUL.FTZ R200, R2, R200 ;  /* 0x000000c802c87220 */ /* 0x000fc40000410000 */
[----:B------:R-:W-:Y:S01]  /*15990*/  FMUL.FTZ R12, R2, R201 ;  /* 0x000000c9020c7220 */ /* 0x000fe20000410000 */
[----:B------:R-:W-:Y:S01]  /*159a0*/  SHF.R.S32.HI R2, RZ, 0x1f, R4 ;  /* 0x0000001fff027819 */ /* 0x000fe20000011404 */
[C---:B-1----:R-:W-:Y:S01]  /*159b0*/  FMUL.FTZ R175, R0.reuse, R175 ;  /* 0x000000af00af7220 */ /* 0x042fe20000410000 */
[----:B------:R-:W-:Y:S01]  /*159c0*/  F2FP.PACK_AB R23, R23, R196 ;  /* 0x000000c41717723e */ /* 0x000fe200000000ff */
[----:B------:R-:W-:Y:S01]  /*159d0*/  FMUL.FTZ R174, R0, R174 ;  /* 0x000000ae00ae7220 */ /* 0x000fe20000410000 */
[----:B------:R-:W-:Y:S01]  /*159e0*/  LEA.HI R2, R2, R6, RZ, 0x3 ;  /* 0x0000000602027211 */ /* 0x000fe200078f18ff */
[----:B------:R-:W-:Y:S01]  /*159f0*/  FMUL.FTZ R179, R0, R179 ;  /* 0x000000b300b37220 */ /* 0x000fe20000410000 */
[----:B------:R-:W-:Y:S01]  /*15a00*/  F2FP.PACK_AB R12, R12, R200 ;  /* 0x000000c80c0c723e */ /* 0x000fe200000000ff */
[----:B------:R-:W-:Y:S01]  /*15a10*/  FMUL.FTZ R22, R0, R178 ;  /* 0x000000b200167220 */ /* 0x000fe20000410000 */
[----:B------:R-:W-:Y:S01]  /*15a20*/  LOP3.LUT R2, R2, 0xfffffff8, RZ, 0xc0, !PT ;  /* 0xfffffff802027812 */ /* 0x000fe200078ec0ff */
        /* <DEDUP_REMOVED lines=18> */
[----:B------:R-:W-:Y:S02]  /*15b50*/  IADD3 R0, R6, -R2, RZ ;  /* 0x8000000206007210 */ /* 0x000fe40007ffe0ff */
[----:B------:R-:W-:Y:S02]  /*15b60*/  LOP3.LUT R2, R4, 0x3ffffffc, RZ, 0xc0, !PT ;  /* 0x3ffffffc04027812 */ /* 0x000fe400078ec0ff */
[----:B------:R-:W-:Y:S02]  /*15b70*/  SHF.L.U32 R4, R0, 0x6, RZ ;  /* 0x0000000600047819 */ /* 0x000fe400000006ff */
[----:B------:R-:W-:-:S02]  /*15b80*/  IADD3 R2, -R2, R43, RZ ;  /* 0x0000002b02027210 */ /* 0x000fc40007ffe1ff */
[----:B------:R-:W-:Y:S02]  /*15b90*/  LOP3.LUT R4, R4, 0x1c0, RZ, 0xc0, !PT ;  /* 0x000001c004047812 */ /* 0x000fe400078ec0ff */
[----:B------:R-:W-:Y:S02]  /*15ba0*/  LOP3.LUT R6, R0, 0x1, RZ, 0xc0, !PT ;  /* 0x0000000100067812 */ /* 0x000fe400078ec0ff */
[----:B------:R-:W-:Y:S02]  /*15bb0*/  LEA R2, R27, R2, 0x9 ;  /* 0x000000021b027211 */ /* 0x000fe400078e48ff */
[----:B------:R-:W-:Y:S02]  /*15bc0*/  LEA.HI R4, R4, R4, RZ, 0x1d ;  /* 0x0000000404047211 */ /* 0x000fe400078fe8ff */
[----:B------:R-:W-:Y:S02]  /*15bd0*/  ISETP.NE.U32.AND P1, PT, R6, 0x1, PT ;  /* 0x000000010600780c */ /* 0x000fe40003f25070 */
[----:B------:R-:W-:-:S02]  /*15be0*/  MOV R6, 0xfffffff0 ;  /* 0xfffffff000067802 */ /* 0x000fc40000000f00 */
[----:B------:R-:W-:Y:S02]  /*15bf0*/  LEA R2, R2, R4, 0x1 ;  /* 0x0000000402027211 */ /* 0x000fe400078e08ff */
[----:B------:R-:W-:Y:S02]  /*15c00*/  SEL R6, R6, 0x10, !P1 ;  /* 0x0000001006067807 */ /* 0x000fe40004800000 */
[----:B------:R-:W-:Y:S02]  /*15c10*/  SHF.L.U32 R2, R2, 0x1, RZ ;  /* 0x0000000102027819 */ /* 0x000fe400000006ff */
[----:B------:R-:W-:Y:S02]  /*15c20*/  R2P PR, R0, 0x6 ;  /* 0x0000000600007804 */ /* 0x000fe40000000000 */
[----:B------:R-:W-:Y:S01]  /*15c30*/  IADD3 R4, R2, R6, RZ ;  /* 0x0000000602047210 */ /* 0x000fe20007ffe0ff */
[----:B------:R1:W-:Y:S01]  /*15c40*/  STS [R2], R9 ;  /* 0x0000000902007388 */ /* 0x0003e20000000800 */
[----:B------:R-:W-:-:S02]  /*15c50*/  MOV R0, 0x20 ;  /* 0x0000002000007802 */ /* 0x000fc40000000f00 */
[----:B------:R-:W-:Y:S01]  /*15c60*/  F2FP.PACK_AB R14, R199, R14 ;  /* 0x0000000ec70e723e */ /* 0x000fe200000000ff */
[----:B------:R-:W-:Y:S01]  /*15c70*/  STS [R2+0x400], R8 ;  /* 0x0004000802007388 */ /* 0x000fe20000000800 */
[----:B------:R-:W-:-:S03]  /*15c80*/  F2FP.PACK_AB R10, R203, R10 ;  /* 0x0000000acb0a723e */ /* 0x000fc600000000ff */
[----:B------:R2:W-:Y:S04]  /*15c90*/  STS [R4], R7 ;  /* 0x0000000704007388 */ /* 0x0005e80000000800 */
[----:B------:R3:W-:Y:S04]  /*15ca0*/  STS [R4+0x400], R5 ;  /* 0x0004000504007388 */ /* 0x0007e80000000800 */
[----:B------:R-:W-:Y:S04]  /*15cb0*/  STS [R2+0x2000], R37 ;  /* 0x0020002502007388 */ /* 0x000fe80000000800 */
[----:B------:R4:W-:Y:S04]  /*15cc0*/  STS [R2+0x2400], R174 ;  /* 0x002400ae02007388 */ /* 0x0009e80000000800 */
[----:B------:R-:W-:Y:S01]  /*15cd0*/  STS [R4+0x2000], R36 ;  /* 0x0020002404007388 */ /* 0x000fe20000000800 */
[----:B-1----:R-:W-:-:S03]  /*15ce0*/  MOV R9, 0x7f800000 ;  /* 0x7f80000000097802 */ /* 0x002fc60000000f00 */
[----:B------:R-:W-:Y:S01]  /*15cf0*/  STS [R4+0x2400], R22 ;  /* 0x0024001604007388 */ /* 0x000fe20000000800 */
[----:B--2---:R-:W-:Y:S02]  /*15d00*/  SEL R7, R0, 0xffffffe0, !P1 ;  /* 0xffffffe000077807 */ /* 0x004fe40004800000 */
[C---:B------:R-:W-:Y:S02]  /*15d10*/  IADD3 R0, R2.reuse, 0x40, RZ ;  /* 0x0000004002007810 */ /* 0x040fe40007ffe0ff */
[C---:B---3--:R-:W-:Y:S02]  /*15d20*/  IADD3 R5, R2.reuse, R7, RZ ;  /* 0x0000000702057210 */ /* 0x048fe40007ffe0ff */
[----:B------:R-:W-:-:S03]  /*15d30*/  @P2 IADD3 R0, R2, -0x40, RZ ;  /* 0xffffffc002002810 */ /* 0x000fc60007ffe0ff */
[----:B------:R-:W-:Y:S01]  /*15d40*/  STS [R5], R21 ;  /* 0x0000001505007388 */ /* 0x000fe20000000800 */
[----:B----4-:R-:W-:-:S03]  /*15d50*/  IADD3 R2, R4, R7, RZ ;  /* 0x0000000704027210 */ /* 0x010fc60007ffe0ff */
[----:B------:R-:W-:Y:S04]  /*15d60*/  STS [R5+0x400], R20 ;  /* 0x0004001405007388 */ /* 0x000fe80000000800 */
[----:B------:R-:W-:Y:S04]  /*15d70*/  STS [R2], R17 ;  /* 0x0000001102007388 */ /* 0x000fe80000000800 */
[----:B------:R-:W-:Y:S04]  /*15d80*/  STS [R2+0x400], R16 ;  /* 0x0004001002007388 */ /* 0x000fe80000000800 */
[----:B------:R-:W-:Y:S04]  /*15d90*/  STS [R5+0x2000], R19 ;  /* 0x0020001305007388 */ /* 0x000fe80000000800 */
[----:B------:R1:W-:Y:S04]  /*15da0*/  STS [R5+0x2400], R18 ;  /* 0x0024001205007388 */ /* 0x0003e80000000800 */
[----:B------:R-:W-:Y:S04]  /*15db0*/  STS [R2+0x2000], R15 ;  /* 0x0020000f02007388 */ /* 0x000fe80000000800 */
[----:B------:R2:W-:Y:S04]  /*15dc0*/  STS [R2+0x2400], R24 ;  /* 0x0024001802007388 */ /* 0x0005e80000000800 */
[----:B------:R-:W-:Y:S04]  /*15dd0*/  STS [R0], R33 ;  /* 0x0000002100007388 */ /* 0x000fe80000000800 */
[----:B------:R-:W-:Y:S01]  /*15de0*/  STS [R0+0x400], R32 ;  /* 0x0004002000007388 */ /* 0x000fe20000000800 */
[----:B-1----:R-:W-:-:S04]  /*15df0*/  IADD3 R5, R7, 0x400, R0 ;  /* 0x0000040007057810 */ /* 0x002fc80007ffe000 */
[C---:B------:R-:W-:Y:S02]  /*15e00*/  IADD3 R5, R6.reuse, R5, RZ ;  /* 0x0000000506057210 */ /* 0x040fe40007ffe0ff */
[----:B--2---:R-:W-:Y:S02]  /*15e10*/  IADD3 R2, R6, R0, RZ ;  /* 0x0000000006027210 */ /* 0x004fe40007ffe0ff */
[----:B------:R-:W1:Y:S02]  /*15e20*/  @P5 MUFU.LG2 R6, R39 ;  /* 0x0000002700065308 */ /* 0x000e640000000c00 */
[----:B------:R-:W-:Y:S01]  /*15e30*/  IADD3 R4, R7, R2, RZ ;  /* 0x0000000207047210 */ /* 0x000fe20007ffe0ff */
[----:B------:R-:W-:Y:S04]  /*15e40*/  STS [R2], R29 ;  /* 0x0000001d02007388 */ /* 0x000fe80000000800 */
[----:B------:R-:W-:Y:S04]  /*15e50*/  STS [R2+0x400], R28 ;  /* 0x0004001c02007388 */ /* 0x000fe80000000800 */
[----:B------:R-:W-:Y:S04]  /*15e60*/  STS [R0+0x2000], R31 ;  /* 0x0020001f00007388 */ /* 0x000fe80000000800 */
[----:B------:R2:W-:Y:S01]  /*15e70*/  STS [R0+0x2400], R30 ;  /* 0x0024001e00007388 */ /* 0x0005e20000000800 */
[----:B-1----:R-:W-:-:S03]  /*15e80*/  @P5 FMUL.FTZ R6, R6, 0.69314718246459960938 ;  /* 0x3f31721806065820 */ /* 0x002fc60000410000 */
[----:B------:R-:W-:Y:S04]  /*15e90*/  STS [R2+0x2000], R26 ;  /* 0x0020001a02007388 */ /* 0x000fe80000000800 */
[----:B------:R1:W-:Y:S01]  /*15ea0*/  STS [R2+0x2400], R35 ;  /* 0x0024002302007388 */ /* 0x0003e20000000800 */
[----:B--2---:R-:W-:-:S05]  /*15eb0*/  IADD3 R0, R7, R0, RZ ;  /* 0x0000000007007210 */ /* 0x004fca0007ffe0ff */
[----:B------:R-:W-:Y:S01]  /*15ec0*/  STS [R0], R34 ;  /* 0x0000002200007388 */ /* 0x000fe20000000800 */
[----:B-1----:R-:W1:Y:S03]  /*15ed0*/  @P4 MUFU.LG2 R2, R38 ;  /* 0x0000002600024308 */ /* 0x002e660000000c00 */
[----:B------:R-:W-:Y:S04]  /*15ee0*/  STS [R0+0x400], R25 ;  /* 0x0004001900007388 */ /* 0x000fe80000000800 */
[----:B------:R2:W-:Y:S04]  /*15ef0*/  STS [R4], R13 ;  /* 0x0000000d04007388 */ /* 0x0005e80000000800 */
[----:B------:R-:W-:Y:S04]  /*15f00*/  STS [R5], R11 ;  /* 0x0000000b05007388 */ /* 0x000fe80000000800 */
[----:B------:R-:W-:Y:S04]  /*15f10*/  STS [R0+0x2000], R23 ;  /* 0x0020001700007388 */ /* 0x000fe80000000800 */
[----:B------:R3:W-:Y:S04]  /*15f20*/  STS [R0+0x2400], R14 ;  /* 0x0024000e00007388 */ /* 0x0007e80000000800 */
[----:B------:R1:W-:Y:S04]  /*15f30*/  STS [R4+0x2000], R12 ;  /* 0x0020000c04007388 */ /* 0x0003e80000000800 */
[----:B------:R4:W-:Y:S04]  /*15f40*/  STS [R5+0x2000], R10 ;  /* 0x0020000a05007388 */ /* 0x0009e80000000800 */
[----:B------:R-:W-:Y:S01]  /*15f50*/  BAR.SYNC.DEFER_BLOCKING 0x0 ;  /* 0x0000000000007b1d */ /* 0x000fe20000010000 */
[----:B--2---:R-:W-:Y:S01]  /*15f60*/  MOV R13, 0x7f800000 ;  /* 0x7f800000000d7802 */ /* 0x004fe20000000f00 */
[----:B------:R-:W-:Y:S01]  /*15f70*/  @P5 FFMA.FTZ R13, R136, c[0x0][0x238], R6 ;  /* 0x00008e00880d5a23 */ /* 0x000fe20000010006 */
[----:B---3--:R-:W-:-:S02]  /*15f80*/  LOP3.LUT R0, R42, 0xffffffe0, RZ, 0xc0, !PT ;  /* 0xffffffe02a007812 */ /* 0x008fc400078ec0ff */
[----:B------:R-:W-:Y:S02]  /*15f90*/  MOV R14, 0x7f800000 ;  /* 0x7f800000000e7802 */ /* 0x000fe40000000f00 */
[----:B------:R-:W-:Y:S01]  /*15fa0*/  IADD3 R0, -R0, R43, RZ ;  /* 0x0000002b00007210 */ /* 0x000fe20007ffe1ff */
[----:B-1----:R-:W-:Y:S01]  /*15fb0*/  @P4 FMUL.FTZ R4, R2, 0.69314718246459960938 ;  /* 0x3f31721802044820 */ /* 0x002fe20000410000 */
[----:B------:R-:W-:Y:S02]  /*15fc0*/  MOV R12, 0x7f800000 ;  /* 0x7f800000000c7802 */ /* 0x000fe40000000f00 */
[----:B------:R-:W-:Y:S01]  /*15fd0*/  LOP3.LUT P1, RZ, R0, 0x3, RZ, 0xc0, !PT ;  /* 0x0000000300ff7812 */ /* 0x000fe2000782c0ff */
[----:B----4-:R-:W1:Y:S01]  /*15fe0*/  @P3 MUFU.LG2 R5, R41 ;  /* 0x0000002900053308 */ /* 0x010e620000000c00 */
[----:B------:R-:W-:Y:S01]  /*15ff0*/  @P4 FFMA.FTZ R14, R135, c[0x0][0x238], R4 ;  /* 0x00008e00870e4a23 */ /* 0x000fe20000010004 */
[----:B------:R2:W3:Y:S04]  /*16000*/  LDS.128 R16, [R234] ;  /* 0x00000000ea107984 */ /* 0x0004e80000000c00 */
[----:B------:R2:W4:Y:S02]  /*16010*/  LDS.128 R20, [R234+0x800] ;  /* 0x00080000ea147984 */ /* 0x0005240000000c00 */
[----:B------:R-:W2:Y:S02]  /*16020*/  @P0 MUFU.LG2 R0, R40 ;  /* 0x0000002800000308 */ /* 0x000ea40000000c00 */
[----:B------:R3:W3:Y:S04]  /*16030*/  LDS.128 R28, [R234+0x1000] ;  /* 0x00100000ea1c7984 */ /* 0x0006e80000000c00 */
[----:B------:R3:W3:Y:S01]  /*16040*/  LDS.128 R32, [R234+0x1800] ;  /* 0x00180000ea207984 */ /* 0x0006e20000000c00 */
[----:B-1----:R-:W-:-:S03]  /*16050*/  @P3 FMUL.FTZ R2, R5, 0.69314718246459960938 ;  /* 0x3f31721805023820 */ /* 0x002fc60000410000 */
[----:B------:R1:W1:Y:S01]  /*16060*/  LDS.128 R36, [R234+0x2000] ;  /* 0x00200000ea247984 */ /* 0x0002620000000c00 */
[----:B------:R-:W-:-:S03]  /*16070*/  @P3 FFMA.FTZ R9, R134, c[0x0][0x238], R2 ;  /* 0x00008e0086093a23 */ /* 0x000fc60000010002 */
[----:B------:R1:W1:Y:S01]  /*16080*/  LDS.128 R44, [R234+0x2800] ;  /* 0x00280000ea2c7984 */ /* 0x0002620000000c00 */
[----:B--2---:R-:W-:-:S03]  /*16090*/  @P0 FMUL.FTZ R0, R0, 0.69314718246459960938 ;  /* 0x3f31721800000820 */ /* 0x004fc60000410000 */
[----:B------:R2:W1:Y:S01]  /*160a0*/  LDS.128 R48, [R234+0x3000] ;  /* 0x00300000ea307984 */ /* 0x0004620000000c00 */
[----:B------:R-:W-:-:S03]  /*160b0*/  @P0 FFMA.FTZ R12, R3, c[0x0][0x238], R0 ;  /* 0x00008e00030c0a23 */ /* 0x000fc60000010000 */
[----:B------:R-:W1:Y:S01]  /*160c0*/  LDS.128 R232, [R234+0x3800] ;  /* 0x00380000eae87984 */ /* 0x000e620000000c00 */
[----:B------:R-:W-:Y:S05]  /*160d0*/  @P1 BRA `(.L_x_32) ;  /* 0x0000025000001947 */ /* 0x000fea0003800000 */
[----:B------:R-:W5:Y:S01]  /*160e0*/  LDL.LU R52, [R1+0xc8] ;  /* 0x0000c80001347983 */ /* 0x000f620000300800 */
[----:B------:R-:W-:-:S04]  /*160f0*/  SHF.R.S32.HI R0, RZ, 0x1f, R27 ;  /* 0x0000001fff007819 */ /* 0x000fc8000001141b */
[----:B------:R-:W-:-:S04]  /*16100*/  LEA.HI R0, R0, R27, RZ, 0x2 ;  /* 0x0000001b00007211 */ /* 0x000fc800078f10ff */
[----:B------:R-:W-:-:S05]  /*16110*/  LOP3.LUT R0, R0, 0xffffffc, RZ, 0xc0, !PT ;  /* 0x0ffffffc00007812 */ /* 0x000fca00078ec0ff */
[----:B------:R-:W-:-:S04]  /*16120*/  IMAD.IADD R0, R27, 0x1, -R0 ;  /* 0x000000011b007824 */ /* 0x000fc800078e0a00 */
[----:B-----5:R-:W-:-:S05]  /*16130*/  IMAD R0, R0, 0x10, R52 ;  /* 0x0000001000007824 */ /* 0x020fca00078e0234 */
[C---:B------:R-:W-:Y:S02]  /*16140*/  ISETP.GE.AND P6, PT, R0.reuse, UR10, PT ;  /* 0x0000000a00007c0c */ /* 0x040fe4000bfc6270 */
[C---:B------:R-:W-:Y:S02]  /*16150*/  IADD3 R2, R0.reuse, 0x8, RZ ;  /* 0x0000000800027810 */ /* 0x040fe40007ffe0ff */
[----:B------:R-:W-:Y:S02]  /*16160*/  IADD3 R5, R0, 0x40, RZ ;  /* 0x0000004000057810 */ /* 0x000fe40007ffe0ff */
[----:B------:R-:W-:Y:S02]  /*16170*/  ISETP.GE.AND P5, PT, R2, UR10, PT ;  /* 0x0000000a02007c0c */ /* 0x000fe4000bfa6270 */
[----:B------:R-:W-:Y:S02]  /*16180*/  IADD3 R4, R0, 0x48, RZ ;  /* 0x0000004800047810 */ /* 0x000fe40007ffe0ff */
[----:B------:R-:W-:-:S02]  /*16190*/  ISETP.GE.AND P4, PT, R5, UR10, PT ;  /* 0x0000000a05007c0c */ /* 0x000fc4000bf86270 */
[----:B------:R-:W-:Y:S01]  /*161a0*/  ISETP.GE.AND P3, PT, R4, UR10, PT ;  /* 0x0000000a04007c0c */ /* 0x000fe2000bf66270 */
[----:B------:R-:W-:-:S05]  /*161b0*/  @!P6 IMAD R3, R0, UR19, RZ ;  /* 0x000000130003ec24 */ /* 0x000fca000f8e02ff */
[----:B------:R-:W-:Y:S01]  /*161c0*/  @!P6 IADD3 R0, P0, R3, UR11, RZ ;  /* 0x0000000b0300ec10 */ /* 0x000fe2000ff1e0ff */
[----:B------:R-:W-:-:S03]  /*161d0*/  @!P5 IMAD R2, R2, UR19, RZ ;  /* 0x000000130202dc24 */ /* 0x000fc6000f8e02ff */
[----:B------:R-:W-:Y:S01]  /*161e0*/  @!P6 LEA.HI.X.SX32 R6, R3, UR4, 0x1, P0 ;  /* 0x000000040306ec11 */ /* 0x000fe200080f0eff */
[----:B------:R-:W-:Y:S01]  /*161f0*/  @!P4 IMAD R5, R5, UR19, RZ ;  /* 0x000000130505cc24 */ /* 0x000fe2000f8e02ff */
[----:B------:R-:W-:Y:S01]  /*16200*/  @!P6 LEA R10, P1, R0, c[0x0][0x200], 0x2 ;  /* 0x00008000000aea11 */ /* 0x000fe200078210ff */
[----:B------:R-:W-:Y:S01]  /*16210*/  @!P3 IMAD R3, R4, UR19, RZ ;  /* 0x000000130403bc24 */ /* 0x000fe2000f8e02ff */
[----:B------:R-:W-:Y:S02]  /*16220*/  @!P5 IADD3 R7, P0, R2, UR11, RZ ;  /* 0x0000000b0207dc10 */ /* 0x000fe4000ff1e0ff */
[----:B------:R-:W-:Y:S02]  /*16230*/  @!P6 LEA.HI.X R11, R0, c[0x0][0x204], R6, 0x2, P1 ;  /* 0x00008100000bea11 */ /* 0x000fe400008f1406 */
[----:B------:R-:W-:Y:S02]  /*16240*/  @!P5 LEA.HI.X.SX32 R2, R2, UR4, 0x1, P0 ;  /* 0x000000040202dc11 */ /* 0x000fe400080f0eff */
[----:B------:R-:W-:Y:S01]  /*16250*/  @!P4 IADD3 R0, P1, R5, UR11, RZ ;  /* 0x0000000b0500cc10 */ /* 0x000fe2000ff3e0ff */
[----:B------:R2:W-:Y:S01]  /*16260*/  @!P6 STG.E [R10.64], R13 ;  /* 0x0000000d0a00e986 */ /* 0x0005e2000c101910 */
[----:B------:R-:W-:-:S02]  /*16270*/  @!P5 LEA R6, P2, R7, c[0x0][0x200], 0x2 ;  /* 0x000080000706da11 */ /* 0x000fc400078410ff */
[----:B------:R-:W-:Y:S02]  /*16280*/  @!P3 IADD3 R8, P0, R3, UR11, RZ ;  /* 0x0000000b0308bc10 */ /* 0x000fe4000ff1e0ff */
[----:B------:R-:W-:Y:S02]  /*16290*/  @!P4 LEA.HI.X.SX32 R5, R5, UR4, 0x1, P1 ;  /* 0x000000040505cc11 */ /* 0x000fe400088f0eff */
[----:B------:R-:W-:Y:S02]  /*162a0*/  @!P5 LEA.HI.X R7, R7, c[0x0][0x204], R2, 0x2, P2 ;  /* 0x000081000707da11 */ /* 0x000fe400010f1402 */
[----:B------:R-:W-:Y:S02]  /*162b0*/  @!P3 LEA.HI.X.SX32 R3, R3, UR4, 0x1, P0 ;  /* 0x000000040303bc11 */ /* 0x000fe400080f0eff */
[----:B------:R-:W-:Y:S01]  /*162c0*/  @!P4 LEA R4, P1, R0, c[0x0][0x200], 0x2 ;  /* 0x000080000004ca11 */ /* 0x000fe200078210ff */
[----:B------:R2:W-:Y:S01]  /*162d0*/  @!P5 STG.E [R6.64], R14 ;  /* 0x0000000e0600d986 */ /* 0x0005e2000c101910 */
[----:B------:R-:W-:-:S02]  /*162e0*/  @!P3 LEA R2, P0, R8, c[0x0][0x200], 0x2 ;  /* 0x000080000802ba11 */ /* 0x000fc400078010ff */
[----:B------:R-:W-:Y:S02]  /*162f0*/  @!P4 LEA.HI.X R5, R0, c[0x0][0x204], R5, 0x2, P1 ;  /* 0x000081000005ca11 */ /* 0x000fe400008f1405 */
[----:B------:R-:W-:-:S03]  /*16300*/  @!P3 LEA.HI.X R3, R8, c[0x0][0x204], R3, 0x2, P0 ;  /* 0x000081000803ba11 */ /* 0x000fc600000f1403 */
[----:B------:R2:W-:Y:S04]  /*16310*/  @!P4 STG.E [R4.64], R9 ;  /* 0x000000090400c986 */ /* 0x0005e8000c101910 */
[----:B------:R2:W-:Y:S02]  /*16320*/  @!P3 STG.E [R2.64], R12 ;  /* 0x0000000c0200b986 */ /* 0x0005e4000c101910 */
.L_x_32:
[----:B------:R-:W-:Y:S05]  /*16330*/  BSYNC B0 ;  /* 0x0000000000007941 */ /* 0x000fea0003800000 */
.L_x_31:
[----:B--2---:R-:W2:Y:S04]  /*16340*/  LDL.LU.64 R4, [R1+0x98] ;  /* 0x0000980001047983 */ /* 0x004ea80000300a00 */
[----:B------:R-:W4:Y:S04]  /*16350*/  S2R R3, SR_TID.X ;  /* 0x0000000000037919 */ /* 0x000f280000002100 */
[----:B------:R-:W3:Y:S01]  /*16360*/  S2R R8, SR_CTAID.Z ;  /* 0x0000000000087919 */ /* 0x000ee20000002700 */
[----:B------:R-:W-:-:S02]  /*16370*/  USHF.R.S32.HI UR6, URZ, 0x1f, UR12 ;  /* 0x0000001f3f067899 */ /* 0x000fc4000801140c */
[----:B------:R-:W-:Y:S01]  /*16380*/  ULDC.64 UR4, c[0x0][0x1f0] ;  /* 0x00007c0000047ab9 */ /* 0x000fe20000000a00 */
[----:B------:R1:W5:Y:S01]  /*16390*/  LDL.64 R12, [R1+0x58] ;  /* 0x00005800010c7983 */ /* 0x0003620000100a00 */
[----:B------:R-:W-:Y:S01]  /*163a0*/  UIMAD UR4, UR6, UR4, URZ ;  /* 0x00000004060472a4 */ /* 0x000fe2000f8e023f */
[----:B------:R-:W-:Y:S03]  /*163b0*/  BSSY B0, `(.L_x_33) ;  /* 0x0000013000007945 */ /* 0x000fe60003800000 */
[----:B------:R-:W-:Y:S01]  /*163c0*/  UIMAD UR4, UR12, UR5, UR4 ;  /* 0x000000050c0472a4 */ /* 0x000fe2000f8e0204 */
[----:B----4-:R-:W-:-:S04]  /*163d0*/  SHF.R.S32.HI R0, RZ, 0x1f, R3 ;  /* 0x0000001fff007819 */ /* 0x010fc80000011403 */
[----:B------:R-:W-:-:S04]  /*163e0*/  LEA.HI R0, R0, R3, RZ, 0x3 ;  /* 0x0000000300007211 */ /* 0x000fc800078f18ff */
[----:B------:R-:W-:Y:S02]  /*163f0*/  SHF.R.S32.HI R10, RZ, 0x3, R0 ;  /* 0x00000003ff0a7819 */ /* 0x000fe40000011400 */
[----:B--2---:R-:W-:-:S04]  /*16400*/  IADD3 R2, P0, R4, UR14, RZ ;  /* 0x0000000e04027c10 */ /* 0x004fc8000ff1e0ff */
[----:B------:R-:W-:Y:S02]  /*16410*/  IADD3.X R3, R5, UR7, RZ, P0, !PT ;  /* 0x0000000705037c10 */ /* 0x000fe400087fe4ff */
[----:B------:R-:W-:-:S03]  /*16420*/  ISETP.GE.AND P0, PT, R10, UR10, PT ;  /* 0x0000000a0a007c0c */ /* 0x000fc6000bf06270 */
[----:B---3--:R-:W-:-:S05]  /*16430*/  IMAD.WIDE.U32 R8, R8, c[0x0][0x1f0], R2 ;  /* 0x00007c0008087a25 */ /* 0x008fca00078e0002 */
[----:B------:R-:W-:-:S05]  /*16440*/  IADD3 R7, R9, UR4, RZ ;  /* 0x0000000409077c10 */ /* 0x000fca000fffe0ff */
[----:B------:R-:W-:Y:S05]  /*16450*/  @P0 BRA `(.L_x_34) ;  /* 0x0000008000000947 */ /* 0x000fea0003800000 */
[----:B-1----:R-:W-:Y:S01]  /*16460*/  MOV R6, R8 ;  /* 0x0000000800067202 */ /* 0x002fe20000000f00 */
[----:B-----5:R-:W-:-:S04]  /*16470*/  IMAD R0, R13, c[0x0][0x1e8], RZ ;  /* 0x00007a000d007a24 */ /* 0x020fc800078e02ff */
[----:B------:R-:W-:-:S04]  /*16480*/  IMAD.WIDE.U32 R2, R12, c[0x0][0x1e8], R6 ;  /* 0x00007a000c027a25 */ /* 0x000fc800078e0006 */
[----:B------:R-:W-:Y:S01]  /*16490*/  IMAD R0, R12, c[0x0][0x1ec], R0 ;  /* 0x00007b000c007a24 */ /* 0x000fe200078e0200 */
[----:B------:R-:W-:-:S04]  /*164a0*/  LEA R4, P0, R2, c[0x0][0x1d0], 0x1 ;  /* 0x0000740002047a11 */ /* 0x000fc800078008ff */
[----:B------:R-:W-:-:S04]  /*164b0*/  IADD3 R0, R3, R0, RZ ;  /* 0x0000000003007210 */ /* 0x000fc80007ffe0ff */
[----:B------:R-:W-:-:S05]  /*164c0*/  LEA.HI.X R5, R2, c[0x0][0x1d4], R0, 0x1, P0 ;  /* 0x0000750002057a11 */ /* 0x000fca00000f0c00 */
[----:B------:R1:W-:Y:S02]  /*164d0*/  STG.E.128 [R4.64], R16 ;  /* 0x0000001004007986 */ /* 0x0003e4000c101d10 */
.L_x_34:
[----:B-1----:R-:W-:Y:S05]  /*164e0*/  BSYNC B0 ;  /* 0x0000000000007941 */ /* 0x002fea0003800000 */
.L_x_33:
[----:B------:R-:W-:Y:S01]  /*164f0*/  IADD3 R0, R10, 0x10, RZ ;  /* 0x000000100a007810 */ /* 0x000fe20007ffe0ff */
[----:B------:R-:W-:Y:S03]  /*16500*/  BSSY B0, `(.L_x_35) ;  /* 0x000000e000007945 */ /* 0x000fe60003800000 */
[----:B------:R-:W-:-:S13]  /*16510*/  ISETP.GE.AND P0, PT, R0, UR10, PT ;  /* 0x0000000a00007c0c */ /* 0x000fda000bf06270 */
[----:B------:R-:W-:Y:S05]  /*16520*/  @P0 BRA `(.L_x_36) ;  /* 0x000000b000000947 */ /* 0x000fea0003800000 */
[----:B-----5:R-:W-:Y:S01]  /*16530*/  IADD3 R4, P0, R12, 0x10, RZ ;  /* 0x000000100c047810 */ /* 0x020fe20007f1e0ff */
[----:B------:R-:W-:Y:S01]  /*16540*/  IMAD.MOV.U32 R2, RZ, RZ, R8 ;  /* 0x000000ffff027224 */ /* 0x000fe200078e0008 */
[----:B------:R-:W-:-:S03]  /*16550*/  MOV R3, R7 ;  /* 0x0000000700037202 */ /* 0x000fc60000000f00 */
[----:B------:R-:W-:Y:S02]  /*16560*/  IMAD.X R0, RZ, RZ, R13, P0 ;  /* 0x000000ffff007224 */ /* 0x000fe400000e060d */
[----:B------:R-:W-:-:S04]  /*16570*/  IMAD.WIDE.U32 R2, R4, c[0x0][0x1e8], R2 ;  /* 0x00007a0004027a25 */ /* 0x000fc800078e0002 */
[----:B------:R-:W-:-:S04]  /*16580*/  IMAD R0, R0, c[0x0][0x1e8], RZ ;  /* 0x00007a0000007a24 */ /* 0x000fc800078e02ff */
[----:B------:R-:W-:Y:S01]  /*16590*/  IMAD R0, R4, c[0x0][0x1ec], R0 ;  /* 0x00007b0004007a24 */ /* 0x000fe200078e0200 */
[----:B------:R-:W-:-:S04]  /*165a0*/  LEA R4, P0, R2, c[0x0][0x1d0], 0x1 ;  /* 0x0000740002047a11 */ /* 0x000fc800078008ff */
[----:B------:R-:W-:-:S04]  /*165b0*/  IADD3 R0, R3, R0, RZ ;  /* 0x0000000003007210 */ /* 0x000fc80007ffe0ff */
[----:B------:R-:W-:-:S05]  /*165c0*/  LEA.HI.X R5, R2, c[0x0][0x1d4], R0, 0x1, P0 ;  /* 0x0000750002057a11 */ /* 0x000fca00000f0c00 */
[----:B------:R1:W-:Y:S02]  /*165d0*/  STG.E.128 [R4.64], R20 ;  /* 0x0000001404007986 */ /* 0x0003e4000c101d10 */
.L_x_36:
[----:B------:R-:W-:Y:S05]  /*165e0*/  BSYNC B0 ;  /* 0x0000000000007941 */ /* 0x000fea0003800000 */
.L_x_35:
[----:B------:R-:W2:Y:S01]  /*165f0*/  LDL.LU R0, [R1+0xc4] ;  /* 0x0000c40001007983 */ /* 0x000ea20000300800 */
[----:B------:R-:W-:Y:S01]  /*16600*/  BSSY B0, `(.L_x_37) ;  /* 0x000000e000007945 */ /* 0x000fe20003800000 */
[----:B--2---:R-:W-:-:S13]  /*16610*/  ISETP.GE.AND P0, PT, R0, UR10, PT ;  /* 0x0000000a00007c0c */ /* 0x004fda000bf06270 */
[----:B------:R-:W-:Y:S05]  /*16620*/  @P0 BRA `(.L_x_38) ;  /* 0x000000b000000947 */ /* 0x000fea0003800000 */
[----:B-1---5:R-:W-:Y:S01]  /*16630*/  IADD3 R4, P0, R12, 0x20, RZ ;  /* 0x000000200c047810 */ /* 0x022fe20007f1e0ff */
        /* <DEDUP_REMOVED lines=10> */
.L_x_38:
[----:B------:R-:W-:Y:S05]  /*166e0*/  BSYNC B0 ;  /* 0x0000000000007941 */ /* 0x000fea0003800000 */
.L_x_37:
        /* <DEDUP_REMOVED lines=15> */
.L_x_40:
[----:B------:R-:W-:Y:S05]  /*167e0*/  BSYNC B0 ;  /* 0x0000000000007941 */ /* 0x000fea0003800000 */
.L_x_39:
        /* <DEDUP_REMOVED lines=15> */
.L_x_42:
[----:B------:R-:W-:Y:S05]  /*168e0*/  BSYNC B0 ;  /* 0x0000000000007941 */ /* 0x000fea0003800000 */
.L_x_41:
        /* <DEDUP_REMOVED lines=15> */
.L_x_44:
[----:B------:R-:W-:Y:S05]  /*169e0*/  BSYNC B0 ;  /* 0x0000000000007941 */ /* 0x000fea0003800000 */
.L_x_43:
        /* <DEDUP_REMOVED lines=15> */
.L_x_46:
[----:B------:R-:W-:Y:S05]  /*16ae0*/  BSYNC B0 ;  /* 0x0000000000007941 */ /* 0x000fea0003800000 */
.L_x_45:
[----:B------:R-:W2:Y:S02]  /*16af0*/  LDL.LU R0, [R1+0xbc] ;  /* 0x0000bc0001007983 */ /* 0x000ea40000300800 */
[----:B--2---:R-:W-:-:S13]  /*16b00*/  ISETP.GE.AND P0, PT, R0, UR10, PT ;  /* 0x0000000a00007c0c */ /* 0x004fda000bf06270 */
[----:B------:R-:W-:Y:S05]  /*16b10*/  @P0 EXIT ;  /* 0x000000000000094d */ /* 0x000fea0003800000 */
[----:B-----5:R-:W-:Y:S01]  /*16b20*/  IADD3 R6, P0, R12, 0x70, RZ ;  /* 0x000000700c067810 */ /* 0x020fe20007f1e0ff */
[----:B------:R-:W-:Y:S01]  /*16b30*/  IMAD.MOV.U32 R2, RZ, RZ, R8 ;  /* 0x000000ffff027224 */ /* 0x000fe200078e0008 */
[----:B------:R-:W-:-:S03]  /*16b40*/  MOV R3, R7 ;  /* 0x0000000700037202 */ /* 0x000fc60000000f00 */
[----:B------:R-:W-:Y:S02]  /*16b50*/  IMAD.X R0, RZ, RZ, R13, P0 ;  /* 0x000000ffff007224 */ /* 0x000fe400000e060d */
[----:B-1----:R-:W-:-:S04]  /*16b60*/  IMAD.WIDE.U32 R4, R6, c[0x0][0x1e8], R2 ;  /* 0x00007a0006047a25 */ /* 0x002fc800078e0002 */
[----:B------:R-:W-:Y:S01]  /*16b70*/  IMAD R0, R0, c[0x0][0x1e8], RZ ;  /* 0x00007a0000007a24 */ /* 0x000fe200078e02ff */
[----:B------:R-:W-:-:S03]  /*16b80*/  LEA R2, P0, R4, c[0x0][0x1d0], 0x1 ;  /* 0x0000740004027a11 */ /* 0x000fc600078008ff */
[----:B------:R-:W-:-:S05]  /*16b90*/  IMAD R0, R6, c[0x0][0x1ec], R0 ;  /* 0x00007b0006007a24 */ /* 0x000fca00078e0200 */
[----:B------:R-:W-:-:S04]  /*16ba0*/  IADD3 R0, R5, R0, RZ ;  /* 0x0000000005007210 */ /* 0x000fc80007ffe0ff */
[----:B------:R-:W-:-:S05]  /*16bb0*/  LEA.HI.X R3, R4, c[0x0][0x1d4], R0, 0x1, P0 ;  /* 0x0000750004037a11 */ /* 0x000fca00000f0c00 */
[----:B------:R-:W-:Y:S01]  /*16bc0*/  STG.E.128 [R2.64], R232 ;  /* 0x000000e802007986 */ /* 0x000fe2000c101d10 */
[----:B------:R-:W-:Y:S05]  /*16bd0*/  EXIT ;  /* 0x000000000000794d */ /* 0x000fea0003800000 */
.L_x_20:
[----:B-1----:R-:W-:Y:S01]  /*16be0*/  UISETP.NE.AND UP4, UPT, UR9, -0x1, UPT ;  /* 0xffffffff0900788c */ /* 0x002fe2000bf85270 */
[----:B------:R-:W-:Y:S01]  /*16bf0*/  SHF.R.S32.HI R4, RZ, 0x1f, R232 ;  /* 0x0000001fff047819 */ /* 0x000fe200000114e8 */
[----:B------:R-:W-:Y:S01]  /*16c00*/  ULDC.64 UR6, c[0x0][0x1e8] ;  /* 0x00007a0000067ab9 */ /* 0x000fe20000000a00 */
[----:B------:R-:W1:Y:S01]  /*16c10*/  S2R R2, SR_CTAID.Z ;  /* 0x0000000000027919 */ /* 0x000e620000002700 */
[----:B------:R-:W-:Y:S01]  /*16c20*/  ULDC.64 UR4, c[0x0][0x1e0] ;  /* 0x0000780000047ab9 */ /* 0x000fe20000000a00 */
[----:B------:R-:W-:Y:S01]  /*16c30*/  LEA.HI R4, R4, R232, RZ, 0x3 ;  /* 0x000000e804047211 */ /* 0x000fe200078f18ff */
[----:B------:R-:W-:Y:S01]  /*16c40*/  ULDC.U8 UR20, c[0x0][0x328] ;  /* 0x0000ca0000147ab9 */ /* 0x000fe20000000000 */
[----:B------:R-:W2:Y:S01]  /*16c50*/  S2R R3, SR_CTAID.X ;  /* 0x0000000000037919 */ /* 0x000ea20000002500 */
[----:B------:R-:W-:Y:S01]  /*16c60*/  USHF.R.S32.HI UR14, URZ, 0x1f, UR11 ;  /* 0x0000001f3f0e7899 */ /* 0x000fe2000801140b */
[----:B------:R-:W-:Y:S01]  /*16c70*/  LOP3.LUT R0, R4, 0x1ffffff8, RZ, 0xc0, !PT ;  /* 0x1ffffff804007812 */ /* 0x000fe200078ec0ff */
[----:B------:R-:W-:Y:S01]  /*16c80*/  UISETP.NE.AND UP3, UPT, UR20, URZ, UPT ;  /* 0x0000003f1400728c */ /* 0x000fe2000bf65270 */
[----:B------:R-:W-:Y:S01]  /*16c90*/  SHF.R.S32.HI R4, RZ, 0x3, R4 ;  /* 0x00000003ff047819 */ /* 0x000fe20000011404 */
[----:B------:R-:W-:Y:S01]  /*16ca0*/  @UP4 UIMAD.WIDE.U32 UR18, UR9, UR6, URZ ;  /* 0x00000006091242a5 */ /* 0x000fe2000f8e003f */
[----:B------:R-:W-:Y:S01]  /*16cb0*/  BSSY B0, `(.L_x_47) ;  /* 0x0000039000007945 */ /* 0x000fe20003800000 */
[----:B------:R-:W-:Y:S01]  /*16cc0*/  @!UP4 USHF.R.S32.HI UR21, URZ, 0x1f, UR10 ;  /* 0x0000001f3f15c899 */ /* 0x000fe2000801140a */
[----:B------:R-:W-:Y:S01]  /*16cd0*/  IMAD.IADD R0, R232, 0x1, -R0 ;  /* 0x00000001e8007824 */ /* 0x000fe200078e0a00 */
[----:B------:R-:W-:Y:S01]  /*16ce0*/  @UP4 UIMAD UR7, UR9, UR7, UR19 ;  /* 0x00000007090742a4 */ /* 0x000fe2000f8e0213 */
[----:B------:R-:W-:Y:S01]  /*16cf0*/  SHF.R.S32.HI R5, RZ, 0x1f, R4 ;  /* 0x0000001fff057819 */ /* 0x000fe20000011404 */
[----:B------:R-:W-:Y:S01]  /*16d00*/  @!UP4 UIMAD UR21, UR21, UR4, URZ ;  /* 0x000000041515c2a4 */ /* 0x000fe2000f8e023f */
[----:B------:R-:W-:Y:S01]  /*16d10*/  IMAD.SHL.U32 R0, R0, 0x8, RZ ;  /* 0x0000000800007824 */ /* 0x000fe200078e00ff */
[----:B------:R-:W-:-:S02]  /*16d20*/  ULDC.U8 UR19, c[0x0][0x329] ;  /* 0x0000ca4000137ab9 */ /* 0x000fc40000000000 */
[----:B------:R-:W-:Y:S02]  /*16d30*/  UISETP.NE.AND UP1, UPT, UR19, URZ, UPT ;  /* 0x0000003f1300728c */ /* 0x000fe4000bf25270 */
[----:B------:R-:W-:Y:S02]  /*16d40*/  @!UP4 UIMAD.WIDE.U32 UR22, UR10, UR4, URZ ;  /* 0x000000040a16c2a5 */ /* 0x000fe4000f8e003f */
[----:B------:R-:W-:Y:S02]  /*16d50*/  @!UP4 UIMAD UR21, UR10, UR5, UR21 ;  /* 0x000000050a15c2a4 */ /* 0x000fe4000f8e0215 */
[----:B------:R-:W-:Y:S02]  /*16d60*/  UISETP.NE.OR UP2, UPT, UR19, URZ, !UP3 ;  /* 0x0000003f1300728c */ /* 0x000fe4000df45670 */
[----:B------:R-:W-:Y:S02]  /*16d70*/  ULDC.64 UR4, c[0x0][0x1f0] ;  /* 0x00007c0000047ab9 */ /* 0x000fe40000000a00 */
[----:B------:R-:W-:-:S02]  /*16d80*/  UIMAD UR4, UR14, UR4, URZ ;  /* 0x000000040e0472a4 */ /* 0x000fc4000f8e023f */
[----:B------:R-:W-:Y:S02]  /*16d90*/  ULDC UR13, c[0x0][0x214] ;  /* 0x00008500000d7ab9 */ /* 0x000fe40000000800 */
[----:B------:R-:W-:Y:S02]  /*16da0*/  @UP1 ULDC UR14, c[0x0][0x210] ;  /* 0x00008400000e1ab9 */ /* 0x000fe40000000800 */
[----:B------:R-:W-:Y:S02]  /*16db0*/  ULDC UR8, c[0x0][0x234] ;  /* 0x00008d0000087ab9 */ /* 0x000fe40000000800 */
[----:B------:R-:W-:Y:S02]  /*16dc0*/  @UP1 UIMAD UR14, UR14, UR13, URZ ;  /* 0x0000000d0e0e12a4 */ /* 0x000fe4000f8e023f */
[----:B------:R-:W-:Y:S02]  /*16dd0*/  UISETP.NE.OR UP0, UPT, UR9, -0x1, UP2 ;  /* 0xffffffff0900788c */ /* 0x000fe40009705670 */
[----:B------:R-:W-:-:S02]  /*16de0*/  @!UP1 USEL UR14, UR13, UR8, !UP3 ;  /* 0x000000080d0e9287 */ /* 0x000fc4000d800000 */
[----:B------:R-:W-:Y:S02]  /*16df0*/  ULDC UR6, c[0x0][0x1c0] ;  /* 0x0000700000067ab9 */ /* 0x000fe40000000800 */
[----:B------:R-:W-:Y:S02]  /*16e00*/  @UP1 UMOV UR19, 0x1 ;  /* 0x0000000100131882 */ /* 0x000fe40000000000 */
[----:B------:R-:W-:Y:S02]  /*16e10*/  @!UP1 UIMAD UR19, UR14, UR6, URZ ;  /* 0x000000060e1392a4 */ /* 0x000fe4000f8e023f */
[----:B------:R-:W-:Y:S02]  /*16e20*/  @!UP4 UMOV UR18, UR22 ;  /* 0x000000160012cc82 */ /* 0x000fe40008000000 */
[----:B------:R-:W-:Y:S01]  /*16e30*/  @!UP4 UIADD3 UR7, UR23, UR21, URZ ;  /* 0x000000151707c290 */ /* 0x000fe2000fffe03f */
[----:B------:R-:W-:Y:S01]  /*16e40*/  IADD3 R8, P0, R0, UR18, RZ ;  /* 0x0000001200087c10 */ /* 0x000fe2000ff1e0ff */
[----:B------:R-:W-:-:S02]  /*16e50*/  UIADD3 UR15, -UR12, UR15, URZ ;  /* 0x0000000f0c0f7290 */ /* 0x000fc4000fffe13f */
[----:B------:R-:W-:Y:S02]  /*16e60*/  UIMAD UR19, UR10, UR19, URZ ;  /* 0x000000130a1372a4 */ /* 0x000fe4000f8e023f */
[----:B------:R-:W-:Y:S01]  /*16e70*/  @!UP0 UIMAD UR9, UR10, UR13, URZ ;  /* 0x0000000d0a0982a4 */ /* 0x000fe2000f8e023f */
[----:B------:R-:W-:Y:S01]  /*16e80*/  LEA.HI.X.SX32 R9, R0, UR7, 0x1, P0 ;  /* 0x0000000700097c11 */ /* 0x000fe200080f0eff */
[----:B------:R-:W-:Y:S01]  /*16e90*/  @UP1 ULDC UR20, c[0x0][0x210] ;  /* 0x0000840000141ab9 */ /* 0x000fe20000000800 */
[----:B------:R-:W-:Y:S01]  /*16ea0*/  ISETP.GE.AND P0, PT, R4, UR15, PT ;  /* 0x0000000f04007c0c */ /* 0x000fe2000bf06270 */
[----:B------:R-:W-:Y:S02]  /*16eb0*/  USEL UR19, UR19, URZ, UP2 ;  /* 0x0000003f13137287 */ /* 0x000fe40009000000 */
[----:B------:R-:W-:Y:S01]  /*16ec0*/  @!UP1 UMOV UR20, 0x1 ;  /* 0x0000000100149882 */ /* 0x000fe20000000000 */
[----:B-1----:R-:W-:Y:S01]  /*16ed0*/  IMAD.WIDE.U32 R8, R2, c[0x0][0x1f0], R8 ;  /* 0x00007c0002087a25 */ /* 0x002fe200078e0008 */
[----:B------:R-:W-:-:S02]  /*16ee0*/  UIMAD UR12, UR12, UR20, URZ ;  /* 0x000000140c0c72a4 */ /* 0x000fc4000f8e023f */
[----:B------:R-:W-:Y:S01]  /*16ef0*/  UIMAD UR19, UR11, UR14, UR19 ;  /* 0x0000000e0b1372a4 */ /* 0x000fe2000f8e0213 */
[----:B--2---:R-:W-:Y:S01]  /*16f00*/  IMAD.WIDE R2, R3, 0x80, R4 ;  /* 0x0000008003027825 */ /* 0x004fe200078e0204 */
[----:B------:R-:W-:Y:S02]  /*16f10*/  UMOV UR24, URZ ;  /* 0x0000003f00187c82 */ /* 0x000fe40008000000 */
[----:B------:R-:W-:Y:S02]  /*16f20*/  @!UP2 UMOV UR24, UR9 ;  /* 0x000000090018ac82 */ /* 0x000fe40008000000 */
[----:B------:R-:W-:Y:S02]  /*16f30*/  UIMAD UR4, UR11, UR5, UR4 ;  /* 0x000000050b0472a4 */ /* 0x000fe4000f8e0204 */
[----:B------:R-:W-:Y:S02]  /*16f40*/  UMOV UR25, URZ ;  /* 0x0000003f00197c82 */ /* 0x000fe40008000000 */
[----:B------:R-:W-:-:S02]  /*16f50*/  USHF.R.S32.HI UR6, URZ, 0x1f, UR12 ;  /* 0x0000001f3f067899 */ /* 0x000fc4000801140c */
[----:B------:R-:W-:Y:S01]  /*16f60*/  @!UP2 USHF.R.S32.HI UR25, URZ, 0x1f, UR9 ;  /* 0x0000001f3f19a899 */ /* 0x000fe20008011409 */
[----:B------:R-:W-:Y:S01]  /*16f70*/  IADD3 R7, R9, UR4, RZ ;  /* 0x0000000409077c10 */ /* 0x000fe2000fffe0ff */
[----:B------:R-:W-:Y:S02]  /*16f80*/  USHF.R.S32.HI UR7, URZ, 0x1f, UR19 ;  /* 0x0000001f3f077899 */ /* 0x000fe40008011413 */
[----:B------:R-:W-:-:S04]  /*16f90*/  UIADD3 UR12, UP1, UP0, UR12, UR24, UR19 ;  /* 0x000000180c0c7290 */ /* 0x000fc8000f83e013 */
[----:B------:R-:W-:Y:S01]  /*16fa0*/  UIADD3.X UR6, UR6, UR25, UR7, UP1, UP0 ;  /* 0x0000001906067290 */ /* 0x000fe20008fe0407 */
[----:B------:R-:W-:Y:S06]  /*16fb0*/  @P0 BRA `(.L_x_48) ;  /* 0x0000008000000947 */ /* 0x000fec0003800000 */
[----:B------:R-:W-:Y:S01]  /*16fc0*/  MOV R6, R8 ;  /* 0x0000000800067202 */ /* 0x000fe20000000f00 */
[----:B------:R-:W-:-:S04]  /*16fd0*/  IMAD R0, R3, c[0x0][0x1e8], RZ ;  /* 0x00007a0003007a24 */ /* 0x000fc800078e02ff */
[----:B------:R-:W-:-:S04]  /*16fe0*/  IMAD.WIDE.U32 R10, R2, c[0x0][0x1e8], R6 ;  /* 0x00007a00020a7a25 */ /* 0x000fc800078e0006 */
[----:B------:R-:W-:Y:S01]  /*16ff0*/  IMAD R0, R2, c[0x0][0x1ec], R0 ;  /* 0x00007b0002007a24 */ /* 0x000fe200078e0200 */
[----:B------:R-:W-:-:S04]  /*17000*/  LEA R12, P0, R10, c[0x0][0x1d0], 0x1 ;  /* 0x000074000a0c7a11 */ /* 0x000fc800078008ff */
[----:B------:R-:W-:-:S04]  /*17010*/  IADD3 R0, R0, R11, RZ ;  /* 0x0000000b00007210 */ /* 0x000fc80007ffe0ff */
[----:B------:R-:W-:-:S05]  /*17020*/  LEA.HI.X R13, R10, c[0x0][0x1d4], R0, 0x1, P0 ;  /* 0x000075000a0d7a11 */ /* 0x000fca00000f0c00 */
[----:B------:R1:W-:Y:S02]  /*17030*/  STG.E.128 [R12.64], RZ ;  /* 0x000000ff0c007986 */ /* 0x0003e4000c101d10 */
.L_x_48:
[----:B------:R-:W-:Y:S05]  /*17040*/  BSYNC B0 ;  /* 0x0000000000007941 */ /* 0x000fea0003800000 */
.L_x_47:
[----:B------:R-:W-:Y:S01]  /*17050*/  IADD3 R19, R4, 0x10, RZ ;  /* 0x0000001004137810 */ /* 0x000fe20007ffe0ff */
[----:B------:R-:W-:Y:S03]  /*17060*/  BSSY B0, `(.L_x_49) ;  /* 0x000000e000007945 */ /* 0x000fe60003800000 */
[----:B------:R-:W-:-:S13]  /*17070*/  ISETP.GE.AND P0, PT, R19, UR15, PT ;  /* 0x0000000f13007c0c */ /* 0x000fda000bf06270 */
[----:B------:R-:W-:Y:S05]  /*17080*/  @P0 BRA `(.L_x_50) ;  /* 0x000000b000000947 */ /* 0x000fea0003800000 */
[----:B------:R-:W-:Y:S02]  /*17090*/  IADD3 R0, P0, R2, 0x10, RZ ;  /* 0x0000001002007810 */ /* 0x000fe40007f1e0ff */
[----:B------:R-:W-:-:S03]  /*170a0*/  MOV R11, R7 ;  /* 0x00000007000b7202 */ /* 0x000fc60000000f00 */
[----:B------:R-:W-:-:S04]  /*170b0*/  IMAD.X R10, RZ, RZ, R3, P0 ;  /* 0x000000ffff0a7224 */ /* 0x000fc800000e0603 */
[----:B-1----:R-:W-:Y:S02]  /*170c0*/  IMAD R12, R10, c[0x0][0x1e8], RZ ;  /* 0x00007a000a0c7a24 */ /* 0x002fe400078e02ff */
[----:B------:R-:W-:-:S04]  /*170d0*/  IMAD.MOV.U32 R10, RZ, RZ, R8 ;  /* 0x000000ffff0a7224 */ /* 0x000fc800078e0008 */
[----:B------:R-:W-:-:S04]  /*170e0*/  IMAD.WIDE.U32 R10, R0, c[0x0][0x1e8], R10 ;  /* 0x00007a00000a7a25 */ /* 0x000fc800078e000a */
[----:B------:R-:W-:Y:S01]  /*170f0*/  IMAD R0, R0, c[0x0][0x1ec], R12 ;  /* 0x00007b0000007a24 */ /* 0x000fe200078e020c */
[----:B------:R-:W-:-:S04]  /*17100*/  LEA R12, P0, R10, c[0x0][0x1d0], 0x1 ;  /* 0x000074000a0c7a11 */ /* 0x000fc800078008ff */
[----:B------:R-:W-:-:S04]  /*17110*/  IADD3 R0, R0, R11, RZ ;  /* 0x0000000b00007210 */ /* 0x000fc80007ffe0ff */
[----:B------:R-:W-:-:S05]  /*17120*/  LEA.HI.X R13, R10, c[0x0][0x1d4], R0, 0x1, P0 ;  /* 0x000075000a0d7a11 */ /* 0x000fca00000f0c00 */
[----:B------:R1:W-:Y:S02]  /*17130*/  STG.E.128 [R12.64], RZ ;  /* 0x000000ff0c007986 */ /* 0x0003e4000c101d10 */
.L_x_50:
[----:B------:R-:W-:Y:S05]  /*17140*/  BSYNC B0 ;  /* 0x0000000000007941 */ /* 0x000fea0003800000 */
.L_x_49:
        /* <DEDUP_REMOVED lines=15> */
.L_x_52:
[----:B------:R-:W-:Y:S05]  /*17240*/  BSYNC B0 ;  /* 0x0000000000007941 */ /* 0x000fea0003800000 */
.L_x_51:
        /* <DEDUP_REMOVED lines=15> */
.L_x_54:
[----:B------:R-:W-:Y:S05]  /*17340*/  BSYNC B0 ;  /* 0x0000000000007941 */ /* 0x000fea0003800000 */
.L_x_53:
        /* <DEDUP_REMOVED lines=15> */
.L_x_56:
[----:B------:R-:W-:Y:S05]  /*17440*/  BSYNC B0 ;  /* 0x0000000000007941 */ /* 0x000fea0003800000 */
.L_x_55:
        /* <DEDUP_REMOVED lines=15> */
.L_x_58:
[----:B------:R-:W-:Y:S05]  /*17540*/  BSYNC B0 ;  /* 0x0000000000007941 */ /* 0x000fea0003800000 */
.L_x_57:
        /* <DEDUP_REMOVED lines=15> */
.L_x_60:
[----:B------:R-:W-:Y:S05]  /*17640*/  BSYNC B0 ;  /* 0x0000000000007941 */ /* 0x000fea0003800000 */
.L_x_59:
[----:B-1----:R-:W-:Y:S01]  /*17650*/  IADD3 R13, R4, 0x70, RZ ;  /* 0x00000070040d7810 */ /* 0x002fe20007ffe0ff */
[----:B------:R-:W-:Y:S03]  /*17660*/  BSSY B0, `(.L_x_61) ;  /* 0x000000d000007945 */ /* 0x000fe60003800000 */
[----:B------:R-:W-:-:S13]  /*17670*/  ISETP.GE.AND P0, PT, R13, UR15, PT ;  /* 0x0000000f0d007c0c */ /* 0x000fda000bf06270 */
[----:B------:R-:W-:Y:S05]  /*17680*/  @P0 BRA `(.L_x_62) ;  /* 0x000000a000000947 */ /* 0x000fea0003800000 */
[----:B------:R-:W-:Y:S02]  /*17690*/  IADD3 R0, P0, R2, 0x70, RZ ;  /* 0x0000007002007810 */ /* 0x000fe40007f1e0ff */
[----:B------:R-:W-:Y:S02]  /*176a0*/  MOV R6, R8 ;  /* 0x0000000800067202 */ /* 0x000fe40000000f00 */
[----:B------:R-:W-:-:S03]  /*176b0*/  IADD3.X R2, RZ, R3, RZ, P0, !PT ;  /* 0x00000003ff027210 */ /* 0x000fc600007fe4ff */
[----:B------:R-:W-:-:S04]  /*176c0*/  IMAD.WIDE.U32 R6, R0, c[0x0][0x1e8], R6 ;  /* 0x00007a0000067a25 */ /* 0x000fc800078e0006 */
[----:B------:R-:W-:-:S04]  /*176d0*/  IMAD R2, R2, c[0x0][0x1e8], RZ ;  /* 0x00007a0002027a24 */ /* 0x000fc800078e02ff */
[----:B------:R-:W-:Y:S01]  /*176e0*/  IMAD R0, R0, c[0x0][0x1ec], R2 ;  /* 0x00007b0000007a24 */ /* 0x000fe200078e0202 */
[----:B------:R-:W-:-:S04]  /*176f0*/  LEA R2, P0, R6, c[0x0][0x1d0], 0x1 ;  /* 0x0000740006027a11 */ /* 0x000fc800078008ff */
[----:B------:R-:W-:-:S04]  /*17700*/  IADD3 R0, R0, R7, RZ ;  /* 0x0000000700007210 */ /* 0x000fc80007ffe0ff */
[----:B------:R-:W-:-:S05]  /*17710*/  LEA.HI.X R3, R6, c[0x0][0x1d4], R0, 0x1, P0 ;  /* 0x0000750006037a11 */ /* 0x000fca00000f0c00 */
[----:B------:R1:W-:Y:S02]  /*17720*/  STG.E.128 [R2.64], RZ ;  /* 0x000000ff02007986 */ /* 0x0003e4000c101d10 */
.L_x_62:
[----:B------:R-:W-:Y:S05]  /*17730*/  BSYNC B0 ;  /* 0x0000000000007941 */ /* 0x000fea0003800000 */
.L_x_61:
[----:B------:R-:W-:-:S04]  /*17740*/  LOP3.LUT P6, RZ, R232, 0x7, RZ, 0xc0, !PT ;  /* 0x00000007e8ff7812 */ /* 0x000fc800078cc0ff */
[----:B------:R-:W-:Y:S02]  /*17750*/  ISETP.GE.OR P2, PT, R4, UR15, P6 ;  /* 0x0000000f04007c0c */ /* 0x000fe4000b746670 */
[----:B------:R-:W-:Y:S02]  /*17760*/  ISETP.GE.OR P1, PT, R19, UR15, P6 ;  /* 0x0000000f13007c0c */ /* 0x000fe4000b726670 */
[----:B------:R-:W-:Y:S02]  /*17770*/  ISETP.GE.OR P5, PT, R18, UR15, P6 ;  /* 0x0000000f12007c0c */ /* 0x000fe4000b7a6670 */
[----:B------:R-:W-:Y:S02]  /*17780*/  ISETP.GE.OR P4, PT, R17, UR15, P6 ;  /* 0x0000000f11007c0c */ /* 0x000fe4000b786670 */
[----:B------:R-:W-:-:S05]  /*17790*/  ISETP.GE.OR P3, PT, R16, UR15, P6 ;  /* 0x0000000f10007c0c */ /* 0x000fca000b766670 */
[----:B------:R-:W-:Y:S02]  /*177a0*/  @!P2 IMAD R4, R4, UR20, RZ ;  /* 0x000000140404ac24 */ /* 0x000fe4000f8e02ff */
[----:B------:R-:W-:Y:S02]  /*177b0*/  @!P1 IMAD R0, R19, UR20, RZ ;  /* 0x0000001413009c24 */ /* 0x000fe4000f8e02ff */
[----:B------:R-:W-:Y:S01]  /*177c0*/  @!P2 IMAD.MOV.U32 R5, RZ, RZ, 0x7f800000 ;  /* 0x7f800000ff05a424 */ /* 0x000fe200078e00ff */
[----:B-1----:R-:W-:Y:S01]  /*177d0*/  @!P2 IADD3 R3, P0, R4, UR12, RZ ;  /* 0x0000000c0403ac10 */ /* 0x002fe2000ff1e0ff */
[----:B------:R-:W-:Y:S02]  /*177e0*/  @!P5 IMAD R6, R18, UR20, RZ ;  /* 0x000000141206dc24 */ /* 0x000fe4000f8e02ff */
[----:B------:R-:W-:Y:S01]  /*177f0*/  @!P5 IMAD.MOV.U32 R12, RZ, RZ, 0x7f800000 ;  /* 0x7f800000ff0cd424 */ /* 0x000fe200078e00ff */
[----:B------:R-:W-:Y:S02]  /*17800*/  @!P2 LEA.HI.X.SX32 R4, R4, UR6, 0x1, P0 ;  /* 0x000000060404ac11 */ /* 0x000fe400080f0eff */
[----:B------:R-:W-:-:S04]  /*17810*/  @!P2 LEA R2, P0, R3, c[0x0][0x200], 0x2 ;  /* 0x000080000302aa11 */ /* 0x000fc800078010ff */
[----:B------:R-:W-:Y:S02]  /*17820*/  @!P2 LEA.HI.X R3, R3, c[0x0][0x204], R4, 0x2, P0 ;  /* 0x000081000303aa11 */ /* 0x000fe400000f1404 */
[----:B------:R-:W-:-:S03]  /*17830*/  @!P1 IADD3 R4, P0, R0, UR12, RZ ;  /* 0x0000000c00049c10 */ /* 0x000fc6000ff1e0ff */
[----:B------:R1:W-:Y:S02]  /*17840*/  @!P2 STG.E [R2.64], R5 ;  /* 0x000000050200a986 */ /* 0x0003e4000c101910 */
[----:B-1----:R-:W-:Y:S01]  /*17850*/  @!P1 LEA.HI.X.SX32 R3, R0, UR6, 0x1, P0 ;  /* 0x0000000600039c11 */ /* 0x002fe200080f0eff */
[----:B------:R-:W-:Y:S01]  /*17860*/  @!P4 IMAD R5, R17, UR20, RZ ;  /* 0x000000141105cc24 */ /* 0x000fe2000f8e02ff */
[----:B------:R-:W-:Y:S02]  /*17870*/  @!P1 LEA R2, P2, R4, c[0x0][0x200], 0x2 ;  /* 0x0000800004029a11 */ /* 0x000fe400078410ff */
[----:B------:R-:W-:Y:S02]  /*17880*/  @!P5 IADD3 R0, P0, R6, UR12, RZ ;  /* 0x0000000c0600dc10 */ /* 0x000fe4000ff1e0ff */
[----:B------:R-:W-:Y:S02]  /*17890*/  @!P1 LEA.HI.X R3, R4, c[0x0][0x204], R3, 0x2, P2 ;  /* 0x0000810004039a11 */ /* 0x000fe400010f1403 */
[----:B------:R-:W-:-:S02]  /*178a0*/  @!P5 LEA.HI.X.SX32 R6, R6, UR6, 0x1, P0 ;  /* 0x000000060606dc11 */ /* 0x000fc400080f0eff */
[C---:B------:R-:W-:Y:S02]  /*178b0*/  @!P5 LEA R10, P2, R0.reuse, c[0x0][0x200], 0x2 ;  /* 0x00008000000ada11 */ /* 0x040fe400078410ff */
[----:B------:R-:W-:Y:S02]  /*178c0*/  @!P4 IADD3 R4, P0, R5, UR12, RZ ;  /* 0x0000000c0504cc10 */ /* 0x000fe4000ff1e0ff */
[----:B------:R-:W-:Y:S01]  /*178d0*/  @!P5 LEA.HI.X R11, R0, c[0x0][0x204], R6, 0x2, P2 ;  /* 0x00008100000bda11 */ /* 0x000fe200010f1406 */
[----:B------:R-:W-:Y:S01]  /*178e0*/  @!P1 IMAD.MOV.U32 R6, RZ, RZ, 0x7f800000 ;  /* 0x7f800000ff069424 */ /* 0x000fe200078e00ff */
[----:B------:R-:W-:Y:S02]  /*178f0*/  ISETP.GE.OR P2, PT, R15, UR15, P6 ;  /* 0x0000000f0f007c0c */ /* 0x000fe4000b746670 */
[----:B------:R-:W-:Y:S01]  /*17900*/  @!P4 LEA.HI.X.SX32 R0, R5, UR6, 0x1, P0 ;  /* 0x000000060500cc11 */ /* 0x000fe200080f0eff */
[----:B------:R-:W-:Y:S01]  /*17910*/  @!P3 IMAD R5, R16, UR20, RZ ;  /* 0x000000141005bc24 */ /* 0x000fe2000f8e02ff */
[----:B------:R-:W-:Y:S01]  /*17920*/  @!P4 LEA R8, P0, R4, c[0x0][0x200], 0x2 ;  /* 0x000080000408ca11 */ /* 0x000fe200078010ff */
[----:B------:R1:W-:Y:S01]  /*17930*/  @!P1 STG.E [R2.64], R6 ;  /* 0x0000000602009986 */ /* 0x0003e2000c101910 */
[----:B------:R-:W-:-:S02]  /*17940*/  ISETP.GE.OR P1, PT, R14, UR15, P6 ;  /* 0x0000000f0e007c0c */ /* 0x000fc4000b726670 */
[----:B------:R-:W-:Y:S01]  /*17950*/  @!P4 LEA.HI.X R9, R4, c[0x0][0x204], R0, 0x2, P0 ;  /* 0x000081000409ca11 */ /* 0x000fe200000f1400 */
[----:B------:R2:W-:Y:S01]  /*17960*/  @!P5 STG.E [R10.64], R12 ;  /* 0x0000000c0a00d986 */ /* 0x0005e2000c101910 */
[----:B------:R-:W-:Y:S02]  /*17970*/  @!P3 IADD3 R0, P0, R5, UR12, RZ ;  /* 0x0000000c0500bc10 */ /* 0x000fe4000ff1e0ff */
[----:B------:R-:W-:Y:S02]  /*17980*/  ISETP.GE.OR P6, PT, R13, UR15, P6 ;  /* 0x0000000f0d007c0c */ /* 0x000fe4000b7c6670 */
[----:B-1----:R-:W-:Y:S01]  /*17990*/  @!P3 LEA.HI.X.SX32 R3, R5, UR6, 0x1, P0 ;  /* 0x000000060503bc11 */ /* 0x002fe200080f0eff */
[----:B------:R-:W-:Y:S01]  /*179a0*/  @!P2 IMAD R2, R15, UR20, RZ ;  /* 0x000000140f02ac24 */ /* 0x000fe2000f8e02ff */
[----:B------:R-:W-:Y:S01]  /*179b0*/  @!P3 LEA R6, P0, R0, c[0x0][0x200], 0x2 ;  /* 0x000080000006ba11 */ /* 0x000fe200078010ff */
[----:B--2---:R-:W-:-:S03]  /*179c0*/  @!P3 IMAD.MOV.U32 R10, RZ, RZ, 0x7f800000 ;  /* 0x7f800000ff0ab424 */ /* 0x004fc600078e00ff */
[----:B------:R-:W-:Y:S01]  /*179d0*/  @!P3 LEA.HI.X R7, R0, c[0x0][0x204], R3, 0x2, P0 ;  /* 0x000081000007ba11 */ /* 0x000fe200000f1403 */
[----:B------:R-:W-:Y:S01]  /*179e0*/  @!P1 IMAD R3, R14, UR20, RZ ;  /* 0x000000140e039c24 */ /* 0x000fe2000f8e02ff */
[----:B------:R-:W-:-:S04]  /*179f0*/  @!P2 IADD3 R0, P0, R2, UR12, RZ ;  /* 0x0000000c0200ac10 */ /* 0x000fc8000ff1e0ff */
[----:B------:R-:W-:Y:S02]  /*17a00*/  @!P2 LEA.HI.X.SX32 R2, R2, UR6, 0x1, P0 ;  /* 0x000000060202ac11 */ /* 0x000fe400080f0eff */
[----:B------:R-:W-:-:S04]  /*17a10*/  @!P2 LEA R4, P0, R0, c[0x0][0x200], 0x2 ;  /* 0x000080000004aa11 */ /* 0x000fc800078010ff */
[----:B------:R-:W-:Y:S02]  /*17a20*/  @!P2 LEA.HI.X R5, R0, c[0x0][0x204], R2, 0x2, P0 ;  /* 0x000081000005aa11 */ /* 0x000fe400000f1402 */
[----:B------:R-:W-:-:S04]  /*17a30*/  @!P1 IADD3 R0, P0, R3, UR12, RZ ;  /* 0x0000000c03009c10 */ /* 0x000fc8000ff1e0ff */
[----:B------:R-:W-:Y:S02]  /*17a40*/  @!P1 LEA.HI.X.SX32 R3, R3, UR6, 0x1, P0 ;  /* 0x0000000603039c11 */ /* 0x000fe400080f0eff */
[----:B------:R-:W-:-:S04]  /*17a50*/  @!P1 LEA R2, P0, R0, c[0x0][0x200], 0x2 ;  /* 0x0000800000029a11 */ /* 0x000fc800078010ff */
[----:B------:R-:W-:Y:S01]  /*17a60*/  @!P1 LEA.HI.X R3, R0, c[0x0][0x204], R3, 0x2, P0 ;  /* 0x0000810000039a11 */ /* 0x000fe200000f1403 */
[----:B------:R-:W-:-:S05]  /*17a70*/  @!P4 IMAD.MOV.U32 R0, RZ, RZ, 0x7f800000 ;  /* 0x7f800000ff00c424 */ /* 0x000fca00078e00ff */
[----:B------:R1:W-:Y:S04]  /*17a80*/  @!P4 STG.E [R8.64], R0 ;  /* 0x000000000800c986 */ /* 0x0003e8000c101910 */
[----:B------:R2:W-:Y:S01]  /*17a90*/  @!P3 STG.E [R6.64], R10 ;  /* 0x0000000a0600b986 */ /* 0x0005e2000c101910 */
[----:B-1----:R-:W-:Y:S02]  /*17aa0*/  @!P2 IMAD.MOV.U32 R8, RZ, RZ, 0x7f800000 ;  /* 0x7f800000ff08a424 */ /* 0x002fe400078e00ff */
[----:B------:R-:W-:-:S03]  /*17ab0*/  @!P1 IMAD.MOV.U32 R0, RZ, RZ, 0x7f800000 ;  /* 0x7f800000ff009424 */ /* 0x000fc600078e00ff */
[----:B------:R2:W-:Y:S04]  /*17ac0*/  @!P2 STG.E [R4.64], R8 ;  /* 0x000000080400a986 */ /* 0x0005e8000c101910 */
[----:B------:R2:W-:Y:S01]  /*17ad0*/  @!P1 STG.E [R2.64], R0 ;  /* 0x0000000002009986 */ /* 0x0005e2000c101910 */
[----:B------:R-:W-:Y:S05]  /*17ae0*/  @P6 EXIT ;  /* 0x000000000000694d */ /* 0x000fea0003800000 */
[----:B--2---:R-:W-:-:S05]  /*17af0*/  IMAD R0, R13, UR20, RZ ;  /* 0x000000140d007c24 */ /* 0x004fca000f8e02ff */
[----:B------:R-:W-:-:S04]  /*17b00*/  IADD3 R3, P0, R0, UR12, RZ ;  /* 0x0000000c00037c10 */ /* 0x000fc8000ff1e0ff */
[----:B------:R-:W-:Y:S02]  /*17b10*/  LEA.HI.X.SX32 R0, R0, UR6, 0x1, P0 ;  /* 0x0000000600007c11 */ /* 0x000fe400080f0eff */
[----:B------:R-:W-:-:S04]  /*17b20*/  LEA R2, P0, R3, c[0x0][0x200], 0x2 ;  /* 0x0000800003027a11 */ /* 0x000fc800078010ff */
[----:B------:R-:W-:Y:S01]  /*17b30*/  LEA.HI.X R3, R3, c[0x0][0x204], R0, 0x2, P0 ;  /* 0x0000810003037a11 */ /* 0x000fe200000f1400 */
[----:B------:R-:W-:-:S05]  /*17b40*/  IMAD.MOV.U32 R0, RZ, RZ, 0x7f800000 ;  /* 0x7f800000ff007424 */ /* 0x000fca00078e00ff */
[----:B------:R-:W-:Y:S01]  /*17b50*/  STG.E [R2.64], R0 ;  /* 0x0000000002007986 */ /* 0x000fe2000c101910 */
[----:B------:R-:W-:Y:S05]  /*17b60*/  EXIT ;  /* 0x000000000000794d */ /* 0x000fea0003800000 */
.L_x_63:
        /* <DEDUP_REMOVED lines=9> */
.L_x_1132:


//--------------------- .text._ZN5flash16flash_fwd_kernelI23Flash_fwd_kernel_traitsILi64ELi128ELi128ELi4ELb0ELb0EN7cutlass6half_tE19Flash_kernel_traitsILi64ELi128ELi128ELi4ES3_EELb0ELb1ELb0ELb0ELb0ELb1ELb1ELb0EEEvNS_16Flash_fwd_paramsE --------------------------
	.section	.text._ZN5flash16flash_fwd_kernelI23Flash_fwd_kernel_traitsILi64ELi128ELi128ELi4ELb0ELb0EN7cutlass6half_tE19Flash_kernel_traitsILi64ELi128ELi128ELi4ES3_EELb0ELb1ELb0ELb0ELb0ELb1ELb1ELb0EEEvNS_16Flash_fwd_paramsE,"ax",@progbits
	.sectioninfo	@"SHI_REGISTERS=255"
	.align	128
        .global         _ZN5flash16flash_fwd_kernelI23Flash_fwd_kernel_traitsILi64ELi128ELi128ELi4ELb0ELb0EN7cutlass6half_tE19Flash_kernel_traitsILi64ELi128ELi128ELi4ES3_EELb0ELb1ELb0ELb0ELb0ELb1ELb1ELb0EEEvNS_16Flash_fwd_paramsE
        .type           _ZN5flash16flash_fwd_kernelI23Flash_fwd_kernel_traitsILi64ELi128ELi128ELi4ELb0ELb0EN7cutlass6half_tE19Flash_kernel_traitsILi64ELi128ELi128ELi4ES3_EELb0ELb1ELb0ELb0ELb0ELb1ELb1ELb0EEEvNS_16Flash_fwd_paramsE,@function
        .size           _ZN5flash16flash_fwd_kernelI23Flash_fwd_kernel_traitsILi64ELi128ELi128ELi4ELb0ELb0EN7cutlass6half_tE19Flash_kernel_traitsILi64ELi128ELi128ELi4ES3_EELb0ELb1ELb0ELb0ELb0ELb1ELb1ELb0EEEvNS_16Flash_fwd_paramsE,(.L_x_1133 - _ZN5flash16flash_fwd_kernelI23Flash_fwd_kernel_traitsILi64ELi128ELi128ELi4ELb0ELb0EN7cutlass6half_tE19Flash_kernel_traitsILi64ELi128ELi128ELi4ES3_EELb0ELb1ELb0ELb0ELb0ELb1ELb1ELb0EEEvNS_16Flash_fwd_paramsE)
        .other          _ZN5flash16flash_fwd_kernelI23Flash_fwd_kernel_traitsILi64ELi128ELi128ELi4ELb0ELb0EN7cutlass6half_tE19Flash_kernel_traitsILi64ELi128ELi128ELi4ES3_EELb0ELb1ELb0ELb0ELb0ELb1ELb1ELb0EEEvNS_16Flash_fwd_paramsE,@"STO_CUDA_ENTRY STV_DEFAULT"
_ZN5flash16flash_fwd_kernelI23Flash_fwd_kernel_traitsILi64ELi128ELi128ELi4ELb0ELb0EN7cutlass6half_tE19Flash_kernel_traitsILi64ELi128ELi128ELi4ES3_EELb0ELb1ELb0ELb0ELb0ELb1ELb1ELb0EEEvNS_16Flash_fwd_paramsE:
.text._ZN5flash16flash_fwd_kernelI23Flash_fwd_kernel_traitsILi64ELi128ELi128ELi4ELb0ELb0EN7cutlass6half_tE19Flash_kernel_traitsILi64ELi128ELi128ELi4ES3_EELb0ELb1ELb0ELb0ELb0ELb1ELb1ELb0EEEvNS_16Flash_fwd_paramsE:
        /* <DEDUP_REMOVED lines=56> */
.L_x_64:
[----:B------:R-:W-:Y:S02]  /*0380*/  ULDC UR6, c[0x0][0x218] ;  /* 0x0000860000067ab9 */ /* 0x000fe40000000800 */
.L_x_65:
        /* <DEDUP_REMOVED lines=70> */
.L_x_67:
        /* <DEDUP_REMOVED lines=46> */
.L_x_68:
        /* <DEDUP_REMOVED lines=9> */
[----:B------:R-:W-:Y:S01]  /*0b60*/  IMAD.MOV.U32 R244, RZ, RZ, c[0x0][0x19c] ;  /* 0x00006700fff47624 */ /* 0x000fe200078e00ff */
        /* <DEDUP_REMOVED lines=12> */
[----:B------:R-:W-:Y:S01]  /*0c30*/  IADD3 R36, R10, 0x20, RZ ;  /* 0x000000200a247810 */ /* 0x000fe20007ffe0ff */
[----:B------:R-:W-:Y:S01]  /*0c40*/  UISETP.GE.AND UP0, UPT, UR8, 0x2, UPT ;  /* 0x000000020800788c */ /* 0x000fe2000bf06270 */
[----:B------:R-:W-:Y:S01]  /*0c50*/  SHF.R.U32.HI R2, RZ, 0x3, R0 ;  /* 0x00000003ff027819 */ /* 0x000fe20000011600 */
[----:B-1----:R-:W-:Y:S01]  /*0c60*/  IMAD.WIDE R38, R3, 0x80, R10 ;  /* 0x0000008003267825 */ /* 0x002fe200078e020a */
[----:B------:R-:W-:-:S02]  /*0c70*/  LOP3.LUT R0, R0, 0x38, R22, 0xf8, !PT ;  /* 0x0000003800007812 */ /* 0x000fc400078ef816 */
[----:B------:R-:W-:Y:S02]  /*0c80*/  IADD3 R35, R10, 0x30, RZ ;  /* 0x000000300a237810 */ /* 0x000fe40007ffe0ff */
[----:B------:R-:W-:Y:S01]  /*0c90*/  LOP3.LUT R4, R0, R2, RZ, 0x3c, !PT ;  /* 0x0000000200047212 */ /* 0x000fe200078e3cff */
[----:B------:R-:W-:Y:S01]  /*0ca0*/  STL.64 [R1+0x80], R38 ;  /* 0x0000802601007387 */ /* 0x000fe20000100a00 */
[----:B------:R-:W-:Y:S02]  /*0cb0*/  SHF.R.S32.HI R23, RZ, 0x1f, R22 ;  /* 0x0000001fff177819 */ /* 0x000fe40000011416 */
[----:B------:R-:W-:Y:S02]  /*0cc0*/  IADD3 R2, P0, R22, UR6, RZ ;  /* 0x0000000616027c10 */ /* 0x000fe4000ff1e0ff */
[----:B------:R-:W-:Y:S01]  /*0cd0*/  ISETP.GE.AND P5, PT, R36, UR10, PT ;  /* 0x0000000a24007c0c */ /* 0x000fe2000bfa6270 */
[----:B------:R1:W-:Y:S01]  /*0ce0*/  STL.64 [R1+0xa0], R22 ;  /* 0x0000a01601007387 */ /* 0x0003e20000100a00 */
[----:B------:R-:W-:-:S02]  /*0cf0*/  ISETP.GE.AND P4, PT, R35, UR10, PT ;  /* 0x0000000a23007c0c */ /* 0x000fc4000bf86270 */
        /* <DEDUP_REMOVED lines=23> */
[----:B------:R-:W-:-:S02]  /*0e70*/  @!P1 IMAD R4, R38, c[0x0][0x194], R4 ;  /* 0x0000650026049a24 */ /* 0x000fc400078e0204 */
[----:B------:R-:W-:Y:S01]  /*0e80*/  @!P1 IMAD.WIDE.U32 R8, R38, c[0x0][0x190], R2 ;  /* 0x0000640026089a25 */ /* 0x000fe200078e0002 */
[----:B------:R-:W-:Y:S03]  /*0e90*/  STL [R1+0x98], R33 ;  /* 0x0000982101007387 */ /* 0x000fe60000100800 */
[----:B------:R-:W-:Y:S01]  /*0ea0*/  @!P5 IMAD R5, R5, c[0x0][0x190], RZ ;  /* 0x000064000505da24 */ /* 0x000fe200078e02ff */
[----:B------:R-:W-:Y:S01]  /*0eb0*/  @!P1 LEA R14, P0, R8, c[0x0][0x160], 0x1 ;  /* 0x00005800080e9a11 */ /* 0x000fe200078008ff */
[----:B------:R-:W-:Y:S01]  /*0ec0*/  @!P4 IMAD R16, R0, c[0x0][0x190], RZ ;  /* 0x000064000010ca24 */ /* 0x000fe200078e02ff */
[----:B------:R-:W-:Y:S01]  /*0ed0*/  STL [R1+0xb8], R32 ;  /* 0x0000b82001007387 */ /* 0x000fe20000100800 */
[----:B------:R-:W-:Y:S02]  /*0ee0*/  @!P1 IMAD.IADD R0, R9, 0x1, R4 ;  /* 0x0000000109009824 */ /* 0x000fe400078e0204 */
[----:B------:R-:W-:Y:S01]  /*0ef0*/  @!P2 IMAD.WIDE.U32 R12, R12, c[0x0][0x190], R2 ;  /* 0x000064000c0caa25 */ /* 0x000fe200078e0002 */
[----:B------:R-:W-:Y:S03]  /*0f00*/  STL [R1+0xc0], R31 ;  /* 0x0000c01f01007387 */ /* 0x000fe60000100800 */
[----:B------:R-:W-:-:S02]  /*0f10*/  @!P5 IMAD R18, R6, c[0x0][0x194], R5 ;  /* 0x000065000612da24 */ /* 0x000fc400078e0205 */
[C---:B------:R-:W-:Y:S02]  /*0f20*/  @!P4 IMAD R16, R15.reuse, c[0x0][0x194], R16 ;  /* 0x000065000f10ca24 */ /* 0x040fe400078e0210 */
[----:B------:R-:W-:Y:S01]  /*0f30*/  @!P4 IMAD.WIDE.U32 R4, R15, c[0x0][0x190], R2 ;  /* 0x000064000f04ca25 */ /* 0x000fe200078e0002 */
[----:B------:R-:W-:Y:S02]  /*0f40*/  @!P1 LEA.HI.X R15, R8, c[0x0][0x164], R0, 0x1, P0 ;  /* 0x00005900080f9a11 */ /* 0x000fe400000f0c00 */
[----:B------:R-:W-:Y:S01]  /*0f50*/  @!P2 LEA R8, P0, R12, c[0x0][0x160], 0x1 ;  /* 0x000058000c08aa11 */ /* 0x000fe200078008ff */
[----:B------:R-:W-:Y:S01]  /*0f60*/  @!P2 IMAD.IADD R0, R13, 0x1, R17 ;  /* 0x000000010d00a824 */ /* 0x000fe200078e0211 */
[----:B------:R-:W-:Y:S01]  /*0f70*/  @!P4 LEA R20, P6, R4, c[0x0][0x160], 0x1 ;  /* 0x000058000414ca11 */ /* 0x000fe200078c08ff */
[----:B------:R-:W-:Y:S02]  /*0f80*/  IMAD.SHL.U32 R231, R231, 0x2, RZ ;  /* 0x00000002e7e77824 */ /* 0x000fe400078e00ff */
[----:B------:R-:W-:Y:S01]  /*0f90*/  @!P5 IMAD.WIDE.U32 R6, R6, c[0x0][0x190], R2 ;  /* 0x000064000606da25 */ /* 0x000fe200078e0002 */
[----:B------:R-:W-:-:S02]  /*0fa0*/  @!P2 LEA.HI.X R9, R12, c[0x0][0x164], R0, 0x1, P0 ;  /* 0x000059000c09aa11 */ /* 0x000fc400000f0c00 */
        /* <DEDUP_REMOVED lines=10> */
[----:B------:R-:W-:Y:S02]  /*1050*/  @!P5 LEA.HI.X R25, R6, c[0x0][0x164], R7, 0x1, P3 ;  /* 0x000059000619da11 */ /* 0x000fe400018f0c07 */
[----:B------:R-:W-:-:S02]  /*1060*/  @!P4 LEA.HI.X R21, R4, c[0x0][0x164], R0, 0x1, P6 ;  /* 0x000059000415ca11 */ /* 0x000fc400030f0c00 */
        /* <DEDUP_REMOVED lines=34> */
[----:B----4-:R-:W-:Y:S01]  /*1290*/  IMAD.MOV.U32 R24, RZ, RZ, c[0x0][0x1a4] ;  /* 0x00006900ff187624 */ /* 0x010fe200078e00ff */
        /* <DEDUP_REMOVED lines=17> */
[C---:B------:R-:W-:Y:S01]  /*13b0*/  IMAD.WIDE.U32 R8, R26.reuse, c[0x0][0x1b0], R4 ;  /* 0x00006c001a087a25 */ /* 0x040fe200078e0004 */
        /* <DEDUP_REMOVED lines=14> */
[----:B------:R1:W-:Y:S01]  /*14a0*/  STL.64 [R1+0x90], R8 ;  /* 0x0000900801007387 */ /* 0x0003e20000100a00 */
[----:B------:R-:W-:Y:S01]  /*14b0*/  IMAD.WIDE.U32 R2, R2, UR21, R246 ;  /* 0x0000001502027c25 */ /* 0x000fe2000f8e00f6 */
[----:B------:R-:W-:-:S02]  /*14c0*/  ISETP.GE.AND P3, PT, R32, UR7, PT ;  /* 0x0000000720007c0c */ /* 0x000fc4000bf66270 */
[----:B------:R-:W-:Y:S01]  /*14d0*/  ISETP.GE.AND P2, PT, R31, UR7, PT ;  /* 0x000000071f007c0c */ /* 0x000fe2000bf46270 */
[----:B------:R-:W-:Y:S01]  /*14e0*/  IMAD.U32 R4, RZ, RZ, UR6 ;  /* 0x00000006ff047e24 */ /* 0x000fe2000f8e00ff */
[----:B------:R-:W-:Y:S01]  /*14f0*/  @!P0 LEA R0, P4, R0, R2, 0x4 ;  /* 0x0000000200008211 */ /* 0x000fe200078820ff */
[----:B------:R-:W-:Y:S01]  /*1500*/  IMAD.U32 R5, RZ, RZ, UR6 ;  /* 0x00000006ff057e24 */ /* 0x000fe2000f8e00ff */
[----:B------:R-:W-:Y:S01]  /*1510*/  IADD3 R3, R3, UR4, RZ ;  /* 0x0000000403037c10 */ /* 0x000fe2000fffe0ff */
[----:B------:R-:W-:Y:S01]  /*1520*/  UIMAD.WIDE.U32 UR4, UR6, 0x20, URZ ;  /* 0x00000020060478a5 */ /* 0x000fe2000f8e003f */
[----:B----4-:R-:W-:Y:S01]  /*1530*/  IMAD.U32 R18, RZ, RZ, UR6 ;  /* 0x00000006ff127e24 */ /* 0x010fe2000f8e00ff */
[----:B------:R-:W-:Y:S01]  /*1540*/  STL.64 [R1+0x88], R246 ;  /* 0x000088f601007387 */ /* 0x000fe20000100a00 */
[----:B------:R-:W-:Y:S01]  /*1550*/  @!P0 LEA.HI.X R4, R4, R3, R244, 0x4, P4 ;  /* 0x0000000304048211 */ /* 0x000fe200020f24f4 */
[----:B------:R-:W-:Y:S01]  /*1560*/  IMAD.U32 R11, RZ, RZ, UR6 ;  /* 0x00000006ff0b7e24 */ /* 0x000fe2000f8e00ff */
[----:B------:R-:W-:Y:S01]  /*1570*/  @!P0 LEA R6, P4, R0, c[0x0][0x168], 0x1 ;  /* 0x00005a0000068a11 */ /* 0x000fe200078808ff */
[----:B------:R-:W-:-:S03]  /*1580*/  IMAD.WIDE.U32 R22, R26, c[0x0][0x1b8], R22 ;  /* 0x00006e001a167a25 */ /* 0x000fc600078e0016 */
[----:B------:R-:W-:Y:S01]  /*1590*/  @!P0 LEA.HI.X R7, R0, c[0x0][0x16c], R4, 0x1, P4 ;  /* 0x00005b0000078a11 */ /* 0x000fe200020f0c04 */
[----:B------:R-:W-:Y:S01]  /*15a0*/  IMAD.SHL.U32 R4, R244, 0x20, RZ ;  /* 0x00000020f4047824 */ /* 0x000fe200078e00ff */
[----:B------:R-:W-:Y:S01]  /*15b0*/  @!P1 IADD3 R0, P4, R2, UR4, RZ ;  /* 0x0000000402009c10 */ /* 0x000fe2000ff9e0ff */
[----:B-----5:R-:W-:Y:S01]  /*15c0*/  IMAD.MOV.U32 R20, RZ, RZ, R22 ;  /* 0x000000ffff147224 */ /* 0x020fe200078e0016 */
[----:B------:R4:W-:Y:S02]  /*15d0*/  STL.64 [R1+0xb0], R22 ;  /* 0x0000b01601007387 */ /* 0x0009e40000100a00 */
[----:B------:R-:W-:Y:S01]  /*15e0*/  @!P1 IADD3.X R4, R3, UR5, R4, P4, !PT ;  /* 0x0000000503049c10 */ /* 0x000fe2000a7fe404 */
[----:B------:R-:W-:Y:S01]  /*15f0*/  ULDC.64 UR4, c[0x0][0x1a0] ;  /* 0x0000680000047ab9 */ /* 0x000fe20000000a00 */
[----:B---3--:R-:W-:Y:S01]  /*1600*/  @!P1 LEA R12, P4, R0, c[0x0][0x168], 0x1 ;  /* 0x00005a00000c9a11 */ /* 0x008fe200078808ff */
[----:B------:R-:W-:Y:S01]  /*1610*/  USHF.L.U64.HI UR11, UR4, UR11, UR5 ;  /* 0x0000000b040b7299 */ /* 0x000fe20008010205 */
[----:B-1----:R-:W-:Y:S01]  /*1620*/  @!P5 LEA R8, P6, R2, c[0x0][0x168], 0x1 ;  /* 0x00005a000208da11 */ /* 0x002fe200078c08ff */
[----:B------:R-:W-:Y:S01]  /*1630*/  USHF.L.U32 UR14, UR4, 0x7, URZ ;  /* 0x00000007040e7899 */ /* 0x000fe2000800063f */
[----:B------:R-:W-:Y:S01]  /*1640*/  @!P1 LEA.HI.X R13, R0, c[0x0][0x16c], R4, 0x1, P4 ;  /* 0x00005b00000d9a11 */ /* 0x000fe200020f0c04 */
[----:B------:R-:W-:Y:S01]  /*1650*/  UIMAD UR5, UR11, UR18, URZ ;  /* 0x000000120b0572a4 */ /* 0x000fe2000f8e023f */
[----:B------:R-:W-:Y:S01]  /*1660*/  @!P5 LEA.HI.X R9, R2, c[0x0][0x16c], R3, 0x1, P6 ;  /* 0x00005b000209da11 */ /* 0x000fe200030f0c03 */
[----:B------:R-:W-:Y:S01]  /*1670*/  UIMAD.WIDE.U32 UR22, UR4, 0x20, URZ ;  /* 0x00000020041678a5 */ /* 0x000fe2000f8e003f */
[----:B------:R-:W-:Y:S01]  /*1680*/  ISETP.GE.AND P6, PT, R35, UR7, PT ;  /* 0x0000000723007c0c */ /* 0x000fe2000bfc6270 */
[----:B------:R-:W-:Y:S01]  /*1690*/  UIMAD UR5, UR19, UR14, UR5 ;  /* 0x0000000e130572a4 */ /* 0x000fe2000f8e0205 */
[----:B------:R-:W-:Y:S01]  /*16a0*/  ISETP.GE.AND P4, PT, R33, UR7, PT ;  /* 0x0000000721007c0c */ /* 0x000fe2000bf86270 */
        /* <DEDUP_REMOVED lines=24> */
[----:B-----5:R-:W-:Y:S01]  /*1830*/  @!P4 LEA R12, P0, R4, c[0x0][0x168], 0x1 ;  /* 0x00005a00040cca11 */ /* 0x020fe200078008ff */
        /* <DEDUP_REMOVED lines=10> */
[----:B------:R-:W-:Y:S02]  /*18e0*/  @!P3 LEA.HI.X R9, R2, c[0x0][0x16c], R3, 0x1, P1 ;  /* 0x00005b000209ba11 */ /* 0x000fe400008f0c03 */
[----:B------:R-:W-:Y:S01]  /*18f0*/  @!P2 LEA R2, P1, R6, c[0x0][0x168], 0x1 ;  /* 0x00005a000602aa11 */ /* 0x000fe200078208ff */
[----:B------:R-:W-:Y:S01]  /*1900*/  @!P2 IMAD.IADD R3, R7, 0x1, R5 ;  /* 0x000000010703a824 */ /* 0x000fe200078e0205 */
[----:B------:R-:W-:Y:S01]  /*1910*/  @!P4 LEA.HI.X R13, R4, c[0x0][0x16c], R0, 0x1, P0 ;  /* 0x00005b00040dca11 */ /* 0x000fe200000f0c00 */
[----:B------:R-:W-:Y:S01]  /*1920*/  IMAD R0, R27, c[0x0][0x1b8], RZ ;  /* 0x00006e001b007a24 */ /* 0x000fe200078e02ff */
[----:B------:R-:W-:Y:S01]  /*1930*/  ISETP.GE.AND P0, PT, R29, UR7, PT ;  /* 0x000000071d007c0c */ /* 0x000fe2000bf06270 */
[----:B------:R-:W-:Y:S01]  /*1940*/  IMAD.U32 R5, RZ, RZ, UR4 ;  /* 0x00000004ff057e24 */ /* 0x000fe2000f8e00ff */
[----:B------:R-:W-:Y:S01]  /*1950*/  @!P2 LEA.HI.X R3, R6, c[0x0][0x16c], R3, 0x1, P1 ;  /* 0x00005b000603aa11 */ /* 0x000fe200008f0c03 */
[----:B------:R3:W-:Y:S01]  /*1960*/  @!P4 LDGSTS.E.BYPASS.LTC128B.128 [R231+0x6800], [R12.64] ;  /* 0x068000000ce7cfae */ /* 0x0007e2000b901d50 */
[----:B------:R-:W-:Y:S01]  /*1970*/  IMAD R0, R26, c[0x0][0x1bc], R0 ;  /* 0x00006f001a007a24 */ /* 0x000fe200078e0200 */
[----:B------:R-:W-:-:S02]  /*1980*/  ISETP.GE.AND P4, PT, R34, UR7, PT ;  /* 0x0000000722007c0c */ /* 0x000fc4000bf86270 */
[----:B------:R5:W-:Y:S01]  /*1990*/  @!P3 LDGSTS.E.BYPASS.LTC128B.128 [R231+0x7000], [R8.64] ;  /* 0x0700000008e7bfae */ /* 0x000be2000b901d50 */
[----:B------:R-:W-:Y:S01]  /*19a0*/  IMAD.IADD R21, R23, 0x1, R0 ;  /* 0x0000000117157824 */ /* 0x000fe200078e0200 */
[C---:B------:R-:W-:Y:S01]  /*19b0*/  ISETP.GE.AND P3, PT, R10.reuse, UR7, PT ;  /* 0x000000070a007c0c */ /* 0x040fe2000bf66270 */
[----:B------:R-:W-:Y:S01]  /*19c0*/  IMAD.U32 R0, RZ, RZ, UR4 ;  /* 0x00000004ff007e24 */ /* 0x000fe2000f8e00ff */
[----:B------:R1:W-:Y:S01]  /*19d0*/  @!P2 LDGSTS.E.BYPASS.LTC128B.128 [R231+0x7800], [R2.64] ;  /* 0x0780000002e7afae */ /* 0x0003e2000b901d50 */
[----:B------:R-:W-:-:S03]  /*19e0*/  IMAD.SHL.U32 R10, R10, 0x8, RZ ;  /* 0x000000080a0a7824 */ /* 0x000fc600078e00ff */
[----:B------:R-:W0:Y:S04]  /*19f0*/  LDGDEPBAR ;  /* 0x00000000000079af */ /* 0x000e280000000000 */
[----:B------:R2:W-:Y:S01]  /*1a00*/  STL.64 [R1+0xa8], R20 ;  /* 0x0000a81401007387 */ /* 0x0005e20000100a00 */
[----:B---3--:R-:W-:Y:S02]  /*1a10*/  IMAD.U32 R12, RZ, RZ, UR4 ;  /* 0x00000004ff0c7e24 */ /* 0x008fe4000f8e00ff */
        /* <DEDUP_REMOVED lines=14> */
[----:B----4-:R-:W-:Y:S01]  /*1b00*/  IMAD.IADD R22, R8, 0x1, -R7 ;  /* 0x0000000108167824 */ /* 0x010fe200078e0a07 */
[----:B------:R-:W-:Y:S02]  /*1b10*/  @!P6 IADD3 R4, P1, R2, UR22, RZ ;  /* 0x000000160204ec10 */ /* 0x000fe4000ff3e0ff */
[----:B------:R-:W-:Y:S01]  /*1b20*/  @!P0 LEA.HI.X R7, R0, c[0x0][0x174], R5, 0x1, P2 ;  /* 0x00005d0000078a11 */ /* 0x000fe200010f0c05 */
[----:B------:R-:W-:Y:S01]  /*1b30*/  IMAD.U32 R5, RZ, RZ, UR4 ;  /* 0x00000004ff057e24 */ /* 0x000fe2000f8e00ff */
[----:B------:R-:W-:Y:S02]  /*1b40*/  @!P6 IADD3.X R0, R3, UR23, R9, P1, !PT ;  /* 0x000000170300ec10 */ /* 0x000fe40008ffe409 */
[----:B------:R-:W-:-:S02]  /*1b50*/  @!P3 LEA R8, P2, R2, c[0x0][0x170], 0x1 ;  /* 0x00005c000208ba11 */ /* 0x000fc400078408ff */
[----:B------:R-:W-:Y:S01]  /*1b60*/  @!P6 LEA R18, P1, R4, c[0x0][0x170], 0x1 ;  /* 0x00005c000412ea11 */ /* 0x000fe200078208ff */
        /* <DEDUP_REMOVED lines=27> */
[----:B--2---:R-:W-:Y:S01]  /*1d20*/  LEA.HI R20, R9, R0, RZ, 0x3 ;  /* 0x0000000009147211 */ /* 0x004fe200078f18ff */
[----:B------:R-:W-:Y:S02]  /*1d30*/  @!P5 IMAD.IADD R5, R5, 0x1, R8 ;  /* 0x000000010505d824 */ /* 0x000fe400078e0208 */
[----:B------:R-:W-:Y:S01]  /*1d40*/  @!P1 IMAD.MOV.U32 R8, RZ, RZ, R2 ;  /* 0x000000ffff089224 */ /* 0x000fe200078e0002 */
[----:B---3--:R-:W-:Y:S01]  /*1d50*/  LOP3.LUT R6, R20, 0xfffffff8, RZ, 0xc0, !PT ;  /* 0xfffffff814067812 */ /* 0x008fe200078ec0ff */
        /* <DEDUP_REMOVED lines=59> */
[----:B------:R-:W-:Y:S01]  /*2110*/  LEA.HI R6, R30, R160, RZ, 0x5 ;  /* 0x000000a01e067211 */ /* 0x000fe200078f28ff */
[----:B------:R-:W-:Y:S01]  /*2120*/  @P1 STS.128 [R231+0xb800], RZ ;  /* 0x00b800ffe7001388 */ /* 0x000fe20000000c00 */
[----:B------:R-:W-:Y:S01]  /*2130*/  IMAD.MOV.U32 R0, RZ, RZ, 0x10 ;  /* 0x00000010ff007424 */ /* 0x000fe200078e00ff */
[----:B------:R-:W-:-:S02]  /*2140*/  IADD3 R3, R212, 0x4000, RZ ;  /* 0x00004000d4037810 */ /* 0x000fc40007ffe0ff */
[----:B------:R-:W-:Y:S01]  /*2150*/  SHF.R.S32.HI R141, RZ, 0x5, R6 ;  /* 0x00000005ff8d7819 */ /* 0x000fe20000011406 */
[----:B------:R-:W-:Y:S01]  /*2160*/  @!PT LDS RZ, [RZ] ;  /* 0x00000000fffff984 */ /* 0x000fe20000000800 */
[----:B------:R-:W-:Y:S01]  /*2170*/  @!PT LDS RZ, [RZ] ;  /* 0x00000000fffff984 */ /* 0x000fe20000000800 */
[----:B------:R-:W-:Y:S01]  /*2180*/  @!PT LDS RZ, [RZ] ;  /* 0x00000000fffff984 */ /* 0x000fe20000000800 */
[----:B------:R3:W-:Y:S01]  /*2190*/  @!P1 LDGSTS.E.BYPASS.LTC128B.128 [R231+0xb800], [R8.64] ;  /* 0x0b80000008e79fae */ /* 0x0007e2000b901d50 */
[----:B------:R-:W-:Y:S02]  /*21a0*/  LOP3.LUT R7, R2, 0xfffffe00, RZ, 0xc0, !PT ;  /* 0xfffffe0002077812 */ /* 0x000fe400078ec0ff */
[----:B------:R-:W-:Y:S01]  /*21b0*/  R2P PR, R21, 0x6 ;  /* 0x0000000615007804 */ /* 0x000fe20000000000 */
[----:B------:R-:W-:Y:S01]  /*21c0*/  LDSM.16.M88.4 R40, [R212+0x4000] ;  /* 0x00400000d428783b */ /* 0x000fe20000000200 */
[----:B------:R-:W-:Y:S01]  /*21d0*/  LOP3.LUT P0, RZ, R28, 0x2, RZ, 0xc0, !PT ;  /* 0x000000021cff7812 */ /* 0x000fe2000780c0ff */
[----:B------:R-:W-:Y:S01]  /*21e0*/  IMAD R2, R141, 0x400, R7 ;  /* 0x000004008d027824 */ /* 0x000fe200078e0207 */
[----:B------:R-:W-:Y:S01]  /*21f0*/  IADD3 R223, R212, 0x4040, RZ ;  /* 0x00004040d4df7810 */ /* 0x000fe20007ffe0ff */
[----:B------:R-:W-:Y:S02]  /*2200*/  LDSM.16.M88.4 R52, [R212+0x4800] ;  /* 0x00480000d434783b */ /* 0x000fe40000000200 */
[----:B------:R-:W-:-:S02]  /*2210*/  IMAD.IADD R2, R140, 0x1, R2 ;  /* 0x000000018c027824 */ /* 0x000fc400078e0202 */
[----:B------:R-:W-:Y:S02]  /*2220*/  LDSM.16.M88.4 R56, [R212+0x5000] ;  /* 0x00500000d438783b */ /* 0x000fe40000000200 */
[----:B------:R-:W-:Y:S01]  /*2230*/  IMAD.SHL.U32 R219, R2, 0x2, RZ ;  /* 0x0000000202db7824 */ /* 0x000fe200078e00ff */
[C---:B------:R-:W-:Y:S01]  /*2240*/  SEL R2, R0.reuse, 0xfffffff0, !P1 ;  /* 0xfffffff000027807 */ /* 0x040fe20004800000 */
[----:B--2---:R-:W-:Y:S01]  /*2250*/  IMAD.MOV.U32 R4, RZ, RZ, 0x20 ;  /* 0x00000020ff047424 */ /* 0x004fe200078e00ff */
[----:B------:R-:W-:Y:S01]  /*2260*/  SEL R0, R0, 0xfffffff0, !P0 ;  /* 0xfffffff000007807 */ /* 0x000fe20004000000 */
[----:B------:R-:W0:Y:S01]  /*2270*/  LDGDEPBAR ;  /* 0x00000000000079af */ /* 0x000e220000000000 */
[----:B------:R-:W-:Y:S01]  /*2280*/  LOP3.LUT P0, RZ, R28, 0x4, RZ, 0xc0, !PT ;  /* 0x000000041cff7812 */ /* 0x000fe2000780c0ff */
[----:B------:R-:W-:Y:S01]  /*2290*/  IMAD R222, R2, 0x2, R219 ;  /* 0x0000000202de7824 */ /* 0x000fe200078e02db */
[----:B------:R-:W-:Y:S01]  /*22a0*/  SEL R4, R4, 0xffffffe0, !P2 ;  /* 0xffffffe004047807 */ /* 0x000fe20005000000 */
[----:B----4-:R-:W2:Y:S01]  /*22b0*/  LDSM.16.M88.4 R16, [R219] ;  /* 0x00000000db10783b */ /* 0x010ea20000000200 */
[----:B------:R-:W-:-:S03]  /*22c0*/  IMAD R218, R0, 0x2, R212 ;  /* 0x0000000200da7824 */ /* 0x000fc600078e02d4 */
[----:B-1----:R-:W1:Y:S01]  /*22d0*/  LDSM.16.M88.4 R12, [R219+0x2000] ;  /* 0x00200000db0c783b */ /* 0x002e620000000200 */
[----:B------:R-:W-:-:S03]  /*22e0*/  IMAD R220, R4, 0x2, R219 ;  /* 0x0000000204dc7824 */ /* 0x000fc600078e02db */
[----:B------:R-:W-:Y:S01]  /*22f0*/  LDSM.16.M88.4 R36, [R222] ;  /* 0x00000000de24783b */ /* 0x000fe20000000200 */
[----:B------:R-:W-:Y:S01]  /*2300*/  IMAD R221, R2, 0x2, R220 ;  /* 0x0000000202dd7824 */ /* 0x000fe200078e02dc */
[----:B------:R-:W-:Y:S02]  /*2310*/  @P0 IADD3 R223, R3, -0x40, RZ ;  /* 0xffffffc003df0810 */ /* 0x000fe40007ffe0ff */
[----:B------:R-:W4:Y:S02]  /*2320*/  LDSM.16.M88.4 R44, [R218+0x4000] ;  /* 0x00400000da2c783b */ /* 0x000f240000000200 */
[C---:B------:R-:W-:Y:S01]  /*2330*/  IADD3 R230, R223.reuse, 0x800, RZ ;  /* 0x00000800dfe67810 */ /* 0x040fe20007ffe0ff */
[----:B------:R-:W-:Y:S01]  /*2340*/  IMAD R217, R0, 0x2, R223 ;  /* 0x0000000200d97824 */ /* 0x000fe200078e02df */
[----:B---3--:R-:W3:Y:S01]  /*2350*/  LDSM.16.M88.4 R8, [R222+0x2000] ;  /* 0x00200000de08783b */ /* 0x008ee20000000200 */
[C---:B------:R-:W-:Y:S02]  /*2360*/  IADD3 R229, R223.reuse, 0x1000, RZ ;  /* 0x00001000dfe57810 */ /* 0x040fe40007ffe0ff */
[C---:B------:R-:W-:Y:S01]  /*2370*/  IADD3 R228, R223.reuse, 0x1800, RZ ;  /* 0x00001800dfe47810 */ /* 0x040fe20007ffe0ff */
[----:B------:R-:W-:Y:S01]  /*2380*/  LDSM.16.M88.4 R64, [R223] ;  /* 0x00000000df40783b */ /* 0x000fe20000000200 */
[----:B------:R-:W-:-:S02]  /*2390*/  IADD3 R227, R223, 0x2000, RZ ;  /* 0x00002000dfe37810 */ /* 0x000fc40007ffe0ff */
[C---:B------:R-:W-:Y:S01]  /*23a0*/  IADD3 R226, R223.reuse, 0x2800, RZ ;  /* 0x00002800dfe27810 */ /* 0x040fe20007ffe0ff */
[----:B------:R-:W5:Y:S01]  /*23b0*/  LDSM.16.M88.4 R32, [R220] ;  /* 0x00000000dc20783b */ /* 0x000f620000000200 */
[C---:B------:R-:W-:Y:S02]  /*23c0*/  IADD3 R225, R223.reuse, 0x3000, RZ ;  /* 0x00003000dfe17810 */ /* 0x040fe40007ffe0ff */
[----:B------:R-:W-:Y:S01]  /*23d0*/  IADD3 R224, R223, 0x3800, RZ ;  /* 0x00003800dfe07810 */ /* 0x000fe20007ffe0ff */
[----:B------:R-:W3:Y:S04]  /*23e0*/  LDSM.16.M88.4 R28, [R220+0x2000] ;  /* 0x00200000dc1c783b */ /* 0x000ee80000000200 */
[----:B------:R-:W-:Y:S04]  /*23f0*/  LDSM.16.M88.4 R68, [R217] ;  /* 0x00000000d944783b */ /* 0x000fe80000000200 */
[----:B------:R-:W-:Y:S01]  /*2400*/  LDSM.16.M88.4 R60, [R218+0x5000] ;  /* 0x00500000da3c783b */ /* 0x000fe20000000200 */
[-C--:B--2---:R-:W-:Y:S03]  /*2410*/  HMMA.16816.F32 R24, R16, R40.reuse, RZ ;  /* 0x000000281018723c */ /* 0x084fe600000018ff */
[----:B------:R-:W-:Y:S05]  /*2420*/  LDSM.16.M88.4 R48, [R218+0x4800] ;  /* 0x00480000da30783b */ /* 0x000fea0000000200 */
[----:B-1----:R-:W-:Y:S08]  /*2430*/  HMMA.16816.F32 R20, R12, R40, RZ ;  /* 0x000000280c14723c */ /* 0x002ff000000018ff */
[----:B------:R-:W-:Y:S08]  /*2440*/  HMMA.16816.F32 R96, R16, R42, RZ ;  /* 0x0000002a1060723c */ /* 0x000ff000000018ff */
[-C--:B----4-:R-:W-:Y:S01]  /*2450*/  HMMA.16816.F32 R76, R36, R44.reuse, R24 ;  /* 0x0000002c244c723c */ /* 0x090fe20000001818 */
[----:B------:R-:W1:Y:S07]  /*2460*/  LDSM.16.M88.4 R24, [R221] ;  /* 0x00000000dd18783b */ /* 0x000e6e0000000200 */
[----:B---3--:R-:W-:Y:S01]  /*2470*/  HMMA.16816.F32 R72, R8, R44, R20 ;  /* 0x0000002c0848723c */ /* 0x008fe20000001814 */
[----:B------:R-:W2:Y:S07]  /*2480*/  LDSM.16.M88.4 R20, [R221+0x2000] ;  /* 0x00200000dd14783b */ /* 0x000eae0000000200 */
[----:B------:R-:W-:Y:S08]  /*2490*/  HMMA.16816.F32 R88, R12, R42, RZ ;  /* 0x0000002a0c58723c */ /* 0x000ff000000018ff */
[-C--:B-----5:R-:W-:Y:S08]  /*24a0*/  HMMA.16816.F32 R100, R32, R64.reuse, R76 ;  /* 0x000000402064723c */ /* 0x0a0ff0000000184c */
[----:B------:R-:W-:Y:S08]  /*24b0*/  HMMA.16816.F32 R92, R28, R64, R72 ;  /* 0x000000401c5c723c */ /* 0x000ff00000001848 */
[-C--:B------:R-:W-:Y:S08]  /*24c0*/  HMMA.16816.F32 R84, R16, R52.reuse, RZ ;  /* 0x000000341054723c */ /* 0x080ff000000018ff */
[C---:B------:R-:W-:Y:S08]  /*24d0*/  HMMA.16816.F32 R80, R12.reuse, R52, RZ ;  /* 0x000000340c50723c */ /* 0x040ff000000018ff */
[-C--:B------:R-:W-:Y:S08]  /*24e0*/  HMMA.16816.F32 R76, R12, R54.reuse, RZ ;  /* 0x000000360c4c723c */ /* 0x080ff000000018ff */
[C---:B------:R-:W-:Y:S08]  /*24f0*/  HMMA.16816.F32 R72, R16.reuse, R54, RZ ;  /* 0x000000361048723c */ /* 0x040ff000000018ff */
[-C--:B------:R-:W-:Y:S08]  /*2500*/  HMMA.16816.F32 R52, R16, R56.reuse, RZ ;  /* 0x000000381034723c */ /* 0x080ff000000018ff */
[----:B------:R-:W-:Y:S08]  /*2510*/  HMMA.16816.F32 R40, R12, R56, RZ ;  /* 0x000000380c28723c */ /* 0x000ff000000018ff */
[----:B------:R-:W-:Y:S08]  /*2520*/  HMMA.16816.F32 R96, R36, R46, R96 ;  /* 0x0000002e2460723c */ /* 0x000ff00000001860 */
[----:B-1----:R-:W-:Y:S08]  /*2530*/  HMMA.16816.F32 R100, R24, R68, R100 ;  /* 0x000000441864723c */ /* 0x002ff00000001864 */
[----:B------:R-:W-:Y:S01]  /*2540*/  HMMA.16816.F32 R88, R8, R46, R88 ;  /* 0x0000002e0858723c */ /* 0x000fe20000001858 */
[----:B------:R-:W-:Y:S07]  /*2550*/  LDSM.16.M88.4 R44, [R212+0x5800] ;  /* 0x00580000d42c783b */ /* 0x000fee0000000200 */
[----:B------:R-:W-:Y:S08]  /*2560*/  HMMA.16816.F32 R120, R36, R60, R52 ;  /* 0x0000003c2478723c */ /* 0x000ff00000001834 */
[----:B------:R-:W-:Y:S01]  /*2570*/  HMMA.16816.F32 R52, R12, R58, RZ ;  /* 0x0000003a0c34723c */ /* 0x000fe200000018ff */
[----:B------:R-:W-:-:S04]  /*2580*/  FMUL.FTZ R0, R100, c[0x0][0x2ec] ;  /* 0x0000bb0064007a20 */ /* 0x000fc80000410000 */
[----:B------:R1:W-:Y:S03]  /*2590*/  MUFU.TANH R216, R0 ;  /* 0x0000000000d87308 */ /* 0x0003e60000002400 */
[-C--:B------:R-:W-:Y:S08]  /*25a0*/  HMMA.16816.F32 R84, R36, R48.reuse, R84 ;  /* 0x000000302454723c */ /* 0x080ff00000001854 */
[----:B------:R-:W-:Y:S01]  /*25b0*/  HMMA.16816.F32 R104, R8, R48, R80 ;  /* 0x000000300868723c */ /* 0x000fe20000001850 */
[----:B-1----:R-:W-:-:S07]  /*25c0*/  FMUL.FTZ R0, R101, c[0x0][0x2ec] ;  /* 0x0000bb0065007a20 */ /* 0x002fce0000410000 */
[-C--:B------:R-:W-:Y:S01]  /*25d0*/  HMMA.16816.F32 R112, R8, R50.reuse, R76 ;  /* 0x000000320870723c */ /* 0x080fe2000000184c */
[----:B------:R1:W3:Y:S07]  /*25e0*/  MUFU.TANH R207, R0 ;  /* 0x0000000000cf7308 */ /* 0x0002ee0000002400 */
[----:B------:R-:W-:Y:S08]  /*25f0*/  HMMA.16816.F32 R108, R36, R50, R72 ;  /* 0x00000032246c723c */ /* 0x000ff00000001848 */
[----:B------:R-:W-:Y:S01]  /*2600*/  HMMA.16816.F32 R124, R8, R60, R40 ;  /* 0x0000003c087c723c */ /* 0x000fe20000001828 */
[----:B------:R-:W4:Y:S01]  /*2610*/  LDSM.16.M88.4 R40, [R223+0x800] ;  /* 0x00080000df28783b */ /* 0x000f220000000200 */
[----:B-1----:R-:W-:-:S04]  /*2620*/  FMUL.FTZ R0, R102, c[0x0][0x2ec] ;  /* 0x0000bb0066007a20 */ /* 0x002fc80000410000 */
[----:B------:R1:W-:Y:S02]  /*2630*/  MUFU.TANH R215, R0 ;  /* 0x0000000000d77308 */ /* 0x0003e40000002400 */
[----:B------:R-:W-:Y:S08]  /*2640*/  HMMA.16816.F32 R56, R16, R58, RZ ;  /* 0x0000003a1038723c */ /* 0x000ff000000018ff */
[----:B------:R-:W-:Y:S01]  /*2650*/  HMMA.16816.F32 R48, R32, R66, R96 ;  /* 0x000000422030723c */ /* 0x000fe20000001860 */
[----:B-1----:R-:W-:-:S07]  /*2660*/  FMUL.FTZ R0, R103, c[0x0][0x2ec] ;  /* 0x0000bb0067007a20 */ /* 0x002fce0000410000 */
[----:B--2---:R-:W-:Y:S01]  /*2670*/  HMMA.16816.F32 R76, R20, R68, R92 ;  /* 0x00000044144c723c */ /* 0x004fe2000000185c */
[----:B------:R1:W2:Y:S07]  /*2680*/  MUFU.TANH R158, R0 ;  /* 0x00000000009e7308 */ /* 0x0002ae0000002400 */
[----:B------:R-:W-:Y:S08]  /*2690*/  HMMA.16816.F32 R64, R28, R66, R88 ;  /* 0x000000421c40723c */ /* 0x000ff00000001858 */
[-C--:B------:R-:W-:Y:S01]  /*26a0*/  HMMA.16816.F32 R128, R8, R62.reuse, R52 ;  /* 0x0000003e0880723c */ /* 0x080fe20000001834 */
[----:B------:R-:W5:Y:S07]  /*26b0*/  LDSM.16.M88.4 R52, [R218+0x5800] ;  /* 0x00580000da34783b */ /* 0x000f6e0000000200 */
[----:B------:R-:W-:Y:S01]  /*26c0*/  HMMA.16816.F32 R116, R36, R62, R56 ;  /* 0x0000003e2474723c */ /* 0x000fe20000001838 */
[----:B------:R-:W2:Y:S01]  /*26d0*/  LDSM.16.M88.4 R60, [R217+0x800] ;  /* 0x00080000d93c783b */ /* 0x000ea20000000200 */
[----:B-1----:R-:W-:-:S04]  /*26e0*/  FMUL.FTZ R0, R76, c[0x0][0x2ec] ;  /* 0x0000bb004c007a20 */ /* 0x002fc80000410000 */
[----:B------:R1:W-:Y:S02]  /*26f0*/  MUFU.TANH R214, R0 ;  /* 0x0000000000d67308 */ /* 0x0003e40000002400 */
[-C--:B------:R-:W-:Y:S08]  /*2700*/  HMMA.16816.F32 R80, R24, R70.reuse, R48 ;  /* 0x000000461850723c */ /* 0x080ff00000001830 */
[----:B------:R-:W-:Y:S01]  /*2710*/  HMMA.16816.F32 R72, R20, R70, R64 ;  /* 0x000000461448723c */ /* 0x000fe20000001840 */
[----:B-1----:R-:W-:-:S07]  /*2720*/  FMUL.FTZ R0, R77, c[0x0][0x2ec] ;  /* 0x0000bb004d007a20 */ /* 0x002fce0000410000 */
[----:B----4-:R-:W-:Y:S01]  /*2730*/  HMMA.16816.F32 R64, R32, R40, R84 ;  /* 0x000000282040723c */ /* 0x010fe20000001854 */
[----:B------:R1:W4:Y:S07]  /*2740*/  MUFU.TANH R204, R0 ;  /* 0x0000000000cc7308 */ /* 0x00032e0000002400 */
[----:B------:R-:W-:Y:S08]  /*2750*/  HMMA.16816.F32 R56, R12, R44, RZ ;  /* 0x0000002c0c38723c */ /* 0x000ff000000018ff */
[----:B------:R-:W-:Y:S01]  /*2760*/  HMMA.16816.F32 R48, R28, R40, R104 ;  /* 0x000000281c30723c */ /* 0x000fe20000001868 */
[----:B-1----:R-:W-:-:S04]  /*2770*/  FMUL.FTZ R0, R78, c[0x0][0x2ec] ;  /* 0x0000bb004e007a20 */ /* 0x002fc80000410000 */
[----:B------:R1:W-:Y:S03]  /*2780*/  MUFU.TANH R213, R0 ;  /* 0x0000000000d57308 */ /* 0x0003e60000002400 */
[----:B------:R-:W-:Y:S08]  /*2790*/  HMMA.16816.F32 R68, R16, R44, RZ ;  /* 0x0000002c1044723c */ /* 0x000ff000000018ff */
[----:B-----5:R-:W-:Y:S01]  /*27a0*/  HMMA.16816.F32 R100, R8, R52, R56 ;  /* 0x000000340864723c */ /* 0x020fe20000001838 */
[----:B------:R-:W-:Y:S01]  /*27b0*/  LDSM.16.M88.4 R56, [R223+0x1000] ;  /* 0x00100000df38783b */ /* 0x000fe20000000200 */
[----:B-1----:R-:W-:-:S06]  /*27c0*/  FMUL.FTZ R0, R79, c[0x0][0x2ec] ;  /* 0x0000bb004f007a20 */ /* 0x002fcc0000410000 */
[----:B--2---:R-:W-:Y:S01]  /*27d0*/  HMMA.16816.F32 R76, R24, R60, R64 ;  /* 0x0000003c184c723c */ /* 0x004fe20000001840 */
[----:B------:R-:W1:Y:S01]  /*27e0*/  LDSM.16.M88.4 R64, [R212+0x6000] ;  /* 0x00600000d440783b */ /* 0x000e620000000200 */
[----:B------:R2:W5:Y:S06]  /*27f0*/  MUFU.TANH R202, R0 ;  /* 0x0000000000ca7308 */ /* 0x00056c0000002400 */
[----:B------:R-:W-:Y:S08]  /*2800*/  HMMA.16816.F32 R104, R36, R52, R68 ;  /* 0x000000342468723c */ /* 0x000ff00000001844 */
[----:B------:R-:W-:Y:S01]  /*2810*/  HMMA.16816.F32 R68, R12, R46, RZ ;  /* 0x0000002e0c44723c */ /* 0x000fe200000018ff */
[----:B--2---:R-:W-:-:S04]  /*2820*/  FMUL.FTZ R0, R80, c[0x0][0x2ec] ;  /* 0x0000bb0050007a20 */ /* 0x004fc80000410000 */
[----:B------:R2:W1:Y:S03]  /*2830*/  MUFU.TANH R159, R0 ;  /* 0x00000000009f7308 */ /* 0x0004660000002400 */
[----:B------:R-:W-:Y:S01]  /*2840*/  HMMA.16816.F32 R44, R16, R46, RZ ;  /* 0x0000002e102c723c */ /* 0x000fe200000018ff */
[----:B--2---:R-:W-:Y:S11]  /*2850*/  FMUL.FTZ R0, R81, c[0x0][0x2ec] ;  /* 0x0000bb0051007a20 */ /* 0x004ff60000410000 */
[----:B------:R-:W-:Y:S04]  /*2860*/  @!UPT UIADD3 URZ, URZ, URZ, URZ ;  /* 0x0000003f3f3ff290 */ /* 0x000fe8000fffe03f */
[-C--:B------:R-:W-:Y:S01]  /*2870*/  HMMA.16816.F32 R96, R8, R54.reuse, R68 ;  /* 0x000000360860723c */ /* 0x080fe20000001844 */
[----:B------:R2:W-:Y:S07]  /*2880*/  MUFU.TANH R203, R0 ;  /* 0x0000000000cb7308 */ /* 0x0005ee0000002400 */
[----:B------:R-:W-:Y:S08]  /*2890*/  HMMA.16816.F32 R92, R36, R54, R44 ;  /* 0x00000036245c723c */ /* 0x000ff0000000182c */
[----:B-1----:R-:W-:Y:S01]  /*28a0*/  HMMA.16816.F32 R52, R12, R64, RZ ;  /* 0x000000400c34723c */ /* 0x002fe200000018ff */
[----:B--2---:R-:W-:-:S04]  /*28b0*/  FMUL.FTZ R0, R82, c[0x0][0x2ec] ;  /* 0x0000bb0052007a20 */ /* 0x004fc80000410000 */
[----:B------:R1:W2:Y:S03]  /*28c0*/  MUFU.TANH R157, R0 ;  /* 0x00000000009d7308 */ /* 0x0002a60000002400 */
[----:B------:R-:W-:Y:S08]  /*28d0*/  HMMA.16816.F32 R44, R28, R56, R124 ;  /* 0x000000381c2c723c */ /* 0x000ff0000000187c */
[----:B------:R-:W-:Y:S01]  /*28e0*/  HMMA.16816.F32 R68, R16, R64, RZ ;  /* 0x000000401044723c */ /* 0x000fe200000018ff */
[----:B-1----:R-:W-:-:S07]  /*28f0*/  FMUL.FTZ R0, R83, c[0x0][0x2ec] ;  /* 0x0000bb0053007a20 */ /* 0x002fce0000410000 */
[----:B------:R-:W-:Y:S01]  /*2900*/  HMMA.16816.F32 R80, R20, R60, R48 ;  /* 0x0000003c1450723c */ /* 0x000fe20000001830 */
[----:B------:R1:W-:Y:S07]  /*2910*/  MUFU.TANH R201, R0 ;  /* 0x0000000000c97308 */ /* 0x0003ee0000002400 */
[----:B------:R-:W-:Y:S01]  /*2920*/  HMMA.16816.F32 R48, R32, R42, R108 ;  /* 0x0000002a2030723c */ /* 0x000fe2000000186c */
[----:B-1----:R-:W-:-:S04]  /*2930*/  FMUL.FTZ R0, R72, c[0x0][0x2ec] ;  /* 0x0000bb0048007a20 */ /* 0x002fc80000410000 */
[----:B------:R1:W1:Y:S02]  /*2940*/  MUFU.TANH R156, R0 ;  /* 0x00000000009c7308 */ /* 0x0002640000002400 */
[----:B-1----:R-:W-:-:S06]  /*2950*/  FMUL.FTZ R0, R73, c[0x0][0x2ec] ;  /* 0x0000bb0049007a20 */ /* 0x002fcc0000410000 */
[----:B------:R1:W-:Y:S02]  /*2960*/  MUFU.TANH R200, R0 ;  /* 0x0000000000c87308 */ /* 0x0003e40000002400 */
[----:B-1----:R-:W-:-:S06]  /*2970*/  FMUL.FTZ R0, R74, c[0x0][0x2ec] ;  /* 0x0000bb004a007a20 */ /* 0x002fcc0000410000 */
[----:B------:R1:W1:Y:S02]  /*2980*/  MUFU.TANH R154, R0 ;  /* 0x00000000009a7308 */ /* 0x0002640000002400 */
[----:B-1----:R-:W-:Y:S02]  /*2990*/  FMUL.FTZ R0, R75, c[0x0][0x2ec] ;  /* 0x0000bb004b007a20 */ /* 0x002fe40000410000 */
[----:B------:R-:W-:Y:S01]  /*29a0*/  HMMA.16816.F32 R72, R28, R42, R112 ;  /* 0x0000002a1c48723c */ /* 0x000fe20000001870 */
[----:B------:R-:W-:Y:S03]  /*29b0*/  LDSM.16.M88.4 R40, [R217+0x1000] ;  /* 0x00100000d928783b */ /* 0x000fe60000000200 */
[----:B------:R1:W1:Y:S02]  /*29c0*/  MUFU.TANH R197, R0 ;  /* 0x0000000000c57308 */ /* 0x0002640000002400 */
[----:B-1----:R-:W-:-:S06]  /*29d0*/  FMUL.FTZ R0, R76, c[0x0][0x2ec] ;  /* 0x0000bb004c007a20 */ /* 0x002fcc0000410000 */
[----:B------:R1:W1:Y:S11]  /*29e0*/  MUFU.TANH R195, R0 ;  /* 0x0000000000c37308 */ /* 0x0002760000002400 */
[----:B------:R-:W-:Y:S01]  /*29f0*/  @!UPT UIADD3 URZ, URZ, URZ, URZ ;  /* 0x0000003f3f3ff290 */ /* 0x000fe2000fffe03f */
[----:B------:R-:W-:Y:S01]  /*2a00*/  HMMA.16816.F32 R72, R20, R62, R72 ;  /* 0x0000003e1448723c */ /* 0x000fe20000001848 */
[----:B-1----:R-:W-:-:S04]  /*2a10*/  FMUL.FTZ R0, R77, c[0x0][0x2ec] ;  /* 0x0000bb004d007a20 */ /* 0x002fc80000410000 */
[----:B------:R1:W-:Y:S02]  /*2a20*/  MUFU.TANH R199, R0 ;  /* 0x0000000000c77308 */ /* 0x0003e40000002400 */
[----:B-1----:R-:W-:-:S06]  /*2a30*/  FMUL.FTZ R0, R78, c[0x0][0x2ec] ;  /* 0x0000bb004e007a20 */ /* 0x002fcc0000410000 */
[----:B------:R1:W-:Y:S02]  /*2a40*/  MUFU.TANH R187, R0 ;  /* 0x0000000000bb7308 */ /* 0x0003e40000002400 */
[----:B-1----:R-:W-:Y:S02]  /*2a50*/  FMUL.FTZ R0, R79, c[0x0][0x2ec] ;  /* 0x0000bb004f007a20 */ /* 0x002fe40000410000 */
[----:B------:R-:W-:Y:S01]  /*2a60*/  HMMA.16816.F32 R76, R24, R62, R48 ;  /* 0x0000003e184c723c */ /* 0x000fe20000001830 */
[----:B------:R-:W1:Y:S03]  /*2a70*/  LDSM.16.M88.4 R48, [R218+0x6000] ;  /* 0x00600000da30783b */ /* 0x000e660000000200 */
[----:B------:R2:W-:Y:S04]  /*2a80*/  MUFU.TANH R198, R0 ;  /* 0x0000000000c67308 */ /* 0x0005e80000002400 */
[----:B------:R-:W-:Y:S01]  /*2a90*/  HMMA.16816.F32 R60, R32, R56, R120 ;  /* 0x00000038203c723c */ /* 0x000fe20000001878 */
[----:B--2---:R-:W-:-:S04]  /*2aa0*/  FMUL.FTZ R0, R80, c[0x0][0x2ec] ;  /* 0x0000bb0050007a20 */ /* 0x004fc80000410000 */
[----:B------:R2:W1:Y:S02]  /*2ab0*/  MUFU.TANH R155, R0 ;  /* 0x00000000009b7308 */ /* 0x0004640000002400 */
[----:B--2---:R-:W-:Y:S01]  /*2ac0*/  FMUL.FTZ R0, R81, c[0x0][0x2ec] ;  /* 0x0000bb0051007a20 */ /* 0x004fe20000410000 */
[----:B-1----:R-:W-:Y:S05]  /*2ad0*/  HMMA.16816.F32 R88, R8, R48, R52 ;  /* 0x000000300858723c */ /* 0x002fea0000001834 */
[----:B------:R1:W-:Y:S03]  /*2ae0*/  MUFU.TANH R194, R0 ;  /* 0x0000000000c27308 */ /* 0x0003e60000002400 */
[----:B------:R-:W-:Y:S08]  /*2af0*/  HMMA.16816.F32 R52, R32, R58, R116 ;  /* 0x0000003a2034723c */ /* 0x000ff00000001874 */
[----:B------:R-:W-:Y:S01]  /*2b00*/  HMMA.16816.F32 R84, R36, R48, R68 ;  /* 0x000000302454723c */ /* 0x000fe20000001844 */
[----:B-1----:R-:W-:-:S04]  /*2b10*/  FMUL.FTZ R0, R82, c[0x0][0x2ec] ;  /* 0x0000bb0052007a20 */ /* 0x002fc80000410000 */
[----:B------:R1:W2:Y:S03]  /*2b20*/  MUFU.TANH R175, R0 ;  /* 0x0000000000af7308 */ /* 0x0002a60000002400 */
[----:B------:R-:W-:Y:S01]  /*2b30*/  HMMA.16816.F32 R68, R28, R58, R128 ;  /* 0x0000003a1c44723c */ /* 0x000fe20000001880 */
[----:B------:R-:W2:Y:S07]  /*2b40*/  LDSM.16.M88.4 R56, [R223+0x2000] ;  /* 0x00200000df38783b */ /* 0x000eae0000000200 */
[----:B------:R-:W-:Y:S01]  /*2b50*/  HMMA.16816.F32 R52, R24, R42, R52 ;  /* 0x0000002a1834723c */ /* 0x000fe20000001834 */
[----:B-1----:R-:W-:-:S07]  /*2b60*/  FMUL.FTZ R0, R83, c[0x0][0x2ec] ;  /* 0x0000bb0053007a20 */ /* 0x002fce0000410000 */
[----:B------:R-:W-:Y:S01]  /*2b70*/  HMMA.16816.F32 R80, R24, R40, R60 ;  /* 0x000000281850723c */ /* 0x000fe2000000183c */
[----:B------:R1:W-:Y:S07]  /*2b80*/  MUFU.TANH R185, R0 ;  /* 0x0000000000b97308 */ /* 0x0003ee0000002400 */
[-C--:B------:R-:W-:Y:S08]  /*2b90*/  HMMA.16816.F32 R60, R12, R66.reuse, RZ ;  /* 0x000000420c3c723c */ /* 0x080ff000000018ff */
[----:B------:R-:W-:Y:S01]  /*2ba0*/  HMMA.16816.F32 R64, R16, R66, RZ ;  /* 0x000000421040723c */ /* 0x000fe200000018ff */
[----:B-1----:R-:W-:-:S04]  /*2bb0*/  FMUL.FTZ R0, R76, c[0x0][0x2ec] ;  /* 0x0000bb004c007a20 */ /* 0x002fc80000410000 */
[----:B------:R1:W-:Y:S03]  /*2bc0*/  MUFU.TANH R176, R0 ;  /* 0x0000000000b07308 */ /* 0x0003e60000002400 */
[----:B--2---:R-:W-:Y:S08]  /*2bd0*/  HMMA.16816.F32 R84, R32, R56, R84 ;  /* 0x000000382054723c */ /* 0x004ff00000001854 */
[----:B------:R-:W-:Y:S01]  /*2be0*/  HMMA.16816.F32 R116, R8, R50, R60 ;  /* 0x000000320874723c */ /* 0x000fe2000000183c */
[----:B-1----:R-:W-:-:S04]  /*2bf0*/  FMUL.FTZ R0, R77, c[0x0][0x2ec] ;  /* 0x0000bb004d007a20 */ /* 0x002fc80000410000 */
[----:B------:R1:W-:Y:S03]  /*2c00*/  MUFU.TANH R188, R0 ;  /* 0x0000000000bc7308 */ /* 0x0003e60000002400 */
[----:B------:R-:W-:Y:S01]  /*2c10*/  HMMA.16816.F32 R108, R36, R50, R64 ;  /* 0x00000032246c723c */ /* 0x000fe20000001840 */
[----:B------:R-:W-:Y:S07]  /*2c20*/  LDSM.16.M88.4 R48, [R217+0x1800] ;  /* 0x00180000d930783b */ /* 0x000fee0000000200 */
[----:B------:R-:W-:Y:S01]  /*2c30*/  HMMA.16816.F32 R64, R20, R42, R68 ;  /* 0x0000002a1440723c */ /* 0x000fe20000001844 */
[----:B-1----:R-:W-:-:S07]  /*2c40*/  FMUL.FTZ R0, R78, c[0x0][0x2ec] ;  /* 0x0000bb004e007a20 */ /* 0x002fce0000410000 */
[----:B------:R-:W-:Y:S01]  /*2c50*/  HMMA.16816.F32 R88, R28, R56, R88 ;  /* 0x000000381c58723c */ /* 0x000fe20000001858 */
[----:B------:R1:W2:Y:S02]  /*2c60*/  MUFU.TANH R179, R0 ;  /* 0x0000000000b37308 */ /* 0x0002a40000002400 */
[----:B-1----:R-:W-:-:S05]  /*2c70*/  FMUL.FTZ R0, R79, c[0x0][0x2ec] ;  /* 0x0000bb004f007a20 */ /* 0x002fca0000410000 */
[----:B------:R-:W-:Y:S01]  /*2c80*/  HMMA.16816.F32 R76, R20, R40, R44 ;  /* 0x00000028144c723c */ /* 0x000fe2000000182c */
[----:B------:R-:W1:Y:S01]  /*2c90*/  LDSM.16.M88.4 R44, [R223+0x1800] ;  /* 0x00180000df2c783b */ /* 0x000e620000000200 */
[----:B------:R2:W-:Y:S03]  /*2ca0*/  MUFU.TANH R183, R0 ;  /* 0x0000000000b77308 */ /* 0x0005e60000002400 */
[----:B------:R-:W3:Y:S01]  /*2cb0*/  LDSM.16.M88.4 R40, [R212+0x7000] ;  /* 0x00700000d428783b */ /* 0x000ee20000000200 */
[----:B--2---:R-:W-:-:S04]  /*2cc0*/  FMUL.FTZ R0, R72, c[0x0][0x2ec] ;  /* 0x0000bb0048007a20 */ /* 0x004fc80000410000 */
[----:B------:R2:W1:Y:S02]  /*2cd0*/  MUFU.TANH R173, R0 ;  /* 0x0000000000ad7308 */ /* 0x0004640000002400 */
[----:B--2---:R-:W-:Y:S01]  /*2ce0*/  FMUL.FTZ R0, R73, c[0x0][0x2ec] ;  /* 0x0000bb0049007a20 */ /* 0x004fe20000410000 */
[----:B-1----:R-:W-:Y:S05]  /*2cf0*/  HMMA.16816.F32 R60, R32, R44, R104 ;  /* 0x0000002c203c723c */ /* 0x002fea0000001868 */
[----:B------:R1:W-:Y:S03]  /*2d00*/  MUFU.TANH R174, R0 ;  /* 0x0000000000ae7308 */ /* 0x0003e60000002400 */
[C---:B---3--:R-:W-:Y:S08]  /*2d10*/  HMMA.16816.F32 R120, R16.reuse, R40, RZ ;  /* 0x000000281078723c */ /* 0x048ff000000018ff */
[----:B------:R-:W-:Y:S01]  /*2d20*/  HMMA.16816.F32 R132, R16, R42, RZ ;  /* 0x0000002a1084723c */ /* 0x000fe200000018ff */
[----:B-1----:R-:W-:-:S04]  /*2d30*/  FMUL.FTZ R0, R74, c[0x0][0x2ec] ;  /* 0x0000bb004a007a20 */ /* 0x002fc80000410000 */
[----:B------:R1:W2:Y:S03]  /*2d40*/  MUFU.TANH R146, R0 ;  /* 0x0000000000927308 */ /* 0x0002a60000002400 */
[----:B------:R-:W-:Y:S01]  /*2d50*/  HMMA.16816.F32 R68, R24, R48, R60 ;  /* 0x000000301844723c */ /* 0x000fe2000000183c */
[----:B-1----:R-:W-:-:S07]  /*2d60*/  FMUL.FTZ R0, R75, c[0x0][0x2ec] ;  /* 0x0000bb004b007a20 */ /* 0x002fce0000410000 */
[----:B------:R-:W-:Y:S01]  /*2d70*/  HMMA.16816.F32 R72, R32, R46, R92 ;  /* 0x0000002e2048723c */ /* 0x000fe2000000185c */
[----:B------:R1:W-:Y:S02]  /*2d80*/  MUFU.TANH R170, R0 ;  /* 0x0000000000aa7308 */ /* 0x0003e40000002400 */
[----:B-1----:R-:W-:-:S06]  /*2d90*/  FMUL.FTZ R0, R80, c[0x0][0x2ec] ;  /* 0x0000bb0050007a20 */ /* 0x002fcc0000410000 */
[----:B------:R1:W-:Y:S02]  /*2da0*/  MUFU.TANH R152, R0 ;  /* 0x0000000000987308 */ /* 0x0003e40000002400 */
[----:B-1----:R-:W-:-:S06]  /*2db0*/  FMUL.FTZ R0, R81, c[0x0][0x2ec] ;  /* 0x0000bb0051007a20 */ /* 0x002fcc0000410000 */
[----:B------:R1:W-:Y:S02]  /*2dc0*/  MUFU.TANH R171, R0 ;  /* 0x0000000000ab7308 */ /* 0x0003e40000002400 */
[----:B-1----:R-:W-:-:S06]  /*2dd0*/  FMUL.FTZ R0, R82, c[0x0][0x2ec] ;  /* 0x0000bb0052007a20 */ /* 0x002fcc0000410000 */
[----:B------:R1:W3:Y:S02]  /*2de0*/  MUFU.TANH R149, R0 ;  /* 0x0000000000957308 */ /* 0x0002e40000002400 */
[----:B-1----:R-:W-:Y:S02]  /*2df0*/  FMUL.FTZ R0, R83, c[0x0][0x2ec] ;  /* 0x0000bb0053007a20 */ /* 0x002fe40000410000 */
[----:B------:R-:W-:Y:S04]  /*2e00*/  HMMA.16816.F32 R80, R28, R44, R100 ;  /* 0x0000002c1c50723c */ /* 0x000fe80000001864 */
[----:B------:R1:W-:Y:S04]  /*2e10*/  MUFU.TANH R148, R0 ;  /* 0x0000000000947308 */ /* 0x0003e80000002400 */
[----:B------:R-:W-:Y:S01]  /*2e20*/  HMMA.16816.F32 R100, R12, R42, RZ ;  /* 0x0000002a0c64723c */ /* 0x000fe200000018ff */
[----:B-1----:R-:W-:-:S04]  /*2e30*/  FMUL.FTZ R0, R76, c[0x0][0x2ec] ;  /* 0x0000bb004c007a20 */ /* 0x002fc80000410000 */
[----:B------:R1:W1:Y:S11]  /*2e40*/  MUFU.TANH R151, R0 ;  /* 0x0000000000977308 */ /* 0x0002760000002400 */
[----:B------:R-:W-:Y:S01]  /*2e50*/  HMMA.16816.F32 R60, R20, R48, R80 ;  /* 0x00000030143c723c */ /* 0x000fe20000001850 */
[----:B-1----:R-:W-:-:S04]  /*2e60*/  FMUL.FTZ R0, R77, c[0x0][0x2ec] ;  /* 0x0000bb004d007a20 */ /* 0x002fc80000410000 */
[----:B------:R1:W-:Y:S02]  /*2e70*/  MUFU.TANH R147, R0 ;  /* 0x0000000000937308 */ /* 0x0003e40000002400 */
[----:B-1----:R-:W-:-:S06]  /*2e80*/  FMUL.FTZ R0, R78, c[0x0][0x2ec] ;  /* 0x0000bb004e007a20 */ /* 0x002fcc0000410000 */
[----:B------:R1:W1:Y:S02]  /*2e90*/  MUFU.TANH R153, R0 ;  /* 0x0000000000997308 */ /* 0x0002640000002400 */
[----:B-1----:R-:W-:Y:S02]  /*2ea0*/  FMUL.FTZ R0, R79, c[0x0][0x2ec] ;  /* 0x0000bb004f007a20 */ /* 0x002fe40000410000 */
[----:B------:R-:W-:Y:S01]  /*2eb0*/  HMMA.16816.F32 R76, R28, R46, R96 ;  /* 0x0000002e1c4c723c */ /* 0x000fe20000001860 */
[----:B------:R-:W1:Y:S03]  /*2ec0*/  LDSM.16.M88.4 R44, [R212+0x6800] ;  /* 0x00680000d42c783b */ /* 0x000e660000000200 */
[----:B------:R2:W1:Y:S04]  /*2ed0*/  MUFU.TANH R150, R0 ;  /* 0x0000000000967308 */ /* 0x0004680000002400 */
[----:B------:R-:W-:Y:S01]  /*2ee0*/  HMMA.16816.F32 R96, R12, R40, RZ ;  /* 0x000000280c60723c */ /* 0x000fe200000018ff */
[----:B------:R-:W-:Y:S01]  /*2ef0*/  LDSM.16.M88.4 R40, [R218+0x6800] ;  /* 0x00680000da28783b */ /* 0x000fe20000000200 */
[----:B--2---:R-:W-:-:S04]  /*2f00*/  FMUL.FTZ R0, R52, c[0x0][0x2ec] ;  /* 0x0000bb0034007a20 */ /* 0x004fc80000410000 */
[----:B------:R2:W1:Y:S10]  /*2f10*/  MUFU.TANH R144, R0 ;  /* 0x0000000000907308 */ /* 0x0004740000002400 */
[----:B------:R-:W-:Y:S01]  /*2f20*/  HMMA.16816.F32 R76, R20, R50, R76 ;  /* 0x00000032144c723c */ /* 0x000fe2000000184c */
[----:B--2---:R-:W-:-:S07]  /*2f30*/  FMUL.FTZ R0, R53, c[0x0][0x2ec] ;  /* 0x0000bb0035007a20 */ /* 0x004fce0000410000 */
[-C--:B-1----:R-:W-:Y:S01]  /*2f40*/  HMMA.16816.F32 R80, R12, R46.reuse, RZ ;  /* 0x0000002e0c50723c */ /* 0x082fe200000018ff */
[----:B------:R1:W-:Y:S07]  /*2f50*/  MUFU.TANH R169, R0 ;  /* 0x0000000000a97308 */ /* 0x0003ee0000002400 */
[----:B------:R-:W-:Y:S01]  /*2f60*/  HMMA.16816.F32 R112, R16, R46, RZ ;  /* 0x0000002e1070723c */ /* 0x000fe200000018ff */
[----:B-1----:R-:W-:-:S04]  /*2f70*/  FMUL.FTZ R0, R54, c[0x0][0x2ec] ;  /* 0x0000bb0036007a20 */ /* 0x002fc80000410000 */
[----:B------:R1:W2:Y:S02]  /*2f80*/  MUFU.TANH R166, R0 ;  /* 0x0000000000a67308 */ /* 0x0002a40000002400 */
[----:B-1----:R-:W-:Y:S02]  /*2f90*/  FMUL.FTZ R0, R55, c[0x0][0x2ec] ;  /* 0x0000bb0037007a20 */ /* 0x002fe40000410000 */
[----:B------:R-:W1:Y:S04]  /*2fa0*/  LDSM.16.M88.4 R52, [R212+0x7800] ;  /* 0x00780000d434783b */ /* 0x000e680000000200 */
[----:B------:R2:W-:Y:S02]  /*2fb0*/  MUFU.TANH R167, R0 ;  /* 0x0000000000a77308 */ /* 0x0005e40000002400 */
[----:B--2---:R-:W-:-:S06]  /*2fc0*/  FMUL.FTZ R0, R64, c[0x0][0x2ec] ;  /* 0x0000bb0040007a20 */ /* 0x004fcc0000410000 */
[----:B------:R2:W1:Y:S02]  /*2fd0*/  MUFU.TANH R143, R0 ;  /* 0x00000000008f7308 */ /* 0x0004640000002400 */
[----:B--2---:R-:W-:Y:S01]  /*2fe0*/  FMUL.FTZ R0, R65, c[0x0][0x2ec] ;  /* 0x0000bb0041007a20 */ /* 0x004fe20000410000 */
[C---:B-1----:R-:W-:Y:S05]  /*2ff0*/  HMMA.16816.F32 R92, R12.reuse, R52, RZ ;  /* 0x000000340c5c723c */ /* 0x042fea00000018ff */
[----:B------:R1:W-:Y:S03]  /*3000*/  MUFU.TANH R165, R0 ;  /* 0x0000000000a57308 */ /* 0x0003e60000002400 */
[----:B------:R-:W-:Y:S08]  /*3010*/  HMMA.16816.F32 R104, R12, R54, RZ ;  /* 0x000000360c68723c */ /* 0x000ff000000018ff */
[----:B------:R-:W-:Y:S01]  /*3020*/  HMMA.16816.F32 R124, R16, R52, RZ ;  /* 0x00000034107c723c */ /* 0x000fe200000018ff */
[----:B-1----:R-:W-:-:S04]  /*3030*/  FMUL.FTZ R0, R66, c[0x0][0x2ec] ;  /* 0x0000bb0042007a20 */ /* 0x002fc80000410000 */
[----:B------:R1:W2:Y:S03]  /*3040*/  MUFU.TANH R145, R0 ;  /* 0x0000000000917308 */ /* 0x0002a60000002400 */
[----:B------:R-:W-:Y:S01]  /*3050*/  HMMA.16816.F32 R136, R16, R54, RZ ;  /* 0x000000361088723c */ /* 0x000fe200000018ff */
[----:B-1----:R-:W-:-:S07]  /*3060*/  FMUL.FTZ R0, R67, c[0x0][0x2ec] ;  /* 0x0000bb0043007a20 */ /* 0x002fce0000410000 */
[----:B------:R-:W-:Y:S01]  /*3070*/  HMMA.16816.F32 R64, R24, R50, R72 ;  /* 0x000000321840723c */ /* 0x000fe20000001848 */
[----:B------:R-:W1:Y:S01]  /*3080*/  LDSM.16.M88.4 R48, [R217+0x2000] ;  /* 0x00200000d930783b */ /* 0x000e620000000200 */
[----:B------:R2:W1:Y:S06]  /*3090*/  MUFU.TANH R142, R0 ;  /* 0x00000000008e7308 */ /* 0x00046c0000002400 */
[----:B------:R-:W-:Y:S08]  /*30a0*/  HMMA.16816.F32 R72, R12, R44, RZ ;  /* 0x0000002c0c48723c */ /* 0x000ff000000018ff */
[----:B------:R-:W-:Y:S01]  /*30b0*/  HMMA.16816.F32 R12, R28, R58, R116 ;  /* 0x0000003a1c0c723c */ /* 0x000fe20000001874 */
[----:B--2---:R-:W-:-:S04]  /*30c0*/  FMUL.FTZ R0, R68, c[0x0][0x2ec] ;  /* 0x0000bb0044007a20 */ /* 0x004fc80000410000 */
[----:B------:R2:W1:Y:S03]  /*30d0*/  MUFU.TANH R191, R0 ;  /* 0x0000000000bf7308 */ /* 0x0004660000002400 */
[----:B------:R-:W-:Y:S01]  /*30e0*/  HMMA.16816.F32 R56, R32, R58, R108 ;  /* 0x0000003a2038723c */ /* 0x000fe2000000186c */
[----:B--2---:R-:W-:-:S04]  /*30f0*/  FMUL.FTZ R0, R69, c[0x0][0x2ec] ;  /* 0x0000bb0045007a20 */ /* 0x004fc80000410000 */
[----:B------:R2:W-:Y:S02]  /*3100*/  MUFU.TANH R189, R0 ;  /* 0x0000000000bd7308 */ /* 0x0005e40000002400 */
[----:B--2---:R-:W-:-:S06]  /*3110*/  FMUL.FTZ R0, R70, c[0x0][0x2ec] ;  /* 0x0000bb0046007a20 */ /* 0x004fcc0000410000 */
[----:B------:R2:W1:Y:S02]  /*3120*/  MUFU.TANH R193, R0 ;  /* 0x0000000000c17308 */ /* 0x0004640000002400 */
[----:B--2---:R-:W-:Y:S02]  /*3130*/  FMUL.FTZ R0, R71, c[0x0][0x2ec] ;  /* 0x0000bb0047007a20 */ /* 0x004fe40000410000 */
[----:B------:R-:W-:Y:S04]  /*3140*/  HMMA.16816.F32 R68, R16, R44, RZ ;  /* 0x0000002c1044723c */ /* 0x000fe800000018ff */
[----:B------:R2:W2:Y:S04]  /*3150*/  MUFU.TANH R182, R0 ;  /* 0x0000000000b67308 */ /* 0x0004a80000002400 */
[-C--:B-1----:R-:W-:Y:S01]  /*3160*/  HMMA.16816.F32 R44, R24, R48.reuse, R84 ;  /* 0x00000030182c723c */ /* 0x082fe20000001854 */
[----:B------:R-:W1:Y:S07]  /*3170*/  LDSM.16.M88.4 R84, [R218+0x7800] ;  /* 0x00780000da54783b */ /* 0x000e6e0000000200 */
[----:B------:R-:W-:Y:S01]  /*3180*/  HMMA.16816.F32 R16, R20, R48, R88 ;  /* 0x000000301410723c */ /* 0x000fe20000001858 */
[----:B--2---:R-:W-:-:S04]  /*3190*/  FMUL.FTZ R0, R60, c[0x0][0x2ec] ;  /* 0x0000bb003c007a20 */ /* 0x004fc80000410000 */
[----:B------:R2:W-:Y:S03]  /*31a0*/  MUFU.TANH R192, R0 ;  /* 0x0000000000c07308 */ /* 0x0005e60000002400 */
[----:B------:R-:W-:Y:S08]  /*31b0*/  HMMA.16816.F32 R52, R36, R40, R68 ;  /* 0x000000282434723c */ /* 0x000ff00000001844 */
[----:B------:R-:W-:Y:S01]  /*31c0*/  HMMA.16816.F32 R68, R8, R42, R80 ;  /* 0x0000002a0844723c */ /* 0x000fe20000001850 */
[----:B--2---:R-:W-:-:S04]  /*31d0*/  FMUL.FTZ R0, R61, c[0x0][0x2ec] ;  /* 0x0000bb003d007a20 */ /* 0x004fc80000410000 */
[----:B------:R2:W2:Y:S03]  /*31e0*/  MUFU.TANH R184, R0 ;  /* 0x0000000000b87308 */ /* 0x0004a60000002400 */
[C---:B-1----:R-:W-:Y:S08]  /*31f0*/  HMMA.16816.F32 R92, R8.reuse, R84, R92 ;  /* 0x00000054085c723c */ /* 0x042ff0000000185c */
[----:B------:R-:W-:Y:S01]  /*3200*/  HMMA.16816.F32 R104, R8, R86, R104 ;  /* 0x000000560868723c */ /* 0x000fe20000001868 */
[----:B--2---:R-:W-:-:S04]  /*3210*/  FMUL.FTZ R0, R62, c[0x0][0x2ec] ;  /* 0x0000bb003e007a20 */ /* 0x004fc80000410000 */
[----:B------:R1:W-:Y:S02]  /*3220*/  MUFU.TANH R196, R0 ;  /* 0x0000000000c47308 */ /* 0x0003e40000002400 */
[----:B-1----:R-:W-:Y:S02]  /*3230*/  FMUL.FTZ R0, R63, c[0x0][0x2ec] ;  /* 0x0000bb003f007a20 */ /* 0x002fe40000410000 */
[----:B------:R-:W-:Y:S04]  /*3240*/  HMMA.16816.F32 R60, R8, R40, R72 ;  /* 0x00000028083c723c */ /* 0x000fe80000001848 */
[----:B------:R1:W2:Y:S04]  /*3250*/  MUFU.TANH R190, R0 ;  /* 0x0000000000be7308 */ /* 0x0002a80000002400 */
        /* <DEDUP_REMOVED lines=8> */
[-C--:B------:R-:W-:Y:S01]  /*32e0*/  HMMA.16816.F32 R64, R20, R50.reuse, R12 ;  /* 0x000000321440723c */ /* 0x080fe2000000180c */
[----:B------:R-:W1:Y:S03]  /*32f0*/  LDSM.16.M88.4 R12, [R223+0x2800] ;  /* 0x00280000df0c783b */ /* 0x000e660000000200 */
[----:B------:R2:W-:Y:S04]  /*3300*/  MUFU.TANH R164, R0 ;  /* 0x0000000000a47308 */ /* 0x0005e80000002400 */
[----:B------:R-:W-:Y:S01]  /*3310*/  HMMA.16816.F32 R48, R24, R50, R56 ;  /* 0x000000321830723c */ /* 0x000fe20000001838 */
[----:B--2---:R-:W-:-:S04]  /*3320*/  FMUL.FTZ R0, R76, c[0x0][0x2ec] ;  /* 0x0000bb004c007a20 */ /* 0x004fc80000410000 */
[----:B------:R2:W1:Y:S11]  /*3330*/  MUFU.TANH R180, R0 ;  /* 0x0000000000b47308 */ /* 0x0004760000002400 */
[----:B------:R-:W-:Y:S08]  /*3340*/  @!UPT UIADD3 URZ, URZ, URZ, URZ ;  /* 0x0000003f3f3ff290 */ /* 0x000ff0000fffe03f */
[----:B------:R-:W-:-:S04]  /*3350*/  FMUL.FTZ R3, R48, c[0x0][0x2ec] ;  /* 0x0000bb0030037a20 */ /* 0x000fc80000410000 */
[----:B------:R3:W-:Y:S01]  /*3360*/  MUFU.TANH R209, R3 ;  /* 0x0000000300d17308 */ /* 0x0007e20000002400 */
[----:B--2---:R-:W-:Y:S01]  /*3370*/  FMUL.FTZ R0, R77, c[0x0][0x2ec] ;  /* 0x0000bb004d007a20 */ /* 0x004fe20000410000 */
[C---:B-1----:R-:W-:Y:S06]  /*3380*/  HMMA.16816.F32 R52, R32.reuse, R12, R52 ;  /* 0x0000000c2034723c */ /* 0x042fec0000001834 */
[----:B------:R1:W-:Y:S02]  /*3390*/  MUFU.TANH R168, R0 ;  /* 0x0000000000a87308 */ /* 0x0003e40000002400 */
[----:B------:R-:W-:Y:S01]  /*33a0*/  HMMA.16816.F32 R40, R32, R14, R40 ;  /* 0x0000000e2028723c */ /* 0x000fe20000001828 */
[----:B---3--:R-:W-:-:S05]  /*33b0*/  FMUL.FTZ R3, R49, c[0x0][0x2ec] ;  /* 0x0000bb0031037a20 */ /* 0x008fca0000410000 */
[----:B------:R-:W-:Y:S01]  /*33c0*/  MUFU.TANH R205, R3 ;  /* 0x0000000300cd7308 */ /* 0x000fe20000002400 */
[----:B-1----:R-:W-:-:S07]  /*33d0*/  FMUL.FTZ R0, R78, c[0x0][0x2ec] ;  /* 0x0000bb004e007a20 */ /* 0x002fce0000410000 */
[----:B------:R1:W2:Y:S02]  /*33e0*/  MUFU.TANH R186, R0 ;  /* 0x0000000000ba7308 */ /* 0x0002a40000002400 */
[----:B-1----:R-:W-:Y:S02]  /*33f0*/  FMUL.FTZ R0, R79, c[0x0][0x2ec] ;  /* 0x0000bb004f007a20 */ /* 0x002fe40000410000 */
[----:B------:R-:W1:Y:S04]  /*3400*/  LDSM.16.M88.4 R76, [R218+0x7000] ;  /* 0x00700000da4c783b */ /* 0x000e680000000200 */
[----:B------:R3:W-:Y:S02]  /*3410*/  MUFU.TANH R177, R0 ;  /* 0x0000000000b17308 */ /* 0x0007e40000002400 */
[----:B---3--:R-:W-:-:S06]  /*3420*/  FMUL.FTZ R0, R44, c[0x0][0x2ec] ;  /* 0x0000bb002c007a20 */ /* 0x008fcc0000410000 */
[----:B------:R3:W-:Y:S02]  /*3430*/  MUFU.TANH R236, R0 ;  /* 0x0000000000ec7308 */ /* 0x0007e40000002400 */
[----:B---3--:R-:W-:Y:S01]  /*3440*/  FMUL.FTZ R0, R45, c[0x0][0x2ec] ;  /* 0x0000bb002d007a20 */ /* 0x008fe20000410000 */
[C---:B-1----:R-:W-:Y:S05]  /*3450*/  HMMA.16816.F32 R96, R8.reuse, R76, R96 ;  /* 0x0000004c0860723c */ /* 0x042fea0000001860 */
[----:B------:R1:W-:Y:S03]  /*3460*/  MUFU.TANH R211, R0 ;  /* 0x0000000000d37308 */ /* 0x0003e60000002400 */
[----:B------:R-:W-:Y:S07]  /*3470*/  HMMA.16816.F32 R100, R8, R78, R100 ;  /* 0x0000004e0864723c */ /* 0x000fee0000001864 */
[----:B------:R-:W-:-:S02]  /*3480*/  IMAD.SHL.U32 R8, R160, 0x2, RZ ;  /* 0x00000002a0087824 */ /* 0x000fc400078e00ff */
[----:B------:R-:W-:Y:S02]  /*3490*/  FMUL.FTZ R10, R65, c[0x0][0x2ec] ;  /* 0x0000bb00410a7a20 */ /* 0x000fe40000410000 */
[----:B-1----:R-:W-:Y:S01]  /*34a0*/  FMUL.FTZ R0, R46, c[0x0][0x2ec] ;  /* 0x0000bb002e007a20 */ /* 0x002fe20000410000 */
[----:B------:R-:W-:Y:S01]  /*34b0*/  LOP3.LUT R8, R8, 0x6, RZ, 0xc0, !PT ;  /* 0x0000000608087812 */ /* 0x000fe200078ec0ff */
[----:B------:R-:W-:Y:S08]  /*34c0*/  MUFU.TANH R163, R10 ;  /* 0x0000000a00a37308 */ /* 0x000ff00000002400 */
[----:B------:R1:W3:Y:S02]  /*34d0*/  MUFU.TANH R233, R0 ;  /* 0x0000000000e97308 */ /* 0x0002e40000002400 */
[----:B-1----:R-:W-:-:S02]  /*34e0*/  FMUL.FTZ R0, R47, c[0x0][0x2ec] ;  /* 0x0000bb002f007a20 */ /* 0x002fc40000410000 */
[----:B------:R-:W1:Y:S04]  /*34f0*/  LDSM.16.M88.4 R44, [R217+0x2800] ;  /* 0x00280000d92c783b */ /* 0x000e680000000200 */
[----:B------:R2:W-:Y:S02]  /*3500*/  MUFU.TANH R232, R0 ;  /* 0x0000000000e87308 */ /* 0x0005e40000002400 */
[----:B--2---:R-:W-:-:S06]  /*3510*/  FMUL.FTZ R0, R16, c[0x0][0x2ec] ;  /* 0x0000bb0010007a20 */ /* 0x004fcc0000410000 */
[----:B------:R2:W1:Y:S02]  /*3520*/  MUFU.TANH R239, R0 ;  /* 0x0000000000ef7308 */ /* 0x0004640000002400 */
[----:B--2---:R-:W-:Y:S01]  /*3530*/  FMUL.FTZ R0, R17, c[0x0][0x2ec] ;  /* 0x0000bb0011007a20 */ /* 0x004fe20000410000 */
[----:B-1----:R-:W-:Y:S05]  /*3540*/  HMMA.16816.F32 R52, R24, R44, R52 ;  /* 0x0000002c1834723c */ /* 0x002fea0000001834 */
[----:B------:R1:W-:Y:S02]  /*3550*/  MUFU.TANH R238, R0 ;  /* 0x0000000000ee7308 */ /* 0x0003e40000002400 */
[----:B-1----:R-:W-:-:S06]  /*3560*/  FMUL.FTZ R0, R18, c[0x0][0x2ec] ;  /* 0x0000bb0012007a20 */ /* 0x002fcc0000410000 */
[----:B------:R1:W2:Y:S02]  /*3570*/  MUFU.TANH R242, R0 ;  /* 0x0000000000f27308 */ /* 0x0002a40000002400 */
[----:B-1----:R-:W-:Y:S02]  /*3580*/  FMUL.FTZ R0, R19, c[0x0][0x2ec] ;  /* 0x0000bb0013007a20 */ /* 0x002fe40000410000 */
[----:B------:R-:W-:Y:S04]  /*3590*/  HMMA.16816.F32 R16, R28, R12, R60 ;  /* 0x0000000c1c10723c */ /* 0x000fe8000000183c */
[----:B------:R1:W1:Y:S03]  /*35a0*/  MUFU.TANH R243, R0 ;  /* 0x0000000000f37308 */ /* 0x0002660000002400 */
[----:B------:R-:W-:Y:S01]  /*35b0*/  FMUL.FTZ R12, R66, c[0x0][0x2ec] ;  /* 0x0000bb00420c7a20 */ /* 0x000fe20000410000 */
[----:B------:R-:W-:Y:S01]  /*35c0*/  HMMA.16816.F32 R60, R36, R78, R132 ;  /* 0x0000004e243c723c */ /* 0x000fe20000001884 */
[----:B-1----:R-:W-:Y:S01]  /*35d0*/  LOP3.LUT R0, R6, 0xffffffe0, RZ, 0xc0, !PT ;  /* 0xffffffe006007812 */ /* 0x002fe200078ec0ff */
[----:B------:R-:W-:-:S04]  /*35e0*/  FMUL.FTZ R6, R51, c[0x0][0x2ec] ;  /* 0x0000bb0033067a20 */ /* 0x000fc80000410000 */
[----:B------:R-:W-:-:S10]  /*35f0*/  IMAD.IADD R0, R160, 0x1, -R0 ;  /* 0x00000001a0007824 */ /* 0x000fd400078e0a00 */
[----:B------:R-:W-:Y:S01]  /*3600*/  HMMA.16816.F32 R56, R20, R44, R16 ;  /* 0x0000002c1438723c */ /* 0x000fe20000001810 */
[----:B------:R1:W1:Y:S01]  /*3610*/  MUFU.TANH R206, R6 ;  /* 0x0000000600ce7308 */ /* 0x0002620000002400 */
[----:B------:R-:W-:-:S04]  /*3620*/  SHF.R.S32.HI R5, RZ, 0x1f, R0 ;  /* 0x0000001fff057819 */ /* 0x000fc80000011400 */
[----:B------:R-:W-:Y:S01]  /*3630*/  LEA.HI R3, R5, R0, RZ, 0x2 ;  /* 0x0000000005037211 */ /* 0x000fe200078f10ff */
[----:B------:R-:W-:Y:S01]  /*3640*/  FMUL.FTZ R0, R50, c[0x0][0x2ec] ;  /* 0x0000bb0032007a20 */ /* 0x000fe20000410000 */
[----:B------:R-:W-:Y:S01]  /*3650*/  HMMA.16816.F32 R16, R28, R14, R68 ;  /* 0x0000000e1c10723c */ /* 0x000fe20000001844 */
[----:B------:R-:W-:Y:S01]  /*3660*/  IMAD.U32 R5, RZ, RZ, UR15 ;  /* 0x0000000fff057e24 */ /* 0x000fe2000f8e00ff */
[----:B------:R-:W-:Y:S01]  /*3670*/  SHF.R.S32.HI R161, RZ, 0x2, R3 ;  /* 0x00000002ffa17819 */ /* 0x000fe20000011403 */
[----:B------:R2:W2:Y:S01]  /*3680*/  MUFU.TANH R208, R0 ;  /* 0x0000000000d07308 */ /* 0x0004a20000002400 */
[----:B------:R-:W-:-:S03]  /*3690*/  IMAD.U32 R3, RZ, RZ, UR18 ;  /* 0x00000012ff037e24 */ /* 0x000fc6000f8e00ff */
[----:B------:R3:W-:Y:S01]  /*36a0*/  STL [R1+0xcc], R161 ;  /* 0x0000cca101007387 */ /* 0x0007e20000100800 */
[----:B------:R-:W-:Y:S01]  /*36b0*/  IMAD R3, R3, 0x80, R8 ;  /* 0x0000008003037824 */ /* 0x000fe200078e0208 */
[----:B------:R-:W-:Y:S01]  /*36c0*/  HMMA.16816.F32 R48, R36, R76, R120 ;  /* 0x0000004c2430723c */ /* 0x000fe20000001878 */
[----:B-1----:R-:W-:-:S04]  /*36d0*/  FMUL.FTZ R6, R64, c[0x0][0x2ec] ;  /* 0x0000bb0040067a20 */ /* 0x002fc80000410000 */
[----:B------:R1:W1:Y:S01]  /*36e0*/  MUFU.TANH R162, R6 ;  /* 0x0000000600a27308 */ /* 0x0002620000002400 */
[----:B--2---:R-:W-:-:S04]  /*36f0*/  LEA R0, R141, UR12, 0x4 ;  /* 0x0000000c8d007c11 */ /* 0x004fc8000f8e20ff */
[----:B------:R-:W-:-:S04]  /*3700*/  IADD3 R0, R0, 0x1, R161 ;  /* 0x0000000100007810 */ /* 0x000fc80007ffe0a1 */
[----:B------:R-:W-:Y:S01]  /*3710*/  IADD3 R5, R0, UR13, -R5 ;  /* 0x0000000d00057c10 */ /* 0x000fe2000fffe805 */
[----:B------:R-:W-:Y:S01]  /*3720*/  IMAD.IADD R0, R7, 0x1, R140 ;  /* 0x0000000107007824 */ /* 0x000fe200078e028c */
[----:B------:R-:W-:Y:S02]  /*3730*/  IADD3 R7, R3, 0x1, RZ ;  /* 0x0000000103077810 */ /* 0x000fe40007ffe0ff */
[----:B------:R-:W-:Y:S01]  /*3740*/  IADD3 R5, R5, c[0x0][0x2e8], RZ ;  /* 0x0000ba0005057a10 */ /* 0x000fe20007ffe0ff */
[----:B---3--:R2:W3:Y:S01]  /*3750*/  MUFU.TANH R161, R12 ;  /* 0x0000000c00a17308 */ /* 0x0084e20000002400 */
[----:B-1----:R-:W-:Y:S02]  /*3760*/  IADD3 R6, R3, 0x8, RZ ;  /* 0x0000000803067810 */ /* 0x002fe40007ffe0ff */
[C---:B------:R-:W-:Y:S02]  /*3770*/  IMNMX R9, R5.reuse, UR13, PT ;  /* 0x0000000d05097c17 */ /* 0x040fe4000b800200 */
[----:B------:R-:W-:-:S02]  /*3780*/  IADD3 R8, R5, 0x8, RZ ;  /* 0x0000000805087810 */ /* 0x000fc40007ffe0ff */
[C---:B------:R-:W-:Y:S02]  /*3790*/  IADD3 R11, R5.reuse, 0x40, RZ ;  /* 0x00000040050b7810 */ /* 0x040fe40007ffe0ff */
[----:B------:R-:W-:Y:S02]  /*37a0*/  IADD3 R5, R5, 0x48, RZ ;  /* 0x0000004805057810 */ /* 0x000fe40007ffe0ff */
[----:B------:R-:W-:Y:S02]  /*37b0*/  IMNMX R8, R8, UR13, PT ;  /* 0x0000000d08087c17 */ /* 0x000fe4000b800200 */
[----:B------:R-:W-:Y:S02]  /*37c0*/  IMNMX R11, R11, UR13, PT ;  /* 0x0000000d0b0b7c17 */ /* 0x000fe4000b800200 */
[----:B------:R-:W-:Y:S01]  /*37d0*/  IMNMX R10, R5, UR13, PT ;  /* 0x0000000d050a7c17 */ /* 0x000fe2000b800200 */
[----:B--2---:R-:W1:Y:S01]  /*37e0*/  LDSM.16.M88.4 R12, [R223+0x3000] ;  /* 0x00300000df0c783b */ /* 0x004e620000000200 */
[----:B------:R-:W-:Y:S01]  /*37f0*/  ISETP.GE.AND P3, PT, R7, R9, PT ;  /* 0x000000090700720c */ /* 0x000fe20003f66270 */
[----:B------:R-:W-:Y:S01]  /*3800*/  FMUL.FTZ R5, R67, c[0x0][0x2ec] ;  /* 0x0000bb0043057a20 */ /* 0x000fe20000410000 */
[----:B------:R-:W-:-:S02]  /*3810*/  ISETP.GE.AND P1, PT, R7, R8, PT ;  /* 0x000000080700720c */ /* 0x000fc40003f26270 */
[C---:B------:R-:W-:Y:S01]  /*3820*/  ISETP.GE.AND P0, PT, R7.reuse, R11, PT ;  /* 0x0000000b0700720c */ /* 0x040fe20003f06270 */
[----:B------:R-:W2:Y:S01]  /*3830*/  MUFU.TANH R160, R5 ;  /* 0x0000000500a07308 */ /* 0x000ea20000002400 */
[----:B------:R-:W-:Y:S01]  /*3840*/  ISETP.GE.AND P4, PT, R7, R10, PT ;  /* 0x0000000a0700720c */ /* 0x000fe20003f86270 */
[----:B------:R-:W-:Y:S01]  /*3850*/  FMUL.FTZ R7, R52, c[0x0][0x2ec] ;  /* 0x0000bb0034077a20 */ /* 0x000fe20000410000 */
[----:B------:R-:W-:Y:S02]  /*3860*/  FSEL R82, R207, -INF , !P3 ;  /* 0xff800000cf527808 */ /* 0x000fe40005800000 */
[----:B------:R-:W-:Y:S02]  /*3870*/  FSEL R111, R158, -INF , !P1 ;  /* 0xff8000009e6f7808 */ /* 0x000fe40004800000 */
[C---:B------:R-:W-:Y:S01]  /*3880*/  ISETP.GE.AND P2, PT, R6.reuse, R9, PT ;  /* 0x000000090600720c */ /* 0x040fe20003f46270 */
[----:B------:R2:W-:Y:S01]  /*3890*/  MUFU.TANH R158, R7 ;  /* 0x00000007009e7308 */ /* 0x0005e20000002400 */
[----:B------:R-:W-:-:S02]  /*38a0*/  ISETP.GE.AND P6, PT, R6, R8, PT ;  /* 0x000000080600720c */ /* 0x000fc40003fc6270 */
[C---:B------:R-:W-:Y:S02]  /*38b0*/  ISETP.GE.AND P5, PT, R6.reuse, R11, PT ;  /* 0x0000000b0600720c */ /* 0x040fe40003fa6270 */
[----:B------:R-:W-:Y:S02]  /*38c0*/  ISETP.GE.AND P3, PT, R6, R10, PT ;  /* 0x0000000a0600720c */ /* 0x000fe40003f66270 */
[----:B------:R-:W-:Y:S02]  /*38d0*/  IADD3 R6, R3, 0x9, RZ ;  /* 0x0000000903067810 */ /* 0x000fe40007ffe0ff */
[----:B----4-:R-:W-:Y:S02]  /*38e0*/  FSEL R115, R204, -INF , !P0 ;  /* 0xff800000cc737808 */ /* 0x010fe40004000000 */
[----:B-----5:R-:W-:Y:S02]  /*38f0*/  FSEL R128, R202, -INF , !P4 ;  /* 0xff800000ca807808 */ /* 0x020fe40006000000 */
[----:B------:R-:W-:-:S02]  /*3900*/  FSEL R88, R159, -INF , !P2 ;  /* 0xff8000009f587808 */ /* 0x000fc40005000000 */
[C---:B------:R-:W-:Y:S01]  /*3910*/  ISETP.GE.AND P1, PT, R6.reuse, R9, PT ;  /* 0x000000090600720c */ /* 0x040fe20003f26270 */
[----:B--2---:R-:W-:Y:S01]  /*3920*/  FMUL.FTZ R7, R53, c[0x0][0x2ec] ;  /* 0x0000bb0035077a20 */ /* 0x004fe20000410000 */
[C---:B------:R-:W-:Y:S02]  /*3930*/  ISETP.GE.AND P0, PT, R6.reuse, R8, PT ;  /* 0x000000080600720c */ /* 0x040fe40003f06270 */
[C---:B------:R-:W-:Y:S01]  /*3940*/  ISETP.GE.AND P4, PT, R6.reuse, R11, PT ;  /* 0x0000000b0600720c */ /* 0x040fe20003f86270 */
[----:B------:R2:W4:Y:S01]  /*3950*/  MUFU.TANH R159, R7 ;  /* 0x00000007009f7308 */ /* 0x0005220000002400 */
[----:B------:R-:W-:Y:S01]  /*3960*/  ISETP.GE.AND P2, PT, R6, R10, PT ;  /* 0x0000000a0600720c */ /* 0x000fe20003f46270 */
[----:B------:R-:W-:Y:S01]  /*3970*/  FMUL.FTZ R6, R54, c[0x0][0x2ec] ;  /* 0x0000bb0036067a20 */ /* 0x000fe20000410000 */
[----:B------:R-:W-:Y:S02]  /*3980*/  IADD3 R5, R3, 0x10, RZ ;  /* 0x0000001003057810 */ /* 0x000fe40007ffe0ff */
[----:B------:R-:W-:-:S02]  /*3990*/  FSEL R114, R157, -INF , !P6 ;  /* 0xff8000009d727808 */ /* 0x000fc40007000000 */
[----:B------:R-:W-:Y:S01]  /*39a0*/  ISETP.GE.AND P6, PT, R5, R9, PT ;  /* 0x000000090500720c */ /* 0x000fe20003fc6270 */
[----:B------:R5:W-:Y:S01]  /*39b0*/  MUFU.TANH R157, R6 ;  /* 0x00000006009d7308 */ /* 0x000be20000002400 */
[----:B------:R-:W-:Y:S02]  /*39c0*/  FSEL R116, R156, -INF , !P5 ;  /* 0xff8000009c747808 */ /* 0x000fe40006800000 */
[----:B------:R-:W-:Y:S02]  /*39d0*/  FSEL R130, R154, -INF , !P3 ;  /* 0xff8000009a827808 */ /* 0x000fe40005800000 */
[----:B------:R-:W-:Y:S02]  /*39e0*/  FSEL R110, R201, -INF , !P0 ;  /* 0xff800000c96e7808 */ /* 0x000fe40004000000 */
[----:B------:R-:W-:Y:S01]  /*39f0*/  FSEL R113, R200, -INF , !P4 ;  /* 0xff800000c8717808 */ /* 0x000fe20006000000 */
[----:B--2---:R-:W-:Y:S01]  /*3a00*/  FMUL.FTZ R7, R55, c[0x0][0x2ec] ;  /* 0x0000bb0037077a20 */ /* 0x004fe20000410000 */
[----:B------:R-:W-:Y:S01]  /*3a10*/  FSEL R129, R197, -INF , !P2 ;  /* 0xff800000c5817808 */ /* 0x000fe20005000000 */
[----:B------:R-:W-:Y:S01]  /*3a20*/  HMMA.16816.F32 R52, R24, R46, R40 ;  /* 0x0000002e1834723c */ /* 0x000fe20000001828 */
[----:B------:R-:W2:Y:S01]  /*3a30*/  LDSM.16.M88.4 R40, [R217+0x3000] ;  /* 0x00300000d928783b */ /* 0x000ea20000000200 */
[----:B------:R-:W-:Y:S01]  /*3a40*/  FSEL R81, R195, -INF , !P6 ;  /* 0xff800000c3517808 */ /* 0x000fe20007000000 */
[----:B------:R1:W1:Y:S01]  /*3a50*/  MUFU.TANH R156, R7 ;  /* 0x00000007009c7308 */ /* 0x0002620000002400 */
[----:B------:R-:W-:-:S02]  /*3a60*/  ISETP.GE.AND P3, PT, R5, R11, PT ;  /* 0x0000000b0500720c */ /* 0x000fc40003f66270 */
[----:B-----5:R-:W-:Y:S02]  /*3a70*/  IADD3 R6, R3, 0x11, RZ ;  /* 0x0000001103067810 */ /* 0x020fe40007ffe0ff */
[----:B------:R-:W-:Y:S02]  /*3a80*/  FSEL R112, R155, -INF , !P3 ;  /* 0xff8000009b707808 */ /* 0x000fe40005800000 */
[C---:B------:R-:W-:Y:S02]  /*3a90*/  ISETP.GE.AND P0, PT, R6.reuse, R9, PT ;  /* 0x000000090600720c */ /* 0x040fe40003f06270 */
[C---:B------:R-:W-:Y:S02]  /*3aa0*/  ISETP.GE.AND P4, PT, R6.reuse, R8, PT ;  /* 0x000000080600720c */ /* 0x040fe40003f86270 */
[C---:B------:R-:W-:Y:S02]  /*3ab0*/  ISETP.GE.AND P2, PT, R6.reuse, R11, PT ;  /* 0x0000000b0600720c */ /* 0x040fe40003f46270 */
[----:B------:R-:W-:Y:S01]  /*3ac0*/  ISETP.GE.AND P6, PT, R6, R10, PT ;  /* 0x0000000a0600720c */ /* 0x000fe20003fc6270 */
[----:B------:R-:W-:Y:S01]  /*3ad0*/  FMUL.FTZ R6, R57, c[0x0][0x2ec] ;  /* 0x0000bb0039067a20 */ /* 0x000fe20000410000 */
[----:B------:R-:W-:Y:S01]  /*3ae0*/  FSEL R83, R203, -INF , !P1 ;  /* 0xff800000cb537808 */ /* 0x000fe20004800000 */
[----:B-1----:R-:W-:Y:S01]  /*3af0*/  FMUL.FTZ R7, R56, c[0x0][0x2ec] ;  /* 0x0000bb0038077a20 */ /* 0x002fe20000410000 */
[C---:B------:R-:W-:Y:S01]  /*3b00*/  ISETP.GE.AND P5, PT, R5.reuse, R8, PT ;  /* 0x000000080500720c */ /* 0x040fe20003fa6270 */
[----:B------:R1:W-:Y:S01]  /*3b10*/  MUFU.TANH R155, R6 ;  /* 0x00000006009b7308 */ /* 0x0003e20000002400 */
[----:B------:R-:W-:-:S02]  /*3b20*/  ISETP.GE.AND P1, PT, R5, R10, PT ;  /* 0x0000000a0500720c */ /* 0x000fc40003f26270 */
[----:B------:R-:W-:Y:S02]  /*3b30*/  IADD3 R5, R3, 0x18, RZ ;  /* 0x0000001803057810 */ /* 0x000fe40007ffe0ff */
[----:B------:R-:W-:Y:S02]  /*3b40*/  FSEL R109, R187, -INF , !P5 ;  /* 0xff800000bb6d7808 */ /* 0x000fe40006800000 */
[----:B------:R-:W-:Y:S01]  /*3b50*/  FSEL R117, R175, -INF , !P1 ;  /* 0xff800000af757808 */ /* 0x000fe20004800000 */
[----:B------:R5:W2:Y:S01]  /*3b60*/  MUFU.TANH R154, R7 ;  /* 0x00000007009a7308 */ /* 0x000aa20000002400 */
[----:B------:R-:W-:Y:S02]  /*3b70*/  FSEL R80, R199, -INF , !P0 ;  /* 0xff800000c7507808 */ /* 0x000fe40004000000 */
[C---:B------:R-:W-:Y:S02]  /*3b80*/  ISETP.GE.AND P5, PT, R5.reuse, R9, PT ;  /* 0x000000090500720c */ /* 0x040fe40003fa6270 */
[----:B------:R-:W-:-:S02]  /*3b90*/  ISETP.GE.AND P3, PT, R5, R8, PT ;  /* 0x000000080500720c */ /* 0x000fc40003f66270 */
[----:B------:R-:W-:Y:S01]  /*3ba0*/  ISETP.GE.AND P1, PT, R5, R11, PT ;  /* 0x0000000b0500720c */ /* 0x000fe20003f26270 */
[----:B-1----:R-:W-:Y:S01]  /*3bb0*/  FMUL.FTZ R6, R59, c[0x0][0x2ec] ;  /* 0x0000bb003b067a20 */ /* 0x002fe20000410000 */
[----:B------:R-:W-:Y:S02]  /*3bc0*/  ISETP.GE.AND P0, PT, R5, R10, PT ;  /* 0x0000000a0500720c */ /* 0x000fe40003f06270 */
[----:B------:R-:W-:Y:S01]  /*3bd0*/  IADD3 R5, R3, 0x19, RZ ;  /* 0x0000001903057810 */ /* 0x000fe20007ffe0ff */
[----:B------:R1:W-:Y:S01]  /*3be0*/  MUFU.TANH R140, R6 ;  /* 0x00000006008c7308 */ /* 0x0003e20000002400 */
[----:B------:R-:W-:Y:S02]  /*3bf0*/  FSEL R89, R198, -INF , !P4 ;  /* 0xff800000c6597808 */ /* 0x000fe40006000000 */
[----:B------:R-:W-:Y:S01]  /*3c00*/  ISETP.GE.AND P4, PT, R5, R9, PT ;  /* 0x000000090500720c */ /* 0x000fe20003f86270 */
[----:B-----5:R-:W-:Y:S01]  /*3c10*/  FMUL.FTZ R7, R58, c[0x0][0x2ec] ;  /* 0x0000bb003a077a20 */ /* 0x020fe20000410000 */
[----:B------:R-:W-:Y:S01]  /*3c20*/  FSEL R77, R179, -INF , !P3 ;  /* 0xff800000b34d7808 */ /* 0x000fe20005800000 */
[----:B------:R-:W-:Y:S01]  /*3c30*/  HMMA.16816.F32 R56, R20, R46, R16 ;  /* 0x0000002e1438723c */ /* 0x000fe20000001810 */
[----:B------:R-:W-:Y:S01]  /*3c40*/  FSEL R90, R173, -INF , !P1 ;  /* 0xff800000ad5a7808 */ /* 0x000fe20004800000 */
[----:B------:R5:W2:Y:S01]  /*3c50*/  MUFU.TANH R123, R7 ;  /* 0x00000007007b7308 */ /* 0x000aa20000002400 */
[----:B------:R-:W-:-:S02]  /*3c60*/  FSEL R119, R146, -INF , !P0 ;  /* 0xff80000092777808 */ /* 0x000fc40004000000 */
[----:B------:R-:W-:Y:S02]  /*3c70*/  FSEL R71, R188, -INF , !P4 ;  /* 0xff800000bc477808 */ /* 0x000fe40006000000 */
[----:B------:R-:W-:Y:S01]  /*3c80*/  FSEL R108, R194, -INF , !P2 ;  /* 0xff800000c26c7808 */ /* 0x000fe20005000000 */
[-C--:B------:R-:W-:Y:S01]  /*3c90*/  HMMA.16816.F32 R16, R32, R12.reuse, R48 ;  /* 0x0000000c2010723c */ /* 0x080fe20000001830 */
[----:B------:R-:W-:Y:S02]  /*3ca0*/  FSEL R120, R185, -INF , !P6 ;  /* 0xff800000b9787808 */ /* 0x000fe40007000000 */
[----:B-1----:R-:W-:Y:S02]  /*3cb0*/  IADD3 R6, R3, 0x20, RZ ;  /* 0x0000002003067810 */ /* 0x002fe40007ffe0ff */
[----:B------:R-:W-:Y:S02]  /*3cc0*/  FSEL R75, R176, -INF , !P5 ;  /* 0xff800000b04b7808 */ /* 0x000fe40006800000 */
[C---:B------:R-:W-:Y:S01]  /*3cd0*/  ISETP.GE.AND P3, PT, R6.reuse, R9, PT ;  /* 0x000000090600720c */ /* 0x040fe20003f66270 */
[----:B------:R-:W-:Y:S01]  /*3ce0*/  HMMA.16816.F32 R44, R28, R12, R96 ;  /* 0x0000000c1c2c723c */ /* 0x000fe20000001860 */
[----:B------:R-:W-:Y:S01]  /*3cf0*/  ISETP.GE.AND P1, PT, R6, R8, PT ;  /* 0x000000080600720c */ /* 0x000fe20003f26270 */
[----:B-----5:R-:W-:Y:S01]  /*3d00*/  FMUL.FTZ R7, R52, c[0x0][0x2ec] ;  /* 0x0000bb0034077a20 */ /* 0x020fe20000410000 */
[----:B------:R-:W-:-:S02]  /*3d10*/  ISETP.GE.AND P0, PT, R6, R11, PT ;  /* 0x0000000b0600720c */ /* 0x000fc40003f06270 */
[----:B------:R-:W-:Y:S01]  /*3d20*/  ISETP.GE.AND P4, PT, R6, R10, PT ;  /* 0x0000000a0600720c */ /* 0x000fe20003f86270 */
[----:B------:R1:W5:Y:S01]  /*3d30*/  MUFU.TANH R122, R7 ;  /* 0x00000007007a7308 */ /* 0x0003620000002400 */
[----:B------:R-:W-:Y:S01]  /*3d40*/  FMUL.FTZ R6, R54, c[0x0][0x2ec] ;  /* 0x0000bb0036067a20 */ /* 0x000fe20000410000 */
[C---:B------:R-:W-:Y:S01]  /*3d50*/  HMMA.16816.F32 R48, R36.reuse, R84, R124 ;  /* 0x000000542430723c */ /* 0x040fe2000000187c */
[C---:B------:R-:W-:Y:S02]  /*3d60*/  ISETP.GE.AND P2, PT, R5.reuse, R8, PT ;  /* 0x000000080500720c */ /* 0x040fe40003f46270 */
[C---:B------:R-:W-:Y:S02]  /*3d70*/  ISETP.GE.AND P6, PT, R5.reuse, R11, PT ;  /* 0x0000000b0500720c */ /* 0x040fe40003fc6270 */
[----:B------:R-:W-:Y:S01]  /*3d80*/  ISETP.GE.AND P5, PT, R5, R10, PT ;  /* 0x0000000a0500720c */ /* 0x000fe20003fa6270 */
[----:B------:R3:W3:Y:S01]  /*3d90*/  MUFU.TANH R121, R6 ;  /* 0x0000000600797308 */ /* 0x0006e20000002400 */
[----:B------:R-:W-:Y:S01]  /*3da0*/  IADD3 R5, R3, 0x21, RZ ;  /* 0x0000002103057810 */ /* 0x000fe20007ffe0ff */
[----:B------:R-:W-:Y:S01]  /*3db0*/  HMMA.16816.F32 R36, R36, R86, R136 ;  /* 0x000000562424723c */ /* 0x000fe20000001888 */
[----:B------:R-:W-:-:S02]  /*3dc0*/  FSEL R76, R183, -INF , !P2 ;  /* 0xff800000b74c7808 */ /* 0x000fc40005000000 */
[----:B------:R-:W-:Y:S02]  /*3dd0*/  ISETP.GE.AND P2, PT, R5, R9, PT ;  /* 0x000000090500720c */ /* 0x000fe40003f46270 */
[----:B------:R-:W-:Y:S01]  /*3de0*/  FSEL R149, R149, -INF , !P1 ;  /* 0xff80000095957808 */ /* 0x000fe20004800000 */
[----:B-1----:R-:W-:Y:S01]  /*3df0*/  FMUL.FTZ R7, R53, c[0x0][0x2ec] ;  /* 0x0000bb0035077a20 */ /* 0x002fe20000410000 */
[----:B------:R-:W-:Y:S01]  /*3e00*/  FSEL R151, R151, -INF , !P0 ;  /* 0xff80000097977808 */ /* 0x000fe20004000000 */
[----:B--2---:R-:W-:Y:S01]  /*3e10*/  HMMA.16816.F32 R64, R20, R40, R44 ;  /* 0x000000281440723c */ /* 0x004fe2000000182c */
[----:B------:R-:W-:Y:S01]  /*3e20*/  LDSM.16.M88.4 R44, [R217+0x3800] ;  /* 0x00380000d92c783b */ /* 0x000fe20000000200 */
[----:B------:R1:W-:Y:S01]  /*3e30*/  MUFU.TANH R131, R7 ;  /* 0x0000000700837308 */ /* 0x0003e20000002400 */
[----:B------:R-:W-:Y:S02]  /*3e40*/  FSEL R153, R153, -INF , !P4 ;  /* 0xff80000099997808 */ /* 0x000fe40006000000 */
[----:B------:R-:W-:-:S02]  /*3e50*/  FSEL R146, R171, -INF , !P2 ;  /* 0xff800000ab927808 */ /* 0x000fc40005000000 */
[----:B---3--:R-:W-:Y:S02]  /*3e60*/  IADD3 R6, R3, 0x28, RZ ;  /* 0x0000002803067810 */ /* 0x008fe40007ffe0ff */
[----:B------:R-:W-:Y:S02]  /*3e70*/  FSEL R91, R174, -INF , !P6 ;  /* 0xff800000ae5b7808 */ /* 0x000fe40007000000 */
[C---:B------:R-:W-:Y:S02]  /*3e80*/  ISETP.GE.AND P1, PT, R6.reuse, R9, PT ;  /* 0x000000090600720c */ /* 0x040fe40003f26270 */
[C---:B------:R-:W-:Y:S02]  /*3e90*/  ISETP.GE.AND P0, PT, R6.reuse, R8, PT ;  /* 0x000000080600720c */ /* 0x040fe40003f06270 */
[C---:B------:R-:W-:Y:S02]  /*3ea0*/  ISETP.GE.AND P4, PT, R6.reuse, R11, PT ;  /* 0x0000000b0600720c */ /* 0x040fe40003f86270 */
[----:B------:R-:W-:Y:S01]  /*3eb0*/  ISETP.GE.AND P2, PT, R6, R10, PT ;  /* 0x0000000a0600720c */ /* 0x000fe20003f46270 */
[----:B-1----:R-:W-:Y:S01]  /*3ec0*/  FMUL.FTZ R7, R55, c[0x0][0x2ec] ;  /* 0x0000bb0037077a20 */ /* 0x002fe20000410000 */
[----:B------:R-:W-:Y:S01]  /*3ed0*/  FSEL R118, R170, -INF , !P5 ;  /* 0xff800000aa767808 */ /* 0x000fe20006800000 */
[----:B------:R-:W-:Y:S01]  /*3ee0*/  HMMA.16816.F32 R52, R24, R40, R16 ;  /* 0x000000281834723c */ /* 0x000fe20000001810 */
[----:B------:R-:W1:Y:S01]  /*3ef0*/  LDSM.16.M88.4 R16, [R223+0x3800] ;  /* 0x00380000df10783b */ /* 0x000e620000000200 */
[----:B------:R-:W-:Y:S01]  /*3f00*/  FMUL.FTZ R6, R57, c[0x0][0x2ec] ;  /* 0x0000bb0039067a20 */ /* 0x000fe20000410000 */
[----:B------:R-:W-:Y:S01]  /*3f10*/  FSEL R152, R152, -INF , !P3 ;  /* 0xff80000098987808 */ /* 0x000fe20005800000 */
[----:B------:R2:W-:Y:S01]  /*3f20*/  MUFU.TANH R98, R7 ;  /* 0x0000000700627308 */ /* 0x0005e20000002400 */
[----:B------:R-:W-:Y:S01]  /*3f30*/  ISETP.GE.AND P6, PT, R5, R8, PT ;  /* 0x000000080500720c */ /* 0x000fe20003fc6270 */
[----:B------:R-:W-:-:S04]  /*3f40*/  DEPBAR.LE SB0, 0x0 ;  /* 0x000080000000791a */ /* 0x000fc80000000000 */
[C---:B------:R-:W-:Y:S02]  /*3f50*/  ISETP.GE.AND P5, PT, R5.reuse, R11, PT ;  /* 0x0000000b0500720c */ /* 0x040fe40003fa6270 */
[----:B------:R-:W-:Y:S01]  /*3f60*/  ISETP.GE.AND P3, PT, R5, R10, PT ;  /* 0x0000000a0500720c */ /* 0x000fe20003f66270 */
[----:B------:R3:W-:Y:S01]  /*3f70*/  MUFU.TANH R97, R6 ;  /* 0x0000000600617308 */ /* 0x0007e20000002400 */
[----:B------:R-:W-:Y:S02]  /*3f80*/  IADD3 R5, R3, 0x29, RZ ;  /* 0x0000002903057810 */ /* 0x000fe40007ffe0ff */
[----:B------:R-:W-:Y:S02]  /*3f90*/  FSEL R148, R148, -INF , !P6 ;  /* 0xff80000094947808 */ /* 0x000fe40007000000 */
[----:B------:R-:W-:Y:S01]  /*3fa0*/  FSEL R147, R147, -INF , !P5 ;  /* 0xff80000093937808 */ /* 0x000fe20006800000 */
[----:B--2---:R-:W-:Y:S01]  /*3fb0*/  FMUL.FTZ R7, R56, c[0x0][0x2ec] ;  /* 0x0000bb0038077a20 */ /* 0x004fe20000410000 */
[----:B------:R-:W-:-:S02]  /*3fc0*/  FSEL R150, R150, -INF , !P3 ;  /* 0xff80000096967808 */ /* 0x000fc40005800000 */
[----:B------:R-:W-:Y:S01]  /*3fd0*/  FSEL R144, R144, -INF , !P1 ;  /* 0xff80000090907808 */ /* 0x000fe20004800000 */
[----:B------:R2:W1:Y:S01]  /*3fe0*/  MUFU.TANH R96, R7 ;  /* 0x0000000700607308 */ /* 0x0004620000002400 */
[C---:B------:R-:W-:Y:S02]  /*3ff0*/  ISETP.GE.AND P6, PT, R5.reuse, R9, PT ;  /* 0x000000090500720c */ /* 0x040fe40003fc6270 */
[C---:B------:R-:W-:Y:S01]  /*4000*/  ISETP.GE.AND P5, PT, R5.reuse, R8, PT ;  /* 0x000000080500720c */ /* 0x040fe20003fa6270 */
[----:B---3--:R-:W-:Y:S01]  /*4010*/  FMUL.FTZ R6, R58, c[0x0][0x2ec] ;  /* 0x0000bb003a067a20 */ /* 0x008fe20000410000 */
[C---:B------:R-:W-:Y:S02]  /*4020*/  ISETP.GE.AND P3, PT, R5.reuse, R11, PT ;  /* 0x0000000b0500720c */ /* 0x040fe40003f66270 */
[----:B------:R-:W-:Y:S01]  /*4030*/  ISETP.GE.AND P1, PT, R5, R10, PT ;  /* 0x0000000a0500720c */ /* 0x000fe20003f26270 */
[----:B------:R3:W3:Y:S01]  /*4040*/  MUFU.TANH R74, R6 ;  /* 0x00000006004a7308 */ /* 0x0006e20000002400 */
[----:B------:R-:W-:-:S02]  /*4050*/  IADD3 R5, R3, 0x30, RZ ;  /* 0x0000003003057810 */ /* 0x000fc40007ffe0ff */
[----:B------:R-:W-:Y:S02]  /*4060*/  FSEL R141, R166, -INF , !P0 ;  /* 0xff800000a68d7808 */ /* 0x000fe40004000000 */
[----:B------:R-:W-:Y:S01]  /*4070*/  ISETP.GE.AND P0, PT, R5, R9, PT ;  /* 0x000000090500720c */ /* 0x000fe20003f06270 */
[----:B--2---:R-:W-:Y:S01]  /*4080*/  FMUL.FTZ R7, R52, c[0x0][0x2ec] ;  /* 0x0000bb0034077a20 */ /* 0x004fe20000410000 */
[-C--:B-1----:R-:W-:Y:S01]  /*4090*/  HMMA.16816.F32 R48, R32, R16.reuse, R48 ;  /* 0x000000102030723c */ /* 0x082fe20000001830 */
[----:B------:R-:W-:Y:S02]  /*40a0*/  FSEL R143, R143, -INF , !P4 ;  /* 0xff8000008f8f7808 */ /* 0x000fe40006000000 */
[----:B------:R1:W-:Y:S01]  /*40b0*/  MUFU.TANH R73, R7 ;  /* 0x0000000700497308 */ /* 0x0003e20000002400 */
[----:B------:R-:W-:Y:S02]  /*40c0*/  FSEL R145, R145, -INF , !P2 ;  /* 0xff80000091917808 */ /* 0x000fe40005000000 */
[----:B------:R-:W-:Y:S01]  /*40d0*/  FSEL R127, R169, -INF , !P6 ;  /* 0xff800000a97f7808 */ /* 0x000fe20007000000 */
[----:B---3--:R-:W-:Y:S01]  /*40e0*/  FMUL.FTZ R6, R59, c[0x0][0x2ec] ;  /* 0x0000bb003b067a20 */ /* 0x008fe20000410000 */
[----:B------:R-:W-:Y:S01]  /*40f0*/  FSEL R124, R167, -INF , !P5 ;  /* 0xff800000a77c7808 */ /* 0x000fe20006800000 */
[----:B------:R-:W-:Y:S01]  /*4100*/  HMMA.16816.F32 R56, R28, R16, R92 ;  /* 0x000000101c38723c */ /* 0x000fe2000000185c */
[----:B------:R-:W-:Y:S01]  /*4110*/  FSEL R125, R165, -INF , !P3 ;  /* 0xff800000a57d7808 */ /* 0x000fe20005800000 */
[----:B------:R2:W3:Y:S01]  /*4120*/  MUFU.TANH R85, R6 ;  /* 0x0000000600557308 */ /* 0x0004e20000002400 */
[----:B------:R-:W-:-:S02]  /*4130*/  FSEL R142, R142, -INF , !P1 ;  /* 0xff8000008e8e7808 */ /* 0x000fc40004800000 */
[----:B------:R-:W-:Y:S01]  /*4140*/  FSEL R191, R191, -INF , !P0 ;  /* 0xff800000bfbf7808 */ /* 0x000fe20004000000 */
[----:B------:R-:W-:Y:S01]  /*4150*/  BAR.SYNC.DEFER_BLOCKING 0x0 ;  /* 0x0000000000007b1d */ /* 0x000fe20000010000 */
[----:B------:R-:W-:Y:S01]  /*4160*/  ISETP.GE.AND P4, PT, R5, R8, PT ;  /* 0x000000080500720c */ /* 0x000fe20003f86270 */
[----:B-1----:R-:W-:Y:S01]  /*4170*/  FMUL.FTZ R7, R53, c[0x0][0x2ec] ;  /* 0x0000bb0035077a20 */ /* 0x002fe20000410000 */
[C---:B------:R-:W-:Y:S02]  /*4180*/  ISETP.GE.AND P2, PT, R5.reuse, R11, PT ;  /* 0x0000000b0500720c */ /* 0x040fe40003f46270 */
[----:B------:R-:W-:Y:S01]  /*4190*/  ISETP.GE.AND P6, PT, R5, R10, PT ;  /* 0x0000000a0500720c */ /* 0x000fe20003fc6270 */
[----:B------:R1:W-:Y:S01]  /*41a0*/  MUFU.TANH R84, R7 ;  /* 0x0000000700547308 */ /* 0x0003e20000002400 */
[----:B------:R-:W-:Y:S02]  /*41b0*/  IADD3 R5, R3, 0x38, RZ ;  /* 0x0000003803057810 */ /* 0x000fe40007ffe0ff */
[----:B------:R-:W-:-:S02]  /*41c0*/  FSEL R193, R193, -INF , !P4 ;  /* 0xff800000c1c17808 */ /* 0x000fc40006000000 */
[----:B--2---:R-:W-:Y:S02]  /*41d0*/  IADD3 R6, R3, 0x31, RZ ;  /* 0x0000003103067810 */ /* 0x004fe40007ffe0ff */
[-C--:B------:R-:W-:Y:S02]  /*41e0*/  ISETP.GE.AND P4, PT, R5, R9.reuse, PT ;  /* 0x000000090500720c */ /* 0x080fe40003f86270 */
[C---:B------:R-:W-:Y:S02]  /*41f0*/  ISETP.GE.AND P5, PT, R6.reuse, R9, PT ;  /* 0x000000090600720c */ /* 0x040fe40003fa6270 */
[C---:B------:R-:W-:Y:S01]  /*4200*/  ISETP.GE.AND P3, PT, R6.reuse, R8, PT ;  /* 0x000000080600720c */ /* 0x040fe20003f66270 */
[-C--:B------:R-:W-:Y:S01]  /*4210*/  HMMA.16816.F32 R56, R20, R44.reuse, R56 ;  /* 0x0000002c1438723c */ /* 0x080fe20000001838 */
[C---:B------:R-:W-:Y:S02]  /*4220*/  ISETP.GE.AND P1, PT, R6.reuse, R11, PT ;  /* 0x0000000b0600720c */ /* 0x040fe40003f26270 */
[----:B------:R-:W-:Y:S01]  /*4230*/  ISETP.GE.AND P0, PT, R6, R10, PT ;  /* 0x0000000a0600720c */ /* 0x000fe20003f06270 */
[----:B------:R-:W-:Y:S01]  /*4240*/  FMUL.FTZ R6, R54, c[0x0][0x2ec] ;  /* 0x0000bb0036067a20 */ /* 0x000fe20000410000 */
[----:B------:R-:W-:Y:S01]  /*4250*/  FSEL R182, R182, -INF , !P3 ;  /* 0xff800000b6b67808 */ /* 0x000fe20005800000 */
[----:B-1----:R-:W-:Y:S01]  /*4260*/  FMUL.FTZ R7, R55, c[0x0][0x2ec] ;  /* 0x0000bb0037077a20 */ /* 0x002fe20000410000 */
[----:B------:R-:W-:Y:S01]  /*4270*/  FSEL R184, R184, -INF , !P1 ;  /* 0xff800000b8b87808 */ /* 0x000fe20004800000 */
[----:B------:R-:W-:Y:S01]  /*4280*/  HMMA.16816.F32 R52, R24, R44, R48 ;  /* 0x0000002c1834723c */ /* 0x000fe20000001830 */
[----:B------:R1:W2:Y:S01]  /*4290*/  MUFU.TANH R70, R6 ;  /* 0x0000000600467308 */ /* 0x0002a20000002400 */
[----:B------:R-:W-:-:S02]  /*42a0*/  FSEL R190, R190, -INF , !P0 ;  /* 0xff800000bebe7808 */ /* 0x000fc40004000000 */
[----:B------:R-:W-:Y:S02]  /*42b0*/  FSEL R178, R178, -INF , !P4 ;  /* 0xff800000b2b27808 */ /* 0x000fe40006000000 */
[----:B------:R-:W-:Y:S02]  /*42c0*/  FSEL R192, R192, -INF , !P2 ;  /* 0xff800000c0c07808 */ /* 0x000fe40005000000 */
[-C--:B------:R-:W-:Y:S01]  /*42d0*/  HMMA.16816.F32 R48, R28, R14.reuse, R100 ;  /* 0x0000000e1c30723c */ /* 0x080fe20000001864 */
[----:B------:R-:W-:Y:S01]  /*42e0*/  FSEL R196, R196, -INF , !P6 ;  /* 0xff800000c4c47808 */ /* 0x000fe20007000000 */
[----:B------:R2:W-:Y:S01]  /*42f0*/  MUFU.TANH R72, R7 ;  /* 0x0000000700487308 */ /* 0x0005e20000002400 */
[----:B------:R-:W-:Y:S02]  /*4300*/  FSEL R189, R189, -INF , !P5 ;  /* 0xff800000bdbd7808 */ /* 0x000fe40006800000 */
[C---:B------:R-:W-:Y:S02]  /*4310*/  ISETP.GE.AND P2, PT, R5.reuse, R8, PT ;  /* 0x000000080500720c */ /* 0x040fe40003f46270 */
[----:B------:R-:W-:Y:S01]  /*4320*/  ISETP.GE.AND P6, PT, R5, R11, PT ;  /* 0x0000000b0500720c */ /* 0x000fe20003fc6270 */
[----:B------:R-:W-:Y:S01]  /*4330*/  HMMA.16816.F32 R12, R32, R14, R60 ;  /* 0x0000000e200c723c */ /* 0x000fe2000000183c */
[----:B-1----:R-:W-:-:S02]  /*4340*/  IADD3 R6, R3, 0x39, RZ ;  /* 0x0000003903067810 */ /* 0x002fc40007ffe0ff */
[----:B------:R-:W-:Y:S02]  /*4350*/  ISETP.GE.AND P5, PT, R5, R10, PT ;  /* 0x0000000a0500720c */ /* 0x000fe40003fa6270 */
[C---:B------:R-:W-:Y:S02]  /*4360*/  ISETP.GE.AND P3, PT, R6.reuse, R9, PT ;  /* 0x000000090600720c */ /* 0x040fe40003f66270 */
[C---:B------:R-:W-:Y:S01]  /*4370*/  ISETP.GE.AND P1, PT, R6.reuse, R8, PT ;  /* 0x000000080600720c */ /* 0x040fe20003f26270 */
[----:B------:R-:W-:Y:S01]  /*4380*/  HMMA.16816.F32 R28, R28, R18, R104 ;  /* 0x000000121c1c723c */ /* 0x000fe20000001868 */
[----:B------:R-:W-:Y:S01]  /*4390*/  ISETP.GE.AND P0, PT, R6, R11, PT ;  /* 0x0000000b0600720c */ /* 0x000fe20003f06270 */
[----:B--2---:R-:W-:Y:S01]  /*43a0*/  FMUL.FTZ R7, R64, c[0x0][0x2ec] ;  /* 0x0000bb0040077a20 */ /* 0x004fe20000410000 */
[----:B------:R-:W-:Y:S01]  /*43b0*/  ISETP.GE.AND P4, PT, R6, R10, PT ;  /* 0x0000000a0600720c */ /* 0x000fe20003f86270 */
[----:B------:R-:W-:Y:S01]  /*43c0*/  FMUL.FTZ R6, R65, c[0x0][0x2ec] ;  /* 0x0000bb0041067a20 */ /* 0x000fe20000410000 */
[----:B------:R-:W-:Y:S01]  /*43d0*/  IADD3 R5, R3, 0x40, RZ ;  /* 0x0000004003057810 */ /* 0x000fe20007ffe0ff */
[----:B------:R1:W2:Y:S01]  /*43e0*/  MUFU.TANH R68, R7 ;  /* 0x0000000700447308 */ /* 0x0002a20000002400 */
[----:B------:R-:W-:Y:S01]  /*43f0*/  FSEL R181, R181, -INF , !P2 ;  /* 0xff800000b5b57808 */ /* 0x000fe20005000000 */
[----:B------:R-:W-:Y:S01]  /*4400*/  HMMA.16816.F32 R48, R20, R42, R48 ;  /* 0x0000002a1430723c */ /* 0x000fe20000001830 */
[----:B------:R-:W-:-:S02]  /*4410*/  FSEL R180, R180, -INF , !P6 ;  /* 0xff800000b4b47808 */ /* 0x000fc40007000000 */
[----:B------:R-:W-:Y:S02]  /*4420*/  FSEL R186, R186, -INF , !P5 ;  /* 0xff800000baba7808 */ /* 0x000fe40006800000 */
[----:B------:R-:W-:Y:S01]  /*4430*/  FSEL R172, R172, -INF , !P3 ;  /* 0xff800000acac7808 */ /* 0x000fe20005800000 */
[----:B------:R2:W-:Y:S01]  /*4440*/  MUFU.TANH R69, R6 ;  /* 0x0000000600457308 */ /* 0x0005e20000002400 */
[C---:B------:R-:W-:Y:S01]  /*4450*/  ISETP.GE.AND P2, PT, R5.reuse, R9, PT ;  /* 0x000000090500720c */ /* 0x040fe20003f46270 */
[----:B------:R-:W-:Y:S01]  /*4460*/  HMMA.16816.F32 R40, R24, R42, R12 ;  /* 0x0000002a1828723c */ /* 0x000fe2000000180c */
[C---:B------:R-:W-:Y:S02]  /*4470*/  ISETP.GE.AND P6, PT, R5.reuse, R8, PT ;  /* 0x000000080500720c */ /* 0x040fe40003fc6270 */
[C---:B------:R-:W-:Y:S02]  /*4480*/  ISETP.GE.AND P5, PT, R5.reuse, R11, PT ;  /* 0x0000000b0500720c */ /* 0x040fe40003fa6270 */
[----:B------:R-:W-:Y:S01]  /*4490*/  ISETP.GE.AND P3, PT, R5, R10, PT ;  /* 0x0000000a0500720c */ /* 0x000fe20003f66270 */
[----:B-1----:R-:W-:Y:S01]  /*44a0*/  FMUL.FTZ R7, R52, c[0x0][0x2ec] ;  /* 0x0000bb0034077a20 */ /* 0x002fe20000410000 */
[----:B------:R-:W-:Y:S01]  /*44b0*/  IADD3 R5, R3, 0x41, RZ ;  /* 0x0000004103057810 */ /* 0x000fe20007ffe0ff */
[----:B------:R-:W-:Y:S01]  /*44c0*/  HMMA.16816.F32 R32, R32, R18, R36 ;  /* 0x000000122020723c */ /* 0x000fe20000001824 */
[----:B------:R-:W-:Y:S01]  /*44d0*/  FSEL R135, R164, -INF , !P1 ;  /* 0xff800000a4877808 */ /* 0x000fe20004800000 */
[----:B------:R1:W-:Y:S01]  /*44e0*/  MUFU.TANH R65, R7 ;  /* 0x0000000700417308 */ /* 0x0003e20000002400 */
[----:B------:R-:W-:-:S02]  /*44f0*/  ISETP.GE.AND P1, PT, R5, R9, PT ;  /* 0x000000090500720c */ /* 0x000fc40003f26270 */
[----:B------:R-:W-:Y:S01]  /*4500*/  FSEL R233, R233, -INF , !P6 ;  /* 0xff800000e9e97808 */ /* 0x000fe20007000000 */
[----:B--2---:R-:W-:Y:S01]  /*4510*/  FMUL.FTZ R6, R66, c[0x0][0x2ec] ;  /* 0x0000bb0042067a20 */ /* 0x004fe20000410000 */
[----:B------:R-:W-:Y:S01]  /*4520*/  FSEL R239, R239, -INF , !P5 ;  /* 0xff800000efef7808 */ /* 0x000fe20006800000 */
[----:B------:R-:W-:Y:S01]  /*4530*/  FMUL.FTZ R50, R50, c[0x0][0x2ec] ;  /* 0x0000bb0032327a20 */ /* 0x000fe20000410000 */
[----:B------:R-:W-:Y:S01]  /*4540*/  FSEL R242, R242, -INF , !P3 ;  /* 0xff800000f2f27808 */ /* 0x000fe20005800000 */
[----:B------:R2:W2:Y:S01]  /*4550*/  MUFU.TANH R64, R6 ;  /* 0x0000000600407308 */ /* 0x0004a20000002400 */
[----:B------:R-:W-:Y:S01]  /*4560*/  FSEL R211, R211, -INF , !P1 ;  /* 0xff800000d3d37808 */ /* 0x000fe20004800000 */
[-C--:B------:R-:W-:Y:S01]  /*4570*/  HMMA.16816.F32 R20, R20, R46.reuse, R28 ;  /* 0x0000002e1414723c */ /* 0x080fe2000000181c */
[----:B------:R-:W-:Y:S02]  /*4580*/  FSEL R168, R168, -INF , !P0 ;  /* 0xff800000a8a87808 */ /* 0x000fe40004000000 */
[----:B------:R-:W-:Y:S01]  /*4590*/  FSEL R177, R177, -INF , !P4 ;  /* 0xff800000b1b17808 */ /* 0x000fe20006000000 */
[----:B------:R-:W-:Y:S01]  /*45a0*/  FMUL.FTZ R40, R40, c[0x0][0x2ec] ;  /* 0x0000bb0028287a20 */ /* 0x000fe20000410000 */
[----:B------:R-:W-:Y:S01]  /*45b0*/  FSEL R236, R236, -INF , !P2 ;  /* 0xff800000ecec7808 */ /* 0x000fe20005000000 */
[----:B-1----:R-:W-:Y:S01]  /*45c0*/  FMUL.FTZ R7, R53, c[0x0][0x2ec] ;  /* 0x0000bb0035077a20 */ /* 0x002fe20000410000 */
[----:B------:R-:W-:Y:S01]  /*45d0*/  ISETP.GE.AND P0, PT, R5, R8, PT ;  /* 0x000000080500720c */ /* 0x000fe20003f06270 */
[----:B------:R-:W-:Y:S01]  /*45e0*/  FMUL.FTZ R41, R41, c[0x0][0x2ec] ;  /* 0x0000bb0029297a20 */ /* 0x000fe20000410000 */
[C---:B------:R-:W-:Y:S01]  /*45f0*/  ISETP.GE.AND P4, PT, R5.reuse, R11, PT ;  /* 0x0000000b0500720c */ /* 0x040fe20003f86270 */
[----:B------:R-:W-:Y:S01]  /*4600*/  FMUL.FTZ R42, R42, c[0x0][0x2ec] ;  /* 0x0000bb002a2a7a20 */ /* 0x000fe20000410000 */
[----:B------:R-:W-:Y:S01]  /*4610*/  ISETP.GE.AND P2, PT, R5, R10, PT ;  /* 0x0000000a0500720c */ /* 0x000fe20003f46270 */
[----:B------:R-:W-:Y:S01]  /*4620*/  FMUL.FTZ R12, R43, c[0x0][0x2ec] ;  /* 0x0000bb002b0c7a20 */ /* 0x000fe20000410000 */
[----:B------:R-:W-:Y:S01]  /*4630*/  IADD3 R5, R3, 0x49, RZ ;  /* 0x0000004903057810 */ /* 0x000fe20007ffe0ff */
[----:B--2---:R-:W-:Y:S01]  /*4640*/  FMUL.FTZ R6, R67, c[0x0][0x2ec] ;  /* 0x0000bb0043067a20 */ /* 0x004fe20000410000 */
[----:B------:R-:W-:Y:S01]  /*4650*/  FSEL R232, R232, -INF , !P0 ;  /* 0xff800000e8e87808 */ /* 0x000fe20004000000 */
[----:B------:R1:W-:Y:S01]  /*4660*/  MUFU.TANH R53, R7 ;  /* 0x0000000700357308 */ /* 0x0003e20000002400 */
[----:B------:R-:W-:Y:S01]  /*4670*/  FSEL R238, R238, -INF , !P4 ;  /* 0xff800000eeee7808 */ /* 0x000fe20006000000 */
[----:B------:R-:W-:Y:S01]  /*4680*/  HMMA.16816.F32 R24, R24, R46, R32 ;  /* 0x0000002e1818723c */ /* 0x000fe20000001820 */
[----:B------:R-:W-:-:S02]  /*4690*/  FSEL R243, R243, -INF , !P2 ;  /* 0xff800000f3f37808 */ /* 0x000fc40005000000 */
[C---:B------:R-:W-:Y:S02]  /*46a0*/  ISETP.GE.AND P0, PT, R5.reuse, R9, PT ;  /* 0x000000090500720c */ /* 0x040fe40003f06270 */
[C---:B------:R-:W-:Y:S01]  /*46b0*/  ISETP.GE.AND P4, PT, R5.reuse, R8, PT ;  /* 0x000000080500720c */ /* 0x040fe20003f86270 */
[----:B------:R2:W2:Y:S01]  /*46c0*/  MUFU.TANH R66, R6 ;  /* 0x0000000600427308 */ /* 0x0004a20000002400 */
[----:B------:R-:W-:Y:S01]  /*46d0*/  ISETP.GE.AND P2, PT, R5, R11, PT ;  /* 0x0000000b0500720c */ /* 0x000fe20003f46270 */
[----:B------:R-:W-:Y:S01]  /*46e0*/  FMUL.FTZ R20, R20, c[0x0][0x2ec] ;  /* 0x0000bb0014147a20 */ /* 0x000fe20000410000 */
[----:B------:R-:W-:Y:S01]  /*46f0*/  FSEL R205, R205, -INF , !P0 ;  /* 0xff800000cdcd7808 */ /* 0x000fe20004000000 */
[----:B------:R-:W-:Y:S01]  /*4700*/  FMUL.FTZ R21, R21, c[0x0][0x2ec] ;  /* 0x0000bb0015157a20 */ /* 0x000fe20000410000 */
[----:B------:R-:W-:Y:S01]  /*4710*/  FSEL R206, R206, -INF , !P4 ;  /* 0xff800000cece7808 */ /* 0x000fe20006000000 */
[----:B------:R-:W-:Y:S01]  /*4720*/  FMUL.FTZ R23, R23, c[0x0][0x2ec] ;  /* 0x0000bb0017177a20 */ /* 0x000fe20000410000 */
[----:B------:R-:W-:Y:S01]  /*4730*/  FSEL R234, R163, -INF , !P2 ;  /* 0xff800000a3ea7808 */ /* 0x000fe20005000000 */
[----:B------:R-:W3:Y:S01]  /*4740*/  MUFU.TANH R40, R40 ;  /* 0x0000002800287308 */ /* 0x000ee20000002400 */
[----:B-1----:R-:W-:Y:S01]  /*4750*/  FMUL.FTZ R7, R55, c[0x0][0x2ec] ;  /* 0x0000bb0037077a20 */ /* 0x002fe20000410000 */
[----:B--2---:R-:W-:-:S06]  /*4760*/  IADD3 R6, R3, 0x48, RZ ;  /* 0x0000004803067810 */ /* 0x004fcc0007ffe0ff */
[----:B------:R1:W-:Y:S02]  /*4770*/  MUFU.TANH R45, R7 ;  /* 0x00000007002d7308 */ /* 0x0003e40000002400 */
[----:B------:R-:W-:Y:S01]  /*4780*/  FMUL.FTZ R24, R24, c[0x0][0x2ec] ;  /* 0x0000bb0018187a20 */ /* 0x000fe20000410000 */
[----:B------:R-:W-:Y:S01]  /*4790*/  ISETP.GE.AND P6, PT, R6, R9, PT ;  /* 0x000000090600720c */ /* 0x000fe20003fc6270 */
[----:B------:R-:W-:Y:S01]  /*47a0*/  FMUL.FTZ R26, R26, c[0x0][0x2ec] ;  /* 0x0000bb001a1a7a20 */ /* 0x000fe20000410000 */
[C---:B------:R-:W-:Y:S01]  /*47b0*/  ISETP.GE.AND P5, PT, R6.reuse, R8, PT ;  /* 0x000000080600720c */ /* 0x040fe20003fa6270 */
[----:B------:R-:W-:Y:S01]  /*47c0*/  FMUL.FTZ R25, R25, c[0x0][0x2ec] ;  /* 0x0000bb0019197a20 */ /* 0x000fe20000410000 */
[C---:B------:R-:W-:Y:S01]  /*47d0*/  ISETP.GE.AND P3, PT, R6.reuse, R11, PT ;  /* 0x0000000b0600720c */ /* 0x040fe20003f66270 */
[----:B------:R-:W-:Y:S01]  /*47e0*/  MUFU.TANH R50, R50 ;  /* 0x0000003200327308 */ /* 0x000fe20000002400 */
[----:B------:R-:W-:Y:S01]  /*47f0*/  ISETP.GE.AND P1, PT, R6, R10, PT ;  /* 0x0000000a0600720c */ /* 0x000fe20003f26270 */
[----:B------:R-:W-:Y:S01]  /*4800*/  FMUL.FTZ R6, R54, c[0x0][0x2ec] ;  /* 0x0000bb0036067a20 */ /* 0x000fe20000410000 */
[----:B------:R-:W-:Y:S01]  /*4810*/  FSEL R209, R209, -INF , !P6 ;  /* 0xff800000d1d17808 */ /* 0x000fe20007000000 */
[----:B------:R-:W-:Y:S01]  /*4820*/  FMUL.FTZ R27, R27, c[0x0][0x2ec] ;  /* 0x0000bb001b1b7a20 */ /* 0x000fe20000410000 */
[----:B------:R-:W-:-:S02]  /*4830*/  FSEL R208, R208, -INF , !P5 ;  /* 0xff800000d0d07808 */ /* 0x000fc40006800000 */
[----:B------:R-:W-:Y:S01]  /*4840*/  ISETP.GE.AND P6, PT, R5, R10, PT ;  /* 0x0000000a0500720c */ /* 0x000fe20003fc6270 */
[----:B------:R2:W-:Y:S01]  /*4850*/  MUFU.TANH R52, R6 ;  /* 0x0000000600347308 */ /* 0x0005e20000002400 */
[----:B------:R-:W-:Y:S01]  /*4860*/  IADD3 R5, R3, 0x51, RZ ;  /* 0x0000005103057810 */ /* 0x000fe20007ffe0ff */
[----:B-1----:R-:W-:Y:S01]  /*4870*/  FMUL.FTZ R7, R56, c[0x0][0x2ec] ;  /* 0x0000bb0038077a20 */ /* 0x002fe20000410000 */
[----:B------:R-:W-:Y:S02]  /*4880*/  FSEL R237, R162, -INF , !P3 ;  /* 0xff800000a2ed7808 */ /* 0x000fe40005800000 */
[----:B------:R-:W-:Y:S02]  /*4890*/  FSEL R241, R161, -INF , !P1 ;  /* 0xff800000a1f17808 */ /* 0x000fe40004800000 */
[----:B------:R-:W-:Y:S01]  /*48a0*/  FSEL R240, R160, -INF , !P6 ;  /* 0xff800000a0f07808 */ /* 0x000fe20007000000 */
[----:B------:R-:W-:Y:S01]  /*48b0*/  MUFU.TANH R41, R41 ;  /* 0x0000002900297308 */ /* 0x000fe20000002400 */
[----:B------:R-:W-:-:S02]  /*48c0*/  ISETP.GE.AND P4, PT, R5, R9, PT ;  /* 0x000000090500720c */ /* 0x000fc40003f86270 */
[C---:B------:R-:W-:Y:S02]  /*48d0*/  ISETP.GE.AND P2, PT, R5.reuse, R8, PT ;  /* 0x000000080500720c */ /* 0x040fe40003f46270 */
[----:B------:R-:W-:Y:S02]  /*48e0*/  ISETP.GE.AND P6, PT, R5, R11, PT ;  /* 0x0000000b0500720c */ /* 0x000fe40003fc6270 */
[----:B----4-:R-:W-:Y:S01]  /*48f0*/  FSEL R137, R159, -INF , !P4 ;  /* 0xff8000009f897808 */ /* 0x010fe20006000000 */
[----:B------:R-:W1:Y:S01]  /*4900*/  MUFU.TANH R42, R42 ;  /* 0x0000002a002a7308 */ /* 0x000e620000002400 */
[----:B--2---:R-:W-:Y:S02]  /*4910*/  IADD3 R6, R3, 0x50, RZ ;  /* 0x0000005003067810 */ /* 0x004fe40007ffe0ff */
[----:B------:R-:W-:Y:S02]  /*4920*/  FSEL R200, R156, -INF , !P2 ;  /* 0xff8000009cc87808 */ /* 0x000fe40005000000 */
[----:B------:R-:W-:-:S02]  /*4930*/  ISETP.GE.AND P5, PT, R6, R9, PT ;  /* 0x000000090600720c */ /* 0x000fc40003fa6270 */
[----:B------:R-:W-:Y:S01]  /*4940*/  ISETP.GE.AND P3, PT, R6, R8, PT ;  /* 0x000000080600720c */ /* 0x000fe20003f66270 */
[----:B------:R-:W-:Y:S01]  /*4950*/  MUFU.TANH R12, R12 ;  /* 0x0000000c000c7308 */ /* 0x000fe20000002400 */
[----:B------:R-:W-:Y:S02]  /*4960*/  FSEL R202, R158, -INF , !P5 ;  /* 0xff8000009eca7808 */ /* 0x000fe40006800000 */
[C---:B------:R-:W-:Y:S02]  /*4970*/  ISETP.GE.AND P1, PT, R6.reuse, R11, PT ;  /* 0x0000000b0600720c */ /* 0x040fe40003f26270 */
[-C--:B------:R-:W-:Y:S01]  /*4980*/  ISETP.GE.AND P0, PT, R6, R10.reuse, PT ;  /* 0x0000000a0600720c */ /* 0x080fe20003f06270 */
[----:B------:R-:W-:Y:S01]  /*4990*/  FMUL.FTZ R6, R57, c[0x0][0x2ec] ;  /* 0x0000bb0039067a20 */ /* 0x000fe20000410000 */
[----:B------:R-:W-:Y:S01]  /*49a0*/  ISETP.GE.AND P5, PT, R5, R10, PT ;  /* 0x0000000a0500720c */ /* 0x000fe20003fa6270 */
[----:B------:R2:W-:Y:S01]  /*49b0*/  MUFU.TANH R44, R7 ;  /* 0x00000007002c7308 */ /* 0x0005e20000002400 */
[----:B------:R-:W-:-:S02]  /*49c0*/  IADD3 R5, R3, 0x58, RZ ;  /* 0x0000005803057810 */ /* 0x000fc40007ffe0ff */
[----:B------:R-:W-:Y:S02]  /*49d0*/  FSEL R201, R157, -INF , !P3 ;  /* 0xff8000009dc97808 */ /* 0x000fe40005800000 */
[----:B------:R-:W-:Y:S02]  /*49e0*/  FSEL R207, R154, -INF , !P1 ;  /* 0xff8000009acf7808 */ /* 0x000fe40004800000 */
[----:B------:R-:W-:Y:S01]  /*49f0*/  FSEL R235, R123, -INF , !P0 ;  /* 0xff8000007beb7808 */ /* 0x000fe20004000000 */
[----:B------:R4:W-:Y:S01]  /*4a00*/  MUFU.TANH R17, R6 ;  /* 0x0000000600117308 */ /* 0x0009e20000002400 */
[C---:B------:R-:W-:Y:S02]  /*4a10*/  ISETP.GE.AND P3, PT, R5.reuse, R9, PT ;  /* 0x000000090500720c */ /* 0x040fe40003f66270 */
[C---:B------:R-:W-:Y:S02]  /*4a20*/  ISETP.GE.AND P1, PT, R5.reuse, R8, PT ;  /* 0x000000080500720c */ /* 0x040fe40003f26270 */
[----:B------:R-:W-:-:S02]  /*4a30*/  ISETP.GE.AND P0, PT, R5, R11, PT ;  /* 0x0000000b0500720c */ /* 0x000fc40003f06270 */
[----:B------:R-:W-:Y:S01]  /*4a40*/  ISETP.GE.AND P4, PT, R5, R10, PT ;  /* 0x0000000a0500720c */ /* 0x000fe20003f86270 */
[----:B--2---:R-:W-:Y:S01]  /*4a50*/  FMUL.FTZ R7, R59, c[0x0][0x2ec] ;  /* 0x0000bb003b077a20 */ /* 0x004fe20000410000 */
[----:B------:R-:W-:Y:S01]  /*4a60*/  IADD3 R5, R3, 0x59, RZ ;  /* 0x0000005903057810 */ /* 0x000fe20007ffe0ff */
[----:B------:R-:W-:Y:S01]  /*4a70*/  MUFU.TANH R24, R24 ;  /* 0x0000001800187308 */ /* 0x000fe20000002400 */
[----:B------:R-:W-:Y:S02]  /*4a80*/  FSEL R203, R155, -INF , !P6 ;  /* 0xff8000009bcb7808 */ /* 0x000fe40007000000 */
[----:B------:R-:W-:Y:S02]  /*4a90*/  FSEL R210, R140, -INF , !P5 ;  /* 0xff8000008cd27808 */ /* 0x000fe40006800000 */
[----:B-----5:R-:W-:Y:S01]  /*4aa0*/  FSEL R136, R122, -INF , !P3 ;  /* 0xff8000007a887808 */ /* 0x020fe20005800000 */
[----:B----4-:R-:W-:Y:S01]  /*4ab0*/  FMUL.FTZ R6, R58, c[0x0][0x2ec] ;  /* 0x0000bb003a067a20 */ /* 0x010fe20000410000 */
[C---:B------:R-:W-:Y:S01]  /*4ac0*/  ISETP.GE.AND P2, PT, R5.reuse, R9, PT ;  /* 0x000000090500720c */ /* 0x040fe20003f46270 */
[----:B------:R2:W-:Y:S01]  /*4ad0*/  MUFU.TANH R15, R7 ;  /* 0x00000007000f7308 */ /* 0x0005e20000002400 */
[----:B------:R-:W-:-:S02]  /*4ae0*/  ISETP.GE.AND P6, PT, R5, R8, PT ;  /* 0x000000080500720c */ /* 0x000fc40003fc6270 */
[C---:B------:R-:W-:Y:S02]  /*4af0*/  ISETP.GE.AND P5, PT, R5.reuse, R11, PT ;  /* 0x0000000b0500720c */ /* 0x040fe40003fa6270 */
[----:B------:R-:W-:Y:S02]  /*4b00*/  ISETP.GE.AND P3, PT, R5, R10, PT ;  /* 0x0000000a0500720c */ /* 0x000fe40003f66270 */
[----:B------:R-:W-:Y:S01]  /*4b10*/  IADD3 R5, R3, 0x60, RZ ;  /* 0x0000006003057810 */ /* 0x000fe20007ffe0ff */
[----:B------:R4:W-:Y:S01]  /*4b20*/  MUFU.TANH R16, R6 ;  /* 0x0000000600107308 */ /* 0x0009e20000002400 */
[----:B------:R-:W-:Y:S02]  /*4b30*/  FSEL R197, R121, -INF , !P1 ;  /* 0xff80000079c57808 */ /* 0x000fe40004800000 */
[----:B------:R-:W-:Y:S02]  /*4b40*/  FSEL R198, R96, -INF , !P0 ;  /* 0xff80000060c67808 */ /* 0x000fe40004000000 */
[----:B------:R-:W-:-:S02]  /*4b50*/  FSEL R204, R74, -INF , !P4 ;  /* 0xff8000004acc7808 */ /* 0x000fc40006000000 */
[----:B------:R-:W-:Y:S01]  /*4b60*/  FSEL R188, R131, -INF , !P2 ;  /* 0xff80000083bc7808 */ /* 0x000fe20005000000 */
[----:B--2---:R-:W-:Y:S01]  /*4b70*/  FMUL.FTZ R7, R51, c[0x0][0x2ec] ;  /* 0x0000bb0033077a20 */ /* 0x004fe20000410000 */
[C---:B------:R-:W-:Y:S01]  /*4b80*/  ISETP.GE.AND P1, PT, R5.reuse, R9, PT ;  /* 0x000000090500720c */ /* 0x040fe20003f26270 */
[----:B------:R-:W-:Y:S01]  /*4b90*/  MUFU.TANH R20, R20 ;  /* 0x0000001400147308 */ /* 0x000fe20000002400 */
[C---:B------:R-:W-:Y:S02]  /*4ba0*/  ISETP.GE.AND P0, PT, R5.reuse, R8, PT ;  /* 0x000000080500720c */ /* 0x040fe40003f06270 */
[C---:B------:R-:W-:Y:S02]  /*4bb0*/  ISETP.GE.AND P4, PT, R5.reuse, R11, PT ;  /* 0x0000000b0500720c */ /* 0x040fe40003f86270 */
[----:B------:R-:W-:Y:S01]  /*4bc0*/  ISETP.GE.AND P2, PT, R5, R10, PT ;  /* 0x0000000a0500720c */ /* 0x000fe20003f46270 */
[----:B----4-:R-:W-:Y:S01]  /*4bd0*/  FMUL.FTZ R6, R48, c[0x0][0x2ec] ;  /* 0x0000bb0030067a20 */ /* 0x010fe20000410000 */
[----:B------:R-:W-:Y:S01]  /*4be0*/  IADD3 R5, R3, 0x61, RZ ;  /* 0x0000006103057810 */ /* 0x000fe20007ffe0ff */
[----:B------:R-:W-:Y:S01]  /*4bf0*/  MUFU.TANH R7, R7 ;  /* 0x0000000700077308 */ /* 0x000fe20000002400 */
[----:B------:R-:W-:-:S02]  /*4c00*/  FSEL R187, R98, -INF , !P6 ;  /* 0xff80000062bb7808 */ /* 0x000fc40007000000 */
[----:B------:R-:W-:Y:S02]  /*4c10*/  FSEL R194, R97, -INF , !P5 ;  /* 0xff80000061c27808 */ /* 0x000fe40006800000 */
[----:B---3--:R-:W-:Y:S02]  /*4c20*/  FSEL R199, R85, -INF , !P3 ;  /* 0xff80000055c77808 */ /* 0x008fe40005800000 */
[----:B------:R-:W-:Y:S01]  /*4c30*/  FSEL R170, R73, -INF , !P1 ;  /* 0xff80000049aa7808 */ /* 0x000fe20004800000 */
[----:B------:R2:W3:Y:S01]  /*4c40*/  MUFU.TANH R14, R6 ;  /* 0x00000006000e7308 */ /* 0x0004e20000002400 */
[C---:B------:R-:W-:Y:S02]  /*4c50*/  ISETP.GE.AND P6, PT, R5.reuse, R9, PT ;  /* 0x000000090500720c */ /* 0x040fe40003fc6270 */
[C---:B------:R-:W-:Y:S02]  /*4c60*/  ISETP.GE.AND P5, PT, R5.reuse, R8, PT ;  /* 0x000000080500720c */ /* 0x040fe40003fa6270 */
[----:B------:R-:W-:-:S02]  /*4c70*/  ISETP.GE.AND P3, PT, R5, R11, PT ;  /* 0x0000000b0500720c */ /* 0x000fc40003f66270 */
[----:B------:R-:W-:Y:S01]  /*4c80*/  ISETP.GE.AND P1, PT, R5, R10, PT ;  /* 0x0000000a0500720c */ /* 0x000fe20003f26270 */
[----:B------:R-:W-:Y:S01]  /*4c90*/  MUFU.TANH R26, R26 ;  /* 0x0000001a001a7308 */ /* 0x000fe20000002400 */
[----:B------:R-:W-:Y:S02]  /*4ca0*/  IADD3 R5, R3, 0x68, RZ ;  /* 0x0000006803057810 */ /* 0x000fe40007ffe0ff */
[----:B------:R-:W-:Y:S02]  /*4cb0*/  FSEL R175, R70, -INF , !P0 ;  /* 0xff80000046af7808 */ /* 0x000fe40004000000 */
[----:B------:R-:W-:Y:S02]  /*4cc0*/  ISETP.GE.AND P0, PT, R5, R9, PT ;  /* 0x000000090500720c */ /* 0x000fe40003f06270 */
[----:B------:R-:W-:Y:S01]  /*4cd0*/  FSEL R183, R68, -INF , !P4 ;  /* 0xff80000044b77808 */ /* 0x000fe20006000000 */
[----:B--2---:R-:W-:Y:S01]  /*4ce0*/  FMUL.FTZ R6, R49, c[0x0][0x2ec] ;  /* 0x0000bb0031067a20 */ /* 0x004fe20000410000 */
[----:B------:R-:W-:Y:S01]  /*4cf0*/  FSEL R195, R64, -INF , !P2 ;  /* 0xff80000040c37808 */ /* 0x000fe20005000000 */
[----:B------:R-:W-:Y:S01]  /*4d00*/  MUFU.TANH R21, R21 ;  /* 0x0000001500157308 */ /* 0x000fe20000002400 */
[----:B------:R-:W-:-:S02]  /*4d10*/  FSEL R163, R84, -INF , !P6 ;  /* 0xff80000054a37808 */ /* 0x000fc40007000000 */
[----:B------:R-:W-:Y:S02]  /*4d20*/  FSEL R169, R72, -INF , !P5 ;  /* 0xff80000048a97808 */ /* 0x000fe40006800000 */
[----:B------:R-:W-:Y:S02]  /*4d30*/  FSEL R174, R69, -INF , !P3 ;  /* 0xff80000045ae7808 */ /* 0x000fe40005800000 */
[----:B------:R-:W-:Y:S01]  /*4d40*/  FSEL R185, R66, -INF , !P1 ;  /* 0xff80000042b97808 */ /* 0x000fe20004800000 */
[----:B------:R2:W4:Y:S01]  /*4d50*/  MUFU.TANH R13, R6 ;  /* 0x00000006000d7308 */ /* 0x0005220000002400 */
[----:B------:R-:W-:Y:S02]  /*4d60*/  FSEL R159, R40, -INF , !P0 ;  /* 0xff800000289f7808 */ /* 0x000fe40004000000 */
[C---:B------:R-:W-:Y:S02]  /*4d70*/  ISETP.GE.AND P4, PT, R5.reuse, R8, PT ;  /* 0x000000080500720c */ /* 0x040fe40003f86270 */
[----:B------:R-:W-:-:S02]  /*4d80*/  ISETP.GE.AND P2, PT, R5, R11, PT ;  /* 0x0000000b0500720c */ /* 0x000fc40003f46270 */
[----:B------:R-:W-:Y:S01]  /*4d90*/  ISETP.GE.AND P6, PT, R5, R10, PT ;  /* 0x0000000a0500720c */ /* 0x000fe20003fc6270 */
[----:B------:R-:W-:Y:S01]  /*4da0*/  MUFU.TANH R25, R25 ;  /* 0x0000001900197308 */ /* 0x000fe20000002400 */
[C---:B------:R-:W-:Y:S02]  /*4db0*/  IADD3 R5, R3.reuse, 0x70, RZ ;  /* 0x0000007003057810 */ /* 0x040fe40007ffe0ff */
[----:B-1----:R-:W-:Y:S02]  /*4dc0*/  FSEL R165, R42, -INF , !P4 ;  /* 0xff8000002aa57808 */ /* 0x002fe40006000000 */
[----:B---3--:R-:W-:Y:S02]  /*4dd0*/  FSEL R171, R14, -INF , !P2 ;  /* 0xff8000000eab7808 */ /* 0x008fe40005000000 */
[----:B------:R-:W-:Y:S01]  /*4de0*/  FSEL R179, R50, -INF , !P6 ;  /* 0xff80000032b37808 */ /* 0x000fe20007000000 */
[----:B------:R-:W-:Y:S01]  /*4df0*/  MUFU.TANH R27, R27 ;  /* 0x0000001b001b7308 */ /* 0x000fe20000002400 */
[----:B--2---:R-:W-:-:S02]  /*4e00*/  IADD3 R6, R3, 0x69, RZ ;  /* 0x0000006903067810 */ /* 0x004fc40007ffe0ff */
[-C--:B------:R-:W-:Y:S02]  /*4e10*/  ISETP.GE.AND P4, PT, R5, R9.reuse, PT ;  /* 0x000000090500720c */ /* 0x080fe40003f86270 */
[C---:B------:R-:W-:Y:S02]  /*4e20*/  ISETP.GE.AND P5, PT, R6.reuse, R9, PT ;  /* 0x000000090600720c */ /* 0x040fe40003fa6270 */
[C---:B------:R-:W-:Y:S02]  /*4e30*/  ISETP.GE.AND P3, PT, R6.reuse, R8, PT ;  /* 0x000000080600720c */ /* 0x040fe40003f66270 */
[C---:B------:R-:W-:Y:S02]  /*4e40*/  ISETP.GE.AND P1, PT, R6.reuse, R11, PT ;  /* 0x0000000b0600720c */ /* 0x040fe40003f26270 */
[----:B------:R-:W-:Y:S02]  /*4e50*/  ISETP.GE.AND P0, PT, R6, R10, PT ;  /* 0x0000000a0600720c */ /* 0x000fe40003f06270 */
[----:B------:R-:W-:-:S02]  /*4e60*/  IADD3 R6, R3, 0x71, RZ ;  /* 0x0000007103067810 */ /* 0x000fc40007ffe0ff */
[----:B------:R-:W-:Y:S02]  /*4e70*/  FSEL R154, R41, -INF , !P5 ;  /* 0xff800000299a7808 */ /* 0x000fe40006800000 */
[----:B------:R-:W-:Y:S02]  /*4e80*/  FSEL R160, R12, -INF , !P3 ;  /* 0xff8000000ca07808 */ /* 0x000fe40005800000 */
[C---:B------:R-:W-:Y:S02]  /*4e90*/  ISETP.GE.AND P2, PT, R5.reuse, R8, PT ;  /* 0x000000080500720c */ /* 0x040fe40003f46270 */
[C---:B------:R-:W-:Y:S02]  /*4ea0*/  ISETP.GE.AND P6, PT, R5.reuse, R11, PT ;  /* 0x0000000b0500720c */ /* 0x040fe40003fc6270 */
[----:B------:R-:W-:Y:S02]  /*4eb0*/  ISETP.GE.AND P5, PT, R5, R10, PT ;  /* 0x0000000a0500720c */ /* 0x000fe40003fa6270 */
[----:B------:R-:W-:-:S02]  /*4ec0*/  ISETP.GE.AND P3, PT, R6, R9, PT ;  /* 0x000000090600720c */ /* 0x000fc40003f66270 */
[----:B------:R-:W-:Y:S02]  /*4ed0*/  IADD3 R5, R3, 0x78, RZ ;  /* 0x0000007803057810 */ /* 0x000fe40007ffe0ff */
[----:B------:R-:W-:Y:S02]  /*4ee0*/  FSEL R155, R52, -INF , !P2 ;  /* 0xff800000349b7808 */ /* 0x000fe40005000000 */
[----:B------:R-:W-:Y:S02]  /*4ef0*/  FSEL R161, R44, -INF , !P6 ;  /* 0xff8000002ca17808 */ /* 0x000fe40007000000 */
[----:B------:R-:W-:Y:S02]  /*4f00*/  FSEL R173, R16, -INF , !P5 ;  /* 0xff80000010ad7808 */ /* 0x000fe40006800000 */
[----:B------:R-:W-:Y:S02]  /*4f10*/  FSEL R133, R53, -INF , !P3 ;  /* 0xff80000035857808 */ /* 0x000fe40005800000 */
[----:B------:R-:W-:-:S02]  /*4f20*/  ISETP.GE.AND P2, PT, R5, R9, PT ;  /* 0x000000090500720c */ /* 0x000fc40003f46270 */
[C---:B------:R-:W-:Y:S02]  /*4f30*/  ISETP.GE.AND P6, PT, R5.reuse, R8, PT ;  /* 0x000000080500720c */ /* 0x040fe40003fc6270 */
[CC--:B------:R-:W-:Y:S02]  /*4f40*/  ISETP.GE.AND P5, PT, R5.reuse, R11.reuse, PT ;  /* 0x0000000b0500720c */ /* 0x0c0fe40003fa6270 */
[----:B------:R-:W-:Y:S01]  /*4f50*/  ISETP.GE.AND P3, PT, R5, R10, PT ;  /* 0x0000000a0500720c */ /* 0x000fe20003f66270 */
[----:B------:R-:W-:Y:S01]  /*4f60*/  FMUL.FTZ R5, R22, c[0x0][0x2ec] ;  /* 0x0000bb0016057a20 */ /* 0x000fe20000410000 */
[----:B------:R-:W-:Y:S02]  /*4f70*/  FSEL R176, R7, -INF , !P0 ;  /* 0xff80000007b07808 */ /* 0x000fe40004000000 */
[----:B------:R-:W-:Y:S02]  /*4f80*/  ISETP.GE.AND P0, PT, R6, R11, PT ;  /* 0x0000000b0600720c */ /* 0x000fe40003f06270 */
[----:B----4-:R-:W-:Y:S01]  /*4f90*/  FSEL R166, R13, -INF , !P1 ;  /* 0xff8000000da67808 */ /* 0x010fe20004800000 */
[----:B------:R-:W1:Y:S01]  /*4fa0*/  MUFU.TANH R5, R5 ;  /* 0x0000000500057308 */ /* 0x000e620000002400 */
[----:B------:R-:W-:-:S02]  /*4fb0*/  FSEL R156, R17, -INF , !P0 ;  /* 0xff800000119c7808 */ /* 0x000fc40004000000 */
[-C--:B------:R-:W-:Y:S02]  /*4fc0*/  ISETP.GE.AND P0, PT, R3, R8.reuse, PT ;  /* 0x000000080300720c */ /* 0x080fe40003f06270 */
[----:B------:R-:W-:Y:S02]  /*4fd0*/  FSEL R134, R65, -INF , !P4 ;  /* 0xff80000041867808 */ /* 0x000fe40006000000 */
[C---:B------:R-:W-:Y:S02]  /*4fe0*/  ISETP.GE.AND P1, PT, R6.reuse, R8, PT ;  /* 0x000000080600720c */ /* 0x040fe40003f26270 */
[----:B------:R-:W-:Y:S02]  /*4ff0*/  ISETP.GE.AND P4, PT, R6, R10, PT ;  /* 0x0000000a0600720c */ /* 0x000fe40003f86270 */
[----:B------:R-:W-:Y:S02]  /*5000*/  FSEL R140, R45, -INF , !P1 ;  /* 0xff8000002d8c7808 */ /* 0x000fe40004800000 */
[----:B------:R-:W-:-:S02]  /*5010*/  FSEL R167, R15, -INF , !P4 ;  /* 0xff8000000fa77808 */ /* 0x000fc40006000000 */
[----:B------:R-:W-:Y:S02]  /*5020*/  FSEL R132, R24, -INF , !P2 ;  /* 0xff80000018847808 */ /* 0x000fe40005000000 */
[----:B-1----:R-:W-:Y:S02]  /*5030*/  FSEL R164, R5, -INF , !P3 ;  /* 0xff80000005a47808 */ /* 0x002fe40005800000 */
[----:B------:R1:W2:Y:S01]  /*5040*/  MUFU.TANH R5, R23 ;  /* 0x0000001700057308 */ /* 0x0002a20000002400 */
[C---:B------:R-:W-:Y:S02]  /*5050*/  ISETP.GE.AND P1, PT, R3.reuse, R9, PT ;  /* 0x000000090300720c */ /* 0x040fe40003f26270 */
[C---:B------:R-:W-:Y:S02]  /*5060*/  ISETP.GE.AND P4, PT, R3.reuse, R11, PT ;  /* 0x0000000b0300720c */ /* 0x040fe40003f86270 */
[C---:B------:R-:W-:Y:S02]  /*5070*/  ISETP.GE.AND P2, PT, R3.reuse, R10, PT ;  /* 0x0000000a0300720c */ /* 0x040fe40003f46270 */
[----:B------:R-:W-:-:S02]  /*5080*/  IADD3 R3, R3, 0x79, RZ ;  /* 0x0000007903037810 */ /* 0x000fc40007ffe0ff */
[----:B------:R-:W-:Y:S02]  /*5090*/  FSEL R139, R26, -INF , !P6 ;  /* 0xff8000001a8b7808 */ /* 0x000fe40007000000 */
[----:B------:R-:W-:Y:S02]  /*50a0*/  FSEL R157, R20, -INF , !P5 ;  /* 0xff800000149d7808 */ /* 0x000fe40006800000 */
[----:B------:R-:W-:Y:S02]  /*50b0*/  FSEL R22, R216, -INF , !P1 ;  /* 0xff800000d8167808 */ /* 0x000fe40004800000 */
[----:B------:R-:W-:Y:S02]  /*50c0*/  ISETP.GE.AND P6, PT, R3, R9, PT ;  /* 0x000000090300720c */ /* 0x000fe40003fc6270 */
[----:B-1----:R-:W-:Y:S02]  /*50d0*/  FSEL R23, R215, -INF , !P0 ;  /* 0xff800000d7177808 */ /* 0x002fe40004000000 */
[----:B------:R-:W-:-:S02]  /*50e0*/  PLOP3.LUT P0, PT, PT, PT, UP0, 0x80, 0x0 ;  /* 0x000000000000781c */ /* 0x000fc40003f0f008 */
[C---:B------:R-:W-:Y:S02]  /*50f0*/  ISETP.GE.AND P5, PT, R3.reuse, R8, PT ;  /* 0x000000080300720c */ /* 0x040fe40003fa6270 */
[C---:B------:R-:W-:Y:S02]  /*5100*/  ISETP.GE.AND P3, PT, R3.reuse, R11, PT ;  /* 0x0000000b0300720c */ /* 0x040fe40003f66270 */
[----:B------:R-:W-:Y:S02]  /*5110*/  ISETP.GE.AND P1, PT, R3, R10, PT ;  /* 0x0000000a0300720c */ /* 0x000fe40003f26270 */
[----:B------:R-:W-:Y:S02]  /*5120*/  FSEL R24, R214, -INF , !P4 ;  /* 0xff800000d6187808 */ /* 0x000fe40006000000 */
[----:B------:R-:W-:Y:S02]  /*5130*/  FSEL R26, R213, -INF , !P2 ;  /* 0xff800000d51a7808 */ /* 0x000fe40005000000 */
[----:B------:R-:W-:-:S02]  /*5140*/  FSEL R126, R25, -INF , !P6 ;  /* 0xff800000197e7808 */ /* 0x000fc40007000000 */
[----:B------:R-:W-:Y:S02]  /*5150*/  FSEL R131, R27, -INF , !P5 ;  /* 0xff8000001b837808 */ /* 0x000fe40006800000 */
[----:B------:R-:W-:Y:S02]  /*5160*/  FSEL R158, R21, -INF , !P3 ;  /* 0xff800000159e7808 */ /* 0x000fe40005800000 */
[----:B--2---:R-:W-:Y:S01]  /*5170*/  FSEL R162, R5, -INF , !P1 ;  /* 0xff80000005a27808 */ /* 0x004fe20004800000 */
[----:B------:R-:W-:Y:S05]  /*5180*/  @!P0 BRA `(.L_x_69) ;  /* 0x0000026000008947 */ /* 0x000fea0003800000 */
[----:B------:R-:W-:Y:S01]  /*5190*/  UIADD3 UR7, UR8, -0x2, URZ ;  /* 0xfffffffe08077890 */ /* 0x000fe2000fffe03f */
[----:B------:R-:W-:-:S03]  /*51a0*/  IMAD.U32 R3, RZ, RZ, UR6 ;  /* 0x00000006ff037e24 */ /* 0x000fc6000f8e00ff */
[----:B------:R-:W-:Y:S02]  /*51b0*/  USHF.R.S32.HI UR5, URZ, 0x1f, UR7 ;  /* 0x0000001f3f057899 */ /* 0x000fe40008011407 */
[----:B------:R-:W-:Y:S01]  /*51c0*/  UIMAD UR20, UR20, UR7, URZ ;  /* 0x00000007141472a4 */ /* 0x000fe2000f8e023f */
[----:B------:R-:W-:Y:S01]  /*51d0*/  IMAD.U32 R6, RZ, RZ, UR7 ;  /* 0x00000007ff067e24 */ /* 0x000fe2000f8e00ff */
[----:B------:R-:W-:Y:S01]  /*51e0*/  USHF.L.U32 UR7, UR6, 0x5, URZ ;  /* 0x0000000506077899 */ /* 0x000fe2000800063f */
[----:B------:R-:W-:Y:S01]  /*51f0*/  SHF.L.U64.HI R3, R3, 0x5, R244 ;  /* 0x0000000503037819 */ /* 0x000fe200000102f4 */
[----:B------:R-:W-:Y:S01]  /*5200*/  UIMAD UR5, UR5, UR21, UR20 ;  /* 0x00000015050572a4 */ /* 0x000fe2000f8e0214 */
[----:B------:R-:W-:-:S05]  /*5210*/  IMAD.WIDE.U32 R6, R6, UR21, R246 ;  /* 0x0000001506067c25 */ /* 0x000fca000f8e00f6 */
[----:B------:R-:W-:Y:S02]  /*5220*/  IADD3 R5, R7, UR5, RZ ;  /* 0x0000000507057c10 */ /* 0x000fe4000fffe0ff */
[----:B------:R-:W-:-:S04]  /*5230*/  LEA R12, P1, R6, c[0x0][0x168], 0x1 ;  /* 0x00005a00060c7a11 */ /* 0x000fc800078208ff */
        /* <DEDUP_REMOVED lines=27> */
.L_x_69:
[----:B------:R-:W-:Y:S01]  /*53f0*/  FMNMX.FTZ R3, R22, R82, !PT ;  /* 0x0000005216037209 */ /* 0x000fe20007810000 */
[----:B------:R-:W-:Y:S01]  /*5400*/  STL [R1+0x110], R228 ;  /* 0x000110e401007387 */ /* 0x000fe20000100800 */
[----:B------:R-:W-:Y:S02]  /*5410*/  IMAD.SHL.U32 R213, R0, 0x2, RZ ;  /* 0x0000000200d57824 */ /* 0x000fe400078e00ff */
[----:B------:R-:W-:Y:S01]  /*5420*/  FMNMX.FTZ R3, R88, R3, !PT ;  /* 0x0000000358037209 */ /* 0x000fe20007810000 */
[----:B------:R-:W-:Y:S02]  /*5430*/  STL [R1+0x10c], R227 ;  /* 0x00010ce301007387 */ /* 0x000fe40000100800 */
[----:B------:R-:W-:-:S02]  /*5440*/  LEA R216, R2, R213, 0x1 ;  /* 0x000000d502d87211 */ /* 0x000fc400078e08ff */
[----:B------:R-:W-:Y:S01]  /*5450*/  FMNMX.FTZ R3, R83, R3, !PT ;  /* 0x0000000353037209 */ /* 0x000fe20007810000 */
[----:B------:R-:W-:Y:S01]  /*5460*/  STL [R1+0x108], R226 ;  /* 0x000108e201007387 */ /* 0x000fe20000100800 */
[----:B------:R-:W-:Y:S02]  /*5470*/  LEA R214, R4, R213, 0x1 ;  /* 0x000000d504d67211 */ /* 0x000fe400078e08ff */
[----:B------:R-:W-:Y:S01]  /*5480*/  FMNMX.FTZ R3, R81, R3, !PT ;  /* 0x0000000351037209 */ /* 0x000fe20007810000 */
[----:B------:R-:W-:Y:S02]  /*5490*/  STL [R1+0x104], R225 ;  /* 0x000104e101007387 */ /* 0x000fe40000100800 */
[----:B------:R-:W-:Y:S01]  /*54a0*/  IMAD R215, R2, 0x2, R214 ;  /* 0x0000000202d77824 */ /* 0x000fe200078e02d6 */
        /* <DEDUP_REMOVED lines=132> */
[----:B------:R1:W3:Y:S01]  /*5cf0*/  MUFU.EX2 R13, R6 ;  /* 0x00000006000d7308 */ /* 0x0002e20000000800 */
[----:B------:R-:W-:Y:S01]  /*5d00*/  FMNMX.FTZ R3, R240, R3, !PT ;  /* 0x00000003f0037209 */ /* 0x000fe20007810000 */
[--C-:B------:R-:W-:Y:S01]  /*5d10*/  FFMA.FTZ R5, R88, c[0x0][0x23c], -R7.reuse ;  /* 0x00008f0058057a23 */ /* 0x100fe20000010807 */
[----:B------:R-:W-:Y:S01]  /*5d20*/  FMNMX.FTZ R72, R161, R72, !PT ;  /* 0x00000048a1487209 */ /* 0x000fe20007810000 */
[--C-:B------:R-:W-:Y:S01]  /*5d30*/  FFMA.FTZ R137, R137, c[0x0][0x23c], -R7.reuse ;  /* 0x00008f0089897a23 */ /* 0x100fe20000010807 */
[----:B--2---:R-:W-:Y:S01]  /*5d40*/  FMNMX.FTZ R73, R73, R12, !PT ;  /* 0x0000000c49497209 */ /* 0x004fe20007810000 */
[----:B------:R-:W-:Y:S01]  /*5d50*/  FFMA.FTZ R136, R136, c[0x0][0x23c], -R7 ;  /* 0x00008f0088887a23 */ /* 0x000fe20000010807 */
[----:B------:R-:W-:Y:S01]  /*5d60*/  FMNMX.FTZ R3, R235, R3, !PT ;  /* 0x00000003eb037209 */ /* 0x000fe20007810000 */
[----:B------:R2:W-:Y:S01]  /*5d70*/  MUFU.EX2 R228, R5 ;  /* 0x0000000500e47308 */ /* 0x0005e20000000800 */
[----:B------:R-:W-:-:S02]  /*5d80*/  FMNMX.FTZ R72, R156, R72, !PT ;  /* 0x000000489c487209 */ /* 0x000fc40007810000 */
[----:B------:R-:W-:Y:S02]  /*5d90*/  FMNMX.FTZ R3, R210, R3, !PT ;  /* 0x00000003d2037209 */ /* 0x000fe40007810000 */
[----:B------:R-:W-:Y:S01]  /*5da0*/  FMNMX.FTZ R72, R157, R72, !PT ;  /* 0x000000489d487209 */ /* 0x000fe20007810000 */
[----:B-1----:R-:W-:-:S03]  /*5db0*/  FFMA.FTZ R6, R82, c[0x0][0x23c], -R7 ;  /* 0x00008f0052067a23 */ /* 0x002fc60000010807 */
[----:B------:R-:W-:Y:S01]  /*5dc0*/  FMNMX.FTZ R72, R158, R72, !PT ;  /* 0x000000489e487209 */ /* 0x000fe20007810000 */
[----:B------:R1:W-:Y:S04]  /*5dd0*/  MUFU.EX2 R221, R2 ;  /* 0x0000000200dd7308 */ /* 0x0003e80000000800 */
[----:B------:R-:W4:Y:S01]  /*5de0*/  SHFL.BFLY PT, R12, R72, 0x2, 0x1f ;  /* 0x0c401f00480c7f89 */ /* 0x000f2200000e0000 */
[----:B--2---:R-:W-:-:S03]  /*5df0*/  FFMA.FTZ R5, R83, c[0x0][0x23c], -R7 ;  /* 0x00008f0053057a23 */ /* 0x004fc60000010807 */
[----:B------:R2:W-:Y:S08]  /*5e00*/  MUFU.EX2 R248, R6 ;  /* 0x0000000600f87308 */ /* 0x0005f00000000800 */
[----:B------:R3:W-:Y:S01]  /*5e10*/  MUFU.EX2 R224, R5 ;  /* 0x0000000500e07308 */ /* 0x0007e20000000800 */
[----:B-1----:R-:W-:Y:S01]  /*5e20*/  FFMA.FTZ R2, R146, c[0x0][0x23c], -R7 ;  /* 0x00008f0092027a23 */ /* 0x002fe20000010807 */
[----:B--2---:R-:W1:Y:S01]  /*5e30*/  SHFL.BFLY PT, R6, R73, 0x1, 0x1f ;  /* 0x0c201f0049067f89 */ /* 0x004e6200000e0000 */
[----:B----4-:R-:W-:-:S02]  /*5e40*/  FMNMX.FTZ R72, R72, R12, !PT ;  /* 0x0000000c48487209 */ /* 0x010fc40007810000 */
[----:B---3--:R-:W-:Y:S01]  /*5e50*/  FMNMX.FTZ R5, R204, R3, !PT ;  /* 0x00000003cc057209 */ /* 0x008fe20007810000 */
[----:B------:R-:W-:Y:S02]  /*5e60*/  FFMA.FTZ R3, R81, c[0x0][0x23c], -R7 ;  /* 0x00008f0051037a23 */ /* 0x000fe40000010807 */
[----:B------:R-:W2:Y:S01]  /*5e70*/  SHFL.BFLY PT, R12, R72, 0x1, 0x1f ;  /* 0x0c201f00480c7f89 */ /* 0x000ea200000e0000 */
[----:B------:R-:W-:Y:S01]  /*5e80*/  FMNMX.FTZ R5, R199, R5, !PT ;  /* 0x00000005c7057209 */ /* 0x000fe20007810000 */
[----:B------:R3:W-:Y:S03]  /*5e90*/  MUFU.EX2 R220, R3 ;  /* 0x0000000300dc7308 */ /* 0x0007e60000000800 */
[----:B------:R-:W-:-:S04]  /*5ea0*/  FMNMX.FTZ R5, R195, R5, !PT ;  /* 0x00000005c3057209 */ /* 0x000fc80007810000 */
[----:B------:R-:W-:-:S04]  /*5eb0*/  FMNMX.FTZ R5, R185, R5, !PT ;  /* 0x00000005b9057209 */ /* 0x000fc80007810000 */
[----:B------:R-:W-:Y:S02]  /*5ec0*/  FMNMX.FTZ R5, R179, R5, !PT ;  /* 0x00000005b3057209 */ /* 0x000fe40007810000 */
[----:B-1----:R-:W-:Y:S02]  /*5ed0*/  FMNMX.FTZ R73, R73, R6, !PT ;  /* 0x0000000649497209 */ /* 0x002fe40007810000 */
[----:B------:R-:W-:Y:S01]  /*5ee0*/  FMNMX.FTZ R5, R176, R5, !PT ;  /* 0x00000005b0057209 */ /* 0x000fe20007810000 */
[----:B---3--:R-:W-:Y:S01]  /*5ef0*/  FFMA.FTZ R3, R80, c[0x0][0x23c], -R7 ;  /* 0x00008f0050037a23 */ /* 0x008fe20000010807 */
[C---:B------:R-:W-:Y:S01]  /*5f00*/  FSETP.NEU.FTZ.AND P1, PT, R73.reuse, -INF , PT ;  /* 0xff8000004900780b */ /* 0x040fe20003f3d000 */
[----:B------:R-:W-:Y:S01]  /*5f10*/  FMUL.FTZ R6, R73, c[0x0][0x23c] ;  /* 0x00008f0049067a20 */ /* 0x000fe20000410000 */
[----:B------:R-:W-:Y:S01]  /*5f20*/  FMNMX.FTZ R5, R173, R5, !PT ;  /* 0x00000005ad057209 */ /* 0x000fe20007810000 */
[----:B------:R1:W3:Y:S01]  /*5f30*/  MUFU.EX2 R212, R3 ;  /* 0x0000000300d47308 */ /* 0x0002e20000000800 */
[----:B--2---:R-:W-:-:S02]  /*5f40*/  FMNMX.FTZ R72, R72, R12, !PT ;  /* 0x0000000c48487209 */ /* 0x004fc40007810000 */
[----:B------:R-:W-:Y:S02]  /*5f50*/  FSEL R6, R6, RZ, P1 ;  /* 0x000000ff06067208 */ /* 0x000fe40000800000 */
[----:B------:R-:W-:-:S03]  /*5f60*/  FSETP.NEU.FTZ.AND P1, PT, R72, -INF , PT ;  /* 0xff8000004800780b */ /* 0x000fc60003f3d000 */
[----:B------:R-:W-:-:S04]  /*5f70*/  FFMA.FTZ R12, R77, c[0x0][0x23c], -R6 ;  /* 0x00008f004d0c7a23 */ /* 0x000fc80000010806 */
[----:B------:R2:W-:Y:S01]  /*5f80*/  MUFU.EX2 R252, R12 ;  /* 0x0000000c00fc7308 */ /* 0x0005e20000000800 */
[----:B-1----:R-:W-:Y:S01]  /*5f90*/  FFMA.FTZ R3, R75, c[0x0][0x23c], -R7 ;  /* 0x00008f004b037a23 */ /* 0x002fe20000010807 */
[----:B------:R-:W-:Y:S02]  /*5fa0*/  MOV R75, R13 ;  /* 0x0000000d004b7202 */ /* 0x000fe40000000f00 */
[----:B---3--:R-:W-:-:S04]  /*5fb0*/  F2FP.PACK_AB R16, R212, R220 ;  /* 0x000000dcd410723e */ /* 0x008fc800000000ff */
        /* <DEDUP_REMOVED lines=8> */
[----:B---3--:R-:W-:Y:S02]  /*6040*/  F2FP.PACK_AB R18, R69, R8 ;  /* 0x000000084512723e */ /* 0x008fe400000000ff */
[----:B------:R-:W-:Y:S01]  /*6050*/  FMNMX.FTZ R3, R164, R3, !PT ;  /* 0x00000003a4037209 */ /* 0x000fe20007810000 */
[----:B------:R1:W-:Y:S03]  /*6060*/  MUFU.EX2 R247, R5 ;  /* 0x0000000500f77308 */ /* 0x0003e60000000800 */
        /* <DEDUP_REMOVED lines=15> */
[----:B-1----:R-:W-:-:S06]  /*6160*/  FFMA.FTZ R5, R89, c[0x0][0x23c], -R6 ;  /* 0x00008f0059057a23 */ /* 0x002fcc0000010806 */
[----:B------:R1:W2:Y:S02]  /*6170*/  MUFU.EX2 R11, R5 ;  /* 0x00000005000b7308 */ /* 0x0002a40000000800 */
[----:B-1----:R-:W-:Y:S01]  /*6180*/  FMUL.FTZ R5, R72, c[0x0][0x23c] ;  /* 0x00008f0048057a20 */ /* 0x002fe20000410000 */
[----:B--2---:R-:W-:-:S04]  /*6190*/  F2FP.PACK_AB R17, R11, R219 ;  /* 0x000000db0b11723e */ /* 0x004fc800000000ff */
[----:B------:R-:W-:Y:S02]  /*61a0*/  FSEL R5, R5, RZ, P1 ;  /* 0x000000ff05057208 */ /* 0x000fe40000800000 */
[----:B------:R-:W-:-:S03]  /*61b0*/  FSETP.NEU.FTZ.AND P1, PT, R3, -INF , PT ;  /* 0xff8000000300780b */ /* 0x000fc60003f3d000 */
[--C-:B------:R-:W-:Y:S01]  /*61c0*/  FFMA.FTZ R12, R24, c[0x0][0x23c], -R5.reuse ;  /* 0x00008f00180c7a23 */ /* 0x100fe20000010805 */
[----:B------:R-:W-:Y:S01]  /*61d0*/  F2FP.PACK_AB R24, R248, R75 ;  /* 0x0000004bf818723e */ /* 0x000fe200000000ff */
[--C-:B------:R-:W-:Y:S02]  /*61e0*/  FFMA.FTZ R13, R108, c[0x0][0x23c], -R5.reuse ;  /* 0x00008f006c0d7a23 */ /* 0x100fe40000010805 */
[----:B------:R1:W-:Y:S01]  /*61f0*/  MUFU.EX2 R245, R12 ;  /* 0x0000000c00f57308 */ /* 0x0003e20000000800 */
[--C-:B------:R-:W-:Y:S02]  /*6200*/  FFMA.FTZ R156, R156, c[0x0][0x23c], -R5.reuse ;  /* 0x00008f009c9c7a23 */ /* 0x100fe40000010805 */
[--C-:B------:R-:W-:Y:S02]  /*6210*/  FFMA.FTZ R157, R157, c[0x0][0x23c], -R5.reuse ;  /* 0x00008f009d9d7a23 */ /* 0x100fe40000010805 */
[----:B------:R-:W-:-:S03]  /*6220*/  FFMA.FTZ R158, R158, c[0x0][0x23c], -R5 ;  /* 0x00008f009e9e7a23 */ /* 0x000fc60000010805 */
[----:B------:R-:W-:Y:S01]  /*6230*/  MUFU.EX2 R10, R13 ;  /* 0x0000000d000a7308 */ /* 0x000fe20000000800 */
[----:B-1----:R-:W-:-:S07]  /*6240*/  FFMA.FTZ R12, R115, c[0x0][0x23c], -R5 ;  /* 0x00008f00730c7a23 */ /* 0x002fce0000010805 */
[----:B------:R1:W2:Y:S02]  /*6250*/  MUFU.EX2 R244, R12 ;  /* 0x0000000c00f47308 */ /* 0x0002a40000000800 */
[----:B-1----:R-:W-:Y:S01]  /*6260*/  FFMA.FTZ R12, R116, c[0x0][0x23c], -R5 ;  /* 0x00008f00740c7a23 */ /* 0x002fe20000010805 */
[----:B--2---:R-:W-:-:S05]  /*6270*/  F2FP.PACK_AB R20, R244, R245 ;  /* 0x000000f5f414723e */ /* 0x004fca00000000ff */
[----:B------:R1:W-:Y:S02]  /*6280*/  MUFU.EX2 R226, R12 ;  /* 0x0000000c00e27308 */ /* 0x0003e40000000800 */
        /* <DEDUP_REMOVED lines=10> */
[----:B------:R-:W-:-:S05]  /*6330*/  FFMA.FTZ R162, R162, c[0x0][0x23c], -R0 ;  /* 0x00008f00a2a27a23 */ /* 0x000fca0000010800 */
[----:B------:R-:W-:Y:S01]  /*6340*/  MUFU.EX2 R249, R4 ;  /* 0x0000000400f97308 */ /* 0x000fe20000000800 */
[----:B-1----:R-:W-:Y:S01]  /*6350*/  FFMA.FTZ R12, R26, c[0x0][0x23c], -R0 ;  /* 0x00008f001a0c7a23 */ /* 0x002fe20000010800 */
[----:B------:R-:W-:-:S06]  /*6360*/  F2FP.PACK_AB R26, R224, R228 ;  /* 0x000000e4e01a723e */ /* 0x000fcc00000000ff */
[----:B------:R1:W-:Y:S01]  /*6370*/  MUFU.EX2 R4, R2 ;  /* 0x0000000200047308 */ /* 0x0003e20000000800 */
[C---:B------:R-:W-:Y:S07]  /*6380*/  HMMA.16816.F32 R64, R24.reuse, R40, RZ ;  /* 0x000000281840723c */ /* 0x040fee00000018ff */
[----:B------:R2:W3:Y:S01]  /*6390*/  MUFU.EX2 R9, R12 ;  /* 0x0000000c00097308 */ /* 0x0004e20000000800 */
[----:B------:R-:W-:Y:S01]  /*63a0*/  HMMA.16816.F32 R44, R24, R28, RZ ;  /* 0x0000001c182c723c */ /* 0x000fe200000018ff */
[----:B-1----:R-:W-:-:S07]  /*63b0*/  FFMA.FTZ R2, R144, c[0x0][0x23c], -R7 ;  /* 0x00008f0090027a23 */ /* 0x002fce0000010807 */
[----:B------:R-:W-:Y:S01]  /*63c0*/  HMMA.16816.F32 R76, R24, R48, RZ ;  /* 0x00000030184c723c */ /* 0x000fe200000018ff */
[----:B--2---:R-:W-:-:S04]  /*63d0*/  FFMA.FTZ R12, R128, c[0x0][0x23c], -R0 ;  /* 0x00008f00800c7a23 */ /* 0x004fc80000010800 */
[----:B------:R1:W2:Y:S03]  /*63e0*/  MUFU.EX2 R128, R12 ;  /* 0x0000000c00807308 */ /* 0x0002a60000000800 */
[----:B------:R-:W-:Y:S08]  /*63f0*/  HMMA.16816.F32 R80, R16, R52, R64 ;  /* 0x000000341050723c */ /* 0x000ff00000001840 */
[----:B------:R-:W-:Y:S01]  /*6400*/  HMMA.16816.F32 R64, R24, R36, RZ ;  /* 0x000000241840723c */ /* 0x000fe200000018ff */
[----:B-1----:R-:W-:-:S02]  /*6410*/  FFMA.FTZ R12, R130, c[0x0][0x23c], -R0 ;  /* 0x00008f00820c7a23 */ /* 0x002fc40000010800 */
[----:B---3--:R-:W-:-:S05]  /*6420*/  IMAD.MOV.U32 R130, RZ, RZ, R9 ;  /* 0x000000ffff827224 */ /* 0x008fca00078e0009 */
[----:B------:R-:W-:Y:S01]  /*6430*/  HMMA.16816.F32 R104, R16, R56, R44 ;  /* 0x000000381068723c */ /* 0x000fe2000000182c */
[----:B------:R1:W-:Y:S01]  /*6440*/  MUFU.EX2 R84, R12 ;  /* 0x0000000c00547308 */ /* 0x0003e20000000800 */
[----:B------:R-:W3:Y:S01]  /*6450*/  LDSM.16.MT88.4 R44, [R214+0x8800] ;  /* 0x00880000d62c783b */ /* 0x000ee20000004200 */
[----:B--2---:R-:W-:Y:S01]  /*6460*/  F2FP.PACK_AB R21, R128, R130 ;  /* 0x000000828015723e */ /* 0x004fe200000000ff */
[----:B-1----:R-:W-:-:S05]  /*6470*/  FFMA.FTZ R12, R129, c[0x0][0x23c], -R0 ;  /* 0x00008f00810c7a23 */ /* 0x002fca0000010800 */
[----:B------:R1:W2:Y:S02]  /*6480*/  MUFU.EX2 R250, R12 ;  /* 0x0000000c00fa7308 */ /* 0x0002a40000000800 */
[----:B-1----:R-:W-:Y:S01]  /*6490*/  FFMA.FTZ R12, R91, c[0x0][0x23c], -R5 ;  /* 0x00008f005b0c7a23 */ /* 0x002fe20000010805 */
[----:B--2---:R-:W-:-:S05]  /*64a0*/  F2FP.PACK_AB R23, R250, R84 ;  /* 0x00000054fa17723e */ /* 0x004fca00000000ff */
[----:B------:R1:W2:Y:S01]  /*64b0*/  MUFU.EX2 R9, R12 ;  /* 0x0000000c00097308 */ /* 0x0002a20000000800 */
[----:B---3--:R-:W-:Y:S08]  /*64c0*/  HMMA.16816.F32 R112, R16, R44, R76 ;  /* 0x0000002c1070723c */ /* 0x008ff0000000184c */
[----:B------:R-:W-:Y:S01]  /*64d0*/  HMMA.16816.F32 R32, R20, R28, RZ ;  /* 0x0000001c1420723c */ /* 0x000fe200000018ff */
[----:B-1----:R-:W-:-:S07]  /*64e0*/  FFMA.FTZ R12, R117, c[0x0][0x23c], -R0 ;  /* 0x00008f00750c7a23 */ /* 0x002fce0000010800 */
[----:B------:R-:W-:Y:S01]  /*64f0*/  HMMA.16816.F32 R60, R20, R40, RZ ;  /* 0x00000028143c723c */ /* 0x000fe200000018ff */
[----:B--2---:R-:W-:Y:S01]  /*6500*/  F2FP.PACK_AB R14, R9, R225 ;  /* 0x000000e1090e723e */ /* 0x004fe200000000ff */
[----:B------:R1:W-:Y:S02]  /*6510*/  MUFU.EX2 R217, R12 ;  /* 0x0000000c00d97308 */ /* 0x0003e40000000800 */
[----:B-1----:R-:W-:-:S06]  /*6520*/  FFMA.FTZ R12, R120, c[0x0][0x23c], -R0 ;  /* 0x00008f00780c7a23 */ /* 0x002fcc0000010800 */
        /* <DEDUP_REMOVED lines=11> */
[----:B------:R-:W-:Y:S01]  /*65e0*/  IMAD.MOV.U32 R53, RZ, RZ, R252 ;  /* 0x000000ffff357224 */ /* 0x000fe200078e00fc */
[C---:B------:R-:W-:Y:S01]  /*65f0*/  HMMA.16816.F32 R60, R20.reuse, R36, RZ ;  /* 0x00000024143c723c */ /* 0x040fe200000018ff */
[----:B------:R2:W-:Y:S06]  /*6600*/  MUFU.EX2 R36, R2 ;  /* 0x0000000200247308 */ /* 0x0005ec0000000800 */
[----:B------:R-:W-:Y:S01]  /*6610*/  MOV R37, R84 ;  /* 0x0000005400257202 */ /* 0x000fe20000000f00 */
[----:B------:R-:W-:Y:S03]  /*6620*/  HMMA.16816.F32 R68, R20, R48, RZ ;  /* 0x000000301444723c */ /* 0x000fe600000018ff */
[----:B------:R-:W-:Y:S01]  /*6630*/  MOV R152, R37 ;  /* 0x0000002500987202 */ /* 0x000fe20000000f00 */
[----:B--2---:R-:W-:-:S04]  /*6640*/  FFMA.FTZ R2, R127, c[0x0][0x23c], -R7 ;  /* 0x00008f007f027a23 */ /* 0x004fc80000010807 */
[----:B------:R2:W3:Y:S08]  /*6650*/  MUFU.EX2 R52, R2 ;  /* 0x0000000200347308 */ /* 0x0004f00000000800 */
[----:B-1----:R-:W-:Y:S08]  /*6660*/  HMMA.16816.F32 R116, R12, R32, R60 ;  /* 0x000000200c74723c */ /* 0x002ff0000000183c */
[----:B------:R-:W-:Y:S01]  /*6670*/  HMMA.16816.F32 R60, R20, R30, RZ ;  /* 0x0000001e143c723c */ /* 0x000fe200000018ff */
[----:B--2---:R-:W-:-:S07]  /*6680*/  FFMA.FTZ R2, R149, c[0x0][0x23c], -R6 ;  /* 0x00008f0095027a23 */ /* 0x004fce0000010806 */
[----:B------:R-:W-:Y:S01]  /*6690*/  HMMA.16816.F32 R120, R16, R32, R64 ;  /* 0x000000201078723c */ /* 0x000fe20000001840 */
[----:B------:R1:W-:Y:S07]  /*66a0*/  MUFU.EX2 R129, R2 ;  /* 0x0000000200817308 */ /* 0x0003ee0000000800 */
[----:B------:R-:W-:Y:S08]  /*66b0*/  HMMA.16816.F32 R64, R20, R42, RZ ;  /* 0x0000002a1440723c */ /* 0x000ff000000018ff */
[----:B------:R-:W-:Y:S01]  /*66c0*/  HMMA.16816.F32 R84, R12, R58, R60 ;  /* 0x0000003a0c54723c */ /* 0x000fe2000000183c */
[----:B-1----:R-:W-:Y:S01]  /*66d0*/  FFMA.FTZ R2, R148, c[0x0][0x23c], -R6 ;  /* 0x00008f0094027a23 */ /* 0x002fe20000010806 */
[----:B---3--:R-:W-:-:S02]  /*66e0*/  MOV R148, R52 ;  /* 0x0000003400947202 */ /* 0x008fc40000000f00 */
[----:B------:R-:W-:Y:S02]  /*66f0*/  MOV R52, R251 ;  /* 0x000000fb00347202 */ /* 0x000fe40000000f00 */
[----:B------:R1:W2:Y:S02]  /*6700*/  MUFU.EX2 R251, R2 ;  /* 0x0000000200fb7308 */ /* 0x0002a40000000800 */
[C---:B------:R-:W-:Y:S08]  /*6710*/  HMMA.16816.F32 R60, R20.reuse, R50, RZ ;  /* 0x00000032143c723c */ /* 0x040ff000000018ff */
[----:B------:R-:W-:Y:S01]  /*6720*/  HMMA.16816.F32 R20, R20, R38, RZ ;  /* 0x000000261414723c */ /* 0x000fe200000018ff */
[----:B-1----:R-:W-:-:S07]  /*6730*/  FFMA.FTZ R2, R141, c[0x0][0x23c], -R6 ;  /* 0x00008f008d027a23 */ /* 0x002fce0000010806 */
[C---:B------:R-:W-:Y:S01]  /*6740*/  HMMA.16816.F32 R108, R12.reuse, R44, R68 ;  /* 0x0000002c0c6c723c */ /* 0x040fe20000001844 */
[----:B------:R1:W-:Y:S07]  /*6750*/  MUFU.EX2 R144, R2 ;  /* 0x0000000200907308 */ /* 0x0003ee0000000800 */
[C---:B------:R-:W-:Y:S08]  /*6760*/  HMMA.16816.F32 R64, R12.reuse, R54, R64 ;  /* 0x000000360c40723c */ /* 0x040ff00000001840 */
[----:B------:R-:W-:Y:S01]  /*6770*/  HMMA.16816.F32 R88, R12, R46, R60 ;  /* 0x0000002e0c58723c */ /* 0x000fe2000000183c */
[----:B-1----:R-:W-:-:S07]  /*6780*/  FFMA.FTZ R2, R124, c[0x0][0x23c], -R6 ;  /* 0x00008f007c027a23 */ /* 0x002fce0000010806 */
[----:B------:R-:W-:Y:S01]  /*6790*/  HMMA.16816.F32 R96, R12, R34, R20 ;  /* 0x000000220c60723c */ /* 0x000fe20000001814 */
[----:B------:R1:W-:Y:S01]  /*67a0*/  MUFU.EX2 R12, R2 ;  /* 0x00000002000c7308 */ /* 0x0003e20000000800 */
[----:B------:R-:W3:Y:S06]  /*67b0*/  LDSM.16.MT88.4 R20, [R213+0x9000] ;  /* 0x00900000d514783b */ /* 0x000eec0000004200 */
[C---:B------:R-:W-:Y:S08]  /*67c0*/  HMMA.16816.F32 R40, R24.reuse, R42, RZ ;  /* 0x0000002a1828723c */ /* 0x040ff000000018ff */
[----:B------:R-:W-:Y:S01]  /*67d0*/  HMMA.16816.F32 R28, R24, R30, RZ ;  /* 0x0000001e181c723c */ /* 0x000fe200000018ff */
[----:B-1----:R-:W-:-:S02]  /*67e0*/  FFMA.FTZ R2, R151, c[0x0][0x23c], -R5 ;  /* 0x00008f0097027a23 */ /* 0x002fc40000010805 */
[----:B------:R-:W-:Y:S02]  /*67f0*/  IMAD.MOV.U32 R151, RZ, RZ, R56 ;  /* 0x000000ffff977224 */ /* 0x000fe400078e0038 */
[----:B------:R1:W-:Y:S03]  /*6800*/  MUFU.EX2 R127, R2 ;  /* 0x00000002007f7308 */ /* 0x0003e60000000800 */
[C---:B------:R-:W-:Y:S08]  /*6810*/  HMMA.16816.F32 R48, R24.reuse, R50, RZ ;  /* 0x000000321830723c */ /* 0x040ff000000018ff */
[----:B------:R-:W-:Y:S01]  /*6820*/  HMMA.16816.F32 R24, R24, R38, RZ ;  /* 0x000000261818723c */ /* 0x000fe200000018ff */
[----:B-1----:R-:W-:-:S07]  /*6830*/  FFMA.FTZ R2, R147, c[0x0][0x23c], -R5 ;  /* 0x00008f0093027a23 */ /* 0x002fce0000010805 */
[C---:B------:R-:W-:Y:S01]  /*6840*/  HMMA.16816.F32 R40, R16.reuse, R54, R40 ;  /* 0x000000361028723c */ /* 0x040fe20000001828 */
[----:B------:R1:W-:Y:S07]  /*6850*/  MUFU.EX2 R252, R2 ;  /* 0x0000000200fc7308 */ /* 0x0003ee0000000800 */
[C---:B------:R-:W-:Y:S08]  /*6860*/  HMMA.16816.F32 R28, R16.reuse, R58, R28 ;  /* 0x0000003a101c723c */ /* 0x040ff0000000181c */
[----:B------:R-:W-:Y:S01]  /*6870*/  HMMA.16816.F32 R48, R16, R46, R48 ;  /* 0x0000002e1030723c */ /* 0x000fe20000001830 */
[----:B-1----:R-:W-:-:S04]  /*6880*/  FFMA.FTZ R2, R143, c[0x0][0x23c], -R5 ;  /* 0x00008f008f027a23 */ /* 0x002fc80000010805 */
[----:B------:R1:W-:Y:S03]  /*6890*/  MUFU.EX2 R146, R2 ;  /* 0x0000000200927308 */ /* 0x0003e60000000800 */
[----:B------:R-:W-:Y:S07]  /*68a0*/  HMMA.16816.F32 R24, R16, R34, R24 ;  /* 0x000000221018723c */ /* 0x000fee0000001818 */
[----:B--2---:R-:W-:Y:S01]  /*68b0*/  F2FP.PACK_AB R17, R251, R129 ;  /* 0x00000081fb11723e */ /* 0x004fe200000000ff */
[----:B-1----:R-:W-:Y:S01]  /*68c0*/  FFMA.FTZ R2, R125, c[0x0][0x23c], -R5 ;  /* 0x00008f007d027a23 */ /* 0x002fe20000010805 */
[----:B------:R-:W-:-:S03]  /*68d0*/  MOV R125, R4 ;  /* 0x00000004007d7202 */ /* 0x000fc60000000f00 */
[----:B------:R1:W2:Y:S01]  /*68e0*/  MUFU.EX2 R4, R2 ;  /* 0x0000000200047308 */ /* 0x0002a20000000800 */
[----:B------:R-:W-:Y:S01]  /*68f0*/  F2FP.PACK_AB R16, R125, R221 ;  /* 0x000000dd7d10723e */ /* 0x000fe200000000ff */
[----:B-1----:R-:W-:Y:S01]  /*6900*/  FFMA.FTZ R2, R153, c[0x0][0x23c], -R0 ;  /* 0x00008f0099027a23 */ /* 0x002fe20000010800 */
[----:B--2---:R-:W-:Y:S02]  /*6910*/  F2FP.PACK_AB R14, R4, R146 ;  /* 0x00000092040e723e */ /* 0x004fe400000000ff */
[----:B------:R-:W-:-:S03]  /*6920*/  MOV R153, R57 ;  /* 0x0000003900997202 */ /* 0x000fc60000000f00 */
[----:B------:R1:W-:Y:S02]  /*6930*/  MUFU.EX2 R124, R2 ;  /* 0x00000002007c7308 */ /* 0x0003e40000000800 */
[----:B-1----:R-:W-:Y:S01]  /*6940*/  FFMA.FTZ R2, R150, c[0x0][0x23c], -R0 ;  /* 0x00008f0096027a23 */ /* 0x002fe20000010800 */
[----:B------:R-:W-:-:S05]  /*6950*/  MOV R150, R138 ;  /* 0x0000008a00967202 */ /* 0x000fca0000000f00 */
[----:B------:R1:W2:Y:S02]  /*6960*/  MUFU.EX2 R149, R2 ;  /* 0x0000000200957308 */ /* 0x0002a40000000800 */
[----:B-1----:R-:W-:Y:S01]  /*6970*/  FFMA.FTZ R2, R145, c[0x0][0x23c], -R0 ;  /* 0x00008f0091027a23 */ /* 0x002fe20000010800 */
[----:B--2---:R-:W-:Y:S01]  /*6980*/  F2FP.PACK_AB R13, R149, R124 ;  /* 0x0000007c950d723e */ /* 0x004fe200000000ff */
[----:B------:R-:W-:-:S04]  /*6990*/  IMAD.MOV.U32 R145, RZ, RZ, R36 ;  /* 0x000000ffff917224 */ /* 0x000fc800078e0024 */
[----:B------:R1:W-:Y:S01]  /*69a0*/  MUFU.EX2 R143, R2 ;  /* 0x00000002008f7308 */ /* 0x0003e20000000800 */
[----:B------:R-:W-:Y:S01]  /*69b0*/  F2FP.PACK_AB R18, R148, R145 ;  /* 0x000000919412723e */ /* 0x000fe200000000ff */
[----:B-1----:R-:W-:Y:S01]  /*69c0*/  FFMA.FTZ R2, R142, c[0x0][0x23c], -R0 ;  /* 0x00008f008e027a23 */ /* 0x002fe20000010800 */
[----:B------:R-:W-:Y:S02]  /*69d0*/  MOV R142, R12 ;  /* 0x0000000c008e7202 */ /* 0x000fe40000000f00 */
[----:B------:R-:W-:-:S03]  /*69e0*/  F2FP.PACK_AB R12, R252, R127 ;  /* 0x0000007ffc0c723e */ /* 0x000fc600000000ff */
[----:B------:R-:W1:Y:S01]  /*69f0*/  MUFU.EX2 R138, R2 ;  /* 0x00000002008a7308 */ /* 0x000e620000000800 */
[----:B------:R-:W-:-:S07]  /*6a00*/  F2FP.PACK_AB R19, R142, R144 ;  /* 0x000000908e13723e */ /* 0x000fce00000000ff */
[----:B---3--:R-:W-:Y:S01]  /*6a10*/  HMMA.16816.F32 R76, R16, R20, R80 ;  /* 0x00000014104c723c */ /* 0x008fe20000001850 */
[----:B-1----:R-:W-:Y:S01]  /*6a20*/  F2FP.PACK_AB R15, R138, R143 ;  /* 0x0000008f8a0f723e */ /* 0x002fe200000000ff */
[----:B------:R-:W-:-:S04]  /*6a30*/  FFMA.FTZ R2, R191, c[0x0][0x23c], -R7 ;  /* 0x00008f00bf027a23 */ /* 0x000fc80000010807 */
[----:B------:R1:W-:Y:S02]  /*6a40*/  MUFU.EX2 R147, R2 ;  /* 0x0000000200937308 */ /* 0x0003e40000000800 */
[C---:B------:R-:W-:Y:S07]  /*6a50*/  HMMA.16816.F32 R80, R12.reuse, R20, R92 ;  /* 0x000000140c50723c */ /* 0x040fee000000185c */
[----:B------:R-:W-:Y:S01]  /*6a60*/  IMAD.MOV.U32 R95, RZ, RZ, R52 ;  /* 0x000000ffff5f7224 */ /* 0x000fe200078e0034 */
[----:B------:R-:W-:Y:S01]  /*6a70*/  MOV R93, R53 ;  /* 0x00000035005d7202 */ /* 0x000fe20000000f00 */
[----:B------:R-:W-:Y:S01]  /*6a80*/  HMMA.16816.F32 R68, R12, R22, R64 ;  /* 0x000000160c44723c */ /* 0x000fe20000001840 */
[----:B------:R-:W-:Y:S01]  /*6a90*/  MOV R94, R225 ;  /* 0x000000e1005e7202 */ /* 0x000fe20000000f00 */
[----:B-1----:R-:W-:-:S06]  /*6aa0*/  FFMA.FTZ R2, R189, c[0x0][0x23c], -R7 ;  /* 0x00008f00bd027a23 */ /* 0x002fcc0000010807 */
[----:B------:R-:W-:Y:S01]  /*6ab0*/  HMMA.16816.F32 R52, R16, R22, R40 ;  /* 0x000000161034723c */ /* 0x000fe20000001828 */
[----:B------:R-:W1:Y:S01]  /*6ac0*/  LDSM.16.MT88.4 R20, [R216+0x9000] ;  /* 0x00900000d814783b */ /* 0x000e620000004200 */
[----:B------:R2:W-:Y:S02]  /*6ad0*/  MUFU.EX2 R225, R2 ;  /* 0x0000000200e17308 */ /* 0x0005e40000000800 */
[----:B--2---:R-:W-:-:S06]  /*6ae0*/  FFMA.FTZ R2, R178, c[0x0][0x23c], -R7 ;  /* 0x00008f00b2027a23 */ /* 0x004fcc0000010807 */
[----:B------:R2:W3:Y:S02]  /*6af0*/  MUFU.EX2 R92, R2 ;  /* 0x00000002005c7308 */ /* 0x0004e40000000800 */
[--C-:B--2---:R-:W-:Y:S02]  /*6b00*/  FFMA.FTZ R2, R172, c[0x0][0x23c], -R7.reuse ;  /* 0x00008f00ac027a23 */ /* 0x104fe40000010807 */
[----:B------:R-:W-:Y:S01]  /*6b10*/  FFMA.FTZ R172, R126, c[0x0][0x23c], -R7 ;  /* 0x00008f007eac7a23 */ /* 0x000fe20000010807 */
[-C--:B-1----:R-:W-:Y:S03]  /*6b20*/  HMMA.16816.F32 R64, R16, R20.reuse, R104 ;  /* 0x000000141040723c */ /* 0x082fe60000001868 */
[----:B------:R1:W2:Y:S04]  /*6b30*/  MUFU.EX2 R141, R2 ;  /* 0x00000002008d7308 */ /* 0x0002a80000000800 */
[----:B------:R-:W-:Y:S01]  /*6b40*/  MOV R107, R93 ;  /* 0x0000005d006b7202 */ /* 0x000fe20000000f00 */
[----:B------:R-:W-:Y:S01]  /*6b50*/  HMMA.16816.F32 R60, R12, R20, R100 ;  /* 0x000000140c3c723c */ /* 0x000fe20000001864 */
[----:B------:R-:W-:-:S07]  /*6b60*/  MOV R93, R148 ;  /* 0x00000094005d7202 */ /* 0x000fce0000000f00 */
[-C--:B------:R-:W-:Y:S01]  /*6b70*/  HMMA.16816.F32 R56, R12, R22.reuse, R84 ;  /* 0x000000160c38723c */ /* 0x080fe20000001854 */
[----:B-1----:R-:W-:Y:S02]  /*6b80*/  FFMA.FTZ R2, R193, c[0x0][0x23c], -R6 ;  /* 0x00008f00c1027a23 */ /* 0x002fe40000010806 */
[----:B---3--:R-:W-:Y:S01]  /*6b90*/  IMAD.MOV.U32 R193, RZ, RZ, R92 ;  /* 0x000000ffffc17224 */ /* 0x008fe200078e005c */
[----:B------:R-:W-:Y:S01]  /*6ba0*/  MOV R92, R94 ;  /* 0x0000005e005c7202 */ /* 0x000fe20000000f00 */
[----:B------:R1:W-:Y:S01]  /*6bb0*/  MUFU.EX2 R148, R2 ;  /* 0x0000000200947308 */ /* 0x0003e20000000800 */
[----:B------:R-:W-:Y:S01]  /*6bc0*/  IMAD.MOV.U32 R94, RZ, RZ, R142 ;  /* 0x000000ffff5e7224 */ /* 0x000fe200078e008e */
[----:B------:R-:W-:Y:S01]  /*6bd0*/  MOV R142, R75 ;  /* 0x0000004b008e7202 */ /* 0x000fe20000000f00 */
[----:B------:R-:W-:Y:S01]  /*6be0*/  HMMA.16816.F32 R32, R16, R22, R28 ;  /* 0x000000161020723c */ /* 0x000fe2000000181c */
[----:B------:R-:W3:Y:S01]  /*6bf0*/  LDSM.16.MT88.4 R20, [R214+0x9000] ;  /* 0x00900000d614783b */ /* 0x000ee20000004200 */
[----:B-1----:R-:W-:Y:S01]  /*6c00*/  FFMA.FTZ R2, R182, c[0x0][0x23c], -R6 ;  /* 0x00008f00b6027a23 */ /* 0x002fe20000010806 */
[----:B------:R-:W-:-:S05]  /*6c10*/  MOV R182, R94 ;  /* 0x0000005e00b67202 */ /* 0x000fca0000000f00 */
[-C--:B---3--:R-:W-:Y:S08]  /*6c20*/  HMMA.16816.F32 R44, R16, R20.reuse, R112 ;  /* 0x00000014102c723c */ /* 0x088ff00000001870 */
[C---:B------:R-:W-:Y:S08]  /*6c30*/  HMMA.16816.F32 R40, R12.reuse, R20, R108 ;  /* 0x000000140c28723c */ /* 0x040ff0000000186c */
[-C--:B------:R-:W-:Y:S08]  /*6c40*/  HMMA.16816.F32 R36, R12, R22.reuse, R88 ;  /* 0x000000160c24723c */ /* 0x080ff00000001858 */
[----:B------:R-:W-:Y:S01]  /*6c50*/  HMMA.16816.F32 R48, R16, R22, R48 ;  /* 0x000000161030723c */ /* 0x000fe20000001830 */
[----:B------:R-:W1:Y:S07]  /*6c60*/  LDSM.16.MT88.4 R20, [R215+0x9000] ;  /* 0x00900000d714783b */ /* 0x000e6e0000004200 */
[C---:B-1----:R-:W-:Y:S08]  /*6c70*/  HMMA.16816.F32 R88, R12.reuse, R20, R116 ;  /* 0x000000140c58723c */ /* 0x042ff00000001874 */
[----:B------:R-:W-:Y:S01]  /*6c80*/  HMMA.16816.F32 R84, R12, R22, R96 ;  /* 0x000000160c54723c */ /* 0x000fe20000001860 */
[----:B------:R1:W-:Y:S07]  /*6c90*/  MUFU.EX2 R13, R2 ;  /* 0x00000002000d7308 */ /* 0x0003ee0000000800 */
[C---:B------:R-:W-:Y:S07]  /*6ca0*/  HMMA.16816.F32 R28, R16.reuse, R20, R120 ;  /* 0x00000014101c723c */ /* 0x040fee0000001878 */
[----:B------:R-:W-:Y:S01]  /*6cb0*/  IMAD.MOV.U32 R122, RZ, RZ, R107 ;  /* 0x000000ffff7a7224 */ /* 0x000fe200078e006b */
[----:B------:R-:W-:Y:S01]  /*6cc0*/  HMMA.16816.F32 R24, R16, R22, R24 ;  /* 0x000000161018723c */ /* 0x000fe20000001818 */
[----:B-1----:R-:W-:Y:S01]  /*6cd0*/  FFMA.FTZ R2, R181, c[0x0][0x23c], -R6 ;  /* 0x00008f00b5027a23 */ /* 0x002fe20000010806 */
[----:B------:R-:W1:Y:S01]  /*6ce0*/  LDSM.16.MT88.4 R20, [R213+0x9800] ;  /* 0x00980000d514783b */ /* 0x000e620000004200 */
[----:B------:R-:W-:Y:S01]  /*6cf0*/  MOV R123, R92 ;  /* 0x0000005c007b7202 */ /* 0x000fe20000000f00 */
[----:B------:R-:W-:Y:S01]  /*6d00*/  IMAD.MOV.U32 R121, RZ, RZ, R152 ;  /* 0x000000ffff797224 */ /* 0x000fe200078e0098 */
[----:B------:R3:W4:Y:S01]  /*6d10*/  MUFU.EX2 R12, R2 ;  /* 0x00000002000c7308 */ /* 0x0007220000000800 */
[----:B------:R-:W-:Y:S01]  /*6d20*/  MOV R181, R93 ;  /* 0x0000005d00b57202 */ /* 0x000fe20000000f00 */
[--C-:B------:R-:W-:Y:S01]  /*6d30*/  FFMA.FTZ R152, R169, c[0x0][0x23c], -R6.reuse ;  /* 0x00008f00a9987a23 */ /* 0x100fe20000010806 */
[----:B------:R-:W-:Y:S01]  /*6d40*/  F2FP.PACK_AB R16, R225, R147 ;  /* 0x00000093e110723e */ /* 0x000fe200000000ff */
[--C-:B------:R-:W-:Y:S01]  /*6d50*/  FFMA.FTZ R169, R155, c[0x0][0x23c], -R6.reuse ;  /* 0x00008f009ba97a23 */ /* 0x100fe20000010806 */
[----:B--2---:R-:W-:Y:S01]  /*6d60*/  F2FP.PACK_AB R18, R141, R193 ;  /* 0x000000c18d12723e */ /* 0x004fe200000000ff */
[----:B------:R-:W-:Y:S01]  /*6d70*/  FFMA.FTZ R155, R161, c[0x0][0x23c], -R5 ;  /* 0x00008f00a19b7a23 */ /* 0x000fe20000010805 */
[----:B------:R-:W-:Y:S01]  /*6d80*/  MOV R120, R151 ;  /* 0x0000009700787202 */ /* 0x000fe20000000f00 */
[----:B------:R-:W-:-:S02]  /*6d90*/  FFMA.FTZ R151, R175, c[0x0][0x23c], -R6 ;  /* 0x00008f00af977a23 */ /* 0x000fc40000010806 */
[----:B------:R-:W-:Y:S02]  /*6da0*/  FFMA.FTZ R175, R140, c[0x0][0x23c], -R6 ;  /* 0x00008f008caf7a23 */ /* 0x000fe40000010806 */
[----:B------:R-:W-:Y:S02]  /*6db0*/  FFMA.FTZ R140, R174, c[0x0][0x23c], -R5 ;  /* 0x00008f00ae8c7a23 */ /* 0x000fe40000010805 */
[----:B------:R-:W-:Y:S01]  /*6dc0*/  FFMA.FTZ R161, R164, c[0x0][0x23c], -R0 ;  /* 0x00008f00a4a17a23 */ /* 0x000fe20000010800 */
[----:B------:R-:W-:Y:S01]  /*6dd0*/  MOV R164, R120 ;  /* 0x0000007800a47202 */ /* 0x000fe20000000f00 */
[--C-:B---3--:R-:W-:Y:S02]  /*6de0*/  FFMA.FTZ R2, R135, c[0x0][0x23c], -R6.reuse ;  /* 0x00008f0087027a23 */ /* 0x108fe40000010806 */
[----:B------:R-:W-:Y:S02]  /*6df0*/  FFMA.FTZ R135, R188, c[0x0][0x23c], -R7 ;  /* 0x00008f00bc877a23 */ /* 0x000fe40000010807 */
[----:B------:R2:W3:Y:S01]  /*6e00*/  MUFU.EX2 R96, R2 ;  /* 0x0000000200607308 */ /* 0x0004e20000000800 */
[----:B------:R-:W-:-:S02]  /*6e10*/  FFMA.FTZ R188, R131, c[0x0][0x23c], -R6 ;  /* 0x00008f0083bc7a23 */ /* 0x000fc40000010806 */
[----:B--2---:R-:W-:Y:S02]  /*6e20*/  FFMA.FTZ R2, R192, c[0x0][0x23c], -R5 ;  /* 0x00008f00c0027a23 */ /* 0x004fe40000010805 */
[----:B----4-:R-:W-:-:S03]  /*6e30*/  IMAD.MOV.U32 R192, RZ, RZ, R12 ;  /* 0x000000ffffc07224 */ /* 0x010fc600078e000c */
[----:B------:R2:W-:Y:S02]  /*6e40*/  MUFU.EX2 R191, R2 ;  /* 0x0000000200bf7308 */ /* 0x0005e40000000800 */
[----:B---3--:R-:W-:Y:S01]  /*6e50*/  F2FP.PACK_AB R19, R96, R192 ;  /* 0x000000c06013723e */ /* 0x008fe200000000ff */
[----:B--2---:R-:W-:Y:S02]  /*6e60*/  FFMA.FTZ R2, R184, c[0x0][0x23c], -R5 ;  /* 0x00008f00b8027a23 */ /* 0x004fe40000010805 */
[----:B------:R-:W-:-:S03]  /*6e70*/  IMAD.MOV.U32 R184, RZ, RZ, R95 ;  /* 0x000000ffffb87224 */ /* 0x000fc600078e005f */
[----:B------:R2:W3:Y:S02]  /*6e80*/  MUFU.EX2 R14, R2 ;  /* 0x00000002000e7308 */ /* 0x0004e40000000800 */
[----:B--2---:R-:W-:Y:S02]  /*6e90*/  FFMA.FTZ R2, R180, c[0x0][0x23c], -R5 ;  /* 0x00008f00b4027a23 */ /* 0x004fe40000010805 */
[----:B------:R-:W-:-:S04]  /*6ea0*/  IMAD.MOV.U32 R180, RZ, RZ, R149 ;  /* 0x000000ffffb47224 */ /* 0x000fc800078e0095 */
[----:B------:R2:W4:Y:S01]  /*6eb0*/  MUFU.EX2 R12, R2 ;  /* 0x00000002000c7308 */ /* 0x0005220000000800 */
[----:B------:R-:W-:Y:S02]  /*6ec0*/  FFMA.FTZ R149, R159, c[0x0][0x23c], -R7 ;  /* 0x00008f009f957a23 */ /* 0x000fe40000010807 */
[----:B------:R-:W-:Y:S02]  /*6ed0*/  FFMA.FTZ R159, R173, c[0x0][0x23c], -R0 ;  /* 0x00008f00ad9f7a23 */ /* 0x000fe40000010800 */
[----:B--2---:R-:W-:Y:S02]  /*6ee0*/  FFMA.FTZ R2, R168, c[0x0][0x23c], -R5 ;  /* 0x00008f00a8027a23 */ /* 0x004fe40000010805 */
[----:B------:R-:W-:Y:S02]  /*6ef0*/  FFMA.FTZ R168, R133, c[0x0][0x23c], -R7 ;  /* 0x00008f0085a87a23 */ /* 0x000fe40000010807 */
[----:B------:R2:W-:Y:S01]  /*6f00*/  MUFU.EX2 R75, R2 ;  /* 0x00000002004b7308 */ /* 0x0005e20000000800 */
[----:B------:R-:W-:-:S02]  /*6f10*/  FFMA.FTZ R133, R200, c[0x0][0x23c], -R6 ;  /* 0x00008f00c8857a23 */ /* 0x000fc40000010806 */
[----:B--2---:R-:W-:Y:S01]  /*6f20*/  FFMA.FTZ R2, R196, c[0x0][0x23c], -R0 ;  /* 0x00008f00c4027a23 */ /* 0x004fe20000010800 */
[----:B---3--:R-:W-:-:S04]  /*6f30*/  MOV R196, R14 ;  /* 0x0000000e00c47202 */ /* 0x008fc80000000f00 */
[----:B------:R2:W-:Y:S02]  /*6f40*/  MUFU.EX2 R189, R2 ;  /* 0x0000000200bd7308 */ /* 0x0005e40000000800 */
[----:B--2---:R-:W-:Y:S01]  /*6f50*/  FFMA.FTZ R2, R190, c[0x0][0x23c], -R0 ;  /* 0x00008f00be027a23 */ /* 0x004fe20000010800 */
[----:B------:R-:W-:-:S05]  /*6f60*/  MOV R190, R13 ;  /* 0x0000000d00be7202 */ /* 0x000fca0000000f00 */
[----:B------:R2:W3:Y:S01]  /*6f70*/  MUFU.EX2 R178, R2 ;  /* 0x0000000200b27308 */ /* 0x0004e20000000800 */
[----:B------:R-:W-:-:S07]  /*6f80*/  F2FP.PACK_AB R17, R190, R148 ;  /* 0x00000094be11723e */ /* 0x000fce00000000ff */
[----:B-1----:R-:W-:Y:S01]  /*6f90*/  HMMA.16816.F32 R112, R16, R20, R76 ;  /* 0x000000141070723c */ /* 0x002fe2000000184c */
[----:B--2---:R-:W-:Y:S01]  /*6fa0*/  FFMA.FTZ R2, R186, c[0x0][0x23c], -R0 ;  /* 0x00008f00ba027a23 */ /* 0x004fe20000010800 */
[----:B----4-:R-:W-:-:S06]  /*6fb0*/  MOV R186, R12 ;  /* 0x0000000c00ba7202 */ /* 0x010fcc0000000f00 */
[----:B------:R-:W-:Y:S01]  /*6fc0*/  HMMA.16816.F32 R100, R16, R22, R52 ;  /* 0x000000161064723c */ /* 0x000fe20000001834 */
[----:B---3--:R-:W-:Y:S01]  /*6fd0*/  F2FP.PACK_AB R13, R178, R189 ;  /* 0x000000bdb20d723e */ /* 0x008fe200000000ff */
[----:B------:R1:W2:Y:S01]  /*6fe0*/  MUFU.EX2 R12, R2 ;  /* 0x00000002000c7308 */ /* 0x0002a20000000800 */
[----:B------:R-:W-:Y:S01]  /*6ff0*/  F2FP.PACK_AB R14, R75, R186 ;  /* 0x000000ba4b0e723e */ /* 0x000fe200000000ff */
[----:B-1----:R-:W-:Y:S02]  /*7000*/  FFMA.FTZ R2, R177, c[0x0][0x23c], -R0 ;  /* 0x00008f00b1027a23 */ /* 0x002fe40000010800 */
[----:B--2---:R-:W-:Y:S01]  /*7010*/  IMAD.MOV.U32 R177, RZ, RZ, R12 ;  /* 0x000000ffffb17224 */ /* 0x004fe200078e000c */
[----:B------:R-:W-:-:S03]  /*7020*/  F2FP.PACK_AB R12, R196, R191 ;  /* 0x000000bfc40c723e */ /* 0x000fc600000000ff */
[----:B------:R-:W1:Y:S02]  /*7030*/  MUFU.EX2 R2, R2 ;  /* 0x0000000200027308 */ /* 0x000e640000000800 */
[----:B-1----:R-:W-:-:S07]  /*7040*/  F2FP.PACK_AB R15, R2, R177 ;  /* 0x000000b1020f723e */ /* 0x002fce00000000ff */
[C---:B------:R-:W-:Y:S08]  /*7050*/  HMMA.16816.F32 R108, R12.reuse, R20, R80 ;  /* 0x000000140c6c723c */ /* 0x040ff00000001850 */
[----:B------:R-:W-:Y:S01]  /*7060*/  HMMA.16816.F32 R104, R12, R22, R68 ;  /* 0x000000160c68723c */ /* 0x000fe20000001844 */
[----:B------:R-:W1:Y:S07]  /*7070*/  LDSM.16.MT88.4 R20, [R216+0x9800] ;  /* 0x00980000d814783b */ /* 0x000e6e0000004200 */
[-C--:B-1----:R-:W-:Y:S07]  /*7080*/  HMMA.16816.F32 R92, R16, R20.reuse, R64 ;  /* 0x00000014105c723c */ /* 0x082fee0000001840 */
[----:B------:R-:W-:Y:S01]  /*7090*/  MOV R65, R123 ;  /* 0x0000007b00417202 */ /* 0x000fe20000000f00 */
[C---:B------:R-:W-:Y:S01]  /*70a0*/  HMMA.16816.F32 R80, R12.reuse, R20, R60 ;  /* 0x000000140c50723c */ /* 0x040fe2000000183c */
[----:B------:R-:W-:Y:S01]  /*70b0*/  MOV R123, R251 ;  /* 0x000000fb007b7202 */ /* 0x000fe20000000f00 */
[----:B------:R-:W-:Y:S01]  /*70c0*/  IMAD.MOV.U32 R66, RZ, RZ, R150 ;  /* 0x000000ffff427224 */ /* 0x000fe200078e0096 */
[----:B------:R-:W-:Y:S01]  /*70d0*/  MOV R64, R122 ;  /* 0x0000007a00407202 */ /* 0x000fe20000000f00 */
[--C-:B------:R-:W-:Y:S01]  /*70e0*/  FFMA.FTZ R150, R154, c[0x0][0x23c], -R7.reuse ;  /* 0x00008f009a967a23 */ /* 0x100fe20000010807 */
[----:B------:R-:W-:Y:S01]  /*70f0*/  MOV R122, R252 ;  /* 0x000000fc007a7202 */ /* 0x000fe20000000f00 */
[----:B------:R-:W-:Y:S01]  /*7100*/  FFMA.FTZ R154, R160, c[0x0][0x23c], -R6 ;  /* 0x00008f00a09a7a23 */ /* 0x000fe20000010806 */
[----:B------:R-:W-:Y:S01]  /*7110*/  MOV R63, R96 ;  /* 0x00000060003f7202 */ /* 0x000fe20000000f00 */
[-C--:B------:R-:W-:Y:S01]  /*7120*/  HMMA.16816.F32 R52, R12, R22.reuse, R56 ;  /* 0x000000160c34723c */ /* 0x080fe20000001838 */
[----:B------:R-:W-:Y:S01]  /*7130*/  MOV R61, R2 ;  /* 0x00000002003d7202 */ /* 0x000fe20000000f00 */
[--C-:B------:R-:W-:Y:S01]  /*7140*/  FFMA.FTZ R2, R236, c[0x0][0x23c], -R7.reuse ;  /* 0x00008f00ec027a23 */ /* 0x100fe20000010807 */
[----:B------:R-:W-:Y:S01]  /*7150*/  MOV R60, R75 ;  /* 0x0000004b003c7202 */ /* 0x000fe20000000f00 */
[----:B------:R-:W-:Y:S01]  /*7160*/  IMAD.MOV.U32 R62, RZ, RZ, R4 ;  /* 0x000000ffff3e7224 */ /* 0x000fe200078e0004 */
[----:B------:R-:W-:Y:S01]  /*7170*/  MOV R67, R153 ;  /* 0x0000009900437202 */ /* 0x000fe20000000f00 */
[----:B------:R-:W-:Y:S01]  /*7180*/  FFMA.FTZ R75, R187, c[0x0][0x23c], -R6 ;  /* 0x00008f00bb4b7a23 */ /* 0x000fe20000010806 */
[----:B------:R-:W-:Y:S01]  /*7190*/  MOV R57, R249 ;  /* 0x000000f900397202 */ /* 0x000fe20000000f00 */
[----:B------:R-:W-:Y:S01]  /*71a0*/  HMMA.16816.F32 R76, R16, R22, R32 ;  /* 0x00000016104c723c */ /* 0x000fe20000001820 */
[----:B------:R-:W1:Y:S01]  /*71b0*/  LDSM.16.MT88.4 R20, [R214+0x9800] ;  /* 0x00980000d614783b */ /* 0x000e620000004200 */
[----:B------:R-:W-:Y:S01]  /*71c0*/  IMAD.MOV.U32 R56, RZ, RZ, R148 ;  /* 0x000000ffff387224 */ /* 0x000fe200078e0094 */
[----:B------:R-:W-:Y:S01]  /*71d0*/  MOV R58, R147 ;  /* 0x00000093003a7202 */ /* 0x000fe20000000f00 */
[----:B------:R-:W-:Y:S01]  /*71e0*/  IMAD.MOV.U32 R59, RZ, RZ, R138 ;  /* 0x000000ffff3b7224 */ /* 0x000fe200078e008a */
[----:B------:R-:W-:Y:S01]  /*71f0*/  MOV R200, R123 ;  /* 0x0000007b00c87202 */ /* 0x000fe20000000f00 */
[----:B------:R-:W-:-:S02]  /*7200*/  FFMA.FTZ R147, R170, c[0x0][0x23c], -R7 ;  /* 0x00008f00aa937a23 */ /* 0x000fc40000010807 */
[--C-:B------:R-:W-:Y:S02]  /*7210*/  FFMA.FTZ R148, R163, c[0x0][0x23c], -R7.reuse ;  /* 0x00008f00a3947a23 */ /* 0x100fe40000010807 */
[--C-:B------:R-:W-:Y:S02]  /*7220*/  FFMA.FTZ R163, R134, c[0x0][0x23c], -R7.reuse ;  /* 0x00008f0086a37a23 */ /* 0x100fe40000010807 */
[--C-:B------:R-:W-:Y:S02]  /*7230*/  FFMA.FTZ R170, R132, c[0x0][0x23c], -R7.reuse ;  /* 0x00008f0084aa7a23 */ /* 0x100fe40000010807 */
[----:B------:R-:W-:Y:S02]  /*7240*/  FFMA.FTZ R138, R202, c[0x0][0x23c], -R7 ;  /* 0x00008f00ca8a7a23 */ /* 0x000fe40000010807 */
[--C-:B------:R-:W-:Y:S02]  /*7250*/  FFMA.FTZ R134, R201, c[0x0][0x23c], -R6.reuse ;  /* 0x00008f00c9867a23 */ /* 0x100fe40000010806 */
[----:B------:R-:W-:-:S02]  /*7260*/  FFMA.FTZ R132, R197, c[0x0][0x23c], -R6 ;  /* 0x00008f00c5847a23 */ /* 0x000fc40000010806 */
[----:B------:R-:W-:Y:S02]  /*7270*/  FFMA.FTZ R153, R165, c[0x0][0x23c], -R6 ;  /* 0x00008f00a5997a23 */ /* 0x000fe40000010806 */
[----:B------:R-:W-:Y:S01]  /*7280*/  FFMA.FTZ R160, R167, c[0x0][0x23c], -R0 ;  /* 0x00008f00a7a07a23 */ /* 0x000fe20000010800 */
[----:B------:R-:W-:Y:S01]  /*7290*/  MOV R167, R67 ;  /* 0x0000004300a77202 */ /* 0x000fe20000000f00 */
[----:B------:R-:W-:Y:S02]  /*72a0*/  IMAD.MOV.U32 R173, RZ, RZ, R66 ;  /* 0x000000ffffad7224 */ /* 0x000fe400078e0042 */
[----:B------:R-:W-:Y:S01]  /*72b0*/  IMAD.MOV.U32 R201, RZ, RZ, R125 ;  /* 0x000000ffffc97224 */ /* 0x000fe200078e007d */
[-C--:B-1----:R-:W-:Y:S08]  /*72c0*/  HMMA.16816.F32 R116, R16, R20.reuse, R44 ;  /* 0x000000141074723c */ /* 0x082ff0000000182c */
[C---:B------:R-:W-:Y:S08]  /*72d0*/  HMMA.16816.F32 R44, R12.reuse, R20, R40 ;  /* 0x000000140c2c723c */ /* 0x040ff00000001828 */
[-C--:B------:R-:W-:Y:S08]  /*72e0*/  HMMA.16816.F32 R40, R12, R22.reuse, R36 ;  /* 0x000000160c28723c */ /* 0x080ff00000001824 */
[----:B------:R-:W-:Y:S01]  /*72f0*/  HMMA.16816.F32 R96, R16, R22, R48 ;  /* 0x000000161060723c */ /* 0x000fe20000001830 */
[----:B------:R-:W1:Y:S07]  /*7300*/  LDSM.16.MT88.4 R20, [R215+0x9800] ;  /* 0x00980000d714783b */ /* 0x000e6e0000004200 */
[-C--:B-1----:R-:W-:Y:S01]  /*7310*/  HMMA.16816.F32 R36, R12, R20.reuse, R88 ;  /* 0x000000140c24723c */ /* 0x082fe20000001858 */
[----:B------:R1:W-:Y:S06]  /*7320*/  MUFU.EX2 R88, R2 ;  /* 0x0000000200587308 */ /* 0x0003ec0000000800 */
[----:B------:R-:W-:Y:S01]  /*7330*/  MOV R89, R142 ;  /* 0x0000008e00597202 */ /* 0x000fe20000000f00 */
[----:B------:R-:W-:Y:S01]  /*7340*/  HMMA.16816.F32 R68, R16, R20, R28 ;  /* 0x000000141044723c */ /* 0x000fe2000000181c */
[----:B------:R-:W-:Y:S01]  /*7350*/  MOV R90, R141 ;  /* 0x0000008d005a7202 */ /* 0x000fe20000000f00 */
[----:B------:R-:W-:Y:S01]  /*7360*/  FFMA.FTZ R141, R183, c[0x0][0x23c], -R5 ;  /* 0x00008f00b78d7a23 */ /* 0x000fe20000010805 */
[----:B------:R-:W-:Y:S01]  /*7370*/  MOV R91, R63 ;  /* 0x0000003f005b7202 */ /* 0x000fe20000000f00 */
[----:B------:R-:W-:-:S02]  /*7380*/  IMAD.MOV.U32 R63, RZ, RZ, R184 ;  /* 0x000000ffff3f7224 */ /* 0x000fc400078e00b8 */
[----:B------:R-:W-:Y:S01]  /*7390*/  FFMA.FTZ R184, R139, c[0x0][0x23c], -R6 ;  /* 0x00008f008bb87a23 */ /* 0x000fe20000010806 */
[----:B------:R-:W-:Y:S01]  /*73a0*/  MOV R31, R250 ;  /* 0x000000fa001f7202 */ /* 0x000fe20000000f00 */
[-C--:B------:R-:W-:Y:S01]  /*73b0*/  HMMA.16816.F32 R48, R16, R22.reuse, R24 ;  /* 0x000000161030723c */ /* 0x080fe20000001818 */
[----:B-1----:R-:W-:Y:S01]  /*73c0*/  FFMA.FTZ R2, R211, c[0x0][0x23c], -R7 ;  /* 0x00008f00d3027a23 */ /* 0x002fe20000010807 */
[----:B------:R-:W1:Y:S01]  /*73d0*/  LDSM.16.MT88.4 R16, [R213+0xa000] ;  /* 0x00a00000d510783b */ /* 0x000e620000004200 */
[--C-:B------:R-:W-:Y:S01]  /*73e0*/  FFMA.FTZ R30, R207, c[0x0][0x23c], -R5.reuse ;  /* 0x00008f00cf1e7a23 */ /* 0x100fe20000010805 */
[----:B------:R-:W-:Y:S01]  /*73f0*/  MOV R20, R91 ;  /* 0x0000005b00147202 */ /* 0x000fe20000000f00 */
[----:B------:R2:W-:Y:S01]  /*7400*/  MUFU.EX2 R4, R2 ;  /* 0x0000000200047308 */ /* 0x0005e20000000800 */
[--C-:B------:R-:W-:Y:S01]  /*7410*/  FFMA.FTZ R29, R203, c[0x0][0x23c], -R5.reuse ;  /* 0x00008f00cb1d7a23 */ /* 0x100fe20000010805 */
[----:B------:R-:W-:Y:S01]  /*7420*/  MOV R91, R59 ;  /* 0x0000003b005b7202 */ /* 0x000fe20000000f00 */
[----:B------:R-:W-:Y:S01]  /*7430*/  FFMA.FTZ R25, R210, c[0x0][0x23c], -R0 ;  /* 0x00008f00d2197a23 */ /* 0x000fe20000010800 */
[----:B------:R-:W-:Y:S01]  /*7440*/  HMMA.16816.F32 R32, R12, R22, R84 ;  /* 0x000000160c20723c */ /* 0x000fe20000001854 */
[--C-:B------:R-:W-:Y:S01]  /*7450*/  FFMA.FTZ R27, R194, c[0x0][0x23c], -R5.reuse ;  /* 0x00008f00c21b7a23 */ /* 0x100fe20000010805 */
[----:B------:R-:W-:Y:S01]  /*7460*/  MOV R59, R180 ;  /* 0x000000b4003b7202 */ /* 0x000fe20000000f00 */
[--C-:B------:R-:W-:Y:S01]  /*7470*/  FFMA.FTZ R139, R171, c[0x0][0x23c], -R5.reuse ;  /* 0x00008f00ab8b7a23 */ /* 0x100fe20000010805 */
[----:B------:R-:W-:Y:S01]  /*7480*/  MOV R197, R20 ;  /* 0x0000001400c57202 */ /* 0x000fe20000000f00 */
[----:B------:R-:W-:Y:S01]  /*7490*/  FFMA.FTZ R142, R166, c[0x0][0x23c], -R5 ;  /* 0x00008f00a68e7a23 */ /* 0x000fe20000010805 */
[----:B------:R-:W-:Y:S01]  /*74a0*/  MOV R174, R91 ;  /* 0x0000005b00ae7202 */ /* 0x000fe20000000f00 */
[----:B------:R-:W-:Y:S01]  /*74b0*/  IMAD.MOV.U32 R86, RZ, RZ, R89 ;  /* 0x000000ffff567224 */ /* 0x000fe200078e0059 */
[----:B------:R-:W-:Y:S01]  /*74c0*/  MOV R87, R90 ;  /* 0x0000005a00577202 */ /* 0x000fe20000000f00 */
[----:B------:R-:W-:Y:S01]  /*74d0*/  IMAD.MOV.U32 R90, RZ, RZ, R58 ;  /* 0x000000ffff5a7224 */ /* 0x000fe200078e003a */
[----:B------:R-:W-:Y:S01]  /*74e0*/  MOV R89, R57 ;  /* 0x0000003900597202 */ /* 0x000fe20000000f00 */
[----:B------:R-:W-:Y:S01]  /*74f0*/  IMAD.MOV.U32 R57, RZ, RZ, R61 ;  /* 0x000000ffff397224 */ /* 0x000fe200078e003d */
[----:B------:R-:W-:Y:S01]  /*7500*/  MOV R58, R62 ;  /* 0x0000003e003a7202 */ /* 0x000fe20000000f00 */
[----:B--2---:R-:W-:Y:S01]  /*7510*/  FFMA.FTZ R2, R209, c[0x0][0x23c], -R7 ;  /* 0x00008f00d1027a23 */ /* 0x004fe20000010807 */
[----:B------:R-:W-:Y:S01]  /*7520*/  MOV R61, R144 ;  /* 0x00000090003d7202 */ /* 0x000fe20000000f00 */
[----:B------:R-:W-:Y:S01]  /*7530*/  IMAD.MOV.U32 R180, RZ, RZ, R143 ;  /* 0x000000ffffb47224 */ /* 0x000fe200078e008f */
[----:B------:R-:W-:Y:S01]  /*7540*/  MOV R62, R146 ;  /* 0x00000092003e7202 */ /* 0x000fe20000000f00 */
[----:B------:R2:W-:Y:S01]  /*7550*/  MUFU.EX2 R21, R2 ;  /* 0x0000000200157308 */ /* 0x0005e20000000800 */
[--C-:B------:R-:W-:Y:S01]  /*7560*/  FFMA.FTZ R26, R235, c[0x0][0x23c], -R0.reuse ;  /* 0x00008f00eb1a7a23 */ /* 0x100fe20000010800 */
[----:B------:R-:W-:Y:S01]  /*7570*/  MOV R183, R61 ;  /* 0x0000003d00b77202 */ /* 0x000fe20000000f00 */
[--C-:B------:R-:W-:Y:S01]  /*7580*/  FFMA.FTZ R24, R204, c[0x0][0x23c], -R0.reuse ;  /* 0x00008f00cc187a23 */ /* 0x100fe20000010800 */
[----:B------:R-:W-:Y:S01]  /*7590*/  MOV R165, R62 ;  /* 0x0000003e00a57202 */ /* 0x000fe20000000f00 */
        /* <DEDUP_REMOVED lines=9> */
[----:B------:R-:W-:Y:S01]  /*7630*/  MUFU.EX2 R209, R27 ;  /* 0x0000001b00d17308 */ /* 0x000fe20000000800 */
[----:B------:R-:W-:-:S02]  /*7640*/  FADD.FTZ R84, R245, R244 ;  /* 0x000000f4f5547221 */ /* 0x000fc40000010000 */
[----:B--2---:R-:W-:-:S05]  /*7650*/  FFMA.FTZ R2, R205, c[0x0][0x23c], -R7 ;  /* 0x00008f00cd027a23 */ /* 0x004fca0000010807 */
[----:B------:R2:W-:Y:S08]  /*7660*/  MUFU.EX2 R28, R2 ;  /* 0x00000002001c7308 */ /* 0x0005f00000000800 */
[----:B------:R-:W-:Y:S01]  /*7670*/  MUFU.EX2 R202, R26 ;  /* 0x0000001a00ca7308 */ /* 0x000fe20000000800 */
[----:B--2---:R-:W-:-:S07]  /*7680*/  FFMA.FTZ R2, R233, c[0x0][0x23c], -R6 ;  /* 0x00008f00e9027a23 */ /* 0x004fce0000010806 */
[----:B------:R-:W-:Y:S08]  /*7690*/  MUFU.EX2 R204, R25 ;  /* 0x0000001900cc7308 */ /* 0x000ff00000000800 */
[----:B------:R2:W-:Y:S08]  /*76a0*/  MUFU.EX2 R250, R2 ;  /* 0x0000000200fa7308 */ /* 0x0005f00000000800 */
[----:B------:R-:W-:Y:S01]  /*76b0*/  MUFU.EX2 R205, R30 ;  /* 0x0000001e00cd7308 */ /* 0x000fe20000000800 */
[----:B--2---:R-:W-:-:S07]  /*76c0*/  FFMA.FTZ R2, R232, c[0x0][0x23c], -R6 ;  /* 0x00008f00e8027a23 */ /* 0x004fce0000010806 */
[----:B------:R-:W-:Y:S08]  /*76d0*/  MUFU.EX2 R207, R29 ;  /* 0x0000001d00cf7308 */ /* 0x000ff00000000800 */
[----:B------:R2:W3:Y:S02]  /*76e0*/  MUFU.EX2 R251, R2 ;  /* 0x0000000200fb7308 */ /* 0x0004e40000000800 */
[----:B--2---:R-:W-:Y:S01]  /*76f0*/  FFMA.FTZ R2, R208, c[0x0][0x23c], -R6 ;  /* 0x00008f00d0027a23 */ /* 0x004fe20000010806 */
[----:B---3--:R-:W-:-:S05]  /*7700*/  F2FP.PACK_AB R13, R251, R250 ;  /* 0x000000fafb0d723e */ /* 0x008fca00000000ff */
[----:B------:R2:W-:Y:S02]  /*7710*/  MUFU.EX2 R252, R2 ;  /* 0x0000000200fc7308 */ /* 0x0005e40000000800 */
[----:B--2---:R-:W-:Y:S01]  /*7720*/  FFMA.FTZ R2, R206, c[0x0][0x23c], -R6 ;  /* 0x00008f00ce027a23 */ /* 0x004fe20000010806 */
[----:B------:R-:W-:Y:S01]  /*7730*/  MOV R206, R87 ;  /* 0x0000005700ce7202 */ /* 0x000fe20000000f00 */
[----:B------:R-:W-:-:S04]  /*7740*/  IMAD.MOV.U32 R87, RZ, RZ, R129 ;  /* 0x000000ffff577224 */ /* 0x000fc800078e0081 */
[----:B------:R2:W3:Y:S02]  /*7750*/  MUFU.EX2 R249, R2 ;  /* 0x0000000200f97308 */ /* 0x0004e40000000800 */
[----:B--2---:R-:W-:Y:S01]  /*7760*/  FFMA.FTZ R2, R239, c[0x0][0x23c], -R5 ;  /* 0x00008f00ef027a23 */ /* 0x004fe20000010805 */
[----:B---3--:R-:W-:-:S05]  /*7770*/  F2FP.PACK_AB R15, R249, R252 ;  /* 0x000000fcf90f723e */ /* 0x008fca00000000ff */
[----:B------:R2:W-:Y:S02]  /*7780*/  MUFU.EX2 R239, R2 ;  /* 0x0000000200ef7308 */ /* 0x0005e40000000800 */
[----:B--2---:R-:W-:-:S06]  /*7790*/  FFMA.FTZ R2, R238, c[0x0][0x23c], -R5 ;  /* 0x00008f00ee027a23 */ /* 0x004fcc0000010805 */
[----:B------:R2:W-:Y:S02]  /*77a0*/  MUFU.EX2 R238, R2 ;  /* 0x0000000200ee7308 */ /* 0x0005e40000000800 */
[--C-:B--2---:R-:W-:Y:S01]  /*77b0*/  FFMA.FTZ R2, R237, c[0x0][0x23c], -R5.reuse ;  /* 0x00008f00ed027a23 */ /* 0x104fe20000010805 */
[----:B------:R-:W-:Y:S01]  /*77c0*/  MOV R237, R28 ;  /* 0x0000001c00ed7202 */ /* 0x000fe20000000f00 */
[----:B------:R-:W-:Y:S01]  /*77d0*/  FFMA.FTZ R28, R198, c[0x0][0x23c], -R5 ;  /* 0x00008f00c61c7a23 */ /* 0x000fe20000010805 */
[----:B------:R-:W-:-:S03]  /*77e0*/  MOV R198, R89 ;  /* 0x0000005900c67202 */ /* 0x000fc60000000f00 */
[----:B------:R2:W-:Y:S08]  /*77f0*/  MUFU.EX2 R236, R2 ;  /* 0x0000000200ec7308 */ /* 0x0005f00000000800 */
[----:B------:R-:W-:Y:S01]  /*7800*/  MUFU.EX2 R208, R28 ;  /* 0x0000001c00d07308 */ /* 0x000fe20000000800 */
[----:B--2---:R-:W-:-:S07]  /*7810*/  FFMA.FTZ R2, R234, c[0x0][0x23c], -R5 ;  /* 0x00008f00ea027a23 */ /* 0x004fce0000010805 */
[----:B------:R2:W3:Y:S02]  /*7820*/  MUFU.EX2 R234, R2 ;  /* 0x0000000200ea7308 */ /* 0x0004e40000000800 */
[----:B--2---:R-:W-:Y:S01]  /*7830*/  FFMA.FTZ R2, R242, c[0x0][0x23c], -R0 ;  /* 0x00008f00f2027a23 */ /* 0x004fe20000010800 */
[----:B---3--:R-:W-:Y:S01]  /*7840*/  F2FP.PACK_AB R6, R234, R236 ;  /* 0x000000ecea06723e */ /* 0x008fe200000000ff */
[----:B------:R-:W-:-:S04]  /*7850*/  IMAD.MOV.U32 R242, RZ, RZ, R21 ;  /* 0x000000fffff27224 */ /* 0x000fc800078e0015 */
[----:B------:R2:W-:Y:S01]  /*7860*/  MUFU.EX2 R232, R2 ;  /* 0x0000000200e87308 */ /* 0x0005e20000000800 */
[----:B------:R-:W-:Y:S01]  /*7870*/  IMAD.MOV.U32 R21, RZ, RZ, R31 ;  /* 0x000000ffff157224 */ /* 0x000fe200078e001f */
[----:B------:R-:W-:Y:S01]  /*7880*/  F2FP.PACK_AB R14, R237, R242 ;  /* 0x000000f2ed0e723e */ /* 0x000fe200000000ff */
[--C-:B------:R-:W-:Y:S01]  /*7890*/  FFMA.FTZ R31, R199, c[0x0][0x23c], -R0.reuse ;  /* 0x00008f00c71f7a23 */ /* 0x100fe20000010800 */
[----:B------:R-:W-:Y:S01]  /*78a0*/  MOV R199, R59 ;  /* 0x0000003b00c77202 */ /* 0x000fe20000000f00 */
[----:B------:R-:W-:Y:S02]  /*78b0*/  IMAD.MOV.U32 R187, RZ, RZ, R21 ;  /* 0x000000ffffbb7224 */ /* 0x000fe400078e0015 */
[----:B------:R-:W3:Y:S01]  /*78c0*/  LDSM.16.MT88.4 R20, [R214+0xa000] ;  /* 0x00a00000d614783b */ /* 0x000ee20000004200 */
[--C-:B--2---:R-:W-:Y:S01]  /*78d0*/  FFMA.FTZ R2, R243, c[0x0][0x23c], -R0.reuse ;  /* 0x00008f00f3027a23 */ /* 0x104fe20000010800 */
[----:B------:R-:W-:Y:S01]  /*78e0*/  MOV R243, R4 ;  /* 0x0000000400f37202 */ /* 0x000fe20000000f00 */
[----:B------:R-:W-:Y:S01]  /*78f0*/  FFMA.FTZ R4, R241, c[0x0][0x23c], -R0 ;  /* 0x00008f00f1047a23 */ /* 0x000fe20000010800 */
[----:B------:R-:W-:Y:S01]  /*7900*/  MOV R241, R88 ;  /* 0x0000005800f17202 */ /* 0x000fe20000000f00 */
[----:B------:R2:W4:Y:S01]  /*7910*/  MUFU.EX2 R233, R2 ;  /* 0x0000000200e97308 */ /* 0x0005220000000800 */
[----:B------:R-:W-:-:S02]  /*7920*/  MOV R88, R56 ;  /* 0x0000003800587202 */ /* 0x000fc40000000f00 */
[----:B------:R-:W-:Y:S02]  /*7930*/  F2FP.PACK_AB R12, R243, R241 ;  /* 0x000000f1f30c723e */ /* 0x000fe400000000ff */
[----:B------:R-:W-:Y:S01]  /*7940*/  MOV R56, R60 ;  /* 0x0000003c00387202 */ /* 0x000fe20000000f00 */
[----:B------:R-:W-:Y:S01]  /*7950*/  IMAD.MOV.U32 R60, RZ, RZ, R145 ;  /* 0x000000ffff3c7224 */ /* 0x000fe200078e0091 */
[----:B------:R-:W-:Y:S01]  /*7960*/  MOV R203, R88 ;  /* 0x0000005800cb7202 */ /* 0x000fe20000000f00 */
[----:B------:R1:W-:Y:S01]  /*7970*/  MUFU.EX2 R211, R4 ;  /* 0x0000000400d37308 */ /* 0x0003e20000000800 */
[----:B------:R-:W-:Y:S01]  /*7980*/  FFMA.FTZ R145, R179, c[0x0][0x23c], -R0 ;  /* 0x00008f00b3917a23 */ /* 0x000fe20000010800 */
[----:B------:R-:W-:Y:S01]  /*7990*/  MOV R179, R64 ;  /* 0x0000004000b37202 */ /* 0x000fe20000000f00 */
[----:B------:R-:W-:Y:S01]  /*79a0*/  IMAD.MOV.U32 R166, RZ, RZ, R60 ;  /* 0x000000ffffa67224 */ /* 0x000fe200078e003c */
[----:B------:R-:W-:Y:S01]  /*79b0*/  MOV R171, R56 ;  /* 0x0000003800ab7202 */ /* 0x000fe20000000f00 */
[----:B--2---:R-:W-:Y:S01]  /*79c0*/  FFMA.FTZ R2, R240, c[0x0][0x23c], -R0 ;  /* 0x00008f00f0027a23 */ /* 0x004fe20000010800 */
[----:B----4-:R-:W-:Y:S01]  /*79d0*/  F2FP.PACK_AB R5, R233, R232 ;  /* 0x000000e8e905723e */ /* 0x010fe200000000ff */
[----:B------:R-:W-:Y:S01]  /*79e0*/  FADD.FTZ R0, R86, R248 ;  /* 0x000000f856007221 */ /* 0x000fe20000010000 */
[----:B------:R-:W-:Y:S01]  /*79f0*/  MOV R86, R127 ;  /* 0x0000007f00567202 */ /* 0x000fe20000000f00 */
[----:B------:R-:W2:Y:S01]  /*7a00*/  MUFU.EX2 R210, R2 ;  /* 0x0000000200d27308 */ /* 0x000ea20000000800 */
[----:B-1----:R-:W-:Y:S01]  /*7a10*/  HMMA.16816.F32 R124, R12, R18, R100 ;  /* 0x000000120c7c723c */ /* 0x002fe20000001864 */
[----:B------:R-:W-:Y:S01]  /*7a20*/  IMAD.MOV.U32 R240, RZ, RZ, R57 ;  /* 0x000000fffff07224 */ /* 0x000fe200078e0039 */
[----:B------:R-:W-:Y:S01]  /*7a30*/  F2FP.PACK_AB R4, R238, R239 ;  /* 0x000000efee04723e */ /* 0x000fe200000000ff */
[----:B------:R-:W-:-:S02]  /*7a40*/  IMAD.MOV.U32 R248, RZ, RZ, R121 ;  /* 0x000000fffff87224 */ /* 0x000fc400078e0079 */
[----:B------:R-:W-:-:S03]  /*7a50*/  FADD.FTZ R0, R228, R0 ;  /* 0x00000000e4007221 */ /* 0x000fc60000010000 */
[----:B---3--:R-:W-:Y:S01]  /*7a60*/  HMMA.16816.F32 R100, R12, R20, R116 ;  /* 0x000000140c64723c */ /* 0x008fe20000001874 */
[----:B--2---:R-:W-:Y:S01]  /*7a70*/  F2FP.PACK_AB R7, R210, R211 ;  /* 0x000000d3d207723e */ /* 0x004fe200000000ff */
[----:B------:R-:W-:Y:S01]  /*7a80*/  FADD.FTZ R2, R247, R246 ;  /* 0x000000f6f7027221 */ /* 0x000fe20000010000 */
[----:B------:R-:W-:-:S05]  /*7a90*/  MOV R246, R130 ;  /* 0x0000008200f67202 */ /* 0x000fca0000000f00 */
[C---:B------:R-:W-:Y:S01]  /*7aa0*/  HMMA.16816.F32 R96, R12.reuse, R22, R96 ;  /* 0x000000160c60723c */ /* 0x040fe20000001860 */
[----:B------:R-:W-:Y:S01]  /*7ab0*/  MOV R247, R128 ;  /* 0x0000008000f77202 */ /* 0x000fe20000000f00 */
[----:B------:R-:W-:Y:S01]  /*7ac0*/  IMAD.MOV.U32 R244, RZ, RZ, R248 ;  /* 0x000000fffff47224 */ /* 0x000fe200078e00f8 */
[----:B------:R-:W-:Y:S01]  /*7ad0*/  MUFU.EX2 R134, R134 ;  /* 0x0000008600867308 */ /* 0x000fe20000000800 */
[----:B------:R1:W5:Y:S04]  /*7ae0*/  LDL.LU R228, [R1+0x110] ;  /* 0x0001100001e47983 */ /* 0x0003680000300800 */
[-C--:B------:R-:W-:Y:S08]  /*7af0*/  HMMA.16816.F32 R128, R12, R16.reuse, R112 ;  /* 0x000000100c80723c */ /* 0x080ff00000001870 */
[C---:B------:R-:W-:Y:S08]  /*7b00*/  HMMA.16816.F32 R64, R4.reuse, R16, R108 ;  /* 0x000000100440723c */ /* 0x040ff0000000186c */
[C---:B------:R-:W-:Y:S01]  /*7b10*/  HMMA.16816.F32 R60, R4.reuse, R18, R104 ;  /* 0x00000012043c723c */ /* 0x040fe20000001868 */
[----:B------:R-:W2:Y:S07]  /*7b20*/  LDSM.16.MT88.4 R16, [R216+0xa000] ;  /* 0x00a00000d810783b */ /* 0x000eae0000004200 */
[C---:B------:R-:W-:Y:S08]  /*7b30*/  HMMA.16816.F32 R44, R4.reuse, R20, R44 ;  /* 0x00000014042c723c */ /* 0x040ff0000000182c */
[----:B------:R-:W-:Y:S01]  /*7b40*/  HMMA.16816.F32 R40, R4, R22, R40 ;  /* 0x000000160428723c */ /* 0x000fe20000001828 */
[----:B------:R-:W-:Y:S07]  /*7b50*/  LDSM.16.MT88.4 R20, [R216+0xa800] ;  /* 0x00a80000d814783b */ /* 0x000fee0000004200 */
[-C--:B--2---:R-:W-:Y:S08]  /*7b60*/  HMMA.16816.F32 R120, R12, R16.reuse, R92 ;  /* 0x000000100c78723c */ /* 0x084ff0000000185c */
[C---:B------:R-:W-:Y:S08]  /*7b70*/  HMMA.16816.F32 R56, R4.reuse, R16, R80 ;  /* 0x000000100438723c */ /* 0x040ff00000001850 */
[-C--:B------:R-:W-:Y:S08]  /*7b80*/  HMMA.16816.F32 R52, R4, R18.reuse, R52 ;  /* 0x000000120434723c */ /* 0x080ff00000001834 */
[----:B------:R-:W-:Y:S01]  /*7b90*/  HMMA.16816.F32 R112, R12, R18, R76 ;  /* 0x000000120c70723c */ /* 0x000fe2000000184c */
[----:B------:R-:W2:Y:S01]  /*7ba0*/  LDSM.16.MT88.4 R16, [R215+0xa000] ;  /* 0x00a00000d710783b */ /* 0x000ea20000004200 */
[----:B------:R-:W-:Y:S06]  /*7bb0*/  MUFU.EX2 R118, R138 ;  /* 0x0000008a00767308 */ /* 0x000fec0000000800 */
[C---:B--2---:R-:W-:Y:S08]  /*7bc0*/  HMMA.16816.F32 R36, R4.reuse, R16, R36 ;  /* 0x000000100424723c */ /* 0x044ff00000001824 */
[----:B------:R-:W-:Y:S07]  /*7bd0*/  HMMA.16816.F32 R32, R4, R18, R32 ;  /* 0x000000120420723c */ /* 0x000fee0000001820 */
[----:B------:R-:W-:Y:S01]  /*7be0*/  FADD.FTZ R5, R246, R247 ;  /* 0x000000f7f6057221 */ /* 0x000fe20000010000 */
[----:B------:R-:W-:Y:S01]  /*7bf0*/  MOV R247, R164 ;  /* 0x000000a400f77202 */ /* 0x000fe20000000f00 */
[----:B------:R-:W-:Y:S01]  /*7c00*/  HMMA.16816.F32 R88, R12, R16, R68 ;  /* 0x000000100c58723c */ /* 0x000fe20000001844 */
[----:B------:R-:W-:Y:S01]  /*7c10*/  MOV R164, R176 ;  /* 0x000000b000a47202 */ /* 0x000fe20000000f00 */
[----:B------:R-:W-:Y:S01]  /*7c20*/  IMAD.MOV.U32 R176, RZ, RZ, R198 ;  /* 0x000000ffffb07224 */ /* 0x000fe200078e00c6 */
[----:B------:R-:W-:-:S02]  /*7c30*/  MOV R198, R203 ;  /* 0x000000cb00c67202 */ /* 0x000fc40000000f00 */
[----:B------:R2:W-:Y:S03]  /*7c40*/  MUFU.EX2 R203, R24 ;  /* 0x0000001800cb7308 */ /* 0x0005e60000000800 */
[----:B------:R-:W-:Y:S01]  /*7c50*/  HMMA.16816.F32 R48, R12, R18, R48 ;  /* 0x000000120c30723c */ /* 0x000fe20000001830 */
[----:B------:R-:W-:Y:S04]  /*7c60*/  LDSM.16.MT88.4 R16, [R214+0xa800] ;  /* 0x00a80000d610783b */ /* 0x000fe80000004200 */
[----:B------:R-:W-:Y:S04]  /*7c70*/  LDSM.16.MT88.4 R12, [R215+0xa800] ;  /* 0x00a80000d70c783b */ /* 0x000fe80000004200 */
[----:B--2---:R-:W2:Y:S01]  /*7c80*/  LDSM.16.MT88.4 R24, [R213+0xa800] ;  /* 0x00a80000d518783b */ /* 0x004ea20000004200 */
[----:B------:R-:W-:-:S02]  /*7c90*/  MOV R246, R167 ;  /* 0x000000a700f67202 */ /* 0x000fc40000000f00 */
[----:B------:R-:W-:Y:S02]  /*7ca0*/  MOV R167, R179 ;  /* 0x000000b300a77202 */ /* 0x000fe40000000f00 */
[----:B------:R-:W-:Y:S02]  /*7cb0*/  MOV R179, R187 ;  /* 0x000000bb00b37202 */ /* 0x000fe40000000f00 */
[----:B------:R-:W-:Y:S02]  /*7cc0*/  MOV R187, R206 ;  /* 0x000000ce00bb7202 */ /* 0x000fe40000000f00 */
[----:B------:R3:W4:Y:S01]  /*7cd0*/  MUFU.EX2 R206, R31 ;  /* 0x0000001f00ce7308 */ /* 0x0007220000000800 */
[----:B------:R-:W-:Y:S02]  /*7ce0*/  FADD.FTZ R29, R244, R5 ;  /* 0x00000005f41d7221 */ /* 0x000fe40000010000 */
[----:B------:R-:W-:Y:S01]  /*7cf0*/  IMAD.MOV.U32 R244, RZ, RZ, R246 ;  /* 0x000000fffff47224 */ /* 0x000fe200078e00f6 */
[----:B------:R-:W-:Y:S01]  /*7d00*/  MOV R246, R176 ;  /* 0x000000b000f67202 */ /* 0x000fe20000000f00 */
[----:B------:R-:W-:Y:S01]  /*7d10*/  FADD.FTZ R4, R226, R84 ;  /* 0x00000054e2047221 */ /* 0x000fe20000010000 */
[----:B------:R-:W-:-:S02]  /*7d20*/  MOV R176, R201 ;  /* 0x000000c900b07202 */ /* 0x000fc40000000f00 */
[----:B------:R-:W-:Y:S01]  /*7d30*/  MUFU.EX2 R201, R135 ;  /* 0x0000008700c97308 */ /* 0x000fe20000000800 */
[----:B------:R-:W-:Y:S01]  /*7d40*/  FADD.FTZ R28, R222, R4 ;  /* 0x00000004de1c7221 */ /* 0x000fe20000010000 */
[----:B------:R-:W-:Y:S01]  /*7d50*/  F2FP.PACK_AB R4, R207, R205 ;  /* 0x000000cdcf04723e */ /* 0x000fe200000000ff */
[----:B------:R-:W-:Y:S01]  /*7d60*/  IMAD.MOV.U32 R248, RZ, RZ, R173 ;  /* 0x000000fffff87224 */ /* 0x000fe200078e00ad */
[----:B------:R-:W-:Y:S01]  /*7d70*/  F2FP.PACK_AB R5, R204, R202 ;  /* 0x000000cacc05723e */ /* 0x000fe200000000ff */
[----:B---3--:R-:W-:Y:S01]  /*7d80*/  IMAD.MOV.U32 R31, RZ, RZ, R179 ;  /* 0x000000ffff1f7224 */ /* 0x008fe200078e00b3 */
[----:B------:R-:W-:Y:S02]  /*7d90*/  MOV R179, R200 ;  /* 0x000000c800b37202 */ /* 0x000fe40000000f00 */
[----:B------:R-:W-:Y:S01]  /*7da0*/  MUFU.EX2 R119, R137 ;  /* 0x0000008900777308 */ /* 0x000fe20000000800 */
[----:B------:R-:W-:Y:S01]  /*7db0*/  F2FP.PACK_AB R6, R209, R208 ;  /* 0x000000d0d106723e */ /* 0x000fe200000000ff */
[----:B------:R-:W-:Y:S01]  /*7dc0*/  IMAD.MOV.U32 R173, RZ, RZ, R195 ;  /* 0x000000ffffad7224 */ /* 0x000fe200078e00c3 */
[----:B----4-:R-:W-:-:S05]  /*7dd0*/  F2FP.PACK_AB R7, R206, R203 ;  /* 0x000000cbce07723e */ /* 0x010fca00000000ff */
[----:B------:R-:W-:Y:S01]  /*7de0*/  MUFU.EX2 R200, R136 ;  /* 0x0000008800c87308 */ /* 0x000fe20000000800 */
[----:B------:R-:W-:-:S07]  /*7df0*/  FADD.FTZ R0, R224, R0 ;  /* 0x00000000e0007221 */ /* 0x000fce0000010000 */
[----:B------:R-:W3:Y:S08]  /*7e00*/  MUFU.EX2 R133, R133 ;  /* 0x0000008500857308 */ /* 0x000ef00000000800 */
[----:B------:R-:W-:Y:S08]  /*7e10*/  MUFU.EX2 R132, R132 ;  /* 0x0000008400847308 */ /* 0x000ff00000000800 */
[----:B------:R-:W4:Y:S01]  /*7e20*/  MUFU.EX2 R135, R75 ;  /* 0x0000004b00877308 */ /* 0x000f220000000800 */
[----:B------:R-:W-:Y:S01]  /*7e30*/  MOV R117, R164 ;  /* 0x000000a400757202 */ /* 0x000fe20000000f00 */
[----:B------:R-:W-:Y:S01]  /*7e40*/  IMAD.MOV.U32 R116, RZ, RZ, R167 ;  /* 0x000000ffff747224 */ /* 0x000fe200078e00a7 */
[----:B------:R-:W-:Y:S01]  /*7e50*/  MOV R30, R173 ;  /* 0x000000ad001e7202 */ /* 0x000fe20000000f00 */
[----:B------:R-:W-:Y:S01]  /*7e60*/  IMAD.MOV.U32 R173, RZ, RZ, R85 ;  /* 0x000000ffffad7224 */ /* 0x000fe200078e0055 */
[----:B------:R-:W-:Y:S01]  /*7e70*/  MOV R167, R86 ;  /* 0x0000005600a77202 */ /* 0x000fe20000000f00 */
[----:B------:R-:W-:Y:S01]  /*7e80*/  HMMA.16816.F32 R92, R4, R20, R56 ;  /* 0x00000014045c723c */ /* 0x000fe20000001838 */
[----:B------:R-:W-:-:S07]  /*7e90*/  MOV R164, R87 ;  /* 0x0000005700a47202 */ /* 0x000fce0000000f00 */
[C---:B--2---:R-:W-:Y:S08]  /*7ea0*/  HMMA.16816.F32 R108, R4.reuse, R24, R64 ;  /* 0x00000018046c723c */ /* 0x044ff00000001840 */
[C---:B------:R-:W-:Y:S08]  /*7eb0*/  HMMA.16816.F32 R104, R4.reuse, R26, R60 ;  /* 0x0000001a0468723c */ /* 0x040ff0000000183c */
[C---:B------:R-:W-:Y:S08]  /*7ec0*/  HMMA.16816.F32 R84, R4.reuse, R22, R52 ;  /* 0x000000160454723c */ /* 0x040ff00000001834 */
[C---:B------:R-:W-:Y:S08]  /*7ed0*/  HMMA.16816.F32 R80, R4.reuse, R16, R44 ;  /* 0x000000100450723c */ /* 0x040ff0000000182c */
[C---:B------:R-:W-:Y:S08]  /*7ee0*/  HMMA.16816.F32 R76, R4.reuse, R18, R40 ;  /* 0x00000012044c723c */ /* 0x040ff00000001828 */
[C---:B------:R-:W-:Y:S08]  /*7ef0*/  HMMA.16816.F32 R68, R4.reuse, R12, R36 ;  /* 0x0000000c0444723c */ /* 0x040ff00000001824 */
[----:B------:R-:W-:Y:S07]  /*7f00*/  HMMA.16816.F32 R56, R4, R14, R32 ;  /* 0x0000000e0438723c */ /* 0x000fee0000001820 */
[----:B------:R-:W-:-:S02]  /*7f10*/  FADD.FTZ R5, R31, R29 ;  /* 0x0000001d1f057221 */ /* 0x000fc40000010000 */
[----:B------:R-:W-:Y:S01]  /*7f20*/  FADD.FTZ R4, R220, R0 ;  /* 0x00000000dc047221 */ /* 0x000fe20000010000 */
[----:B------:R-:W-:Y:S01]  /*7f30*/  MOV R31, R30 ;  /* 0x0000001e001f7202 */ /* 0x000fe20000000f00 */
[----:B------:R-:W-:Y:S01]  /*7f40*/  FADD.FTZ R30, R217, R5 ;  /* 0x00000005d91e7221 */ /* 0x000fe20000010000 */
[----:B---3--:R-:W-:Y:S01]  /*7f50*/  F2FP.PACK_AB R5, R133, R134 ;  /* 0x000000868505723e */ /* 0x008fe200000000ff */
[----:B------:R-:W-:Y:S01]  /*7f60*/  FADD.FTZ R29, R212, R4 ;  /* 0x00000004d41d7221 */ /* 0x000fe20000010000 */
[----:B------:R-:W-:Y:S02]  /*7f70*/  F2FP.PACK_AB R4, R119, R118 ;  /* 0x000000767704723e */ /* 0x000fe400000000ff */
[----:B------:R-:W-:Y:S02]  /*7f80*/  F2FP.PACK_AB R6, R201, R200 ;  /* 0x000000c8c906723e */ /* 0x000fe400000000ff */
[----:B----4-:R-:W-:-:S07]  /*7f90*/  F2FP.PACK_AB R7, R135, R132 ;  /* 0x000000848707723e */ /* 0x010fce00000000ff */
[C---:B------:R-:W-:Y:S08]  /*7fa0*/  HMMA.16816.F32 R64, R4.reuse, R24, R128 ;  /* 0x000000180440723c */ /* 0x040ff00000001880 */
[C---:B------:R-:W-:Y:S01]  /*7fb0*/  HMMA.16816.F32 R52, R4.reuse, R26, R124 ;  /* 0x0000001a0434723c */ /* 0x040fe2000000187c */
[----:B------:R-:W2:Y:S07]  /*7fc0*/  LDSM.16.MT88.4 R24, [R213+0xb000] ;  /* 0x00b00000d518783b */ /* 0x000eae0000004200 */
[C---:B------:R-:W-:Y:S08]  /*7fd0*/  HMMA.16816.F32 R44, R4.reuse, R20, R120 ;  /* 0x00000014042c723c */ /* 0x040ff00000001878 */
[C---:B------:R-:W-:Y:S01]  /*7fe0*/  HMMA.16816.F32 R40, R4.reuse, R22, R112 ;  /* 0x000000160428723c */ /* 0x040fe20000001870 */
[----:B------:R-:W3:Y:S07]  /*7ff0*/  LDSM.16.MT88.4 R20, [R216+0xb000] ;  /* 0x00b00000d814783b */ /* 0x000eee0000004200 */
[C---:B------:R-:W-:Y:S08]  /*8000*/  HMMA.16816.F32 R32, R4.reuse, R16, R100 ;  /* 0x000000100420723c */ /* 0x040ff00000001864 */
[C---:B------:R-:W-:Y:S01]  /*8010*/  HMMA.16816.F32 R36, R4.reuse, R18, R96 ;  /* 0x000000120424723c */ /* 0x040fe20000001860 */
[----:B------:R-:W4:Y:S07]  /*8020*/  LDSM.16.MT88.4 R16, [R214+0xb000] ;  /* 0x00b00000d610783b */ /* 0x000f2e0000004200 */
[C---:B------:R-:W-:Y:S08]  /*8030*/  HMMA.16816.F32 R60, R4.reuse, R12, R88 ;  /* 0x0000000c043c723c */ /* 0x040ff00000001858 */
[----:B------:R-:W-:Y:S01]  /*8040*/  HMMA.16816.F32 R48, R4, R14, R48 ;  /* 0x0000000e0430723c */ /* 0x000fe20000001830 */
[----:B------:R-:W1:Y:S01]  /*8050*/  LDSM.16.MT88.4 R12, [R215+0xb000] ;  /* 0x00b00000d70c783b */ /* 0x000e620000004200 */
[----:B------:R-:W-:Y:S01]  /*8060*/  FADD.FTZ R2, R227, R2 ;  /* 0x00000002e3027221 */ /* 0x000fe20000010000 */
[----:B------:R-:W-:Y:S01]  /*8070*/  MOV R138, R117 ;  /* 0x00000075008a7202 */ /* 0x000fe20000000f00 */
[----:B------:R-:W-:Y:S01]  /*8080*/  IMAD.MOV.U32 R137, RZ, RZ, R116 ;  /* 0x000000ffff897224 */ /* 0x000fe200078e0074 */
[----:B------:R-:W-:Y:S01]  /*8090*/  MUFU.EX2 R114, R141 ;  /* 0x0000008d00727308 */ /* 0x000fe20000000800 */
[----:B------:R-:W-:Y:S01]  /*80a0*/  FADD.FTZ R2, R223, R2 ;  /* 0x00000002df027221 */ /* 0x000fe20000010000 */
[----:B------:R-:W-:Y:S01]  /*80b0*/  MOV R245, R248 ;  /* 0x000000f800f57202 */ /* 0x000fe20000000f00 */
[----:B------:R-:W-:Y:S01]  /*80c0*/  FADD.FTZ R0, R218, R28 ;  /* 0x0000001cda007221 */ /* 0x000fe20000010000 */
[----:B------:R-:W-:Y:S01]  /*80d0*/  MOV R136, R31 ;  /* 0x0000001f00887202 */ /* 0x000fe20000000f00 */
[----:B------:R-:W-:Y:S01]  /*80e0*/  FADD.FTZ R2, R219, R2 ;  /* 0x00000002db027221 */ /* 0x000fe20000010000 */
[----:B------:R-:W-:-:S02]  /*80f0*/  MOV R195, R199 ;  /* 0x000000c700c37202 */ /* 0x000fc40000000f00 */
[----:B------:R-:W-:Y:S01]  /*8100*/  MUFU.EX2 R115, R142 ;  /* 0x0000008e00737308 */ /* 0x000fe20000000800 */
[----:B------:R-:W-:Y:S01]  /*8110*/  FADD.FTZ R28, R11, R2 ;  /* 0x000000020b1c7221 */ /* 0x000fe20000010000 */
[----:B------:R-:W-:-:S06]  /*8120*/  MOV R130, R178 ;  /* 0x000000b200827202 */ /* 0x000fcc0000000f00 */
[----:B------:R-:W-:Y:S08]  /*8130*/  MUFU.EX2 R113, R143 ;  /* 0x0000008f00717308 */ /* 0x000ff00000000800 */
[----:B------:R-:W-:Y:S08]  /*8140*/  MUFU.EX2 R112, R144 ;  /* 0x0000009000707308 */ /* 0x000ff00000000800 */
[----:B------:R-:W-:Y:S08]  /*8150*/  MUFU.EX2 R102, R145 ;  /* 0x0000009100667308 */ /* 0x000ff00000000800 */
[----:B------:R-:W1:Y:S01]  /*8160*/  MUFU.EX2 R103, R146 ;  /* 0x0000009200677308 */ /* 0x000e620000000800 */
[----:B------:R-:W-:Y:S01]  /*8170*/  FADD.FTZ R5, R8, R29 ;  /* 0x0000001d08057221 */ /* 0x000fe20000010000 */
[----:B------:R-:W-:Y:S01]  /*8180*/  MOV R131, R193 ;  /* 0x000000c100837202 */ /* 0x000fe20000000f00 */
[----:B------:R2:W5:Y:S05]  /*8190*/  LDL.LU R227, [R1+0x10c] ;  /* 0x00010c0001e37983 */ /* 0x00056a0000300800 */
[----:B------:R-:W-:Y:S08]  /*81a0*/  MUFU.EX2 R116, R140 ;  /* 0x0000008c00747308 */ /* 0x000ff00000000800 */
[----:B------:R-:W2:Y:S01]  /*81b0*/  MUFU.EX2 R117, R139 ;  /* 0x0000008b00757308 */ /* 0x000ea20000000800 */
[----:B------:R-:W-:Y:S01]  /*81c0*/  MOV R31, R245 ;  /* 0x000000f5001f7202 */ /* 0x000fe20000000f00 */
[----:B------:R-:W-:-:S02]  /*81d0*/  FADD.FTZ R2, R10, R0 ;  /* 0x000000000a027221 */ /* 0x000fc40000010000 */
[----:B------:R-:W-:Y:S01]  /*81e0*/  FADD.FTZ R4, R137, R28 ;  /* 0x0000001c89047221 */ /* 0x000fe20000010000 */
[----:B-1----:R-:W-:Y:S01]  /*81f0*/  F2FP.PACK_AB R7, R103, R102 ;  /* 0x000000666707723e */ /* 0x002fe200000000ff */
[----:B------:R-:W-:Y:S01]  /*8200*/  IMAD.MOV.U32 R245, RZ, RZ, R244 ;  /* 0x000000fffff57224 */ /* 0x000fe200078e00f4 */
[----:B------:R-:W-:Y:S01]  /*8210*/  MOV R244, R247 ;  /* 0x000000f700f47202 */ /* 0x000fe20000000f00 */
[----:B------:R-:W-:Y:S01]  /*8220*/  FADD.FTZ R0, R136, R30 ;  /* 0x0000001e88007221 */ /* 0x000fe20000010000 */
[----:B------:R-:W-:Y:S01]  /*8230*/  MUFU.EX2 R101, R147 ;  /* 0x0000009300657308 */ /* 0x000fe20000000800 */
[----:B------:R-:W-:-:S07]  /*8240*/  IMAD.MOV.U32 R248, RZ, RZ, R221 ;  /* 0x000000fffff87224 */ /* 0x000fce00078e00dd */
[----:B------:R-:W-:Y:S01]  /*8250*/  MUFU.EX2 R100, R148 ;  /* 0x0000009400647308 */ /* 0x000fe20000000800 */
[----:B------:R-:W-:Y:S01]  /*8260*/  FADD.FTZ R0, R31, R0 ;  /* 0x000000001f007221 */ /* 0x000fe20000010000 */
[----:B--2---:R-:W-:Y:S01]  /*8270*/  F2FP.PACK_AB R6, R115, R117 ;  /* 0x000000757306723e */ /* 0x004fe200000000ff */
[----:B------:R-:W-:Y:S01]  /*8280*/  FADD.FTZ R31, R245, R5 ;  /* 0x00000005f51f7221 */ /* 0x000fe20000010000 */
[----:B------:R-:W-:Y:S01]  /*8290*/  F2FP.PACK_AB R5, R112, R113 ;  /* 0x000000717005723e */ /* 0x000fe200000000ff */
[----:B------:R-:W-:-:S03]  /*82a0*/  FADD.FTZ R30, R244, R4 ;  /* 0x00000004f41e7221 */ /* 0x000fc60000010000 */
[----:B------:R-:W-:Y:S01]  /*82b0*/  MUFU.EX2 R99, R149 ;  /* 0x0000009500637308 */ /* 0x000fe20000000800 */
[----:B------:R-:W-:Y:S01]  /*82c0*/  F2FP.PACK_AB R4, R116, R114 ;  /* 0x000000727404723e */ /* 0x000fe200000000ff */
[----:B------:R-:W-:Y:S01]  /*82d0*/  FADD.FTZ R2, R138, R2 ;  /* 0x000000028a027221 */ /* 0x000fe20000010000 */
[----:B------:R-:W-:-:S05]  /*82e0*/  MOV R247, R9 ;  /* 0x0000000900f77202 */ /* 0x000fca0000000f00 */
[----:B------:R-:W-:Y:S08]  /*82f0*/  MUFU.EX2 R98, R150 ;  /* 0x0000009600627308 */ /* 0x000ff00000000800 */
[----:B------:R1:W-:Y:S08]  /*8300*/  MUFU.EX2 R97, R151 ;  /* 0x0000009700617308 */ /* 0x0003f00000000800 */
[----:B------:R-:W2:Y:S08]  /*8310*/  MUFU.EX2 R96, R152 ;  /* 0x0000009800607308 */ /* 0x000eb00000000800 */
[----:B------:R-:W-:Y:S08]  /*8320*/  MUFU.EX2 R91, R153 ;  /* 0x00000099005b7308 */ /* 0x000ff00000000800 */
[----:B------:R-:W1:Y:S01]  /*8330*/  MUFU.EX2 R90, R154 ;  /* 0x0000009a005a7308 */ /* 0x000e620000000800 */
[----:B------:R-:W-:Y:S01]  /*8340*/  FADD.FTZ R29, R247, R2 ;  /* 0x00000002f71d7221 */ /* 0x000fe20000010000 */
[C---:B------:R-:W-:Y:S01]  /*8350*/  HMMA.16816.F32 R108, R4.reuse, R24, R108 ;  /* 0x00000018046c723c */ /* 0x040fe2000000186c */
[----:B------:R-:W-:Y:S01]  /*8360*/  FADD.FTZ R28, R246, R0 ;  /* 0x00000000f61c7221 */ /* 0x000fe20000010000 */
[----:B------:R-:W-:Y:S01]  /*8370*/  MOV R199, R235 ;  /* 0x000000eb00c77202 */ /* 0x000fe20000000f00 */
[----:B------:R-:W-:Y:S01]  /*8380*/  FADD.FTZ R2, R164, R30 ;  /* 0x0000001ea4027221 */ /* 0x000fe20000010000 */
[----:B------:R-:W-:Y:S01]  /*8390*/  MOV R244, R186 ;  /* 0x000000ba00f47202 */ /* 0x000fe20000000f00 */
[----:B------:R-:W-:Y:S01]  /*83a0*/  FADD.FTZ R0, R167, R29 ;  /* 0x0000001da7007221 */ /* 0x000fe20000010000 */
[----:B------:R-:W-:Y:S01]  /*83b0*/  MUFU.EX2 R89, R155 ;  /* 0x0000009b00597308 */ /* 0x000fe20000000800 */
[----:B------:R1:W5:Y:S01]  /*83c0*/  LDL.LU R226, [R1+0x108] ;  /* 0x0001080001e27983 */ /* 0x0003620000300800 */
[----:B------:R-:W-:Y:S01]  /*83d0*/  HMMA.16816.F32 R104, R4, R26, R104 ;  /* 0x0000001a0468723c */ /* 0x000fe20000001868 */
[----:B------:R-:W-:-:S07]  /*83e0*/  FADD.FTZ R29, R179, R2 ;  /* 0x00000002b31d7221 */ /* 0x000fce0000010000 */
[C---:B---3--:R-:W-:Y:S01]  /*83f0*/  HMMA.16816.F32 R92, R4.reuse, R20, R92 ;  /* 0x00000014045c723c */ /* 0x048fe2000000185c */
[----:B------:R-:W-:Y:S01]  /*8400*/  FADD.FTZ R2, R185, R0 ;  /* 0x00000000b9027221 */ /* 0x000fe20000010000 */
[----:B------:R-:W-:Y:S06]  /*8410*/  MUFU.EX2 R88, R156 ;  /* 0x0000009c00587308 */ /* 0x000fec0000000800 */
[C---:B------:R-:W-:Y:S08]  /*8420*/  HMMA.16816.F32 R84, R4.reuse, R22, R84 ;  /* 0x000000160454723c */ /* 0x040ff00000001854 */
[C---:B----4-:R-:W-:Y:S08]  /*8430*/  HMMA.16816.F32 R80, R4.reuse, R16, R80 ;  /* 0x000000100450723c */ /* 0x050ff00000001850 */
[C---:B------:R-:W-:Y:S08]  /*8440*/  HMMA.16816.F32 R76, R4.reuse, R18, R76 ;  /* 0x00000012044c723c */ /* 0x040ff0000000184c */
[C---:B------:R-:W-:Y:S08]  /*8450*/  HMMA.16816.F32 R68, R4.reuse, R12, R68 ;  /* 0x0000000c0444723c */ /* 0x040ff00000001844 */
[----:B------:R-:W-:Y:S01]  /*8460*/  HMMA.16816.F32 R56, R4, R14, R56 ;  /* 0x0000000e0438723c */ /* 0x000fe20000001838 */
[----:B------:R-:W-:Y:S01]  /*8470*/  IMAD.MOV.U32 R245, RZ, RZ, R192 ;  /* 0x000000fffff57224 */ /* 0x000fe200078e00c0 */
[----:B------:R-:W-:Y:S01]  /*8480*/  MUFU.EX2 R75, R157 ;  /* 0x0000009d004b7308 */ /* 0x000fe20000000800 */
[----:B-1----:R-:W1:Y:S04]  /*8490*/  LDSM.16.MT88.4 R148, [R213+0xb800] ;  /* 0x00b80000d594783b */ /* 0x002e680000004200 */
[----:B------:R-:W-:Y:S01]  /*84a0*/  FADD.FTZ R4, R248, R31 ;  /* 0x0000001ff8047221 */ /* 0x000fe20000010000 */
[----:B--2---:R-:W-:-:S02]  /*84b0*/  F2FP.PACK_AB R5, R96, R97 ;  /* 0x000000616005723e */ /* 0x004fc400000000ff */
[----:B------:R-:W-:Y:S01]  /*84c0*/  F2FP.PACK_AB R6, R98, R99 ;  /* 0x000000636206723e */ /* 0x000fe200000000ff */
[----:B------:R-:W-:Y:S01]  /*84d0*/  FADD.FTZ R30, R176, R4 ;  /* 0x00000004b01e7221 */ /* 0x000fe20000010000 */
[----:B------:R-:W-:Y:S01]  /*84e0*/  F2FP.PACK_AB R4, R100, R101 ;  /* 0x000000656404723e */ /* 0x000fe200000000ff */
[----:B------:R-:W-:Y:S01]  /*84f0*/  IMAD.MOV.U32 R176, RZ, RZ, R165 ;  /* 0x000000ffffb07224 */ /* 0x000fe200078e00a5 */
[----:B------:R-:W-:Y:S01]  /*8500*/  F2FP.PACK_AB R7, R90, R91 ;  /* 0x0000005b5a07723e */ /* 0x000fe200000000ff */
        /* <DEDUP_REMOVED lines=8> */
[----:B------:R-:W-:Y:S01]  /*8590*/  HMMA.16816.F32 R64, R4, R24, R64 ;  /* 0x000000180440723c */ /* 0x000fe20000001840 */
[----:B------:R-:W-:Y:S01]  /*85a0*/  MOV R185, R181 ;  /* 0x000000b500b97202 */ /* 0x000fe20000000f00 */
[----:B------:R-:W-:Y:S01]  /*85b0*/  FADD.FTZ R0, R246, R28 ;  /* 0x0000001cf6007221 */ /* 0x000fe20000010000 */
[----:B------:R-:W-:Y:S01]  /*85c0*/  MOV R247, R177 ;  /* 0x000000b100f77202 */ /* 0x000fe20000000f00 */
[----:B------:R-:W-:Y:S01]  /*85d0*/  IMAD.MOV.U32 R195, RZ, RZ, R182 ;  /* 0x000000ffffc37224 */ /* 0x000fe200078e00b6 */
[----:B------:R-:W2:Y:S01]  /*85e0*/  LDSM.16.MT88.4 R164, [R216+0xb800] ;  /* 0x00b80000d8a4783b */ /* 0x000ea20000004200 */
[----:B------:R-:W-:-:S02]  /*85f0*/  FADD.FTZ R2, R199, R2 ;  /* 0x00000002c7027221 */ /* 0x000fc40000010000 */
[----:B------:R-:W-:Y:S01]  /*8600*/  HMMA.16816.F32 R52, R4, R26, R52 ;  /* 0x0000001a0434723c */ /* 0x000fe20000001834 */
[----:B------:R-:W-:Y:S01]  /*8610*/  MOV R199, R171 ;  /* 0x000000ab00c77202 */ /* 0x000fe20000000f00 */
[----:B------:R-:W-:Y:S01]  /*8620*/  FADD.FTZ R0, R179, R0 ;  /* 0x00000000b3007221 */ /* 0x000fe20000010000 */
[----:B------:R-:W-:-:S05]  /*8630*/  MOV R174, R194 ;  /* 0x000000c200ae7202 */ /* 0x000fca0000000f00 */
[----:B------:R-:W-:Y:S01]  /*8640*/  HMMA.16816.F32 R44, R4, R20, R44 ;  /* 0x00000014042c723c */ /* 0x000fe2000000182c */
[----:B------:R-:W-:-:S07]  /*8650*/  IMAD.MOV.U32 R194, RZ, RZ, R197 ;  /* 0x000000ffffc27224 */ /* 0x000fce00078e00c5 */
[C---:B------:R-:W-:Y:S08]  /*8660*/  HMMA.16816.F32 R40, R4.reuse, R22, R40 ;  /* 0x000000160428723c */ /* 0x040ff00000001828 */
[C---:B------:R-:W-:Y:S08]  /*8670*/  HMMA.16816.F32 R32, R4.reuse, R16, R32 ;  /* 0x000000100420723c */ /* 0x040ff00000001820 */
[C---:B------:R-:W-:Y:S08]  /*8680*/  HMMA.16816.F32 R36, R4.reuse, R18, R36 ;  /* 0x000000120424723c */ /* 0x040ff00000001824 */
[C---:B------:R-:W-:Y:S08]  /*8690*/  HMMA.16816.F32 R60, R4.reuse, R12, R60 ;  /* 0x0000000c043c723c */ /* 0x040ff0000000183c */
[----:B------:R-:W-:Y:S01]  /*86a0*/  HMMA.16816.F32 R48, R4, R14, R48 ;  /* 0x0000000e0430723c */ /* 0x000fe20000001830 */
[----:B------:R-:W-:Y:S01]  /*86b0*/  MOV R197, R225 ;  /* 0x000000e100c57202 */ /* 0x000fe20000000f00 */
[----:B------:R-:W-:Y:S01]  /*86c0*/  FADD.FTZ R0, R199, R0 ;  /* 0x00000000c7007221 */ /* 0x000fe20000010000 */
[----:B------:R-:W-:Y:S01]  /*86d0*/  MUFU.EX2 R25, R161 ;  /* 0x000000a100197308 */ /* 0x000fe20000000800 */
[----:B------:R-:W-:Y:S01]  /*86e0*/  FADD.FTZ R2, R191, R2 ;  /* 0x00000002bf027221 */ /* 0x000fe20000010000 */
[----:B------:R-:W3:Y:S02]  /*86f0*/  LDSM.16.MT88.4 R180, [R214+0xb800] ;  /* 0x00b80000d6b4783b */ /* 0x000ee40000004200 */
[----:B------:R-:W-:-:S02]  /*8700*/  FADD.FTZ R5, R248, R30 ;  /* 0x0000001ef8057221 */ /* 0x000fc40000010000 */
[----:B------:R-:W-:Y:S01]  /*8710*/  FADD.FTZ R4, R173, R29 ;  /* 0x0000001dad047221 */ /* 0x000fe20000010000 */
[----:B------:R-:W4:Y:S01]  /*8720*/  LDSM.16.MT88.4 R16, [R215+0xb800] ;  /* 0x00b80000d710783b */ /* 0x000f220000004200 */
[----:B------:R-:W-:Y:S02]  /*8730*/  FADD.FTZ R5, R185, R5 ;  /* 0x00000005b9057221 */ /* 0x000fe40000010000 */
[----:B------:R-:W-:Y:S02]  /*8740*/  FADD.FTZ R4, R195, R4 ;  /* 0x00000004c3047221 */ /* 0x000fe40000010000 */
[----:B------:R-:W-:Y:S01]  /*8750*/  IMAD.MOV.U32 R246, RZ, RZ, R187 ;  /* 0x000000fffff67224 */ /* 0x000fe200078e00bb */
[----:B------:R-:W1:Y:S01]  /*8760*/  MUFU.EX2 R23, R163 ;  /* 0x000000a300177308 */ /* 0x000e620000000800 */
[----:B------:R-:W-:Y:S01]  /*8770*/  FADD.FTZ R5, R174, R5 ;  /* 0x00000005ae057221 */ /* 0x000fe20000010000 */
[----:B------:R1:W5:Y:S01]  /*8780*/  LDL.LU R225, [R1+0x104] ;  /* 0x0001040001e17983 */ /* 0x0003620000300800 */
[----:B------:R-:W-:-:S02]  /*8790*/  FADD.FTZ R4, R198, R4 ;  /* 0x00000004c6047221 */ /* 0x000fc40000010000 */
[----:B------:R-:W-:Y:S02]  /*87a0*/  FADD.FTZ R0, R189, R0 ;  /* 0x00000000bd007221 */ /* 0x000fe40000010000 */
        /* <DEDUP_REMOVED lines=76> */
[----:B------:R-:W2:Y:S01]  /*8c70*/  MUFU.EX2 R20, R172 ;  /* 0x000000ac00147308 */ /* 0x000ea20000000800 */
[----:B------:R-:W-:Y:S02]  /*8c80*/  FADD.FTZ R2, R117, R2 ;  /* 0x0000000275027221 */ /* 0x000fe40000010000 */
[----:B------:R-:W-:Y:S02]  /*8c90*/  FADD.FTZ R5, R98, R5 ;  /* 0x0000000562057221 */ /* 0x000fe40000010000 */
[----:B------:R-:W-:Y:S02]  /*8ca0*/  FADD.FTZ R4, R90, R4 ;  /* 0x000000045a047221 */ /* 0x000fe40000010000 */
[----:B------:R-:W-:Y:S01]  /*8cb0*/  FADD.FTZ R0, R103, R0 ;  /* 0x0000000067007221 */ /* 0x000fe20000010000 */
[----:B------:R-:W2:Y:S01]  /*8cc0*/  MUFU.EX2 R12, R188 ;  /* 0x000000bc000c7308 */ /* 0x000ea20000000800 */
[----:B------:R-:W-:-:S02]  /*8cd0*/  FADD.FTZ R2, R115, R2 ;  /* 0x0000000273027221 */ /* 0x000fc40000010000 */
[----:B-1----:R-:W-:Y:S02]  /*8ce0*/  FADD.FTZ R5, R23, R5 ;  /* 0x0000000517057221 */ /* 0x002fe40000010000 */
[----:B------:R-:W-:-:S03]  /*8cf0*/  FADD.FTZ R4, R15, R4 ;  /* 0x000000040f047221 */ /* 0x000fc60000010000 */
        /* <DEDUP_REMOVED lines=37> */
[----:B----4-:R-:W-:Y:S08]  /*8f50*/  HMMA.16816.F32 R184, R192, R16, R68 ;  /* 0x00000010c0b8723c */ /* 0x010ff00000001844 */
[C---:B------:R-:W-:Y:S08]  /*8f60*/  HMMA.16816.F32 R148, R196.reuse, R150, R52 ;  /* 0x00000096c494723c */ /* 0x040ff00000001834 */
[C---:B------:R-:W-:Y:S08]  /*8f70*/  HMMA.16816.F32 R164, R196.reuse, R166, R40 ;  /* 0x000000a6c4a4723c */ /* 0x040ff00000001828 */
[C---:B------:R-:W-:Y:S08]  /*8f80*/  HMMA.16816.F32 R180, R196.reuse, R182, R36 ;  /* 0x000000b6c4b4723c */ /* 0x040ff00000001824 */
[----:B------:R-:W-:Y:S08]  /*8f90*/  HMMA.16816.F32 R188, R196, R16, R60 ;  /* 0x00000010c4bc723c */ /* 0x000ff0000000183c */
[-C--:B------:R-:W-:Y:S08]  /*8fa0*/  HMMA.16816.F32 R192, R192, R18.reuse, R56 ;  /* 0x00000012c0c0723c */ /* 0x080ff00000001838 */
[----:B------:R-:W-:Y:S01]  /*8fb0*/  HMMA.16816.F32 R196, R196, R18, R48 ;  /* 0x00000012c4c4723c */ /* 0x000fe20000001830 */
[----:B------:R-:W-:Y:S11]  /*8fc0*/  @!P0 BRA `(.L_x_70) ;  /* 0x00008b6000008947 */ /* 0x000ff60003800000 */
[----:B-1----:R-:W2:Y:S01]  /*8fd0*/  LDL.64 R242, [R1+0xa8] ;  /* 0x0000a80001f27983 */ /* 0x002ea20000100a00 */
[----:B------:R-:W-:Y:S01]  /*8fe0*/  UIADD3 UR6, UR8, -0x2, URZ ;  /* 0xfffffffe08067890 */ /* 0x000fe2000fffe03f */
[----:B------:R-:W-:Y:S01]  /*8ff0*/  IMAD.MOV.U32 R237, RZ, RZ, c[0x0][0x1a4] ;  /* 0x00006900ffed7624 */ /* 0x000fe200078e00ff */
[----:B------:R-:W-:-:S04]  /*9000*/  DEPBAR.LE SB0, 0x0 ;  /* 0x000080000000791a */ /* 0x000fc80000000000 */
[----:B------:R-:W-:Y:S01]  /*9010*/  USHF.R.S32.HI UR5, URZ, 0x1f, UR6 ;  /* 0x0000001f3f057899 */ /* 0x000fe20008011406 */
[----:B------:R-:W-:Y:S01]  /*9020*/  IMAD.U32 R4, RZ, RZ, UR6 ;  /* 0x00000006ff047e24 */ /* 0x000fe2000f8e00ff */
[----:B------:R-:W-:Y:S01]  /*9030*/  UIMAD UR7, UR11, UR6, URZ ;  /* 0x000000060b0772a4 */ /* 0x000fe2000f8e023f */
[----:B------:R-:W-:Y:S01]  /*9040*/  IMAD.U32 R0, RZ, RZ, UR4 ;  /* 0x00000004ff007e24 */ /* 0x000fe2000f8e00ff */
[----:B------:R-:W-:Y:S01]  /*9050*/  USHF.L.U32 UR6, UR4, 0x5, URZ ;  /* 0x0000000504067899 */ /* 0x000fe2000800063f */
[----:B------:R-:W-:Y:S01]  /*9060*/  STL [R1+0xfc], R143 ;  /* 0x0000fc8f01007387 */ /* 0x000fe20000100800 */
[----:B------:R-:W-:Y:S02]  /*9070*/  UIMAD UR5, UR5, UR14, UR7 ;  /* 0x0000000e050572a4 */ /* 0x000fe4000f8e0207 */
[----:B------:R-:W-:Y:S01]  /*9080*/  SHF.L.U64.HI R0, R0, 0x5, R237 ;  /* 0x0000000500007819 */ /* 0x000fe200000102ed */
[----:B------:R-:W-:Y:S01]  /*9090*/  STL [R1+0xf8], R142 ;  /* 0x0000f88e01007387 */ /* 0x000fe20000100800 */
[----:B------:R-:W-:-:S03]  /*90a0*/  UIADD3 UR18, UR8, -0x2, URZ ;  /* 0xfffffffe08127890 */ /* 0x000fc6000fffe03f */
        /* <DEDUP_REMOVED lines=10> */
[----:B------:R-:W-:Y:S01]  /*9150*/  BAR.SYNC.DEFER_BLOCKING 0x0 ;  /* 0x0000000000007b1d */ /* 0x000fe20000010000 */
[----:B--2---:R-:W-:-:S05]  /*9160*/  IMAD.WIDE.U32 R4, R4, UR14, R242 ;  /* 0x0000000e04047c25 */ /* 0x004fca000f8e00f2 */
        /* <DEDUP_REMOVED lines=28> */
[----:B-----5:R-:W-:Y:S04]  /*9330*/  LDSM.16.M88.4 R60, [R212+0x5800] ;  /* 0x00580000d43c783b */ /* 0x020fe80000000200 */
[----:B----4-:R-:W2:Y:S04]  /*9340*/  LDSM.16.M88.4 R12, [R219+0x2000] ;  /* 0x00200000db0c783b */ /* 0x010ea80000000200 */
[----:B------:R-:W-:Y:S04]  /*9350*/  LDSM.16.M88.4 R28, [R218+0x5800] ;  /* 0x00580000da1c783b */ /* 0x000fe80000000200 */
[----:B------:R-:W4:Y:S04]  /*9360*/  LDSM.16.M88.4 R56, [R212+0x6000] ;  /* 0x00600000d438783b */ /* 0x000f280000000200 */
[----:B------:R-:W3:Y:S04]  /*9370*/  LDSM.16.M88.4 R48, [R212+0x7000] ;  /* 0x00700000d430783b */ /* 0x000ee80000000200 */
[----:B------:R-:W-:Y:S04]  /*9380*/  LDSM.16.M88.4 R76, [R212+0x4000] ;  /* 0x00400000d44c783b */ /* 0x000fe80000000200 */
[----:B-1----:R-:W1:Y:S04]  /*9390*/  LDSM.16.M88.4 R4, [R222+0x2000] ;  /* 0x00200000de04783b */ /* 0x002e680000000200 */
[----:B------:R-:W1:Y:S04]  /*93a0*/  LDSM.16.M88.4 R68, [R212+0x4800] ;  /* 0x00480000d444783b */ /* 0x000e680000000200 */
[----:B------:R-:W1:Y:S04]  /*93b0*/  LDSM.16.M88.4 R64, [R212+0x5000] ;  /* 0x00500000d440783b */ /* 0x000e680000000200 */
[----:B------:R-:W1:Y:S04]  /*93c0*/  LDSM.16.M88.4 R52, [R212+0x6800] ;  /* 0x00680000d434783b */ /* 0x000e680000000200 */
[----:B------:R-:W1:Y:S01]  /*93d0*/  LDSM.16.M88.4 R44, [R212+0x7800] ;  /* 0x00780000d42c783b */ /* 0x000e620000000200 */
[C---:B--2---:R-:W-:Y:S03]  /*93e0*/  HMMA.16816.F32 R108, R12.reuse, R60, RZ ;  /* 0x0000003c0c6c723c */ /* 0x044fe600000018ff */
[----:B------:R-:W2:Y:S04]  /*93f0*/  LDSM.16.M88.4 R24, [R218+0x6000] ;  /* 0x00600000da18783b */ /* 0x000ea80000000200 */
[----:B------:R-:W-:Y:S01]  /*9400*/  LDSM.16.M88.4 R84, [R218+0x7000] ;  /* 0x00700000da54783b */ /* 0x000fe20000000200 */
[C---:B----4-:R-:W-:Y:S03]  /*9410*/  HMMA.16816.F32 R104, R12.reuse, R56, RZ ;  /* 0x000000380c68723c */ /* 0x050fe600000018ff */
[----:B------:R-:W4:Y:S04]  /*9420*/  LDSM.16.M88.4 R80, [R218+0x7800] ;  /* 0x00780000da50783b */ /* 0x000f280000000200 */
[----:B------:R-:W2:Y:S01]  /*9430*/  LDSM.16.M88.4 R20, [R218+0x6800] ;  /* 0x00680000da14783b */ /* 0x000ea20000000200 */
[----:B---3--:R-:W-:Y:S03]  /*9440*/  HMMA.16816.F32 R96, R12, R48, RZ ;  /* 0x000000300c60723c */ /* 0x008fe600000018ff */
[----:B------:R-:W3:Y:S04]  /*9450*/  LDSM.16.M88.4 R36, [R218+0x4800] ;  /* 0x00480000da24783b */ /* 0x000ee80000000200 */
[----:B------:R-:W2:Y:S01]  /*9460*/  LDSM.16.M88.4 R32, [R218+0x5000] ;  /* 0x00500000da20783b */ /* 0x000ea20000000200 */
[----:B-1----:R-:W-:Y:S03]  /*9470*/  HMMA.16816.F32 R72, R4, R28, R108 ;  /* 0x0000001c0448723c */ /* 0x002fe6000000186c */
[----:B------:R-:W1:Y:S04]  /*9480*/  LDSM.16.M88.4 R40, [R218+0x4000] ;  /* 0x00400000da28783b */ /* 0x000e680000000200 */
[----:B------:R-:W1:Y:S01]  /*9490*/  LDSM.16.M88.4 R16, [R219] ;  /* 0x00000000db10783b */ /* 0x000e620000000200 */
[C---:B------:R-:W-:Y:S03]  /*94a0*/  HMMA.16816.F32 R120, R12.reuse, R76, RZ ;  /* 0x0000004c0c78723c */ /* 0x040fe600000018ff */
[----:B------:R-:W0:Y:S05]  /*94b0*/  LDGDEPBAR ;  /* 0x00000000000079af */ /* 0x000e2a0000000000 */
[C---:B------:R-:W-:Y:S08]  /*94c0*/  HMMA.16816.F32 R116, R12.reuse, R68, RZ ;  /* 0x000000440c74723c */ /* 0x040ff000000018ff */
[----:B------:R-:W-:Y:S01]  /*94d0*/  HMMA.16816.F32 R112, R12, R64, RZ ;  /* 0x000000400c70723c */ /* 0x000fe200000018ff */
[----:B------:R-:W-:-:S02]  /*94e0*/  IMAD.MOV.U32 R3, RZ, RZ, R74 ;  /* 0x000000ffff037224 */ /* 0x000fc400078e004a */
[----:B------:R-:W-:Y:S02]  /*94f0*/  IMAD.MOV.U32 R2, RZ, RZ, R75 ;  /* 0x000000ffff027224 */ /* 0x000fe400078e004b */
[----:B------:R-:W-:-:S03]  /*9500*/  IMAD.MOV.U32 R0, RZ, RZ, R72 ;  /* 0x000000ffff007224 */ /* 0x000fc600078e0048 */
        /* <DEDUP_REMOVED lines=9> */
[----:B------:R-:W-:Y:S07]  /*95a0*/  HMMA.16816.F32 R88, R12, R46, RZ ;  /* 0x0000002e0c58723c */ /* 0x000fee00000018ff */
[----:B------:R-:W-:Y:S01]  /*95b0*/  IMAD.MOV.U32 R12, RZ, RZ, R73 ;  /* 0x000000ffff0c7224 */ /* 0x000fe200078e0049 */
[C---:B--2---:R-:W-:Y:S07]  /*95c0*/  HMMA.16816.F32 R244, R4.reuse, R24, R104 ;  /* 0x0000001804f4723c */ /* 0x044fee0000001868 */
[----:B------:R-:W-:Y:S01]  /*95d0*/  MOV R104, R12 ;  /* 0x0000000c00687202 */ /* 0x000fe20000000f00 */
[----:B----4-:R-:W-:Y:S01]  /*95e0*/  HMMA.16816.F32 R248, R4, R80, R92 ;  /* 0x0000005004f8723c */ /* 0x010fe2000000185c */
[----:B------:R-:W-:-:S02]  /*95f0*/  IMAD.MOV.U32 R105, RZ, RZ, R3 ;  /* 0x000000ffff697224 */ /* 0x000fc400078e0003 */
[----:B------:R-:W-:Y:S02]  /*9600*/  IMAD.MOV.U32 R106, RZ, RZ, R2 ;  /* 0x000000ffff6a7224 */ /* 0x000fe400078e0002 */
[----:B------:R-:W-:-:S03]  /*9610*/  IMAD.MOV.U32 R107, RZ, RZ, R0 ;  /* 0x000000ffff6b7224 */ /* 0x000fc600078e0000 */
[C---:B------:R-:W-:Y:S08]  /*9620*/  HMMA.16816.F32 R12, R4.reuse, R84, R96 ;  /* 0x00000054040c723c */ /* 0x040ff00000001860 */
[C---:B------:R-:W-:Y:S08]  /*9630*/  HMMA.16816.F32 R92, R4.reuse, R22, R128 ;  /* 0x00000016045c723c */ /* 0x040ff00000001880 */
[C---:B---3--:R-:W-:Y:S08]  /*9640*/  HMMA.16816.F32 R240, R4.reuse, R36, R116 ;  /* 0x0000002404f0723c */ /* 0x048ff00000001874 */
[----:B------:R-:W-:Y:S01]  /*9650*/  IMAD.MOV.U32 R252, RZ, RZ, R12 ;  /* 0x000000fffffc7224 */ /* 0x000fe200078e000c */
[----:B------:R-:W-:Y:S01]  /*9660*/  HMMA.16816.F32 R116, R4, R34, R204 ;  /* 0x000000220474723c */ /* 0x000fe200000018cc */
[----:B------:R-:W-:-:S02]  /*9670*/  IMAD.MOV.U32 R75, RZ, RZ, R13 ;  /* 0x000000ffff4b7224 */ /* 0x000fc400078e000d */
[----:B------:R-:W-:Y:S02]  /*9680*/  IMAD.MOV.U32 R74, RZ, RZ, R14 ;  /* 0x000000ffff4a7224 */ /* 0x000fe400078e000e */
[----:B------:R-:W-:Y:S02]  /*9690*/  IMAD.MOV.U32 R73, RZ, RZ, R15 ;  /* 0x000000ffff497224 */ /* 0x000fe400078e000f */
[----:B------:R-:W2:Y:S01]  /*96a0*/  LDSM.16.M88.4 R12, [R222] ;  /* 0x00000000de0c783b */ /* 0x000ea20000000200 */
[----:B------:R-:W-:Y:S01]  /*96b0*/  HMMA.16816.F32 R204, R4, R30, R200 ;  /* 0x0000001e04cc723c */ /* 0x000fe200000018c8 */
[----:B------:R-:W-:Y:S01]  /*96c0*/  IMAD.MOV.U32 R72, RZ, RZ, R92 ;  /* 0x000000ffff487224 */ /* 0x000fe200078e005c */
[----:B------:R-:W-:Y:S01]  /*96d0*/  MOV R2, R94 ;  /* 0x0000005e00027202 */ /* 0x000fe20000000f00 */
[----:B------:R-:W-:Y:S02]  /*96e0*/  IMAD.MOV.U32 R3, RZ, RZ, R93 ;  /* 0x000000ffff037224 */ /* 0x000fe400078e005d */
[----:B------:R-:W-:-:S03]  /*96f0*/  IMAD.MOV.U32 R0, RZ, RZ, R95 ;  /* 0x000000ffff007224 */ /* 0x000fc600078e005f */
[C---:B-1----:R-:W-:Y:S08]  /*9700*/  HMMA.16816.F32 R236, R4.reuse, R40, R120 ;  /* 0x0000002804ec723c */ /* 0x042ff00000001878 */
[C---:B------:R-:W-:Y:S08]  /*9710*/  HMMA.16816.F32 R112, R4.reuse, R32, R112 ;  /* 0x000000200470723c */ /* 0x040ff00000001870 */
[C---:B------:R-:W-:Y:S08]  /*9720*/  HMMA.16816.F32 R140, R4.reuse, R20, R100 ;  /* 0x00000014048c723c */ /* 0x040ff00000001864 */
[C---:B------:R-:W-:Y:S08]  /*9730*/  HMMA.16816.F32 R232, R4.reuse, R42, R232 ;  /* 0x0000002a04e8723c */ /* 0x040ff000000018e8 */
[C---:B------:R-:W-:Y:S08]  /*9740*/  HMMA.16816.F32 R108, R4.reuse, R38, R208 ;  /* 0x00000026046c723c */ /* 0x040ff000000018d0 */
[C---:B------:R-:W-:Y:S08]  /*9750*/  HMMA.16816.F32 R96, R4.reuse, R26, R132 ;  /* 0x0000001a0460723c */ /* 0x040ff00000001884 */
[C---:B------:R-:W-:Y:S07]  /*9760*/  HMMA.16816.F32 R136, R4.reuse, R86, R124 ;  /* 0x000000560488723c */ /* 0x040fee000000187c */
[----:B------:R-:W-:Y:S01]  /*9770*/  IMAD.MOV.U32 R125, RZ, RZ, R104 ;  /* 0x000000ffff7d7224 */ /* 0x000fe200078e0068 */
[----:B------:R-:W-:Y:S01]  /*9780*/  HMMA.16816.F32 R200, R4, R82, R88 ;  /* 0x0000005204c8723c */ /* 0x000fe20000001858 */
[----:B------:R-:W-:-:S02]  /*9790*/  IMAD.MOV.U32 R126, RZ, RZ, R105 ;  /* 0x000000ffff7e7224 */ /* 0x000fc400078e0069 */
[----:B------:R-:W-:Y:S02]  /*97a0*/  IMAD.MOV.U32 R127, RZ, RZ, R106 ;  /* 0x000000ffff7f7224 */ /* 0x000fe400078e006a */
[----:B------:R-:W-:-:S03]  /*97b0*/  IMAD.MOV.U32 R124, RZ, RZ, R107 ;  /* 0x000000ffff7c7224 */ /* 0x000fc600078e006b */
[C---:B------:R-:W-:Y:S01]  /*97c0*/  HMMA.16816.F32 R4, R16.reuse, R56, RZ ;  /* 0x000000381004723c */ /* 0x040fe200000018ff */
[----:B------:R-:W-:Y:S02]  /*97d0*/  IMAD.MOV.U32 R123, RZ, RZ, R96 ;  /* 0x000000ffff7b7224 */ /* 0x000fe400078e0060 */
[----:B------:R-:W-:Y:S02]  /*97e0*/  IMAD.MOV.U32 R122, RZ, RZ, R97 ;  /* 0x000000ffff7a7224 */ /* 0x000fe400078e0061 */
[----:B------:R-:W-:Y:S02]  /*97f0*/  IMAD.MOV.U32 R121, RZ, RZ, R98 ;  /* 0x000000ffff797224 */ /* 0x000fe400078e0062 */
[----:B------:R-:W-:Y:S01]  /*9800*/  IMAD.MOV.U32 R120, RZ, RZ, R99 ;  /* 0x000000ffff787224 */ /* 0x000fe200078e0063 */
[C---:B------:R-:W-:Y:S08]  /*9810*/  HMMA.16816.F32 R92, R16.reuse, R64, RZ ;  /* 0x00000040105c723c */ /* 0x040ff000000018ff */
[----:B------:R-:W-:Y:S08]  /*9820*/  HMMA.16816.F32 R88, R16, R60, RZ ;  /* 0x0000003c1058723c */ /* 0x000ff000000018ff */
[----:B--2---:R-:W-:Y:S08]  /*9830*/  HMMA.16816.F32 R132, R12, R24, R4 ;  /* 0x000000180c84723c */ /* 0x004ff00000001804 */
[----:B------:R-:W-:Y:S08]  /*9840*/  HMMA.16816.F32 R4, R16, R44, RZ ;  /* 0x0000002c1004723c */ /* 0x000ff000000018ff */
[C---:B------:R-:W-:Y:S08]  /*9850*/  HMMA.16816.F32 R104, R12.reuse, R32, R92 ;  /* 0x000000200c68723c */ /* 0x040ff0000000185c */
[----:B------:R-:W-:Y:S08]  /*9860*/  HMMA.16816.F32 R128, R12, R28, R88 ;  /* 0x0000001c0c80723c */ /* 0x000ff00000001858 */
[C---:B------:R-:W-:Y:S08]  /*9870*/  HMMA.16816.F32 R92, R16.reuse, R62, RZ ;  /* 0x0000003e105c723c */ /* 0x040ff000000018ff */
[C---:B------:R-:W-:Y:S08]  /*9880*/  HMMA.16816.F32 R88, R16.reuse, R66, RZ ;  /* 0x000000421058723c */ /* 0x040ff000000018ff */
[C---:B------:R-:W-:Y:S08]  /*9890*/  HMMA.16816.F32 R60, R16.reuse, R52, RZ ;  /* 0x00000034103c723c */ /* 0x040ff000000018ff */
[C---:B------:R-:W-:Y:S08]  /*98a0*/  HMMA.16816.F32 R64, R16.reuse, R58, RZ ;  /* 0x0000003a1040723c */ /* 0x040ff000000018ff */
[----:B------:R-:W-:Y:S08]  /*98b0*/  HMMA.16816.F32 R56, R16, R48, RZ ;  /* 0x000000301038723c */ /* 0x000ff000000018ff */
[----:B------:R-:W-:Y:S08]  /*98c0*/  HMMA.16816.F32 R4, R12, R80, R4 ;  /* 0x000000500c04723c */ /* 0x000ff00000001804 */
[C---:B------:R-:W-:Y:S08]  /*98d0*/  HMMA.16816.F32 R100, R16.reuse, R76, RZ ;  /* 0x0000004c1064723c */ /* 0x040ff000000018ff */
[C---:B------:R-:W-:Y:S08]  /*98e0*/  HMMA.16816.F32 R76, R16.reuse, R78, RZ ;  /* 0x0000004e104c723c */ /* 0x040ff000000018ff */
[----:B------:R-:W-:Y:S08]  /*98f0*/  HMMA.16816.F32 R52, R16, R54, RZ ;  /* 0x000000361034723c */ /* 0x000ff000000018ff */
[----:B------:R-:W-:Y:S07]  /*9900*/  HMMA.16816.F32 R208, R12, R20, R60 ;  /* 0x000000140cd0723c */ /* 0x000fee000000183c */
[----:B------:R-:W-:Y:S01]  /*9910*/  IMAD.MOV.U32 R60, RZ, RZ, R123 ;  /* 0x000000ffff3c7224 */ /* 0x000fe200078e007b */
[----:B------:R-:W-:Y:S01]  /*9920*/  HMMA.16816.F32 R96, R16, R68, RZ ;  /* 0x000000441060723c */ /* 0x000fe200000018ff */
[----:B------:R-:W-:-:S02]  /*9930*/  IMAD.MOV.U32 R61, RZ, RZ, R122 ;  /* 0x000000ffff3d7224 */ /* 0x000fc400078e007a */
[----:B------:R-:W-:Y:S02]  /*9940*/  IMAD.MOV.U32 R62, RZ, RZ, R121 ;  /* 0x000000ffff3e7224 */ /* 0x000fe400078e0079 */
[----:B------:R-:W-:-:S03]  /*9950*/  IMAD.MOV.U32 R63, RZ, RZ, R120 ;  /* 0x000000ffff3f7224 */ /* 0x000fc600078e0078 */
[C---:B------:R-:W-:Y:S07]  /*9960*/  HMMA.16816.F32 R120, R12.reuse, R84, R56 ;  /* 0x000000540c78723c */ /* 0x040fee0000001838 */
[----:B------:R-:W-:Y:S01]  /*9970*/  IMAD.MOV.U32 R56, RZ, RZ, R72 ;  /* 0x000000ffff387224 */ /* 0x000fe200078e0048 */
[----:B------:R-:W-:Y:S01]  /*9980*/  MOV R72, R4 ;  /* 0x0000000400487202 */ /* 0x000fe20000000f00 */
[----:B------:R-:W-:Y:S01]  /*9990*/  IMAD.MOV.U32 R57, RZ, RZ, R3 ;  /* 0x000000ffff397224 */ /* 0x000fe200078e0003 */
[----:B------:R-:W-:Y:S01]  /*99a0*/  HMMA.16816.F32 R92, R12, R30, R92 ;  /* 0x0000001e0c5c723c */ /* 0x000fe2000000185c */
[----:B------:R-:W-:Y:S01]  /*99b0*/  IMAD.MOV.U32 R58, RZ, RZ, R2 ;  /* 0x000000ffff3a7224 */ /* 0x000fe200078e0002 */
[----:B------:R-:W-:Y:S01]  /*99c0*/  LDSM.16.M88.4 R28, [R223] ;  /* 0x00000000df1c783b */ /* 0x000fe20000000200 */
[----:B------:R-:W-:-:S02]  /*99d0*/  IMAD.MOV.U32 R59, RZ, RZ, R0 ;  /* 0x000000ffff3b7224 */ /* 0x000fc400078e0000 */
[----:B------:R-:W-:Y:S02]  /*99e0*/  IMAD.MOV.U32 R3, RZ, RZ, R5 ;  /* 0x000000ffff037224 */ /* 0x000fe400078e0005 */
[----:B------:R-:W-:Y:S01]  /*99f0*/  IMAD.MOV.U32 R2, RZ, RZ, R6 ;  /* 0x000000ffff027224 */ /* 0x000fe200078e0006 */
[----:B------:R-:W-:Y:S01]  /*9a00*/  HMMA.16816.F32 R100, R12, R40, R100 ;  /* 0x000000280c64723c */ /* 0x000fe20000001864 */
[----:B------:R-:W-:Y:S02]  /*9a10*/  IMAD.MOV.U32 R0, RZ, RZ, R7 ;  /* 0x000000ffff007224 */ /* 0x000fe400078e0007 */
[----:B------:R-:W1:Y:S05]  /*9a20*/  LDSM.16.M88.4 R4, [R220+0x2000] ;  /* 0x00200000dc04783b */ /* 0x000e6a0000000200 */
[C---:B------:R-:W-:Y:S08]  /*9a30*/  HMMA.16816.F32 R68, R16.reuse, R70, RZ ;  /* 0x000000461044723c */ /* 0x040ff000000018ff */
[C---:B------:R-:W-:Y:S08]  /*9a40*/  HMMA.16816.F32 R48, R16.reuse, R50, RZ ;  /* 0x000000321030723c */ /* 0x040ff000000018ff */
[----:B------:R-:W-:Y:S01]  /*9a50*/  HMMA.16816.F32 R44, R16, R46, RZ ;  /* 0x0000002e102c723c */ /* 0x000fe200000018ff */
[----:B------:R-:W2:Y:S07]  /*9a60*/  LDSM.16.M88.4 R16, [R220] ;  /* 0x00000000dc10783b */ /* 0x000eae0000000200 */
[C---:B------:R-:W-:Y:S08]  /*9a70*/  HMMA.16816.F32 R40, R12.reuse, R42, R76 ;  /* 0x0000002a0c28723c */ /* 0x040ff0000000184c */
[C---:B------:R-:W-:Y:S01]  /*9a80*/  HMMA.16816.F32 R76, R12.reuse, R26, R64 ;  /* 0x0000001a0c4c723c */ /* 0x040fe20000001840 */
[----:B------:R-:W3:Y:S07]  /*9a90*/  LDSM.16.M88.4 R24, [R230] ;  /* 0x00000000e618783b */ /* 0x000eee0000000200 */
[C---:B------:R-:W-:Y:S01]  /*9aa0*/  HMMA.16816.F32 R52, R12.reuse, R22, R52 ;  /* 0x000000160c34723c */ /* 0x040fe20000001834 */
[----:B------:R-:W4:Y:S07]  /*9ab0*/  LDSM.16.M88.4 R20, [R229] ;  /* 0x00000000e514783b */ /* 0x000f2e0000000200 */
[C---:B------:R-:W-:Y:S08]  /*9ac0*/  HMMA.16816.F32 R96, R12.reuse, R36, R96 ;  /* 0x000000240c60723c */ /* 0x040ff00000001860 */
[C---:B------:R-:W-:Y:S07]  /*9ad0*/  HMMA.16816.F32 R32, R12.reuse, R34, R88 ;  /* 0x000000220c20723c */ /* 0x040fee0000001858 */
[----:B------:R-:W-:Y:S01]  /*9ae0*/  IMAD.MOV.U32 R88, RZ, RZ, R60 ;  /* 0x000000ffff587224 */ /* 0x000fe200078e003c */
[----:B------:R-:W-:Y:S01]  /*9af0*/  HMMA.16816.F32 R36, R12, R38, R68 ;  /* 0x000000260c24723c */ /* 0x000fe20000001844 */
[----:B------:R-:W-:-:S02]  /*9b00*/  IMAD.MOV.U32 R89, RZ, RZ, R61 ;  /* 0x000000ffff597224 */ /* 0x000fc400078e003d */
[----:B------:R-:W-:Y:S02]  /*9b10*/  IMAD.MOV.U32 R90, RZ, RZ, R62 ;  /* 0x000000ffff5a7224 */ /* 0x000fe400078e003e */
[----:B------:R-:W-:-:S03]  /*9b20*/  IMAD.MOV.U32 R91, RZ, RZ, R63 ;  /* 0x000000ffff5b7224 */ /* 0x000fc600078e003f */
[----:B-1----:R-:W-:Y:S07]  /*9b30*/  HMMA.16816.F32 R68, R4, R28, R236 ;  /* 0x0000001c0444723c */ /* 0x002fee00000018ec */
[----:B------:R-:W-:Y:S01]  /*9b40*/  IMAD.MOV.U32 R236, RZ, RZ, R56 ;  /* 0x000000ffffec7224 */ /* 0x000fe200078e0038 */
[----:B------:R-:W-:Y:S01]  /*9b50*/  HMMA.16816.F32 R84, R12, R86, R48 ;  /* 0x000000560c54723c */ /* 0x000fe20000001830 */
[----:B------:R-:W-:Y:S02]  /*9b60*/  IMAD.MOV.U32 R237, RZ, RZ, R57 ;  /* 0x000000ffffed7224 */ /* 0x000fe400078e0039 */
[----:B------:R-:W-:-:S02]  /*9b70*/  IMAD.MOV.U32 R238, RZ, RZ, R58 ;  /* 0x000000ffffee7224 */ /* 0x000fc400078e003a */
[----:B------:R-:W-:-:S03]  /*9b80*/  IMAD.MOV.U32 R239, RZ, RZ, R59 ;  /* 0x000000ffffef7224 */ /* 0x000fc600078e003b */
[----:B--2---:R-:W-:Y:S08]  /*9b90*/  HMMA.16816.F32 R56, R16, R30, R40 ;  /* 0x0000001e1038723c */ /* 0x004ff00000001828 */
[----:B---3--:R-:W-:Y:S08]  /*9ba0*/  HMMA.16816.F32 R40, R4, R26, R108 ;  /* 0x0000001a0428723c */ /* 0x008ff0000000186c */
[----:B------:R-:W-:Y:S08]  /*9bb0*/  HMMA.16816.F32 R48, R16, R24, R96 ;  /* 0x000000181030723c */ /* 0x000ff00000001860 */
[-C--:B----4-:R-:W-:Y:S08]  /*9bc0*/  HMMA.16816.F32 R108, R4, R20.reuse, R112 ;  /* 0x00000014046c723c */ /* 0x090ff00000001870 */
[----:B------:R-:W-:Y:S08]  /*9bd0*/  HMMA.16816.F32 R96, R16, R20, R104 ;  /* 0x000000141060723c */ /* 0x000ff00000001868 */
[-C--:B------:R-:W-:Y:S08]  /*9be0*/  HMMA.16816.F32 R116, R4, R22.reuse, R116 ;  /* 0x000000160474723c */ /* 0x080ff00000001874 */
[----:B------:R-:W-:Y:S01]  /*9bf0*/  HMMA.16816.F32 R112, R16, R22, R32 ;  /* 0x000000161070723c */ /* 0x000fe20000001820 */
[----:B------:R-:W1:Y:S04]  /*9c00*/  LDSM.16.M88.4 R20, [R226] ;  /* 0x00000000e214783b */ /* 0x000e680000000200 */
[----:B------:R-:W-:Y:S03]  /*9c10*/  LDSM.16.M88.4 R32, [R224] ;  /* 0x00000000e020783b */ /* 0x000fe60000000200 */
[----:B------:R-:W-:Y:S01]  /*9c20*/  HMMA.16816.F32 R80, R12, R82, R44 ;  /* 0x000000520c50723c */ /* 0x000fe2000000182c */
[----:B------:R-:W2:Y:S07]  /*9c30*/  LDSM.16.M88.4 R12, [R225] ;  /* 0x00000000e10c783b */ /* 0x000eae0000000200 */
[----:B------:R-:W-:Y:S07]  /*9c40*/  HMMA.16816.F32 R64, R16, R28, R100 ;  /* 0x0000001c1040723c */ /* 0x000fee0000001864 */
[----:B------:R-:W-:Y:S01]  /*9c50*/  IMAD.MOV.U32 R100, RZ, RZ, R252 ;  /* 0x000000ffff647224 */ /* 0x000fe200078e00fc */
[----:B------:R-:W-:Y:S01]  /*9c60*/  HMMA.16816.F32 R60, R4, R30, R232 ;  /* 0x0000001e043c723c */ /* 0x000fe200000018e8 */
[----:B------:R-:W3:Y:S01]  /*9c70*/  LDSM.16.M88.4 R28, [R228] ;  /* 0x00000000e41c783b */ /* 0x000ee20000000200 */
[----:B------:R-:W-:Y:S01]  /*9c80*/  MOV R101, R75 ;  /* 0x0000004b00657202 */ /* 0x000fe20000000f00 */
[----:B------:R-:W-:-:S02]  /*9c90*/  IMAD.MOV.U32 R102, RZ, RZ, R74 ;  /* 0x000000ffff667224 */ /* 0x000fc400078e004a */
[----:B------:R-:W-:-:S03]  /*9ca0*/  IMAD.MOV.U32 R103, RZ, RZ, R73 ;  /* 0x000000ffff677224 */ /* 0x000fc600078e0049 */
[----:B------:R-:W-:Y:S08]  /*9cb0*/  HMMA.16816.F32 R44, R4, R24, R240 ;  /* 0x00000018042c723c */ /* 0x000ff000000018f0 */
[----:B------:R-:W-:Y:S01]  /*9cc0*/  HMMA.16816.F32 R36, R16, R26, R36 ;  /* 0x0000001a1024723c */ /* 0x000fe20000001824 */
[----:B------:R-:W4:Y:S07]  /*9cd0*/  LDSM.16.M88.4 R24, [R227] ;  /* 0x00000000e318783b */ /* 0x000f2e0000000200 */
[C---:B-1----:R-:W-:Y:S08]  /*9ce0*/  HMMA.16816.F32 R104, R4.reuse, R20, R140 ;  /* 0x000000140468723c */ /* 0x042ff0000000188c */
[C---:B--2---:R-:W-:Y:S08]  /*9cf0*/  HMMA.16816.F32 R100, R4.reuse, R12, R100 ;  /* 0x0000000c0464723c */ /* 0x044ff00000001864 */
[C---:B------:R-:W-:Y:S08]  /*9d00*/  HMMA.16816.F32 R248, R4.reuse, R32, R248 ;  /* 0x0000002004f8723c */ /* 0x040ff000000018f8 */
[----:B------:R-:W-:Y:S01]  /*9d10*/  IMAD.MOV.U32 R143, RZ, RZ, R105 ;  /* 0x000000ffff8f7224 */ /* 0x000fe200078e0069 */
[----:B---3--:R-:W-:Y:S01]  /*9d20*/  HMMA.16816.F32 R124, R4, R28, R124 ;  /* 0x0000001c047c723c */ /* 0x008fe2000000187c */
[----:B------:R-:W-:-:S02]  /*9d30*/  IMAD.MOV.U32 R142, RZ, RZ, R106 ;  /* 0x000000ffff8e7224 */ /* 0x000fc400078e006a */
[----:B------:R-:W-:Y:S02]  /*9d40*/  IMAD.MOV.U32 R140, RZ, RZ, R107 ;  /* 0x000000ffff8c7224 */ /* 0x000fe400078e006b */
[----:B------:R-:W-:Y:S02]  /*9d50*/  IMAD.MOV.U32 R74, RZ, RZ, R104 ;  /* 0x000000ffff4a7224 */ /* 0x000fe400078e0068 */
[----:B------:R-:W-:Y:S01]  /*9d60*/  IMAD.MOV.U32 R107, RZ, RZ, R100 ;  /* 0x000000ffff6b7224 */ /* 0x000fe200078e0064 */
[----:B----4-:R-:W-:Y:S01]  /*9d70*/  HMMA.16816.F32 R244, R4, R24, R244 ;  /* 0x0000001804f4723c */ /* 0x010fe200000018f4 */
[----:B------:R-:W-:Y:S02]  /*9d80*/  IMAD.MOV.U32 R106, RZ, RZ, R101 ;  /* 0x000000ffff6a7224 */ /* 0x000fe400078e0065 */
[----:B------:R-:W-:Y:S02]  /*9d90*/  IMAD.MOV.U32 R105, RZ, RZ, R102 ;  /* 0x000000ffff697224 */ /* 0x000fe400078e0066 */
[----:B------:R-:W-:-:S03]  /*9da0*/  IMAD.MOV.U32 R104, RZ, RZ, R103 ;  /* 0x000000ffff687224 */ /* 0x000fc600078e0067 */
[C---:B------:R-:W-:Y:S08]  /*9db0*/  HMMA.16816.F32 R204, R4.reuse, R30, R204 ;  /* 0x0000001e04cc723c */ /* 0x040ff000000018cc */
[C---:B------:R-:W-:Y:S08]  /*9dc0*/  HMMA.16816.F32 R100, R4.reuse, R26, R88 ;  /* 0x0000001a0464723c */ /* 0x040ff00000001858 */
[C---:B------:R-:W-:Y:S08]  /*9dd0*/  HMMA.16816.F32 R232, R4.reuse, R22, R236 ;  /* 0x0000001604e8723c */ /* 0x040ff000000018ec */
[C---:B------:R-:W-:Y:S08]  /*9de0*/  HMMA.16816.F32 R136, R4.reuse, R14, R136 ;  /* 0x0000000e0488723c */ /* 0x040ff00000001888 */
[----:B------:R-:W-:Y:S01]  /*9df0*/  HMMA.16816.F32 R240, R4, R34, R200 ;  /* 0x0000002204f0723c */ /* 0x000fe200000018c8 */
[----:B------:R-:W-:Y:S01]  /*9e00*/  IMAD.MOV.U32 R91, RZ, RZ, R100 ;  /* 0x000000ffff5b7224 */ /* 0x000fe200078e0064 */
[----:B------:R-:W-:Y:S01]  /*9e10*/  MOV R89, R102 ;  /* 0x0000006600597202 */ /* 0x000fe20000000f00 */
[----:B------:R-:W-:-:S02]  /*9e20*/  IMAD.MOV.U32 R90, RZ, RZ, R101 ;  /* 0x000000ffff5a7224 */ /* 0x000fc400078e0065 */
[----:B------:R-:W-:-:S03]  /*9e30*/  IMAD.MOV.U32 R88, RZ, RZ, R103 ;  /* 0x000000ffff587224 */ /* 0x000fc600078e0067 */
[C---:B------:R-:W-:Y:S01]  /*9e40*/  HMMA.16816.F32 R4, R16.reuse, R12, R120 ;  /* 0x0000000c1004723c */ /* 0x040fe20000001878 */
[----:B------:R-:W-:Y:S02]  /*9e50*/  IMAD.MOV.U32 R103, RZ, RZ, R232 ;  /* 0x000000ffff677224 */ /* 0x000fe400078e00e8 */
[----:B------:R-:W-:Y:S02]  /*9e60*/  IMAD.MOV.U32 R102, RZ, RZ, R233 ;  /* 0x000000ffff667224 */ /* 0x000fe400078e00e9 */
[----:B------:R-:W-:Y:S02]  /*9e70*/  IMAD.MOV.U32 R101, RZ, RZ, R234 ;  /* 0x000000ffff657224 */ /* 0x000fe400078e00ea */
[----:B------:R-:W-:Y:S01]  /*9e80*/  IMAD.MOV.U32 R100, RZ, RZ, R235 ;  /* 0x000000ffff647224 */ /* 0x000fe200078e00eb */
[C---:B------:R-:W-:Y:S07]  /*9e90*/  HMMA.16816.F32 R200, R16.reuse, R30, R92 ;  /* 0x0000001e10c8723c */ /* 0x040fee000000185c */
[----:B------:R-:W-:Y:S01]  /*9ea0*/  IMAD.MOV.U32 R92, RZ, RZ, R72 ;  /* 0x000000ffff5c7224 */ /* 0x000fe200078e0048 */
[----:B------:R-:W-:Y:S01]  /*9eb0*/  HMMA.16816.F32 R232, R16, R24, R132 ;  /* 0x0000001810e8723c */ /* 0x000fe20000001884 */
[----:B------:R-:W-:-:S02]  /*9ec0*/  IMAD.MOV.U32 R93, RZ, RZ, R3 ;  /* 0x000000ffff5d7224 */ /* 0x000fc400078e0003 */
[----:B------:R-:W-:Y:S02]  /*9ed0*/  IMAD.MOV.U32 R95, RZ, RZ, R0 ;  /* 0x000000ffff5f7224 */ /* 0x000fe400078e0000 */
[----:B------:R-:W-:-:S03]  /*9ee0*/  IMAD.MOV.U32 R94, RZ, RZ, R2 ;  /* 0x000000ffff5e7224 */ /* 0x000fc600078e0002 */
[----:B------:R-:W-:Y:S01]  /*9ef0*/  IMAD.MOV.U32 R73, RZ, RZ, R6 ;  /* 0x000000ffff497224 */ /* 0x000fe200078e0006 */
[----:B------:R-:W-:Y:S01]  /*9f00*/  MOV R0, R7 ;  /* 0x0000000700007202 */ /* 0x000fe20000000f00 */
[----:B------:R-:W-:Y:S01]  /*9f10*/  IMAD.MOV.U32 R72, RZ, RZ, R5 ;  /* 0x000000ffff487224 */ /* 0x000fe200078e0005 */
[C---:B------:R-:W-:Y:S01]  /*9f20*/  HMMA.16816.F32 R132, R16.reuse, R26, R76 ;  /* 0x0000001a1084723c */ /* 0x040fe2000000184c */
[----:B------:R-:W-:Y:S01]  /*9f30*/  IMAD.MOV.U32 R3, RZ, RZ, R4 ;  /* 0x000000ffff037224 */ /* 0x000fe200078e0004 */
[----:B------:R-:W-:Y:S06]  /*9f40*/  LDSM.16.M88.4 R24, [R217+0x800] ;  /* 0x00080000d918783b */ /* 0x000fec0000000200 */
[C---:B------:R-:W-:Y:S01]  /*9f50*/  HMMA.16816.F32 R4, R16.reuse, R14, R84 ;  /* 0x0000000e1004723c */ /* 0x040fe20000001854 */
[----:B------:R-:W-:Y:S07]  /*9f60*/  LDSM.16.M88.4 R12, [R221] ;  /* 0x00000000dd0c783b */ /* 0x000fee0000000200 */
[C---:B------:R-:W-:Y:S01]  /*9f70*/  HMMA.16816.F32 R236, R16.reuse, R28, R128 ;  /* 0x0000001c10ec723c */ /* 0x040fe20000001880 */
[----:B------:R-:W1:Y:S07]  /*9f80*/  LDSM.16.M88.4 R28, [R217] ;  /* 0x00000000d91c783b */ /* 0x000e6e0000000200 */
[C---:B------:R-:W-:Y:S08]  /*9f90*/  HMMA.16816.F32 R208, R16.reuse, R20, R208 ;  /* 0x0000001410d0723c */ /* 0x040ff000000018d0 */
[----:B------:R-:W-:Y:S01]  /*9fa0*/  IMAD.MOV.U32 R79, RZ, RZ, R5 ;  /* 0x000000ffff4f7224 */ /* 0x000fe200078e0005 */
[----:B------:R-:W-:Y:S01]  /*9fb0*/  HMMA.16816.F32 R128, R16, R22, R52 ;  /* 0x000000161080723c */ /* 0x000fe20000001834 */
[----:B------:R-:W-:Y:S01]  /*9fc0*/  IMAD.MOV.U32 R78, RZ, RZ, R6 ;  /* 0x000000ffff4e7224 */ /* 0x000fe200078e0006 */
[----:B------:R-:W-:Y:S01]  /*9fd0*/  LDSM.16.M88.4 R20, [R217+0x1000] ;  /* 0x00100000d914783b */ /* 0x000fe20000000200 */
[----:B------:R-:W-:-:S02]  /*9fe0*/  IMAD.MOV.U32 R77, RZ, RZ, R4 ;  /* 0x000000ffff4d7224 */ /* 0x000fc400078e0004 */
[----:B------:R-:W-:Y:S02]  /*9ff0*/  IMAD.MOV.U32 R76, RZ, RZ, R7 ;  /* 0x000000ffff4c7224 */ /* 0x000fe400078e0007 */
[----:B------:R-:W2:Y:S01]  /*a000*/  LDSM.16.M88.4 R4, [R221+0x2000] ;  /* 0x00200000dd04783b */ /* 0x000ea20000000200 */
[C---:B------:R-:W-:Y:S07]  /*a010*/  HMMA.16816.F32 R52, R16.reuse, R32, R92 ;  /* 0x000000201034723c */ /* 0x040fee000000185c */
[----:B------:R-:W-:Y:S01]  /*a020*/  IMAD.MOV.U32 R32, RZ, RZ, R101 ;  /* 0x000000ffff207224 */ /* 0x000fe200078e0065 */
[----:B------:R-:W-:Y:S01]  /*a030*/  HMMA.16816.F32 R16, R16, R34, R80 ;  /* 0x000000221010723c */ /* 0x000fe20000001850 */
[----:B------:R-:W-:-:S06]  /*a040*/  IMAD.MOV.U32 R33, RZ, RZ, R100 ;  /* 0x000000ffff217224 */ /* 0x000fcc00078e0064 */
[----:B------:R-:W-:Y:S01]  /*a050*/  IMAD.MOV.U32 R34, RZ, RZ, R103 ;  /* 0x000000ffff227224 */ /* 0x000fe200078e0067 */
[----:B-1----:R-:W-:Y:S01]  /*a060*/  HMMA.16816.F32 R92, R12, R30, R56 ;  /* 0x0000001e0c5c723c */ /* 0x002fe20000001838 */
[----:B------:R-:W-:-:S07]  /*a070*/  IMAD.MOV.U32 R35, RZ, RZ, R102 ;  /* 0x000000ffff237224 */ /* 0x000fce00078e0066 */
[----:B------:R-:W-:Y:S02]  /*a080*/  IMAD.MOV.U32 R141, RZ, RZ, R52 ;  /* 0x000000ffff8d7224 */ /* 0x000fe400078e0034 */
[----:B------:R-:W-:Y:S02]  /*a090*/  IMAD.MOV.U32 R252, RZ, RZ, R53 ;  /* 0x000000fffffc7224 */ /* 0x000fe400078e0035 */
[----:B------:R-:W-:Y:S02]  /*a0a0*/  IMAD.MOV.U32 R75, RZ, RZ, R54 ;  /* 0x000000ffff4b7224 */ /* 0x000fe400078e0036 */
[----:B------:R-:W-:Y:S02]  /*a0b0*/  IMAD.MOV.U32 R2, RZ, RZ, R55 ;  /* 0x000000ffff027224 */ /* 0x000fe400078e0037 */
[----:B------:R-:W-:Y:S01]  /*a0c0*/  IMAD.MOV.U32 R53, RZ, RZ, R143 ;  /* 0x000000ffff357224 */ /* 0x000fe200078e008f */
[----:B------:R-:W-:Y:S01]  /*a0d0*/  MOV R143, R19 ;  /* 0x00000013008f7202 */ /* 0x000fe20000000f00 */
[----:B------:R-:W-:-:S02]  /*a0e0*/  IMAD.MOV.U32 R54, RZ, RZ, R142 ;  /* 0x000000ffff367224 */ /* 0x000fc400078e008e */
[----:B------:R-:W-:Y:S02]  /*a0f0*/  IMAD.MOV.U32 R55, RZ, RZ, R140 ;  /* 0x000000ffff377224 */ /* 0x000fe400078e008c */
[----:B------:R-:W-:Y:S01]  /*a100*/  IMAD.MOV.U32 R52, RZ, RZ, R74 ;  /* 0x000000ffff347224 */ /* 0x000fe200078e004a */
[C---:B--2---:R-:W-:Y:S01]  /*a110*/  HMMA.16816.F32 R120, R4.reuse, R28, R68 ;  /* 0x0000001c0478723c */ /* 0x044fe20000001844 */
[----:B------:R-:W-:Y:S02]  /*a120*/  IMAD.MOV.U32 R142, RZ, RZ, R18 ;  /* 0x000000ffff8e7224 */ /* 0x000fe400078e0012 */
[----:B------:R-:W-:Y:S02]  /*a130*/  IMAD.MOV.U32 R140, RZ, RZ, R17 ;  /* 0x000000ffff8c7224 */ /* 0x000fe400078e0011 */
[----:B------:R-:W-:Y:S02]  /*a140*/  IMAD.MOV.U32 R74, RZ, RZ, R16 ;  /* 0x000000ffff4a7224 */ /* 0x000fe400078e0010 */
[----:B------:R-:W-:Y:S01]  /*a150*/  IMAD.MOV.U32 R16, RZ, RZ, R107 ;  /* 0x000000ffff107224 */ /* 0x000fe200078e006b */
[----:B------:R-:W-:Y:S01]  /*a160*/  MOV R71, R78 ;  /* 0x0000004e00477202 */ /* 0x000fe20000000f00 */
        /* <DEDUP_REMOVED lines=8> */
[----:B------:R-:W-:Y:S02]  /*a1f0*/  IMAD.MOV.U32 R29, RZ, RZ, R90 ;  /* 0x000000ffff1d7224 */ /* 0x000fe400078e005a */
[----:B------:R-:W-:-:S02]  /*a200*/  IMAD.MOV.U32 R67, RZ, RZ, R77 ;  /* 0x000000ffff437224 */ /* 0x000fc400078e004d */
[----:B------:R-:W-:Y:S02]  /*a210*/  IMAD.MOV.U32 R64, RZ, RZ, R76 ;  /* 0x000000ffff407224 */ /* 0x000fe400078e004c */
[----:B------:R-:W-:Y:S01]  /*a220*/  IMAD.MOV.U32 R65, RZ, RZ, R89 ;  /* 0x000000ffff417224 */ /* 0x000fe200078e0059 */
[C---:B------:R-:W-:Y:S01]  /*a230*/  HMMA.16816.F32 R76, R12.reuse, R26, R36 ;  /* 0x0000001a0c4c723c */ /* 0x040fe20000001824 */
[----:B------:R-:W-:Y:S01]  /*a240*/  IMAD.MOV.U32 R66, RZ, RZ, R88 ;  /* 0x000000ffff427224 */ /* 0x000fe200078e0058 */
[----:B------:R-:W-:Y:S01]  /*a250*/  MOV R108, R52 ;  /* 0x00000034006c7202 */ /* 0x000fe20000000f00 */
[----:B------:R-:W-:Y:S02]  /*a260*/  IMAD.MOV.U32 R109, RZ, RZ, R53 ;  /* 0x000000ffff6d7224 */ /* 0x000fe400078e0035 */
[----:B------:R-:W-:Y:S02]  /*a270*/  IMAD.MOV.U32 R110, RZ, RZ, R54 ;  /* 0x000000ffff6e7224 */ /* 0x000fe400078e0036 */
[----:B------:R-:W-:Y:S01]  /*a280*/  IMAD.MOV.U32 R38, RZ, RZ, R70 ;  /* 0x000000ffff267224 */ /* 0x000fe200078e0046 */
[----:B------:R-:W-:Y:S01]  /*a290*/  HMMA.16816.F32 R88, R12, R24, R48 ;  /* 0x000000180c58723c */ /* 0x000fe20000001830 */
[----:B------:R-:W-:-:S02]  /*a2a0*/  IMAD.MOV.U32 R39, RZ, RZ, R71 ;  /* 0x000000ffff277224 */ /* 0x000fc400078e0047 */
[----:B------:R-:W-:-:S05]  /*a2b0*/  IMAD.MOV.U32 R111, RZ, RZ, R55 ;  /* 0x000000ffff6f7224 */ /* 0x000fca00078e0037 */
[----:B------:R-:W-:Y:S07]  /*a2c0*/  HMMA.16816.F32 R68, R12, R20, R96 ;  /* 0x000000140c44723c */ /* 0x000fee0000001860 */
[----:B------:R-:W-:Y:S01]  /*a2d0*/  IMAD.MOV.U32 R96, RZ, RZ, R28 ;  /* 0x000000ffff607224 */ /* 0x000fe200078e001c */
[----:B------:R-:W-:Y:S01]  /*a2e0*/  HMMA.16816.F32 R84, R4, R24, R44 ;  /* 0x000000180454723c */ /* 0x000fe2000000182c */
[----:B------:R-:W-:Y:S02]  /*a2f0*/  IMAD.MOV.U32 R97, RZ, RZ, R29 ;  /* 0x000000ffff617224 */ /* 0x000fe400078e001d */
[----:B------:R-:W1:Y:S01]  /*a300*/  LDSM.16.M88.4 R28, [R217+0x1800] ;  /* 0x00180000d91c783b */ /* 0x000e620000000200 */
[----:B------:R-:W-:-:S02]  /*a310*/  IMAD.MOV.U32 R98, RZ, RZ, R65 ;  /* 0x000000ffff627224 */ /* 0x000fc400078e0041 */
[----:B------:R-:W-:Y:S01]  /*a320*/  IMAD.MOV.U32 R99, RZ, RZ, R66 ;  /* 0x000000ffff637224 */ /* 0x000fe200078e0042 */
[----:B------:R-:W-:Y:S01]  /*a330*/  MOV R66, R143 ;  /* 0x0000008f00427202 */ /* 0x000fe20000000f00 */
[----:B------:R-:W-:Y:S01]  /*a340*/  HMMA.16816.F32 R80, R4, R26, R40 ;  /* 0x0000001a0450723c */ /* 0x000fe20000001828 */
[----:B------:R-:W2:Y:S01]  /*a350*/  LDSM.16.M88.4 R24, [R217+0x2000] ;  /* 0x00200000d918783b */ /* 0x000ea20000000200 */
[----:B------:R-:W-:Y:S02]  /*a360*/  IMAD.MOV.U32 R65, RZ, RZ, R67 ;  /* 0x000000ffff417224 */ /* 0x000fe400078e0043 */
[----:B------:R-:W-:-:S04]  /*a370*/  IMAD.MOV.U32 R67, RZ, RZ, R142 ;  /* 0x000000ffff437224 */ /* 0x000fc800078e008e */
[-C--:B------:R-:W-:Y:S07]  /*a380*/  HMMA.16816.F32 R52, R4, R22.reuse, R116 ;  /* 0x000000160434723c */ /* 0x080fee0000001874 */
[----:B------:R-:W-:Y:S01]  /*a390*/  IMAD.MOV.U32 R116, RZ, RZ, R16 ;  /* 0x000000ffff747224 */ /* 0x000fe200078e0010 */
[----:B------:R-:W-:Y:S01]  /*a3a0*/  HMMA.16816.F32 R48, R12, R22, R112 ;  /* 0x000000160c30723c */ /* 0x000fe20000001870 */
[----:B------:R-:W-:Y:S01]  /*a3b0*/  IMAD.MOV.U32 R117, RZ, RZ, R17 ;  /* 0x000000ffff757224 */ /* 0x000fe200078e0011 */
[----:B------:R-:W3:Y:S01]  /*a3c0*/  LDSM.16.M88.4 R20, [R217+0x2800] ;  /* 0x00280000d914783b */ /* 0x000ee20000000200 */
[----:B------:R-:W-:-:S02]  /*a3d0*/  IMAD.MOV.U32 R118, RZ, RZ, R18 ;  /* 0x000000ffff767224 */ /* 0x000fc400078e0012 */
[----:B------:R-:W-:Y:S02]  /*a3e0*/  IMAD.MOV.U32 R119, RZ, RZ, R19 ;  /* 0x000000ffff777224 */ /* 0x000fe400078e0013 */
[----:B------:R-:W-:Y:S01]  /*a3f0*/  IMAD.MOV.U32 R112, RZ, RZ, R34 ;  /* 0x000000ffff707224 */ /* 0x000fe200078e0022 */
[----:B------:R-:W4:Y:S01]  /*a400*/  LDSM.16.M88.4 R16, [R217+0x3000] ;  /* 0x00300000d910783b */ /* 0x000f220000000200 */
[----:B------:R-:W-:Y:S02]  /*a410*/  IMAD.MOV.U32 R113, RZ, RZ, R35 ;  /* 0x000000ffff717224 */ /* 0x000fe400078e0023 */
[----:B------:R-:W-:Y:S02]  /*a420*/  IMAD.MOV.U32 R114, RZ, RZ, R32 ;  /* 0x000000ffff727224 */ /* 0x000fe400078e0020 */
[----:B------:R-:W-:Y:S02]  /*a430*/  IMAD.MOV.U32 R115, RZ, RZ, R33 ;  /* 0x000000ffff737224 */ /* 0x000fe400078e0021 */
[----:B------:R-:W4:Y:S01]  /*a440*/  LDSM.16.M88.4 R32, [R217+0x3800] ;  /* 0x00380000d920783b */ /* 0x000f220000000200 */
[----:B------:R-:W-:Y:S01]  /*a450*/  UISETP.NE.AND UP0, UPT, UR8, 0x2, UPT ;  /* 0x000000020800788c */ /* 0x000fe2000bf05270 */
[----:B------:R-:W-:-:S04]  /*a460*/  DEPBAR.LE SB0, 0x0 ;  /* 0x000080000000791a */ /* 0x000fc80000000000 */
[C---:B-1----:R-:W-:Y:S08]  /*a470*/  HMMA.16816.F32 R44, R4.reuse, R28, R124 ;  /* 0x0000001c042c723c */ /* 0x042ff0000000187c */
[C---:B--2---:R-:W-:Y:S08]  /*a480*/  HMMA.16816.F32 R56, R4.reuse, R24, R244 ;  /* 0x000000180438723c */ /* 0x044ff000000018f4 */
[C---:B------:R-:W-:Y:S07]  /*a490*/  HMMA.16816.F32 R40, R4.reuse, R30, R204 ;  /* 0x0000001e0428723c */ /* 0x040fee00000018cc */
[----:B------:R-:W-:Y:S01]  /*a4a0*/  IMAD.MOV.U32 R205, RZ, RZ, R74 ;  /* 0x000000ffffcd7224 */ /* 0x000fe200078e004a */
[----:B------:R-:W-:Y:S01]  /*a4b0*/  HMMA.16816.F32 R96, R4, R26, R96 ;  /* 0x0000001a0460723c */ /* 0x000fe20000001860 */
[----:B------:R-:W-:-:S02]  /*a4c0*/  IMAD.MOV.U32 R206, RZ, RZ, R39 ;  /* 0x000000ffffce7224 */ /* 0x000fc400078e0027 */
[----:B------:R-:W-:Y:S02]  /*a4d0*/  IMAD.MOV.U32 R207, RZ, RZ, R64 ;  /* 0x000000ffffcf7224 */ /* 0x000fe400078e0040 */
[----:B------:R-:W-:-:S03]  /*a4e0*/  IMAD.MOV.U32 R204, RZ, RZ, R140 ;  /* 0x000000ffffcc7224 */ /* 0x000fc600078e008c */
[C---:B---3--:R-:W-:Y:S08]  /*a4f0*/  HMMA.16816.F32 R108, R4.reuse, R20, R108 ;  /* 0x00000014046c723c */ /* 0x048ff0000000186c */
[C---:B------:R-:W-:Y:S08]  /*a500*/  HMMA.16816.F32 R112, R4.reuse, R22, R112 ;  /* 0x000000160470723c */ /* 0x040ff00000001870 */
[C---:B----4-:R-:W-:Y:S07]  /*a510*/  HMMA.16816.F32 R124, R4.reuse, R16, R116 ;  /* 0x00000010047c723c */ /* 0x050fee0000001874 */
[----:B------:R-:W-:Y:S01]  /*a520*/  IMAD.MOV.U32 R116, RZ, RZ, R73 ;  /* 0x000000ffff747224 */ /* 0x000fe200078e0049 */
[----:B------:R-:W-:Y:S01]  /*a530*/  HMMA.16816.F32 R136, R4, R18, R136 ;  /* 0x000000120488723c */ /* 0x000fe20000001888 */
[----:B------:R-:W-:-:S02]  /*a540*/  IMAD.MOV.U32 R117, RZ, RZ, R72 ;  /* 0x000000ffff757224 */ /* 0x000fc400078e0048 */
[----:B------:R-:W-:Y:S02]  /*a550*/  IMAD.MOV.U32 R118, RZ, RZ, R3 ;  /* 0x000000ffff767224 */ /* 0x000fe400078e0003 */
[----:B------:R-:W-:-:S03]  /*a560*/  IMAD.MOV.U32 R119, RZ, RZ, R141 ;  /* 0x000000ffff777224 */ /* 0x000fc600078e008d */
[C---:B------:R-:W-:Y:S07]  /*a570*/  HMMA.16816.F32 R244, R4.reuse, R32, R248 ;  /* 0x0000002004f4723c */ /* 0x040fee00000018f8 */
[----:B------:R-:W-:Y:S01]  /*a580*/  IMAD.MOV.U32 R250, RZ, RZ, R38 ;  /* 0x000000fffffa7224 */ /* 0x000fe200078e0026 */
[----:B------:R-:W-:Y:S08]  /*a590*/  HMMA.16816.F32 R4, R4, R34, R240 ;  /* 0x000000220404723c */ /* 0x000ff000000018f0 */
[----:B------:R-:W-:Y:S01]  /*a5a0*/  HMMA.16816.F32 R36, R12, R28, R236 ;  /* 0x0000001c0c24723c */ /* 0x000fe200000018ec */
[----:B------:R-:W-:-:S02]  /*a5b0*/  IMAD.MOV.U32 R140, RZ, RZ, R139 ;  /* 0x000000ffff8c7224 */ /* 0x000fc400078e008b */
[----:B------:R-:W-:Y:S02]  /*a5c0*/  IMAD.MOV.U32 R142, RZ, RZ, R137 ;  /* 0x000000ffff8e7224 */ /* 0x000fe400078e0089 */
[----:B------:R-:W-:Y:S02]  /*a5d0*/  IMAD.MOV.U32 R143, RZ, RZ, R136 ;  /* 0x000000ffff8f7224 */ /* 0x000fe400078e0088 */
[----:B------:R-:W-:Y:S01]  /*a5e0*/  IMAD.MOV.U32 R236, RZ, RZ, R65 ;  /* 0x000000ffffec7224 */ /* 0x000fe200078e0041 */
[----:B------:R-:W-:Y:S01]  /*a5f0*/  MOV R136, R247 ;  /* 0x000000f700887202 */ /* 0x000fe20000000f00 */
        /* <DEDUP_REMOVED lines=10> */
[C---:B------:R-:W-:Y:S07]  /*a6a0*/  HMMA.16816.F32 R4, R12.reuse, R24, R232 ;  /* 0x000000180c04723c */ /* 0x040fee00000018e8 */
[----:B------:R-:W-:Y:S01]  /*a6b0*/  IMAD.MOV.U32 R232, RZ, RZ, R66 ;  /* 0x000000ffffe87224 */ /* 0x000fe200078e0042 */
[----:B------:R-:W-:Y:S07]  /*a6c0*/  HMMA.16816.F32 R24, R12, R26, R132 ;  /* 0x0000001a0c18723c */ /* 0x000fee0000001884 */
[----:B------:R-:W-:-:S02]  /*a6d0*/  IMAD.MOV.U32 R133, RZ, RZ, R67 ;  /* 0x000000ffff857224 */ /* 0x000fc400078e0043 */
[----:B------:R-:W-:Y:S07]  /*a6e0*/  HMMA.16816.F32 R64, R12, R20, R208 ;  /* 0x000000140c40723c */ /* 0x000fee00000018d0 */
[----:B------:R-:W-:Y:S01]  /*a6f0*/  IMAD.MOV.U32 R209, RZ, RZ, R0 ;  /* 0x000000ffffd17224 */ /* 0x000fe200078e0000 */
[----:B------:R-:W-:Y:S01]  /*a700*/  MOV R211, R204 ;  /* 0x000000cc00d37202 */ /* 0x000fe20000000f00 */
[----:B------:R-:W-:Y:S02]  /*a710*/  FMUL.FTZ R0, R104, c[0x0][0x2ec] ;  /* 0x0000bb0068007a20 */ /* 0x000fe40000410000 */
[----:B------:R-:W-:-:S02]  /*a720*/  IMAD.MOV.U32 R208, RZ, RZ, R116 ;  /* 0x000000ffffd07224 */ /* 0x000fc400078e0074 */
[----:B------:R1:W-:Y:S01]  /*a730*/  MUFU.TANH R116, R0 ;  /* 0x0000000000747308 */ /* 0x0003e20000002400 */
[----:B------:R-:W-:Y:S02]  /*a740*/  IMAD.MOV.U32 R210, RZ, RZ, R205 ;  /* 0x000000ffffd27224 */ /* 0x000fe400078e00cd */
[----:B-1----:R-:W-:-:S05]  /*a750*/  FMUL.FTZ R0, R105, c[0x0][0x2ec] ;  /* 0x0000bb0069007a20 */ /* 0x002fca0000410000 */
[----:B------:R1:W-:Y:S02]  /*a760*/  MUFU.TANH R105, R0 ;  /* 0x0000000000697308 */ /* 0x0003e40000002400 */
[----:B-1----:R-:W-:-:S06]  /*a770*/  FMUL.FTZ R0, R106, c[0x0][0x2ec] ;  /* 0x0000bb006a007a20 */ /* 0x002fcc0000410000 */
[----:B------:R1:W-:Y:S02]  /*a780*/  MUFU.TANH R134, R0 ;  /* 0x0000000000867308 */ /* 0x0003e40000002400 */
[----:B-1----:R-:W-:-:S06]  /*a790*/  FMUL.FTZ R0, R107, c[0x0][0x2ec] ;  /* 0x0000bb006b007a20 */ /* 0x002fcc0000410000 */
[----:B------:R1:W-:Y:S02]  /*a7a0*/  MUFU.TANH R132, R0 ;  /* 0x0000000000847308 */ /* 0x0003e40000002400 */
[----:B-1----:R-:W-:Y:S02]  /*a7b0*/  FMUL.FTZ R0, R120, c[0x0][0x2ec] ;  /* 0x0000bb0078007a20 */ /* 0x002fe40000410000 */
[----:B------:R-:W-:-:S04]  /*a7c0*/  IMAD.MOV.U32 R120, RZ, RZ, R117 ;  /* 0x000000ffff787224 */ /* 0x000fc800078e0075 */
[----:B------:R1:W-:Y:S02]  /*a7d0*/  MUFU.TANH R241, R0 ;  /* 0x0000000000f17308 */ /* 0x0003e40000002400 */
[----:B-1----:R-:W-:Y:S02]  /*a7e0*/  FMUL.FTZ R0, R121, c[0x0][0x2ec] ;  /* 0x0000bb0079007a20 */ /* 0x002fe40000410000 */
[----:B------:R-:W-:-:S04]  /*a7f0*/  IMAD.MOV.U32 R121, RZ, RZ, R118 ;  /* 0x000000ffff797224 */ /* 0x000fc800078e0076 */
        /* <DEDUP_REMOVED lines=22> */
[----:B------:R1:W2:Y:S02]  /*a960*/  MUFU.TANH R92, R0 ;  /* 0x00000000005c7308 */ /* 0x0002a40000002400 */
[----:B-1----:R-:W-:-:S06]  /*a970*/  FMUL.FTZ R0, R89, c[0x0][0x2ec] ;  /* 0x0000bb0059007a20 */ /* 0x002fcc0000410000 */
[----:B------:R1:W3:Y:S02]  /*a980*/  MUFU.TANH R88, R0 ;  /* 0x0000000000587308 */ /* 0x0002e40000002400 */
        /* <DEDUP_REMOVED lines=13> */
[----:B------:R1:W4:Y:S02]  /*aa60*/  MUFU.TANH R84, R0 ;  /* 0x0000000000547308 */ /* 0x0003240000002400 */
        /* <DEDUP_REMOVED lines=41> */
[----:B------:R1:W-:Y:S03]  /*ad00*/  MUFU.TANH R86, R0 ;  /* 0x0000000000567308 */ /* 0x0003e60000002400 */
[----:B------:R-:W-:Y:S01]  /*ad10*/  HMMA.16816.F32 R48, R12, R18, R48 ;  /* 0x000000120c30723c */ /* 0x000fe20000001830 */
[----:B-1----:R-:W-:Y:S02]  /*ad20*/  FMUL.FTZ R0, R52, c[0x0][0x2ec] ;  /* 0x0000bb0034007a20 */ /* 0x002fe40000410000 */
[----:B------:R-:W-:Y:S02]  /*ad30*/  IMAD.MOV.U32 R52, RZ, RZ, R121 ;  /* 0x000000ffff347224 */ /* 0x000fe400078e0079 */
[----:B------:R1:W-:Y:S01]  /*ad40*/  MUFU.TANH R135, R0 ;  /* 0x0000000000877308 */ /* 0x0003e20000002400 */
[----:B------:R-:W-:Y:S02]  /*ad50*/  IMAD.MOV.U32 R121, RZ, RZ, R210 ;  /* 0x000000ffff797224 */ /* 0x000fe400078e00d2 */
[----:B-1----:R-:W-:-:S02]  /*ad60*/  FMUL.FTZ R0, R53, c[0x0][0x2ec] ;  /* 0x0000bb0035007a20 */ /* 0x002fc40000410000 */
[----:B------:R-:W-:-:S03]  /*ad70*/  IMAD.MOV.U32 R53, RZ, RZ, R120 ;  /* 0x000000ffff357224 */ /* 0x000fc600078e0078 */
[----:B------:R1:W-:Y:S01]  /*ad80*/  MUFU.TANH R200, R0 ;  /* 0x0000000000c87308 */ /* 0x0003e20000002400 */
[----:B------:R-:W-:Y:S02]  /*ad90*/  IMAD.MOV.U32 R120, RZ, RZ, R211 ;  /* 0x000000ffff787224 */ /* 0x000fe400078e00d3 */
[----:B-1----:R-:W-:Y:S02]  /*ada0*/  FMUL.FTZ R0, R54, c[0x0][0x2ec] ;  /* 0x0000bb0036007a20 */ /* 0x002fe40000410000 */
[----:B------:R-:W-:-:S03]  /*adb0*/  IMAD.MOV.U32 R54, RZ, RZ, R208 ;  /* 0x000000ffff367224 */ /* 0x000fc600078e00d0 */
[----:B------:R1:W-:Y:S01]  /*adc0*/  MUFU.TANH R234, R0 ;  /* 0x0000000000ea7308 */ /* 0x0003e20000002400 */
[----:B------:R-:W-:Y:S02]  /*add0*/  IMAD.MOV.U32 R208, RZ, RZ, R133 ;  /* 0x000000ffffd07224 */ /* 0x000fe400078e0085 */
[----:B-1----:R-:W-:Y:S02]  /*ade0*/  FMUL.FTZ R0, R55, c[0x0][0x2ec] ;  /* 0x0000bb0037007a20 */ /* 0x002fe40000410000 */
[----:B------:R-:W-:Y:S01]  /*adf0*/  IMAD.MOV.U32 R55, RZ, RZ, R209 ;  /* 0x000000ffff377224 */ /* 0x000fe200078e00d1 */
[----:B------:R-:W-:Y:S02]  /*ae00*/  MOV R209, R232 ;  /* 0x000000e800d17202 */ /* 0x000fe40000000f00 */
[----:B------:R1:W-:Y:S04]  /*ae10*/  MUFU.TANH R232, R0 ;  /* 0x0000000000e87308 */ /* 0x0003e80000002400 */
[----:B------:R-:W-:Y:S01]  /*ae20*/  HMMA.16816.F32 R52, R12, R16, R52 ;  /* 0x000000100c34723c */ /* 0x000fe20000001834 */
[----:B-1----:R-:W-:-:S04]  /*ae30*/  FMUL.FTZ R0, R36, c[0x0][0x2ec] ;  /* 0x0000bb0024007a20 */ /* 0x002fc80000410000 */
[----:B------:R1:W-:Y:S11]  /*ae40*/  MUFU.TANH R63, R0 ;  /* 0x00000000003f7308 */ /* 0x0003f60000002400 */
[----:B------:R-:W-:Y:S08]  /*ae50*/  @!UPT UIADD3 URZ, URZ, URZ, URZ ;  /* 0x0000003f3f3ff290 */ /* 0x000ff0000fffe03f */
[----:B------:R-:W-:Y:S02]  /*ae60*/  FMUL.FTZ R55, R55, c[0x0][0x2ec] ;  /* 0x0000bb0037377a20 */ /* 0x000fe40000410000 */
[----:B-1----:R-:W-:-:S04]  /*ae70*/  FMUL.FTZ R0, R37, c[0x0][0x2ec] ;  /* 0x0000bb0025007a20 */ /* 0x002fc80000410000 */
[----:B------:R1:W1:Y:S02]  /*ae80*/  MUFU.TANH R77, R0 ;  /* 0x00000000004d7308 */ /* 0x0002640000002400 */
        /* <DEDUP_REMOVED lines=15> */
[----:B------:R1:W-:Y:S01]  /*af80*/  MUFU.TANH R210, R0 ;  /* 0x0000000000d27308 */ /* 0x0003e20000002400 */
[----:B------:R-:W-:Y:S02]  /*af90*/  FMUL.FTZ R2, R26, c[0x0][0x2ec] ;  /* 0x0000bb001a027a20 */ /* 0x000fe40000410000 */
[----:B------:R-:W-:Y:S05]  /*afa0*/  HMMA.16816.F32 R44, R12, R32, R44 ;  /* 0x000000200c2c723c */ /* 0x000fea000000182c */
[----:B------:R2:W-:Y:S01]  /*afb0*/  MUFU.TANH R75, R2 ;  /* 0x00000002004b7308 */ /* 0x0005e20000002400 */
[----:B-1----:R-:W-:Y:S02]  /*afc0*/  FMUL.FTZ R0, R28, c[0x0][0x2ec] ;  /* 0x0000bb001c007a20 */ /* 0x002fe40000410000 */
[----:B------:R-:W-:-:S05]  /*afd0*/  IMAD.MOV.U32 R28, RZ, RZ, R121 ;  /* 0x000000ffff1c7224 */ /* 0x000fca00078e0079 */
[----:B------:R1:W-:Y:S01]  /*afe0*/  MUFU.TANH R76, R0 ;  /* 0x00000000004c7308 */ /* 0x0003e20000002400 */
[----:B--2---:R-:W-:-:S07]  /*aff0*/  FMUL.FTZ R2, R27, c[0x0][0x2ec] ;  /* 0x0000bb001b027a20 */ /* 0x004fce0000410000 */
[----:B------:R2:W-:Y:S01]  /*b000*/  MUFU.TANH R69, R2 ;  /* 0x0000000200457308 */ /* 0x0005e20000002400 */
[----:B-1----:R-:W-:Y:S02]  /*b010*/  FMUL.FTZ R0, R29, c[0x0][0x2ec] ;  /* 0x0000bb001d007a20 */ /* 0x002fe40000410000 */
[----:B------:R-:W-:-:S05]  /*b020*/  IMAD.MOV.U32 R29, RZ, RZ, R120 ;  /* 0x000000ffff1d7224 */ /* 0x000fca00078e0078 */
[----:B------:R1:W1:Y:S01]  /*b030*/  MUFU.TANH R62, R0 ;  /* 0x00000000003e7308 */ /* 0x0002620000002400 */
[----:B--2---:R-:W-:-:S07]  /*b040*/  FMUL.FTZ R2, R96, c[0x0][0x2ec] ;  /* 0x0000bb0060027a20 */ /* 0x004fce0000410000 */
[----:B------:R2:W-:Y:S01]  /*b050*/  MUFU.TANH R103, R2 ;  /* 0x0000000200677308 */ /* 0x0005e20000002400 */
[----:B-1----:R-:W-:Y:S02]  /*b060*/  FMUL.FTZ R0, R30, c[0x0][0x2ec] ;  /* 0x0000bb001e007a20 */ /* 0x002fe40000410000 */
[----:B------:R-:W-:-:S05]  /*b070*/  IMAD.MOV.U32 R30, RZ, RZ, R208 ;  /* 0x000000ffff1e7224 */ /* 0x000fca00078e00d0 */
[----:B------:R1:W-:Y:S01]  /*b080*/  MUFU.TANH R82, R0 ;  /* 0x0000000000527308 */ /* 0x0003e20000002400 */
[----:B--2---:R-:W-:-:S07]  /*b090*/  FMUL.FTZ R2, R97, c[0x0][0x2ec] ;  /* 0x0000bb0061027a20 */ /* 0x004fce0000410000 */
[----:B------:R-:W-:Y:S01]  /*b0a0*/  MUFU.TANH R101, R2 ;  /* 0x0000000200657308 */ /* 0x000fe20000002400 */
[----:B-1----:R-:W-:Y:S02]  /*b0b0*/  FMUL.FTZ R0, R31, c[0x0][0x2ec] ;  /* 0x0000bb001f007a20 */ /* 0x002fe40000410000 */
[----:B------:R-:W-:-:S05]  /*b0c0*/  IMAD.MOV.U32 R31, RZ, RZ, R209 ;  /* 0x000000ffff1f7224 */ /* 0x000fca00078e00d1 */
        /* <DEDUP_REMOVED lines=9> */
[----:B------:R1:W-:Y:S02]  /*b160*/  MUFU.TANH R208, R0 ;  /* 0x0000000000d07308 */ /* 0x0003e40000002400 */
[----:B-1----:R-:W-:-:S02]  /*b170*/  FMUL.FTZ R0, R4, c[0x0][0x2ec] ;  /* 0x0000bb0004007a20 */ /* 0x002fc40000410000 */
[----:B------:R-:W1:Y:S04]  /*b180*/  S2R R4, SR_TID.X ;  /* 0x0000000000047919 */ /* 0x000e680000002100 */
[----:B------:R2:W-:Y:S11]  /*b190*/  MUFU.TANH R71, R0 ;  /* 0x0000000000477308 */ /* 0x0005f60000002400 */
[----:B------:R-:W-:Y:S01]  /*b1a0*/  @!UPT UIADD3 URZ, URZ, URZ, URZ ;  /* 0x0000003f3f3ff290 */ /* 0x000fe2000fffe03f */
[----:B------:R-:W-:Y:S02]  /*b1b0*/  FMUL.FTZ R42, R42, c[0x0][0x2ec] ;  /* 0x0000bb002a2a7a20 */ /* 0x000fe40000410000 */
[----:B--2---:R-:W-:Y:S02]  /*b1c0*/  FMUL.FTZ R0, R5, c[0x0][0x2ec] ;  /* 0x0000bb0005007a20 */ /* 0x004fe40000410000 */
[----:B------:R-:W-:Y:S02]  /*b1d0*/  FMUL.FTZ R5, R65, c[0x0][0x2ec] ;  /* 0x0000bb0041057a20 */ /* 0x000fe40000410000 */
[----:B------:R2:W-:Y:S01]  /*b1e0*/  MUFU.TANH R70, R0 ;  /* 0x0000000000467308 */ /* 0x0005e20000002400 */
[----:B-1----:R-:W-:-:S04]  /*b1f0*/  SHF.L.U32 R4, R4, 0x1, RZ ;  /* 0x0000000104047819 */ /* 0x002fc800000006ff */
[----:B------:R-:W-:-:S03]  /*b200*/  LOP3.LUT R4, R4, 0x6, RZ, 0xc0, !PT ;  /* 0x0000000604047812 */ /* 0x000fc600078ec0ff */
[----:B------:R-:W-:Y:S01]  /*b210*/  MUFU.TANH R5, R5 ;  /* 0x0000000500057308 */ /* 0x000fe20000002400 */
[----:B--2---:R-:W-:Y:S02]  /*b220*/  FMUL.FTZ R0, R6, c[0x0][0x2ec] ;  /* 0x0000bb0006007a20 */ /* 0x004fe40000410000 */
[----:B------:R-:W-:-:S05]  /*b230*/  FMUL.FTZ R6, R67, c[0x0][0x2ec] ;  /* 0x0000bb0043067a20 */ /* 0x000fca0000410000 */
[----:B------:R1:W-:Y:S02]  /*b240*/  MUFU.TANH R80, R0 ;  /* 0x0000000000507308 */ /* 0x0003e40000002400 */
[----:B-1----:R-:W-:Y:S02]  /*b250*/  FMUL.FTZ R0, R7, c[0x0][0x2ec] ;  /* 0x0000bb0007007a20 */ /* 0x002fe40000410000 */
[----:B------:R-:W-:-:S04]  /*b260*/  FMUL.FTZ R7, R64, c[0x0][0x2ec] ;  /* 0x0000bb0040077a20 */ /* 0x000fc80000410000 */
        /* <DEDUP_REMOVED lines=15> */
[----:B-1----:R-:W-:-:S04]  /*b360*/  IMAD.U32 R0, RZ, RZ, UR18 ;  /* 0x00000012ff007e24 */ /* 0x002fc8000f8e00ff */
[----:B------:R-:W-:Y:S02]  /*b370*/  IMAD R0, R0, 0x80, R4 ;  /* 0x0000008000007824 */ /* 0x000fe400078e0204 */
[----:B------:R-:W-:-:S03]  /*b380*/  FMUL.FTZ R4, R66, c[0x0][0x2ec] ;  /* 0x0000bb0042047a20 */ /* 0x000fc60000410000 */
[C---:B------:R-:W-:Y:S01]  /*b390*/  IADD3 R34, R0.reuse, 0x10, RZ ;  /* 0x0000001000227810 */ /* 0x040fe20007ffe0ff */
[----:B------:R1:W-:Y:S01]  /*b3a0*/  MUFU.TANH R65, R4 ;  /* 0x0000000400417308 */ /* 0x0003e20000002400 */
[----:B------:R-:W-:Y:S02]  /*b3b0*/  IADD3 R32, R0, 0x18, RZ ;  /* 0x0000001800207810 */ /* 0x000fe40007ffe0ff */
[-C--:B------:R-:W-:Y:S02]  /*b3c0*/  ISETP.GE.AND P3, PT, R34, R9.reuse, PT ;  /* 0x000000092200720c */ /* 0x080fe40003f66270 */
[-C--:B------:R-:W-:Y:S02]  /*b3d0*/  ISETP.GE.AND P4, PT, R32, R9.reuse, PT ;  /* 0x000000092000720c */ /* 0x080fe40003f86270 */
[----:B------:R-:W-:Y:S01]  /*b3e0*/  FSEL R2, R92, -INF , !P3 ;  /* 0xff8000005c027808 */ /* 0x000fe20005800000 */
[----:B------:R-:W-:Y:S01]  /*b3f0*/  IMAD.MOV.U32 R92, RZ, RZ, R249 ;  /* 0x000000ffff5c7224 */ /* 0x000fe200078e00f9 */
[----:B------:R-:W-:-:S02]  /*b400*/  ISETP.GE.AND P2, PT, R0, R9, PT ;  /* 0x000000090000720c */ /* 0x000fc40003f46270 */
[----:B------:R-:W-:Y:S01]  /*b410*/  IADD3 R31, R0, 0x19, RZ ;  /* 0x00000019001f7810 */ /* 0x000fe20007ffe0ff */
[----:B------:R4:W-:Y:S01]  /*b420*/  STL [R1+0x64], R2 ;  /* 0x0000640201007387 */ /* 0x0009e20000100800 */
[----:B------:R-:W-:Y:S02]  /*b430*/  FSEL R56, R116, -INF , !P2 ;  /* 0xff80000074387808 */ /* 0x000fe40005000000 */
[-C--:B------:R-:W-:Y:S01]  /*b440*/  ISETP.GE.AND P2, PT, R31, R9.reuse, PT ;  /* 0x000000091f00720c */ /* 0x080fe20003f46270 */
[----:B-1----:R-:W-:Y:S01]  /*b450*/  FMUL.FTZ R4, R52, c[0x0][0x2ec] ;  /* 0x0000bb0034047a20 */ /* 0x002fe20000410000 */
[C---:B------:R-:W-:Y:S02]  /*b460*/  IADD3 R33, R0.reuse, 0x11, RZ ;  /* 0x0000001100217810 */ /* 0x040fe40007ffe0ff */
[----:B------:R-:W-:Y:S01]  /*b470*/  IADD3 R26, R0, 0x30, RZ ;  /* 0x00000030001a7810 */ /* 0x000fe20007ffe0ff */
[----:B------:R1:W-:Y:S01]  /*b480*/  MUFU.TANH R57, R4 ;  /* 0x0000000400397308 */ /* 0x0003e20000002400 */
[----:B------:R-:W-:-:S02]  /*b490*/  ISETP.GE.AND P5, PT, R33, R9, PT ;  /* 0x000000092100720c */ /* 0x000fc40003fa6270 */
[----:B------:R-:W-:Y:S02]  /*b4a0*/  IADD3 R37, R0, 0x1, RZ ;  /* 0x0000000100257810 */ /* 0x000fe40007ffe0ff */
[----:B---3--:R-:W-:Y:S02]  /*b4b0*/  FSEL R96, R88, -INF , !P5 ;  /* 0xff80000058607808 */ /* 0x008fe40006800000 */
[----:B------:R-:W-:Y:S02]  /*b4c0*/  ISETP.GE.AND P5, PT, R26, R9, PT ;  /* 0x000000091a00720c */ /* 0x000fe40003fa6270 */
[C---:B------:R-:W-:Y:S02]  /*b4d0*/  IADD3 R25, R0.reuse, 0x31, RZ ;  /* 0x0000003100197810 */ /* 0x040fe40007ffe0ff */
[C---:B------:R-:W-:Y:S02]  /*b4e0*/  IADD3 R24, R0.reuse, 0x38, RZ ;  /* 0x0000003800187810 */ /* 0x040fe40007ffe0ff */
[----:B------:R-:W-:-:S02]  /*b4f0*/  IADD3 R36, R0, 0x8, RZ ;  /* 0x0000000800247810 */ /* 0x000fc40007ffe0ff */
[-C--:B------:R-:W-:Y:S02]  /*b500*/  ISETP.GE.AND P1, PT, R37, R9.reuse, PT ;  /* 0x000000092500720c */ /* 0x080fe40003f26270 */
[----:B----4-:R-:W-:Y:S01]  /*b510*/  FSEL R2, R84, -INF , !P4 ;  /* 0xff80000054027808 */ /* 0x010fe20006000000 */
[----:B------:R-:W-:Y:S01]  /*b520*/  IMAD.MOV.U32 R84, RZ, RZ, R248 ;  /* 0x000000ffff547224 */ /* 0x000fe200078e00f8 */
[----:B------:R-:W-:Y:S02]  /*b530*/  IADD3 R30, R0, 0x20, RZ ;  /* 0x00000020001e7810 */ /* 0x000fe40007ffe0ff */
[-C--:B------:R-:W-:Y:S01]  /*b540*/  ISETP.GE.AND P4, PT, R25, R9.reuse, PT ;  /* 0x000000091900720c */ /* 0x080fe20003f86270 */
[----:B------:R2:W-:Y:S01]  /*b550*/  STL [R1+0x60], R2 ;  /* 0x0000600201007387 */ /* 0x0005e20000100800 */
[----:B------:R-:W-:Y:S02]  /*b560*/  ISETP.GE.AND P0, PT, R36, R9, PT ;  /* 0x000000092400720c */ /* 0x000fe40003f06270 */
[----:B------:R-:W-:-:S02]  /*b570*/  FSEL R59, R105, -INF , !P1 ;  /* 0xff800000693b7808 */ /* 0x000fc40004800000 */
[----:B------:R-:W-:Y:S02]  /*b580*/  IADD3 R29, R0, 0x21, RZ ;  /* 0x00000021001d7810 */ /* 0x000fe40007ffe0ff */
[-C--:B------:R-:W-:Y:S02]  /*b590*/  ISETP.GE.AND P1, PT, R30, R9.reuse, PT ;  /* 0x000000091e00720c */ /* 0x080fe40003f26270 */
[----:B------:R-:W-:Y:S02]  /*b5a0*/  IADD3 R35, R0, 0x9, RZ ;  /* 0x0000000900237810 */ /* 0x000fe40007ffe0ff */
[----:B-1----:R-:W-:Y:S01]  /*b5b0*/  FSEL R4, R77, -INF , !P4 ;  /* 0xff8000004d047808 */ /* 0x002fe20006000000 */
[----:B------:R-:W-:Y:S01]  /*b5c0*/  IMAD.MOV.U32 R77, RZ, RZ, R243 ;  /* 0x000000ffff4d7224 */ /* 0x000fe200078e00f3 */
[----:B------:R-:W-:Y:S02]  /*b5d0*/  FSEL R60, R104, -INF , !P0 ;  /* 0xff800000683c7808 */ /* 0x000fe40004000000 */
[----:B------:R-:W-:-:S02]  /*b5e0*/  ISETP.GE.AND P0, PT, R29, R9, PT ;  /* 0x000000091d00720c */ /* 0x000fc40003f06270 */
[----:B------:R-:W-:Y:S02]  /*b5f0*/  FSEL R122, R22, -INF , !P1 ;  /* 0xff800000167a7808 */ /* 0x000fe40004800000 */
[-C--:B------:R-:W-:Y:S02]  /*b600*/  ISETP.GE.AND P6, PT, R35, R9.reuse, PT ;  /* 0x000000092300720c */ /* 0x080fe40003fc6270 */
[C---:B------:R-:W-:Y:S02]  /*b610*/  IADD3 R22, R0.reuse, 0x40, RZ ;  /* 0x0000004000167810 */ /* 0x040fe40007ffe0ff */
[----:B------:R-:W-:Y:S02]  /*b620*/  IADD3 R28, R0, 0x28, RZ ;  /* 0x00000028001c7810 */ /* 0x000fe40007ffe0ff */
[----:B--2---:R-:W-:Y:S02]  /*b630*/  FSEL R2, R23, -INF , !P2 ;  /* 0xff80000017027808 */ /* 0x004fe40005000000 */
[----:B------:R-:W-:-:S02]  /*b640*/  ISETP.GE.AND P2, PT, R24, R9, PT ;  /* 0x000000091800720c */ /* 0x000fc40003f46270 */
[----:B------:R-:W-:Y:S01]  /*b650*/  IADD3 R23, R0, 0x39, RZ ;  /* 0x0000003900177810 */ /* 0x000fe20007ffe0ff */
[----:B------:R1:W-:Y:S01]  /*b660*/  STL [R1+0x5c], R2 ;  /* 0x00005c0201007387 */ /* 0x0003e20000100800 */
[----:B------:R-:W-:Y:S02]  /*b670*/  FSEL R121, R21, -INF , !P0 ;  /* 0xff80000015797808 */ /* 0x000fe40004000000 */
[-C--:B------:R-:W-:Y:S02]  /*b680*/  ISETP.GE.AND P1, PT, R23, R9.reuse, PT ;  /* 0x000000091700720c */ /* 0x080fe40003f26270 */
[----:B------:R-:W-:Y:S01]  /*b690*/  FSEL R61, R93, -INF , !P6 ;  /* 0xff8000005d3d7808 */ /* 0x000fe20007000000 */
[----:B------:R-:W-:Y:S01]  /*b6a0*/  IMAD.MOV.U32 R93, RZ, RZ, R245 ;  /* 0x000000ffff5d7224 */ /* 0x000fe200078e00f5 */
[-C--:B------:R-:W-:Y:S02]  /*b6b0*/  ISETP.GE.AND P0, PT, R22, R9.reuse, PT ;  /* 0x000000091600720c */ /* 0x080fe40003f06270 */
[----:B------:R-:W-:-:S02]  /*b6c0*/  ISETP.GE.AND P6, PT, R28, R9, PT ;  /* 0x000000091c00720c */ /* 0x000fc40003fc6270 */
[C---:B------:R-:W-:Y:S02]  /*b6d0*/  IADD3 R27, R0.reuse, 0x29, RZ ;  /* 0x00000029001b7810 */ /* 0x040fe40007ffe0ff */
[----:B------:R-:W-:Y:S02]  /*b6e0*/  IADD3 R21, R0, 0x41, RZ ;  /* 0x0000004100157810 */ /* 0x000fe40007ffe0ff */
[----:B------:R-:W-:Y:S02]  /*b6f0*/  FSEL R6, R62, -INF , !P1 ;  /* 0xff8000003e067808 */ /* 0x000fe40004800000 */
[----:B------:R-:W-:Y:S01]  /*b700*/  FSEL R120, R78, -INF , !P6 ;  /* 0xff8000004e787808 */ /* 0x000fe20007000000 */
[----:B------:R-:W-:Y:S01]  /*b710*/  IMAD.MOV.U32 R78, RZ, RZ, R244 ;  /* 0x000000ffff4e7224 */ /* 0x000fe200078e00f4 */
[-C--:B------:R-:W-:Y:S02]  /*b720*/  ISETP.GE.AND P3, PT, R27, R9.reuse, PT ;  /* 0x000000091b00720c */ /* 0x080fe40003f66270 */
[----:B------:R-:W-:-:S02]  /*b730*/  ISETP.GE.AND P6, PT, R21, R9, PT ;  /* 0x000000091500720c */ /* 0x000fc40003fc6270 */
[----:B------:R-:W-:Y:S01]  /*b740*/  FSEL R119, R20, -INF , !P3 ;  /* 0xff80000014777808 */ /* 0x000fe20005800000 */
[----:B-1----:R-:W-:Y:S01]  /*b750*/  FMUL.FTZ R2, R128, c[0x0][0x2ec] ;  /* 0x0000bb0080027a20 */ /* 0x002fe20000410000 */
[C---:B------:R-:W-:Y:S01]  /*b760*/  IADD3 R20, R0.reuse, 0x48, RZ ;  /* 0x0000004800147810 */ /* 0x040fe20007ffe0ff */
[----:B------:R-:W-:Y:S01]  /*b770*/  IMAD.MOV.U32 R128, RZ, RZ, R247 ;  /* 0x000000ffff807224 */ /* 0x000fe200078e00f7 */
[----:B------:R-:W-:Y:S01]  /*b780*/  IADD3 R19, R0, 0x49, RZ ;  /* 0x0000004900137810 */ /* 0x000fe20007ffe0ff */
[----:B------:R1:W2:Y:S01]  /*b790*/  MUFU.TANH R58, R2 ;  /* 0x00000002003a7308 */ /* 0x0002a20000002400 */
[----:B------:R-:W-:Y:S02]  /*b7a0*/  ISETP.GE.AND P3, PT, R20, R9, PT ;  /* 0x000000091400720c */ /* 0x000fe40003f66270 */
[C---:B------:R-:W-:Y:S02]  /*b7b0*/  IADD3 R18, R0.reuse, 0x50, RZ ;  /* 0x0000005000127810 */ /* 0x040fe40007ffe0ff */
[----:B------:R-:W-:-:S02]  /*b7c0*/  IADD3 R17, R0, 0x51, RZ ;  /* 0x0000005100117810 */ /* 0x000fc40007ffe0ff */
[-C--:B------:R-:W-:Y:S02]  /*b7d0*/  ISETP.GE.AND P4, PT, R18, R9.reuse, PT ;  /* 0x000000091200720c */ /* 0x080fe40003f86270 */
[C---:B------:R-:W-:Y:S02]  /*b7e0*/  IADD3 R16, R0.reuse, 0x58, RZ ;  /* 0x0000005800107810 */ /* 0x040fe40007ffe0ff */
[C---:B------:R-:W-:Y:S02]  /*b7f0*/  IADD3 R15, R0.reuse, 0x59, RZ ;  /* 0x00000059000f7810 */ /* 0x040fe40007ffe0ff */
[----:B------:R-:W-:Y:S01]  /*b800*/  IADD3 R14, R0, 0x60, RZ ;  /* 0x00000060000e7810 */ /* 0x000fe20007ffe0ff */
[----:B------:R-:W-:Y:S01]  /*b810*/  BAR.SYNC.DEFER_BLOCKING 0x0 ;  /* 0x0000000000007b1d */ /* 0x000fe20000010000 */
[----:B------:R-:W-:Y:S01]  /*b820*/  ISETP.GE.AND P1, PT, R16, R9, PT ;  /* 0x000000091000720c */ /* 0x000fe20003f26270 */
[----:B-1----:R-:W-:Y:S01]  /*b830*/  FMUL.FTZ R2, R129, c[0x0][0x2ec] ;  /* 0x0000bb0081027a20 */ /* 0x002fe20000410000 */
[C---:B------:R-:W-:Y:S01]  /*b840*/  IADD3 R13, R0.reuse, 0x61, RZ ;  /* 0x00000061000d7810 */ /* 0x040fe20007ffe0ff */
[----:B------:R-:W-:Y:S01]  /*b850*/  IMAD.MOV.U32 R129, RZ, RZ, R246 ;  /* 0x000000ffff817224 */ /* 0x000fe200078e00f6 */
[C---:B------:R-:W-:Y:S01]  /*b860*/  IADD3 R12, R0.reuse, 0x68, RZ ;  /* 0x00000068000c7810 */ /* 0x040fe20007ffe0ff */
[----:B------:R1:W-:Y:S01]  /*b870*/  MUFU.TANH R52, R2 ;  /* 0x0000000200347308 */ /* 0x0003e20000002400 */
[----:B------:R-:W-:-:S02]  /*b880*/  IADD3 R7, R0, 0x69, RZ ;  /* 0x0000006900077810 */ /* 0x000fc40007ffe0ff */
[----:B--2---:R-:W-:Y:S02]  /*b890*/  FSEL R58, R58, -INF , !P1 ;  /* 0xff8000003a3a7808 */ /* 0x004fe40004800000 */
[----:B-1----:R-:W-:Y:S02]  /*b8a0*/  FSEL R2, R63, -INF , !P5 ;  /* 0xff8000003f027808 */ /* 0x002fe40006800000 */
[----:B------:R-:W-:-:S03]  /*b8b0*/  ISETP.GE.AND P5, PT, R19, R9, PT ;  /* 0x000000091300720c */ /* 0x000fc60003fa6270 */
[----:B------:R1:W-:Y:S04]  /*b8c0*/  STL [R1+0x58], R2 ;  /* 0x0000580201007387 */ /* 0x0003e80000100800 */
[----:B------:R2:W-:Y:S01]  /*b8d0*/  STL [R1+0x54], R4 ;  /* 0x0000540401007387 */ /* 0x0005e20000100800 */
[----:B-1----:R-:W-:Y:S02]  /*b8e0*/  FMUL.FTZ R2, R53, c[0x0][0x2ec] ;  /* 0x0000bb0035027a20 */ /* 0x002fe40000410000 */
[----:B------:R-:W-:Y:S02]  /*b8f0*/  FMUL.FTZ R53, R50, c[0x0][0x2ec] ;  /* 0x0000bb0032357a20 */ /* 0x000fe40000410000 */
[----:B------:R1:W3:Y:S01]  /*b900*/  MUFU.TANH R63, R2 ;  /* 0x00000002003f7308 */ /* 0x0002e20000002400 */
[----:B--2---:R-:W-:-:S02]  /*b910*/  FMUL.FTZ R4, R49, c[0x0][0x2ec] ;  /* 0x0000bb0031047a20 */ /* 0x004fc40000410000 */
[----:B------:R-:W-:-:S05]  /*b920*/  FMUL.FTZ R50, R47, c[0x0][0x2ec] ;  /* 0x0000bb002f327a20 */ /* 0x000fca0000410000 */
[----:B------:R2:W4:Y:S01]  /*b930*/  MUFU.TANH R49, R4 ;  /* 0x0000000400317308 */ /* 0x0005220000002400 */
[----:B-1----:R-:W-:-:S07]  /*b940*/  FSEL R2, R76, -INF , !P2 ;  /* 0xff8000004c027808 */ /* 0x002fce0005000000 */
[----:B------:R-:W-:Y:S01]  /*b950*/  MUFU.TANH R50, R50 ;  /* 0x0000003200327308 */ /* 0x000fe20000002400 */
[----:B------:R-:W-:Y:S01]  /*b960*/  ISETP.GE.AND P2, PT, R17, R9, PT ;  /* 0x000000091100720c */ /* 0x000fe20003f46270 */
[----:B------:R-:W-:Y:S01]  /*b970*/  IMAD.MOV.U32 R76, RZ, RZ, R242 ;  /* 0x000000ffff4c7224 */ /* 0x000fe200078e00f2 */
[----:B------:R1:W-:Y:S01]  /*b980*/  STL [R1+0x50], R2 ;  /* 0x0000500201007387 */ /* 0x0003e20000100800 */
[----:B--2---:R-:W-:-:S03]  /*b990*/  FSEL R4, R39, -INF , !P3 ;  /* 0xff80000027047808 */ /* 0x004fc60005800000 */
[----:B------:R2:W-:Y:S01]  /*b9a0*/  STL [R1+0x4c], R6 ;  /* 0x00004c0601007387 */ /* 0x0005e20000100800 */
[----:B------:R-:W-:-:S04]  /*b9b0*/  ISETP.GE.AND P3, PT, R13, R9, PT ;  /* 0x000000090d00720c */ /* 0x000fc80003f66270 */
[----:B---3--:R-:W-:Y:S02]  /*b9c0*/  FSEL R63, R63, -INF , !P3 ;  /* 0xff8000003f3f7808 */ /* 0x008fe40005800000 */
[----:B------:R-:W-:Y:S01]  /*b9d0*/  ISETP.GE.AND P3, PT, R0, R8, PT ;  /* 0x000000080000720c */ /* 0x000fe20003f66270 */
[----:B-1----:R-:W-:Y:S02]  /*b9e0*/  FMUL.FTZ R2, R48, c[0x0][0x2ec] ;  /* 0x0000bb0030027a20 */ /* 0x002fe40000410000 */
[----:B------:R-:W-:Y:S02]  /*b9f0*/  FMUL.FTZ R48, R54, c[0x0][0x2ec] ;  /* 0x0000bb0036307a20 */ /* 0x000fe40000410000 */
[----:B------:R1:W3:Y:S01]  /*ba00*/  MUFU.TANH R62, R2 ;  /* 0x00000002003e7308 */ /* 0x0002e20000002400 */
[----:B--2---:R-:W-:Y:S02]  /*ba10*/  FSEL R6, R38, -INF , !P4 ;  /* 0xff80000026067808 */ /* 0x004fe40006000000 */
[----:B------:R-:W-:-:S04]  /*ba20*/  ISETP.GE.AND P4, PT, R7, R9, PT ;  /* 0x000000090700720c */ /* 0x000fc80003f86270 */
[----:B----4-:R-:W-:Y:S02]  /*ba30*/  FSEL R105, R49, -INF , !P4 ;  /* 0xff80000031697808 */ /* 0x010fe40006000000 */
[----:B------:R-:W-:Y:S02]  /*ba40*/  ISETP.GE.AND P4, PT, R36, R8, PT ;  /* 0x000000082400720c */ /* 0x000fe40003f86270 */
[----:B-1----:R-:W-:Y:S02]  /*ba50*/  FSEL R2, R71, -INF , !P0 ;  /* 0xff80000047027808 */ /* 0x002fe40004000000 */
[----:B------:R-:W-:Y:S02]  /*ba60*/  ISETP.GE.AND P0, PT, R15, R9, PT ;  /* 0x000000090f00720c */ /* 0x000fe40003f06270 */
[----:B------:R-:W-:Y:S01]  /*ba70*/  FSEL R71, R5, -INF , !P2 ;  /* 0xff80000005477808 */ /* 0x000fe20005000000 */
[----:B------:R1:W-:Y:S01]  /*ba80*/  STL [R1+0x48], R2 ;  /* 0x0000480201007387 */ /* 0x0003e20000100800 */
[----:B------:R-:W-:-:S02]  /*ba90*/  IADD3 R5, R0, 0x71, RZ ;  /* 0x0000007100057810 */ /* 0x000fc40007ffe0ff */
[----:B------:R-:W-:Y:S01]  /*baa0*/  FSEL R97, R52, -INF , !P0 ;  /* 0xff80000034617808 */ /* 0x000fe20004000000 */
[----:B------:R-:W-:Y:S01]  /*bab0*/  FMUL.FTZ R52, R51, c[0x0][0x2ec] ;  /* 0x0000bb0033347a20 */ /* 0x000fe20000410000 */
[-C--:B------:R-:W-:Y:S01]  /*bac0*/  ISETP.GE.AND P1, PT, R5, R9.reuse, PT ;  /* 0x000000090500720c */ /* 0x080fe20003f26270 */
[----:B------:R-:W-:Y:S01]  /*bad0*/  FMUL.FTZ R51, R46, c[0x0][0x2ec] ;  /* 0x0000bb002e337a20 */ /* 0x000fe20000410000 */
[----:B------:R-:W-:Y:S02]  /*bae0*/  FSEL R46, R107, -INF , !P4 ;  /* 0xff8000006b2e7808 */ /* 0x000fe40006000000 */
[----:B------:R-:W-:Y:S02]  /*baf0*/  ISETP.GE.AND P4, PT, R29, R8, PT ;  /* 0x000000081d00720c */ /* 0x000fe40003f86270 */
[----:B-1----:R-:W-:Y:S02]  /*bb00*/  FSEL R2, R70, -INF , !P6 ;  /* 0xff80000046027808 */ /* 0x002fe40007000000 */
[----:B------:R-:W-:-:S03]  /*bb10*/  ISETP.GE.AND P6, PT, R14, R9, PT ;  /* 0x000000090e00720c */ /* 0x000fc60003fc6270 */
[----:B------:R1:W-:Y:S04]  /*bb20*/  STL [R1+0x44], R2 ;  /* 0x0000440201007387 */ /* 0x0003e80000100800 */
[----:B------:R2:W-:Y:S01]  /*bb30*/  STL [R1+0x40], R4 ;  /* 0x0000400401007387 */ /* 0x0005e20000100800 */
[----:B-1----:R-:W-:-:S04]  /*bb40*/  FMUL.FTZ R2, R44, c[0x0][0x2ec] ;  /* 0x0000bb002c027a20 */ /* 0x002fc80000410000 */
[----:B------:R1:W-:Y:S01]  /*bb50*/  MUFU.TANH R39, R2 ;  /* 0x0000000200277308 */ /* 0x0003e20000002400 */
[----:B--2---:R-:W-:Y:S01]  /*bb60*/  FMUL.FTZ R4, R40, c[0x0][0x2ec] ;  /* 0x0000bb0028047a20 */ /* 0x004fe20000410000 */
[----:B------:R-:W-:-:S06]  /*bb70*/  FSEL R40, R57, -INF , !P6 ;  /* 0xff80000039287808 */ /* 0x000fcc0007000000 */
[----:B------:R2:W4:Y:S01]  /*bb80*/  MUFU.TANH R44, R4 ;  /* 0x00000004002c7308 */ /* 0x0005220000002400 */
[----:B-1----:R-:W-:Y:S02]  /*bb90*/  FSEL R2, R68, -INF , !P5 ;  /* 0xff80000044027808 */ /* 0x002fe40006800000 */
[----:B------:R-:W-:-:S03]  /*bba0*/  ISETP.GE.AND P5, PT, R12, R9, PT ;  /* 0x000000090c00720c */ /* 0x000fc60003fa6270 */
[----:B------:R1:W-:Y:S01]  /*bbb0*/  STL [R1+0x3c], R2 ;  /* 0x00003c0201007387 */ /* 0x0003e20000100800 */
[----:B---3--:R-:W-:Y:S02]  /*bbc0*/  FSEL R62, R62, -INF , !P5 ;  /* 0xff8000003e3e7808 */ /* 0x008fe40006800000 */
[----:B--2---:R-:W-:Y:S01]  /*bbd0*/  IADD3 R4, R0, 0x78, RZ ;  /* 0x0000007800047810 */ /* 0x004fe20007ffe0ff */
[----:B------:R2:W-:Y:S01]  /*bbe0*/  STL [R1+0x38], R6 ;  /* 0x0000380601007387 */ /* 0x0005e20000100800 */
[----:B------:R-:W-:Y:S02]  /*bbf0*/  ISETP.GE.AND P5, PT, R37, R8, PT ;  /* 0x000000082500720c */ /* 0x000fe40003fa6270 */
[----:B------:R-:W-:Y:S01]  /*bc00*/  ISETP.GE.AND P0, PT, R4, R9, PT ;  /* 0x000000090400720c */ /* 0x000fe20003f06270 */
[----:B------:R3:W-:Y:S03]  /*bc10*/  STL [R1+0x28], R40 ;  /* 0x0000282801007387 */ /* 0x0007e60000100800 */
[----:B----4-:R-:W-:-:S02]  /*bc20*/  FSEL R252, R44, -INF , !P0 ;  /* 0xff8000002cfc7808 */ /* 0x010fc40004000000 */
[-C--:B------:R-:W-:Y:S01]  /*bc30*/  ISETP.GE.AND P0, PT, R33, R8.reuse, PT ;  /* 0x000000082100720c */ /* 0x080fe20003f06270 */
[----:B------:R4:W-:Y:S03]  /*bc40*/  MUFU.TANH R44, R55 ;  /* 0x00000037002c7308 */ /* 0x0009e60000002400 */
[----:B------:R-:W-:Y:S02]  /*bc50*/  FSEL R118, R118, -INF , !P0 ;  /* 0xff80000076767808 */ /* 0x000fe40004000000 */
[----:B------:R-:W-:-:S04]  /*bc60*/  ISETP.GE.AND P0, PT, R26, R8, PT ;  /* 0x000000081a00720c */ /* 0x000fc80003f06270 */
[----:B------:R-:W-:Y:S01]  /*bc70*/  FSEL R67, R85, -INF , !P0 ;  /* 0xff80000055437808 */ /* 0x000fe20004000000 */
[----:B-1----:R-:W-:Y:S01]  /*bc80*/  FMUL.FTZ R2, R45, c[0x0][0x2ec] ;  /* 0x0000bb002d027a20 */ /* 0x002fe20000410000 */
[-C--:B------:R-:W-:Y:S02]  /*bc90*/  ISETP.GE.AND P0, PT, R19, R8.reuse, PT ;  /* 0x000000081300720c */ /* 0x080fe40003f06270 */
[----:B------:R-:W-:Y:S01]  /*bca0*/  FSEL R45, R132, -INF , !P5 ;  /* 0xff800000842d7808 */ /* 0x000fe20006800000 */
[----:B------:R1:W1:Y:S01]  /*bcb0*/  MUFU.TANH R38, R2 ;  /* 0x0000000200267308 */ /* 0x0002620000002400 */
[----:B--2---:R-:W-:Y:S02]  /*bcc0*/  IADD3 R6, R0, 0x70, RZ ;  /* 0x0000007000067810 */ /* 0x004fe40007ffe0ff */
[----:B------:R-:W-:Y:S01]  /*bcd0*/  ISETP.GE.AND P5, PT, R30, R8, PT ;  /* 0x000000081e00720c */ /* 0x000fe20003fa6270 */
[----:B---3--:R-:W-:Y:S01]  /*bce0*/  FMUL.FTZ R40, R130, c[0x0][0x2ec] ;  /* 0x0000bb0082287a20 */ /* 0x008fe20000410000 */
[----:B------:R-:W-:Y:S01]  /*bcf0*/  ISETP.GE.AND P2, PT, R6, R9, PT ;  /* 0x000000090600720c */ /* 0x000fe20003f46270 */
[----:B------:R-:W-:Y:S01]  /*bd00*/  IMAD.MOV.U32 R130, RZ, RZ, R241 ;  /* 0x000000ffff827224 */ /* 0x000fe200078e00f1 */
[----:B----4-:R-:W-:-:S02]  /*bd10*/  FSEL R55, R69, -INF , !P0 ;  /* 0xff80000045377808 */ /* 0x010fc40004000000 */
[----:B------:R-:W-:Y:S01]  /*bd20*/  FSEL R104, R39, -INF , !P2 ;  /* 0xff80000027687808 */ /* 0x000fe20005000000 */
[----:B------:R-:W-:Y:S01]  /*bd30*/  MUFU.TANH R40, R40 ;  /* 0x0000002800287308 */ /* 0x000fe20000002400 */
[-C--:B------:R-:W-:Y:S02]  /*bd40*/  ISETP.GE.AND P2, PT, R35, R8.reuse, PT ;  /* 0x000000082300720c */ /* 0x080fe40003f46270 */
[----:B------:R-:W-:Y:S02]  /*bd50*/  ISETP.GE.AND P0, PT, R12, R8, PT ;  /* 0x000000080c00720c */ /* 0x000fe40003f06270 */
[----:B------:R-:W-:Y:S02]  /*bd60*/  FSEL R49, R106, -INF , !P2 ;  /* 0xff8000006a317808 */ /* 0x000fe40005000000 */
[----:B-1----:R-:W-:Y:S02]  /*bd70*/  IADD3 R2, R0, 0x79, RZ ;  /* 0x0000007900027810 */ /* 0x002fe40007ffe0ff */
[----:B------:R-:W-:-:S02]  /*bd80*/  FSEL R88, R38, -INF , !P1 ;  /* 0xff80000026587808 */ /* 0x000fc40004800000 */
[----:B------:R-:W-:Y:S01]  /*bd90*/  ISETP.GE.AND P6, PT, R2, R9, PT ;  /* 0x000000090200720c */ /* 0x000fe20003fc6270 */
[----:B------:R-:W-:Y:S01]  /*bda0*/  FMUL.FTZ R9, R41, c[0x0][0x2ec] ;  /* 0x0000bb0029097a20 */ /* 0x000fe20000410000 */
[-C--:B------:R-:W-:Y:S01]  /*bdb0*/  ISETP.GE.AND P1, PT, R34, R8.reuse, PT ;  /* 0x000000082200720c */ /* 0x080fe20003f26270 */
[----:B------:R-:W-:Y:S01]  /*bdc0*/  FMUL.FTZ R41, R131, c[0x0][0x2ec] ;  /* 0x0000bb0083297a20 */ /* 0x000fe20000410000 */
[-C--:B------:R-:W-:Y:S02]  /*bdd0*/  ISETP.GE.AND P2, PT, R28, R8.reuse, PT ;  /* 0x000000081c00720c */ /* 0x080fe40003f46270 */
[----:B------:R-:W-:Y:S01]  /*bde0*/  FSEL R116, R94, -INF , !P1 ;  /* 0xff8000005e747808 */ /* 0x000fe20004800000 */
[----:B------:R-:W1:Y:S01]  /*bdf0*/  MUFU.TANH R9, R9 ;  /* 0x0000000900097308 */ /* 0x000e620000002400 */
[----:B------:R-:W-:Y:S02]  /*be00*/  ISETP.GE.AND P1, PT, R27, R8, PT ;  /* 0x000000081b00720c */ /* 0x000fe40003f26270 */
[----:B------:R-:W-:-:S02]  /*be10*/  FSEL R70, R87, -INF , !P2 ;  /* 0xff80000057467808 */ /* 0x000fc40005000000 */
[-C--:B------:R-:W-:Y:S02]  /*be20*/  ISETP.GE.AND P2, PT, R21, R8.reuse, PT ;  /* 0x000000081500720c */ /* 0x080fe40003f46270 */
[----:B------:R-:W-:Y:S01]  /*be30*/  FSEL R47, R86, -INF , !P1 ;  /* 0xff800000562f7808 */ /* 0x000fe20004800000 */
[----:B------:R-:W-:Y:S01]  /*be40*/  MUFU.TANH R39, R41 ;  /* 0x0000002900277308 */ /* 0x000fe20000002400 */
[-C--:B------:R-:W-:Y:S02]  /*be50*/  ISETP.GE.AND P1, PT, R20, R8.reuse, PT ;  /* 0x000000081400720c */ /* 0x080fe40003f26270 */
[----:B------:R-:W-:Y:S01]  /*be60*/  FSEL R38, R134, -INF , !P3 ;  /* 0xff80000086267808 */ /* 0x000fe20005800000 */
[----:B------:R2:W-:Y:S01]  /*be70*/  STL [R1+0x10], R47 ;  /* 0x0000102f01007387 */ /* 0x0005e20000100800 */
[----:B------:R-:W-:Y:S02]  /*be80*/  ISETP.GE.AND P3, PT, R31, R8, PT ;  /* 0x000000081f00720c */ /* 0x000fe40003f66270 */
[----:B------:R-:W-:Y:S01]  /*be90*/  FSEL R54, R75, -INF , !P1 ;  /* 0xff8000004b367808 */ /* 0x000fe20004800000 */
[----:B------:R3:W-:Y:S01]  /*bea0*/  MUFU.TANH R41, R53 ;  /* 0x0000003500297308 */ /* 0x0007e20000002400 */
[----:B-1----:R-:W-:-:S02]  /*beb0*/  FSEL R250, R9, -INF , !P6 ;  /* 0xff80000009fa7808 */ /* 0x002fc40007000000 */
[-C--:B------:R-:W-:Y:S02]  /*bec0*/  ISETP.GE.AND P6, PT, R32, R8.reuse, PT ;  /* 0x000000082000720c */ /* 0x080fe40003fc6270 */
[----:B------:R-:W-:Y:S02]  /*bed0*/  ISETP.GE.AND P1, PT, R13, R8, PT ;  /* 0x000000080d00720c */ /* 0x000fe40003f26270 */
[----:B------:R-:W-:Y:S01]  /*bee0*/  FSEL R117, R117, -INF , !P6 ;  /* 0xff80000075757808 */ /* 0x000fe20007000000 */
[----:B------:R-:W1:Y:S01]  /*bef0*/  MUFU.TANH R9, R48 ;  /* 0x0000003000097308 */ /* 0x000e620000002400 */
[----:B------:R-:W-:Y:S02]  /*bf00*/  FSEL R251, R251, -INF , !P3 ;  /* 0xff800000fbfb7808 */ /* 0x000fe40005800000 */
[----:B------:R-:W-:Y:S02]  /*bf10*/  FSEL R107, R90, -INF , !P5 ;  /* 0xff8000005a6b7808 */ /* 0x000fe40006800000 */
[----:B------:R-:W-:-:S02]  /*bf20*/  FSEL R106, R89, -INF , !P4 ;  /* 0xff800000596a7808 */ /* 0x000fc40006000000 */
[-C--:B------:R-:W-:Y:S01]  /*bf30*/  ISETP.GE.AND P6, PT, R25, R8.reuse, PT ;  /* 0x000000081900720c */ /* 0x080fe20003fc6270 */
[----:B------:R-:W-:Y:S01]  /*bf40*/  MUFU.TANH R48, R52 ;  /* 0x0000003400307308 */ /* 0x000fe20000002400 */
[----:B---3--:R-:W-:Y:S02]  /*bf50*/  FSEL R53, R79, -INF , !P2 ;  /* 0xff8000004f357808 */ /* 0x008fe40005000000 */
[-C--:B------:R-:W-:Y:S02]  /*bf60*/  ISETP.GE.AND P2, PT, R14, R8.reuse, PT ;  /* 0x000000080e00720c */ /* 0x080fe40003f46270 */
[-C--:B------:R-:W-:Y:S02]  /*bf70*/  ISETP.GE.AND P3, PT, R24, R8.reuse, PT ;  /* 0x000000081800720c */ /* 0x080fe40003f66270 */
[-C--:B------:R-:W-:Y:S01]  /*bf80*/  ISETP.GE.AND P5, PT, R23, R8.reuse, PT ;  /* 0x000000081700720c */ /* 0x080fe20003fa6270 */
[----:B--2---:R-:W2:Y:S01]  /*bf90*/  MUFU.TANH R47, R51 ;  /* 0x00000033002f7308 */ /* 0x004ea20000002400 */
[----:B-1----:R-:W-:Y:S01]  /*bfa0*/  FSEL R247, R9, -INF , !P2 ;  /* 0xff80000009f77808 */ /* 0x002fe20005000000 */
[----:B------:R-:W-:Y:S01]  /*bfb0*/  FMUL.FTZ R9, R43, c[0x0][0x2ec] ;  /* 0x0000bb002b097a20 */ /* 0x000fe20000410000 */
[----:B------:R-:W-:-:S02]  /*bfc0*/  ISETP.GE.AND P4, PT, R22, R8, PT ;  /* 0x000000081600720c */ /* 0x000fc40003f86270 */
[----:B------:R-:W-:Y:S02]  /*bfd0*/  FSEL R246, R44, -INF , !P1 ;  /* 0xff8000002cf67808 */ /* 0x000fe40004800000 */
[----:B------:R-:W-:Y:S02]  /*bfe0*/  FSEL R245, R41, -INF , !P0 ;  /* 0xff80000029f57808 */ /* 0x000fe40004000000 */
[C---:B------:R-:W-:Y:S02]  /*bff0*/  ISETP.GE.AND P1, PT, R0.reuse, R11, PT ;  /* 0x0000000b0000720c */ /* 0x040fe40003f26270 */
[----:B------:R-:W-:Y:S02]  /*c000*/  ISETP.GE.AND P0, PT, R0, R10, PT ;  /* 0x0000000a0000720c */ /* 0x000fe40003f06270 */
[----:B------:R1:W3:Y:S01]  /*c010*/  MUFU.TANH R0, R9 ;  /* 0x0000000900007308 */ /* 0x0002e20000002400 */
[----:B------:R-:W-:Y:S02]  /*c020*/  FSEL R66, R83, -INF , !P6 ;  /* 0xff80000053427808 */ /* 0x000fe40007000000 */
[----:B------:R-:W-:-:S02]  /*c030*/  FSEL R68, R82, -INF , !P3 ;  /* 0xff80000052447808 */ /* 0x000fc40005800000 */
[----:B------:R-:W-:Y:S02]  /*c040*/  FSEL R81, R81, -INF , !P5 ;  /* 0xff80000051517808 */ /* 0x000fe40006800000 */
[----:B------:R-:W-:Y:S02]  /*c050*/  FSEL R80, R80, -INF , !P4 ;  /* 0xff80000050507808 */ /* 0x000fe40006000000 */
[-C--:B------:R-:W-:Y:S02]  /*c060*/  ISETP.GE.AND P6, PT, R18, R8.reuse, PT ;  /* 0x000000081200720c */ /* 0x080fe40003fc6270 */
[-C--:B------:R-:W-:Y:S02]  /*c070*/  ISETP.GE.AND P3, PT, R17, R8.reuse, PT ;  /* 0x000000081100720c */ /* 0x080fe40003f66270 */
[-C--:B------:R-:W-:Y:S02]  /*c080*/  ISETP.GE.AND P5, PT, R16, R8.reuse, PT ;  /* 0x000000081000720c */ /* 0x080fe40003fa6270 */
[----:B------:R-:W-:Y:S01]  /*c090*/  ISETP.GE.AND P4, PT, R15, R8, PT ;  /* 0x000000080f00720c */ /* 0x000fe20003f86270 */
[----:B-1----:R-:W-:Y:S01]  /*c0a0*/  FMUL.FTZ R9, R98, c[0x0][0x2ec] ;  /* 0x0000bb0062097a20 */ /* 0x002fe20000410000 */
[----:B------:R-:W-:-:S02]  /*c0b0*/  FSEL R83, R65, -INF , !P6 ;  /* 0xff80000041537808 */ /* 0x000fc40007000000 */
[----:B------:R-:W-:Y:S02]  /*c0c0*/  FSEL R57, R64, -INF , !P3 ;  /* 0xff80000040397808 */ /* 0x000fe40005800000 */
[----:B------:R-:W-:Y:S02]  /*c0d0*/  FSEL R249, R40, -INF , !P5 ;  /* 0xff80000028f97808 */ /* 0x000fe40006800000 */
[----:B------:R-:W-:Y:S02]  /*c0e0*/  FSEL R248, R39, -INF , !P4 ;  /* 0xff80000027f87808 */ /* 0x000fe40006000000 */
[-C--:B------:R-:W-:Y:S02]  /*c0f0*/  ISETP.GE.AND P6, PT, R7, R8.reuse, PT ;  /* 0x000000080700720c */ /* 0x080fe40003fc6270 */
[-C--:B------:R-:W-:Y:S02]  /*c100*/  ISETP.GE.AND P3, PT, R6, R8.reuse, PT ;  /* 0x000000080600720c */ /* 0x080fe40003f66270 */
[----:B------:R-:W-:-:S02]  /*c110*/  ISETP.GE.AND P5, PT, R5, R8, PT ;  /* 0x000000080500720c */ /* 0x000fc40003fa6270 */
[-C--:B------:R-:W-:Y:S02]  /*c120*/  ISETP.GE.AND P4, PT, R4, R8.reuse, PT ;  /* 0x000000080400720c */ /* 0x080fe40003f86270 */
[----:B------:R-:W-:Y:S02]  /*c130*/  ISETP.GE.AND P2, PT, R2, R8, PT ;  /* 0x000000080200720c */ /* 0x000fe40003f46270 */
[----:B------:R-:W1:Y:S01]  /*c140*/  MUFU.TANH R8, R42 ;  /* 0x0000002a00087308 */ /* 0x000e620000002400 */
[----:B--2---:R-:W-:Y:S02]  /*c150*/  FSEL R243, R47, -INF , !P3 ;  /* 0xff8000002ff37808 */ /* 0x004fe40005800000 */
[----:B---3--:R-:W-:Y:S01]  /*c160*/  FSEL R236, R0, -INF , !P2 ;  /* 0xff80000000ec7808 */ /* 0x008fe20005000000 */
[----:B------:R-:W-:Y:S01]  /*c170*/  FMUL.FTZ R0, R109, c[0x0][0x2ec] ;  /* 0x0000bb006d007a20 */ /* 0x000fe20000410000 */
[----:B------:R-:W-:Y:S02]  /*c180*/  FSEL R244, R48, -INF , !P6 ;  /* 0xff80000030f47808 */ /* 0x000fe40007000000 */
[----:B------:R-:W-:Y:S01]  /*c190*/  ISETP.GE.AND P6, PT, R37, R11, PT ;  /* 0x0000000b2500720c */ /* 0x000fe20003fc6270 */
[----:B------:R2:W3:Y:S01]  /*c1a0*/  MUFU.TANH R47, R9 ;  /* 0x00000009002f7308 */ /* 0x0004e20000002400 */
[----:B------:R-:W-:-:S02]  /*c1b0*/  FSEL R242, R50, -INF , !P5 ;  /* 0xff80000032f27808 */ /* 0x000fc40006800000 */
[-C--:B------:R-:W-:Y:S02]  /*c1c0*/  ISETP.GE.AND P5, PT, R36, R11.reuse, PT ;  /* 0x0000000b2400720c */ /* 0x080fe40003fa6270 */
[-C--:B------:R-:W-:Y:S02]  /*c1d0*/  ISETP.GE.AND P3, PT, R37, R10.reuse, PT ;  /* 0x0000000a2500720c */ /* 0x080fe40003f66270 */
[----:B------:R-:W-:Y:S01]  /*c1e0*/  ISETP.GE.AND P2, PT, R35, R11, PT ;  /* 0x0000000b2300720c */ /* 0x000fe20003f46270 */
[----:B------:R4:W-:Y:S01]  /*c1f0*/  MUFU.TANH R42, R0 ;  /* 0x00000000002a7308 */ /* 0x0009e20000002400 */
[----:B-1----:R-:W-:Y:S01]  /*c200*/  FSEL R241, R8, -INF , !P4 ;  /* 0xff80000008f17808 */ /* 0x002fe20006000000 */
[----:B------:R-:W-:Y:S01]  /*c210*/  FMUL.FTZ R8, R108, c[0x0][0x2ec] ;  /* 0x0000bb006c087a20 */ /* 0x000fe20000410000 */
[----:B------:R-:W-:Y:S02]  /*c220*/  ISETP.GE.AND P4, PT, R36, R10, PT ;  /* 0x0000000a2400720c */ /* 0x000fe40003f86270 */
[----:B------:R-:W-:-:S02]  /*c230*/  FSEL R36, R130, -INF , !P1 ;  /* 0xff80000082247808 */ /* 0x000fc40004800000 */
[-C--:B------:R-:W-:Y:S01]  /*c240*/  ISETP.GE.AND P1, PT, R35, R10.reuse, PT ;  /* 0x0000000a2300720c */ /* 0x080fe20003f26270 */
[----:B--2---:R-:W-:Y:S01]  /*c250*/  FMUL.FTZ R9, R99, c[0x0][0x2ec] ;  /* 0x0000bb0063097a20 */ /* 0x004fe20000410000 */
[----:B------:R-:W-:Y:S01]  /*c260*/  FSEL R35, R76, -INF , !P0 ;  /* 0xff8000004c237808 */ /* 0x000fe20004000000 */
[----:B------:R-:W-:Y:S01]  /*c270*/  MUFU.TANH R43, R8 ;  /* 0x00000008002b7308 */ /* 0x000fe20000002400 */
[----:B------:R-:W-:Y:S02]  /*c280*/  FSEL R37, R77, -INF , !P6 ;  /* 0xff8000004d257808 */ /* 0x000fe40007000000 */
[C---:B------:R-:W-:Y:S02]  /*c290*/  ISETP.GE.AND P0, PT, R34.reuse, R11, PT ;  /* 0x0000000b2200720c */ /* 0x040fe40003f06270 */
[----:B------:R-:W-:Y:S01]  /*c2a0*/  ISETP.GE.AND P6, PT, R34, R10, PT ;  /* 0x0000000a2200720c */ /* 0x000fe20003fc6270 */
[----:B----4-:R-:W-:Y:S01]  /*c2b0*/  FMUL.FTZ R0, R110, c[0x0][0x2ec] ;  /* 0x0000bb006e007a20 */ /* 0x010fe20000410000 */
[----:B------:R-:W-:Y:S01]  /*c2c0*/  FSEL R39, R78, -INF , !P3 ;  /* 0xff8000004e277808 */ /* 0x000fe20005800000 */
[----:B------:R-:W-:Y:S01]  /*c2d0*/  MUFU.TANH R44, R9 ;  /* 0x00000009002c7308 */ /* 0x000fe20000002400 */
[----:B------:R-:W-:-:S02]  /*c2e0*/  FSEL R34, R129, -INF , !P5 ;  /* 0xff80000081227808 */ /* 0x000fc40006800000 */
[CC--:B------:R-:W-:Y:S02]  /*c2f0*/  ISETP.GE.AND P3, PT, R33.reuse, R11.reuse, PT ;  /* 0x0000000b2100720c */ /* 0x0c0fe40003f66270 */
[-C--:B------:R-:W-:Y:S02]  /*c300*/  ISETP.GE.AND P5, PT, R33, R10.reuse, PT ;  /* 0x0000000a2100720c */ /* 0x080fe40003fa6270 */
[----:B------:R-:W-:Y:S01]  /*c310*/  FSEL R40, R128, -INF , !P4 ;  /* 0xff80000080287808 */ /* 0x000fe20006000000 */
[----:B------:R1:W2:Y:S01]  /*c320*/  MUFU.TANH R9, R0 ;  /* 0x0000000000097308 */ /* 0x0002a20000002400 */
[----:B------:R-:W-:Y:S02]  /*c330*/  FSEL R33, R84, -INF , !P2 ;  /* 0xff80000054217808 */ /* 0x000fe40005000000 */
[C---:B------:R-:W-:Y:S02]  /*c340*/  ISETP.GE.AND P4, PT, R32.reuse, R11, PT ;  /* 0x0000000b2000720c */ /* 0x040fe40003f86270 */
[----:B------:R-:W-:-:S02]  /*c350*/  ISETP.GE.AND P2, PT, R32, R10, PT ;  /* 0x0000000a2000720c */ /* 0x000fc40003f46270 */
[----:B------:R-:W-:Y:S02]  /*c360*/  FSEL R32, R92, -INF , !P1 ;  /* 0xff8000005c207808 */ /* 0x000fe40004800000 */
[----:B------:R-:W-:Y:S02]  /*c370*/  FSEL R205, R205, -INF , !P0 ;  /* 0xff800000cdcd7808 */ /* 0x000fe40004000000 */
[C---:B------:R-:W-:Y:S02]  /*c380*/  ISETP.GE.AND P1, PT, R31.reuse, R11, PT ;  /* 0x0000000b1f00720c */ /* 0x040fe40003f26270 */
[----:B------:R-:W-:Y:S02]  /*c390*/  ISETP.GE.AND P0, PT, R31, R10, PT ;  /* 0x0000000a1f00720c */ /* 0x000fe40003f06270 */
[----:B------:R-:W-:Y:S01]  /*c3a0*/  FSEL R240, R240, -INF , !P6 ;  /* 0xff800000f0f07808 */ /* 0x000fe20007000000 */
[----:B-1----:R-:W-:Y:S01]  /*c3b0*/  FMUL.FTZ R0, R111, c[0x0][0x2ec] ;  /* 0x0000bb006f007a20 */ /* 0x002fe20000410000 */
[----:B------:R-:W-:-:S02]  /*c3c0*/  FSEL R204, R204, -INF , !P3 ;  /* 0xff800000cccc7808 */ /* 0x000fc40005800000 */
[CC--:B------:R-:W-:Y:S01]  /*c3d0*/  ISETP.GE.AND P6, PT, R30.reuse, R11.reuse, PT ;  /* 0x0000000b1e00720c */ /* 0x0c0fe20003fc6270 */
[----:B------:R1:W-:Y:S01]  /*c3e0*/  MUFU.TANH R41, R0 ;  /* 0x0000000000297308 */ /* 0x0003e20000002400 */
[-C--:B------:R-:W-:Y:S02]  /*c3f0*/  ISETP.GE.AND P3, PT, R30, R10.reuse, PT ;  /* 0x0000000a1e00720c */ /* 0x080fe40003f66270 */
[----:B------:R-:W-:Y:S02]  /*c400*/  FSEL R235, R235, -INF , !P2 ;  /* 0xff800000ebeb7808 */ /* 0x000fe40005000000 */
[----:B------:R-:W-:Y:S02]  /*c410*/  FSEL R131, R93, -INF , !P1 ;  /* 0xff8000005d837808 */ /* 0x000fe40004800000 */
[C---:B------:R-:W-:Y:S02]  /*c420*/  ISETP.GE.AND P2, PT, R28.reuse, R11, PT ;  /* 0x0000000b1c00720c */ /* 0x040fe40003f46270 */
[----:B------:R-:W-:-:S02]  /*c430*/  ISETP.GE.AND P1, PT, R28, R10, PT ;  /* 0x0000000a1c00720c */ /* 0x000fc40003f26270 */
[----:B------:R-:W-:Y:S02]  /*c440*/  FSEL R238, R238, -INF , !P5 ;  /* 0xff800000eeee7808 */ /* 0x000fe40006800000 */
[----:B------:R-:W-:Y:S02]  /*c450*/  FSEL R132, R203, -INF , !P4 ;  /* 0xff800000cb847808 */ /* 0x000fe40006000000 */
[C---:B------:R-:W-:Y:S01]  /*c460*/  ISETP.GE.AND P5, PT, R29.reuse, R11, PT ;  /* 0x0000000b1d00720c */ /* 0x040fe20003fa6270 */
[----:B-1----:R-:W-:Y:S01]  /*c470*/  FMUL.FTZ R0, R112, c[0x0][0x2ec] ;  /* 0x0000bb0070007a20 */ /* 0x002fe20000410000 */
[----:B------:R-:W-:Y:S02]  /*c480*/  ISETP.GE.AND P4, PT, R29, R10, PT ;  /* 0x0000000a1d00720c */ /* 0x000fe40003f86270 */
[----:B------:R-:W-:Y:S01]  /*c490*/  FSEL R233, R233, -INF , !P0 ;  /* 0xff800000e9e97808 */ /* 0x000fe20004000000 */
[----:B------:R1:W-:Y:S01]  /*c4a0*/  MUFU.TANH R31, R0 ;  /* 0x00000000001f7308 */ /* 0x0003e20000002400 */
[----:B------:R-:W-:-:S02]  /*c4b0*/  FSEL R29, R201, -INF , !P6 ;  /* 0xff800000c91d7808 */ /* 0x000fc40007000000 */
[CC--:B------:R-:W-:Y:S02]  /*c4c0*/  ISETP.GE.AND P0, PT, R27.reuse, R11.reuse, PT ;  /* 0x0000000b1b00720c */ /* 0x0c0fe40003f06270 */
[-C--:B------:R-:W-:Y:S02]  /*c4d0*/  ISETP.GE.AND P6, PT, R27, R10.reuse, PT ;  /* 0x0000000a1b00720c */ /* 0x080fe40003fc6270 */
[----:B------:R-:W-:Y:S02]  /*c4e0*/  FSEL R239, R239, -INF , !P3 ;  /* 0xff800000efef7808 */ /* 0x000fe40005800000 */
[----:B------:R-:W-:Y:S02]  /*c4f0*/  FSEL R130, R202, -INF , !P5 ;  /* 0xff800000ca827808 */ /* 0x000fe40006800000 */
[C---:B------:R-:W-:Y:S02]  /*c500*/  ISETP.GE.AND P3, PT, R26.reuse, R11, PT ;  /* 0x0000000b1a00720c */ /* 0x040fe40003f66270 */
[----:B------:R-:W-:-:S02]  /*c510*/  ISETP.GE.AND P5, PT, R26, R10, PT ;  /* 0x0000000a1a00720c */ /* 0x000fc40003fa6270 */
[----:B------:R-:W-:Y:S01]  /*c520*/  FSEL R237, R237, -INF , !P4 ;  /* 0xff800000eded7808 */ /* 0x000fe20006000000 */
[----:B-1----:R-:W-:Y:S01]  /*c530*/  FMUL.FTZ R0, R113, c[0x0][0x2ec] ;  /* 0x0000bb0071007a20 */ /* 0x002fe20000410000 */
[----:B------:R-:W-:Y:S02]  /*c540*/  FSEL R129, R135, -INF , !P2 ;  /* 0xff80000087817808 */ /* 0x000fe40005000000 */
[C---:B------:R-:W-:Y:S01]  /*c550*/  ISETP.GE.AND P4, PT, R25.reuse, R11, PT ;  /* 0x0000000b1900720c */ /* 0x040fe20003f86270 */
[----:B------:R1:W-:Y:S01]  /*c560*/  MUFU.TANH R30, R0 ;  /* 0x00000000001e7308 */ /* 0x0003e20000002400 */
[----:B------:R-:W-:Y:S02]  /*c570*/  ISETP.GE.AND P2, PT, R25, R10, PT ;  /* 0x0000000a1900720c */ /* 0x000fe40003f46270 */
[----:B------:R-:W-:Y:S02]  /*c580*/  FSEL R234, R234, -INF , !P1 ;  /* 0xff800000eaea7808 */ /* 0x000fe40004800000 */
[----:B------:R-:W-:-:S02]  /*c590*/  FSEL R128, R200, -INF , !P0 ;  /* 0xff800000c8807808 */ /* 0x000fc40004000000 */
[C---:B------:R-:W-:Y:S02]  /*c5a0*/  ISETP.GE.AND P1, PT, R24.reuse, R11, PT ;  /* 0x0000000b1800720c */ /* 0x040fe40003f26270 */
[----:B------:R-:W-:Y:S01]  /*c5b0*/  ISETP.GE.AND P0, PT, R24, R10, PT ;  /* 0x0000000a1800720c */ /* 0x000fe20003f06270 */
[----:B-1----:R-:W-:-:S04]  /*c5c0*/  FMUL.FTZ R0, R114, c[0x0][0x2ec] ;  /* 0x0000bb0072007a20 */ /* 0x002fc80000410000 */
[----:B------:R1:W4:Y:S02]  /*c5d0*/  MUFU.TANH R8, R0 ;  /* 0x0000000000087308 */ /* 0x0003240000002400 */
[----:B-1----:R-:W-:-:S06]  /*c5e0*/  FMUL.FTZ R0, R115, c[0x0][0x2ec] ;  /* 0x0000bb0073007a20 */ /* 0x002fcc0000410000 */
[----:B------:R1:W1:Y:S02]  /*c5f0*/  MUFU.TANH R28, R0 ;  /* 0x00000000001c7308 */ /* 0x0002640000002400 */
[----:B-1----:R-:W-:-:S06]  /*c600*/  FMUL.FTZ R0, R124, c[0x0][0x2ec] ;  /* 0x0000bb007c007a20 */ /* 0x002fcc0000410000 */
[----:B------:R1:W1:Y:S02]  /*c610*/  MUFU.TANH R27, R0 ;  /* 0x00000000001b7308 */ /* 0x0002640000002400 */
[----:B-1----:R-:W-:-:S06]  /*c620*/  FMUL.FTZ R0, R125, c[0x0][0x2ec] ;  /* 0x0000bb007d007a20 */ /* 0x002fcc0000410000 */
[----:B------:R1:W-:Y:S01]  /*c630*/  MUFU.TANH R26, R0 ;  /* 0x00000000001a7308 */ /* 0x0003e20000002400 */
[----:B------:R-:W-:Y:S02]  /*c640*/  FSEL R232, R232, -INF , !P6 ;  /* 0xff800000e8e87808 */ /* 0x000fe40007000000 */
[----:B------:R-:W-:Y:S01]  /*c650*/  ISETP.GE.AND P6, PT, R23, R11, PT ;  /* 0x0000000b1700720c */ /* 0x000fe20003fc6270 */
[----:B-1----:R-:W-:-:S04]  /*c660*/  FMUL.FTZ R0, R126, c[0x0][0x2ec] ;  /* 0x0000bb007e007a20 */ /* 0x002fc80000410000 */
[----:B------:R1:W1:Y:S01]  /*c670*/  MUFU.TANH R25, R0 ;  /* 0x0000000000197308 */ /* 0x0002620000002400 */
[----:B------:R-:W-:Y:S02]  /*c680*/  FSEL R126, R123, -INF , !P3 ;  /* 0xff8000007b7e7808 */ /* 0x000fe40005800000 */
[----:B------:R-:W-:Y:S01]  /*c690*/  ISETP.GE.AND P3, PT, R23, R10, PT ;  /* 0x0000000a1700720c */ /* 0x000fe20003f66270 */
[----:B-1----:R-:W-:-:S04]  /*c6a0*/  FMUL.FTZ R0, R127, c[0x0][0x2ec] ;  /* 0x0000bb007f007a20 */ /* 0x002fc80000410000 */
[----:B------:R1:W-:Y:S01]  /*c6b0*/  MUFU.TANH R24, R0 ;  /* 0x0000000000187308 */ /* 0x0003e20000002400 */
[----:B------:R-:W-:Y:S02]  /*c6c0*/  FSEL R211, R211, -INF , !P5 ;  /* 0xff800000d3d37808 */ /* 0x000fe40006800000 */
[----:B------:R-:W-:Y:S02]  /*c6d0*/  FSEL R127, R133, -INF , !P4 ;  /* 0xff800000857f7808 */ /* 0x000fe40006000000 */
[C---:B------:R-:W-:Y:S02]  /*c6e0*/  ISETP.GE.AND P5, PT, R22.reuse, R11, PT ;  /* 0x0000000b1600720c */ /* 0x040fe40003fa6270 */
[----:B------:R-:W-:Y:S01]  /*c6f0*/  ISETP.GE.AND P4, PT, R22, R10, PT ;  /* 0x0000000a1600720c */ /* 0x000fe20003f86270 */
[----:B-1----:R-:W-:Y:S01]  /*c700*/  FMUL.FTZ R0, R143, c[0x0][0x2ec] ;  /* 0x0000bb008f007a20 */ /* 0x002fe20000410000 */
[----:B------:R-:W-:Y:S01]  /*c710*/  FSEL R210, R210, -INF , !P2 ;  /* 0xff800000d2d27808 */ /* 0x000fe20005000000 */
[----:B------:R1:W5:Y:S02]  /*c720*/  LDL.LU R143, [R1+0xfc] ;  /* 0x0000fc00018f7983 */ /* 0x0003640000300800 */
[----:B------:R2:W-:Y:S01]  /*c730*/  MUFU.TANH R23, R0 ;  /* 0x0000000000177308 */ /* 0x0005e20000002400 */
[----:B------:R-:W-:-:S02]  /*c740*/  FSEL R125, R100, -INF , !P1 ;  /* 0xff800000647d7808 */ /* 0x000fc40004800000 */
[CC--:B------:R-:W-:Y:S02]  /*c750*/  ISETP.GE.AND P2, PT, R21.reuse, R11.reuse, PT ;  /* 0x0000000b1500720c */ /* 0x0c0fe40003f46270 */
[----:B------:R-:W-:Y:S01]  /*c760*/  ISETP.GE.AND P1, PT, R21, R10, PT ;  /* 0x0000000a1500720c */ /* 0x000fe20003f26270 */
[----:B--2---:R-:W-:Y:S01]  /*c770*/  FMUL.FTZ R0, R142, c[0x0][0x2ec] ;  /* 0x0000bb008e007a20 */ /* 0x004fe20000410000 */
[----:B------:R-:W-:Y:S01]  /*c780*/  FSEL R209, R209, -INF , !P0 ;  /* 0xff800000d1d17808 */ /* 0x000fe20004000000 */
[----:B------:R1:W5:Y:S02]  /*c790*/  LDL.LU R142, [R1+0xf8] ;  /* 0x0000f800018e7983 */ /* 0x0003640000300800 */
[----:B------:R2:W-:Y:S01]  /*c7a0*/  MUFU.TANH R22, R0 ;  /* 0x0000000000167308 */ /* 0x0005e20000002400 */
[----:B------:R-:W-:Y:S02]  /*c7b0*/  FSEL R111, R102, -INF , !P6 ;  /* 0xff800000666f7808 */ /* 0x000fe40007000000 */
[----:B------:R-:W-:-:S02]  /*c7c0*/  ISETP.GE.AND P0, PT, R20, R11, PT ;  /* 0x0000000b1400720c */ /* 0x000fc40003f06270 */
[-C--:B------:R-:W-:Y:S01]  /*c7d0*/  ISETP.GE.AND P6, PT, R20, R10.reuse, PT ;  /* 0x0000000a1400720c */ /* 0x080fe20003fc6270 */
[----:B--2---:R-:W-:Y:S01]  /*c7e0*/  FMUL.FTZ R0, R141, c[0x0][0x2ec] ;  /* 0x0000bb008d007a20 */ /* 0x004fe20000410000 */
[----:B------:R-:W-:Y:S01]  /*c7f0*/  FSEL R208, R208, -INF , !P3 ;  /* 0xff800000d0d07808 */ /* 0x000fe20005800000 */
[----:B------:R1:W5:Y:S02]  /*c800*/  LDL.LU R141, [R1+0xf4] ;  /* 0x0000f400018d7983 */ /* 0x0003640000300800 */
[----:B------:R2:W-:Y:S01]  /*c810*/  MUFU.TANH R21, R0 ;  /* 0x0000000000157308 */ /* 0x0005e20000002400 */
[----:B------:R-:W-:Y:S02]  /*c820*/  FSEL R110, R95, -INF , !P5 ;  /* 0xff8000005f6e7808 */ /* 0x000fe40006800000 */
[C---:B------:R-:W-:Y:S02]  /*c830*/  ISETP.GE.AND P3, PT, R19.reuse, R11, PT ;  /* 0x0000000b1300720c */ /* 0x040fe40003f66270 */
[----:B------:R-:W-:Y:S01]  /*c840*/  ISETP.GE.AND P5, PT, R19, R10, PT ;  /* 0x0000000a1300720c */ /* 0x000fe20003fa6270 */
[----:B--2---:R-:W-:Y:S01]  /*c850*/  FMUL.FTZ R0, R140, c[0x0][0x2ec] ;  /* 0x0000bb008c007a20 */ /* 0x004fe20000410000 */
[----:B------:R-:W-:Y:S01]  /*c860*/  FSEL R206, R206, -INF , !P1 ;  /* 0xff800000cece7808 */ /* 0x000fe20004800000 */
[----:B------:R1:W5:Y:S02]  /*c870*/  LDL.LU R140, [R1+0xf0] ;  /* 0x0000f000018c7983 */ /* 0x0003640000300800 */
[----:B------:R2:W-:Y:S01]  /*c880*/  MUFU.TANH R20, R0 ;  /* 0x0000000000147308 */ /* 0x0005e20000002400 */
[----:B------:R-:W-:-:S02]  /*c890*/  FSEL R103, R103, -INF , !P0 ;  /* 0xff80000067677808 */ /* 0x000fc40004000000 */
[CC--:B------:R-:W-:Y:S02]  /*c8a0*/  ISETP.GE.AND P1, PT, R17.reuse, R11.reuse, PT ;  /* 0x0000000b1100720c */ /* 0x0c0fe40003f26270 */
[----:B------:R-:W-:Y:S01]  /*c8b0*/  ISETP.GE.AND P0, PT, R17, R10, PT ;  /* 0x0000000a1100720c */ /* 0x000fe20003f06270 */
[----:B--2---:R-:W-:Y:S01]  /*c8c0*/  FMUL.FTZ R0, R139, c[0x0][0x2ec] ;  /* 0x0000bb008b007a20 */ /* 0x004fe20000410000 */
[----:B---3--:R-:W-:Y:S01]  /*c8d0*/  FSEL R203, R47, -INF , !P6 ;  /* 0xff8000002fcb7808 */ /* 0x008fe20007000000 */
[----:B------:R1:W5:Y:S01]  /*c8e0*/  LDL.LU R139, [R1+0xec] ;  /* 0x0000ec00018b7983 */ /* 0x0003620000300800 */
[----:B------:R-:W-:Y:S01]  /*c8f0*/  FSEL R108, R91, -INF , !P2 ;  /* 0xff8000005b6c7808 */ /* 0x000fe20005000000 */
[----:B------:R2:W-:Y:S01]  /*c900*/  MUFU.TANH R19, R0 ;  /* 0x0000000000137308 */ /* 0x0005e20000002400 */
[----:B------:R-:W-:Y:S02]  /*c910*/  FSEL R101, R101, -INF , !P3 ;  /* 0xff80000065657808 */ /* 0x000fe40005800000 */
[----:B------:R-:W-:-:S02]  /*c920*/  ISETP.GE.AND P6, PT, R16, R11, PT ;  /* 0x0000000b1000720c */ /* 0x000fc40003fc6270 */
[-C--:B------:R-:W-:Y:S02]  /*c930*/  ISETP.GE.AND P3, PT, R16, R10.reuse, PT ;  /* 0x0000000a1000720c */ /* 0x080fe40003f66270 */
[C---:B------:R-:W-:Y:S02]  /*c940*/  ISETP.GE.AND P2, PT, R18.reuse, R10, PT ;  /* 0x0000000a1200720c */ /* 0x040fe40003f46270 */
[----:B------:R-:W-:Y:S02]  /*c950*/  FSEL R207, R207, -INF , !P4 ;  /* 0xff800000cfcf7808 */ /* 0x000fe40006000000 */
[----:B------:R-:W-:Y:S01]  /*c960*/  ISETP.GE.AND P4, PT, R18, R11, PT ;  /* 0x0000000b1200720c */ /* 0x000fe20003f86270 */
[----:B--2---:R-:W-:Y:S01]  /*c970*/  FMUL.FTZ R0, R138, c[0x0][0x2ec] ;  /* 0x0000bb008a007a20 */ /* 0x004fe20000410000 */
[----:B------:R-:W-:Y:S01]  /*c980*/  FSEL R201, R9, -INF , !P2 ;  /* 0xff80000009c97808 */ /* 0x000fe20005000000 */
[----:B------:R1:W5:Y:S02]  /*c990*/  LDL.LU R138, [R1+0xe8] ;  /* 0x0000e800018a7983 */ /* 0x0003640000300800 */
[----:B------:R2:W-:Y:S01]  /*c9a0*/  MUFU.TANH R17, R0 ;  /* 0x0000000000117308 */ /* 0x0005e20000002400 */
[----:B------:R-:W-:-:S02]  /*c9b0*/  FSEL R95, R43, -INF , !P4 ;  /* 0xff8000002b5f7808 */ /* 0x000fc40006000000 */
[----:B------:R-:W-:Y:S01]  /*c9c0*/  ISETP.GE.AND P4, PT, R15, R10, PT ;  /* 0x0000000a0f00720c */ /* 0x000fe20003f86270 */
[----:B--2---:R-:W-:Y:S01]  /*c9d0*/  FMUL.FTZ R0, R137, c[0x0][0x2ec] ;  /* 0x0000bb0089007a20 */ /* 0x004fe20000410000 */
[-C--:B------:R-:W-:Y:S01]  /*c9e0*/  ISETP.GE.AND P2, PT, R14, R11.reuse, PT ;  /* 0x0000000b0e00720c */ /* 0x080fe20003f46270 */
[----:B------:R1:W5:Y:S01]  /*c9f0*/  LDL.LU R137, [R1+0xe4] ;  /* 0x0000e40001897983 */ /* 0x0003620000300800 */
[----:B------:R-:W-:Y:S01]  /*ca00*/  FSEL R202, R44, -INF , !P5 ;  /* 0xff8000002cca7808 */ /* 0x000fe20006800000 */
[----:B------:R2:W3:Y:S01]  /*ca10*/  MUFU.TANH R16, R0 ;  /* 0x0000000000107308 */ /* 0x0004e20000002400 */
[----:B----4-:R-:W-:Y:S02]  /*ca20*/  FSEL R102, R8, -INF , !P3 ;  /* 0xff80000008667808 */ /* 0x010fe40005800000 */
[----:B------:R-:W-:Y:S01]  /*ca30*/  ISETP.GE.AND P5, PT, R15, R11, PT ;  /* 0x0000000b0f00720c */ /* 0x000fe20003fa6270 */
[----:B--2---:R-:W-:Y:S01]  /*ca40*/  FMUL.FTZ R0, R136, c[0x0][0x2ec] ;  /* 0x0000bb0088007a20 */ /* 0x004fe20000410000 */
[----:B------:R-:W-:Y:S01]  /*ca50*/  FSEL R93, R42, -INF , !P1 ;  /* 0xff8000002a5d7808 */ /* 0x000fe20004800000 */
[----:B------:R1:W5:Y:S01]  /*ca60*/  LDL.LU R136, [R1+0xe0] ;  /* 0x0000e00001887983 */ /* 0x0003620000300800 */
[----:B------:R-:W-:Y:S01]  /*ca70*/  FSEL R109, R41, -INF , !P0 ;  /* 0xff800000296d7808 */ /* 0x000fe20004000000 */
[----:B------:R2:W-:Y:S01]  /*ca80*/  MUFU.TANH R9, R0 ;  /* 0x0000000000097308 */ /* 0x0005e20000002400 */
[----:B------:R-:W-:-:S02]  /*ca90*/  FSEL R100, R28, -INF , !P4 ;  /* 0xff8000001c647808 */ /* 0x000fc40006000000 */
[----:B------:R-:W-:Y:S02]  /*caa0*/  FSEL R78, R27, -INF , !P2 ;  /* 0xff8000001b4e7808 */ /* 0x000fe40005000000 */
[-C--:B------:R-:W-:Y:S02]  /*cab0*/  ISETP.GE.AND P1, PT, R14, R10.reuse, PT ;  /* 0x0000000a0e00720c */ /* 0x080fe40003f26270 */
[-C--:B------:R-:W-:Y:S02]  /*cac0*/  ISETP.GE.AND P0, PT, R13, R11.reuse, PT ;  /* 0x0000000b0d00720c */ /* 0x080fe40003f06270 */
[----:B------:R-:W-:Y:S01]  /*cad0*/  FSEL R87, R31, -INF , !P6 ;  /* 0xff8000001f577808 */ /* 0x000fe20007000000 */
[----:B--2---:R-:W-:Y:S01]  /*cae0*/  FMUL.FTZ R0, R74, c[0x0][0x2ec] ;  /* 0x0000bb004a007a20 */ /* 0x004fe20000410000 */
[C---:B------:R-:W-:Y:S01]  /*caf0*/  ISETP.GE.AND P4, PT, R7.reuse, R11, PT ;  /* 0x0000000b0700720c */ /* 0x040fe20003f86270 */
[----:B------:R1:W5:Y:S01]  /*cb00*/  LDL.LU R74, [R1+0xdc] ;  /* 0x0000dc00014a7983 */ /* 0x0003620000300800 */
[----:B------:R-:W-:Y:S01]  /*cb10*/  ISETP.GE.AND P2, PT, R7, R10, PT ;  /* 0x0000000a0700720c */ /* 0x000fe20003f46270 */
[----:B------:R2:W4:Y:S01]  /*cb20*/  MUFU.TANH R8, R0 ;  /* 0x0000000000087308 */ /* 0x0005220000002400 */
[----:B------:R-:W-:-:S02]  /*cb30*/  FSEL R84, R30, -INF , !P5 ;  /* 0xff8000001e547808 */ /* 0x000fc40006800000 */
[----:B------:R-:W-:Y:S02]  /*cb40*/  FSEL R94, R25, -INF , !P1 ;  /* 0xff800000195e7808 */ /* 0x000fe40004800000 */
[----:B------:R-:W-:Y:S02]  /*cb50*/  FSEL R30, R26, -INF , !P0 ;  /* 0xff8000001a1e7808 */ /* 0x000fe40004000000 */
[C---:B------:R-:W-:Y:S02]  /*cb60*/  ISETP.GE.AND P1, PT, R6.reuse, R11, PT ;  /* 0x0000000b0600720c */ /* 0x040fe40003f26270 */
[-C--:B------:R-:W-:Y:S01]  /*cb70*/  ISETP.GE.AND P6, PT, R13, R10.reuse, PT ;  /* 0x0000000a0d00720c */ /* 0x080fe20003fc6270 */
[----:B--2---:R-:W-:Y:S01]  /*cb80*/  FMUL.FTZ R0, R73, c[0x0][0x2ec] ;  /* 0x0000bb0049007a20 */ /* 0x004fe20000410000 */
[----:B------:R-:W-:Y:S01]  /*cb90*/  ISETP.GE.AND P0, PT, R6, R10, PT ;  /* 0x0000000a0600720c */ /* 0x000fe20003f06270 */
[----:B------:R1:W5:Y:S02]  /*cba0*/  LDL.LU R73, [R1+0xd8] ;  /* 0x0000d80001497983 */ /* 0x0003640000300800 */
[----:B------:R2:W1:Y:S02]  /*cbb0*/  MUFU.TANH R7, R0 ;  /* 0x0000000000077308 */ /* 0x0004640000002400 */
[----:B--2---:R-:W-:-:S02]  /*cbc0*/  FMUL.FTZ R0, R72, c[0x0][0x2ec] ;  /* 0x0000bb0048007a20 */ /* 0x004fc40000410000 */
[----:B------:R2:W5:Y:S04]  /*cbd0*/  LDL.LU R72, [R1+0xd4] ;  /* 0x0000d40001487983 */ /* 0x0005680000300800 */
[----:B------:R1:W1:Y:S02]  /*cbe0*/  MUFU.TANH R6, R0 ;  /* 0x0000000000067308 */ /* 0x0002640000002400 */
[----:B-1----:R-:W-:Y:S02]  /*cbf0*/  FMUL.FTZ R0, R3, c[0x0][0x2ec] ;  /* 0x0000bb0003007a20 */ /* 0x002fe40000410000 */
[----:B------:R2:W5:Y:S01]  /*cc00*/  LDL.LU R3, [R1+0xd0] ;  /* 0x0000d00001037983 */ /* 0x0005620000300800 */
[----:B---3--:R-:W-:Y:S02]  /*cc10*/  FSEL R79, R16, -INF , !P0 ;  /* 0xff800000104f7808 */ /* 0x008fe40004000000 */
[----:B------:R-:W-:Y:S01]  /*cc20*/  PLOP3.LUT P0, PT, PT, PT, UP0, 0x80, 0x0 ;  /* 0x000000000000781c */ /* 0x000fe20003f0f008 */
[----:B------:R-:W1:Y:S01]  /*cc30*/  MUFU.TANH R0, R0 ;  /* 0x0000000000007308 */ /* 0x000e620000002400 */
[----:B------:R-:W-:-:S02]  /*cc40*/  ISETP.GE.AND P3, PT, R12, R11, PT ;  /* 0x0000000b0c00720c */ /* 0x000fc40003f66270 */
[----:B------:R-:W-:Y:S02]  /*cc50*/  ISETP.GE.AND P5, PT, R12, R10, PT ;  /* 0x0000000a0c00720c */ /* 0x000fe40003fa6270 */
[----:B------:R-:W-:Y:S02]  /*cc60*/  FSEL R92, R24, -INF , !P6 ;  /* 0xff800000185c7808 */ /* 0x000fe40007000000 */
[----:B------:R-:W-:Y:S02]  /*cc70*/  FSEL R25, R23, -INF , !P3 ;  /* 0xff80000017197808 */ /* 0x000fe40005800000 */
[----:B------:R-:W-:Y:S02]  /*cc80*/  FSEL R85, R21, -INF , !P5 ;  /* 0xff80000015557808 */ /* 0x000fe40006800000 */
[----:B------:R-:W-:Y:S02]  /*cc90*/  FSEL R24, R22, -INF , !P4 ;  /* 0xff80000016187808 */ /* 0x000fe40006000000 */
[----:B------:R-:W-:-:S02]  /*cca0*/  FSEL R86, R20, -INF , !P2 ;  /* 0xff80000014567808 */ /* 0x000fc40005000000 */
[----:B------:R-:W-:Y:S02]  /*ccb0*/  FSEL R23, R19, -INF , !P1 ;  /* 0xff80000013177808 */ /* 0x000fe40004800000 */
[CC--:B------:R-:W-:Y:S02]  /*ccc0*/  ISETP.GE.AND P6, PT, R5.reuse, R11.reuse, PT ;  /* 0x0000000b0500720c */ /* 0x0c0fe40003fc6270 */
[-C--:B------:R-:W-:Y:S02]  /*ccd0*/  ISETP.GE.AND P3, PT, R5, R10.reuse, PT ;  /* 0x0000000a0500720c */ /* 0x080fe40003f66270 */
[-C--:B------:R-:W-:Y:S02]  /*cce0*/  ISETP.GE.AND P5, PT, R4, R11.reuse, PT ;  /* 0x0000000b0400720c */ /* 0x080fe40003fa6270 */
[----:B------:R-:W-:Y:S02]  /*ccf0*/  ISETP.GE.AND P4, PT, R2, R11, PT ;  /* 0x0000000b0200720c */ /* 0x000fe40003f86270 */
[----:B------:R-:W-:-:S02]  /*cd00*/  ISETP.GE.AND P2, PT, R4, R10, PT ;  /* 0x0000000a0400720c */ /* 0x000fc40003f46270 */
[----:B------:R-:W-:Y:S02]  /*cd10*/  ISETP.GE.AND P1, PT, R2, R10, PT ;  /* 0x0000000a0200720c */ /* 0x000fe40003f26270 */
[----:B------:R-:W-:Y:S02]  /*cd20*/  FSEL R22, R17, -INF , !P6 ;  /* 0xff80000011167808 */ /* 0x000fe40007000000 */
[----:B----4-:R-:W-:Y:S02]  /*cd30*/  FSEL R21, R8, -INF , !P5 ;  /* 0xff80000008157808 */ /* 0x010fe40006800000 */
[----:B------:R-:W-:Y:S02]  /*cd40*/  FSEL R20, R7, -INF , !P4 ;  /* 0xff80000007147808 */ /* 0x000fe40006000000 */
[----:B------:R-:W-:Y:S02]  /*cd50*/  FSEL R77, R9, -INF , !P3 ;  /* 0xff800000094d7808 */ /* 0x000fe40005800000 */
[----:B------:R-:W-:-:S02]  /*cd60*/  FSEL R76, R6, -INF , !P2 ;  /* 0xff800000064c7808 */ /* 0x000fc40005000000 */
[----:B-1----:R-:W-:Y:S01]  /*cd70*/  FSEL R75, R0, -INF , !P1 ;  /* 0xff800000004b7808 */ /* 0x002fe20004800000 */
[----:B------:R-:W-:Y:S05]  /*cd80*/  @!P0 BRA `(.L_x_71) ;  /* 0x000002c000008947 */ /* 0x000fea0003800000 */
[----:B--2---:R-:W2:Y:S04]  /*cd90*/  LDL.64 R98, [R1+0x90] ;  /* 0x0000900001627983 */ /* 0x004ea80000100a00 */
[----:B------:R-:W3:Y:S01]  /*cda0*/  LDL.64 R64, [R1+0x88] ;  /* 0x0000880001407983 */ /* 0x000ee20000100a00 */
[----:B------:R-:W-:Y:S02]  /*cdb0*/  UIADD3 UR7, UR8, -0x3, URZ ;  /* 0xfffffffd08077890 */ /* 0x000fe4000fffe03f */
[----:B------:R-:W-:Y:S02]  /*cdc0*/  ULDC.64 UR4, c[0x0][0x198] ;  /* 0x0000660000047ab9 */ /* 0x000fe40000000a00 */
[----:B------:R-:W-:-:S02]  /*cdd0*/  USHF.R.S32.HI UR6, URZ, 0x1f, UR7 ;  /* 0x0000001f3f067899 */ /* 0x000fc40008011407 */
        /* <DEDUP_REMOVED lines=39> */
.L_x_71:
[----:B--2---:R-:W2:Y:S04]  /*d050*/  LDL.LU R7, [R1+0x50] ;  /* 0x0000500001077983 */ /* 0x004ea80000300800 */
[----:B------:R-:W3:Y:S04]  /*d060*/  LDL.LU R6, [R1+0x44] ;  /* 0x0000440001067983 */ /* 0x000ee80000300800 */
[----:B-1----:R-:W4:Y:S04]  /*d070*/  LDL.LU R5, [R1+0x40] ;  /* 0x0000400001057983 */ /* 0x002f280000300800 */
[----:B------:R-:W2:Y:S04]  /*d080*/  LDL.LU R4, [R1+0x3c] ;  /* 0x00003c0001047983 */ /* 0x000ea80000300800 */
[----:B------:R-:W2:Y:S04]  /*d090*/  LDL.LU R2, [R1+0x38] ;  /* 0x0000380001027983 */ /* 0x000ea80000300800 */
[----:B------:R-:W3:Y:S04]  /*d0a0*/  LDL.LU R10, [R1+0x58] ;  /* 0x00005800010a7983 */ /* 0x000ee80000300800 */
[----:B------:R-:W4:Y:S04]  /*d0b0*/  LDL.LU R9, [R1+0x4c] ;  /* 0x00004c0001097983 */ /* 0x000f280000300800 */
[----:B------:R-:W4:Y:S04]  /*d0c0*/  LDL.LU R0, [R1+0x48] ;  /* 0x0000480001007983 */ /* 0x000f280000300800 */
[----:B------:R-:W4:Y:S04]  /*d0d0*/  LDL R8, [R1+0x64] ;  /* 0x0000640001087983 */ /* 0x000f280000100800 */
[----:B------:R1:W-:Y:S04]  /*d0e0*/  STL [R1+0xf0], R224 ;  /* 0x0000f0e001007387 */ /* 0x0003e80000100800 */
[----:B-1----:R-:W4:Y:S04]  /*d0f0*/  LDL.LU R224, [R1+0x60] ;  /* 0x0000600001e07983 */ /* 0x002f280000300800 */
[----:B------:R1:W-:Y:S04]  /*d100*/  STL [R1+0xec], R223 ;  /* 0x0000ecdf01007387 */ /* 0x0003e80000100800 */
[----:B-1----:R-:W4:Y:S04]  /*d110*/  LDL.LU R223, [R1+0x5c] ;  /* 0x00005c0001df7983 */ /* 0x002f280000300800 */
[----:B------:R1:W-:Y:S04]  /*d120*/  STL [R1+0xe8], R222 ;  /* 0x0000e8de01007387 */ /* 0x0003e80000100800 */
[----:B-1----:R-:W4:Y:S04]  /*d130*/  LDL.LU R222, [R1+0x28] ;  /* 0x0000280001de7983 */ /* 0x002f280000300800 */
[----:B------:R1:W-:Y:S04]  /*d140*/  STL [R1+0xe4], R221 ;  /* 0x0000e4dd01007387 */ /* 0x0003e80000100800 */
[----:B-1----:R-:W4:Y:S04]  /*d150*/  LDL.LU R221, [R1+0x54] ;  /* 0x0000540001dd7983 */ /* 0x002f280000300800 */
[----:B------:R-:W4:Y:S04]  /*d160*/  LDL.LU R31, [R1+0x10] ;  /* 0x00001000011f7983 */ /* 0x000f280000300800 */
[----:B------:R-:W-:Y:S04]  /*d170*/  STL [R1+0xe0], R220 ;  /* 0x0000e0dc01007387 */ /* 0x000fe80000100800 */
[----:B------:R-:W-:Y:S04]  /*d180*/  STL [R1+0xdc], R219 ;  /* 0x0000dcdb01007387 */ /* 0x000fe80000100800 */
[----:B------:R-:W-:Y:S04]  /*d190*/  STL [R1+0xd8], R218 ;  /* 0x0000d8da01007387 */ /* 0x000fe80000100800 */
[----:B------:R-:W-:Y:S04]  /*d1a0*/  STL [R1+0xd4], R217 ;  /* 0x0000d4d901007387 */ /* 0x000fe80000100800 */
[----:B------:R-:W-:Y:S04]  /*d1b0*/  STL [R1+0xd0], R212 ;  /* 0x0000d0d401007387 */ /* 0x000fe80000100800 */
[----:B------:R-:W4:Y:S01]  /*d1c0*/  LDL.LU R11, [R1+0x68] ;  /* 0x00006800010b7983 */ /* 0x000f220000300800 */
[----:B------:R-:W-:-:S02]  /*d1d0*/  IMAD.MOV.U32 R48, RZ, RZ, R70 ;  /* 0x000000ffff307224 */ /* 0x000fc400078e0046 */
[----:B------:R-:W-:Y:S01]  /*d1e0*/  IMAD.MOV.U32 R51, RZ, RZ, R67 ;  /* 0x000000ffff337224 */ /* 0x000fe200078e0043 */
[----:B------:R-:W-:Y:S02]  /*d1f0*/  MOV R98, R66 ;  /* 0x0000004200627202 */ /* 0x000fe40000000f00 */
[----:B------:R-:W-:Y:S02]  /*d200*/  MOV R50, R68 ;  /* 0x0000004400327202 */ /* 0x000fe40000000f00 */
[----:B------:R-:W-:Y:S02]  /*d210*/  MOV R91, R71 ;  /* 0x00000047005b7202 */ /* 0x000fe40000000f00 */
[----:B--2---:R-:W-:Y:S02]  /*d220*/  MOV R47, R2 ;  /* 0x00000002002f7202 */ /* 0x004fe40000000f00 */
[----:B------:R-:W-:Y:S02]  /*d230*/  MOV R44, R4 ;  /* 0x00000004002c7202 */ /* 0x000fe40000000f00 */
[----:B---3--:R-:W-:-:S02]  /*d240*/  MOV R41, R10 ;  /* 0x0000000a00297202 */ /* 0x008fc40000000f00 */
[----:B------:R-:W-:Y:S02]  /*d250*/  MOV R99, R7 ;  /* 0x0000000700637202 */ /* 0x000fe40000000f00 */
[----:B----4-:R-:W-:Y:S01]  /*d260*/  MOV R42, R9 ;  /* 0x00000009002a7202 */ /* 0x010fe20000000f00 */
[----:B------:R-:W-:Y:S01]  /*d270*/  IMAD.MOV.U32 R43, RZ, RZ, R0 ;  /* 0x000000ffff2b7224 */ /* 0x000fe200078e0000 */
[----:B-----5:R-:W-:-:S04]  /*d280*/  FMNMX.FTZ R0, R74, R56, !PT ;  /* 0x000000384a007209 */ /* 0x020fc80007810000 */
[----:B------:R-:W-:-:S04]  /*d290*/  FMNMX.FTZ R0, R59, R0, !PT ;  /* 0x000000003b007209 */ /* 0x000fc80007810000 */
[----:B------:R-:W-:-:S04]  /*d2a0*/  FMNMX.FTZ R0, R60, R0, !PT ;  /* 0x000000003c007209 */ /* 0x000fc80007810000 */
[----:B------:R-:W-:-:S04]  /*d2b0*/  FMNMX.FTZ R0, R61, R0, !PT ;  /* 0x000000003d007209 */ /* 0x000fc80007810000 */
[----:B------:R-:W-:-:S04]  /*d2c0*/  FMNMX.FTZ R0, R8, R0, !PT ;  /* 0x0000000008007209 */ /* 0x000fc80007810000 */
[----:B------:R-:W-:-:S04]  /*d2d0*/  FMNMX.FTZ R0, R96, R0, !PT ;  /* 0x0000000060007209 */ /* 0x000fc80007810000 */
[----:B------:R-:W-:Y:S02]  /*d2e0*/  FMNMX.FTZ R2, R224, R0, !PT ;  /* 0x00000000e0027209 */ /* 0x000fe40007810000 */
        /* <DEDUP_REMOVED lines=22> */
[----:B------:R-:W-:Y:S01]  /*d450*/  MOV R89, R6 ;  /* 0x0000000600597202 */ /* 0x000fe20000000f00 */
[----:B------:R-:W-:Y:S01]  /*d460*/  IMAD.MOV.U32 R90, RZ, RZ, R5 ;  /* 0x000000ffff5a7224 */ /* 0x000fe200078e0005 */
        /* <DEDUP_REMOVED lines=61> */
[----:B------:R-:W1:Y:S01]  /*d840*/  SHFL.BFLY PT, R7, R0, 0x2, 0x1f ;  /* 0x0c401f0000077f89 */ /* 0x000e6200000e0000 */
        /* <DEDUP_REMOVED lines=18> */
[----:B-1----:R-:W-:Y:S02]  /*d970*/  FMNMX.FTZ R0, R0, R7, !PT ;  /* 0x0000000700007209 */ /* 0x002fe40007810000 */
[----:B------:R-:W-:Y:S02]  /*d980*/  FMNMX.FTZ R4, R203, R4, !PT ;  /* 0x00000004cb047209 */ /* 0x000fe40007810000 */
[----:B------:R-:W-:Y:S01]  /*d990*/  FMNMX.FTZ R5, R25, R6, !PT ;  /* 0x0000000619057209 */ /* 0x000fe20007810000 */
[----:B------:R-:W1:Y:S01]  /*d9a0*/  SHFL.BFLY PT, R7, R0, 0x1, 0x1f ;  /* 0x0c201f0000077f89 */ /* 0x000e6200000e0000 */
[----:B------:R-:W-:-:S03]  /*d9b0*/  FMNMX.FTZ R4, R202, R4, !PT ;  /* 0x00000004ca047209 */ /* 0x000fc60007810000 */
[----:B------:R-:W2:Y:S01]  /*d9c0*/  SHFL.BFLY PT, R6, R2, 0x2, 0x1f ;  /* 0x0c401f0002067f89 */ /* 0x000ea200000e0000 */
        /* <DEDUP_REMOVED lines=11> */
[----:B--2---:R-:W-:-:S02]  /*da80*/  FMNMX.FTZ R2, R2, R6, !PT ;  /* 0x0000000602027209 */ /* 0x004fc40007810000 */
[----:B------:R-:W-:Y:S01]  /*da90*/  FMNMX.FTZ R0, R92, R4, !PT ;  /* 0x000000045c007209 */ /* 0x000fe20007810000 */
[----:B------:R-:W1:Y:S03]  /*daa0*/  SHFL.BFLY PT, R6, R5, 0x2, 0x1f ;  /* 0x0c401f0005067f89 */ /* 0x000e6600000e0000 */
[----:B------:R-:W-:Y:S01]  /*dab0*/  FMNMX.FTZ R0, R85, R0, !PT ;  /* 0x0000000055007209 */ /* 0x000fe20007810000 */
[----:B------:R-:W2:Y:S03]  /*dac0*/  SHFL.BFLY PT, R7, R2, 0x1, 0x1f ;  /* 0x0c201f0002077f89 */ /* 0x000ea600000e0000 */
        /* <DEDUP_REMOVED lines=10> */
[----:B--2---:R-:W-:Y:S01]  /*db70*/  FMNMX.FTZ R135, R2, R7, !PT ;  /* 0x0000000702877209 */ /* 0x004fe20007810000 */
[----:B------:R-:W-:Y:S01]  /*db80*/  FFMA.FTZ R2, R59, c[0x0][0x23c], -R4 ;  /* 0x00008f003b027a23 */ /* 0x000fe20000010804 */
[----:B------:R-:W-:Y:S01]  /*db90*/  SHFL.BFLY PT, R7, R0, 0x2, 0x1f ;  /* 0x0c401f0000077f89 */ /* 0x000fe200000e0000 */
[----:B------:R1:W-:Y:S03]  /*dba0*/  MUFU.EX2 R12, R5 ;  /* 0x00000005000c7308 */ /* 0x0003e60000000800 */
[----:B------:R-:W2:Y:S01]  /*dbb0*/  SHFL.BFLY PT, R8, R6, 0x1, 0x1f ;  /* 0x0c201f0006087f89 */ /* 0x000ea200000e0000 */
[----:B------:R-:W-:-:S04]  /*dbc0*/  FSETP.NEU.FTZ.AND P2, PT, R135, -INF , PT ;  /* 0xff8000008700780b */ /* 0x000fc80003f5d000 */
[----:B------:R3:W-:Y:S01]  /*dbd0*/  MUFU.EX2 R219, R2 ;  /* 0x0000000200db7308 */ /* 0x0007e20000000800 */
[----:B-1----:R-:W-:-:S07]  /*dbe0*/  FFMA.FTZ R5, R60, c[0x0][0x23c], -R4 ;  /* 0x00008f003c057a23 */ /* 0x002fce0000010804 */
[----:B------:R1:W-:Y:S01]  /*dbf0*/  MUFU.EX2 R10, R5 ;  /* 0x00000005000a7308 */ /* 0x0003e20000000800 */
[----:B---3--:R-:W-:-:S05]  /*dc00*/  FMUL.FTZ R2, R135, c[0x0][0x23c] ;  /* 0x00008f0087027a20 */ /* 0x008fca0000410000 */
[----:B------:R-:W-:Y:S01]  /*dc10*/  FSEL R2, R2, RZ, P2 ;  /* 0x000000ff02027208 */ /* 0x000fe20001000000 */
[----:B-1----:R-:W-:-:S04]  /*dc20*/  FFMA.FTZ R5, R61, c[0x0][0x23c], -R4 ;  /* 0x00008f003d057a23 */ /* 0x002fc80000010804 */
[----:B------:R1:W-:Y:S01]  /*dc30*/  MUFU.EX2 R217, R5 ;  /* 0x0000000500d97308 */ /* 0x0003e20000000800 */
[----:B--2---:R-:W-:Y:S01]  /*dc40*/  FMNMX.FTZ R134, R6, R8, !PT ;  /* 0x0000000806867209 */ /* 0x004fe20007810000 */
[----:B-1----:R-:W-:-:S06]  /*dc50*/  FFMA.FTZ R5, R38, c[0x0][0x23c], -R2 ;  /* 0x00008f0026057a23 */ /* 0x002fcc0000010802 */
[----:B------:R1:W-:Y:S01]  /*dc60*/  MUFU.EX2 R13, R5 ;  /* 0x00000005000d7308 */ /* 0x0003e20000000800 */
[----:B------:R-:W-:Y:S01]  /*dc70*/  FSETP.NEU.FTZ.AND P1, PT, R134, -INF , PT ;  /* 0xff8000008600780b */ /* 0x000fe20003f3d000 */
[----:B-1----:R-:W-:-:S06]  /*dc80*/  FFMA.FTZ R5, R45, c[0x0][0x23c], -R2 ;  /* 0x00008f002d057a23 */ /* 0x002fcc0000010802 */
[----:B------:R1:W-:Y:S01]  /*dc90*/  MUFU.EX2 R9, R5 ;  /* 0x0000000500097308 */ /* 0x0003e20000000800 */
[--C-:B------:R-:W-:Y:S01]  /*dca0*/  FFMA.FTZ R6, R49, c[0x0][0x23c], -R2.reuse ;  /* 0x00008f0031067a23 */ /* 0x100fe20000010802 */
[----:B-1----:R-:W-:Y:S01]  /*dcb0*/  FMNMX.FTZ R5, R0, R7, !PT ;  /* 0x0000000700057209 */ /* 0x002fe20007810000 */
[----:B------:R-:W-:-:S05]  /*dcc0*/  FFMA.FTZ R0, R46, c[0x0][0x23c], -R2 ;  /* 0x00008f002e007a23 */ /* 0x000fca0000010802 */
[----:B------:R1:W-:Y:S01]  /*dcd0*/  MUFU.EX2 R14, R0 ;  /* 0x00000000000e7308 */ /* 0x0003e20000000800 */
[----:B------:R-:W-:Y:S01]  /*dce0*/  FSEL R7, R200, RZ, P0 ;  /* 0x000000ffc8077208 */ /* 0x000fe20000000000 */
[----:B-1----:R-:W-:-:S06]  /*dcf0*/  FMUL.FTZ R0, R134, c[0x0][0x23c] ;  /* 0x00008f0086007a20 */ /* 0x002fcc0000410000 */
[----:B------:R1:W-:Y:S01]  /*dd00*/  MUFU.EX2 R212, R6 ;  /* 0x0000000600d47308 */ /* 0x0003e20000000800 */
[----:B------:R-:W-:Y:S01]  /*dd10*/  FSEL R0, R0, RZ, P1 ;  /* 0x000000ff00007208 */ /* 0x000fe20000800000 */
[----:B------:R-:W-:-:S04]  /*dd20*/  FADD.FTZ R7, R74, -R7 ;  /* 0x800000074a077221 */ /* 0x000fc80000010000 */
[----:B-1----:R-:W-:-:S04]  /*dd30*/  FFMA.FTZ R6, R36, c[0x0][0x23c], -R0 ;  /* 0x00008f0024067a23 */ /* 0x002fc80000010800 */
[----:B------:R1:W-:Y:S02]  /*dd40*/  MUFU.EX2 R124, R6 ;  /* 0x00000006007c7308 */ /* 0x0003e40000000800 */
[----:B-1----:R-:W-:-:S06]  /*dd50*/  FFMA.FTZ R6, R37, c[0x0][0x23c], -R0 ;  /* 0x00008f0025067a23 */ /* 0x002fcc0000010800 */
[----:B------:R1:W-:Y:S02]  /*dd60*/  MUFU.EX2 R16, R6 ;  /* 0x0000000600107308 */ /* 0x0003e40000000800 */
[----:B-1----:R-:W-:-:S06]  /*dd70*/  FMUL.FTZ R6, R7, c[0x0][0x23c] ;  /* 0x00008f0007067a20 */ /* 0x002fcc0000410000 */
[----:B------:R-:W1:Y:S02]  /*dd80*/  MUFU.EX2 R6, R6 ;  /* 0x0000000600067308 */ /* 0x000e640000000800 */
[----:B-1----:R-:W-:Y:S02]  /*dd90*/  FFMA.FTZ R220, R11, R6, R12 ;  /* 0x000000060bdc7223 */ /* 0x002fe4000001000c */
[----:B------:R-:W2:Y:S04]  /*dda0*/  LDL.LU R11, [R1+0x6c] ;  /* 0x00006c00010b7983 */ /* 0x000ea80000300800 */
[----:B------:R-:W1:Y:S01]  /*ddb0*/  SHFL.BFLY PT, R8, R5, 0x1, 0x1f ;  /* 0x0c201f0005087f89 */ /* 0x000e6200000e0000 */
[----:B------:R-:W-:-:S04]  /*ddc0*/  FFMA.FTZ R7, R34, c[0x0][0x23c], -R0 ;  /* 0x00008f0022077a23 */ /* 0x000fc80000010800 */
[----:B------:R3:W-:Y:S01]  /*ddd0*/  MUFU.EX2 R218, R7 ;  /* 0x0000000700da7308 */ /* 0x0007e20000000800 */
[----:B-1----:R-:W-:-:S04]  /*dde0*/  FMNMX.FTZ R133, R5, R8, !PT ;  /* 0x0000000805857209 */ /* 0x002fc80007810000 */
[C---:B------:R-:W-:Y:S01]  /*ddf0*/  FSETP.NEU.FTZ.AND P0, PT, R133.reuse, -INF , PT ;  /* 0xff8000008500780b */ /* 0x040fe20003f1d000 */
[----:B------:R-:W-:-:S05]  /*de00*/  FMUL.FTZ R5, R133, c[0x0][0x23c] ;  /* 0x00008f0085057a20 */ /* 0x000fca0000410000 */
[----:B------:R-:W-:-:S05]  /*de10*/  FSEL R5, R5, RZ, P0 ;  /* 0x000000ff05057208 */ /* 0x000fca0000000000 */
[----:B---3--:R-:W-:-:S04]  /*de20*/  FFMA.FTZ R7, R35, c[0x0][0x23c], -R5 ;  /* 0x00008f0023077a23 */ /* 0x008fc80000010805 */
[----:B------:R1:W-:Y:S01]  /*de30*/  MUFU.EX2 R123, R7 ;  /* 0x00000007007b7308 */ /* 0x0003e20000000800 */
[-C--:B------:R-:W-:Y:S01]  /*de40*/  FMUL.FTZ R69, R189, R6.reuse ;  /* 0x00000006bd457220 */ /* 0x080fe20000410000 */
[----:B------:R-:W-:Y:S01]  /*de50*/  MOV R189, R9 ;  /* 0x0000000900bd7202 */ /* 0x000fe20000000f00 */
[----:B------:R-:W-:Y:S02]  /*de60*/  FFMA.FTZ R8, R33, c[0x0][0x23c], -R0 ;  /* 0x00008f0021087a23 */ /* 0x000fe40000010800 */
[-C--:B------:R-:W-:Y:S02]  /*de70*/  FMUL.FTZ R140, R140, R6.reuse ;  /* 0x000000068c8c7220 */ /* 0x080fe40000410000 */
[-C--:B------:R-:W-:Y:S02]  /*de80*/  FMUL.FTZ R141, R141, R6.reuse ;  /* 0x000000068d8d7220 */ /* 0x080fe40000410000 */
[-C--:B------:R-:W-:Y:S01]  /*de90*/  FMUL.FTZ R148, R148, R6.reuse ;  /* 0x0000000694947220 */ /* 0x080fe20000410000 */
[----:B-1----:R-:W-:Y:S01]  /*dea0*/  FSEL R7, R135, RZ, P2 ;  /* 0x000000ff87077208 */ /* 0x002fe20001000000 */
[----:B------:R-:W-:-:S02]  /*deb0*/  FMUL.FTZ R149, R149, R6 ;  /* 0x0000000695957220 */ /* 0x000fc40000410000 */
[-C--:B------:R-:W-:Y:S02]  /*dec0*/  FMUL.FTZ R156, R156, R6.reuse ;  /* 0x000000069c9c7220 */ /* 0x080fe40000410000 */
[----:B------:R-:W-:Y:S01]  /*ded0*/  FADD.FTZ R9, R73, -R7 ;  /* 0x8000000749097221 */ /* 0x000fe20000010000 */
[----:B------:R-:W-:Y:S01]  /*dee0*/  FSEL R7, R134, RZ, P1 ;  /* 0x000000ff86077208 */ /* 0x000fe20000800000 */
        /* <DEDUP_REMOVED lines=10> */
[----:B------:R-:W-:Y:S01]  /*df90*/  FFMA.FTZ R6, R39, c[0x0][0x23c], -R5 ;  /* 0x00008f0027067a23 */ /* 0x000fe20000010805 */
[----:B------:R1:W-:Y:S08]  /*dfa0*/  MUFU.EX2 R26, R8 ;  /* 0x00000008001a7308 */ /* 0x0003f00000000800 */
[----:B------:R3:W-:Y:S01]  /*dfb0*/  MUFU.EX2 R15, R6 ;  /* 0x00000006000f7308 */ /* 0x0007e20000000800 */
[----:B-1----:R-:W-:-:S02]  /*dfc0*/  FADD.FTZ R8, R72, -R7 ;  /* 0x8000000748087221 */ /* 0x002fc40000010000 */
[----:B------:R-:W-:Y:S02]  /*dfd0*/  IMAD.MOV.U32 R72, RZ, RZ, R16 ;  /* 0x000000ffff487224 */ /* 0x000fe400078e0010 */
[----:B------:R-:W1:Y:S01]  /*dfe0*/  LDSM.16.MT88.4 R16, [R213+0x8000] ;  /* 0x00800000d510783b */ /* 0x000e620000004200 */
[----:B---3--:R-:W-:Y:S01]  /*dff0*/  FFMA.FTZ R6, R40, c[0x0][0x23c], -R5 ;  /* 0x00008f0028067a23 */ /* 0x008fe20000010805 */
[----:B------:R-:W-:-:S03]  /*e000*/  FSEL R7, R133, RZ, P0 ;  /* 0x000000ff85077208 */ /* 0x000fc60000000000 */
[----:B------:R3:W-:Y:S02]  /*e010*/  MUFU.EX2 R28, R6 ;  /* 0x00000006001c7308 */ /* 0x0007e40000000800 */
[----:B------:R-:W-:Y:S02]  /*e020*/  FADD.FTZ R3, R3, -R7 ;  /* 0x8000000703037221 */ /* 0x000fe40000010000 */
[----:B------:R-:W-:Y:S02]  /*e030*/  FMUL.FTZ R7, R8, c[0x0][0x23c] ;  /* 0x00008f0008077a20 */ /* 0x000fe40000410000 */
[----:B------:R-:W-:Y:S02]  /*e040*/  FMUL.FTZ R3, R3, c[0x0][0x23c] ;  /* 0x00008f0003037a20 */ /* 0x000fe40000410000 */
[----:B---3--:R-:W-:Y:S02]  /*e050*/  FMUL.FTZ R6, R9, c[0x0][0x23c] ;  /* 0x00008f0009067a20 */ /* 0x008fe40000410000 */
[----:B------:R-:W-:-:S04]  /*e060*/  FFMA.FTZ R8, R32, c[0x0][0x23c], -R5 ;  /* 0x00008f0020087a23 */ /* 0x000fc80000010805 */
[----:B------:R-:W3:Y:S08]  /*e070*/  MUFU.EX2 R6, R6 ;  /* 0x0000000600067308 */ /* 0x000ef00000000800 */
[----:B------:R-:W4:Y:S08]  /*e080*/  MUFU.EX2 R7, R7 ;  /* 0x0000000700077308 */ /* 0x000f300000000800 */
[----:B------:R-:W1:Y:S08]  /*e090*/  MUFU.EX2 R3, R3 ;  /* 0x0000000300037308 */ /* 0x000e700000000800 */
[----:B------:R1:W1:Y:S01]  /*e0a0*/  MUFU.EX2 R27, R8 ;  /* 0x00000008001b7308 */ /* 0x0002620000000800 */
[----:B---3--:R-:W-:-:S02]  /*e0b0*/  FMUL.FTZ R142, R142, R6 ;  /* 0x000000068e8e7220 */ /* 0x008fc40000410000 */
        /* <DEDUP_REMOVED lines=14> */
[----:B------:R-:W-:Y:S01]  /*e1a0*/  FMUL.FTZ R67, R199, R6 ;  /* 0x00000006c7437220 */ /* 0x000fe20000410000 */
[----:B------:R-:W-:Y:S02]  /*e1b0*/  MOV R191, R14 ;  /* 0x0000000e00bf7202 */ /* 0x000fe40000000f00 */
[----:B------:R-:W-:Y:S02]  /*e1c0*/  MOV R190, R15 ;  /* 0x0000000f00be7202 */ /* 0x000fe40000000f00 */
[----:B------:R-:W-:Y:S02]  /*e1d0*/  F2FP.PACK_AB R12, R219, R12 ;  /* 0x0000000cdb0c723e */ /* 0x000fe400000000ff */
[----:B------:R-:W-:Y:S01]  /*e1e0*/  F2FP.PACK_AB R15, R212, R191 ;  /* 0x000000bfd40f723e */ /* 0x000fe200000000ff */
[-C--:B----4-:R-:W-:Y:S01]  /*e1f0*/  FMUL.FTZ R136, R136, R7.reuse ;  /* 0x0000000788887220 */ /* 0x090fe20000410000 */
[----:B-1----:R-:W-:Y:S01]  /*e200*/  F2FP.PACK_AB R8, R72, R124 ;  /* 0x0000007c4808723e */ /* 0x002fe200000000ff */
[----:B------:R-:W-:Y:S01]  /*e210*/  FMUL.FTZ R137, R137, R7 ;  /* 0x0000000789897220 */ /* 0x000fe20000410000 */
[----:B------:R-:W-:Y:S01]  /*e220*/  F2FP.PACK_AB R9, R190, R123 ;  /* 0x0000007bbe09723e */ /* 0x000fe200000000ff */
[----:B------:R-:W-:-:S02]  /*e230*/  FMUL.FTZ R138, R138, R3 ;  /* 0x000000038a8a7220 */ /* 0x000fc40000410000 */
[----:B------:R-:W-:Y:S02]  /*e240*/  FMUL.FTZ R139, R139, R3 ;  /* 0x000000038b8b7220 */ /* 0x000fe40000410000 */
[-C--:B------:R-:W-:Y:S02]  /*e250*/  FMUL.FTZ R144, R144, R7.reuse ;  /* 0x0000000790907220 */ /* 0x080fe40000410000 */
[----:B------:R-:W-:Y:S02]  /*e260*/  FMUL.FTZ R145, R145, R7 ;  /* 0x0000000791917220 */ /* 0x000fe40000410000 */
[-C--:B------:R-:W-:Y:S02]  /*e270*/  FMUL.FTZ R146, R146, R3.reuse ;  /* 0x0000000392927220 */ /* 0x080fe40000410000 */
[----:B------:R-:W-:Y:S01]  /*e280*/  FMUL.FTZ R147, R147, R3 ;  /* 0x0000000393937220 */ /* 0x000fe20000410000 */
[----:B------:R-:W-:Y:S01]  /*e290*/  MOV R60, R58 ;  /* 0x0000003a003c7202 */ /* 0x000fe20000000f00 */
[----:B------:R-:W-:-:S02]  /*e2a0*/  FMUL.FTZ R152, R152, R7 ;  /* 0x0000000798987220 */ /* 0x000fc40000410000 */
[----:B------:R-:W-:Y:S02]  /*e2b0*/  FMUL.FTZ R153, R153, R7 ;  /* 0x0000000799997220 */ /* 0x000fe40000410000 */
[-C--:B------:R-:W-:Y:S02]  /*e2c0*/  FMUL.FTZ R154, R154, R3.reuse ;  /* 0x000000039a9a7220 */ /* 0x080fe40000410000 */
[----:B------:R-:W-:Y:S02]  /*e2d0*/  FMUL.FTZ R155, R155, R3 ;  /* 0x000000039b9b7220 */ /* 0x000fe40000410000 */
[-C--:B------:R-:W-:Y:S02]  /*e2e0*/  FMUL.FTZ R160, R160, R7.reuse ;  /* 0x00000007a0a07220 */ /* 0x080fe40000410000 */
[----:B------:R-:W-:Y:S02]  /*e2f0*/  FMUL.FTZ R161, R161, R7 ;  /* 0x00000007a1a17220 */ /* 0x000fe40000410000 */
[----:B------:R-:W-:-:S02]  /*e300*/  FMUL.FTZ R162, R162, R3 ;  /* 0x00000003a2a27220 */ /* 0x000fc40000410000 */
[----:B------:R-:W-:Y:S01]  /*e310*/  FMUL.FTZ R163, R163, R3 ;  /* 0x00000003a3a37220 */ /* 0x000fe20000410000 */
[----:B------:R-:W-:Y:S01]  /*e320*/  MOV R73, R88 ;  /* 0x0000005800497202 */ /* 0x000fe20000000f00 */
[----:B--2---:R-:W-:Y:S02]  /*e330*/  FFMA.FTZ R188, R11, R6, R13 ;  /* 0x000000060bbc7223 */ /* 0x004fe4000001000d */
[----:B------:R-:W-:Y:S01]  /*e340*/  IMAD.MOV.U32 R6, RZ, RZ, R10 ;  /* 0x000000ffff067224 */ /* 0x000fe200078e000a */
[----:B------:R-:W-:Y:S02]  /*e350*/  F2FP.PACK_AB R13, R189, R13 ;  /* 0x0000000dbd0d723e */ /* 0x000fe400000000ff */
[----:B------:R-:W-:Y:S02]  /*e360*/  F2FP.PACK_AB R10, R26, R218 ;  /* 0x000000da1a0a723e */ /* 0x000fe400000000ff */
[----:B------:R-:W-:Y:S02]  /*e370*/  F2FP.PACK_AB R14, R217, R6 ;  /* 0x00000006d90e723e */ /* 0x000fe400000000ff */
[----:B------:R-:W-:-:S05]  /*e380*/  F2FP.PACK_AB R11, R27, R28 ;  /* 0x0000001c1b0b723e */ /* 0x000fca00000000ff */
[-C--:B------:R-:W-:Y:S07]  /*e390*/  HMMA.16816.F32 R112, R12, R16.reuse, R140 ;  /* 0x000000100c70723c */ /* 0x080fee000000188c */
[----:B------:R-:W-:Y:S02]  /*e3a0*/  MOV R140, R57 ;  /* 0x00000039008c7202 */ /* 0x000fe40000000f00 */
[----:B------:R-:W-:Y:S07]  /*e3b0*/  HMMA.16816.F32 R56, R8, R16, R136 ;  /* 0x000000100838723c */ /* 0x000fee0000001888 */
[----:B------:R-:W-:Y:S01]  /*e3c0*/  MOV R138, R55 ;  /* 0x00000037008a7202 */ /* 0x000fe20000000f00 */
[----:B------:R-:W-:Y:S01]  /*e3d0*/  IMAD.MOV.U32 R136, RZ, RZ, R53 ;  /* 0x000000ffff887224 */ /* 0x000fe200078e0035 */
[----:B------:R-:W-:Y:S01]  /*e3e0*/  MOV R137, R54 ;  /* 0x0000003600897202 */ /* 0x000fe20000000f00 */
[-C--:B------:R-:W-:Y:S08]  /*e3f0*/  HMMA.16816.F32 R148, R12, R18.reuse, R148 ;  /* 0x000000120c94723c */ /* 0x080ff00000001894 */
[----:B------:R-:W-:Y:S01]  /*e400*/  HMMA.16816.F32 R52, R8, R18, R144 ;  /* 0x000000120834723c */ /* 0x000fe20000001890 */
[----:B------:R-:W1:Y:S01]  /*e410*/  LDSM.16.MT88.4 R16, [R216+0x8000] ;  /* 0x00800000d810783b */ /* 0x000e620000004200 */
[----:B------:R-:W-:Y:S01]  /*e420*/  IMAD.MOV.U32 R139, RZ, RZ, R83 ;  /* 0x000000ffff8b7224 */ /* 0x000fe200078e0053 */
[----:B------:R-:W-:-:S02]  /*e430*/  MOV R141, R81 ;  /* 0x00000051008d7202 */ /* 0x000fc40000000f00 */
[----:B------:R-:W-:Y:S02]  /*e440*/  MOV R142, R50 ;  /* 0x00000032008e7202 */ /* 0x000fe40000000f00 */
[----:B------:R-:W-:Y:S01]  /*e450*/  MOV R147, R80 ;  /* 0x0000005000937202 */ /* 0x000fe20000000f00 */
[----:B------:R-:W-:Y:S01]  /*e460*/  IMAD.MOV.U32 R144, RZ, RZ, R51 ;  /* 0x000000ffff907224 */ /* 0x000fe200078e0033 */
[----:B-1----:R-:W-:Y:S07]  /*e470*/  HMMA.16816.F32 R80, R12, R16, R156 ;  /* 0x000000100c50723c */ /* 0x002fee000000189c */
[----:B------:R-:W-:-:S02]  /*e480*/  MOV R158, R48 ;  /* 0x00000030009e7202 */ /* 0x000fc40000000f00 */
[C---:B------:R-:W-:Y:S07]  /*e490*/  HMMA.16816.F32 R48, R8.reuse, R16, R152 ;  /* 0x000000100830723c */ /* 0x040fee0000001898 */
[----:B------:R-:W-:Y:S01]  /*e4a0*/  IMAD.MOV.U32 R154, RZ, RZ, R47 ;  /* 0x000000ffff9a7224 */ /* 0x000fe200078e002f */
[----:B------:R-:W-:Y:S02]  /*e4b0*/  MOV R153, R44 ;  /* 0x0000002c00997202 */ /* 0x000fe40000000f00 */
[----:B------:R-:W-:Y:S01]  /*e4c0*/  HMMA.16816.F32 R44, R8, R18, R160 ;  /* 0x00000012082c723c */ /* 0x000fe200000018a0 */
[----:B------:R-:W-:-:S06]  /*e4d0*/  MOV R155, R91 ;  /* 0x0000005b009b7202 */ /* 0x000fcc0000000f00 */
[----:B------:R-:W-:Y:S01]  /*e4e0*/  MOV R163, R90 ;  /* 0x0000005a00a37202 */ /* 0x000fe20000000f00 */
[----:B------:R-:W-:Y:S02]  /*e4f0*/  IMAD.MOV.U32 R162, RZ, RZ, R89 ;  /* 0x000000ffffa27224 */ /* 0x000fe400078e0059 */
[----:B------:R-:W-:Y:S01]  /*e500*/  HMMA.16816.F32 R88, R12, R18, R164 ;  /* 0x000000120c58723c */ /* 0x000fe200000018a4 */
[----:B------:R-:W2:Y:S04]  /*e510*/  LDL.LU R167, [R1+0x74] ;  /* 0x0000740001a77983 */ /* 0x000ea80000300800 */
[----:B------:R-:W1:Y:S01]  /*e520*/  LDSM.16.MT88.4 R16, [R214+0x8000] ;  /* 0x00800000d610783b */ /* 0x000e620000004200 */
[----:B--2---:R-:W-:-:S03]  /*e530*/  FFMA.FTZ R124, R167, R7, R124 ;  /* 0x00000007a77c7223 */ /* 0x004fc6000001007c */
[----:B------:R-:W2:Y:S01]  /*e540*/  LDL.LU R167, [R1+0x70] ;  /* 0x0000700001a77983 */ /* 0x000ea20000300800 */
[-C--:B------:R-:W-:Y:S02]  /*e550*/  FMUL.FTZ R168, R168, R7.reuse ;  /* 0x00000007a8a87220 */ /* 0x080fe40000410000 */
[----:B------:R-:W-:Y:S02]  /*e560*/  FMUL.FTZ R169, R169, R7 ;  /* 0x00000007a9a97220 */ /* 0x000fe40000410000 */
[-C--:B------:R-:W-:Y:S02]  /*e570*/  FMUL.FTZ R170, R170, R3.reuse ;  /* 0x00000003aaaa7220 */ /* 0x080fe40000410000 */
[----:B------:R-:W-:Y:S02]  /*e580*/  FMUL.FTZ R171, R171, R3 ;  /* 0x00000003abab7220 */ /* 0x000fe40000410000 */
[-C--:B------:R-:W-:Y:S02]  /*e590*/  FMUL.FTZ R176, R176, R7.reuse ;  /* 0x00000007b0b07220 */ /* 0x080fe40000410000 */
[----:B------:R-:W-:-:S02]  /*e5a0*/  FMUL.FTZ R177, R177, R7 ;  /* 0x00000007b1b17220 */ /* 0x000fc40000410000 */
[-C--:B------:R-:W-:Y:S02]  /*e5b0*/  FMUL.FTZ R178, R178, R3.reuse ;  /* 0x00000003b2b27220 */ /* 0x080fe40000410000 */
        /* <DEDUP_REMOVED lines=12> */
[----:B------:R-:W-:-:S05]  /*e680*/  MOV R199, R97 ;  /* 0x0000006100c77202 */ /* 0x000fca0000000f00 */
[-C--:B------:R-:W-:Y:S08]  /*e690*/  HMMA.16816.F32 R96, R12, R16.reuse, R172 ;  /* 0x000000100c60723c */ /* 0x080ff000000018ac */
[----:B------:R-:W-:Y:S01]  /*e6a0*/  HMMA.16816.F32 R40, R8, R16, R168 ;  /* 0x000000100828723c */ /* 0x000fe200000018a8 */
[----:B--2---:R-:W-:Y:S02]  /*e6b0*/  FFMA.FTZ R123, R167, R3, R123 ;  /* 0x00000003a77b7223 */ /* 0x004fe4000001007b */
[----:B------:R-:W2:Y:S05]  /*e6c0*/  LDL.LU R167, [R1+0x64] ;  /* 0x0000640001a77983 */ /* 0x000eaa0000300800 */
[----:B------:R-:W-:Y:S01]  /*e6d0*/  HMMA.16816.F32 R104, R12, R18, R180 ;  /* 0x000000120c68723c */ /* 0x000fe200000018b4 */
[----:B------:R-:W1:Y:S01]  /*e6e0*/  LDSM.16.MT88.4 R16, [R215+0x8000] ;  /* 0x00800000d710783b */ /* 0x000e620000004200 */
[----:B------:R-:W-:-:S02]  /*e6f0*/  FMUL.FTZ R184, R184, R7 ;  /* 0x00000007b8b87220 */ /* 0x000fc40000410000 */
[-C--:B------:R-:W-:Y:S02]  /*e700*/  FMUL.FTZ R185, R185, R7.reuse ;  /* 0x00000007b9b97220 */ /* 0x080fe40000410000 */
[-C--:B------:R-:W-:Y:S02]  /*e710*/  FMUL.FTZ R192, R192, R7.reuse ;  /* 0x00000007c0c07220 */ /* 0x080fe40000410000 */
[----:B------:R-:W-:Y:S02]  /*e720*/  FMUL.FTZ R193, R193, R7 ;  /* 0x00000007c1c17220 */ /* 0x000fe40000410000 */
        /* <DEDUP_REMOVED lines=8> */
[-C--:B------:R-:W-:Y:S01]  /*e7b0*/  FMUL.FTZ R186, R186, R3.reuse ;  /* 0x00000003baba7220 */ /* 0x080fe20000410000 */
[----:B------:R-:W-:Y:S01]  /*e7c0*/  MOV R155, R156 ;  /* 0x0000009c009b7202 */ /* 0x000fe20000000f00 */
[----:B------:R-:W-:-:S02]  /*e7d0*/  FMUL.FTZ R187, R187, R3 ;  /* 0x00000003bbbb7220 */ /* 0x000fc40000410000 */
[-C--:B------:R-:W-:Y:S02]  /*e7e0*/  FMUL.FTZ R194, R194, R3.reuse ;  /* 0x00000003c2c27220 */ /* 0x080fe40000410000 */
[----:B------:R-:W-:Y:S02]  /*e7f0*/  FMUL.FTZ R195, R195, R3 ;  /* 0x00000003c3c37220 */ /* 0x000fe40000410000 */
[----:B------:R-:W-:Y:S01]  /*e800*/  IMAD.MOV.U32 R156, RZ, RZ, R157 ;  /* 0x000000ffff9c7224 */ /* 0x000fe200078e009d */
[----:B------:R-:W-:Y:S02]  /*e810*/  MOV R157, R158 ;  /* 0x0000009e009d7202 */ /* 0x000fe40000000f00 */
[----:B------:R-:W-:Y:S01]  /*e820*/  MOV R158, R159 ;  /* 0x0000009f009e7202 */ /* 0x000fe20000000f00 */
[----:B------:R-:W-:Y:S01]  /*e830*/  IMAD.MOV.U32 R159, RZ, RZ, R147 ;  /* 0x000000ffff9f7224 */ /* 0x000fe200078e0093 */
[----:B------:R-:W-:Y:S02]  /*e840*/  MOV R147, R136 ;  /* 0x0000008800937202 */ /* 0x000fe40000000f00 */
[----:B------:R-:W-:Y:S01]  /*e850*/  MOV R136, R137 ;  /* 0x0000008900887202 */ /* 0x000fe20000000f00 */
[----:B------:R-:W-:Y:S01]  /*e860*/  IMAD.MOV.U32 R137, RZ, RZ, R138 ;  /* 0x000000ffff897224 */ /* 0x000fe200078e008a */
[----:B------:R-:W-:-:S02]  /*e870*/  MOV R196, R63 ;  /* 0x0000003f00c47202 */ /* 0x000fc40000000f00 */
[----:B------:R-:W-:Y:S02]  /*e880*/  MOV R197, R62 ;  /* 0x0000003e00c57202 */ /* 0x000fe40000000f00 */
[----:B------:R-:W-:Y:S01]  /*e890*/  MOV R138, R139 ;  /* 0x0000008b008a7202 */ /* 0x000fe20000000f00 */
[----:B-1----:R-:W-:Y:S01]  /*e8a0*/  HMMA.16816.F32 R60, R8, R16, R184 ;  /* 0x00000010083c723c */ /* 0x002fe200000018b8 */
[----:B------:R-:W-:Y:S01]  /*e8b0*/  MOV R139, R140 ;  /* 0x0000008c008b7202 */ /* 0x000fe20000000f00 */
[----:B------:R-:W-:Y:S02]  /*e8c0*/  IMAD.MOV.U32 R140, RZ, RZ, R6 ;  /* 0x000000ffff8c7224 */ /* 0x000fe400078e0006 */
[----:B------:R-:W-:-:S04]  /*e8d0*/  FFMA.FTZ R6, R224, c[0x0][0x23c], -R4 ;  /* 0x00008f00e0067a23 */ /* 0x000fc80000010804 */
[----:B------:R-:W-:Y:S01]  /*e8e0*/  HMMA.16816.F32 R32, R8, R18, R192 ;  /* 0x000000120820723c */ /* 0x000fe200000018c0 */
[----:B------:R1:W-:Y:S01]  /*e8f0*/  MUFU.EX2 R186, R6 ;  /* 0x0000000600ba7308 */ /* 0x0003e20000000800 */
[----:B------:R-:W-:-:S06]  /*e900*/  FFMA.FTZ R3, R223, c[0x0][0x23c], -R4 ;  /* 0x00008f00df037a23 */ /* 0x000fcc0000010804 */
[C---:B------:R-:W-:Y:S08]  /*e910*/  HMMA.16816.F32 R68, R12.reuse, R16, R68 ;  /* 0x000000100c44723c */ /* 0x040ff00000001844 */
[----:B------:R-:W-:Y:S01]  /*e920*/  HMMA.16816.F32 R64, R12, R18, R64 ;  /* 0x000000120c40723c */ /* 0x000fe20000001840 */
[----:B-1----:R-:W-:Y:S01]  /*e930*/  FFMA.FTZ R6, R118, c[0x0][0x23c], -R2 ;  /* 0x00008f0076067a23 */ /* 0x002fe20000010802 */
[----:B------:R1:W-:Y:S01]  /*e940*/  MUFU.EX2 R13, R7 ;  /* 0x00000007000d7308 */ /* 0x0003e20000000800 */
[----:B------:R-:W-:-:S02]  /*e950*/  FFMA.FTZ R9, R73, c[0x0][0x23c], -R4 ;  /* 0x00008f0049097a23 */ /* 0x000fc40000010804 */
[--C-:B------:R-:W-:Y:S02]  /*e960*/  FFMA.FTZ R122, R122, c[0x0][0x23c], -R4.reuse ;  /* 0x00008f007a7a7a23 */ /* 0x100fe40000010804 */
[--C-:B------:R-:W-:Y:S02]  /*e970*/  FFMA.FTZ R121, R121, c[0x0][0x23c], -R4.reuse ;  /* 0x00008f0079797a23 */ /* 0x100fe40000010804 */
[--C-:B------:R-:W-:Y:S01]  /*e980*/  FFMA.FTZ R120, R120, c[0x0][0x23c], -R4.reuse ;  /* 0x00008f0078787a23 */ /* 0x100fe20000010804 */
[----:B------:R-:W-:Y:S01]  /*e990*/  MUFU.EX2 R12, R6 ;  /* 0x00000006000c7308 */ /* 0x000fe20000000800 */
[--C-:B------:R-:W-:Y:S02]  /*e9a0*/  FFMA.FTZ R119, R119, c[0x0][0x23c], -R4.reuse ;  /* 0x00008f0077777a23 */ /* 0x100fe40000010804 */
[--C-:B------:R-:W-:Y:S02]  /*e9b0*/  FFMA.FTZ R152, R152, c[0x0][0x23c], -R4.reuse ;  /* 0x00008f0098987a23 */ /* 0x100fe40000010804 */
[----:B------:R-:W-:-:S02]  /*e9c0*/  FFMA.FTZ R146, R146, c[0x0][0x23c], -R4 ;  /* 0x00008f0092927a23 */ /* 0x000fc40000010804 */
[----:B------:R-:W-:Y:S01]  /*e9d0*/  FFMA.FTZ R145, R145, c[0x0][0x23c], -R4 ;  /* 0x00008f0091917a23 */ /* 0x000fe20000010804 */
[----:B------:R3:W4:Y:S01]  /*e9e0*/  MUFU.EX2 R11, R3 ;  /* 0x00000003000b7308 */ /* 0x0007220000000800 */
[----:B-1----:R-:W-:Y:S02]  /*e9f0*/  FFMA.FTZ R7, R116, c[0x0][0x23c], -R2 ;  /* 0x00008f0074077a23 */ /* 0x002fe40000010802 */
[--C-:B------:R-:W-:Y:S02]  /*ea00*/  FFMA.FTZ R196, R196, c[0x0][0x23c], -R4.reuse ;  /* 0x00008f00c4c47a23 */ /* 0x100fe40000010804 */
[--C-:B------:R-:W-:Y:S02]  /*ea10*/  FFMA.FTZ R197, R197, c[0x0][0x23c], -R4.reuse ;  /* 0x00008f00c5c57a23 */ /* 0x100fe40000010804 */
[--C-:B------:R-:W-:Y:S02]  /*ea20*/  FFMA.FTZ R198, R198, c[0x0][0x23c], -R4.reuse ;  /* 0x00008f00c6c67a23 */ /* 0x100fe40000010804 */
[--C-:B------:R-:W-:Y:S01]  /*ea30*/  FFMA.FTZ R74, R74, c[0x0][0x23c], -R4.reuse ;  /* 0x00008f004a4a7a23 */ /* 0x100fe20000010804 */
[----:B------:R-:W-:Y:S01]  /*ea40*/  MOV R168, R27 ;  /* 0x0000001b00a87202 */ /* 0x000fe20000000f00 */
[----:B------:R-:W-:Y:S01]  /*ea50*/  FFMA.FTZ R73, R250, c[0x0][0x23c], -R4 ;  /* 0x00008f00fa497a23 */ /* 0x000fe20000010804 */
[----:B------:R-:W-:Y:S01]  /*ea60*/  MOV R187, R26 ;  /* 0x0000001a00bb7202 */ /* 0x000fe20000000f00 */
[----:B------:R-:W-:Y:S01]  /*ea70*/  IMAD.MOV.U32 R169, RZ, RZ, R28 ;  /* 0x000000ffffa97224 */ /* 0x000fe200078e001c */
[----:B------:R-:W-:Y:S01]  /*ea80*/  MOV R175, R189 ;  /* 0x000000bd00af7202 */ /* 0x000fe20000000f00 */
        /* <DEDUP_REMOVED lines=17> */
[--C-:B---3--:R-:W-:Y:S01]  /*eba0*/  FFMA.FTZ R3, R251, c[0x0][0x23c], -R2.reuse ;  /* 0x00008f00fb037a23 */ /* 0x108fe20000010802 */
[----:B------:R-:W-:Y:S01]  /*ebb0*/  LDSM.16.MT88.4 R16, [R214+0x8800] ;  /* 0x00880000d610783b */ /* 0x000fe20000004200 */
[--C-:B------:R-:W-:Y:S02]  /*ebc0*/  FFMA.FTZ R118, R155, c[0x0][0x23c], -R2.reuse ;  /* 0x00008f009b767a23 */ /* 0x100fe40000010802 */
[--C-:B------:R-:W-:Y:S01]  /*ebd0*/  FFMA.FTZ R116, R157, c[0x0][0x23c], -R2.reuse ;  /* 0x00008f009d747a23 */ /* 0x100fe20000010802 */
[----:B------:R1:W5:Y:S01]  /*ebe0*/  LDL.LU R224, [R1+0xf0] ;  /* 0x0000f00001e07983 */ /* 0x0003620000300800 */
[----:B------:R-:W-:-:S02]  /*ebf0*/  FFMA.FTZ R176, R138, c[0x0][0x23c], -R2 ;  /* 0x00008f008ab07a23 */ /* 0x000fc40000010802 */
[----:B------:R-:W-:Y:S02]  /*ec00*/  FFMA.FTZ R177, R139, c[0x0][0x23c], -R2 ;  /* 0x00008f008bb17a23 */ /* 0x000fe40000010802 */
        /* <DEDUP_REMOVED lines=9> */
[----:B------:R-:W-:Y:S02]  /*eca0*/  FFMA.FTZ R193, R20, c[0x0][0x23c], -R0 ;  /* 0x00008f0014c17a23 */ /* 0x000fe40000010800 */
[----:B------:R-:W-:-:S02]  /*ecb0*/  FFMA.FTZ R206, R206, c[0x0][0x23c], -R5 ;  /* 0x00008f00cece7a23 */ /* 0x000fc40000010805 */
[--C-:B------:R-:W-:Y:S02]  /*ecc0*/  FFMA.FTZ R203, R203, c[0x0][0x23c], -R5.reuse ;  /* 0x00008f00cbcb7a23 */ /* 0x100fe40000010805 */
[--C-:B------:R-:W-:Y:S02]  /*ecd0*/  FFMA.FTZ R202, R202, c[0x0][0x23c], -R5.reuse ;  /* 0x00008f00caca7a23 */ /* 0x100fe40000010805 */
[--C-:B------:R-:W-:Y:S02]  /*ece0*/  FFMA.FTZ R201, R201, c[0x0][0x23c], -R5.reuse ;  /* 0x00008f00c9c97a23 */ /* 0x100fe40000010805 */
[--C-:B------:R-:W-:Y:S02]  /*ecf0*/  FFMA.FTZ R185, R79, c[0x0][0x23c], -R5.reuse ;  /* 0x00008f004fb97a23 */ /* 0x100fe40000010805 */
[----:B------:R-:W-:Y:S02]  /*ed00*/  FFMA.FTZ R194, R75, c[0x0][0x23c], -R5 ;  /* 0x00008f004bc27a23 */ /* 0x000fe40000010805 */
[----:B--2---:R-:W-:Y:S01]  /*ed10*/  FFMA.FTZ R8, R167, c[0x0][0x23c], -R4 ;  /* 0x00008f00a7087a23 */ /* 0x004fe20000010804 */
[----:B------:R-:W-:Y:S01]  /*ed20*/  MOV R167, R160 ;  /* 0x000000a000a77202 */ /* 0x000fe20000000f00 */
[----:B------:R-:W-:Y:S01]  /*ed30*/  FFMA.FTZ R251, R241, c[0x0][0x23c], -R2 ;  /* 0x00008f00f1fb7a23 */ /* 0x000fe20000010802 */
[----:B------:R-:W-:Y:S01]  /*ed40*/  MOV R160, R161 ;  /* 0x000000a100a07202 */ /* 0x000fe20000000f00 */
[----:B------:R-:W-:Y:S01]  /*ed50*/  IMAD.MOV.U32 R161, RZ, RZ, R162 ;  /* 0x000000ffffa17224 */ /* 0x000fe200078e00a2 */
        /* <DEDUP_REMOVED lines=11> */
[----:B------:R-:W-:Y:S01]  /*ee10*/  FFMA.FTZ R25, R239, c[0x0][0x23c], -R5 ;  /* 0x00008f00ef197a23 */ /* 0x000fe20000010805 */
[----:B------:R-:W-:Y:S01]  /*ee20*/  MOV R161, R162 ;  /* 0x000000a200a17202 */ /* 0x000fe20000000f00 */
[----:B------:R-:W-:Y:S01]  /*ee30*/  IMAD.MOV.U32 R162, RZ, RZ, R163 ;  /* 0x000000ffffa27224 */ /* 0x000fe200078e00a3 */
[----:B------:R-:W-:Y:S01]  /*ee40*/  MOV R163, R153 ;  /* 0x0000009900a37202 */ /* 0x000fe20000000f00 */
[----:B------:R-:W-:Y:S01]  /*ee50*/  MUFU.EX2 R120, R120 ;  /* 0x0000007800787308 */ /* 0x000fe20000000800 */
[----:B------:R-:W-:Y:S01]  /*ee60*/  MOV R199, R222 ;  /* 0x000000de00c77202 */ /* 0x000fe20000000f00 */
[----:B------:R1:W5:Y:S01]  /*ee70*/  LDL.LU R223, [R1+0xec] ;  /* 0x0000ec0001df7983 */ /* 0x0003620000300800 */
[----:B------:R-:W-:Y:S01]  /*ee80*/  MOV R153, R154 ;  /* 0x0000009a00997202 */ /* 0x000fe20000000f00 */
[----:B------:R-:W-:-:S02]  /*ee90*/  IMAD.MOV.U32 R154, RZ, RZ, R147 ;  /* 0x000000ffff9a7224 */ /* 0x000fc400078e0093 */
[--C-:B------:R-:W-:Y:S02]  /*eea0*/  FFMA.FTZ R147, R221, c[0x0][0x23c], -R4.reuse ;  /* 0x00008f00dd937a23 */ /* 0x100fe40000010804 */
[----:B------:R2:W-:Y:S01]  /*eeb0*/  MUFU.EX2 R10, R8 ;  /* 0x00000008000a7308 */ /* 0x0005e20000000800 */
[--C-:B------:R-:W-:Y:S02]  /*eec0*/  FFMA.FTZ R167, R167, c[0x0][0x23c], -R4.reuse ;  /* 0x00008f00a7a77a23 */ /* 0x100fe40000010804 */
[----:B------:R-:W-:Y:S02]  /*eed0*/  FFMA.FTZ R166, R166, c[0x0][0x23c], -R4 ;  /* 0x00008f00a6a67a23 */ /* 0x000fe40000010804 */
[--C-:B------:R-:W-:Y:S02]  /*eee0*/  FFMA.FTZ R130, R127, c[0x0][0x23c], -R0.reuse ;  /* 0x00008f007f827a23 */ /* 0x100fe40000010800 */
[--C-:B------:R-:W-:Y:S02]  /*eef0*/  FFMA.FTZ R129, R125, c[0x0][0x23c], -R0.reuse ;  /* 0x00008f007d817a23 */ /* 0x100fe40000010800 */
[----:B------:R-:W-:-:S02]  /*ef00*/  FFMA.FTZ R128, R111, c[0x0][0x23c], -R0 ;  /* 0x00008f006f807a23 */ /* 0x000fc40000010800 */
[--C-:B------:R-:W-:Y:S02]  /*ef10*/  FFMA.FTZ R138, R110, c[0x0][0x23c], -R0.reuse ;  /* 0x00008f006e8a7a23 */ /* 0x100fe40000010800 */
[----:B------:R-:W-:Y:S01]  /*ef20*/  FFMA.FTZ R139, R103, c[0x0][0x23c], -R0 ;  /* 0x00008f00678b7a23 */ /* 0x000fe20000010800 */
[----:B------:R-:W-:Y:S01]  /*ef30*/  MUFU.EX2 R183, R6 ;  /* 0x0000000600b77308 */ /* 0x000fe20000000800 */
[--C-:B------:R-:W-:Y:S02]  /*ef40*/  FFMA.FTZ R165, R160, c[0x0][0x23c], -R4.reuse ;  /* 0x00008f00a0a57a23 */ /* 0x100fe40000010804 */
[----:B------:R-:W-:Y:S01]  /*ef50*/  FFMA.FTZ R30, R232, c[0x0][0x23c], -R5 ;  /* 0x00008f00e81e7a23 */ /* 0x000fe20000010805 */
[----:B------:R-:W-:Y:S01]  /*ef60*/  MOV R87, R175 ;  /* 0x000000af00577202 */ /* 0x000fe20000000f00 */
[--C-:B------:R-:W-:Y:S01]  /*ef70*/  FFMA.FTZ R164, R161, c[0x0][0x23c], -R4.reuse ;  /* 0x00008f00a1a47a23 */ /* 0x100fe20000010804 */
[----:B------:R1:W5:Y:S01]  /*ef80*/  LDL.LU R222, [R1+0xe8] ;  /* 0x0000e80001de7983 */ /* 0x0003620000300800 */
[----:B------:R-:W-:-:S02]  /*ef90*/  FFMA.FTZ R178, R162, c[0x0][0x23c], -R4 ;  /* 0x00008f00a2b27a23 */ /* 0x000fc40000010804 */
[--C-:B------:R-:W-:Y:S02]  /*efa0*/  FFMA.FTZ R179, R163, c[0x0][0x23c], -R4.reuse ;  /* 0x00008f00a3b37a23 */ /* 0x100fe40000010804 */
[--C-:B------:R-:W-:Y:S02]  /*efb0*/  FFMA.FTZ R180, R153, c[0x0][0x23c], -R4.reuse ;  /* 0x00008f0099b47a23 */ /* 0x100fe40000010804 */
[--C-:B------:R-:W-:Y:S02]  /*efc0*/  FFMA.FTZ R181, R154, c[0x0][0x23c], -R4.reuse ;  /* 0x00008f009ab57a23 */ /* 0x100fe40000010804 */
[--C-:B------:R-:W-:Y:S02]  /*efd0*/  FFMA.FTZ R195, R199, c[0x0][0x23c], -R4.reuse ;  /* 0x00008f00c7c37a23 */ /* 0x100fe40000010804 */
[----:B--2---:R-:W-:Y:S02]  /*efe0*/  FFMA.FTZ R8, R252, c[0x0][0x23c], -R4 ;  /* 0x00008f00fc087a23 */ /* 0x004fe40000010804 */
[----:B------:R-:W-:-:S02]  /*eff0*/  FFMA.FTZ R160, R137, c[0x0][0x23c], -R2 ;  /* 0x00008f0089a07a23 */ /* 0x000fc40000010802 */
[----:B------:R-:W-:Y:S01]  /*f000*/  FFMA.FTZ R127, R210, c[0x0][0x23c], -R5 ;  /* 0x00008f00d27f7a23 */ /* 0x000fe20000010805 */
[----:B----4-:R-:W-:Y:S01]  /*f010*/  MOV R232, R11 ;  /* 0x0000000b00e87202 */ /* 0x010fe20000000f00 */
        /* <DEDUP_REMOVED lines=10> */
[----:B------:R-:W-:Y:S01]  /*f0c0*/  FFMA.FTZ R252, R236, c[0x0][0x23c], -R2 ;  /* 0x00008f00ecfc7a23 */ /* 0x000fe20000010802 */
[----:B------:R-:W-:Y:S01]  /*f0d0*/  MOV R110, R168 ;  /* 0x000000a8006e7202 */ /* 0x000fe20000000f00 */
[--C-:B------:R-:W-:Y:S01]  /*f0e0*/  FFMA.FTZ R2, R131, c[0x0][0x23c], -R0.reuse ;  /* 0x00008f0083027a23 */ /* 0x100fe20000010800 */
[----:B------:R1:W5:Y:S01]  /*f0f0*/  LDL.LU R221, [R1+0xe4] ;  /* 0x0000e40001dd7983 */ /* 0x0003620000300800 */
[----:B------:R-:W-:-:S02]  /*f100*/  FFMA.FTZ R137, R108, c[0x0][0x23c], -R0 ;  /* 0x00008f006c897a23 */ /* 0x000fc40000010800 */
[--C-:B------:R-:W-:Y:S01]  /*f110*/  FFMA.FTZ R140, R101, c[0x0][0x23c], -R0.reuse ;  /* 0x00008f00658c7a23 */ /* 0x100fe20000010800 */
[----:B------:R3:W4:Y:S01]  /*f120*/  MUFU.EX2 R7, R3 ;  /* 0x0000000300077308 */ /* 0x0007220000000800 */
[--C-:B------:R-:W-:Y:S02]  /*f130*/  FFMA.FTZ R154, R95, c[0x0][0x23c], -R0.reuse ;  /* 0x00008f005f9a7a23 */ /* 0x100fe40000010800 */
[--C-:B------:R-:W-:Y:S02]  /*f140*/  FFMA.FTZ R159, R84, c[0x0][0x23c], -R0.reuse ;  /* 0x00008f00549f7a23 */ /* 0x100fe40000010800 */
[----:B------:R-:W-:Y:S01]  /*f150*/  FFMA.FTZ R190, R22, c[0x0][0x23c], -R0 ;  /* 0x00008f0016be7a23 */ /* 0x000fe20000010800 */
[----:B------:R-:W-:Y:S01]  /*f160*/  MOV R101, R12 ;  /* 0x0000000c00657202 */ /* 0x000fe20000000f00 */
[----:B------:R-:W-:Y:S02]  /*f170*/  IMAD.MOV.U32 R153, RZ, RZ, R72 ;  /* 0x000000ffff997224 */ /* 0x000fe400078e0048 */
[--C-:B--2---:R-:W-:Y:S01]  /*f180*/  FFMA.FTZ R4, R204, c[0x0][0x23c], -R0.reuse ;  /* 0x00008f00cc047a23 */ /* 0x104fe20000010800 */
[----:B------:R2:W-:Y:S01]  /*f190*/  MUFU.EX2 R219, R2 ;  /* 0x0000000200db7308 */ /* 0x0005e20000000800 */
[----:B------:R-:W-:Y:S01]  /*f1a0*/  FFMA.FTZ R136, R207, c[0x0][0x23c], -R5 ;  /* 0x00008f00cf887a23 */ /* 0x000fe20000010805 */
[----:B------:R-:W-:Y:S01]  /*f1b0*/  LDSM.16.MT88.4 R20, [R216+0x8800] ;  /* 0x00880000d814783b */ /* 0x000fe20000004200 */
[----:B---3--:R-:W-:-:S02]  /*f1c0*/  FFMA.FTZ R3, R132, c[0x0][0x23c], -R0 ;  /* 0x00008f0084037a23 */ /* 0x008fc40000010800 */
[----:B------:R-:W-:Y:S02]  /*f1d0*/  FFMA.FTZ R0, R240, c[0x0][0x23c], -R5 ;  /* 0x00008f00f0007a23 */ /* 0x000fe40000010805 */
[----:B------:R-:W-:Y:S02]  /*f1e0*/  IMAD.MOV.U32 R240, RZ, RZ, R13 ;  /* 0x000000fffff07224 */ /* 0x000fe400078e000d */
[----:B------:R-:W3:Y:S01]  /*f1f0*/  LDSM.16.MT88.4 R12, [R213+0x8800] ;  /* 0x00880000d50c783b */ /* 0x000ee20000004200 */
[----:B------:R1:W1:Y:S01]  /*f200*/  MUFU.EX2 R72, R4 ;  /* 0x0000000400487308 */ /* 0x0002620000000800 */
[----:B--2---:R-:W-:Y:S01]  /*f210*/  FFMA.FTZ R2, R233, c[0x0][0x23c], -R5 ;  /* 0x00008f00e9027a23 */ /* 0x004fe20000010805 */
[----:B------:R-:W-:-:S06]  /*f220*/  MOV R233, R218 ;  /* 0x000000da00e97202 */ /* 0x000fcc0000000f00 */
[----:B------:R2:W2:Y:S01]  /*f230*/  MUFU.EX2 R250, R3 ;  /* 0x0000000300fa7308 */ /* 0x0004a20000000800 */
[----:B-1----:R-:W-:-:S07]  /*f240*/  FFMA.FTZ R4, R238, c[0x0][0x23c], -R5 ;  /* 0x00008f00ee047a23 */ /* 0x002fce0000010805 */
[----:B------:R1:W-:Y:S01]  /*f250*/  MUFU.EX2 R182, R0 ;  /* 0x0000000000b67308 */ /* 0x0003e20000000800 */
[----:B--2---:R-:W-:-:S07]  /*f260*/  FFMA.FTZ R3, R235, c[0x0][0x23c], -R5 ;  /* 0x00008f00eb037a23 */ /* 0x004fce0000010805 */
[----:B------:R2:W-:Y:S08]  /*f270*/  MUFU.EX2 R205, R4 ;  /* 0x0000000400cd7308 */ /* 0x0005f00000000800 */
[----:B------:R-:W-:Y:S08]  /*f280*/  MUFU.EX2 R204, R3 ;  /* 0x0000000300cc7308 */ /* 0x000ff00000000800 */
[----:B------:R-:W2:Y:S01]  /*f290*/  MUFU.EX2 R218, R2 ;  /* 0x0000000200da7308 */ /* 0x000ea20000000800 */
[----:B----4-:R-:W-:Y:S01]  /*f2a0*/  IMAD.MOV.U32 R210, RZ, RZ, R7 ;  /* 0x000000ffffd27224 */ /* 0x010fe200078e0007 */
[----:B------:R-:W-:Y:S01]  /*f2b0*/  MOV R207, R10 ;  /* 0x0000000a00cf7202 */ /* 0x000fe20000000f00 */
[----:B------:R-:W-:Y:S01]  /*f2c0*/  IMAD.MOV.U32 R103, RZ, RZ, R173 ;  /* 0x000000ffff677224 */ /* 0x000fe200078e00ad */
[----:B------:R-:W-:Y:S01]  /*f2d0*/  MOV R108, R169 ;  /* 0x000000a9006c7202 */ /* 0x000fe20000000f00 */
[----:B------:R-:W-:Y:S01]  /*f2e0*/  IMAD.MOV.U32 R235, RZ, RZ, R191 ;  /* 0x000000ffffeb7224 */ /* 0x000fe200078e00bf */
[----:B------:R-:W-:Y:S01]  /*f2f0*/  MOV R84, R153 ;  /* 0x0000009900547202 */ /* 0x000fe20000000f00 */
[--C-:B------:R-:W-:Y:S01]  /*f300*/  FFMA.FTZ R24, R237, c[0x0][0x23c], -R5.reuse ;  /* 0x00008f00ed187a23 */ /* 0x100fe20000010805 */
[----:B------:R-:W-:Y:S01]  /*f310*/  MOV R78, R156 ;  /* 0x0000009c004e7202 */ /* 0x000fe20000000f00 */
[--C-:B-1----:R-:W-:Y:S01]  /*f320*/  FFMA.FTZ R0, R234, c[0x0][0x23c], -R5.reuse ;  /* 0x00008f00ea007a23 */ /* 0x102fe20000010805 */
[----:B------:R-:W-:Y:S01]  /*f330*/  MOV R238, R158 ;  /* 0x0000009e00ee7202 */ /* 0x000fe20000000f00 */
[--C-:B------:R-:W-:Y:S01]  /*f340*/  FFMA.FTZ R125, R211, c[0x0][0x23c], -R5.reuse ;  /* 0x00008f00d37d7a23 */ /* 0x100fe20000010805 */
[----:B------:R-:W-:Y:S01]  /*f350*/  F2FP.PACK_AB R10, R232, R186 ;  /* 0x000000bae80a723e */ /* 0x000fe200000000ff */
[--C-:B------:R-:W-:Y:S01]  /*f360*/  FFMA.FTZ R131, R209, c[0x0][0x23c], -R5.reuse ;  /* 0x00008f00d1837a23 */ /* 0x100fe20000010805 */
[----:B------:R-:W-:Y:S01]  /*f370*/  F2FP.PACK_AB R11, R210, R184 ;  /* 0x000000b8d20b723e */ /* 0x000fe200000000ff */
[----:B------:R-:W-:Y:S01]  /*f380*/  FFMA.FTZ R132, R208, c[0x0][0x23c], -R5 ;  /* 0x00008f00d0847a23 */ /* 0x000fe20000010805 */
[----:B--2---:R-:W-:Y:S01]  /*f390*/  F2FP.PACK_AB R4, R72, R183 ;  /* 0x000000b74804723e */ /* 0x004fe200000000ff */
[----:B------:R-:W-:Y:S01]  /*f3a0*/  IMAD.MOV.U32 R236, RZ, RZ, R9 ;  /* 0x000000ffffec7224 */ /* 0x000fe200078e0009 */
[----:B------:R-:W-:Y:S01]  /*f3b0*/  F2FP.PACK_AB R9, R101, R199 ;  /* 0x000000c76509723e */ /* 0x000fe200000000ff */
[----:B------:R-:W-:Y:S01]  /*f3c0*/  IMAD.MOV.U32 R241, RZ, RZ, R8 ;  /* 0x000000fffff17224 */ /* 0x000fe200078e0008 */
[----:B------:R-:W-:Y:S01]  /*f3d0*/  F2FP.PACK_AB R8, R240, R207 ;  /* 0x000000cff008723e */ /* 0x000fe200000000ff */
[--C-:B------:R-:W-:Y:S01]  /*f3e0*/  FFMA.FTZ R153, R109, c[0x0][0x23c], -R5.reuse ;  /* 0x00008f006d997a23 */ /* 0x100fe20000010805 */
[----:B------:R-:W-:Y:S01]  /*f3f0*/  F2FP.PACK_AB R6, R219, R250 ;  /* 0x000000fadb06723e */ /* 0x000fe200000000ff */
[--C-:B------:R-:W-:Y:S01]  /*f400*/  FFMA.FTZ R156, R102, c[0x0][0x23c], -R5.reuse ;  /* 0x00008f00669c7a23 */ /* 0x100fe20000010805 */
[----:B------:R-:W-:Y:S01]  /*f410*/  F2FP.PACK_AB R7, R218, R204 ;  /* 0x000000ccda07723e */ /* 0x000fe200000000ff */
[----:B------:R-:W-:-:S02]  /*f420*/  FFMA.FTZ R158, R100, c[0x0][0x23c], -R5 ;  /* 0x00008f00649e7a23 */ /* 0x000fc40000010805 */
[--C-:B------:R-:W-:Y:S02]  /*f430*/  FFMA.FTZ R168, R94, c[0x0][0x23c], -R5.reuse ;  /* 0x00008f005ea87a23 */ /* 0x100fe40000010805 */
[--C-:B------:R-:W-:Y:S02]  /*f440*/  FFMA.FTZ R169, R92, c[0x0][0x23c], -R5.reuse ;  /* 0x00008f005ca97a23 */ /* 0x100fe40000010805 */
[--C-:B------:R-:W-:Y:S02]  /*f450*/  FFMA.FTZ R173, R85, c[0x0][0x23c], -R5.reuse ;  /* 0x00008f0055ad7a23 */ /* 0x100fe40000010805 */
[--C-:B------:R-:W-:Y:S02]  /*f460*/  FFMA.FTZ R175, R86, c[0x0][0x23c], -R5.reuse ;  /* 0x00008f0056af7a23 */ /* 0x100fe40000010805 */
[--C-:B------:R-:W-:Y:S02]  /*f470*/  FFMA.FTZ R187, R77, c[0x0][0x23c], -R5.reuse ;  /* 0x00008f004dbb7a23 */ /* 0x100fe40000010805 */
[----:B------:R-:W-:Y:S01]  /*f480*/  FFMA.FTZ R191, R76, c[0x0][0x23c], -R5 ;  /* 0x00008f004cbf7a23 */ /* 0x000fe20000010805 */
[----:B------:R-:W-:Y:S01]  /*f490*/  F2FP.PACK_AB R5, R205, R182 ;  /* 0x000000b6cd05723e */ /* 0x000fe200000000ff */
[-C--:B---3--:R-:W-:Y:S08]  /*f4a0*/  HMMA.16816.F32 R112, R8, R12.reuse, R112 ;  /* 0x0000000c0870723c */ /* 0x088ff00000001870 */
        /* <DEDUP_REMOVED lines=9> */
[----:B------:R-:W-:Y:S06]  /*f540*/  MUFU.EX2 R208, R25 ;  /* 0x0000001900d07308 */ /* 0x000fec0000000800 */
[C---:B------:R-:W-:Y:S02]  /*f550*/  HMMA.16816.F32 R40, R4.reuse, R16, R40 ;  /* 0x000000100428723c */ /* 0x040fe40000001828 */
[----:B------:R-:W-:Y:S06]  /*f560*/  MUFU.EX2 R209, R29 ;  /* 0x0000001d00d17308 */ /* 0x000fec0000000800 */
[C---:B------:R-:W-:Y:S02]  /*f570*/  HMMA.16816.F32 R36, R4.reuse, R18, R36 ;  /* 0x000000120424723c */ /* 0x040fe40000001824 */
[----:B------:R-:W-:Y:S06]  /*f580*/  MUFU.EX2 R211, R26 ;  /* 0x0000001a00d37308 */ /* 0x000fec0000000800 */
[C---:B-1----:R-:W-:Y:S02]  /*f590*/  HMMA.16816.F32 R60, R4.reuse, R12, R60 ;  /* 0x0000000c043c723c */ /* 0x042fe4000000183c */
[----:B------:R-:W-:Y:S06]  /*f5a0*/  MUFU.EX2 R25, R0 ;  /* 0x0000000000197308 */ /* 0x000fec0000000800 */
[----:B------:R-:W-:Y:S02]  /*f5b0*/  HMMA.16816.F32 R32, R4, R14, R32 ;  /* 0x0000000e0420723c */ /* 0x000fe40000001820 */
[----:B------:R-:W1:Y:S06]  /*f5c0*/  MUFU.EX2 R4, R27 ;  /* 0x0000001b00047308 */ /* 0x000e6c0000000800 */
[C---:B------:R-:W-:Y:S07]  /*f5d0*/  HMMA.16816.F32 R92, R8.reuse, R12, R68 ;  /* 0x0000000c085c723c */ /* 0x040fee0000001844 */
[----:B------:R-:W-:Y:S01]  /*f5e0*/  MOV R68, R78 ;  /* 0x0000004e00447202 */ /* 0x000fe20000000f00 */
[----:B------:R-:W-:Y:S01]  /*f5f0*/  HMMA.16816.F32 R96, R8, R16, R96 ;  /* 0x000000100860723c */ /* 0x000fe20000001860 */
[----:B------:R-:W-:-:S02]  /*f600*/  IMAD.MOV.U32 R70, RZ, RZ, R235 ;  /* 0x000000ffff467224 */ /* 0x000fc400078e00eb */
[----:B------:R-:W3:Y:S05]  /*f610*/  MUFU.EX2 R235, R28 ;  /* 0x0000001c00eb7308 */ /* 0x000eea0000000800 */
[C---:B------:R-:W-:Y:S01]  /*f620*/  HMMA.16816.F32 R76, R8.reuse, R14, R64 ;  /* 0x0000000e084c723c */ /* 0x040fe20000001840 */
[----:B------:R-:W-:Y:S01]  /*f630*/  IMAD.MOV.U32 R234, RZ, RZ, R108 ;  /* 0x000000ffffea7224 */ /* 0x000fe200078e006c */
[----:B------:R-:W-:Y:S01]  /*f640*/  MOV R237, R110 ;  /* 0x0000006e00ed7202 */ /* 0x000fe20000000f00 */
[----:B------:R-:W-:Y:S04]  /*f650*/  LDSM.16.MT88.4 R12, [R214+0x9000] ;  /* 0x00900000d60c783b */ /* 0x000fe80000004200 */
[----:B------:R-:W-:Y:S01]  /*f660*/  MOV R67, R220 ;  /* 0x000000dc00437202 */ /* 0x000fe20000000f00 */
[----:B------:R-:W-:Y:S01]  /*f670*/  HMMA.16816.F32 R104, R8, R18, R104 ;  /* 0x000000120868723c */ /* 0x000fe20000001868 */
[----:B------:R1:W4:Y:S01]  /*f680*/  MUFU.EX2 R220, R24 ;  /* 0x0000001800dc7308 */ /* 0x0003220000000800 */
[----:B------:R-:W2:Y:S07]  /*f690*/  LDSM.16.MT88.4 R16, [R216+0x9000] ;  /* 0x00900000d810783b */ /* 0x000eae0000004200 */
[----:B------:R-:W4:Y:S01]  /*f6a0*/  MUFU.EX2 R8, R30 ;  /* 0x0000001e00087308 */ /* 0x000f220000000800 */
[----:B-1----:R-:W-:-:S02]  /*f6b0*/  MOV R24, R4 ;  /* 0x0000000400187202 */ /* 0x002fc40000000f00 */
[----:B---3--:R-:W-:Y:S02]  /*f6c0*/  F2FP.PACK_AB R4, R235, R209 ;  /* 0x000000d1eb04723e */ /* 0x008fe400000000ff */
[----:B----4-:R-:W-:Y:S02]  /*f6d0*/  F2FP.PACK_AB R5, R220, R208 ;  /* 0x000000d0dc05723e */ /* 0x010fe400000000ff */
[----:B------:R-:W-:Y:S02]  /*f6e0*/  F2FP.PACK_AB R6, R211, R24 ;  /* 0x00000018d306723e */ /* 0x000fe400000000ff */
[----:B------:R-:W-:Y:S02]  /*f6f0*/  F2FP.PACK_AB R7, R8, R25 ;  /* 0x000000190807723e */ /* 0x000fe400000000ff */
[----:B------:R-:W-:-:S05]  /*f700*/  MOV R239, R111 ;  /* 0x0000006f00ef7202 */ /* 0x000fca0000000f00 */
[----:B--2---:R-:W-:Y:S07]  /*f710*/  HMMA.16816.F32 R108, R4, R20, R56 ;  /* 0x00000014046c723c */ /* 0x004fee0000001838 */
[----:B------:R-:W-:Y:S02]  /*f720*/  MOV R57, R8 ;  /* 0x0000000800397202 */ /* 0x000fe40000000f00 */
[----:B------:R-:W1:Y:S01]  /*f730*/  LDSM.16.MT88.4 R8, [R215+0x9000] ;  /* 0x00900000d708783b */ /* 0x000e620000004200 */
        /* <DEDUP_REMOVED lines=9> */
[----:B------:R-:W-:Y:S01]  /*f7d0*/  MUFU.EX2 R186, R122 ;  /* 0x0000007a00ba7308 */ /* 0x000fe20000000800 */
[----:B------:R-:W-:Y:S01]  /*f7e0*/  MOV R27, R212 ;  /* 0x000000d4001b7202 */ /* 0x000fe20000000f00 */
[----:B------:R-:W-:Y:S01]  /*f7f0*/  IMAD.MOV.U32 R66, RZ, RZ, R103 ;  /* 0x000000ffff427224 */ /* 0x000fe200078e0067 */
[----:B------:R-:W-:-:S05]  /*f800*/  MOV R69, R238 ;  /* 0x000000ee00457202 */ /* 0x000fca0000000f00 */
[----:B------:R-:W-:Y:S01]  /*f810*/  MUFU.EX2 R217, R121 ;  /* 0x0000007900d97308 */ /* 0x000fe20000000800 */
[----:B------:R-:W-:Y:S02]  /*f820*/  MOV R65, R101 ;  /* 0x0000006500417202 */ /* 0x000fe40000000f00 */
[----:B------:R-:W-:-:S05]  /*f830*/  MOV R238, R73 ;  /* 0x0000004900ee7202 */ /* 0x000fca0000000f00 */
[----:B------:R-:W-:Y:S01]  /*f840*/  MUFU.EX2 R234, R119 ;  /* 0x0000007700ea7308 */ /* 0x000fe20000000800 */
[----:B------:R-:W-:Y:S01]  /*f850*/  MOV R30, R72 ;  /* 0x00000048001e7202 */ /* 0x000fe20000000f00 */
[C---:B------:R-:W-:Y:S06]  /*f860*/  HMMA.16816.F32 R100, R4.reuse, R22, R52 ;  /* 0x000000160464723c */ /* 0x040fec0000001834 */
[----:B------:R-:W-:Y:S01]  /*f870*/  MUFU.EX2 R184, R118 ;  /* 0x0000007600b87308 */ /* 0x000fe20000000800 */
[----:B------:R-:W-:Y:S01]  /*f880*/  MOV R52, R66 ;  /* 0x0000004200347202 */ /* 0x000fe20000000f00 */
[----:B------:R-:W-:Y:S06]  /*f890*/  HMMA.16816.F32 R72, R4, R18, R44 ;  /* 0x000000120448723c */ /* 0x000fec000000182c */
[----:B------:R-:W2:Y:S01]  /*f8a0*/  MUFU.EX2 R212, R117 ;  /* 0x0000007500d47308 */ /* 0x000ea20000000800 */
[----:B------:R-:W-:-:S07]  /*f8b0*/  MOV R46, R67 ;  /* 0x00000043002e7202 */ /* 0x000fce0000000f00 */
[----:B------:R3:W-:Y:S08]  /*f8c0*/  MUFU.EX2 R237, R116 ;  /* 0x0000007400ed7308 */ /* 0x0007f00000000800 */
[----:B------:R-:W4:Y:S01]  /*f8d0*/  MUFU.EX2 R233, R31 ;  /* 0x0000001f00e97308 */ /* 0x000f220000000800 */
[----:B------:R-:W-:Y:S01]  /*f8e0*/  IMAD.MOV.U32 R2, RZ, RZ, R84 ;  /* 0x000000ffff027224 */ /* 0x000fe200078e0054 */
[----:B------:R-:W-:Y:S01]  /*f8f0*/  MOV R3, R87 ;  /* 0x0000005700037202 */ /* 0x000fe20000000f00 */
[----:B------:R-:W-:Y:S01]  /*f900*/  IMAD.MOV.U32 R47, RZ, RZ, R65 ;  /* 0x000000ffff2f7224 */ /* 0x000fe200078e0041 */
[----:B------:R-:W-:Y:S01]  /*f910*/  HMMA.16816.F32 R84, R4, R16, R48 ;  /* 0x000000100454723c */ /* 0x000fe20000001830 */
[----:B------:R-:W-:Y:S01]  /*f920*/  IMAD.MOV.U32 R0, RZ, RZ, R68 ;  /* 0x000000ffff007224 */ /* 0x000fe200078e0044 */
[----:B------:R-:W-:Y:S01]  /*f930*/  MOV R53, R69 ;  /* 0x0000004500357202 */ /* 0x000fe20000000f00 */
[----:B------:R-:W-:Y:S01]  /*f940*/  IMAD.MOV.U32 R55, RZ, RZ, R71 ;  /* 0x000000ffff377224 */ /* 0x000fe200078e0047 */
[----:B------:R-:W-:-:S04]  /*f950*/  MOV R54, R70 ;  /* 0x0000004600367202 */ /* 0x000fc80000000f00 */
[C---:B------:R-:W-:Y:S08]  /*f960*/  HMMA.16816.F32 R68, R4.reuse, R12, R40 ;  /* 0x0000000c0444723c */ /* 0x040ff00000001828 */
[C---:B------:R-:W-:Y:S08]  /*f970*/  HMMA.16816.F32 R64, R4.reuse, R14, R36 ;  /* 0x0000000e0440723c */ /* 0x040ff00000001824 */
[C---:B-1----:R-:W-:Y:S08]  /*f980*/  HMMA.16816.F32 R60, R4.reuse, R8, R60 ;  /* 0x00000008043c723c */ /* 0x042ff0000000183c */
[----:B------:R-:W-:Y:S07]  /*f990*/  HMMA.16816.F32 R48, R4, R10, R32 ;  /* 0x0000000a0430723c */ /* 0x000fee0000001820 */
[----:B------:R-:W-:Y:S01]  /*f9a0*/  FADD.FTZ R4, R52, R46 ;  /* 0x0000002e34047221 */ /* 0x000fe20000010000 */
[----:B--2---:R-:W-:-:S02]  /*f9b0*/  F2FP.PACK_AB R5, R212, R184 ;  /* 0x000000b8d405723e */ /* 0x004fc400000000ff */
[----:B------:R-:W-:Y:S01]  /*f9c0*/  F2FP.PACK_AB R6, R234, R120 ;  /* 0x00000078ea06723e */ /* 0x000fe200000000ff */
[----:B---3--:R-:W-:Y:S01]  /*f9d0*/  FADD.FTZ R116, R53, R4 ;  /* 0x0000000435747221 */ /* 0x008fe20000010000 */
[----:B------:R-:W-:Y:S02]  /*f9e0*/  F2FP.PACK_AB R4, R217, R186 ;  /* 0x000000bad904723e */ /* 0x000fe400000000ff */
[----:B----4-:R-:W-:Y:S01]  /*f9f0*/  F2FP.PACK_AB R7, R233, R237 ;  /* 0x000000ede907723e */ /* 0x010fe200000000ff */
[----:B------:R-:W-:Y:S02]  /*fa00*/  FADD.FTZ R3, R3, R188 ;  /* 0x000000bc03037221 */ /* 0x000fe40000010000 */
[----:B------:R-:W-:Y:S02]  /*fa10*/  FADD.FTZ R2, R2, R124 ;  /* 0x0000007c02027221 */ /* 0x000fe40000010000 */
[----:B------:R-:W-:Y:S02]  /*fa20*/  FADD.FTZ R3, R54, R3 ;  /* 0x0000000336037221 */ /* 0x000fe40000010000 */
[----:B------:R-:W-:-:S02]  /*fa30*/  FADD.FTZ R2, R55, R2 ;  /* 0x0000000237027221 */ /* 0x000fc40000010000 */
[C---:B------:R-:W-:Y:S07]  /*fa40*/  HMMA.16816.F32 R52, R4.reuse, R22, R148 ;  /* 0x000000160434723c */ /* 0x040fee0000001894 */
[----:B------:R-:W-:Y:S01]  /*fa50*/  MOV R151, R47 ;  /* 0x0000002f00977202 */ /* 0x000fe20000000f00 */
[----:B------:R-:W-:Y:S01]  /*fa60*/  HMMA.16816.F32 R36, R4, R18, R88 ;  /* 0x000000120424723c */ /* 0x000fe20000001858 */
[----:B------:R-:W-:-:S06]  /*fa70*/  FADD.FTZ R0, R0, R123 ;  /* 0x0000007b00007221 */ /* 0x000fcc0000010000 */
[----:B------:R-:W-:Y:S01]  /*fa80*/  IMAD.MOV.U32 R91, RZ, RZ, R24 ;  /* 0x000000ffff5b7224 */ /* 0x000fe200078e0018 */
[----:B------:R-:W-:Y:S01]  /*fa90*/  HMMA.16816.F32 R44, R4, R10, R76 ;  /* 0x0000000a042c723c */ /* 0x000fe2000000184c */
[----:B------:R-:W-:-:S06]  /*faa0*/  MOV R90, R25 ;  /* 0x00000019005a7202 */ /* 0x000fcc0000000f00 */
[----:B------:R-:W-:Y:S02]  /*fab0*/  MOV R78, R26 ;  /* 0x0000001a004e7202 */ /* 0x000fe40000000f00 */
[----:B------:R-:W-:Y:S02]  /*fac0*/  MOV R79, R27 ;  /* 0x0000001b004f7202 */ /* 0x000fe40000000f00 */
[----:B------:R-:W1:Y:S01]  /*fad0*/  LDSM.16.MT88.4 R24, [R215+0x9800] ;  /* 0x00980000d718783b */ /* 0x000e620000004200 */
[C---:B------:R-:W-:Y:S01]  /*fae0*/  HMMA.16816.F32 R40, R4.reuse, R16, R80 ;  /* 0x000000100428723c */ /* 0x040fe20000001850 */
[----:B------:R-:W-:Y:S01]  /*faf0*/  FADD.FTZ R0, R56, R0 ;  /* 0x0000000038007221 */ /* 0x000fe20000010000 */
[----:B------:R-:W-:Y:S01]  /*fb00*/  MOV R119, R57 ;  /* 0x0000003900777202 */ /* 0x000fe20000000f00 */
[----:B------:R-:W-:Y:S01]  /*fb10*/  IMAD.MOV.U32 R117, RZ, RZ, R59 ;  /* 0x000000ffff757224 */ /* 0x000fe200078e003b */
[----:B------:R-:W-:Y:S01]  /*fb20*/  MOV R118, R58 ;  /* 0x0000003a00767202 */ /* 0x000fe20000000f00 */
[----:B------:R2:W-:Y:S01]  /*fb30*/  MUFU.EX2 R149, R130 ;  /* 0x0000008200957308 */ /* 0x0005e20000000800 */
[----:B------:R-:W3:Y:S01]  /*fb40*/  LDSM.16.MT88.4 R16, [R213+0x9800] ;  /* 0x00980000d510783b */ /* 0x000ee20000004200 */
[----:B------:R-:W-:Y:S01]  /*fb50*/  MOV R83, R30 ;  /* 0x0000001e00537202 */ /* 0x000fe20000000f00 */
[C---:B------:R-:W-:Y:S05]  /*fb60*/  HMMA.16816.F32 R56, R4.reuse, R20, R112 ;  /* 0x000000140438723c */ /* 0x040fea0000001870 */
[----:B------:R4:W-:Y:S03]  /*fb70*/  MUFU.EX2 R80, R129 ;  /* 0x0000008100507308 */ /* 0x0009e60000000800 */
[----:B------:R-:W-:Y:S01]  /*fb80*/  HMMA.16816.F32 R32, R4, R12, R96 ;  /* 0x0000000c0420723c */ /* 0x000fe20000001860 */
[----:B--2---:R-:W-:-:S07]  /*fb90*/  MOV R130, R28 ;  /* 0x0000001c00827202 */ /* 0x004fce0000000f00 */
[----:B------:R-:W-:Y:S01]  /*fba0*/  HMMA.16816.F32 R20, R4, R14, R104 ;  /* 0x0000000e0414723c */ /* 0x000fe20000001868 */
[----:B------:R-:W2:Y:S01]  /*fbb0*/  LDSM.16.MT88.4 R12, [R216+0x9800] ;  /* 0x00980000d80c783b */ /* 0x000ea20000004200 */
[----:B----4-:R-:W-:-:S06]  /*fbc0*/  MOV R129, R29 ;  /* 0x0000001d00817202 */ /* 0x010fcc0000000f00 */
[----:B------:R-:W-:Y:S01]  /*fbd0*/  HMMA.16816.F32 R28, R4, R8, R92 ;  /* 0x00000008041c723c */ /* 0x000fe2000000185c */
[----:B------:R-:W4:Y:S01]  /*fbe0*/  LDSM.16.MT88.4 R8, [R214+0x9800] ;  /* 0x00980000d608783b */ /* 0x000f220000004200 */
[----:B------:R1:W-:Y:S01]  /*fbf0*/  MUFU.EX2 R82, R128 ;  /* 0x0000008000527308 */ /* 0x0003e20000000800 */
[----:B------:R-:W-:-:S07]  /*fc00*/  MOV R89, R237 ;  /* 0x000000ed00597202 */ /* 0x000fce0000000f00 */
[----:B------:R-:W2:Y:S01]  /*fc10*/  MUFU.EX2 R237, R126 ;  /* 0x0000007e00ed7308 */ /* 0x000ea20000000800 */
[----:B-1----:R-:W-:-:S07]  /*fc20*/  IMAD.MOV.U32 R128, RZ, RZ, R239 ;  /* 0x000000ffff807224 */ /* 0x002fce00078e00ef */
[----:B------:R-:W-:Y:S08]  /*fc30*/  MUFU.EX2 R148, R127 ;  /* 0x0000007f00947308 */ /* 0x000ff00000000800 */
[----:B------:R-:W1:Y:S08]  /*fc40*/  MUFU.EX2 R239, R125 ;  /* 0x0000007d00ef7308 */ /* 0x000e700000000800 */
[----:B------:R-:W-:Y:S08]  /*fc50*/  MUFU.EX2 R81, R131 ;  /* 0x0000008300517308 */ /* 0x000ff00000000800 */
[----:B------:R-:W3:Y:S01]  /*fc60*/  MUFU.EX2 R150, R132 ;  /* 0x0000008400967308 */ /* 0x000ee20000000800 */
[----:B--2---:R-:W-:-:S02]  /*fc70*/  F2FP.PACK_AB R4, R149, R237 ;  /* 0x000000ed9504723e */ /* 0x004fc400000000ff */
[----:B-1----:R-:W-:Y:S02]  /*fc80*/  F2FP.PACK_AB R5, R148, R239 ;  /* 0x000000ef9405723e */ /* 0x002fe400000000ff */
[----:B------:R-:W-:-:S03]  /*fc90*/  F2FP.PACK_AB R6, R82, R80 ;  /* 0x000000505206723e */ /* 0x000fc600000000ff */
[----:B------:R-:W1:Y:S01]  /*fca0*/  MUFU.EX2 R76, R145 ;  /* 0x00000091004c7308 */ /* 0x000e620000000800 */
[----:B---3--:R-:W-:-:S07]  /*fcb0*/  F2FP.PACK_AB R7, R150, R81 ;  /* 0x000000519607723e */ /* 0x008fce00000000ff */
[----:B------:R-:W-:Y:S01]  /*fcc0*/  MUFU.EX2 R152, R152 ;  /* 0x0000009800987308 */ /* 0x000fe20000000800 */
[C---:B------:R-:W-:Y:S07]  /*fcd0*/  HMMA.16816.F32 R92, R4.reuse, R26, R48 ;  /* 0x0000001a045c723c */ /* 0x040fee0000001830 */
[----:B------:R-:W-:Y:S08]  /*fce0*/  MUFU.EX2 R147, R147 ;  /* 0x0000009300937308 */ /* 0x000ff00000000800 */
[----:B------:R-:W-:Y:S08]  /*fcf0*/  MUFU.EX2 R146, R146 ;  /* 0x0000009200927308 */ /* 0x000ff00000000800 */
[----:B------:R1:W-:Y:S08]  /*fd00*/  MUFU.EX2 R188, R144 ;  /* 0x0000009000bc7308 */ /* 0x0003f00000000800 */
[----:B------:R-:W2:Y:S08]  /*fd10*/  MUFU.EX2 R143, R143 ;  /* 0x0000008f008f7308 */ /* 0x000eb00000000800 */
[----:B------:R-:W-:Y:S08]  /*fd20*/  MUFU.EX2 R48, R142 ;  /* 0x0000008e00307308 */ /* 0x000ff00000000800 */
[----:B------:R-:W3:Y:S01]  /*fd30*/  MUFU.EX2 R145, R141 ;  /* 0x0000008d00917308 */ /* 0x000ee20000000800 */
[----:B------:R-:W-:Y:S01]  /*fd40*/  IMAD.MOV.U32 R88, RZ, RZ, R120 ;  /* 0x000000ffff587224 */ /* 0x000fe200078e0078 */
[----:B------:R-:W-:Y:S01]  /*fd50*/  HMMA.16816.F32 R124, R4, R16, R108 ;  /* 0x00000010047c723c */ /* 0x000fe2000000186c */
[----:B-1----:R-:W-:-:S07]  /*fd60*/  IMAD.MOV.U32 R144, RZ, RZ, R76 ;  /* 0x000000ffff907224 */ /* 0x002fce00078e004c */
[C---:B------:R-:W-:Y:S08]  /*fd70*/  HMMA.16816.F32 R120, R4.reuse, R18, R100 ;  /* 0x000000120478723c */ /* 0x040ff00000001864 */
[C---:B------:R-:W-:Y:S08]  /*fd80*/  HMMA.16816.F32 R112, R4.reuse, R12, R84 ;  /* 0x0000000c0470723c */ /* 0x040ff00000001854 */
[C---:B------:R-:W-:Y:S08]  /*fd90*/  HMMA.16816.F32 R108, R4.reuse, R14, R72 ;  /* 0x0000000e046c723c */ /* 0x040ff00000001848 */
[C---:B----4-:R-:W-:Y:S08]  /*fda0*/  HMMA.16816.F32 R104, R4.reuse, R8, R68 ;  /* 0x000000080468723c */ /* 0x050ff00000001844 */
[C---:B------:R-:W-:Y:S08]  /*fdb0*/  HMMA.16816.F32 R100, R4.reuse, R10, R64 ;  /* 0x0000000a0464723c */ /* 0x040ff00000001840 */
[----:B------:R-:W-:Y:S07]  /*fdc0*/  HMMA.16816.F32 R96, R4, R24, R60 ;  /* 0x000000180460723c */ /* 0x000fee000000183c */
[----:B------:R-:W-:Y:S01]  /*fdd0*/  FADD.FTZ R4, R78, R116 ;  /* 0x000000744e047221 */ /* 0x000fe20000010000 */
[----:B--2---:R-:W-:-:S02]  /*fde0*/  F2FP.PACK_AB R5, R143, R188 ;  /* 0x000000bc8f05723e */ /* 0x004fc400000000ff */
[----:B------:R-:W-:Y:S01]  /*fdf0*/  F2FP.PACK_AB R6, R144, R146 ;  /* 0x000000929006723e */ /* 0x000fe200000000ff */
[----:B------:R-:W-:Y:S01]  /*fe00*/  FADD.FTZ R132, R130, R4 ;  /* 0x0000000482847221 */ /* 0x000fe20000010000 */
[----:B------:R-:W-:Y:S02]  /*fe10*/  F2FP.PACK_AB R4, R147, R152 ;  /* 0x000000989304723e */ /* 0x000fe400000000ff */
[----:B---3--:R-:W-:Y:S01]  /*fe20*/  F2FP.PACK_AB R7, R145, R48 ;  /* 0x000000309107723e */ /* 0x008fe200000000ff */
[----:B------:R-:W-:Y:S02]  /*fe30*/  FADD.FTZ R2, R128, R2 ;  /* 0x0000000280027221 */ /* 0x000fe40000010000 */
[----:B------:R-:W-:-:S04]  /*fe40*/  FADD.FTZ R0, R129, R0 ;  /* 0x0000000081007221 */ /* 0x000fc80000010000 */
[C---:B------:R-:W-:Y:S01]  /*fe50*/  HMMA.16816.F32 R128, R4.reuse, R16, R56 ;  /* 0x000000100480723c */ /* 0x040fe20000001838 */
[----:B------:R-:W1:Y:S01]  /*fe60*/  MUFU.EX2 R16, R206 ;  /* 0x000000ce00107308 */ /* 0x000e620000000800 */
[----:B------:R-:W-:Y:S01]  /*fe70*/  FADD.FTZ R3, R79, R3 ;  /* 0x000000034f037221 */ /* 0x000fe20000010000 */
[----:B------:R-:W-:Y:S01]  /*fe80*/  MOV R77, R89 ;  /* 0x00000059004d7202 */ /* 0x000fe20000000f00 */
[----:B------:R-:W-:Y:S01]  /*fe90*/  IMAD.MOV.U32 R78, RZ, RZ, R90 ;  /* 0x000000ffff4e7224 */ /* 0x000fe200078e005a */
[----:B------:R-:W-:Y:S02]  /*fea0*/  MOV R76, R88 ;  /* 0x00000058004c7202 */ /* 0x000fe40000000f00 */
        /* <DEDUP_REMOVED lines=9> */
[----:B------:R-:W-:Y:S02]  /*ff40*/  MOV R72, R78 ;  /* 0x0000004e00487202 */ /* 0x000fe40000000f00 */
[----:B------:R-:W-:Y:S01]  /*ff50*/  MOV R73, R79 ;  /* 0x0000004f00497202 */ /* 0x000fe20000000f00 */
[----:B------:R-:W-:Y:S01]  /*ff60*/  IMAD.MOV.U32 R151, RZ, RZ, R119 ;  /* 0x000000ffff977224 */ /* 0x000fe200078e0077 */
[----:B------:R-:W-:Y:S01]  /*ff70*/  MOV R68, R117 ;  /* 0x0000007500447202 */ /* 0x000fe20000000f00 */
[C---:B------:R-:W-:Y:S01]  /*ff80*/  HMMA.16816.F32 R80, R4.reuse, R14, R36 ;  /* 0x0000000e0450723c */ /* 0x040fe20000001824 */
[----:B------:R-:W-:Y:S01]  /*ff90*/  MOV R69, R118 ;  /* 0x0000007600457202 */ /* 0x000fe20000000f00 */
[----:B------:R-:W2:Y:S06]  /*ffa0*/  LDSM.16.MT88.4 R12, [R213+0xa000] ;  /* 0x00a00000d50c783b */ /* 0x000eac0000004200 */
[C---:B------:R-:W-:Y:S01]  /*ffb0*/  HMMA.16816.F32 R76, R4.reuse, R24, R28 ;  /* 0x00000018044c723c */ /* 0x040fe2000000181c */
[----:B------:R1:W-:Y:S07]  /*ffc0*/  MUFU.EX2 R24, R203 ;  /* 0x000000cb00187308 */ /* 0x0003ee0000000800 */
[C---:B------:R-:W-:Y:S08]  /*ffd0*/  HMMA.16816.F32 R116, R4.reuse, R18, R52 ;  /* 0x000000120474723c */ /* 0x040ff00000001834 */
[----:B------:R-:W-:Y:S01]  /*ffe0*/  HMMA.16816.F32 R32, R4, R8, R32 ;  /* 0x000000080420723c */ /* 0x000fe20000001820 */
[----:B-1----:R-:W-:-:S02]  /*fff0*/  MOV R203, R16 ;  /* 0x0000001000cb7202 */ /* 0x002fc40000000f00 */
[----:B------:R-:W-:Y:S05]  /*10000*/  LDSM.16.MT88.4 R16, [R215+0xa000] ;  /* 0x00a00000d710783b */ /* 0x000fea0000004200 */
[C---:B------:R-:W-:Y:S01]  /*10010*/  HMMA.16816.F32 R84, R4.reuse, R10, R20 ;  /* 0x0000000a0454723c */ /* 0x040fe20000001814 */
[----:B------:R-:W1:Y:S04]  /*10020*/  LDSM.16.MT88.4 R8, [R216+0xa000] ;  /* 0x00a00000d808783b */ /* 0x000e680000004200 */
[----:B------:R-:W3:Y:S01]  /*10030*/  LDSM.16.MT88.4 R20, [R214+0xa000] ;  /* 0x00a00000d614783b */ /* 0x000ee20000004200 */
[----:B------:R-:W4:Y:S08]  /*10040*/  MUFU.EX2 R50, R139 ;  /* 0x0000008b00327308 */ /* 0x000f300000000800 */
[----:B------:R-:W1:Y:S08]  /*10050*/  MUFU.EX2 R51, R137 ;  /* 0x0000008900337308 */ /* 0x000e700000000800 */
[----:B------:R1:W1:Y:S08]  /*10060*/  MUFU.EX2 R49, R140 ;  /* 0x0000008c00317308 */ /* 0x0002700000000800 */
[----:B------:R-:W1:Y:S08]  /*10070*/  MUFU.EX2 R141, R138 ;  /* 0x0000008a008d7308 */ /* 0x000e700000000800 */
[----:B------:R-:W2:Y:S08]  /*10080*/  MUFU.EX2 R136, R136 ;  /* 0x0000008800887308 */ /* 0x000eb00000000800 */
[----:B------:R-:W2:Y:S01]  /*10090*/  MUFU.EX2 R202, R202 ;  /* 0x000000ca00ca7308 */ /* 0x000ea20000000800 */
[----:B----4-:R-:W-:Y:S01]  /*100a0*/  IMAD.MOV.U32 R25, RZ, RZ, R50 ;  /* 0x000000ffff197224 */ /* 0x010fe200078e0032 */
[----:B-1----:R-:W-:Y:S01]  /*100b0*/  MOV R140, R51 ;  /* 0x00000033008c7202 */ /* 0x002fe20000000f00 */
        /* <DEDUP_REMOVED lines=14> */
[----:B------:R-:W-:Y:S01]  /*101a0*/  MUFU.EX2 R237, R166 ;  /* 0x000000a600ed7308 */ /* 0x000fe20000000800 */
[----:B------:R-:W-:-:S02]  /*101b0*/  MOV R148, R236 ;  /* 0x000000ec00947202 */ /* 0x000fc40000000f00 */
[----:B------:R-:W-:Y:S02]  /*101c0*/  MOV R149, R211 ;  /* 0x000000d300957202 */ /* 0x000fe40000000f00 */
[----:B------:R-:W-:Y:S02]  /*101d0*/  F2FP.PACK_AB R4, R140, R141 ;  /* 0x0000008d8c04723e */ /* 0x000fe400000000ff */
[----:B--2---:R-:W-:Y:S01]  /*101e0*/  F2FP.PACK_AB R5, R203, R136 ;  /* 0x00000088cb05723e */ /* 0x004fe200000000ff */
[----:B------:R-:W-:Y:S01]  /*101f0*/  MUFU.EX2 R234, R167 ;  /* 0x000000a700ea7308 */ /* 0x000fe20000000800 */
[----:B------:R-:W-:Y:S02]  /*10200*/  F2FP.PACK_AB R6, R28, R25 ;  /* 0x000000191c06723e */ /* 0x000fe400000000ff */
[----:B------:R-:W-:-:S05]  /*10210*/  F2FP.PACK_AB R7, R202, R24 ;  /* 0x00000018ca07723e */ /* 0x000fca00000000ff */
[----:B------:R-:W-:Y:S01]  /*10220*/  MUFU.EX2 R239, R165 ;  /* 0x000000a500ef7308 */ /* 0x000fe20000000800 */
[----:B------:R-:W-:-:S07]  /*10230*/  MOV R27, R72 ;  /* 0x00000048001b7202 */ /* 0x000fce0000000f00 */
[----:B------:R-:W-:Y:S01]  /*10240*/  MUFU.EX2 R241, R164 ;  /* 0x000000a400f17308 */ /* 0x000fe20000000800 */
[----:B------:R-:W-:-:S07]  /*10250*/  IMAD.MOV.U32 R26, RZ, RZ, R73 ;  /* 0x000000ffff1a7224 */ /* 0x000fce00078e0049 */
[----:B------:R-:W-:Y:S01]  /*10260*/  MUFU.EX2 R211, R163 ;  /* 0x000000a300d37308 */ /* 0x000fe20000000800 */
[----:B------:R-:W-:-:S07]  /*10270*/  MOV R37, R74 ;  /* 0x0000004a00257202 */ /* 0x000fce0000000f00 */
[----:B------:R-:W1:Y:S01]  /*10280*/  MUFU.EX2 R233, R162 ;  /* 0x000000a200e97308 */ /* 0x000e620000000800 */
[----:B------:R-:W-:-:S07]  /*10290*/  MOV R38, R75 ;  /* 0x0000004b00267202 */ /* 0x000fce0000000f00 */
[----:B------:R-:W-:Y:S08]  /*102a0*/  MUFU.EX2 R236, R161 ;  /* 0x000000a100ec7308 */ /* 0x000ff00000000800 */
[----:B------:R-:W2:Y:S01]  /*102b0*/  MUFU.EX2 R238, R160 ;  /* 0x000000a000ee7308 */ /* 0x000ea20000000800 */
[----:B------:R-:W-:Y:S01]  /*102c0*/  FADD.FTZ R3, R199, R3 ;  /* 0x00000003c7037221 */ /* 0x000fe20000010000 */
[----:B------:R-:W-:Y:S01]  /*102d0*/  HMMA.16816.F32 R72, R4, R12, R124 ;  /* 0x0000000c0448723c */ /* 0x000fe2000000187c */
[----:B------:R-:W-:Y:S01]  /*102e0*/  IMAD.MOV.U32 R139, RZ, RZ, R146 ;  /* 0x000000ffff8b7224 */ /* 0x000fe200078e0092 */
[----:B------:R-:W-:Y:S01]  /*102f0*/  MOV R137, R48 ;  /* 0x0000003000897202 */ /* 0x000fe20000000f00 */
[----:B------:R-:W-:Y:S01]  /*10300*/  IMAD.MOV.U32 R199, RZ, RZ, R66 ;  /* 0x000000ffffc77224 */ /* 0x000fe200078e0042 */
[----:B------:R-:W-:-:S02]  /*10310*/  MOV R138, R65 ;  /* 0x00000041008a7202 */ /* 0x000fc40000000f00 */
[----:B------:R-:W-:Y:S01]  /*10320*/  MOV R146, R67 ;  /* 0x0000004300927202 */ /* 0x000fe20000000f00 */
[----:B------:R-:W-:Y:S01]  /*10330*/  IMAD.MOV.U32 R127, RZ, RZ, R68 ;  /* 0x000000ffff7f7224 */ /* 0x000fe200078e0044 */
[----:B------:R-:W-:Y:S01]  /*10340*/  MOV R36, R69 ;  /* 0x0000004500247202 */ /* 0x000fe20000000f00 */
[----:B------:R-:W-:Y:S01]  /*10350*/  IMAD.MOV.U32 R126, RZ, RZ, R71 ;  /* 0x000000ffff7e7224 */ /* 0x000fe200078e0047 */
[----:B------:R-:W-:Y:S01]  /*10360*/  MOV R125, R70 ;  /* 0x00000046007d7202 */ /* 0x000fe20000000f00 */
        /* <DEDUP_REMOVED lines=14> */
[----:B------:R1:W-:Y:S01]  /*10450*/  MUFU.EX2 R240, R154 ;  /* 0x0000009a00f07308 */ /* 0x0003e20000000800 */
[----:B------:R-:W-:Y:S01]  /*10460*/  FADD.FTZ R2, R126, R2 ;  /* 0x000000027e027221 */ /* 0x000fe20000010000 */
[----:B------:R-:W-:Y:S01]  /*10470*/  MOV R126, R27 ;  /* 0x0000001b007e7202 */ /* 0x000fe20000000f00 */
[----:B------:R-:W-:Y:S02]  /*10480*/  FADD.FTZ R3, R127, R3 ;  /* 0x000000037f037221 */ /* 0x000fe40000010000 */
[----:B------:R-:W-:Y:S01]  /*10490*/  HMMA.16816.F32 R92, R4, R12, R128 ;  /* 0x0000000c045c723c */ /* 0x000fe20000001880 */
[----:B------:R-:W-:Y:S01]  /*104a0*/  MOV R127, R26 ;  /* 0x0000001a007f7202 */ /* 0x000fe20000000f00 */
[----:B------:R-:W-:Y:S01]  /*104b0*/  IMAD.MOV.U32 R162, RZ, RZ, R28 ;  /* 0x000000ffffa27224 */ /* 0x000fe200078e001c */
[----:B------:R-:W-:-:S02]  /*104c0*/  MOV R124, R25 ;  /* 0x00000019007c7202 */ /* 0x000fc40000000f00 */
[----:B------:R-:W-:Y:S02]  /*104d0*/  MOV R163, R24 ;  /* 0x0000001800a37202 */ /* 0x000fe40000000f00 */
[----:B------:R-:W-:Y:S01]  /*104e0*/  MOV R160, R29 ;  /* 0x0000001d00a07202 */ /* 0x000fe20000000f00 */
[----:B------:R-:W-:Y:S01]  /*104f0*/  HMMA.16816.F32 R12, R4, R14, R116 ;  /* 0x0000000e040c723c */ /* 0x000fe20000001874 */
[----:B------:R-:W-:Y:S01]  /*10500*/  MOV R164, R31 ;  /* 0x0000001f00a47202 */ /* 0x000fe20000000f00 */
[----:B------:R-:W-:Y:S01]  /*10510*/  LDSM.16.MT88.4 R24, [R216+0xa800] ;  /* 0x00a80000d818783b */ /* 0x000fe20000004200 */
[----:B-1----:R-:W-:-:S03]  /*10520*/  IMAD.MOV.U32 R154, RZ, RZ, R30 ;  /* 0x000000ffff9a7224 */ /* 0x002fc600078e001e */
[----:B------:R-:W-:Y:S02]  /*10530*/  LDSM.16.MT88.4 R28, [R215+0xa800] ;  /* 0x00a80000d71c783b */ /* 0x000fe40000004200 */
[C---:B------:R-:W-:Y:S08]  /*10540*/  HMMA.16816.F32 R108, R4.reuse, R8, R88 ;  /* 0x00000008046c723c */ /* 0x040ff00000001858 */
[C---:B------:R-:W-:Y:S01]  /*10550*/  HMMA.16816.F32 R120, R4.reuse, R10, R80 ;  /* 0x0000000a0478723c */ /* 0x040fe20000001850 */
[----:B------:R-:W1:Y:S07]  /*10560*/  LDSM.16.MT88.4 R8, [R213+0xa800] ;  /* 0x00a80000d508783b */ /* 0x000e6e0000004200 */
[----:B------:R-:W-:Y:S01]  /*10570*/  HMMA.16816.F32 R116, R4, R20, R32 ;  /* 0x000000140474723c */ /* 0x000fe20000001820 */
[----:B------:R-:W2:Y:S01]  /*10580*/  LDSM.16.MT88.4 R32, [R214+0xa800] ;  /* 0x00a80000d620783b */ /* 0x000ea20000004200 */
[----:B------:R-:W-:-:S02]  /*10590*/  MOV R167, R182 ;  /* 0x000000b600a77202 */ /* 0x000fc40000000f00 */
[----:B------:R-:W-:Y:S01]  /*105a0*/  MOV R182, R183 ;  /* 0x000000b700b67202 */ /* 0x000fe20000000f00 */
[----:B------:R-:W-:Y:S01]  /*105b0*/  IMAD.MOV.U32 R183, RZ, RZ, R147 ;  /* 0x000000ffffb77224 */ /* 0x000fe200078e0093 */
        /* <DEDUP_REMOVED lines=8> */
[----:B------:R3:W4:Y:S01]  /*10640*/  MUFU.EX2 R235, R155 ;  /* 0x0000009b00eb7308 */ /* 0x0007220000000800 */
[----:B------:R-:W-:Y:S01]  /*10650*/  MOV R165, R206 ;  /* 0x000000ce00a57202 */ /* 0x000fe20000000f00 */
[----:B------:R-:W-:Y:S01]  /*10660*/  IMAD.MOV.U32 R250, RZ, RZ, R210 ;  /* 0x000000fffffa7224 */ /* 0x000fe200078e00d2 */
[----:B------:R-:W-:Y:S01]  /*10670*/  MOV R151, R207 ;  /* 0x000000cf00977202 */ /* 0x000fe20000000f00 */
[----:B------:R-:W-:-:S04]  /*10680*/  FADD.FTZ R0, R204, R0 ;  /* 0x00000000cc007221 */ /* 0x000fc80000010000 */
[----:B------:R-:W-:Y:S01]  /*10690*/  MUFU.EX2 R210, R159 ;  /* 0x0000009f00d27308 */ /* 0x000fe20000000800 */
[----:B---3--:R-:W-:-:S07]  /*106a0*/  MOV R155, R232 ;  /* 0x000000e8009b7202 */ /* 0x008fce0000000f00 */
[----:B------:R-:W-:Y:S08]  /*106b0*/  MUFU.EX2 R207, R201 ;  /* 0x000000c900cf7308 */ /* 0x000ff00000000800 */
[----:B------:R-:W-:Y:S08]  /*106c0*/  MUFU.EX2 R232, R157 ;  /* 0x0000009d00e87308 */ /* 0x000ff00000000800 */
[----:B------:R-:W3:Y:S08]  /*106d0*/  MUFU.EX2 R206, R153 ;  /* 0x0000009900ce7308 */ /* 0x000ef00000000800 */
[----:B------:R-:W-:Y:S08]  /*106e0*/  MUFU.EX2 R205, R156 ;  /* 0x0000009c00cd7308 */ /* 0x000ff00000000800 */
[----:B------:R-:W1:Y:S01]  /*106f0*/  MUFU.EX2 R204, R158 ;  /* 0x0000009e00cc7308 */ /* 0x000e620000000800 */
[----:B------:R-:W-:Y:S01]  /*10700*/  IMAD.MOV.U32 R125, RZ, RZ, R203 ;  /* 0x000000ffff7d7224 */ /* 0x000fe200078e00cb */
[----:B------:R-:W-:Y:S01]  /*10710*/  MOV R161, R202 ;  /* 0x000000ca00a17202 */ /* 0x000fe20000000f00 */
[C---:B------:R-:W-:Y:S01]  /*10720*/  HMMA.16816.F32 R112, R4.reuse, R22, R84 ;  /* 0x000000160470723c */ /* 0x040fe20000001854 */
[----:B------:R-:W2:Y:S04]  /*10730*/  LDSM.16.MT88.4 R20, [R213+0xb000] ;  /* 0x00b00000d514783b */ /* 0x000ea80000004200 */
[----:B------:R-:W-:Y:S03]  /*10740*/  MUFU.EX2 R203, R178 ;  /* 0x000000b200cb7308 */ /* 0x000fe60000000800 */
[C---:B------:R-:W-:Y:S05]  /*10750*/  HMMA.16816.F32 R104, R4.reuse, R16, R76 ;  /* 0x000000100468723c */ /* 0x040fea000000184c */
[----:B------:R-:W-:Y:S03]  /*10760*/  MUFU.EX2 R202, R179 ;  /* 0x000000b300ca7308 */ /* 0x000fe60000000800 */
[----:B------:R-:W-:Y:S01]  /*10770*/  HMMA.16816.F32 R96, R4, R18, R44 ;  /* 0x000000120460723c */ /* 0x000fe2000000182c */
[----:B------:R-:W2:Y:S04]  /*10780*/  LDSM.16.MT88.4 R16, [R216+0xb000] ;  /* 0x00b00000d810783b */ /* 0x000ea80000004200 */
[----:B------:R-:W-:Y:S02]  /*10790*/  MUFU.EX2 R201, R180 ;  /* 0x000000b400c97308 */ /* 0x000fe40000000800 */
[----:B----4-:R-:W-:-:S02]  /*107a0*/  F2FP.PACK_AB R4, R235, R240 ;  /* 0x000000f0eb04723e */ /* 0x010fc400000000ff */
[----:B---3--:R-:W-:Y:S02]  /*107b0*/  F2FP.PACK_AB R5, R206, R207 ;  /* 0x000000cfce05723e */ /* 0x008fe400000000ff */
[----:B------:R-:W-:Y:S02]  /*107c0*/  F2FP.PACK_AB R6, R210, R232 ;  /* 0x000000e8d206723e */ /* 0x000fe400000000ff */
        /* <DEDUP_REMOVED lines=19> */
[----:B---3--:R-:W-:-:S07]  /*10900*/  F2FP.PACK_AB R7, R248, R249 ;  /* 0x000000f9f807723e */ /* 0x008fce00000000ff */
[C---:B------:R-:W-:Y:S08]  /*10910*/  HMMA.16816.F32 R60, R4.reuse, R8, R92 ;  /* 0x00000008043c723c */ /* 0x040ff0000000185c */
[----:B------:R-:W-:Y:S01]  /*10920*/  HMMA.16816.F32 R56, R4, R10, R12 ;  /* 0x0000000a0438723c */ /* 0x000fe2000000180c */
[----:B------:R-:W1:Y:S04]  /*10930*/  LDSM.16.MT88.4 R12, [R214+0xb000] ;  /* 0x00b00000d60c783b */ /* 0x000e680000004200 */
[----:B------:R-:W2:Y:S01]  /*10940*/  LDSM.16.MT88.4 R8, [R215+0xb000] ;  /* 0x00b00000d708783b */ /* 0x000ea20000004200 */
[----:B------:R-:W-:Y:S01]  /*10950*/  MOV R157, R250 ;  /* 0x000000fa009d7202 */ /* 0x000fe20000000f00 */
[----:B------:R-:W-:Y:S01]  /*10960*/  IMAD.MOV.U32 R155, RZ, RZ, R160 ;  /* 0x000000ffff9b7224 */ /* 0x000fe200078e00a0 */
[----:B------:R-:W-:-:S02]  /*10970*/  MOV R250, R161 ;  /* 0x000000a100fa7202 */ /* 0x000fc40000000f00 */
[----:B------:R-:W-:Y:S01]  /*10980*/  MOV R160, R162 ;  /* 0x000000a200a07202 */ /* 0x000fe20000000f00 */
[----:B------:R-:W-:Y:S01]  /*10990*/  IMAD.MOV.U32 R162, RZ, RZ, R124 ;  /* 0x000000ffffa27224 */ /* 0x000fe200078e007c */
[----:B------:R-:W-:Y:S02]  /*109a0*/  MOV R161, R163 ;  /* 0x000000a300a17202 */ /* 0x000fe40000000f00 */
[----:B------:R-:W-:Y:S02]  /*109b0*/  MOV R163, R125 ;  /* 0x0000007d00a37202 */ /* 0x000fe40000000f00 */
[----:B------:R-:W-:Y:S01]  /*109c0*/  MOV R124, R126 ;  /* 0x0000007e007c7202 */ /* 0x000fe20000000f00 */
[----:B------:R-:W-:Y:S01]  /*109d0*/  IMAD.MOV.U32 R126, RZ, RZ, R37 ;  /* 0x000000ffff7e7224 */ /* 0x000fe200078e0025 */
[----:B------:R-:W-:Y:S01]  /*109e0*/  MOV R125, R127 ;  /* 0x0000007f007d7202 */ /* 0x000fe20000000f00 */
[----:B------:R-:W-:Y:S01]  /*109f0*/  FADD.FTZ R3, R157, R3 ;  /* 0x000000039d037221 */ /* 0x000fe20000010000 */
[----:B------:R-:W-:Y:S01]  /*10a00*/  MOV R157, R124 ;  /* 0x0000007c009d7202 */ /* 0x000fe20000000f00 */
[----:B------:R-:W-:Y:S01]  /*10a10*/  HMMA.16816.F32 R48, R4, R24, R108 ;  /* 0x000000180430723c */ /* 0x000fe2000000186c */
[----:B------:R-:W-:Y:S01]  /*10a20*/  MOV R153, R126 ;  /* 0x0000007e00997202 */ /* 0x000fe20000000f00 */
[----:B------:R-:W-:Y:S01]  /*10a30*/  IMAD.MOV.U32 R159, RZ, RZ, R125 ;  /* 0x000000ffff9f7224 */ /* 0x000fe200078e007d */
[----:B------:R-:W-:Y:S01]  /*10a40*/  MUFU.EX2 R129, R170 ;  /* 0x000000aa00817308 */ /* 0x000fe20000000800 */
[----:B------:R-:W-:-:S07]  /*10a50*/  MOV R37, R38 ;  /* 0x0000002600257202 */ /* 0x000fce0000000f00 */
[----:B------:R-:W3:Y:S01]  /*10a60*/  MUFU.EX2 R128, R171 ;  /* 0x000000ab00807308 */ /* 0x000ee20000000800 */
[----:B------:R-:W-:-:S07]  /*10a70*/  MOV R38, R220 ;  /* 0x000000dc00267202 */ /* 0x000fce0000000f00 */
[----:B------:R-:W-:Y:S08]  /*10a80*/  MUFU.EX2 R127, R172 ;  /* 0x000000ac007f7308 */ /* 0x000ff00000000800 */
[----:B------:R-:W-:Y:S08]  /*10a90*/  MUFU.EX2 R126, R174 ;  /* 0x000000ae007e7308 */ /* 0x000ff00000000800 */
[----:B------:R-:W-:Y:S08]  /*10aa0*/  MUFU.EX2 R125, R168 ;  /* 0x000000a8007d7308 */ /* 0x000ff00000000800 */
[----:B------:R-:W4:Y:S08]  /*10ab0*/  MUFU.EX2 R124, R169 ;  /* 0x000000a9007c7308 */ /* 0x000f300000000800 */
[----:B------:R-:W-:Y:S08]  /*10ac0*/  MUFU.EX2 R109, R173 ;  /* 0x000000ad006d7308 */ /* 0x000ff00000000800 */
[----:B------:R-:W1:Y:S01]  /*10ad0*/  MUFU.EX2 R108, R175 ;  /* 0x000000af006c7308 */ /* 0x000e620000000800 */
[----:B------:R-:W-:Y:S01]  /*10ae0*/  MOV R156, R37 ;  /* 0x00000025009c7202 */ /* 0x000fe20000000f00 */
[----:B------:R-:W-:Y:S01]  /*10af0*/  IMAD.MOV.U32 R178, RZ, RZ, R39 ;  /* 0x000000ffffb27224 */ /* 0x000fe200078e0027 */
[----:B------:R-:W-:Y:S01]  /*10b00*/  MOV R158, R38 ;  /* 0x00000026009e7202 */ /* 0x000fe20000000f00 */
[C---:B------:R-:W-:Y:S04]  /*10b10*/  HMMA.16816.F32 R64, R4.reuse, R28, R104 ;  /* 0x0000001c0440723c */ /* 0x040fe80000001868 */
[----:B------:R-:W-:Y:S04]  /*10b20*/  MUFU.EX2 R95, R197 ;  /* 0x000000c5005f7308 */ /* 0x000fe80000000800 */
[----:B------:R-:W-:Y:S04]  /*10b30*/  HMMA.16816.F32 R44, R4, R26, R120 ;  /* 0x0000001a042c723c */ /* 0x000fe80000001878 */
[----:B------:R-:W-:Y:S01]  /*10b40*/  MUFU.EX2 R94, R198 ;  /* 0x000000c6005e7308 */ /* 0x000fe20000000800 */
[----:B------:R-:W-:-:S07]  /*10b50*/  MOV R179, R217 ;  /* 0x000000d900b37202 */ /* 0x000fce0000000f00 */
[----:B------:R-:W-:Y:S01]  /*10b60*/  MUFU.EX2 R93, R247 ;  /* 0x000000f7005d7308 */ /* 0x000fe20000000800 */
[C---:B------:R-:W-:Y:S07]  /*10b70*/  HMMA.16816.F32 R36, R4.reuse, R32, R116 ;  /* 0x000000200424723c */ /* 0x040fee0000001874 */
[----:B------:R-:W1:Y:S01]  /*10b80*/  MUFU.EX2 R92, R246 ;  /* 0x000000f6005c7308 */ /* 0x000e620000000800 */
[C---:B------:R-:W-:Y:S07]  /*10b90*/  HMMA.16816.F32 R32, R4.reuse, R34, R112 ;  /* 0x000000220420723c */ /* 0x040fee0000001870 */
[----:B------:R-:W-:Y:S01]  /*10ba0*/  MUFU.EX2 R43, R245 ;  /* 0x000000f5002b7308 */ /* 0x000fe20000000800 */
[----:B------:R-:W-:Y:S07]  /*10bb0*/  HMMA.16816.F32 R28, R4, R30, R96 ;  /* 0x0000001e041c723c */ /* 0x000fee0000001860 */
[----:B------:R-:W-:Y:S01]  /*10bc0*/  MUFU.EX2 R42, R244 ;  /* 0x000000f4002a7308 */ /* 0x000fe20000000800 */
[----:B---3--:R-:W-:Y:S01]  /*10bd0*/  F2FP.PACK_AB R4, R128, R129 ;  /* 0x000000818004723e */ /* 0x008fe200000000ff */
[----:B------:R-:W-:Y:S01]  /*10be0*/  FADD.FTZ R0, R218, R0 ;  /* 0x00000000da007221 */ /* 0x000fe20000010000 */
[----:B----4-:R-:W-:Y:S01]  /*10bf0*/  F2FP.PACK_AB R5, R124, R125 ;  /* 0x0000007d7c05723e */ /* 0x010fe200000000ff */
[----:B------:R-:W-:Y:S01]  /*10c00*/  FADD.FTZ R2, R219, R2 ;  /* 0x00000002db027221 */ /* 0x000fe20000010000 */
[----:B------:R-:W-:Y:S01]  /*10c10*/  F2FP.PACK_AB R6, R126, R127 ;  /* 0x0000007f7e06723e */ /* 0x000fe200000000ff */
[----:B------:R-:W-:Y:S01]  /*10c20*/  FADD.FTZ R3, R184, R3 ;  /* 0x00000003b8037221 */ /* 0x000fe20000010000 */
[----:B------:R-:W-:Y:S01]  /*10c30*/  MOV R170, R182 ;  /* 0x000000b600aa7202 */ /* 0x000fe20000000f00 */
[----:B------:R-:W-:Y:S01]  /*10c40*/  MUFU.EX2 R97, R195 ;  /* 0x000000c300617308 */ /* 0x000fe20000000800 */
[----:B-1----:R-:W-:-:S02]  /*10c50*/  F2FP.PACK_AB R7, R108, R109 ;  /* 0x0000006d6c07723e */ /* 0x002fc400000000ff */
[----:B------:R-:W-:Y:S01]  /*10c60*/  MOV R176, R148 ;  /* 0x0000009400b07202 */ /* 0x000fe20000000f00 */
[----:B------:R-:W-:Y:S01]  /*10c70*/  IMAD.MOV.U32 R177, RZ, RZ, R183 ;  /* 0x000000ffffb17224 */ /* 0x000fe200078e00b7 */
[----:B------:R1:W5:Y:S03]  /*10c80*/  LDL.LU R220, [R1+0xe0] ;  /* 0x0000e00001dc7983 */ /* 0x0003660000300800 */
[----:B------:R-:W3:Y:S01]  /*10c90*/  MUFU.EX2 R96, R196 ;  /* 0x000000c400607308 */ /* 0x000ee20000000800 */
[----:B------:R-:W-:Y:S01]  /*10ca0*/  HMMA.16816.F32 R100, R4, R20, R100 ;  /* 0x000000140464723c */ /* 0x000fe20000001864 */
[----:B------:R-:W-:Y:S01]  /*10cb0*/  FADD.FTZ R0, R208, R0 ;  /* 0x00000000d0007221 */ /* 0x000fe20000010000 */
[----:B------:R-:W-:Y:S01]  /*10cc0*/  LDSM.16.MT88.4 R180, [R214+0xb800] ;  /* 0x00b80000d6b4783b */ /* 0x000fe20000004200 */
[----:B------:R-:W-:-:S05]  /*10cd0*/  FADD.FTZ R2, R209, R2 ;  /* 0x00000002d1027221 */ /* 0x000fca0000010000 */
[C---:B------:R-:W-:Y:S01]  /*10ce0*/  HMMA.16816.F32 R88, R4.reuse, R22, R88 ;  /* 0x000000160458723c */ /* 0x040fe20000001858 */
[----:B------:R-:W-:Y:S01]  /*10cf0*/  FADD.FTZ R3, R212, R3 ;  /* 0x00000003d4037221 */ /* 0x000fe20000010000 */
[----:B------:R-:W-:Y:S06]  /*10d00*/  MUFU.EX2 R41, R189 ;  /* 0x000000bd00297308 */ /* 0x000fec0000000800 */
[C---:B------:R-:W-:Y:S01]  /*10d10*/  HMMA.16816.F32 R84, R4.reuse, R16, R84 ;  /* 0x000000100454723c */ /* 0x040fe20000001854 */
[----:B------:R-:W-:Y:S01]  /*10d20*/  FADD.FTZ R0, R158, R0 ;  /* 0x000000009e007221 */ /* 0x000fe20000010000 */
[----:B------:R-:W-:Y:S06]  /*10d30*/  MUFU.EX2 R25, R185 ;  /* 0x000000b900197308 */ /* 0x000fec0000000800 */
[C---:B------:R-:W-:Y:S01]  /*10d40*/  HMMA.16816.F32 R80, R4.reuse, R18, R80 ;  /* 0x000000120450723c */ /* 0x040fe20000001850 */
[----:B------:R-:W-:Y:S01]  /*10d50*/  FADD.FTZ R2, R178, R2 ;  /* 0x00000002b2027221 */ /* 0x000fe20000010000 */
[----:B------:R-:W-:Y:S06]  /*10d60*/  MUFU.EX2 R27, R192 ;  /* 0x000000c0001b7308 */ /* 0x000fec0000000800 */
[C---:B------:R-:W-:Y:S08]  /*10d70*/  HMMA.16816.F32 R76, R4.reuse, R12, R76 ;  /* 0x0000000c044c723c */ /* 0x040ff0000000184c */
[C---:B------:R-:W-:Y:S08]  /*10d80*/  HMMA.16816.F32 R72, R4.reuse, R14, R72 ;  /* 0x0000000e0448723c */ /* 0x040ff00000001848 */
[C---:B--2---:R-:W-:Y:S08]  /*10d90*/  HMMA.16816.F32 R68, R4.reuse, R8, R68 ;  /* 0x000000080444723c */ /* 0x044ff00000001844 */
[----:B------:R-:W-:Y:S01]  /*10da0*/  HMMA.16816.F32 R52, R4, R10, R52 ;  /* 0x0000000a0434723c */ /* 0x000fe20000001834 */
[----:B------:R-:W-:Y:S01]  /*10db0*/  IMAD.MOV.U32 R119, RZ, RZ, R152 ;  /* 0x000000ffff777224 */ /* 0x000fe200078e0098 */
[----:B------:R-:W-:Y:S01]  /*10dc0*/  MUFU.EX2 R26, R193 ;  /* 0x000000c1001a7308 */ /* 0x000fe20000000800 */
[----:B------:R1:W5:Y:S04]  /*10dd0*/  LDL.LU R219, [R1+0xdc] ;  /* 0x0000dc0001db7983 */ /* 0x0003680000300800 */
[----:B------:R-:W-:Y:S01]  /*10de0*/  FADD.FTZ R4, R179, R40 ;  /* 0x00000028b3047221 */ /* 0x000fe20000010000 */
[----:B------:R-:W-:Y:S01]  /*10df0*/  F2FP.PACK_AB R5, R92, R93 ;  /* 0x0000005d5c05723e */ /* 0x000fe200000000ff */
[----:B------:R-:W-:Y:S01]  /*10e00*/  FADD.FTZ R3, R153, R3 ;  /* 0x0000000399037221 */ /* 0x000fe20000010000 */
[----:B------:R-:W-:Y:S01]  /*10e10*/  F2FP.PACK_AB R6, R94, R95 ;  /* 0x0000005f5e06723e */ /* 0x000fe200000000ff */
[----:B------:R-:W-:Y:S01]  /*10e20*/  FADD.FTZ R24, R156, R4 ;  /* 0x000000049c187221 */ /* 0x000fe20000010000 */
[----:B---3--:R-:W-:-:S02]  /*10e30*/  F2FP.PACK_AB R4, R96, R97 ;  /* 0x000000616004723e */ /* 0x008fc400000000ff */
[----:B------:R-:W-:Y:S01]  /*10e40*/  F2FP.PACK_AB R7, R42, R43 ;  /* 0x0000002b2a07723e */ /* 0x000fe200000000ff */
[----:B------:R-:W-:Y:S01]  /*10e50*/  FADD.FTZ R0, R157, R0 ;  /* 0x000000009d007221 */ /* 0x000fe20000010000 */
[----:B------:R-:W-:Y:S01]  /*10e60*/  MOV R157, R154 ;  /* 0x0000009a009d7202 */ /* 0x000fe20000000f00 */
[----:B------:R-:W-:Y:S01]  /*10e70*/  FADD.FTZ R2, R159, R2 ;  /* 0x000000029f027221 */ /* 0x000fe20000010000 */
[----:B------:R-:W-:Y:S01]  /*10e80*/  MOV R159, R164 ;  /* 0x000000a4009f7202 */ /* 0x000fe20000000f00 */
[----:B------:R-:W-:Y:S01]  /*10e90*/  IMAD.MOV.U32 R153, RZ, RZ, R165 ;  /* 0x000000ffff997224 */ /* 0x000fe200078e00a5 */
[----:B------:R-:W-:Y:S01]  /*10ea0*/  MOV R156, R166 ;  /* 0x000000a6009c7202 */ /* 0x000fe20000000f00 */
[C---:B------:R-:W-:Y:S01]  /*10eb0*/  HMMA.16816.F32 R60, R4.reuse, R20, R60 ;  /* 0x00000014043c723c */ /* 0x040fe2000000183c */
[----:B------:R-:W-:Y:S01]  /*10ec0*/  MOV R158, R167 ;  /* 0x000000a7009e7202 */ /* 0x000fe20000000f00 */
[----:B------:R-:W-:Y:S01]  /*10ed0*/  IMAD.MOV.U32 R178, RZ, RZ, R151 ;  /* 0x000000ffffb27224 */ /* 0x000fe200078e0097 */
[----:B------:R-:W-:Y:S01]  /*10ee0*/  MOV R179, R150 ;  /* 0x0000009600b37202 */ /* 0x000fe20000000f00 */
[----:B------:R-:W-:Y:S01]  /*10ef0*/  FADD.FTZ R2, R176, R2 ;  /* 0x00000002b0027221 */ /* 0x000fe20000010000 */
[----:B------:R-:W-:Y:S01]  /*10f00*/  MOV R186, R156 ;  /* 0x0000009c00ba7202 */ /* 0x000fe20000000f00 */
[----:B------:R1:W5:Y:S02]  /*10f10*/  LDL.LU R218, [R1+0xd8] ;  /* 0x0000d80001da7983 */ /* 0x0003640000300800 */
[----:B------:R-:W-:Y:S01]  /*10f20*/  HMMA.16816.F32 R56, R4, R22, R56 ;  /* 0x000000160438723c */ /* 0x000fe20000001838 */
[----:B------:R-:W-:Y:S01]  /*10f30*/  MOV R172, R153 ;  /* 0x0000009900ac7202 */ /* 0x000fe20000000f00 */
[----:B------:R-:W-:Y:S01]  /*10f40*/  IMAD.MOV.U32 R171, RZ, RZ, R159 ;  /* 0x000000ffffab7224 */ /* 0x000fe200078e009f */
[----:B------:R-:W-:-:S05]  /*10f50*/  MOV R184, R158 ;  /* 0x0000009e00b87202 */ /* 0x000fca0000000f00 */
[----:B------:R-:W-:Y:S01]  /*10f60*/  HMMA.16816.F32 R48, R4, R16, R48 ;  /* 0x000000100430723c */ /* 0x000fe20000001830 */
[----:B------:R-:W-:Y:S01]  /*10f70*/  FADD.FTZ R0, R179, R0 ;  /* 0x00000000b3007221 */ /* 0x000fe20000010000 */
[----:B------:R2:W3:Y:S01]  /*10f80*/  MUFU.EX2 R20, R178 ;  /* 0x000000b200147308 */ /* 0x0004e20000000800 */
[----:B------:R-:W-:-:S05]  /*10f90*/  MOV R176, R160 ;  /* 0x000000a000b07202 */ /* 0x000fca0000000f00 */
[----:B------:R-:W-:Y:S01]  /*10fa0*/  HMMA.16816.F32 R44, R4, R18, R44 ;  /* 0x00000012042c723c */ /* 0x000fe2000000182c */
[----:B------:R-:W-:Y:S01]  /*10fb0*/  MOV R158, R163 ;  /* 0x000000a3009e7202 */ /* 0x000fe20000000f00 */
[----:B------:R-:W-:-:S06]  /*10fc0*/  IMAD.MOV.U32 R179, RZ, RZ, R161 ;  /* 0x000000ffffb37224 */ /* 0x000fcc00078e00a1 */
[----:B------:R-:W-:Y:S01]  /*10fd0*/  HMMA.16816.F32 R36, R4, R12, R36 ;  /* 0x0000000c0424723c */ /* 0x000fe20000001824 */
[----:B------:R-:W-:Y:S01]  /*10fe0*/  MOV R156, R140 ;  /* 0x0000008c009c7202 */ /* 0x000fe20000000f00 */
[----:B------:R-:W-:-:S06]  /*10ff0*/  IMAD.MOV.U32 R159, RZ, RZ, R136 ;  /* 0x000000ffff9f7224 */ /* 0x000fcc00078e0088 */
[----:B------:R-:W-:Y:S01]  /*11000*/  HMMA.16816.F32 R32, R4, R14, R32 ;  /* 0x0000000e0420723c */ /* 0x000fe20000001820 */
[----:B--2---:R-:W-:-:S07]  /*11010*/  MOV R178, R162 ;  /* 0x000000a200b27202 */ /* 0x004fce0000000f00 */
[----:B------:R-:W-:Y:S01]  /*11020*/  HMMA.16816.F32 R64, R4, R8, R64 ;  /* 0x000000080440723c */ /* 0x000fe20000001840 */
[----:B------:R-:W-:-:S07]  /*11030*/  MOV R160, R137 ;  /* 0x0000008900a07202 */ /* 0x000fce0000000f00 */
[----:B------:R-:W-:Y:S01]  /*11040*/  HMMA.16816.F32 R28, R4, R10, R28 ;  /* 0x0000000a041c723c */ /* 0x000fe2000000181c */
[----:B------:R-:W-:Y:S01]  /*11050*/  FADD.FTZ R3, R177, R3 ;  /* 0x00000003b1037221 */ /* 0x000fe20000010000 */
[----:B------:R-:W-:Y:S01]  /*11060*/  MOV R161, R138 ;  /* 0x0000008a00a17202 */ /* 0x000fe20000000f00 */
[----:B------:R-:W-:Y:S01]  /*11070*/  MUFU.EX2 R40, R190 ;  /* 0x000000be00287308 */ /* 0x000fe20000000800 */
[----:B------:R-:W-:Y:S01]  /*11080*/  MOV R163, R144 ;  /* 0x0000009000a37202 */ /* 0x000fe20000000f00 */
[----:B------:R-:W-:Y:S02]  /*11090*/  LDSM.16.MT88.4 R164, [R216+0xb800] ;  /* 0x00b80000d8a4783b */ /* 0x000fe40000004200 */
[----:B------:R-:W-:Y:S01]  /*110a0*/  FADD.FTZ R4, R170, R24 ;  /* 0x00000018aa047221 */ /* 0x000fe20000010000 */
[----:B------:R-:W-:Y:S01]  /*110b0*/  MOV R170, R157 ;  /* 0x0000009d00aa7202 */ /* 0x000fe20000000f00 */
[----:B------:R-:W-:Y:S01]  /*110c0*/  LDSM.16.MT88.4 R12, [R215+0xb800] ;  /* 0x00b80000d70c783b */ /* 0x000fe20000004200 */
[----:B------:R-:W-:Y:S01]  /*110d0*/  MOV R157, R139 ;  /* 0x0000008b009d7202 */ /* 0x000fe20000000f00 */
[----:B------:R-:W-:Y:S01]  /*110e0*/  IMAD.MOV.U32 R162, RZ, RZ, R199 ;  /* 0x000000ffffa27224 */ /* 0x000fe200078e00c7 */
[----:B------:R-:W-:-:S02]  /*110f0*/  MOV R175, R186 ;  /* 0x000000ba00af7202 */ /* 0x000fc40000000f00 */
[----:B------:R-:W-:Y:S01]  /*11100*/  MOV R154, R149 ;  /* 0x00000095009a7202 */ /* 0x000fe20000000f00 */
[----:B------:R-:W-:Y:S01]  /*11110*/  MUFU.EX2 R21, R194 ;  /* 0x000000c200157308 */ /* 0x000fe20000000800 */
[----:B------:R-:W-:Y:S01]  /*11120*/  MOV R120, R172 ;  /* 0x000000ac00787202 */ /* 0x000fe20000000f00 */
[----:B------:R-:W-:Y:S01]  /*11130*/  IMAD.MOV.U32 R172, RZ, RZ, R157 ;  /* 0x000000ffffac7224 */ /* 0x000fe200078e009d */
[----:B------:R-:W-:Y:S01]  /*11140*/  MOV R177, R155 ;  /* 0x0000009b00b17202 */ /* 0x000fe20000000f00 */
[----:B------:R-:W-:Y:S01]  /*11150*/  FADD.FTZ R4, R119, R4 ;  /* 0x0000000477047221 */ /* 0x000fe20000010000 */
[----:B------:R-:W-:Y:S01]  /*11160*/  MOV R121, R171 ;  /* 0x000000ab00797202 */ /* 0x000fe20000000f00 */
[----:B------:R1:W5:Y:S01]  /*11170*/  LDL.LU R217, [R1+0xd4] ;  /* 0x0000d40001d97983 */ /* 0x0003620000300800 */
        /* <DEDUP_REMOVED lines=37> */
[----:B------:R-:W2:Y:S01]  /*113d0*/  MUFU.EX2 R16, R243 ;  /* 0x000000f300107308 */ /* 0x000ea20000000800 */
[----:B------:R-:W-:Y:S01]  /*113e0*/  FADD.FTZ R6, R119, R2 ;  /* 0x0000000277067221 */ /* 0x000fe20000010000 */
[----:B------:R-:W4:Y:S01]  /*113f0*/  LDSM.16.MT88.4 R148, [R213+0xb800] ;  /* 0x00b80000d594783b */ /* 0x000f220000004200 */
[----:B------:R-:W-:Y:S01]  /*11400*/  FADD.FTZ R5, R120, R0 ;  /* 0x0000000078057221 */ /* 0x000fe20000010000 */
[----:B------:R-:W-:Y:S01]  /*11410*/  MOV R123, R173 ;  /* 0x000000ad007b7202 */ /* 0x000fe20000000f00 */
        /* <DEDUP_REMOVED lines=36> */
[----:B------:R-:W1:Y:S01]  /*11660*/  MUFU.EX2 R19, R147 ;  /* 0x0000009300137308 */ /* 0x000e620000000800 */
[----:B------:R-:W-:Y:S02]  /*11670*/  FADD.FTZ R0, R125, R0 ;  /* 0x000000007d007221 */ /* 0x000fe40000010000 */
[----:B------:R-:W-:Y:S02]  /*11680*/  FADD.FTZ R5, R96, R5 ;  /* 0x0000000560057221 */ /* 0x000fe40000010000 */
[----:B------:R-:W-:-:S02]  /*11690*/  FADD.FTZ R4, R92, R4 ;  /* 0x000000045c047221 */ /* 0x000fc40000010000 */
[----:B------:R-:W-:Y:S01]  /*116a0*/  FADD.FTZ R2, R128, R2 ;  /* 0x0000000280027221 */ /* 0x000fe20000010000 */
[----:B------:R-:W1:Y:S01]  /*116b0*/  MUFU.EX2 R11, R242 ;  /* 0x000000f2000b7308 */ /* 0x000e620000000800 */
[----:B------:R-:W-:Y:S02]  /*116c0*/  FADD.FTZ R0, R124, R0 ;  /* 0x000000007c007221 */ /* 0x000fe40000010000 */
[----:B------:R-:W-:Y:S02]  /*116d0*/  FADD.FTZ R5, R95, R5 ;  /* 0x000000055f057221 */ /* 0x000fe40000010000 */
[----:B------:R-:W-:-:S03]  /*116e0*/  FADD.FTZ R4, R43, R4 ;  /* 0x000000042b047221 */ /* 0x000fc60000010000 */
[----:B------:R-:W1:Y:S01]  /*116f0*/  MUFU.EX2 R23, R187 ;  /* 0x000000bb00177308 */ /* 0x000e620000000800 */
[----:B------:R-:W-:Y:S02]  /*11700*/  FADD.FTZ R2, R127, R2 ;  /* 0x000000027f027221 */ /* 0x000fe40000010000 */
[----:B------:R-:W-:-:S05]  /*11710*/  FADD.FTZ R0, R109, R0 ;  /* 0x000000006d007221 */ /* 0x000fca0000010000 */
[----:B------:R-:W1:Y:S01]  /*11720*/  MUFU.EX2 R18, R154 ;  /* 0x0000009a00127308 */ /* 0x000e620000000800 */
[----:B------:R-:W-:Y:S02]  /*11730*/  FADD.FTZ R5, R94, R5 ;  /* 0x000000055e057221 */ /* 0x000fe40000010000 */
[----:B------:R-:W-:-:S05]  /*11740*/  FADD.FTZ R4, R42, R4 ;  /* 0x000000042a047221 */ /* 0x000fca0000010000 */
[----:B------:R-:W1:Y:S01]  /*11750*/  MUFU.EX2 R10, R251 ;  /* 0x000000fb000a7308 */ /* 0x000e620000000800 */
[----:B------:R-:W-:Y:S02]  /*11760*/  FADD.FTZ R2, R126, R2 ;  /* 0x000000027e027221 */ /* 0x000fe40000010000 */
[----:B------:R-:W-:-:S05]  /*11770*/  FADD.FTZ R0, R108, R0 ;  /* 0x000000006c007221 */ /* 0x000fca0000010000 */
[----:B------:R-:W1:Y:S01]  /*11780*/  MUFU.EX2 R22, R191 ;  /* 0x000000bf00167308 */ /* 0x000e620000000800 */
[----:B---3--:R-:W-:Y:S02]  /*11790*/  FADD.FTZ R5, R20, R5 ;  /* 0x0000000514057221 */ /* 0x008fe40000010000 */
[----:B--2---:R-:W-:-:S05]  /*117a0*/  FADD.FTZ R4, R16, R4 ;  /* 0x0000000410047221 */ /* 0x004fca0000010000 */
[----:B------:R-:W2:Y:S01]  /*117b0*/  MUFU.EX2 R17, R184 ;  /* 0x000000b800117308 */ /* 0x000ea20000000800 */
[----:B------:R-:W-:-:S07]  /*117c0*/  FADD.FTZ R2, R41, R2 ;  /* 0x0000000229027221 */ /* 0x000fce0000010000 */
[----:B------:R-:W3:Y:S01]  /*117d0*/  MUFU.EX2 R9, R252 ;  /* 0x000000fc00097308 */ /* 0x000ee20000000800 */
[----:B------:R-:W-:Y:S02]  /*117e0*/  FADD.FTZ R0, R25, R0 ;  /* 0x0000000019007221 */ /* 0x000fe40000010000 */
[----:B-1----:R-:W-:Y:S02]  /*117f0*/  FADD.FTZ R5, R19, R5 ;  /* 0x0000000513057221 */ /* 0x002fe40000010000 */
[----:B------:R-:W-:Y:S02]  /*11800*/  FADD.FTZ R4, R11, R4 ;  /* 0x000000040b047221 */ /* 0x000fe40000010000 */
[----:B------:R-:W-:Y:S02]  /*11810*/  FADD.FTZ R2, R40, R2 ;  /* 0x0000000228027221 */ /* 0x000fe40000010000 */
[----:B------:R-:W-:Y:S02]  /*11820*/  FADD.FTZ R0, R23, R0 ;  /* 0x0000000017007221 */ /* 0x000fe40000010000 */
[----:B------:R-:W-:-:S02]  /*11830*/  FADD.FTZ R5, R18, R5 ;  /* 0x0000000512057221 */ /* 0x000fc40000010000 */
[----:B------:R-:W-:Y:S02]  /*11840*/  FADD.FTZ R4, R10, R4 ;  /* 0x000000040a047221 */ /* 0x000fe40000010000 */
[----:B------:R-:W-:Y:S02]  /*11850*/  FADD.FTZ R2, R27, R2 ;  /* 0x000000021b027221 */ /* 0x000fe40000010000 */
[----:B------:R-:W-:Y:S02]  /*11860*/  FADD.FTZ R0, R22, R0 ;  /* 0x0000000016007221 */ /* 0x000fe40000010000 */
[----:B--2---:R-:W-:Y:S02]  /*11870*/  FADD.FTZ R5, R17, R5 ;  /* 0x0000000511057221 */ /* 0x004fe40000010000 */
[----:B---3--:R-:W-:Y:S02]  /*11880*/  FADD.FTZ R4, R9, R4 ;  /* 0x0000000409047221 */ /* 0x008fe40000010000 */
[----:B------:R-:W-:-:S02]  /*11890*/  FADD.FTZ R2, R26, R2 ;  /* 0x000000021a027221 */ /* 0x000fc40000010000 */
[----:B------:R-:W-:Y:S01]  /*118a0*/  FADD.FTZ R0, R21, R0 ;  /* 0x0000000015007221 */ /* 0x000fe20000010000 */
        /* <DEDUP_REMOVED lines=14> */
[----:B----4-:R-:W-:Y:S01]  /*11990*/  HMMA.16816.F32 R136, R192, R148, R100 ;  /* 0x00000094c088723c */ /* 0x010fe20000001864 */
[----:B------:R-:W-:Y:S01]  /*119a0*/  @UP0 UIADD3 UR8, UR8, -0x3, URZ ;  /* 0xfffffffd08080890 */ /* 0x000fe2000fffe03f */
[----:B------:R-:W-:-:S06]  /*119b0*/  MOV R3, R133 ;  /* 0x0000008500037202 */ /* 0x000fcc0000000f00 */
[----:B------:R-:W-:Y:S01]  /*119c0*/  HMMA.16816.F32 R144, R192, R150, R88 ;  /* 0x00000096c090723c */ /* 0x000fe20000001858 */
[----:B------:R-:W-:-:S07]  /*119d0*/  @P0 MOV R3, R133 ;  /* 0x0000008500030202 */ /* 0x000fce0000000f00 */
[C---:B------:R-:W-:Y:S08]  /*119e0*/  HMMA.16816.F32 R152, R192.reuse, R164, R84 ;  /* 0x000000a4c098723c */ /* 0x040ff00000001854 */
[C---:B------:R-:W-:Y:S08]  /*119f0*/  HMMA.16816.F32 R160, R192.reuse, R166, R80 ;  /* 0x000000a6c0a0723c */ /* 0x040ff00000001850 */
[C---:B------:R-:W-:Y:S08]  /*11a00*/  HMMA.16816.F32 R168, R192.reuse, R180, R76 ;  /* 0x000000b4c0a8723c */ /* 0x040ff0000000184c */
[----:B------:R-:W-:Y:S08]  /*11a10*/  HMMA.16816.F32 R176, R192, R182, R72 ;  /* 0x000000b6c0b0723c */ /* 0x000ff00000001848 */
[----:B------:R-:W-:Y:S01]  /*11a20*/  HMMA.16816.F32 R140, R196, R148, R60 ;  /* 0x00000094c48c723c */ /* 0x000fe2000000183c */
[--C-:B------:R-:W-:Y:S01]  /*11a30*/  IMAD.MOV.U32 R73, RZ, RZ, R135.reuse ;  /* 0x000000ffff497224 */ /* 0x100fe200078e0087 */
[----:B------:R-:W-:Y:S01]  /*11a40*/  MOV R74, R200 ;  /* 0x000000c8004a7202 */ /* 0x000fe20000000f00 */
[----:B------:R-:W-:Y:S01]  /*11a50*/  @P0 IMAD.MOV.U32 R73, RZ, RZ, R135 ;  /* 0x000000ffff490224 */ /* 0x000fe200078e0087 */
[----:B------:R-:W-:-:S04]  /*11a60*/  MOV R72, R134 ;  /* 0x0000008600487202 */ /* 0x000fc80000000f00 */
[----:B------:R-:W-:Y:S01]  /*11a70*/  HMMA.16816.F32 R156, R196, R164, R48 ;  /* 0x000000a4c49c723c */ /* 0x000fe20000001830 */
[----:B------:R-:W-:Y:S02]  /*11a80*/  @P0 MOV R74, R200 ;  /* 0x000000c8004a0202 */ /* 0x000fe40000000f00 */
[----:B------:R-:W-:-:S05]  /*11a90*/  @P0 MOV R72, R134 ;  /* 0x0000008600480202 */ /* 0x000fca0000000f00 */
        /* <DEDUP_REMOVED lines=9> */
.L_x_70:
[----:B-1----:R-:W-:-:S12]  /*11b30*/  UIADD3 UR8, UR18, -0x1, URZ ;  /* 0xffffffff12087890 */ /* 0x002fd8000fffe03f */
.L_x_72:
[----:B-1----:R-:W-:-:S13]  /*11b40*/  ISETP.LE.AND P0, PT, RZ, UR8, PT ;  /* 0x00000008ff007c0c */ /* 0x002fda000bf03270 */
        /* <DEDUP_REMOVED lines=10> */
[----:B------:R-:W-:-:S02]  /*11bf0*/  USHF.L.U32 UR6, UR6, 0x5, URZ ;  /* 0x0000000506067899 */ /* 0x000fc4000800063f */
[----:B------:R-:W-:Y:S02]  /*11c00*/  USHF.L.U64.HI UR12, UR4, 0x5, UR5 ;  /* 0x00000005040c7899 */ /* 0x000fe40008010205 */
[----:B------:R-:W-:Y:S01]  /*11c10*/  USHF.L.U32 UR13, UR4, 0x5, URZ ;  /* 0x00000005040d7899 */ /* 0x000fe2000800063f */
[----:B--2---:R-:W-:Y:S02]  /*11c20*/  MOV R3, R7 ;  /* 0x0000000700037202 */ /* 0x004fe40000000f00 */
[----:B---3--:R-:W-:-:S05]  /*11c30*/  MOV R2, R4 ;  /* 0x0000000400027202 */ /* 0x008fca0000000f00 */
[----:B------:R1:W-:Y:S01]  /*11c40*/  STL.64 [R1+0x78], R2 ;  /* 0x0000780201007387 */ /* 0x0003e20000100a00 */
[----:B------:R-:W-:Y:S05]  /*11c50*/  BRA `(.L_x_74) ;  /* 0x000002b000007947 */ /* 0x000fea0003800000 */
.L_x_76:
        /* <DEDUP_REMOVED lines=11> */
[----:B--2---:R-:W-:Y:S01]  /*11d10*/  IMAD.U32 R3, RZ, RZ, UR15 ;  /* 0x0000000fff037e24 */ /* 0x004fe2000f8e00ff */
[----:B------:R-:W-:Y:S04]  /*11d20*/  LEA R0, P1, R0, R2, 0x7 ;  /* 0x0000000200007211 */ /* 0x000fe800078238ff */
        /* <DEDUP_REMOVED lines=30> */
.L_x_74:
[----:B------:R-:W2:Y:S01]  /*11f10*/  LDL.64 R4, [R1+0x78] ;  /* 0x0000780001047983 */ /* 0x000ea20000100a00 */
[----:B------:R-:W-:Y:S04]  /*11f20*/  DEPBAR.LE SB0, 0x0 ;  /* 0x000080000000791a */ /* 0x000fe80000000000 */
[----:B-1----:R-:W-:Y:S01]  /*11f30*/  MOV R2, UR8 ;  /* 0x0000000800027c02 */ /* 0x002fe20008000f00 */
[----:B------:R-:W-:Y:S01]  /*11f40*/  BAR.SYNC.DEFER_BLOCKING 0x0 ;  /* 0x0000000000007b1d */ /* 0x000fe20000010000 */
[----:B------:R-:W-:Y:S02]  /*11f50*/  USHF.R.S32.HI UR5, URZ, 0x1f, UR8 ;  /* 0x0000001f3f057899 */ /* 0x000fe40008011408 */
[----:B------:R-:W-:Y:S04]  /*11f60*/  UIMAD UR4, UR11, UR8, URZ ;  /* 0x000000080b0472a4 */ /* 0x000fe8000f8e023f */
        /* <DEDUP_REMOVED lines=14> */
[----:B-----5:R-:W-:Y:S04]  /*12050*/  IADD3 R10, P0, R12, UR6, RZ ;  /* 0x000000060c0a7c10 */ /* 0x020fe8000ff1e0ff */
        /* <DEDUP_REMOVED lines=16> */
[----:B------:R-:W-:Y:S08]  /*12160*/  LDSM.16.M88.4 R128, [R219] ;  /* 0x00000000db80783b */ /* 0x000ff00000000200 */
[----:B------:R-:W2:Y:S08]  /*12170*/  LDSM.16.M88.4 R16, [R212+0x4000] ;  /* 0x00400000d410783b */ /* 0x000eb00000000200 */
[----:B------:R-:W4:Y:S08]  /*12180*/  LDSM.16.M88.4 R124, [R219+0x2000] ;  /* 0x00200000db7c783b */ /* 0x000f300000000200 */
[----:B------:R-:W1:Y:S08]  /*12190*/  LDSM.16.M88.4 R32, [R212+0x4800] ;  /* 0x00480000d420783b */ /* 0x000e700000000200 */
[----:B------:R-:W1:Y:S08]  /*121a0*/  LDSM.16.M88.4 R48, [R212+0x5000] ;  /* 0x00500000d430783b */ /* 0x000e700000000200 */
        /* <DEDUP_REMOVED lines=10> */
[----:B------:R-:W-:Y:S01]  /*12250*/  LDSM.16.M88.4 R204, [R222] ;  /* 0x00000000decc783b */ /* 0x000fe20000000200 */
[C---:B------:R-:W-:Y:S07]  /*12260*/  HMMA.16816.F32 R24, R124.reuse, R32, RZ ;  /* 0x000000207c18723c */ /* 0x040fee00000018ff */
[----:B------:R-:W1:Y:S01]  /*12270*/  LDSM.16.M88.4 R208, [R218+0x4000] ;  /* 0x00400000dad0783b */ /* 0x000e620000000200 */
[-C--:B------:R-:W-:Y:S07]  /*12280*/  HMMA.16816.F32 R28, R124, R34.reuse, RZ ;  /* 0x000000227c1c723c */ /* 0x080fee00000018ff */
[----:B------:R-:W0:Y:S01]  /*12290*/  LDGDEPBAR ;  /* 0x00000000000079af */ /* 0x000e220000000000 */
[C---:B------:R-:W-:Y:S08]  /*122a0*/  HMMA.16816.F32 R32, R128.reuse, R34, RZ ;  /* 0x000000228020723c */ /* 0x040ff000000018ff */
[-C--:B------:R-:W-:Y:S08]  /*122b0*/  HMMA.16816.F32 R36, R128, R48.reuse, RZ ;  /* 0x000000308024723c */ /* 0x080ff000000018ff */
        /* <DEDUP_REMOVED lines=22> */
[----:B------:R-:W-:Y:S01]  /*12420*/  HMMA.16816.F32 R128, R128, R202, RZ ;  /* 0x000000ca8080723c */ /* 0x000fe200000018ff */
[----:B------:R-:W2:Y:S07]  /*12430*/  LDSM.16.M88.4 R200, [R222+0x2000] ;  /* 0x00200000dec8783b */ /* 0x000eae0000000200 */
        /* <DEDUP_REMOVED lines=87> */
[----:B------:R-:W-:Y:S01]  /*129b0*/  FMUL.FTZ R4, R4, c[0x0][0x2ec] ;  /* 0x0000bb0004047a20 */ /* 0x000fe20000410000 */
[C---:B------:R-:W-:Y:S03]  /*129c0*/  HMMA.16816.F32 R16, R208.reuse, R202, R16 ;  /* 0x000000cad010723c */ /* 0x040fe60000001810 */
[----:B------:R-:W-:Y:S01]  /*129d0*/  MUFU.TANH R240, R4 ;  /* 0x0000000400f07308 */ /* 0x000fe20000002400 */
        /* <DEDUP_REMOVED lines=16> */
[----:B------:R1:W-:Y:S01]  /*12ae0*/  MUFU.TANH R247, R7 ;  /* 0x0000000700f77308 */ /* 0x0003e20000002400 */
[----:B------:R-:W-:Y:S09]  /*12af0*/  FMUL.FTZ R12, R12, c[0x0][0x2ec] ;  /* 0x0000bb000c0c7a20 */ /* 0x000ff20000410000 */
[----:B------:R-:W2:Y:S10]  /*12b00*/  MUFU.TANH R0, R13 ;  /* 0x0000000d00007308 */ /* 0x000eb40000002400 */
[----:B------:R-:W3:Y:S01]  /*12b10*/  MUFU.TANH R2, R14 ;  /* 0x0000000e00027308 */ /* 0x000ee20000002400 */
[----:B-1----:R-:W1:Y:S09]  /*12b20*/  LDSM.16.M88.4 R4, [R217+0x800] ;  /* 0x00080000d904783b */ /* 0x002e720000000200 */
[----:B------:R-:W-:Y:S01]  /*12b30*/  MUFU.TANH R236, R8 ;  /* 0x0000000800ec7308 */ /* 0x000fe20000002400 */
[----:B--2---:R2:W-:Y:S09]  /*12b40*/  STL [R1+0x8], R0 ;  /* 0x0000080001007387 */ /* 0x0045f20000100800 */
[----:B------:R-:W-:Y:S01]  /*12b50*/  MUFU.TANH R244, R9 ;  /* 0x0000000900f47308 */ /* 0x000fe20000002400 */
[----:B---3--:R3:W-:Y:S09]  /*12b60*/  STL [R1+0x4], R2 ;  /* 0x0000040201007387 */ /* 0x0087f20000100800 */
[----:B------:R-:W-:Y:S10]  /*12b70*/  MUFU.TANH R243, R10 ;  /* 0x0000000a00f37308 */ /* 0x000ff40000002400 */
[----:B--2---:R-:W2:Y:S01]  /*12b80*/  MUFU.TANH R0, R15 ;  /* 0x0000000f00007308 */ /* 0x004ea20000002400 */
[-C--:B-1----:R-:W-:Y:S09]  /*12b90*/  HMMA.16816.F32 R20, R208, R4.reuse, R20 ;  /* 0x00000004d014723c */ /* 0x082ff20000001814 */
[----:B------:R-:W-:Y:S01]  /*12ba0*/  MUFU.TANH R252, R11 ;  /* 0x0000000b00fc7308 */ /* 0x000fe20000002400 */
[C---:B------:R-:W-:Y:S09]  /*12bb0*/  HMMA.16816.F32 R24, R204.reuse, R4, R24 ;  /* 0x00000004cc18723c */ /* 0x040ff20000001818 */
[----:B------:R-:W-:Y:S01]  /*12bc0*/  MUFU.TANH R251, R12 ;  /* 0x0000000c00fb7308 */ /* 0x000fe20000002400 */
[-C--:B------:R-:W-:Y:S01]  /*12bd0*/  HMMA.16816.F32 R28, R204, R6.reuse, R28 ;  /* 0x00000006cc1c723c */ /* 0x080fe2000000181c */
[----:B--2---:R1:W-:Y:S03]  /*12be0*/  STL [R1], R0 ;  /* 0x0000000001007387 */ /* 0x0043e60000100800 */
        /* <DEDUP_REMOVED lines=8> */
[----:B------:R-:W-:Y:S02]  /*12c70*/  FMUL.FTZ R27, R27, c[0x0][0x2ec] ;  /* 0x0000bb001b1b7a20 */ /* 0x000fe40000410000 */
[----:B------:R-:W-:Y:S02]  /*12c80*/  FMUL.FTZ R23, R23, c[0x0][0x2ec] ;  /* 0x0000bb0017177a20 */ /* 0x000fe40000410000 */
[----:B------:R-:W-:Y:S02]  /*12c90*/  FMUL.FTZ R30, R30, c[0x0][0x2ec] ;  /* 0x0000bb001e1e7a20 */ /* 0x000fe40000410000 */
[----:B------:R-:W-:Y:S02]  /*12ca0*/  FMUL.FTZ R31, R31, c[0x0][0x2ec] ;  /* 0x0000bb001f1f7a20 */ /* 0x000fe40000410000 */
[----:B------:R-:W-:Y:S01]  /*12cb0*/  FMUL.FTZ R24, R24, c[0x0][0x2ec] ;  /* 0x0000bb0018187a20 */ /* 0x000fe20000410000 */
[----:B---3--:R-:W3:Y:S01]  /*12cc0*/  MUFU.TANH R2, R26 ;  /* 0x0000001a00027308 */ /* 0x008ee20000002400 */
[----:B------:R-:W-:Y:S02]  /*12cd0*/  FMUL.FTZ R25, R25, c[0x0][0x2ec] ;  /* 0x0000bb0019197a20 */ /* 0x000fe40000410000 */
[----:B------:R-:W-:Y:S02]  /*12ce0*/  FMUL.FTZ R28, R28, c[0x0][0x2ec] ;  /* 0x0000bb001c1c7a20 */ /* 0x000fe40000410000 */
[----:B------:R-:W-:Y:S02]  /*12cf0*/  FMUL.FTZ R29, R29, c[0x0][0x2ec] ;  /* 0x0000bb001d1d7a20 */ /* 0x000fe40000410000 */
[----:B------:R-:W-:Y:S02]  /*12d00*/  FMUL.FTZ R32, R32, c[0x0][0x2ec] ;  /* 0x0000bb0020207a20 */ /* 0x000fe40000410000 */
[----:B------:R-:W-:Y:S01]  /*12d10*/  FMUL.FTZ R33, R33, c[0x0][0x2ec] ;  /* 0x0000bb0021217a20 */ /* 0x000fe20000410000 */
[----:B-1----:R-:W1:Y:S01]  /*12d20*/  MUFU.TANH R0, R27 ;  /* 0x0000001b00007308 */ /* 0x002e620000002400 */
[----:B------:R-:W-:Y:S02]  /*12d30*/  FMUL.FTZ R34, R34, c[0x0][0x2ec] ;  /* 0x0000bb0022227a20 */ /* 0x000fe40000410000 */
[----:B------:R-:W-:Y:S07]  /*12d40*/  FMUL.FTZ R35, R35, c[0x0][0x2ec] ;  /* 0x0000bb0023237a20 */ /* 0x000fee0000410000 */
[----:B------:R-:W-:Y:S01]  /*12d50*/  MUFU.TANH R234, R17 ;  /* 0x0000001100ea7308 */ /* 0x000fe20000002400 */
[-C--:B--2---:R-:W-:Y:S01]  /*12d60*/  HMMA.16816.F32 R36, R208, R4.reuse, R36 ;  /* 0x00000004d024723c */ /* 0x084fe20000001824 */
[----:B---3--:R2:W-:Y:S07]  /*12d70*/  STL [R1+0x34], R2 ;  /* 0x0000340201007387 */ /* 0x0085ee0000100800 */
[C---:B------:R-:W-:Y:S01]  /*12d80*/  HMMA.16816.F32 R40, R204.reuse, R4, R40 ;  /* 0x00000004cc28723c */ /* 0x040fe20000001828 */
[----:B------:R-:W-:Y:S01]  /*12d90*/  MUFU.TANH R235, R18 ;  /* 0x0000001200eb7308 */ /* 0x000fe20000002400 */
[----:B-1----:R1:W-:Y:S06]  /*12da0*/  STL [R1+0x30], R0 ;  /* 0x0000300001007387 */ /* 0x0023ec0000100800 */
[-C--:B------:R-:W-:Y:S03]  /*12db0*/  HMMA.16816.F32 R44, R204, R6.reuse, R44 ;  /* 0x00000006cc2c723c */ /* 0x080fe6000000182c */
[----:B------:R-:W-:Y:S05]  /*12dc0*/  MUFU.TANH R203, R19 ;  /* 0x0000001300cb7308 */ /* 0x000fea0000002400 */
[C---:B------:R-:W-:Y:S01]  /*12dd0*/  HMMA.16816.F32 R48, R208.reuse, R6, R48 ;  /* 0x00000006d030723c */ /* 0x040fe20000001830 */
[----:B------:R-:W3:Y:S03]  /*12de0*/  LDSM.16.M88.4 R4, [R217+0x1800] ;  /* 0x00180000d904783b */ /* 0x000ee60000000200 */
[----:B------:R-:W-:Y:S01]  /*12df0*/  FMUL.FTZ R36, R36, c[0x0][0x2ec] ;  /* 0x0000bb0024247a20 */ /* 0x000fe20000410000 */
[----:B--2---:R-:W2:Y:S01]  /*12e00*/  MUFU.TANH R2, R30 ;  /* 0x0000001e00027308 */ /* 0x004ea20000002400 */
[----:B------:R-:W-:Y:S02]  /*12e10*/  FMUL.FTZ R37, R37, c[0x0][0x2ec] ;  /* 0x0000bb0025257a20 */ /* 0x000fe40000410000 */
[----:B------:R-:W-:Y:S04]  /*12e20*/  FMUL.FTZ R43, R43, c[0x0][0x2ec] ;  /* 0x0000bb002b2b7a20 */ /* 0x000fe80000410000 */
        /* <DEDUP_REMOVED lines=11> */
[----:B--2---:R-:W-:Y:S01]  /*12ee0*/  STL [R1+0x2c], R2 ;  /* 0x00002c0201007387 */ /* 0x004fe20000100800 */
[----:B------:R-:W-:Y:S02]  /*12ef0*/  FMUL.FTZ R49, R49, c[0x0][0x2ec] ;  /* 0x0000bb0031317a20 */ /* 0x000fe40000410000 */
[----:B------:R-:W-:Y:S02]  /*12f00*/  FMUL.FTZ R50, R50, c[0x0][0x2ec] ;  /* 0x0000bb0032327a20 */ /* 0x000fe40000410000 */
[----:B------:R-:W-:Y:S01]  /*12f10*/  FMUL.FTZ R51, R51, c[0x0][0x2ec] ;  /* 0x0000bb0033337a20 */ /* 0x000fe20000410000 */
[----:B------:R-:W-:Y:S01]  /*12f20*/  MUFU.TANH R200, R21 ;  /* 0x0000001500c87308 */ /* 0x000fe20000002400 */
[----:B------:R-:W-:Y:S01]  /*12f30*/  FMUL.FTZ R42, R42, c[0x0][0x2ec] ;  /* 0x0000bb002a2a7a20 */ /* 0x000fe20000410000 */
[----:B-1----:R1:W-:Y:S01]  /*12f40*/  STL [R1+0x28], R0 ;  /* 0x0000280001007387 */ /* 0x0023e20000100800 */
[-C--:B---3--:R-:W-:Y:S07]  /*12f50*/  HMMA.16816.F32 R52, R208, R4.reuse, R52 ;  /* 0x00000004d034723c */ /* 0x088fee0000001834 */
[----:B------:R-:W-:Y:S01]  /*12f60*/  MUFU.TANH R237, R23 ;  /* 0x0000001700ed7308 */ /* 0x000fe20000002400 */
[C---:B------:R-:W-:Y:S09]  /*12f70*/  HMMA.16816.F32 R56, R204.reuse, R4, R56 ;  /* 0x00000004cc38723c */ /* 0x040ff20000001838 */
[----:B------:R-:W-:Y:S01]  /*12f80*/  MUFU.TANH R242, R24 ;  /* 0x0000001800f27308 */ /* 0x000fe20000002400 */
[-C--:B------:R-:W-:Y:S09]  /*12f90*/  HMMA.16816.F32 R60, R204, R6.reuse, R60 ;  /* 0x00000006cc3c723c */ /* 0x080ff2000000183c */
[----:B-1----:R-:W1:Y:S01]  /*12fa0*/  MUFU.TANH R0, R43 ;  /* 0x0000002b00007308 */ /* 0x002e620000002400 */
[C---:B------:R-:W-:Y:S01]  /*12fb0*/  HMMA.16816.F32 R64, R208.reuse, R6, R64 ;  /* 0x00000006d040723c */ /* 0x040fe20000001840 */
[----:B------:R-:W2:Y:S03]  /*12fc0*/  LDSM.16.M88.4 R4, [R217+0x2000] ;  /* 0x00200000d904783b */ /* 0x000ea60000000200 */
        /* <DEDUP_REMOVED lines=8> */
[----:B------:R-:W3:Y:S01]  /*13050*/  MUFU.TANH R2, R58 ;  /* 0x0000003a00027308 */ /* 0x000ee20000002400 */
        /* <DEDUP_REMOVED lines=10> */
[----:B------:R-:W-:Y:S03]  /*13100*/  FMUL.FTZ R67, R67, c[0x0][0x2ec] ;  /* 0x0000bb0043437a20 */ /* 0x000fe60000410000 */
[----:B------:R-:W-:Y:S01]  /*13110*/  MUFU.TANH R29, R29 ;  /* 0x0000001d001d7308 */ /* 0x000fe20000002400 */
[-C--:B--2---:R-:W-:Y:S01]  /*13120*/  HMMA.16816.F32 R68, R208, R4.reuse, R68 ;  /* 0x00000004d044723c */ /* 0x084fe20000001844 */
[----:B---3--:R-:W-:Y:S08]  /*13130*/  STL [R1+0x1c], R2 ;  /* 0x00001c0201007387 */ /* 0x008ff00000100800 */
[----:B-1----:R-:W1:Y:S01]  /*13140*/  MUFU.TANH R0, R59 ;  /* 0x0000003b00007308 */ /* 0x002e620000002400 */
[C---:B------:R-:W-:Y:S08]  /*13150*/  HMMA.16816.F32 R72, R204.reuse, R4, R72 ;  /* 0x00000004cc48723c */ /* 0x040ff00000001848 */
[-C--:B------:R-:W-:Y:S01]  /*13160*/  HMMA.16816.F32 R76, R204, R6.reuse, R76 ;  /* 0x00000006cc4c723c */ /* 0x080fe2000000184c */
[----:B------:R-:W-:Y:S05]  /*13170*/  MUFU.TANH R32, R32 ;  /* 0x0000002000207308 */ /* 0x000fea0000002400 */
[----:B------:R-:W-:Y:S02]  /*13180*/  FMUL.FTZ R71, R71, c[0x0][0x2ec] ;  /* 0x0000bb0047477a20 */ /* 0x000fe40000410000 */
[C---:B------:R-:W-:Y:S01]  /*13190*/  HMMA.16816.F32 R80, R208.reuse, R6, R80 ;  /* 0x00000006d050723c */ /* 0x040fe20000001850 */
[----:B------:R-:W2:Y:S02]  /*131a0*/  LDSM.16.M88.4 R4, [R217+0x2800] ;  /* 0x00280000d904783b */ /* 0x000ea40000000200 */
[----:B------:R-:W-:Y:S01]  /*131b0*/  MUFU.TANH R22, R71 ;  /* 0x0000004700167308 */ /* 0x000fe20000002400 */
[----:B------:R-:W-:Y:S02]  /*131c0*/  FMUL.FTZ R70, R70, c[0x0][0x2ec] ;  /* 0x0000bb0046467a20 */ /* 0x000fe40000410000 */
[----:B------:R-:W-:Y:S02]  /*131d0*/  FMUL.FTZ R68, R68, c[0x0][0x2ec] ;  /* 0x0000bb0044447a20 */ /* 0x000fe40000410000 */
[----:B------:R-:W-:Y:S01]  /*131e0*/  FMUL.FTZ R75, R75, c[0x0][0x2ec] ;  /* 0x0000bb004b4b7a20 */ /* 0x000fe20000410000 */
[----:B-1----:R1:W-:Y:S03]  /*131f0*/  STL [R1+0x18], R0 ;  /* 0x0000180001007387 */ /* 0x0023e60000100800 */
        /* <DEDUP_REMOVED lines=14> */
[----:B------:R-:W-:Y:S01]  /*132e0*/  FMUL.FTZ R78, R78, c[0x0][0x2ec] ;  /* 0x0000bb004e4e7a20 */ /* 0x000fe20000410000 */
[-C--:B--2---:R-:W-:Y:S08]  /*132f0*/  HMMA.16816.F32 R84, R208, R4.reuse, R84 ;  /* 0x00000004d054723c */ /* 0x084ff00000001854 */
[----:B-1----:R-:W1:Y:S01]  /*13300*/  MUFU.TANH R0, R62 ;  /* 0x0000003e00007308 */ /* 0x002e620000002400 */
[C---:B------:R-:W-:Y:S09]  /*13310*/  HMMA.16816.F32 R88, R204.reuse, R4, R88 ;  /* 0x00000004cc58723c */ /* 0x040ff20000001858 */
[----:B------:R-:W-:Y:S01]  /*13320*/  MUFU.TANH R36, R36 ;  /* 0x0000002400247308 */ /* 0x000fe20000002400 */
[-C--:B------:R-:W-:Y:S09]  /*13330*/  HMMA.16816.F32 R92, R204, R6.reuse, R92 ;  /* 0x00000006cc5c723c */ /* 0x080ff2000000185c */
[----:B------:R-:W-:Y:S01]  /*13340*/  MUFU.TANH R37, R37 ;  /* 0x0000002500257308 */ /* 0x000fe20000002400 */
[C---:B------:R-:W-:Y:S01]  /*13350*/  HMMA.16816.F32 R96, R208.reuse, R6, R96 ;  /* 0x00000006d060723c */ /* 0x040fe20000001860 */
[----:B------:R-:W2:Y:S03]  /*13360*/  LDSM.16.M88.4 R4, [R217+0x3000] ;  /* 0x00300000d904783b */ /* 0x000ea60000000200 */
[----:B------:R-:W-:Y:S02]  /*13370*/  FMUL.FTZ R84, R84, c[0x0][0x2ec] ;  /* 0x0000bb0054547a20 */ /* 0x000fe40000410000 */
[----:B------:R-:W-:Y:S03]  /*13380*/  FMUL.FTZ R85, R85, c[0x0][0x2ec] ;  /* 0x0000bb0055557a20 */ /* 0x000fe60000410000 */
[----:B------:R-:W-:Y:S01]  /*13390*/  MUFU.TANH R38, R38 ;  /* 0x0000002600267308 */ /* 0x000fe20000002400 */
[----:B-1----:R1:W-:Y:S02]  /*133a0*/  STL [R1+0x14], R0 ;  /* 0x0000140001007387 */ /* 0x0023e40000100800 */
        /* <DEDUP_REMOVED lines=16> */
[----:B------:R-:W-:Y:S01]  /*134b0*/  FMUL.FTZ R99, R99, c[0x0][0x2ec] ;  /* 0x0000bb0063637a20 */ /* 0x000fe20000410000 */
[-C--:B--2---:R-:W-:Y:S08]  /*134c0*/  HMMA.16816.F32 R100, R208, R4.reuse, R100 ;  /* 0x00000004d064723c */ /* 0x084ff00000001864 */
[----:B------:R-:W-:Y:S01]  /*134d0*/  MUFU.TANH R41, R41 ;  /* 0x0000002900297308 */ /* 0x000fe20000002400 */
[C---:B------:R-:W-:Y:S08]  /*134e0*/  HMMA.16816.F32 R104, R204.reuse, R4, R104 ;  /* 0x00000004cc68723c */ /* 0x040ff00000001868 */
[-C--:B------:R-:W-:Y:S01]  /*134f0*/  HMMA.16816.F32 R108, R204, R6.reuse, R108 ;  /* 0x00000006cc6c723c */ /* 0x080fe2000000186c */
[----:B------:R-:W-:Y:S01]  /*13500*/  MUFU.TANH R30, R42 ;  /* 0x0000002a001e7308 */ /* 0x000fe20000002400 */
[----:B-1----:R1:W-:Y:S06]  /*13510*/  STL [R1+0x20], R0 ;  /* 0x0000200001007387 */ /* 0x0023ec0000100800 */
[C---:B------:R-:W-:Y:S01]  /*13520*/  HMMA.16816.F32 R112, R208.reuse, R6, R112 ;  /* 0x00000006d070723c */ /* 0x040fe20000001870 */
[----:B------:R-:W2:Y:S01]  /*13530*/  LDSM.16.M88.4 R4, [R217+0x3800] ;  /* 0x00380000d904783b */ /* 0x000ea20000000200 */
[----:B------:R-:W-:Y:S04]  /*13540*/  DEPBAR.LE SB0, 0x0 ;  /* 0x000080000000791a */ /* 0x000fe80000000000 */
[----:B------:R-:W-:Y:S01]  /*13550*/  MUFU.TANH R44, R44 ;  /* 0x0000002c002c7308 */ /* 0x000fe20000002400 */
[----:B------:R-:W-:Y:S02]  /*13560*/  FMUL.FTZ R100, R100, c[0x0][0x2ec] ;  /* 0x0000bb0064647a20 */ /* 0x000fe40000410000 */
[----:B------:R-:W-:Y:S03]  /*13570*/  BAR.SYNC.DEFER_BLOCKING 0x0 ;  /* 0x0000000000007b1d */ /* 0x000fe60000010000 */
        /* <DEDUP_REMOVED lines=14> */
[----:B------:R-:W3:Y:S01]  /*13660*/  MUFU.TANH R46, R46 ;  /* 0x0000002e002e7308 */ /* 0x000ee20000002400 */
[----:B------:R-:W-:Y:S02]  /*13670*/  FMUL.FTZ R107, R107, c[0x0][0x2ec] ;  /* 0x0000bb006b6b7a20 */ /* 0x000fe40000410000 */
[----:B------:R-:W-:Y:S01]  /*13680*/  FMUL.FTZ R110, R110, c[0x0][0x2ec] ;  /* 0x0000bb006e6e7a20 */ /* 0x000fe20000410000 */
[-C--:B--2---:R-:W-:Y:S06]  /*13690*/  HMMA.16816.F32 R116, R208, R4.reuse, R116 ;  /* 0x00000004d074723c */ /* 0x084fec0000001874 */
[----:B------:R-:W2:Y:S01]  /*136a0*/  MUFU.TANH R47, R47 ;  /* 0x0000002f002f7308 */ /* 0x000ea20000002400 */
[----:B------:R-:W-:Y:S01]  /*136b0*/  FMUL.FTZ R111, R111, c[0x0][0x2ec] ;  /* 0x0000bb006f6f7a20 */ /* 0x000fe20000410000 */
[C---:B------:R-:W-:Y:S01]  /*136c0*/  HMMA.16816.F32 R120, R204.reuse, R4, R120 ;  /* 0x00000004cc78723c */ /* 0x040fe20000001878 */
[----:B-1----:R1:W-:Y:S07]  /*136d0*/  STL [R1+0xc], R0 ;  /* 0x00000c0001007387 */ /* 0x0023ee0000100800 */
[----:B------:R-:W4:Y:S01]  /*136e0*/  MUFU.TANH R48, R48 ;  /* 0x0000003000307308 */ /* 0x000f220000002400 */
[-C--:B------:R-:W-:Y:S08]  /*136f0*/  HMMA.16816.F32 R124, R204, R6.reuse, R124 ;  /* 0x00000006cc7c723c */ /* 0x080ff0000000187c */
[----:B------:R-:W-:Y:S01]  /*13700*/  HMMA.16816.F32 R128, R208, R6, R128 ;  /* 0x00000006d080723c */ /* 0x000fe20000001880 */
[----:B------:R-:W1:Y:S03]  /*13710*/  MUFU.TANH R49, R49 ;  /* 0x0000003100317308 */ /* 0x000e660000002400 */
[----:B------:R-:W-:Y:S02]  /*13720*/  FMUL.FTZ R116, R116, c[0x0][0x2ec] ;  /* 0x0000bb0074747a20 */ /* 0x000fe40000410000 */
[----:B------:R-:W-:Y:S02]  /*13730*/  FMUL.FTZ R117, R117, c[0x0][0x2ec] ;  /* 0x0000bb0075757a20 */ /* 0x000fe40000410000 */
[----:B------:R-:W-:Y:S03]  /*13740*/  FMUL.FTZ R118, R118, c[0x0][0x2ec] ;  /* 0x0000bb0076767a20 */ /* 0x000fe60000410000 */
[----:B------:R-:W1:Y:S01]  /*13750*/  MUFU.TANH R50, R50 ;  /* 0x0000003200327308 */ /* 0x000e620000002400 */
[----:B------:R-:W-:Y:S02]  /*13760*/  FMUL.FTZ R119, R119, c[0x0][0x2ec] ;  /* 0x0000bb0077777a20 */ /* 0x000fe40000410000 */
[----:B------:R-:W-:Y:S02]  /*13770*/  FMUL.FTZ R120, R120, c[0x0][0x2ec] ;  /* 0x0000bb0078787a20 */ /* 0x000fe40000410000 */
[----:B------:R-:W-:Y:S02]  /*13780*/  FMUL.FTZ R121, R121, c[0x0][0x2ec] ;  /* 0x0000bb0079797a20 */ /* 0x000fe40000410000 */
[----:B------:R-:W-:Y:S02]  /*13790*/  FMUL.FTZ R124, R124, c[0x0][0x2ec] ;  /* 0x0000bb007c7c7a20 */ /* 0x000fe40000410000 */
[----:B------:R-:W-:Y:S01]  /*137a0*/  FMUL.FTZ R125, R125, c[0x0][0x2ec] ;  /* 0x0000bb007d7d7a20 */ /* 0x000fe20000410000 */
[----:B------:R-:W2:Y:S01]  /*137b0*/  MUFU.TANH R51, R51 ;  /* 0x0000003300337308 */ /* 0x000ea20000002400 */
        /* <DEDUP_REMOVED lines=8> */
[----:B-1----:R-:W-:Y:S05]  /*13840*/  FMUL.FTZ R0, R127, c[0x0][0x2ec] ;  /* 0x0000bb007f007a20 */ /* 0x002fea0000410000 */
        /* <DEDUP_REMOVED lines=74> */
.L_x_75:
[----:B------:R-:W2:Y:S01]  /*13cf0*/  LDL.LU R42, [R1+0x34] ;  /* 0x00003400012a7983 */ /* 0x000ea20000300800 */
[----:B---3--:R-:W-:Y:S01]  /*13d00*/  MOV R12, R63 ;  /* 0x0000003f000c7202 */ /* 0x008fe20000000f00 */
[----:B------:R-:W-:Y:S01]  /*13d10*/  IMAD.MOV.U32 R92, RZ, RZ, R30 ;  /* 0x000000ffff5c7224 */ /* 0x000fe200078e001e */
[----:B------:R-:W-:Y:S01]  /*13d20*/  MOV R63, R46 ;  /* 0x0000002e003f7202 */ /* 0x000fe20000000f00 */
[----:B------:R-:W3:Y:S01]  /*13d30*/  LDL.LU R43, [R1+0x30] ;  /* 0x00003000012b7983 */ /* 0x000ee20000300800 */
[----:B------:R-:W-:Y:S01]  /*13d40*/  FMNMX.FTZ R0, R240, R132, !PT ;  /* 0x00000084f0007209 */ /* 0x000fe20007810000 */
[----:B------:R-:W-:Y:S01]  /*13d50*/  UIADD3 UR8, UR8, -0x1, URZ ;  /* 0xffffffff08087890 */ /* 0x000fe2000fffe03f */
[----:B------:R-:W-:Y:S01]  /*13d60*/  MOV R13, R62 ;  /* 0x0000003e000d7202 */ /* 0x000fe20000000f00 */
[----:B------:R-:W4:Y:S01]  /*13d70*/  LDL.LU R58, [R1+0x2c] ;  /* 0x00002c00013a7983 */ /* 0x000f220000300800 */
[----:B------:R-:W-:Y:S02]  /*13d80*/  FMNMX.FTZ R2, R248, R0, !PT ;  /* 0x00000000f8027209 */ /* 0x000fe40007810000 */
[----:B------:R-:W-:Y:S01]  /*13d90*/  FMNMX.FTZ R0, R239, R133, !PT ;  /* 0x00000085ef007209 */ /* 0x000fe20007810000 */
[----:B------:R-:W2:Y:S01]  /*13da0*/  LDL.LU R59, [R1+0x28] ;  /* 0x00002800013b7983 */ /* 0x000ea20000300800 */
[----:B------:R-:W-:Y:S02]  /*13db0*/  FMNMX.FTZ R3, R202, R2, !PT ;  /* 0x00000002ca037209 */ /* 0x000fe40007810000 */
[----:B------:R-:W-:Y:S01]  /*13dc0*/  FMNMX.FTZ R2, R247, R0, !PT ;  /* 0x00000000f7027209 */ /* 0x000fe20007810000 */
[----:B------:R-:W2:Y:S01]  /*13dd0*/  LDL.LU R78, [R1+0x24] ;  /* 0x00002400014e7983 */ /* 0x000ea20000300800 */
[----:B------:R-:W-:Y:S02]  /*13de0*/  FMNMX.FTZ R4, R234, R3, !PT ;  /* 0x00000003ea047209 */ /* 0x000fe40007810000 */
[----:B------:R-:W-:Y:S01]  /*13df0*/  FMNMX.FTZ R0, R236, R134, !PT ;  /* 0x00000086ec007209 */ /* 0x000fe20007810000 */
[----:B------:R1:W-:Y:S01]  /*13e00*/  STL [R1+0xf0], R224 ;  /* 0x0000f0e001007387 */ /* 0x0003e20000100800 */
[----:B------:R-:W-:Y:S02]  /*13e10*/  FMNMX.FTZ R4, R201, R4, !PT ;  /* 0x00000004c9047209 */ /* 0x000fe40007810000 */
[----:B------:R-:W-:Y:S01]  /*13e20*/  FMNMX.FTZ R3, R235, R2, !PT ;  /* 0x00000002eb037209 */ /* 0x000fe20007810000 */
[----:B------:R-:W2:Y:S01]  /*13e30*/  LDL.LU R11, [R1+0x8] ;  /* 0x00000800010b7983 */ /* 0x000ea20000300800 */
[----:B------:R-:W-:Y:S02]  /*13e40*/  FMNMX.FTZ R2, R244, R0, !PT ;  /* 0x00000000f4027209 */ /* 0x000fe40007810000 */
[----:B------:R-:W-:Y:S01]  /*13e50*/  FMNMX.FTZ R4, R200, R4, !PT ;  /* 0x00000004c8047209 */ /* 0x000fe20007810000 */
[----:B------:R-:W3:Y:S01]  /*13e60*/  LDL.LU R46, [R1+0x4] ;  /* 0x00000400012e7983 */ /* 0x000ee20000300800 */
[----:B------:R-:W-:Y:S02]  /*13e70*/  FMNMX.FTZ R2, R251, R2, !PT ;  /* 0x00000002fb027209 */ /* 0x000fe40007810000 */
[----:B------:R-:W-:Y:S01]  /*13e80*/  FMNMX.FTZ R4, R32, R4, !PT ;  /* 0x0000000420047209 */ /* 0x000fe20007810000 */
[----:B------:R-:W4:Y:S01]  /*13e90*/  LDL.LU R88, [R1] ;  /* 0x0000000001587983 */ /* 0x000f220000300800 */
[----:B------:R-:W-:Y:S02]  /*13ea0*/  FMNMX.FTZ R3, R203, R3, !PT ;  /* 0x00000003cb037209 */ /* 0x000fe40007810000 */
[----:B------:R-:W-:Y:S01]  /*13eb0*/  FMNMX.FTZ R74, R33, R4, !PT ;  /* 0x00000004214a7209 */ /* 0x000fe20007810000 */
[----:B------:R1:W-:Y:S01]  /*13ec0*/  STL [R1+0xec], R223 ;  /* 0x0000ecdf01007387 */ /* 0x0003e20000100800 */
[----:B------:R-:W-:Y:S02]  /*13ed0*/  FMNMX.FTZ R3, R238, R3, !PT ;  /* 0x00000003ee037209 */ /* 0x000fe40007810000 */
[----:B------:R-:W-:Y:S02]  /*13ee0*/  FMNMX.FTZ R74, R36, R74, !PT ;  /* 0x0000004a244a7209 */ /* 0x000fe40007810000 */
[----:B------:R-:W-:Y:S02]  /*13ef0*/  FMNMX.FTZ R3, R237, R3, !PT ;  /* 0x00000003ed037209 */ /* 0x000fe40007810000 */
[----:B------:R-:W-:Y:S02]  /*13f00*/  FMNMX.FTZ R74, R37, R74, !PT ;  /* 0x0000004a254a7209 */ /* 0x000fe40007810000 */
[----:B------:R-:W-:Y:S01]  /*13f10*/  FMNMX.FTZ R3, R34, R3, !PT ;  /* 0x0000000322037209 */ /* 0x000fe20007810000 */
[----:B-1----:R-:W-:Y:S01]  /*13f20*/  IMAD.MOV.U32 R224, RZ, RZ, R60 ;  /* 0x000000ffffe07224 */ /* 0x002fe200078e003c */
[----:B------:R-:W-:Y:S02]  /*13f30*/  FMNMX.FTZ R74, R48, R74, !PT ;  /* 0x0000004a304a7209 */ /* 0x000fe40007810000 */
[----:B------:R-:W-:Y:S02]  /*13f40*/  FMNMX.FTZ R3, R35, R3, !PT ;  /* 0x0000000323037209 */ /* 0x000fe40007810000 */
[----:B------:R-:W-:Y:S02]  /*13f50*/  FMNMX.FTZ R74, R49, R74, !PT ;  /* 0x0000004a314a7209 */ /* 0x000fe40007810000 */
[----:B------:R-:W-:Y:S02]  /*13f60*/  FMNMX.FTZ R3, R38, R3, !PT ;  /* 0x0000000326037209 */ /* 0x000fe40007810000 */
[----:B------:R-:W-:Y:S02]  /*13f70*/  FMNMX.FTZ R74, R52, R74, !PT ;  /* 0x0000004a344a7209 */ /* 0x000fe40007810000 */
[----:B------:R-:W-:Y:S02]  /*13f80*/  FMNMX.FTZ R3, R39, R3, !PT ;  /* 0x0000000327037209 */ /* 0x000fe40007810000 */
[----:B------:R-:W-:Y:S01]  /*13f90*/  FMNMX.FTZ R74, R53, R74, !PT ;  /* 0x0000004a354a7209 */ /* 0x000fe20007810000 */
[----:B------:R-:W4:Y:S01]  /*13fa0*/  LDL.LU R223, [R1+0x1c] ;  /* 0x00001c0001df7983 */ /* 0x000f220000300800 */
[----:B------:R-:W-:Y:S02]  /*13fb0*/  FMNMX.FTZ R3, R50, R3, !PT ;  /* 0x0000000332037209 */ /* 0x000fe40007810000 */
[----:B------:R-:W-:Y:S01]  /*13fc0*/  FMNMX.FTZ R74, R64, R74, !PT ;  /* 0x0000004a404a7209 */ /* 0x000fe20007810000 */
[----:B------:R1:W-:Y:S01]  /*13fd0*/  STL [R1+0xe8], R222 ;  /* 0x0000e8de01007387 */ /* 0x0003e20000100800 */
        /* <DEDUP_REMOVED lines=12> */
[----:B-1----:R-:W4:Y:S01]  /*140a0*/  LDL.LU R222, [R1+0x18] ;  /* 0x0000180001de7983 */ /* 0x002f220000300800 */
        /* <DEDUP_REMOVED lines=18> */
[----:B------:R-:W-:Y:S01]  /*141d0*/  STL [R1+0xe0], R220 ;  /* 0x0000e0dc01007387 */ /* 0x000fe20000100800 */
[----:B------:R-:W-:Y:S02]  /*141e0*/  FMNMX.FTZ R3, R15, R3, !PT ;  /* 0x000000030f037209 */ /* 0x000fe40007810000 */
[----:B------:R-:W-:Y:S01]  /*141f0*/  FMNMX.FTZ R74, R117, R74, !PT ;  /* 0x0000004a754a7209 */ /* 0x000fe20007810000 */
[----:B------:R1:W-:Y:S01]  /*14200*/  STL [R1+0xdc], R219 ;  /* 0x0000dcdb01007387 */ /* 0x0003e20000100800 */
[----:B------:R-:W-:Y:S02]  /*14210*/  FMNMX.FTZ R3, R102, R3, !PT ;  /* 0x0000000366037209 */ /* 0x000fe40007810000 */
[----:B------:R-:W-:Y:S02]  /*14220*/  FMNMX.FTZ R74, R128, R74, !PT ;  /* 0x0000004a804a7209 */ /* 0x000fe40007810000 */
[----:B------:R-:W-:Y:S02]  /*14230*/  FMNMX.FTZ R3, R103, R3, !PT ;  /* 0x0000000367037209 */ /* 0x000fe40007810000 */
[----:B------:R-:W-:Y:S02]  /*14240*/  FMNMX.FTZ R74, R129, R74, !PT ;  /* 0x0000004a814a7209 */ /* 0x000fe40007810000 */
[----:B------:R-:W-:Y:S02]  /*14250*/  MOV R62, R47 ;  /* 0x0000002f003e7202 */ /* 0x000fe40000000f00 */
[----:B------:R-:W-:Y:S01]  /*14260*/  FMNMX.FTZ R3, R114, R3, !PT ;  /* 0x0000000372037209 */ /* 0x000fe20007810000 */
[----:B------:R-:W1:Y:S03]  /*14270*/  SHFL.BFLY PT, R6, R74, 0x2, 0x1f ;  /* 0x0c401f004a067f89 */ /* 0x000e6600000e0000 */
[----:B------:R-:W-:Y:S04]  /*14280*/  FMNMX.FTZ R3, R115, R3, !PT ;  /* 0x0000000373037209 */ /* 0x000fe80007810000 */
[----:B------:R-:W-:Y:S04]  /*14290*/  FMNMX.FTZ R3, R118, R3, !PT ;  /* 0x0000000376037209 */ /* 0x000fe80007810000 */
[----:B------:R-:W-:Y:S01]  /*142a0*/  FMNMX.FTZ R3, R119, R3, !PT ;  /* 0x0000000377037209 */ /* 0x000fe20007810000 */
[----:B-1----:R-:W4:Y:S03]  /*142b0*/  LDL.LU R219, [R1+0xc] ;  /* 0x00000c0001db7983 */ /* 0x002f260000300800 */
[----:B------:R-:W-:Y:S01]  /*142c0*/  FMNMX.FTZ R3, R130, R3, !PT ;  /* 0x0000000382037209 */ /* 0x000fe20007810000 */
[----:B------:R-:W-:Y:S03]  /*142d0*/  STL [R1+0xd8], R218 ;  /* 0x0000d8da01007387 */ /* 0x000fe60000100800 */
[----:B------:R-:W-:Y:S01]  /*142e0*/  FMNMX.FTZ R3, R131, R3, !PT ;  /* 0x0000000383037209 */ /* 0x000fe20007810000 */
[----:B------:R1:W-:Y:S04]  /*142f0*/  STL [R1+0xd4], R217 ;  /* 0x0000d4d901007387 */ /* 0x0003e80000100800 */
[----:B------:R-:W1:Y:S08]  /*14300*/  SHFL.BFLY PT, R73, R3, 0x2, 0x1f ;  /* 0x0c401f0003497f89 */ /* 0x000e7000000e0000 */
[----:B-1----:R-:W4:Y:S04]  /*14310*/  LDL.LU R217, [R1+0x20] ;  /* 0x0000200001d97983 */ /* 0x002f280000300800 */
[----:B------:R-:W-:Y:S01]  /*14320*/  STL [R1+0xd0], R212 ;  /* 0x0000d0d401007387 */ /* 0x000fe20000100800 */
[----:B------:R-:W-:Y:S02]  /*14330*/  FMNMX.FTZ R74, R74, R6, !PT ;  /* 0x000000064a4a7209 */ /* 0x000fe40007810000 */
[----:B------:R-:W-:Y:S03]  /*14340*/  FMNMX.FTZ R73, R3, R73, !PT ;  /* 0x0000004903497209 */ /* 0x000fe60007810000 */
[----:B------:R-:W1:Y:S08]  /*14350*/  SHFL.BFLY PT, R6, R74, 0x1, 0x1f ;  /* 0x0c201f004a067f89 */ /* 0x000e7000000e0000 */
[----:B------:R-:W1:Y:S02]  /*14360*/  SHFL.BFLY PT, R7, R73, 0x1, 0x1f ;  /* 0x0c201f0049077f89 */ /* 0x000e6400000e0000 */
[----:B-1----:R-:W-:Y:S04]  /*14370*/  FMNMX.FTZ R74, R74, R6, !PT ;  /* 0x000000064a4a7209 */ /* 0x002fe80007810000 */
[----:B------:R-:W-:Y:S02]  /*14380*/  FSETP.NEU.FTZ.AND P1, PT, R74, -INF , PT ;  /* 0xff8000004a00780b */ /* 0x000fe40003f3d000 */
[----:B------:R-:W-:Y:S02]  /*14390*/  FMNMX.FTZ R73, R73, R7, !PT ;  /* 0x0000000749497209 */ /* 0x000fe40007810000 */
[----:B--2---:R-:W-:Y:S04]  /*143a0*/  FMNMX.FTZ R2, R11, R2, !PT ;  /* 0x000000020b027209 */ /* 0x004fe80007810000 */
[----:B------:R-:W-:Y:S02]  /*143b0*/  FMNMX.FTZ R2, R242, R2, !PT ;  /* 0x00000002f2027209 */ /* 0x000fe40007810000 */
[----:B---3--:R-:W-:Y:S02]  /*143c0*/  FMNMX.FTZ R0, R46, R0, !PT ;  /* 0x000000002e007209 */ /* 0x008fe40007810000 */
[----:B------:R-:W-:Y:S02]  /*143d0*/  FMNMX.FTZ R2, R241, R2, !PT ;  /* 0x00000002f1027209 */ /* 0x000fe40007810000 */
[----:B----4-:R-:W-:Y:S02]  /*143e0*/  FMNMX.FTZ R0, R88, R0, !PT ;  /* 0x0000000058007209 */ /* 0x010fe40007810000 */
        /* <DEDUP_REMOVED lines=18> */
[----:B------:R-:W-:Y:S04]  /*14510*/  FMNMX.FTZ R2, R26, R2, !PT ;  /* 0x000000021a027209 */ /* 0x000fe80007810000 */
[----:B------:R-:W-:Y:S04]  /*14520*/  FMNMX.FTZ R2, R25, R2, !PT ;  /* 0x0000000219027209 */ /* 0x000fe80007810000 */
[----:B------:R-:W-:Y:S04]  /*14530*/  FMNMX.FTZ R2, R24, R2, !PT ;  /* 0x0000000218027209 */ /* 0x000fe80007810000 */
[----:B------:R-:W-:Y:S04]  /*14540*/  FMNMX.FTZ R2, R76, R2, !PT ;  /* 0x000000024c027209 */ /* 0x000fe80007810000 */
[----:B------:R-:W-:Y:S02]  /*14550*/  FMNMX.FTZ R2, R77, R2, !PT ;  /* 0x000000024d027209 */ /* 0x000fe40007810000 */
[----:B------:R-:W-:Y:S02]  /*14560*/  FMNMX.FTZ R0, R222, R0, !PT ;  /* 0x00000000de007209 */ /* 0x000fe40007810000 */
[----:B------:R-:W-:Y:S04]  /*14570*/  FMNMX.FTZ R2, R19, R2, !PT ;  /* 0x0000000213027209 */ /* 0x000fe80007810000 */
[----:B------:R-:W-:Y:S04]  /*14580*/  FMNMX.FTZ R2, R18, R2, !PT ;  /* 0x0000000212027209 */ /* 0x000fe80007810000 */
[----:B------:R-:W-:Y:S04]  /*14590*/  FMNMX.FTZ R2, R17, R2, !PT ;  /* 0x0000000211027209 */ /* 0x000fe80007810000 */
[----:B------:R-:W-:Y:S04]  /*145a0*/  FMNMX.FTZ R2, R16, R2, !PT ;  /* 0x0000000210027209 */ /* 0x000fe80007810000 */
[----:B------:R-:W-:Y:S04]  /*145b0*/  FMNMX.FTZ R2, R104, R2, !PT ;  /* 0x0000000268027209 */ /* 0x000fe80007810000 */
[----:B------:R-:W-:Y:S04]  /*145c0*/  FMNMX.FTZ R2, R105, R2, !PT ;  /* 0x0000000269027209 */ /* 0x000fe80007810000 */
        /* <DEDUP_REMOVED lines=8> */
[----:B------:R-:W-:Y:S05]  /*14650*/  FMNMX.FTZ R4, R125, R4, !PT ;  /* 0x000000047d047209 */ /* 0x000fea0007810000 */
[----:B------:R-:W1:Y:S02]  /*14660*/  SHFL.BFLY PT, R5, R4, 0x2, 0x1f ;  /* 0x0c401f0004057f89 */ /* 0x000e6400000e0000 */
[----:B-1----:R-:W-:Y:S01]  /*14670*/  FMNMX.FTZ R4, R4, R5, !PT ;  /* 0x0000000504047209 */ /* 0x002fe20007810000 */
[----:B------:R-:W-:Y:S05]  /*14680*/  FMUL.FTZ R5, R74, c[0x0][0x23c] ;  /* 0x00008f004a057a20 */ /* 0x000fea0000410000 */
[----:B------:R-:W1:Y:S01]  /*14690*/  SHFL.BFLY PT, R72, R4, 0x1, 0x1f ;  /* 0x0c201f0004487f89 */ /* 0x000e6200000e0000 */
[----:B------:R-:W-:Y:S02]  /*146a0*/  FSEL R5, R5, RZ, P1 ;  /* 0x000000ff05057208 */ /* 0x000fe40000800000 */
[----:B------:R-:W-:Y:S03]  /*146b0*/  FSETP.NEU.FTZ.AND P1, PT, R73, -INF , PT ;  /* 0xff8000004900780b */ /* 0x000fe60003f3d000 */
[--C-:B------:R-:W-:Y:S02]  /*146c0*/  FFMA.FTZ R6, R248, c[0x0][0x23c], -R5.reuse ;  /* 0x00008f00f8067a23 */ /* 0x100fe40000010805 */
[--C-:B------:R-:W-:Y:S02]  /*146d0*/  FFMA.FTZ R218, R116, c[0x0][0x23c], -R5.reuse ;  /* 0x00008f0074da7a23 */ /* 0x100fe40000010805 */
[----:B------:R-:W2:Y:S01]  /*146e0*/  MUFU.EX2 R93, R6 ;  /* 0x00000006005d7308 */ /* 0x000ea20000000800 */
[--C-:B------:R-:W-:Y:S02]  /*146f0*/  FFMA.FTZ R7, R234, c[0x0][0x23c], -R5.reuse ;  /* 0x00008f00ea077a23 */ /* 0x100fe40000010805 */
[--C-:B------:R-:W-:Y:S01]  /*14700*/  FFMA.FTZ R220, R117, c[0x0][0x23c], -R5.reuse ;  /* 0x00008f0075dc7a23 */ /* 0x100fe20000010805 */
[----:B------:R-:W-:Y:S01]  /*14710*/  FMNMX.FTZ R0, R217, R0, !PT ;  /* 0x00000000d9007209 */ /* 0x000fe20007810000 */
[--C-:B------:R-:W-:Y:S02]  /*14720*/  FFMA.FTZ R122, R201, c[0x0][0x23c], -R5.reuse ;  /* 0x00008f00c97a7a23 */ /* 0x100fe40000010805 */
[--C-:B------:R-:W-:Y:S01]  /*14730*/  FFMA.FTZ R201, R21, c[0x0][0x23c], -R5.reuse ;  /* 0x00008f0015c97a23 */ /* 0x100fe20000010805 */
[----:B------:R-:W-:Y:S01]  /*14740*/  FMNMX.FTZ R0, R61, R0, !PT ;  /* 0x000000003d007209 */ /* 0x000fe20007810000 */
[--C-:B------:R-:W-:Y:S01]  /*14750*/  FFMA.FTZ R127, R37, c[0x0][0x23c], -R5.reuse ;  /* 0x00008f00257f7a23 */ /* 0x100fe20000010805 */
[----:B------:R-:W-:Y:S01]  /*14760*/  MUFU.EX2 R47, R7 ;  /* 0x00000007002f7308 */ /* 0x000fe20000000800 */
[--C-:B------:R-:W-:Y:S01]  /*14770*/  FFMA.FTZ R126, R48, c[0x0][0x23c], -R5.reuse ;  /* 0x00008f00307e7a23 */ /* 0x100fe20000010805 */
[----:B------:R-:W-:Y:S01]  /*14780*/  FMNMX.FTZ R0, R12, R0, !PT ;  /* 0x000000000c007209 */ /* 0x000fe20007810000 */
[--C-:B------:R-:W-:Y:S01]  /*14790*/  FFMA.FTZ R204, R81, c[0x0][0x23c], -R5.reuse ;  /* 0x00008f0051cc7a23 */ /* 0x100fe20000010805 */
[----:B-1----:R-:W-:Y:S01]  /*147a0*/  FMNMX.FTZ R72, R4, R72, !PT ;  /* 0x0000004804487209 */ /* 0x002fe20007810000 */
[--C-:B------:R-:W-:Y:S01]  /*147b0*/  FFMA.FTZ R4, R240, c[0x0][0x23c], -R5.reuse ;  /* 0x00008f00f0047a23 */ /* 0x100fe20000010805 */
[----:B------:R-:W-:Y:S01]  /*147c0*/  FMNMX.FTZ R0, R31, R0, !PT ;  /* 0x000000001f007209 */ /* 0x000fe20007810000 */
[--C-:B------:R-:W-:Y:S01]  /*147d0*/  FFMA.FTZ R111, R200, c[0x0][0x23c], -R5.reuse ;  /* 0x00008f00c86f7a23 */ /* 0x100fe20000010805 */
[----:B------:R-:W-:Y:S01]  /*147e0*/  FSETP.NEU.FTZ.AND P2, PT, R72, -INF , PT ;  /* 0xff8000004800780b */ /* 0x000fe20003f5d000 */
[--C-:B------:R-:W-:Y:S01]  /*147f0*/  FFMA.FTZ R200, R52, c[0x0][0x23c], -R5.reuse ;  /* 0x00008f0034c87a23 */ /* 0x100fe20000010805 */
[----:B------:R1:W-:Y:S01]  /*14800*/  MUFU.EX2 R30, R4 ;  /* 0x00000004001e7308 */ /* 0x0003e20000000800 */
[----:B------:R-:W-:Y:S01]  /*14810*/  FMNMX.FTZ R0, R219, R0, !PT ;  /* 0x00000000db007209 */ /* 0x000fe20007810000 */
[--C-:B------:R-:W-:Y:S02]  /*14820*/  FFMA.FTZ R110, R32, c[0x0][0x23c], -R5.reuse ;  /* 0x00008f00206e7a23 */ /* 0x100fe40000010805 */
[--C-:B------:R-:W-:Y:S01]  /*14830*/  FFMA.FTZ R107, R33, c[0x0][0x23c], -R5.reuse ;  /* 0x00008f00216b7a23 */ /* 0x100fe20000010805 */
[----:B------:R-:W-:Y:S01]  /*14840*/  FMNMX.FTZ R0, R91, R0, !PT ;  /* 0x000000005b007209 */ /* 0x000fe20007810000 */
[--C-:B------:R-:W-:Y:S01]  /*14850*/  FFMA.FTZ R123, R49, c[0x0][0x23c], -R5.reuse ;  /* 0x00008f00317b7a23 */ /* 0x100fe20000010805 */
[----:B--2---:R-:W-:Y:S01]  /*14860*/  MOV R33, R93 ;  /* 0x0000005d00217202 */ /* 0x004fe20000000f00 */
[--C-:B------:R-:W-:Y:S01]  /*14870*/  FFMA.FTZ R208, R85, c[0x0][0x23c], -R5.reuse ;  /* 0x00008f0055d07a23 */ /* 0x100fe20000010805 */
[----:B------:R-:W-:Y:S01]  /*14880*/  FMNMX.FTZ R0, R79, R0, !PT ;  /* 0x000000004f007209 */ /* 0x000fe20007810000 */
[----:B------:R-:W-:Y:S01]  /*14890*/  MUFU.EX2 R122, R122 ;  /* 0x0000007a007a7308 */ /* 0x000fe20000000800 */
[--C-:B------:R-:W-:Y:S02]  /*148a0*/  FFMA.FTZ R211, R14, c[0x0][0x23c], -R5.reuse ;  /* 0x00008f000ed37a23 */ /* 0x100fe40000010805 */
[----:B------:R-:W-:Y:S01]  /*148b0*/  FMNMX.FTZ R0, R250, R0, !PT ;  /* 0x00000000fa007209 */ /* 0x000fe20007810000 */
[--C-:B------:R-:W-:Y:S02]  /*148c0*/  FFMA.FTZ R234, R97, c[0x0][0x23c], -R5.reuse ;  /* 0x00008f0061ea7a23 */ /* 0x100fe40000010805 */
[--C-:B------:R-:W-:Y:S01]  /*148d0*/  FFMA.FTZ R206, R84, c[0x0][0x23c], -R5.reuse ;  /* 0x00008f0054ce7a23 */ /* 0x100fe20000010805 */
[----:B------:R-:W-:Y:S01]  /*148e0*/  FMNMX.FTZ R0, R249, R0, !PT ;  /* 0x00000000f9007209 */ /* 0x000fe20007810000 */
[----:B------:R-:W-:Y:S01]  /*148f0*/  FFMA.FTZ R240, R101, c[0x0][0x23c], -R5 ;  /* 0x00008f0065f07a23 */ /* 0x000fe20000010805 */
[----:B------:R-:W-:Y:S01]  /*14900*/  MOV R84, R11 ;  /* 0x0000000b00547202 */ /* 0x000fe20000000f00 */
[----:B------:R-:W-:Y:S01]  /*14910*/  MUFU.EX2 R200, R200 ;  /* 0x000000c800c87308 */ /* 0x000fe20000000800 */
[----:B------:R-:W-:Y:S01]  /*14920*/  FMNMX.FTZ R0, R246, R0, !PT ;  /* 0x00000000f6007209 */ /* 0x000fe20007810000 */
[----:B------:R-:W-:Y:S02]  /*14930*/  IMAD.MOV.U32 R32, RZ, RZ, R91 ;  /* 0x000000ffff207224 */ /* 0x000fe400078e005b */
[----:B-1----:R-:W-:Y:S01]  /*14940*/  FMUL.FTZ R4, R73, c[0x0][0x23c] ;  /* 0x00008f0049047a20 */ /* 0x002fe20000410000 */
[----:B------:R-:W-:Y:S04]  /*14950*/  FMNMX.FTZ R0, R245, R0, !PT ;  /* 0x00000000f5007209 */ /* 0x000fe80007810000 */
[----:B------:R-:W-:Y:S01]  /*14960*/  FMNMX.FTZ R0, R233, R0, !PT ;  /* 0x00000000e9007209 */ /* 0x000fe20007810000 */
[----:B------:R-:W-:Y:S01]  /*14970*/  MUFU.EX2 R201, R201 ;  /* 0x000000c900c97308 */ /* 0x000fe20000000800 */
[----:B------:R-:W-:Y:S02]  /*14980*/  FSEL R4, R4, RZ, P1 ;  /* 0x000000ff04047208 */ /* 0x000fe40000800000 */
[----:B------:R-:W-:Y:S03]  /*14990*/  FMNMX.FTZ R0, R232, R0, !PT ;  /* 0x00000000e8007209 */ /* 0x000fe60007810000 */
[--C-:B------:R-:W-:Y:S01]  /*149a0*/  FFMA.FTZ R6, R239, c[0x0][0x23c], -R4.reuse ;  /* 0x00008f00ef067a23 */ /* 0x100fe20000010804 */
[----:B------:R-:W-:Y:S01]  /*149b0*/  FMNMX.FTZ R0, R71, R0, !PT ;  /* 0x0000000047007209 */ /* 0x000fe20007810000 */
[--C-:B------:R-:W-:Y:S02]  /*149c0*/  FFMA.FTZ R116, R23, c[0x0][0x23c], -R4.reuse ;  /* 0x00008f0017747a23 */ /* 0x100fe40000010804 */
[----:B------:R1:W-:Y:S01]  /*149d0*/  MUFU.EX2 R96, R6 ;  /* 0x0000000600607308 */ /* 0x0003e20000000800 */
[----:B------:R-:W-:Y:S01]  /*149e0*/  FMNMX.FTZ R0, R70, R0, !PT ;  /* 0x0000000046007209 */ /* 0x000fe20007810000 */
[--C-:B------:R-:W-:Y:S02]  /*149f0*/  FFMA.FTZ R9, R235, c[0x0][0x23c], -R4.reuse ;  /* 0x00008f00eb097a23 */ /* 0x100fe40000010804 */
[--C-:B------:R-:W-:Y:S02]  /*14a00*/  FFMA.FTZ R117, R22, c[0x0][0x23c], -R4.reuse ;  /* 0x00008f0016757a23 */ /* 0x100fe40000010804 */
[----:B------:R-:W2:Y:S01]  /*14a10*/  SHFL.BFLY PT, R2, R0, 0x2, 0x1f ;  /* 0x0c401f0000027f89 */ /* 0x000ea200000e0000 */
        /* <DEDUP_REMOVED lines=11> */
[--C-:B-1----:R-:W-:Y:S02]  /*14ad0*/  FFMA.FTZ R6, R247, c[0x0][0x23c], -R4.reuse ;  /* 0x00008f00f7067a23 */ /* 0x102fe40000010804 */
[--C-:B------:R-:W-:Y:S02]  /*14ae0*/  FFMA.FTZ R94, R39, c[0x0][0x23c], -R4.reuse ;  /* 0x00008f00275e7a23 */ /* 0x100fe40000010804 */
[----:B------:R-:W-:Y:S01]  /*14af0*/  FFMA.FTZ R93, R50, c[0x0][0x23c], -R4 ;  /* 0x00008f00325d7a23 */ /* 0x000fe20000010804 */
[----:B------:R-:W1:Y:S01]  /*14b00*/  MUFU.EX2 R90, R6 ;  /* 0x00000006005a7308 */ /* 0x000e620000000800 */
[----:B--2---:R-:W-:Y:S01]  /*14b10*/  FMNMX.FTZ R2, R0, R2, !PT ;  /* 0x0000000200027209 */ /* 0x004fe20007810000 */
[----:B------:R-:W-:Y:S02]  /*14b20*/  FADD.FTZ R0, -R74, R132 ;  /* 0x000000844a007221 */ /* 0x000fe40000010100 */
[--C-:B---3--:R-:W-:Y:S02]  /*14b30*/  FFMA.FTZ R9, R113, c[0x0][0x23c], -R5.reuse ;  /* 0x00008f0071097a23 */ /* 0x108fe40000010805 */
[----:B------:R-:W-:Y:S01]  /*14b40*/  FMUL.FTZ R0, R0, c[0x0][0x23c] ;  /* 0x00008f0000007a20 */ /* 0x000fe20000410000 */
[----:B------:R-:W2:Y:S01]  /*14b50*/  SHFL.BFLY PT, R3, R2, 0x1, 0x1f ;  /* 0x0c201f0002037f89 */ /* 0x000ea200000e0000 */
[--C-:B------:R-:W-:Y:S01]  /*14b60*/  FFMA.FTZ R100, R55, c[0x0][0x23c], -R4.reuse ;  /* 0x00008f0037647a23 */ /* 0x100fe20000010804 */
[----:B------:R-:W-:Y:S01]  /*14b70*/  MOV R39, R9 ;  /* 0x0000000900277202 */ /* 0x000fe20000000f00 */
[----:B------:R3:W-:Y:S01]  /*14b80*/  MUFU.EX2 R69, R0 ;  /* 0x0000000000457308 */ /* 0x0007e20000000800 */
[--C-:B------:R-:W-:Y:S01]  /*14b90*/  FFMA.FTZ R132, R36, c[0x0][0x23c], -R5.reuse ;  /* 0x00008f0024847a23 */ /* 0x100fe20000010805 */
[----:B------:R-:W-:Y:S01]  /*14ba0*/  MOV R36, R92 ;  /* 0x0000005c00247202 */ /* 0x000fe20000000f00 */
[--C-:B------:R-:W-:Y:S02]  /*14bb0*/  FFMA.FTZ R247, R112, c[0x0][0x23c], -R5.reuse ;  /* 0x00008f0070f77a23 */ /* 0x100fe40000010805 */
[--C-:B------:R-:W-:Y:S02]  /*14bc0*/  FFMA.FTZ R91, R238, c[0x0][0x23c], -R4.reuse ;  /* 0x00008f00ee5b7a23 */ /* 0x100fe40000010804 */
[--C-:B------:R-:W-:Y:S02]  /*14bd0*/  FFMA.FTZ R92, R51, c[0x0][0x23c], -R4.reuse ;  /* 0x00008f00335c7a23 */ /* 0x100fe40000010804 */
[--C-:B------:R-:W-:Y:S01]  /*14be0*/  FFMA.FTZ R101, R54, c[0x0][0x23c], -R4.reuse ;  /* 0x00008f0036657a23 */ /* 0x100fe20000010804 */
[----:B------:R-:W-:Y:S01]  /*14bf0*/  MUFU.EX2 R132, R132 ;  /* 0x0000008400847308 */ /* 0x000fe20000000800 */
[--C-:B------:R-:W-:Y:S01]  /*14c00*/  FFMA.FTZ R99, R66, c[0x0][0x23c], -R4.reuse ;  /* 0x00008f0042637a23 */ /* 0x100fe20000010804 */
[----:B------:R-:W-:Y:S01]  /*14c10*/  MOV R54, R79 ;  /* 0x0000004f00367202 */ /* 0x000fe20000000f00 */
[--C-:B------:R-:W-:Y:S01]  /*14c20*/  FFMA.FTZ R106, R67, c[0x0][0x23c], -R4.reuse ;  /* 0x00008f00436a7a23 */ /* 0x100fe20000010804 */
[----:B-1----:R-:W-:Y:S01]  /*14c30*/  MOV R37, R90 ;  /* 0x0000005a00257202 */ /* 0x002fe20000000f00 */
[--C-:B------:R-:W-:Y:S02]  /*14c40*/  FFMA.FTZ R6, R202, c[0x0][0x23c], -R5.reuse ;  /* 0x00008f00ca067a23 */ /* 0x100fe40000010805 */
[----:B------:R-:W-:Y:S02]  /*14c50*/  FFMA.FTZ R202, R20, c[0x0][0x23c], -R5 ;  /* 0x00008f0014ca7a23 */ /* 0x000fe40000010805 */
[----:B------:R-:W1:Y:S01]  /*14c60*/  LDSM.16.MT88.4 R20, [R213+0x8000] ;  /* 0x00800000d514783b */ /* 0x000e620000004200 */
[----:B------:R-:W4:Y:S01]  /*14c70*/  MUFU.EX2 R89, R6 ;  /* 0x0000000600597308 */ /* 0x000f220000000800 */
[----:B--2---:R-:W-:Y:S01]  /*14c80*/  FMNMX.FTZ R3, R2, R3, !PT ;  /* 0x0000000302037209 */ /* 0x004fe20007810000 */
[----:B------:R-:W-:Y:S02]  /*14c90*/  FFMA.FTZ R205, R86, c[0x0][0x23c], -R4 ;  /* 0x00008f0056cd7a23 */ /* 0x000fe40000010804 */
[----:B---3--:R-:W-:Y:S01]  /*14ca0*/  FADD.FTZ R0, -R73, R133 ;  /* 0x0000008549007221 */ /* 0x008fe20000010100 */
[C---:B------:R-:W-:Y:S01]  /*14cb0*/  FSETP.NEU.FTZ.AND P1, PT, R3.reuse, -INF , PT ;  /* 0xff8000000300780b */ /* 0x040fe20003f3d000 */
[----:B------:R-:W-:Y:S02]  /*14cc0*/  FMUL.FTZ R75, R3, c[0x0][0x23c] ;  /* 0x00008f00034b7a20 */ /* 0x000fe40000410000 */
[----:B------:R-:W-:Y:S02]  /*14cd0*/  FMUL.FTZ R0, R0, c[0x0][0x23c] ;  /* 0x00008f0000007a20 */ /* 0x000fe40000410000 */
[----:B------:R-:W-:Y:S01]  /*14ce0*/  MUFU.EX2 R202, R202 ;  /* 0x000000ca00ca7308 */ /* 0x000fe20000000800 */
[----:B------:R-:W-:Y:S01]  /*14cf0*/  FSEL R75, R75, RZ, P1 ;  /* 0x000000ff4b4b7208 */ /* 0x000fe20000800000 */
[----:B------:R-:W-:Y:S01]  /*14d00*/  IMAD.MOV.U32 R51, RZ, RZ, R32 ;  /* 0x000000ffff337224 */ /* 0x000fe200078e0020 */
[----:B------:R-:W-:Y:S01]  /*14d10*/  MOV R32, R78 ;  /* 0x0000004e00207202 */ /* 0x000fe20000000f00 */
[--C-:B------:R-:W-:Y:S01]  /*14d20*/  FFMA.FTZ R133, R65, c[0x0][0x23c], -R5.reuse ;  /* 0x00008f0041857a23 */ /* 0x100fe20000010805 */
[----:B------:R-:W-:Y:S01]  /*14d30*/  MOV R65, R46 ;  /* 0x0000002e00417202 */ /* 0x000fe20000000f00 */
[--C-:B------:R-:W-:Y:S02]  /*14d40*/  FFMA.FTZ R207, R87, c[0x0][0x23c], -R4.reuse ;  /* 0x00008f0057cf7a23 */ /* 0x100fe40000010804 */
[--C-:B------:R-:W-:Y:S02]  /*14d50*/  FFMA.FTZ R209, R98, c[0x0][0x23c], -R4.reuse ;  /* 0x00008f0062d17a23 */ /* 0x100fe40000010804 */
[----:B------:R2:W3:Y:S01]  /*14d60*/  MUFU.EX2 R68, R0 ;  /* 0x0000000000447308 */ /* 0x0004e20000000800 */
[--C-:B------:R-:W-:Y:S02]  /*14d70*/  FFMA.FTZ R248, R115, c[0x0][0x23c], -R4.reuse ;  /* 0x00008f0073f87a23 */ /* 0x100fe40000010804 */
[--C-:B------:R-:W-:Y:S01]  /*14d80*/  FFMA.FTZ R49, R131, c[0x0][0x23c], -R4.reuse ;  /* 0x00008f0083317a23 */ /* 0x100fe20000010804 */
[----:B----4-:R-:W-:Y:S01]  /*14d90*/  MOV R48, R89 ;  /* 0x0000005900307202 */ /* 0x010fe20000000f00 */
[----:B------:R-:W-:Y:S02]  /*14da0*/  FMUL.FTZ R6, R72, c[0x0][0x23c] ;  /* 0x00008f0048067a20 */ /* 0x000fe40000410000 */
[----:B------:R-:W-:Y:S02]  /*14db0*/  FFMA.FTZ R89, R34, c[0x0][0x23c], -R4 ;  /* 0x00008f0022597a23 */ /* 0x000fe40000010804 */
[----:B------:R-:W-:Y:S01]  /*14dc0*/  IMAD.MOV.U32 R55, RZ, RZ, R48 ;  /* 0x000000ffff377224 */ /* 0x000fe200078e0030 */
[----:B------:R4:W-:Y:S01]  /*14dd0*/  MUFU.EX2 R46, R8 ;  /* 0x00000008002e7308 */ /* 0x0009e20000000800 */
[----:B------:R-:W-:Y:S01]  /*14de0*/  FSEL R6, R6, RZ, P2 ;  /* 0x000000ff06067208 */ /* 0x000fe20001000000 */
[--C-:B------:R-:W-:Y:S01]  /*14df0*/  FFMA.FTZ R90, R237, c[0x0][0x23c], -R4.reuse ;  /* 0x00008f00ed5a7a23 */ /* 0x100fe20000010804 */
[----:B------:R-:W-:Y:S01]  /*14e00*/  MOV R48, R37 ;  /* 0x0000002500307202 */ /* 0x000fe20000000f00 */
[----:B------:R-:W-:Y:S01]  /*14e10*/  FFMA.FTZ R237, R103, c[0x0][0x23c], -R4 ;  /* 0x00008f0067ed7a23 */ /* 0x000fe20000010804 */
[----:B------:R-:W-:Y:S01]  /*14e20*/  MOV R37, R62 ;  /* 0x0000003e00257202 */ /* 0x000fe20000000f00 */
[--C-:B------:R-:W-:Y:S01]  /*14e30*/  FFMA.FTZ R7, R236, c[0x0][0x23c], -R6.reuse ;  /* 0x00008f00ec077a23 */ /* 0x100fe20000010806 */
[----:B------:R-:W-:Y:S01]  /*14e40*/  F2FP.PACK_AB R78, R47, R55 ;  /* 0x000000372f4e723e */ /* 0x000fe200000000ff */
[----:B------:R-:W-:Y:S02]  /*14e50*/  FFMA.FTZ R10, R244, c[0x0][0x23c], -R6 ;  /* 0x00008f00f40a7a23 */ /* 0x000fe40000010806 */
[----:B------:R1:W-:Y:S01]  /*14e60*/  MUFU.EX2 R244, R7 ;  /* 0x0000000700f47308 */ /* 0x0003e20000000800 */
[--C-:B------:R-:W-:Y:S02]  /*14e70*/  FFMA.FTZ R236, R102, c[0x0][0x23c], -R4.reuse ;  /* 0x00008f0066ec7a23 */ /* 0x100fe40000010804 */
[----:B------:R-:W-:Y:S02]  /*14e80*/  FFMA.FTZ R210, R15, c[0x0][0x23c], -R4 ;  /* 0x00008f000fd27a23 */ /* 0x000fe40000010804 */
[----:B--2---:R-:W-:Y:S02]  /*14e90*/  FADD.FTZ R0, -R72, R134 ;  /* 0x0000008648007221 */ /* 0x004fe40000010100 */
[----:B------:R-:W-:Y:S02]  /*14ea0*/  FFMA.FTZ R134, R64, c[0x0][0x23c], -R5 ;  /* 0x00008f0040867a23 */ /* 0x000fe40000010805 */
[----:B------:R-:W-:Y:S01]  /*14eb0*/  FMUL.FTZ R0, R0, c[0x0][0x23c] ;  /* 0x00008f0000007a20 */ /* 0x000fe20000410000 */
[----:B------:R2:W-:Y:S01]  /*14ec0*/  MUFU.EX2 R11, R10 ;  /* 0x0000000a000b7308 */ /* 0x0005e20000000800 */
[--C-:B------:R-:W-:Y:S02]  /*14ed0*/  FFMA.FTZ R85, R40, c[0x0][0x23c], -R6.reuse ;  /* 0x00008f0028557a23 */ /* 0x100fe40000010806 */
[--C-:B------:R-:W-:Y:S02]  /*14ee0*/  FFMA.FTZ R40, R120, c[0x0][0x23c], -R6.reuse ;  /* 0x00008f0078287a23 */ /* 0x100fe40000010806 */
[--C-:B----4-:R-:W-:Y:S02]  /*14ef0*/  FFMA.FTZ R8, R251, c[0x0][0x23c], -R6.reuse ;  /* 0x00008f00fb087a23 */ /* 0x110fe40000010806 */
[--C-:B------:R-:W-:Y:S01]  /*14f00*/  FFMA.FTZ R238, R104, c[0x0][0x23c], -R6.reuse ;  /* 0x00008f0068ee7a23 */ /* 0x100fe20000010806 */
[----:B------:R-:W-:Y:S01]  /*14f10*/  MOV R104, R48 ;  /* 0x0000003000687202 */ /* 0x000fe20000000f00 */
[----:B------:R-:W-:Y:S01]  /*14f20*/  FFMA.FTZ R62, R29, c[0x0][0x23c], -R6 ;  /* 0x00008f001d3e7a23 */ /* 0x000fe20000010806 */
[----:B------:R4:W-:Y:S01]  /*14f30*/  MUFU.EX2 R2, R0 ;  /* 0x0000000000027308 */ /* 0x0009e20000000800 */
[----:B------:R-:W-:Y:S01]  /*14f40*/  IMAD.MOV.U32 R64, RZ, RZ, R88 ;  /* 0x000000ffff407224 */ /* 0x000fe200078e0058 */
[----:B------:R-:W-:Y:S01]  /*14f50*/  MOV R48, R37 ;  /* 0x0000002500307202 */ /* 0x000fe20000000f00 */
[----:B------:R-:W-:Y:S02]  /*14f60*/  FFMA.FTZ R88, R35, c[0x0][0x23c], -R4 ;  /* 0x00008f0023587a23 */ /* 0x000fe40000010804 */
[----:B-1----:R-:W-:Y:S01]  /*14f70*/  FFMA.FTZ R7, R243, c[0x0][0x23c], -R75 ;  /* 0x00008f00f3077a23 */ /* 0x002fe2000001084b */
[----:B------:R-:W-:Y:S01]  /*14f80*/  MOV R35, R48 ;  /* 0x0000003000237202 */ /* 0x000fe20000000f00 */
[--C-:B------:R-:W-:Y:S02]  /*14f90*/  FFMA.FTZ R87, R44, c[0x0][0x23c], -R6.reuse ;  /* 0x00008f002c577a23 */ /* 0x100fe40000010806 */
[----:B------:R-:W-:Y:S01]  /*14fa0*/  FFMA.FTZ R86, R45, c[0x0][0x23c], -R6 ;  /* 0x00008f002d567a23 */ /* 0x000fe20000010806 */
[----:B------:R1:W-:Y:S01]  /*14fb0*/  MUFU.EX2 R235, R7 ;  /* 0x0000000700eb7308 */ /* 0x0003e20000000800 */
[----:B------:R-:W-:Y:S02]  /*14fc0*/  FFMA.FTZ R243, R114, c[0x0][0x23c], -R4 ;  /* 0x00008f0072f37a23 */ /* 0x000fe40000010804 */
[--C-:B------:R-:W-:Y:S01]  /*14fd0*/  FFMA.FTZ R97, R56, c[0x0][0x23c], -R6.reuse ;  /* 0x00008f0038617a23 */ /* 0x100fe20000010806 */
[----:B--2---:R-:W-:Y:S01]  /*14fe0*/  MOV R10, R60 ;  /* 0x0000003c000a7202 */ /* 0x004fe20000000f00 */
[--C-:B------:R-:W-:Y:S02]  /*14ff0*/  FFMA.FTZ R60, R241, c[0x0][0x23c], -R6.reuse ;  /* 0x00008f00f13c7a23 */ /* 0x100fe40000010806 */
[--C-:B------:R-:W-:Y:S02]  /*15000*/  FFMA.FTZ R241, R105, c[0x0][0x23c], -R6.reuse ;  /* 0x00008f0069f17a23 */ /* 0x100fe40000010806 */
[--C-:B------:R-:W-:Y:S01]  /*15010*/  FFMA.FTZ R98, R57, c[0x0][0x23c], -R6.reuse ;  /* 0x00008f0039627a23 */ /* 0x100fe20000010806 */
[----:B------:R-:W-:Y:S01]  /*15020*/  MUFU.EX2 R50, R8 ;  /* 0x0000000800327308 */ /* 0x000fe20000000800 */
[--C-:B------:R-:W-:Y:S02]  /*15030*/  FFMA.FTZ R103, R27, c[0x0][0x23c], -R6.reuse ;  /* 0x00008f001b677a23 */ /* 0x100fe40000010806 */
[----:B------:R-:W-:Y:S02]  /*15040*/  FFMA.FTZ R102, R26, c[0x0][0x23c], -R6 ;  /* 0x00008f001a667a23 */ /* 0x000fe40000010806 */
[----:B----4-:R-:W-:Y:S02]  /*15050*/  FADD.FTZ R0, -R3, R135 ;  /* 0x0000008703007221 */ /* 0x010fe40000010100 */
[--C-:B------:R-:W-:Y:S02]  /*15060*/  FFMA.FTZ R135, R53, c[0x0][0x23c], -R5.reuse ;  /* 0x00008f0035877a23 */ /* 0x100fe40000010805 */
[----:B------:R-:W-:Y:S01]  /*15070*/  FFMA.FTZ R53, R128, c[0x0][0x23c], -R5 ;  /* 0x00008f0080357a23 */ /* 0x000fe20000010805 */
[----:B------:R-:W-:Y:S01]  /*15080*/  MUFU.EX2 R204, R204 ;  /* 0x000000cc00cc7308 */ /* 0x000fe20000000800 */
[--C-:B------:R-:W-:Y:S02]  /*15090*/  FFMA.FTZ R5, R252, c[0x0][0x23c], -R75.reuse ;  /* 0x00008f00fc057a23 */ /* 0x100fe4000001084b */
[----:B------:R-:W-:Y:S02]  /*150a0*/  FFMA.FTZ R128, R83, c[0x0][0x23c], -R4 ;  /* 0x00008f0053807a23 */ /* 0x000fe40000010804 */
[--C-:B-1----:R-:W-:Y:S02]  /*150b0*/  FFMA.FTZ R7, R84, c[0x0][0x23c], -R6.reuse ;  /* 0x00008f0054077a23 */ /* 0x102fe40000010806 */
[--C-:B------:R-:W-:Y:S02]  /*150c0*/  FFMA.FTZ R84, R41, c[0x0][0x23c], -R6.reuse ;  /* 0x00008f0029547a23 */ /* 0x100fe40000010806 */
[--C-:B------:R-:W-:Y:S01]  /*150d0*/  FFMA.FTZ R114, R25, c[0x0][0x23c], -R6.reuse ;  /* 0x00008f0019727a23 */ /* 0x100fe20000010806 */
[----:B------:R1:W-:Y:S01]  /*150e0*/  MUFU.EX2 R252, R5 ;  /* 0x0000000500fc7308 */ /* 0x0003e20000000800 */
        /* <DEDUP_REMOVED lines=9> */
[----:B------:R-:W2:Y:S01]  /*15180*/  MUFU.EX2 R4, R4 ;  /* 0x0000000400047308 */ /* 0x000ea20000000800 */
[----:B------:R-:W-:Y:S02]  /*15190*/  FMUL.FTZ R0, R0, c[0x0][0x23c] ;  /* 0x00008f0000007a20 */ /* 0x000fe40000410000 */
[--C-:B------:R-:W-:Y:S01]  /*151a0*/  FFMA.FTZ R112, R77, c[0x0][0x23c], -R6.reuse ;  /* 0x00008f004d707a23 */ /* 0x100fe20000010806 */
[----:B------:R-:W-:Y:S01]  /*151b0*/  F2FP.PACK_AB R77, R104, R96 ;  /* 0x00000060684d723e */ /* 0x000fe200000000ff */
[--C-:B------:R-:W-:Y:S02]  /*151c0*/  FFMA.FTZ R118, R19, c[0x0][0x23c], -R6.reuse ;  /* 0x00008f0013767a23 */ /* 0x100fe40000010806 */
[----:B---3--:R-:W-:Y:S02]  /*151d0*/  FMUL.FTZ R19, R68, R151 ;  /* 0x0000009744137220 */ /* 0x008fe40000410000 */
[----:B------:R-:W-:Y:S01]  /*151e0*/  FFMA.FTZ R119, R18, c[0x0][0x23c], -R6 ;  /* 0x00008f0012777a23 */ /* 0x000fe20000010806 */
[----:B------:R3:W-:Y:S01]  /*151f0*/  MUFU.EX2 R14, R7 ;  /* 0x00000007000e7308 */ /* 0x0007e20000000800 */
[----:B------:R-:W-:Y:S02]  /*15200*/  FMUL.FTZ R18, R68, R150 ;  /* 0x0000009644127220 */ /* 0x000fe40000410000 */
[----:B------:R-:W-:Y:S02]  /*15210*/  IMAD.MOV.U32 R150, RZ, RZ, R52 ;  /* 0x000000ffff967224 */ /* 0x000fe400078e0034 */
[----:B-1----:R-:W-:Y:S02]  /*15220*/  FFMA.FTZ R5, R65, c[0x0][0x23c], -R75 ;  /* 0x00008f0041057a23 */ /* 0x002fe4000001084b */
[--C-:B------:R-:W-:Y:S02]  /*15230*/  FFMA.FTZ R130, R17, c[0x0][0x23c], -R6.reuse ;  /* 0x00008f0011827a23 */ /* 0x100fe40000010806 */
[--C-:B------:R-:W-:Y:S01]  /*15240*/  FFMA.FTZ R131, R16, c[0x0][0x23c], -R6.reuse ;  /* 0x00008f0010837a23 */ /* 0x100fe20000010806 */
[----:B------:R-:W1:Y:S01]  /*15250*/  MUFU.EX2 R0, R0 ;  /* 0x0000000000007308 */ /* 0x000e620000000800 */
[--C-:B------:R-:W-:Y:S02]  /*15260*/  FFMA.FTZ R251, R109, c[0x0][0x23c], -R6.reuse ;  /* 0x00008f006dfb7a23 */ /* 0x100fe40000010806 */
[----:B------:R-:W-:Y:S02]  /*15270*/  FFMA.FTZ R41, R121, c[0x0][0x23c], -R6 ;  /* 0x00008f0079297a23 */ /* 0x000fe40000010806 */
[----:B--2---:R-:W-:Y:S02]  /*15280*/  IMAD.MOV.U32 R105, RZ, RZ, R4 ;  /* 0x000000ffff697224 */ /* 0x004fe400078e0004 */
[----:B------:R-:W-:Y:S01]  /*15290*/  FMUL.FTZ R4, R69, R140 ;  /* 0x0000008c45047220 */ /* 0x000fe20000410000 */
[----:B------:R-:W-:Y:S01]  /*152a0*/  MOV R140, R10 ;  /* 0x0000000a008c7202 */ /* 0x000fe20000000f00 */
[--C-:B------:R-:W-:Y:S01]  /*152b0*/  FFMA.FTZ R44, R124, c[0x0][0x23c], -R6.reuse ;  /* 0x00008f007c2c7a23 */ /* 0x100fe20000010806 */
[----:B------:R-:W2:Y:S01]  /*152c0*/  MUFU.EX2 R5, R5 ;  /* 0x0000000500057308 */ /* 0x000ea20000000800 */
[----:B------:R-:W-:Y:S01]  /*152d0*/  IMAD.MOV.U32 R65, RZ, RZ, R33 ;  /* 0x000000ffff417224 */ /* 0x000fe200078e0021 */
[----:B------:R-:W-:Y:S01]  /*152e0*/  F2FP.PACK_AB R79, R46, R140 ;  /* 0x0000008c2e4f723e */ /* 0x000fe200000000ff */
[----:B------:R-:W-:Y:S02]  /*152f0*/  IMAD.MOV.U32 R33, RZ, RZ, R61 ;  /* 0x000000ffff217224 */ /* 0x000fe400078e003d */
[----:B---3--:R-:W-:Y:S02]  /*15300*/  FMUL.FTZ R7, R68, R143 ;  /* 0x0000008f44077220 */ /* 0x008fe40000410000 */
[----:B------:R-:W-:Y:S01]  /*15310*/  FFMA.FTZ R61, R242, c[0x0][0x23c], -R6 ;  /* 0x00008f00f23d7a23 */ /* 0x000fe20000010806 */
[----:B------:R-:W-:Y:S01]  /*15320*/  MOV R37, R33 ;  /* 0x0000002100257202 */ /* 0x000fe20000000f00 */
[----:B------:R-:W-:Y:S01]  /*15330*/  IMAD.MOV.U32 R33, RZ, RZ, R224 ;  /* 0x000000ffff217224 */ /* 0x000fe200078e00e0 */
[----:B------:R-:W-:Y:S01]  /*15340*/  MUFU.EX2 R121, R60 ;  /* 0x0000003c00797308 */ /* 0x000fe20000000800 */
[--C-:B------:R-:W-:Y:S02]  /*15350*/  FFMA.FTZ R224, R125, c[0x0][0x23c], -R6.reuse ;  /* 0x00008f007de07a23 */ /* 0x100fe40000010806 */
[----:B------:R-:W-:Y:S01]  /*15360*/  FFMA.FTZ R242, R108, c[0x0][0x23c], -R6 ;  /* 0x00008f006cf27a23 */ /* 0x000fe20000010806 */
[----:B------:R-:W-:Y:S01]  /*15370*/  MOV R108, R31 ;  /* 0x0000001f006c7202 */ /* 0x000fe20000000f00 */
[----:B------:R-:W-:Y:S02]  /*15380*/  FMUL.FTZ R6, R68, R142 ;  /* 0x0000008e44067220 */ /* 0x000fe40000410000 */
[----:B------:R-:W-:Y:S02]  /*15390*/  FMUL.FTZ R9, R2, R137 ;  /* 0x0000008902097220 */ /* 0x000fe40000410000 */
[----:B------:R-:W-:Y:S01]  /*153a0*/  IMAD.MOV.U32 R137, RZ, RZ, R11 ;  /* 0x000000ffff897224 */ /* 0x000fe200078e000b */
[----:B------:R-:W-:Y:S01]  /*153b0*/  MUFU.EX2 R125, R111 ;  /* 0x0000006f007d7308 */ /* 0x000fe20000000800 */
[----:B-1----:R-:W-:Y:S01]  /*153c0*/  FMUL.FTZ R11, R0, R139 ;  /* 0x0000008b000b7220 */ /* 0x002fe20000410000 */
[----:B------:R-:W-:Y:S01]  /*153d0*/  MOV R139, R14 ;  /* 0x0000000e008b7202 */ /* 0x000fe20000000f00 */
[----:B------:R-:W-:Y:S01]  /*153e0*/  FMUL.FTZ R8, R2, R136 ;  /* 0x0000008802087220 */ /* 0x000fe20000410000 */
[----:B--2---:R-:W-:Y:S01]  /*153f0*/  MOV R120, R5 ;  /* 0x0000000500787202 */ /* 0x004fe20000000f00 */
[----:B------:R-:W-:Y:S01]  /*15400*/  FMUL.FTZ R5, R69, R141 ;  /* 0x0000008d45057220 */ /* 0x000fe20000410000 */
[----:B------:R-:W-:Y:S01]  /*15410*/  F2FP.PACK_AB R64, R137, R244 ;  /* 0x000000f48940723e */ /* 0x000fe200000000ff */
[----:B------:R-:W-:Y:S01]  /*15420*/  IMAD.MOV.U32 R141, RZ, RZ, R65 ;  /* 0x000000ffff8d7224 */ /* 0x000fe200078e0041 */
[----:B------:R-:W-:Y:S01]  /*15430*/  F2FP.PACK_AB R65, R252, R235 ;  /* 0x000000ebfc41723e */ /* 0x000fe200000000ff */
[----:B------:R-:W-:Y:S01]  /*15440*/  FMUL.FTZ R10, R0, R138 ;  /* 0x0000008a000a7220 */ /* 0x000fe20000410000 */
[----:B------:R-:W-:Y:S01]  /*15450*/  MUFU.EX2 R136, R110 ;  /* 0x0000006e00887308 */ /* 0x000fe20000000800 */
[----:B------:R-:W-:Y:S01]  /*15460*/  F2FP.PACK_AB R66, R139, R50 ;  /* 0x000000328b42723e */ /* 0x000fe200000000ff */
[----:B------:R-:W-:Y:S01]  /*15470*/  IMAD.MOV.U32 R34, RZ, RZ, R37 ;  /* 0x000000ffff227224 */ /* 0x000fe200078e0025 */
[----:B------:R-:W-:Y:S01]  /*15480*/  F2FP.PACK_AB R76, R141, R30 ;  /* 0x0000001e8d4c723e */ /* 0x000fe200000000ff */
[C---:B------:R-:W-:Y:S01]  /*15490*/  FMUL.FTZ R12, R2.reuse, R144 ;  /* 0x00000090020c7220 */ /* 0x040fe20000410000 */
[----:B------:R-:W-:Y:S01]  /*154a0*/  MOV R37, R13 ;  /* 0x0000000d00257202 */ /* 0x000fe20000000f00 */
[----:B------:R-:W-:Y:S01]  /*154b0*/  FMUL.FTZ R13, R2, R145 ;  /* 0x00000091020d7220 */ /* 0x000fe20000410000 */
[----:B------:R-:W-:Y:S01]  /*154c0*/  F2FP.PACK_AB R67, R105, R120 ;  /* 0x000000786943723e */ /* 0x000fe200000000ff */
[C---:B------:R-:W-:Y:S01]  /*154d0*/  FMUL.FTZ R16, R69.reuse, R148 ;  /* 0x0000009445107220 */ /* 0x040fe20000410000 */
[----:B------:R-:W-:Y:S01]  /*154e0*/  MOV R148, R55 ;  /* 0x0000003700947202 */ /* 0x000fe20000000f00 */
[-C--:B------:R-:W-:Y:S01]  /*154f0*/  HMMA.16816.F32 R4, R76, R20.reuse, R4 ;  /* 0x000000144c04723c */ /* 0x080fe20000001804 */
[----:B------:R-:W-:Y:S01]  /*15500*/  MUFU.EX2 R111, R91 ;  /* 0x0000005b006f7308 */ /* 0x000fe20000000800 */
[C---:B------:R-:W-:Y:S01]  /*15510*/  FMUL.FTZ R17, R69.reuse, R149 ;  /* 0x0000009545117220 */ /* 0x040fe20000410000 */
[----:B------:R-:W-:Y:S01]  /*15520*/  MOV R149, R54 ;  /* 0x0000003600957202 */ /* 0x000fe20000000f00 */
[----:B------:R-:W-:Y:S01]  /*15530*/  IMAD.MOV.U32 R151, RZ, RZ, R51 ;  /* 0x000000ffff977224 */ /* 0x000fe200078e0033 */
[----:B------:R-:W-:Y:S01]  /*15540*/  MOV R51, R39 ;  /* 0x0000002700337202 */ /* 0x000fe20000000f00 */
[C---:B------:R-:W-:Y:S01]  /*15550*/  FMUL.FTZ R26, R0.reuse, R154 ;  /* 0x0000009a001a7220 */ /* 0x040fe20000410000 */
[----:B------:R-:W-:Y:S01]  /*15560*/  MOV R54, R38 ;  /* 0x0000002600367202 */ /* 0x000fe20000000f00 */
[C---:B------:R-:W-:Y:S01]  /*15570*/  HMMA.16816.F32 R8, R64.reuse, R20, R8 ;  /* 0x000000144008723c */ /* 0x040fe20000001808 */
[C---:B------:R-:W-:Y:S02]  /*15580*/  FMUL.FTZ R14, R0.reuse, R146 ;  /* 0x00000092000e7220 */ /* 0x040fe40000410000 */
[----:B------:R1:W-:Y:S01]  /*15590*/  MUFU.EX2 R109, R61 ;  /* 0x0000003d006d7308 */ /* 0x0003e20000000800 */
[----:B------:R-:W-:Y:S01]  /*155a0*/  FMUL.FTZ R15, R0, R147 ;  /* 0x00000093000f7220 */ /* 0x000fe20000410000 */
[----:B------:R-:W-:Y:S01]  /*155b0*/  MOV R154, R36 ;  /* 0x00000024009a7202 */ /* 0x000fe20000000f00 */
[----:B------:R-:W-:Y:S01]  /*155c0*/  FMUL.FTZ R24, R2, R152 ;  /* 0x0000009802187220 */ /* 0x000fe20000410000 */
[----:B------:R-:W-:Y:S01]  /*155d0*/  MOV R145, R49 ;  /* 0x0000003100917202 */ /* 0x000fe20000000f00 */
[C---:B------:R-:W-:Y:S01]  /*155e0*/  FMUL.FTZ R20, R69.reuse, R156 ;  /* 0x0000009c45147220 */ /* 0x040fe20000410000 */
[----:B------:R-:W-:Y:S02]  /*155f0*/  MOV R156, R34 ;  /* 0x00000022009c7202 */ /* 0x000fe40000000f00 */
[-C--:B------:R-:W-:Y:S01]  /*15600*/  HMMA.16816.F32 R12, R64, R22.reuse, R12 ;  /* 0x00000016400c723c */ /* 0x080fe2000000180c */
[C---:B------:R-:W-:Y:S01]  /*15610*/  FMUL.FTZ R21, R69.reuse, R157 ;  /* 0x0000009d45157220 */ /* 0x040fe20000410000 */
[----:B------:R-:W-:Y:S01]  /*15620*/  MUFU.EX2 R138, R89 ;  /* 0x00000059008a7308 */ /* 0x000fe20000000800 */
[C---:B------:R-:W-:Y:S01]  /*15630*/  FMUL.FTZ R34, R68.reuse, R166 ;  /* 0x000000a644227220 */ /* 0x040fe20000410000 */
[----:B------:R-:W-:Y:S01]  /*15640*/  MOV R166, R51 ;  /* 0x0000003300a67202 */ /* 0x000fe20000000f00 */
[----:B------:R-:W-:Y:S01]  /*15650*/  FMUL.FTZ R51, R68, R183 ;  /* 0x000000b744337220 */ /* 0x000fe20000410000 */
[----:B------:R-:W-:Y:S01]  /*15660*/  MOV R157, R40 ;  /* 0x00000028009d7202 */ /* 0x000fe20000000f00 */
[----:B------:R-:W-:Y:S01]  /*15670*/  FMUL.FTZ R25, R2, R153 ;  /* 0x0000009902197220 */ /* 0x000fe20000410000 */
[C---:B------:R-:W-:Y:S01]  /*15680*/  HMMA.16816.F32 R16, R76.reuse, R22, R16 ;  /* 0x000000164c10723c */ /* 0x040fe20000001810 */
[----:B------:R-:W-:Y:S03]  /*15690*/  FMUL.FTZ R27, R0, R155 ;  /* 0x0000009b001b7220 */ /* 0x000fe60000410000 */
[----:B------:R-:W-:Y:S01]  /*156a0*/  IMAD.MOV.U32 R152, RZ, RZ, R30 ;  /* 0x000000ffff987224 */ /* 0x000fe200078e001e */
[----:B------:R-:W-:Y:S01]  /*156b0*/  MOV R153, R33 ;  /* 0x0000002100997202 */ /* 0x000fe20000000f00 */
[----:B------:R-:W-:Y:S01]  /*156c0*/  FMUL.FTZ R28, R2, R160 ;  /* 0x000000a0021c7220 */ /* 0x000fe20000410000 */
[----:B------:R-:W-:Y:S01]  /*156d0*/  MOV R147, R47 ;  /* 0x0000002f00937202 */ /* 0x000fe20000000f00 */
[C---:B------:R-:W-:Y:S01]  /*156e0*/  FMUL.FTZ R23, R68.reuse, R159 ;  /* 0x0000009f44177220 */ /* 0x040fe20000410000 */
[----:B------:R-:W-:Y:S01]  /*156f0*/  MOV R159, R48 ;  /* 0x00000030009f7202 */ /* 0x000fe20000000f00 */
[----:B------:R-:W-:Y:S02]  /*15700*/  MUFU.EX2 R143, R107 ;  /* 0x0000006b008f7308 */ /* 0x000fe40000000800 */
[----:B------:R-:W-:Y:S01]  /*15710*/  IMAD.MOV.U32 R48, RZ, RZ, R37 ;  /* 0x000000ffff307224 */ /* 0x000fe200078e0025 */
[----:B------:R-:W-:Y:S01]  /*15720*/  MOV R155, R53 ;  /* 0x00000035009b7202 */ /* 0x000fe20000000f00 */
[----:B------:R-:W2:Y:S01]  /*15730*/  LDSM.16.MT88.4 R36, [R216+0x8000] ;  /* 0x00800000d824783b */ /* 0x000ea20000004200 */
[----:B------:R-:W-:Y:S02]  /*15740*/  FMUL.FTZ R22, R68, R158 ;  /* 0x0000009e44167220 */ /* 0x000fe40000410000 */
[----:B------:R-:W-:Y:S01]  /*15750*/  FMUL.FTZ R29, R2, R161 ;  /* 0x000000a1021d7220 */ /* 0x000fe20000410000 */
[----:B------:R-:W-:Y:S01]  /*15760*/  MOV R161, R80 ;  /* 0x0000005000a17202 */ /* 0x000fe20000000f00 */
[----:B------:R-:W-:Y:S01]  /*15770*/  IMAD.MOV.U32 R158, RZ, RZ, R35 ;  /* 0x000000ffff9e7224 */ /* 0x000fe200078e0023 */
[----:B------:R-:W-:Y:S01]  /*15780*/  MUFU.EX2 R142, R88 ;  /* 0x00000058008e7308 */ /* 0x000fe20000000800 */
[----:B------:R-:W-:Y:S01]  /*15790*/  FMUL.FTZ R35, R68, R167 ;  /* 0x000000a744237220 */ /* 0x000fe20000410000 */
[----:B------:R-:W-:Y:S01]  /*157a0*/  MOV R144, R48 ;  /* 0x0000003000907202 */ /* 0x000fe20000000f00 */
[----:B------:R-:W-:Y:S02]  /*157b0*/  IMAD.MOV.U32 R167, RZ, RZ, R54 ;  /* 0x000000ffffa77224 */ /* 0x000fe400078e0036 */
[----:B------:R-:W3:Y:S01]  /*157c0*/  LDSM.16.MT88.4 R52, [R214+0x8000] ;  /* 0x00800000d634783b */ /* 0x000ee20000004200 */
[C---:B------:R-:W-:Y:S02]  /*157d0*/  FMUL.FTZ R33, R69.reuse, R165 ;  /* 0x000000a545217220 */ /* 0x040fe40000410000 */
[----:B------:R-:W-:Y:S02]  /*157e0*/  FMUL.FTZ R40, R2, R168 ;  /* 0x000000a802287220 */ /* 0x000fe40000410000 */
[C---:B------:R-:W-:Y:S01]  /*157f0*/  FMUL.FTZ R48, R69.reuse, R180 ;  /* 0x000000b445307220 */ /* 0x040fe20000410000 */
[----:B------:R-:W-:Y:S01]  /*15800*/  MUFU.EX2 R124, R90 ;  /* 0x0000005a007c7308 */ /* 0x000fe20000000800 */
[----:B------:R-:W-:Y:S02]  /*15810*/  IMAD.MOV.U32 R165, RZ, RZ, R50 ;  /* 0x000000ffffa57224 */ /* 0x000fe400078e0032 */
[----:B------:R-:W-:Y:S02]  /*15820*/  FMUL.FTZ R50, R68, R182 ;  /* 0x000000b644327220 */ /* 0x000fe40000410000 */
[----:B------:R-:W-:Y:S02]  /*15830*/  IMAD.MOV.U32 R160, RZ, RZ, R41 ;  /* 0x000000ffffa07224 */ /* 0x000fe400078e0029 */
[C---:B------:R-:W-:Y:S02]  /*15840*/  FMUL.FTZ R41, R2.reuse, R169 ;  /* 0x000000a902297220 */ /* 0x040fe40000410000 */
[C---:B------:R-:W-:Y:S01]  /*15850*/  FMUL.FTZ R45, R2.reuse, R177 ;  /* 0x000000b1022d7220 */ /* 0x040fe20000410000 */
[----:B------:R-:W-:Y:S01]  /*15860*/  MUFU.EX2 R206, R206 ;  /* 0x000000ce00ce7308 */ /* 0x000fe20000000800 */
[C---:B------:R-:W-:Y:S02]  /*15870*/  FMUL.FTZ R49, R69.reuse, R181 ;  /* 0x000000b545317220 */ /* 0x040fe40000410000 */
[C---:B------:R-:W-:Y:S02]  /*15880*/  FMUL.FTZ R56, R2.reuse, R184 ;  /* 0x000000b802387220 */ /* 0x040fe40000410000 */
[C---:B------:R-:W-:Y:S02]  /*15890*/  FMUL.FTZ R57, R2.reuse, R185 ;  /* 0x000000b902397220 */ /* 0x040fe40000410000 */
[----:B-1----:R-:W-:Y:S02]  /*158a0*/  FMUL.FTZ R61, R2, R193 ;  /* 0x000000c1023d7220 */ /* 0x002fe40000410000 */
[C---:B------:R-:W-:Y:S01]  /*158b0*/  FMUL.FTZ R30, R0.reuse, R162 ;  /* 0x000000a2001e7220 */ /* 0x040fe20000410000 */
[----:B------:R-:W-:Y:S01]  /*158c0*/  MOV R162, R32 ;  /* 0x0000002000a27202 */ /* 0x000fe20000000f00 */
[----:B------:R-:W-:Y:S01]  /*158d0*/  FMUL.FTZ R32, R69, R164 ;  /* 0x000000a445207220 */ /* 0x000fe20000410000 */
[----:B------:R-:W-:Y:S01]  /*158e0*/  MOV R164, R81 ;  /* 0x0000005100a47202 */ /* 0x000fe20000000f00 */
[-C--:B--2---:R-:W-:Y:S01]  /*158f0*/  HMMA.16816.F32 R20, R76, R36.reuse, R20 ;  /* 0x000000244c14723c */ /* 0x084fe20000001814 */
[----:B------:R-:W1:Y:S01]  /*15900*/  LDSM.16.MT88.4 R80, [R215+0x8000] ;  /* 0x00800000d750783b */ /* 0x000e620000004200 */
[----:B------:R-:W-:Y:S01]  /*15910*/  FMUL.FTZ R31, R0, R163 ;  /* 0x000000a3001f7220 */ /* 0x000fe20000410000 */
[----:B------:R-:W-:Y:S01]  /*15920*/  MOV R163, R44 ;  /* 0x0000002c00a37202 */ /* 0x000fe20000000f00 */
[----:B------:R-:W-:Y:S01]  /*15930*/  FMUL.FTZ R44, R2, R176 ;  /* 0x000000b0022c7220 */ /* 0x000fe20000410000 */
[----:B------:R-:W-:Y:S01]  /*15940*/  MUFU.EX2 R208, R208 ;  /* 0x000000d000d07308 */ /* 0x000fe20000000800 */
[----:B------:R-:W-:Y:S02]  /*15950*/  FMUL.FTZ R47, R0, R179 ;  /* 0x000000b3002f7220 */ /* 0x000fe40000410000 */
[C---:B------:R-:W-:Y:S01]  /*15960*/  HMMA.16816.F32 R24, R64.reuse, R36, R24 ;  /* 0x000000244018723c */ /* 0x040fe20000001818 */
[--C-:B------:R-:W-:Y:S03]  /*15970*/  FFMA.FTZ R233, R233, c[0x0][0x23c], -R75.reuse ;  /* 0x00008f00e9e97a23 */ /* 0x100fe6000001084b */
[----:B------:R-:W-:Y:S02]  /*15980*/  FFMA.FTZ R232, R232, c[0x0][0x23c], -R75 ;  /* 0x00008f00e8e87a23 */ /* 0x000fe4000001084b */
[----:B------:R-:W-:Y:S01]  /*15990*/  IMAD.MOV.U32 R146, RZ, RZ, R46 ;  /* 0x000000ffff927224 */ /* 0x000fe200078e002e */
[----:B------:R-:W-:Y:S01]  /*159a0*/  MUFU.EX2 R205, R205 ;  /* 0x000000cd00cd7308 */ /* 0x000fe20000000800 */
[-C--:B------:R-:W-:Y:S01]  /*159b0*/  HMMA.16816.F32 R28, R64, R38.reuse, R28 ;  /* 0x00000026401c723c */ /* 0x080fe2000000181c */
[C---:B------:R-:W-:Y:S03]  /*159c0*/  FMUL.FTZ R37, R69.reuse, R173 ;  /* 0x000000ad45257220 */ /* 0x040fe60000410000 */
[----:B------:R-:W-:Y:S01]  /*159d0*/  FMUL.FTZ R36, R69, R172 ;  /* 0x000000ac45247220 */ /* 0x000fe20000410000 */
[----:B------:R-:W-:Y:S01]  /*159e0*/  MOV R173, R58 ;  /* 0x0000003a00ad7202 */ /* 0x000fe20000000f00 */
[----:B------:R-:W-:Y:S02]  /*159f0*/  FMUL.FTZ R58, R0, R186 ;  /* 0x000000ba003a7220 */ /* 0x000fe40000410000 */
[C---:B------:R-:W-:Y:S01]  /*15a00*/  HMMA.16816.F32 R32, R76.reuse, R38, R32 ;  /* 0x000000264c20723c */ /* 0x040fe20000001820 */
[----:B------:R-:W-:Y:S01]  /*15a10*/  IMAD.MOV.U32 R172, RZ, RZ, R59 ;  /* 0x000000ffffac7224 */ /* 0x000fe200078e003b */
[----:B------:R-:W-:Y:S02]  /*15a20*/  MUFU.EX2 R207, R207 ;  /* 0x000000cf00cf7308 */ /* 0x000fe40000000800 */
[----:B------:R-:W-:Y:S02]  /*15a30*/  IMAD.MOV.U32 R168, RZ, RZ, R173 ;  /* 0x000000ffffa87224 */ /* 0x000fe400078e00ad */
[----:B------:R-:W-:Y:S02]  /*15a40*/  IMAD.MOV.U32 R173, RZ, RZ, R162 ;  /* 0x000000ffffad7224 */ /* 0x000fe400078e00a2 */
[C---:B------:R-:W-:Y:S01]  /*15a50*/  FMUL.FTZ R39, R68.reuse, R175 ;  /* 0x000000af44277220 */ /* 0x040fe20000410000 */
[----:B------:R-:W-:Y:S03]  /*15a60*/  MOV R175, R42 ;  /* 0x0000002a00af7202 */ /* 0x000fe60000000f00 */
[----:B------:R-:W-:Y:S01]  /*15a70*/  FMUL.FTZ R38, R68, R174 ;  /* 0x000000ae44267220 */ /* 0x000fe20000410000 */
[----:B------:R-:W-:Y:S01]  /*15a80*/  MOV R174, R43 ;  /* 0x0000002b00ae7202 */ /* 0x000fe20000000f00 */
[----:B------:R-:W-:Y:S01]  /*15a90*/  FFMA.FTZ R60, R175, c[0x0][0x23c], -R75 ;  /* 0x00008f00af3c7a23 */ /* 0x000fe2000001084b */
[----:B------:R-:W-:Y:S01]  /*15aa0*/  MOV R175, R172 ;  /* 0x000000ac00af7202 */ /* 0x000fe20000000f00 */
[----:B------:R-:W-:Y:S01]  /*15ab0*/  IMAD.MOV.U32 R162, RZ, RZ, R151 ;  /* 0x000000ffffa27224 */ /* 0x000fe200078e0097 */
[----:B------:R-:W-:Y:S01]  /*15ac0*/  MOV R172, R159 ;  /* 0x0000009f00ac7202 */ /* 0x000fe20000000f00 */
[----:B------:R2:W-:Y:S01]  /*15ad0*/  MUFU.EX2 R110, R60 ;  /* 0x0000003c006e7308 */ /* 0x0005e20000000800 */
[-C--:B---3--:R-:W-:Y:S01]  /*15ae0*/  HMMA.16816.F32 R36, R76, R52.reuse, R36 ;  /* 0x000000344c24723c */ /* 0x088fe20000001824 */
[----:B------:R-:W-:Y:S01]  /*15af0*/  MOV R159, R149 ;  /* 0x00000095009f7202 */ /* 0x000fe20000000f00 */
[----:B------:R-:W-:Y:S01]  /*15b00*/  IMAD.MOV.U32 R151, RZ, RZ, R137 ;  /* 0x000000ffff977224 */ /* 0x000fe200078e0089 */
[----:B------:R-:W-:Y:S01]  /*15b10*/  MOV R149, R141 ;  /* 0x0000008d00957202 */ /* 0x000fe20000000f00 */
[C---:B------:R-:W-:Y:S02]  /*15b20*/  FMUL.FTZ R43, R0.reuse, R171 ;  /* 0x000000ab002b7220 */ /* 0x040fe40000410000 */
[C---:B------:R-:W-:Y:S02]  /*15b30*/  FMUL.FTZ R46, R0.reuse, R178 ;  /* 0x000000b2002e7220 */ /* 0x040fe40000410000 */
[C---:B------:R-:W-:Y:S01]  /*15b40*/  FMUL.FTZ R42, R0.reuse, R170 ;  /* 0x000000aa002a7220 */ /* 0x040fe20000410000 */
[----:B------:R3:W-:Y:S03]  /*15b50*/  MUFU.EX2 R137, R63 ;  /* 0x0000003f00897308 */ /* 0x0007e60000000800 */
[----:B------:R-:W-:Y:S03]  /*15b60*/  FMUL.FTZ R59, R0, R187 ;  /* 0x000000bb003b7220 */ /* 0x000fe60000410000 */
[C---:B------:R-:W-:Y:S04]  /*15b70*/  HMMA.16816.F32 R40, R64.reuse, R52, R40 ;  /* 0x000000344028723c */ /* 0x040fe80000001828 */
[----:B------:R4:W1:Y:S03]  /*15b80*/  MUFU.EX2 R141, R62 ;  /* 0x0000003e008d7308 */ /* 0x0008660000000800 */
[C---:B------:R-:W-:Y:S01]  /*15b90*/  FMUL.FTZ R52, R69.reuse, R188 ;  /* 0x000000bc45347220 */ /* 0x040fe20000410000 */
[-C--:B------:R-:W-:Y:S01]  /*15ba0*/  HMMA.16816.F32 R44, R64, R54.reuse, R44 ;  /* 0x00000036402c723c */ /* 0x080fe2000000182c */
[--C-:B--2---:R-:W-:Y:S03]  /*15bb0*/  FFMA.FTZ R60, R174, c[0x0][0x23c], -R75.reuse ;  /* 0x00008f00ae3c7a23 */ /* 0x104fe6000001084b */
[----:B------:R-:W-:Y:S01]  /*15bc0*/  MOV R174, R167 ;  /* 0x000000a700ae7202 */ /* 0x000fe20000000f00 */
[----:B------:R-:W-:Y:S01]  /*15bd0*/  FMUL.FTZ R53, R69, R189 ;  /* 0x000000bd45357220 */ /* 0x000fe20000410000 */
[----:B------:R-:W-:Y:S01]  /*15be0*/  MOV R167, R158 ;  /* 0x0000009e00a77202 */ /* 0x000fe20000000f00 */
[----:B------:R-:W-:Y:S01]  /*15bf0*/  MUFU.EX2 R187, R99 ;  /* 0x0000006300bb7308 */ /* 0x000fe20000000800 */
[C---:B------:R-:W-:Y:S01]  /*15c00*/  HMMA.16816.F32 R48, R76.reuse, R54, R48 ;  /* 0x000000364c30723c */ /* 0x040fe20000001830 */
[----:B------:R-:W-:Y:S03]  /*15c10*/  MOV R158, R148 ;  /* 0x00000094009e7202 */ /* 0x000fe60000000f00 */
[----:B------:R-:W-:Y:S01]  /*15c20*/  MOV R148, R120 ;  /* 0x0000007800947202 */ /* 0x000fe20000000f00 */
[----:B---3--:R-:W-:Y:S02]  /*15c30*/  FMUL.FTZ R63, R0, R195 ;  /* 0x000000c3003f7220 */ /* 0x008fe40000410000 */
[C---:B------:R-:W-:Y:S02]  /*15c40*/  FMUL.FTZ R54, R68.reuse, R190 ;  /* 0x000000be44367220 */ /* 0x040fe40000410000 */
[----:B------:R2:W3:Y:S03]  /*15c50*/  MUFU.EX2 R120, R60 ;  /* 0x0000003c00787308 */ /* 0x0004e60000000800 */
[----:B------:R-:W-:Y:S02]  /*15c60*/  FMUL.FTZ R55, R68, R191 ;  /* 0x000000bf44377220 */ /* 0x000fe40000410000 */
[----:B----4-:R-:W-:Y:S05]  /*15c70*/  FMUL.FTZ R62, R0, R194 ;  /* 0x000000c2003e7220 */ /* 0x010fea0000410000 */
[-C--:B-1----:R-:W-:Y:S01]  /*15c80*/  HMMA.16816.F32 R52, R76, R80.reuse, R52 ;  /* 0x000000504c34723c */ /* 0x082fe20000001834 */
[----:B------:R-:W-:Y:S07]  /*15c90*/  MUFU.EX2 R190, R106 ;  /* 0x0000006a00be7308 */ /* 0x000fee0000000800 */
[C---:B------:R-:W-:Y:S03]  /*15ca0*/  HMMA.16816.F32 R56, R64.reuse, R80, R56 ;  /* 0x000000504038723c */ /* 0x040fe60000001838 */
[----:B------:R-:W-:Y:S01]  /*15cb0*/  MUFU.EX2 R211, R211 ;  /* 0x000000d300d37308 */ /* 0x000fe20000000800 */
[----:B--2---:R-:W-:Y:S02]  /*15cc0*/  FFMA.FTZ R60, R168, c[0x0][0x23c], -R75 ;  /* 0x00008f00a83c7a23 */ /* 0x004fe4000001084b */
[----:B------:R-:W-:Y:S01]  /*15cd0*/  IMAD.MOV.U32 R168, RZ, RZ, R175 ;  /* 0x000000ffffa87224 */ /* 0x000fe200078e00af */
[----:B------:R-:W-:Y:S02]  /*15ce0*/  MOV R175, R174 ;  /* 0x000000ae00af7202 */ /* 0x000fe40000000f00 */
[----:B------:R-:W-:Y:S03]  /*15cf0*/  MOV R174, R173 ;  /* 0x000000ad00ae7202 */ /* 0x000fe60000000f00 */
[----:B------:R-:W-:Y:S01]  /*15d00*/  IMAD.MOV.U32 R173, RZ, RZ, R172 ;  /* 0x000000ffffad7224 */ /* 0x000fe200078e00ac */
[----:B------:R-:W-:Y:S01]  /*15d10*/  MOV R172, R167 ;  /* 0x000000a700ac7202 */ /* 0x000fe20000000f00 */
[----:B------:R-:W-:Y:S01]  /*15d20*/  MUFU.EX2 R234, R234 ;  /* 0x000000ea00ea7308 */ /* 0x000fe20000000800 */
        /* <DEDUP_REMOVED lines=12> */
[----:B------:R1:W-:Y:S01]  /*15df0*/  MUFU.EX2 R139, R60 ;  /* 0x0000003c008b7308 */ /* 0x0003e20000000800 */
[----:B------:R-:W-:Y:S01]  /*15e00*/  MOV R180, R175 ;  /* 0x000000af00b47202 */ /* 0x000fe20000000f00 */
[----:B------:R-:W-:Y:S01]  /*15e10*/  IMAD.MOV.U32 R171, RZ, RZ, R158 ;  /* 0x000000ffffab7224 */ /* 0x000fe200078e009e */
[----:B------:R-:W-:Y:S02]  /*15e20*/  MOV R169, R149 ;  /* 0x0000009500a97202 */ /* 0x000fe40000000f00 */
[----:B------:R-:W-:Y:S02]  /*15e30*/  MOV R178, R173 ;  /* 0x000000ad00b27202 */ /* 0x000fe40000000f00 */
[----:B------:R-:W-:Y:S02]  /*15e40*/  MOV R173, R147 ;  /* 0x0000009300ad7202 */ /* 0x000fe40000000f00 */
[----:B------:R-:W-:Y:S01]  /*15e50*/  MOV R177, R172 ;  /* 0x000000ac00b17202 */ /* 0x000fe20000000f00 */
[----:B------:R-:W-:Y:S01]  /*15e60*/  MUFU.EX2 R147, R94 ;  /* 0x0000005e00937308 */ /* 0x000fe20000000800 */
[----:B------:R-:W-:Y:S02]  /*15e70*/  MOV R181, R179 ;  /* 0x000000b300b57202 */ /* 0x000fe40000000f00 */
        /* <DEDUP_REMOVED lines=10> */
[--C-:B-1----:R-:W-:Y:S01]  /*15f20*/  FFMA.FTZ R60, R168, c[0x0][0x23c], -R75.reuse ;  /* 0x00008f00a83c7a23 */ /* 0x102fe2000001084b */
[----:B------:R-:W-:Y:S01]  /*15f30*/  MOV R150, R144 ;  /* 0x0000009000967202 */ /* 0x000fe20000000f00 */
[----:B------:R-:W-:Y:S01]  /*15f40*/  IMAD.MOV.U32 R168, RZ, RZ, R148 ;  /* 0x000000ffffa87224 */ /* 0x000fe200078e0094 */
[----:B------:R-:W-:Y:S01]  /*15f50*/  MOV R170, R151 ;  /* 0x0000009700aa7202 */ /* 0x000fe20000000f00 */
[----:B------:R1:W2:Y:S01]  /*15f60*/  MUFU.EX2 R140, R60 ;  /* 0x0000003c008c7308 */ /* 0x0002a20000000800 */
[----:B------:R-:W-:Y:S02]  /*15f70*/  MOV R176, R159 ;  /* 0x0000009f00b07202 */ /* 0x000fe40000000f00 */
[----:B------:R-:W-:Y:S02]  /*15f80*/  MOV R172, R146 ;  /* 0x0000009200ac7202 */ /* 0x000fe40000000f00 */
[----:B------:R-:W-:Y:S02]  /*15f90*/  MOV R177, R169 ;  /* 0x000000a900b17202 */ /* 0x000fe40000000f00 */
[----:B------:R-:W-:Y:S02]  /*15fa0*/  MOV R169, R167 ;  /* 0x000000a700a97202 */ /* 0x000fe40000000f00 */
[----:B------:R-:W-:Y:S01]  /*15fb0*/  MOV R183, R179 ;  /* 0x000000b300b77202 */ /* 0x000fe20000000f00 */
[----:B------:R-:W-:Y:S01]  /*15fc0*/  MUFU.EX2 R148, R127 ;  /* 0x0000007f00947308 */ /* 0x000fe20000000800 */
[----:B------:R-:W-:Y:S02]  /*15fd0*/  MOV R175, R162 ;  /* 0x000000a200af7202 */ /* 0x000fe40000000f00 */
[----:B------:R-:W-:Y:S02]  /*15fe0*/  MOV R189, R183 ;  /* 0x000000b700bd7202 */ /* 0x000fe40000000f00 */
[----:B------:R-:W-:Y:S02]  /*15ff0*/  MOV R162, R224 ;  /* 0x000000e000a27202 */ /* 0x000fe40000000f00 */
[----:B------:R4:W5:Y:S03]  /*16000*/  LDL.LU R224, [R1+0xf0] ;  /* 0x0000f00001e07983 */ /* 0x0009660000300800 */
[----:B------:R-:W-:Y:S01]  /*16010*/  MUFU.EX2 R127, R95 ;  /* 0x0000005f007f7308 */ /* 0x000fe20000000800 */
[----:B-1----:R-:W-:Y:S02]  /*16020*/  FFMA.FTZ R60, R180, c[0x0][0x23c], -R75 ;  /* 0x00008f00b43c7a23 */ /* 0x002fe4000001084b */
[----:B------:R-:W-:Y:S01]  /*16030*/  IMAD.MOV.U32 R180, RZ, RZ, R178 ;  /* 0x000000ffffb47224 */ /* 0x000fe200078e00b2 */
[----:B------:R-:W-:Y:S02]  /*16040*/  MOV R178, R176 ;  /* 0x000000b000b27202 */ /* 0x000fe40000000f00 */
[----:B------:R-:W-:Y:S04]  /*16050*/  MOV R176, R170 ;  /* 0x000000aa00b07202 */ /* 0x000fe80000000f00 */
[----:B------:R1:W-:Y:S01]  /*16060*/  MUFU.EX2 R144, R60 ;  /* 0x0000003c00907308 */ /* 0x0003e20000000800 */
[----:B------:R-:W-:Y:S01]  /*16070*/  IMAD.MOV.U32 R170, RZ, RZ, R168 ;  /* 0x000000ffffaa7224 */ /* 0x000fe200078e00a8 */
[----:B------:R-:W-:Y:S01]  /*16080*/  MOV R168, R172 ;  /* 0x000000ac00a87202 */ /* 0x000fe20000000f00 */
[----:B------:R-:W-:Y:S01]  /*16090*/  IMAD.MOV.U32 R188, RZ, RZ, R180 ;  /* 0x000000ffffbc7224 */ /* 0x000fe200078e00b4 */
[----:B------:R-:W-:Y:S01]  /*160a0*/  MOV R172, R166 ;  /* 0x000000a600ac7202 */ /* 0x000fe20000000f00 */
[----:B------:R-:W-:Y:S01]  /*160b0*/  IMAD.MOV.U32 R166, RZ, RZ, R164 ;  /* 0x000000ffffa67224 */ /* 0x000fe200078e00a4 */
        /* <DEDUP_REMOVED lines=12> */
[----:B------:R4:W5:Y:S01]  /*16180*/  LDL.LU R223, [R1+0xec] ;  /* 0x0000ec0001df7983 */ /* 0x0009620000300800 */
[----:B------:R-:W-:Y:S01]  /*16190*/  MOV R172, R155 ;  /* 0x0000009b00ac7202 */ /* 0x000fe20000000f00 */
[----:B------:R-:W-:Y:S01]  /*161a0*/  MUFU.EX2 R146, R84 ;  /* 0x0000005400927308 */ /* 0x000fe20000000800 */
[----:B------:R-:W-:Y:S01]  /*161b0*/  MOV R155, R222 ;  /* 0x000000de009b7202 */ /* 0x000fe20000000f00 */
[----:B------:R-:W-:Y:S01]  /*161c0*/  IMAD.MOV.U32 R167, RZ, RZ, R166 ;  /* 0x000000ffffa77224 */ /* 0x000fe200078e00a6 */
[----:B------:R4:W5:Y:S01]  /*161d0*/  LDL.LU R222, [R1+0xe8] ;  /* 0x0000e80001de7983 */ /* 0x0009620000300800 */
[----:B-1----:R-:W-:Y:S01]  /*161e0*/  FFMA.FTZ R60, R181, c[0x0][0x23c], -R75 ;  /* 0x00008f00b53c7a23 */ /* 0x002fe2000001084b */
[----:B------:R-:W-:Y:S02]  /*161f0*/  MOV R181, R176 ;  /* 0x000000b000b57202 */ /* 0x000fe40000000f00 */
[----:B------:R-:W-:Y:S02]  /*16200*/  MOV R176, R168 ;  /* 0x000000a800b07202 */ /* 0x000fe40000000f00 */
[----:B------:R-:W-:Y:S01]  /*16210*/  MOV R168, R165 ;  /* 0x000000a500a87202 */ /* 0x000fe20000000f00 */
[----:B------:R-:W-:Y:S01]  /*16220*/  IMAD.MOV.U32 R165, RZ, RZ, R160 ;  /* 0x000000ffffa57224 */ /* 0x000fe200078e00a0 */
[----:B------:R-:W-:Y:S01]  /*16230*/  MOV R160, R145 ;  /* 0x0000009100a07202 */ /* 0x000fe20000000f00 */
[----:B------:R-:W-:Y:S01]  /*16240*/  IMAD.MOV.U32 R183, RZ, RZ, R181 ;  /* 0x000000ffffb77224 */ /* 0x000fe200078e00b5 */
[----:B------:R1:W-:Y:S01]  /*16250*/  MUFU.EX2 R145, R60 ;  /* 0x0000003c00917308 */ /* 0x0003e20000000800 */
        /* <DEDUP_REMOVED lines=15> */
[----:B------:R4:W5:Y:S01]  /*16350*/  LDL.LU R221, [R1+0xe4] ;  /* 0x0000e40001dd7983 */ /* 0x0009620000300800 */
[----:B------:R-:W-:Y:S02]  /*16360*/  MOV R90, R152 ;  /* 0x00000098005a7202 */ /* 0x000fe40000000f00 */
[----:B------:R-:W-:Y:S02]  /*16370*/  MOV R178, R153 ;  /* 0x0000009900b27202 */ /* 0x000fe40000000f00 */
[----:B------:R-:W-:Y:S01]  /*16380*/  MOV R166, R157 ;  /* 0x0000009d00a67202 */ /* 0x000fe20000000f00 */
[----:B-1----:R-:W-:Y:S01]  /*16390*/  FFMA.FTZ R60, R188, c[0x0][0x23c], -R75 ;  /* 0x00008f00bc3c7a23 */ /* 0x002fe2000001084b */
[----:B------:R-:W-:Y:S01]  /*163a0*/  MOV R188, R180 ;  /* 0x000000b400bc7202 */ /* 0x000fe20000000f00 */
[----:B------:R-:W-:Y:S01]  /*163b0*/  MUFU.EX2 R123, R85 ;  /* 0x00000055007b7308 */ /* 0x000fe20000000800 */
        /* <DEDUP_REMOVED lines=9> */
[----:B------:R-:W-:Y:S02]  /*16450*/  MOV R185, R180 ;  /* 0x000000b400b97202 */ /* 0x000fe40000000f00 */
[----:B------:R-:W-:Y:S01]  /*16460*/  MOV R173, R160 ;  /* 0x000000a000ad7202 */ /* 0x000fe20000000f00 */
[----:B------:R1:W-:Y:S01]  /*16470*/  MUFU.EX2 R154, R60 ;  /* 0x0000003c009a7308 */ /* 0x0003e20000000800 */
[----:B------:R-:W-:Y:S01]  /*16480*/  MOV R180, R171 ;  /* 0x000000ab00b47202 */ /* 0x000fe20000000f00 */
[----:B------:R-:W-:Y:S01]  /*16490*/  IMAD.MOV.U32 R171, RZ, RZ, R220 ;  /* 0x000000ffffab7224 */ /* 0x000fe200078e00dc */
[----:B------:R-:W-:Y:S01]  /*164a0*/  MOV R181, R177 ;  /* 0x000000b100b57202 */ /* 0x000fe20000000f00 */
[----:B------:R4:W5:Y:S01]  /*164b0*/  LDL.LU R220, [R1+0xe0] ;  /* 0x0000e00001dc7983 */ /* 0x0009620000300800 */
[----:B------:R-:W-:Y:S01]  /*164c0*/  MOV R177, R176 ;  /* 0x000000b000b17202 */ /* 0x000fe20000000f00 */
[----:B------:R-:W-:Y:S04]  /*164d0*/  IMAD.MOV.U32 R176, RZ, RZ, R155 ;  /* 0x000000ffffb07224 */ /* 0x000fe800078e009b */
[----:B------:R-:W-:Y:S10]  /*164e0*/  MUFU.EX2 R188, R134 ;  /* 0x0000008600bc7308 */ /* 0x000ff40000000800 */
[----:B------:R-:W-:Y:S01]  /*164f0*/  MUFU.EX2 R149, R126 ;  /* 0x0000007e00957308 */ /* 0x000fe20000000800 */
[--C-:B-1----:R-:W-:Y:S09]  /*16500*/  FFMA.FTZ R60, R189, c[0x0][0x23c], -R75.reuse ;  /* 0x00008f00bd3c7a23 */ /* 0x102ff2000001084b */
[----:B------:R1:W-:Y:S10]  /*16510*/  MUFU.EX2 R156, R60 ;  /* 0x0000003c009c7308 */ /* 0x0003f40000000800 */
[----:B------:R-:W-:Y:S10]  /*16520*/  MUFU.EX2 R151, R93 ;  /* 0x0000005d00977308 */ /* 0x000ff40000000800 */
[----:B------:R2:W2:Y:S01]  /*16530*/  MUFU.EX2 R157, R86 ;  /* 0x00000056009d7308 */ /* 0x0004a20000000800 */
[----:B-1----:R-:W-:Y:S09]  /*16540*/  FMUL.FTZ R60, R2, R192 ;  /* 0x000000c0023c7220 */ /* 0x002ff20000410000 */
[----:B------:R-:W-:Y:S01]  /*16550*/  MUFU.EX2 R161, R135 ;  /* 0x0000008700a17308 */ /* 0x000fe20000000800 */
[-C--:B------:R-:W-:Y:S07]  /*16560*/  HMMA.16816.F32 R60, R64, R82.reuse, R60 ;  /* 0x00000052403c723c */ /* 0x080fee000000183c */
[C---:B------:R-:W-:Y:S02]  /*16570*/  FMUL.FTZ R66, R68.reuse, R198 ;  /* 0x000000c644427220 */ /* 0x040fe40000410000 */
[----:B------:R-:W-:Y:S01]  /*16580*/  FMUL.FTZ R67, R68, R199 ;  /* 0x000000c744437220 */ /* 0x000fe20000410000 */
[----:B------:R-:W-:Y:S02]  /*16590*/  MUFU.EX2 R155, R101 ;  /* 0x00000065009b7308 */ /* 0x000fe40000000800 */
[----:B------:R-:W-:Y:S01]  /*165a0*/  FMUL.FTZ R64, R69, R196 ;  /* 0x000000c445407220 */ /* 0x000fe20000410000 */
[----:B--2---:R-:W-:Y:S01]  /*165b0*/  F2FP.PACK_AB R86, R141, R137 ;  /* 0x000000898d56723e */ /* 0x004fe200000000ff */
[----:B------:R-:W-:Y:S06]  /*165c0*/  FMUL.FTZ R65, R69, R197 ;  /* 0x000000c545417220 */ /* 0x000fec0000410000 */
[----:B------:R-:W-:Y:S01]  /*165d0*/  MUFU.EX2 R189, R133 ;  /* 0x0000008500bd7308 */ /* 0x000fe20000000800 */
[----:B------:R-:W-:Y:S01]  /*165e0*/  HMMA.16816.F32 R64, R76, R82, R64 ;  /* 0x000000524c40723c */ /* 0x000fe20000001840 */
[----:B------:R-:W1:Y:S06]  /*165f0*/  LDSM.16.MT88.4 R80, [R213+0x8800] ;  /* 0x00880000d550783b */ /* 0x000e6c0000004200 */
[----:B------:R-:W-:Y:S01]  /*16600*/  FFMA.FTZ R76, R89, c[0x0][0x23c], -R75 ;  /* 0x00008f00594c7a23 */ /* 0x000fe2000001084b */
[----:B------:R-:W-:Y:S01]  /*16610*/  MOV R89, R107 ;  /* 0x0000006b00597202 */ /* 0x000fe20000000f00 */
[----:B------:R-:W-:Y:S03]  /*16620*/  MUFU.EX2 R160, R100 ;  /* 0x0000006400a07308 */ /* 0x000fe60000000800 */
[----:B------:R-:W-:Y:S02]  /*16630*/  MOV R107, R90 ;  /* 0x0000005a006b7202 */ /* 0x000fe40000000f00 */
[----:B------:R-:W-:Y:S01]  /*16640*/  MOV R90, R91 ;  /* 0x0000005b005a7202 */ /* 0x000fe20000000f00 */
[----:B------:R-:W-:Y:S01]  /*16650*/  IMAD.MOV.U32 R91, RZ, RZ, R186 ;  /* 0x000000ffff5b7224 */ /* 0x000fe200078e00ba */
[----:B------:R-:W-:Y:S02]  /*16660*/  MOV R186, R185 ;  /* 0x000000b900ba7202 */ /* 0x000fe40000000f00 */
[----:B------:R-:W-:Y:S01]  /*16670*/  MOV R185, R184 ;  /* 0x000000b800b97202 */ /* 0x000fe20000000f00 */
[----:B------:R2:W-:Y:S01]  /*16680*/  MUFU.EX2 R134, R76 ;  /* 0x0000004c00867308 */ /* 0x0005e20000000800 */
[----:B------:R-:W-:Y:S01]  /*16690*/  MOV R184, R191 ;  /* 0x000000bf00b87202 */ /* 0x000fe20000000f00 */
[----:B------:R-:W-:Y:S01]  /*166a0*/  IMAD.MOV.U32 R191, RZ, RZ, R183 ;  /* 0x000000ffffbf7224 */ /* 0x000fe200078e00b7 */
[----:B------:R-:W-:Y:S02]  /*166b0*/  MOV R183, R182 ;  /* 0x000000b600b77202 */ /* 0x000fe40000000f00 */
[----:B------:R-:W-:Y:S02]  /*166c0*/  MOV R182, R179 ;  /* 0x000000b300b67202 */ /* 0x000fe40000000f00 */
[----:B------:R-:W-:Y:S01]  /*166d0*/  MOV R179, R175 ;  /* 0x000000af00b37202 */ /* 0x000fe20000000f00 */
[----:B------:R-:W-:Y:S01]  /*166e0*/  IMAD.MOV.U32 R175, RZ, RZ, R174 ;  /* 0x000000ffffaf7224 */ /* 0x000fe200078e00ae */
[----:B------:R-:W-:Y:S01]  /*166f0*/  MOV R174, R219 ;  /* 0x000000db00ae7202 */ /* 0x000fe20000000f00 */
[----:B------:R-:W-:Y:S01]  /*16700*/  MUFU.EX2 R152, R97 ;  /* 0x0000006100987308 */ /* 0x000fe20000000800 */
[----:B------:R-:W-:Y:S01]  /*16710*/  MOV R95, R90 ;  /* 0x0000005a005f7202 */ /* 0x000fe20000000f00 */
[----:B------:R4:W5:Y:S01]  /*16720*/  LDL.LU R219, [R1+0xdc] ;  /* 0x0000dc0001db7983 */ /* 0x0009620000300800 */
        /* <DEDUP_REMOVED lines=14> */
[----:B------:R-:W-:Y:S01]  /*16810*/  MOV R179, R108 ;  /* 0x0000006c00b37202 */ /* 0x000fe20000000f00 */
[----:B------:R-:W-:Y:S01]  /*16820*/  IMAD.MOV.U32 R183, RZ, RZ, R175 ;  /* 0x000000ffffb77224 */ /* 0x000fe200078e00af */
[----:B------:R-:W-:Y:S02]  /*16830*/  MOV R92, R185 ;  /* 0x000000b9005c7202 */ /* 0x000fe40000000f00 */
[----:B------:R-:W-:Y:S01]  /*16840*/  MOV R185, R191 ;  /* 0x000000bf00b97202 */ /* 0x000fe20000000f00 */
[----:B------:R-:W-:Y:S01]  /*16850*/  IMAD.MOV.U32 R184, RZ, RZ, R183 ;  /* 0x000000ffffb87224 */ /* 0x000fe200078e00b7 */
[----:B------:R-:W-:Y:S02]  /*16860*/  MOV R191, R182 ;  /* 0x000000b600bf7202 */ /* 0x000fe40000000f00 */
[----:B------:R-:W-:Y:S01]  /*16870*/  MOV R182, R178 ;  /* 0x000000b200b67202 */ /* 0x000fe20000000f00 */
[----:B------:R-:W-:Y:S01]  /*16880*/  MUFU.EX2 R153, R98 ;  /* 0x0000006200997308 */ /* 0x000fe20000000800 */
[----:B------:R-:W-:Y:S02]  /*16890*/  MOV R178, R173 ;  /* 0x000000ad00b27202 */ /* 0x000fe40000000f00 */
[----:B------:R-:W-:Y:S02]  /*168a0*/  MOV R108, R218 ;  /* 0x000000da006c7202 */ /* 0x000fe40000000f00 */
[----:B------:R4:W5:Y:S01]  /*168b0*/  LDL.LU R218, [R1+0xd8] ;  /* 0x0000d80001da7983 */ /* 0x0009620000300800 */
[----:B------:R-:W-:Y:S01]  /*168c0*/  MOV R183, R179 ;  /* 0x000000b300b77202 */ /* 0x000fe20000000f00 */
[----:B------:R-:W-:Y:S01]  /*168d0*/  IMAD.MOV.U32 R179, RZ, RZ, R176 ;  /* 0x000000ffffb37224 */ /* 0x000fe200078e00b0 */
[----:B------:R-:W-:Y:S02]  /*168e0*/  MOV R176, R217 ;  /* 0x000000d900b07202 */ /* 0x000fe40000000f00 */
[----:B------:R4:W5:Y:S01]  /*168f0*/  LDL.LU R217, [R1+0xd4] ;  /* 0x0000d40001d97983 */ /* 0x0009620000300800 */
        /* <DEDUP_REMOVED lines=8> */
[----:B------:R-:W-:Y:S01]  /*16980*/  IMAD.MOV.U32 R171, RZ, RZ, R168 ;  /* 0x000000ffffab7224 */ /* 0x000fe200078e00a8 */
[----:B------:R-:W-:Y:S02]  /*16990*/  MOV R168, R212 ;  /* 0x000000d400a87202 */ /* 0x000fe40000000f00 */
[----:B------:R4:W5:Y:S01]  /*169a0*/  LDL.LU R212, [R1+0xd0] ;  /* 0x0000d00001d47983 */ /* 0x0009620000300800 */
[----:B------:R-:W-:Y:S02]  /*169b0*/  MOV R88, R186 ;  /* 0x000000ba00587202 */ /* 0x000fe40000000f00 */
[----:B------:R-:W-:Y:S01]  /*169c0*/  MOV R94, R89 ;  /* 0x00000059005e7202 */ /* 0x000fe20000000f00 */
[----:B------:R-:W4:Y:S01]  /*169d0*/  LDL.LU R77, [R1+0x68] ;  /* 0x00006800014d7983 */ /* 0x000f220000300800 */
[----:B------:R-:W-:Y:S01]  /*169e0*/  MOV R95, R88 ;  /* 0x00000058005f7202 */ /* 0x000fe20000000f00 */
[----:B------:R-:W-:Y:S01]  /*169f0*/  MUFU.EX2 R186, R102 ;  /* 0x0000006600ba7308 */ /* 0x000fe20000000800 */
[----:B------:R-:W-:Y:S02]  /*16a00*/  MOV R126, R90 ;  /* 0x0000005a007e7202 */ /* 0x000fe40000000f00 */
[----:B------:R-:W1:Y:S01]  /*16a10*/  LDSM.16.MT88.4 R88, [R216+0x8800] ;  /* 0x00880000d858783b */ /* 0x000e620000004200 */
[----:B------:R-:W-:Y:S02]  /*16a20*/  F2FP.PACK_AB R78, R143, R136 ;  /* 0x000000888f4e723e */ /* 0x000fe400000000ff */
[----:B------:R-:W-:Y:S02]  /*16a30*/  F2FP.PACK_AB R79, R142, R138 ;  /* 0x0000008a8e4f723e */ /* 0x000fe400000000ff */
[----:B------:R-:W-:Y:S02]  /*16a40*/  MOV R133, R182 ;  /* 0x000000b600857202 */ /* 0x000fe40000000f00 */
[----:B------:R-:W-:Y:S01]  /*16a50*/  MOV R106, R178 ;  /* 0x000000b2006a7202 */ /* 0x000fe20000000f00 */
[----:B------:R-:W-:Y:S01]  /*16a60*/  MUFU.EX2 R175, R103 ;  /* 0x0000006700af7308 */ /* 0x000fe20000000800 */
[----:B------:R-:W-:Y:S01]  /*16a70*/  MOV R193, R179 ;  /* 0x000000b300c17202 */ /* 0x000fe20000000f00 */
[----:B--2---:R-:W-:Y:S01]  /*16a80*/  FFMA.FTZ R76, R84, c[0x0][0x23c], -R75 ;  /* 0x00008f00544c7a23 */ /* 0x004fe2000001084b */
[----:B------:R-:W-:Y:S02]  /*16a90*/  MOV R84, R85 ;  /* 0x0000005500547202 */ /* 0x000fe40000000f00 */
[----:B------:R-:W-:Y:S01]  /*16aa0*/  MOV R85, R185 ;  /* 0x000000b900557202 */ /* 0x000fe20000000f00 */
[----:B------:R-:W-:Y:S01]  /*16ab0*/  IMAD.MOV.U32 R195, RZ, RZ, R193 ;  /* 0x000000ffffc37224 */ /* 0x000fe200078e00c1 */
[----:B------:R-:W-:Y:S01]  /*16ac0*/  MOV R99, R191 ;  /* 0x000000bf00637202 */ /* 0x000fe20000000f00 */
[----:B------:R-:W-:Y:S02]  /*16ad0*/  IMAD.MOV.U32 R135, RZ, RZ, R84 ;  /* 0x000000ffff877224 */ /* 0x000fe400078e0054 */
[----:B------:R2:W-:Y:S01]  /*16ae0*/  MUFU.EX2 R185, R76 ;  /* 0x0000004c00b97308 */ /* 0x0005e20000000800 */
[----:B------:R-:W-:Y:S01]  /*16af0*/  F2FP.PACK_AB R84, R121, R109 ;  /* 0x0000006d7954723e */ /* 0x000fe200000000ff */
[----:B------:R-:W-:Y:S01]  /*16b00*/  IMAD.MOV.U32 R191, RZ, RZ, R176 ;  /* 0x000000ffffbf7224 */ /* 0x000fe200078e00b0 */
[----:B------:R-:W-:Y:S01]  /*16b10*/  MOV R101, R85 ;  /* 0x0000005500657202 */ /* 0x000fe20000000f00 */
[----:B------:R-:W-:Y:S01]  /*16b20*/  FFMA.FTZ R99, R99, c[0x0][0x23c], -R75 ;  /* 0x00008f0063637a23 */ /* 0x000fe2000001084b */
[----:B---3--:R-:W-:Y:S02]  /*16b30*/  F2FP.PACK_AB R85, R120, R110 ;  /* 0x0000006e7855723e */ /* 0x008fe400000000ff */
[----:B------:R-:W-:Y:S01]  /*16b40*/  MOV R193, R101 ;  /* 0x0000006500c17202 */ /* 0x000fe20000000f00 */
[----:B------:R-:W-:Y:S01]  /*16b50*/  IMAD.MOV.U32 R101, RZ, RZ, R135 ;  /* 0x000000ffff657224 */ /* 0x000fe200078e0087 */
        /* <DEDUP_REMOVED lines=8> */
[----:B------:R-:W-:Y:S01]  /*16be0*/  MOV R98, R104 ;  /* 0x0000006800627202 */ /* 0x000fe20000000f00 */
[----:B------:R-:W-:Y:S01]  /*16bf0*/  FFMA.FTZ R104, R250, c[0x0][0x23c], -R75 ;  /* 0x00008f00fa687a23 */ /* 0x000fe2000001084b */
[----:B------:R-:W-:Y:S01]  /*16c00*/  MOV R100, R184 ;  /* 0x000000b800647202 */ /* 0x000fe20000000f00 */
[----:B--2---:R-:W2:Y:S01]  /*16c10*/  LDL.LU R76, [R1+0x6c] ;  /* 0x00006c00014c7983 */ /* 0x004ea20000300800 */
[----:B------:R-:W-:Y:S02]  /*16c20*/  MOV R194, R192 ;  /* 0x000000c000c27202 */ /* 0x000fe40000000f00 */
[----:B------:R-:W-:Y:S01]  /*16c30*/  MOV R192, R92 ;  /* 0x0000005c00c07202 */ /* 0x000fe20000000f00 */
[----:B------:R-:W-:Y:S01]  /*16c40*/  IMAD.MOV.U32 R92, RZ, RZ, R95 ;  /* 0x000000ffff5c7224 */ /* 0x000fe200078e005f */
[----:B------:R-:W-:Y:S01]  /*16c50*/  MOV R95, R180 ;  /* 0x000000b4005f7202 */ /* 0x000fe20000000f00 */
[----:B------:R-:W-:Y:S01]  /*16c60*/  MUFU.EX2 R184, R117 ;  /* 0x0000007500b87308 */ /* 0x000fe20000000800 */
[----:B------:R-:W-:Y:S09]  /*16c70*/  MOV R180, R170 ;  /* 0x000000aa00b47202 */ /* 0x000ff20000000f00 */
[----:B------:R-:W-:Y:S10]  /*16c80*/  MUFU.EX2 R179, R128 ;  /* 0x0000008000b37308 */ /* 0x000ff40000000800 */
        /* <DEDUP_REMOVED lines=23> */
[----:B----4-:R-:W-:Y:S01]  /*16e00*/  FFMA.FTZ R69, R69, R77, R87 ;  /* 0x0000004d45457223 */ /* 0x010fe20000010057 */
[----:B------:R-:W-:Y:S02]  /*16e10*/  F2FP.PACK_AB R77, R124, R111 ;  /* 0x0000006f7c4d723e */ /* 0x000fe400000000ff */
[----:B------:R-:W-:Y:S01]  /*16e20*/  F2FP.PACK_AB R87, R140, R139 ;  /* 0x0000008b8c57723e */ /* 0x000fe200000000ff */
[----:B--2---:R-:W-:Y:S01]  /*16e30*/  FFMA.FTZ R96, R68, R76, R96 ;  /* 0x0000004c44607223 */ /* 0x004fe20000010060 */
[----:B------:R-:W-:Y:S01]  /*16e40*/  F2FP.PACK_AB R76, R125, R122 ;  /* 0x0000007a7d4c723e */ /* 0x000fe200000000ff */
[----:B------:R-:W2:Y:S02]  /*16e50*/  LDL.LU R68, [R1+0x74] ;  /* 0x0000740001447983 */ /* 0x000ea40000300800 */
[----:B------:R-:W-:Y:S04]  /*16e60*/  FADD.FTZ R96, R98, R96 ;  /* 0x0000006062607221 */ /* 0x000fe80000010000 */
        /* <DEDUP_REMOVED lines=9> */
[----:B------:R-:W3:Y:S07]  /*16f00*/  LDSM.16.MT88.4 R88, [R215+0x8800] ;  /* 0x00880000d758783b */ /* 0x000eee0000004200 */
[-C--:B-1----:R-:W-:Y:S08]  /*16f10*/  HMMA.16816.F32 R36, R76, R80.reuse, R36 ;  /* 0x000000504c24723c */ /* 0x082ff00000001824 */
[C---:B------:R-:W-:Y:S08]  /*16f20*/  HMMA.16816.F32 R40, R84.reuse, R80, R40 ;  /* 0x000000505428723c */ /* 0x040ff00000001828 */
[-C--:B------:R-:W-:Y:S08]  /*16f30*/  HMMA.16816.F32 R44, R84, R82.reuse, R44 ;  /* 0x00000052542c723c */ /* 0x080ff0000000182c */
[C---:B------:R-:W-:Y:S01]  /*16f40*/  HMMA.16816.F32 R48, R76.reuse, R82, R48 ;  /* 0x000000524c30723c */ /* 0x040fe20000001830 */
[----:B------:R-:W1:Y:S07]  /*16f50*/  LDSM.16.MT88.4 R80, [R213+0x9000] ;  /* 0x00900000d550783b */ /* 0x000e6e0000004200 */
[-C--:B---3--:R-:W-:Y:S08]  /*16f60*/  HMMA.16816.F32 R52, R76, R88.reuse, R52 ;  /* 0x000000584c34723c */ /* 0x088ff00000001834 */
[C---:B------:R-:W-:Y:S08]  /*16f70*/  HMMA.16816.F32 R56, R84.reuse, R88, R56 ;  /* 0x000000585438723c */ /* 0x040ff00000001838 */
[-C--:B------:R-:W-:Y:S01]  /*16f80*/  HMMA.16816.F32 R60, R84, R90.reuse, R60 ;  /* 0x0000005a543c723c */ /* 0x080fe2000000183c */
[----:B------:R-:W-:Y:S07]  /*16f90*/  LDSM.16.MT88.4 R84, [R214+0x9000] ;  /* 0x00900000d654783b */ /* 0x000fee0000004200 */
[----:B------:R-:W-:Y:S01]  /*16fa0*/  HMMA.16816.F32 R64, R76, R90, R64 ;  /* 0x0000005a4c40723c */ /* 0x000fe20000001840 */
[----:B------:R-:W-:Y:S06]  /*16fb0*/  LDSM.16.MT88.4 R88, [R215+0x9000] ;  /* 0x00900000d758783b */ /* 0x000fec0000004200 */
[----:B------:R-:W-:Y:S02]  /*16fc0*/  F2FP.PACK_AB R78, R157, R150 ;  /* 0x000000969d4e723e */ /* 0x000fe400000000ff */
[----:B------:R-:W-:Y:S03]  /*16fd0*/  F2FP.PACK_AB R76, R146, R123 ;  /* 0x0000007b924c723e */ /* 0x000fe600000000ff */
[----:B------:R-:W-:Y:S02]  /*16fe0*/  F2FP.PACK_AB R77, R145, R144 ;  /* 0x00000090914d723e */ /* 0x000fe400000000ff */
[----:B------:R-:W-:Y:S01]  /*16ff0*/  F2FP.PACK_AB R79, R156, R154 ;  /* 0x0000009a9c4f723e */ /* 0x000fe200000000ff */
[----:B--2---:R-:W-:Y:S02]  /*17000*/  FFMA.FTZ R2, R2, R68, R244 ;  /* 0x0000004402027223 */ /* 0x004fe400000100f4 */
[----:B------:R-:W2:Y:S02]  /*17010*/  LDL.LU R68, [R1+0x70] ;  /* 0x0000700001447983 */ /* 0x000ea40000300800 */
[----:B--2---:R-:W-:Y:S02]  /*17020*/  FFMA.FTZ R68, R0, R68, R235 ;  /* 0x0000004400447223 */ /* 0x004fe400000100eb */
[--C-:B------:R-:W-:Y:S02]  /*17030*/  FFMA.FTZ R0, R133, c[0x0][0x23c], -R75.reuse ;  /* 0x00008f0085007a23 */ /* 0x100fe4000001084b */
[----:B------:R-:W-:Y:S01]  /*17040*/  FADD.FTZ R98, R252, R68 ;  /* 0x00000044fc627221 */ /* 0x000fe20000010000 */
[----:B------:R-:W-:Y:S01]  /*17050*/  F2FP.PACK_AB R68, R148, R132 ;  /* 0x000000849444723e */ /* 0x000fe200000000ff */
[----:B------:R2:W-:Y:S02]  /*17060*/  MUFU.EX2 R133, R0 ;  /* 0x0000000000857308 */ /* 0x0005e40000000800 */
[----:B--2---:R-:W-:Y:S01]  /*17070*/  FFMA.FTZ R0, R106, c[0x0][0x23c], -R75 ;  /* 0x00008f006a007a23 */ /* 0x004fe2000001084b */
[----:B------:R-:W-:Y:S02]  /*17080*/  MOV R106, R100 ;  /* 0x00000064006a7202 */ /* 0x000fe40000000f00 */
[----:B------:R-:W-:Y:S05]  /*17090*/  MOV R100, R93 ;  /* 0x0000005d00647202 */ /* 0x000fea0000000f00 */
[----:B------:R2:W-:Y:S01]  /*170a0*/  MUFU.EX2 R169, R0 ;  /* 0x0000000000a97308 */ /* 0x0005e20000000800 */
[----:B------:R-:W-:Y:S01]  /*170b0*/  MOV R93, R107 ;  /* 0x0000006b005d7202 */ /* 0x000fe20000000f00 */
[----:B------:R-:W-:Y:S08]  /*170c0*/  IMAD.MOV.U32 R107, RZ, RZ, R177 ;  /* 0x000000ffff6b7224 */ /* 0x000ff000078e00b1 */
[----:B------:R-:W-:Y:S10]  /*170d0*/  MUFU.EX2 R177, R112 ;  /* 0x0000007000b17308 */ /* 0x000ff40000000800 */
[----:B------:R-:W-:Y:S01]  /*170e0*/  MUFU.EX2 R112, R242 ;  /* 0x000000f200707308 */ /* 0x000fe20000000800 */
[--C-:B--2---:R-:W-:Y:S09]  /*170f0*/  FFMA.FTZ R0, R176, c[0x0][0x23c], -R75.reuse ;  /* 0x00008f00b0007a23 */ /* 0x104ff2000001084b */
[----:B------:R2:W-:Y:S02]  /*17100*/  MUFU.EX2 R176, R0 ;  /* 0x0000000000b07308 */ /* 0x0005e40000000800 */
[--C-:B--2---:R-:W-:Y:S01]  /*17110*/  FFMA.FTZ R0, R195, c[0x0][0x23c], -R75.reuse ;  /* 0x00008f00c3007a23 */ /* 0x104fe2000001084b */
[----:B------:R-:W-:Y:S01]  /*17120*/  MOV R195, R194 ;  /* 0x000000c200c37202 */ /* 0x000fe20000000f00 */
[----:B------:R-:W-:Y:S01]  /*17130*/  IMAD.MOV.U32 R194, RZ, RZ, R106 ;  /* 0x000000ffffc27224 */ /* 0x000fe200078e006a */
[----:B------:R-:W-:Y:S02]  /*17140*/  MOV R106, R193 ;  /* 0x000000c1006a7202 */ /* 0x000fe40000000f00 */
[----:B------:R-:W-:Y:S01]  /*17150*/  MOV R193, R192 ;  /* 0x000000c000c17202 */ /* 0x000fe20000000f00 */
[----:B------:R-:W-:Y:S01]  /*17160*/  FFMA.FTZ R102, R194, c[0x0][0x23c], -R75 ;  /* 0x00008f00c2667a23 */ /* 0x000fe2000001084b */
[----:B------:R-:W-:Y:S01]  /*17170*/  MOV R192, R100 ;  /* 0x0000006400c07202 */ /* 0x000fe20000000f00 */
[----:B------:R-:W-:Y:S01]  /*17180*/  IMAD.MOV.U32 R100, RZ, RZ, R135 ;  /* 0x000000ffff647224 */ /* 0x000fe200078e0087 */
[----:B------:R-:W-:Y:S01]  /*17190*/  MOV R199, R193 ;  /* 0x000000c100c77202 */ /* 0x000fe20000000f00 */
[----:B------:R2:W-:Y:S01]  /*171a0*/  MUFU.EX2 R135, R0 ;  /* 0x0000000000877308 */ /* 0x0005e20000000800 */
[----:B------:R-:W-:Y:S01]  /*171b0*/  IMAD.MOV.U32 R193, RZ, RZ, R92 ;  /* 0x000000ffffc17224 */ /* 0x000fe200078e005c */
        /* <DEDUP_REMOVED lines=20> */
[----:B------:R-:W-:Y:S01]  /*17300*/  F2FP.PACK_AB R70, R158, R149 ;  /* 0x000000959e46723e */ /* 0x000fe200000000ff */
[----:B------:R-:W-:Y:S01]  /*17310*/  FADD.FTZ R100, R100, R96 ;  /* 0x0000006064647221 */ /* 0x000fe20000010000 */
[----:B------:R-:W-:Y:S01]  /*17320*/  F2FP.PACK_AB R71, R159, R151 ;  /* 0x000000979f47723e */ /* 0x000fe200000000ff */
[----:B--2---:R-:W-:Y:S01]  /*17330*/  FADD.FTZ R0, R195, R69 ;  /* 0x00000045c3007221 */ /* 0x004fe20000010000 */
[----:B------:R-:W-:Y:S01]  /*17340*/  MOV R195, R192 ;  /* 0x000000c000c37202 */ /* 0x000fe20000000f00 */
[----:B------:R-:W-:Y:S01]  /*17350*/  MUFU.EX2 R118, R102 ;  /* 0x0000006600767308 */ /* 0x000fe20000000800 */
[----:B------:R-:W-:Y:S01]  /*17360*/  MOV R192, R94 ;  /* 0x0000005e00c07202 */ /* 0x000fe20000000f00 */
[----:B------:R-:W-:Y:S01]  /*17370*/  FADD.FTZ R101, R101, R0 ;  /* 0x0000000065657221 */ /* 0x000fe20000010000 */
[----:B------:R-:W2:Y:S01]  /*17380*/  LDSM.16.MT88.4 R92, [R216+0x9000] ;  /* 0x00900000d85c783b */ /* 0x000ea20000004200 */
[----:B------:R-:W-:Y:S01]  /*17390*/  F2FP.PACK_AB R69, R147, R127 ;  /* 0x0000007f9345723e */ /* 0x000fe200000000ff */
[----:B------:R-:W-:Y:S04]  /*173a0*/  FADD.FTZ R2, R199, R2 ;  /* 0x00000002c7027221 */ /* 0x000fe80000010000 */
[----:B------:R-:W-:Y:S01]  /*173b0*/  FADD.FTZ R96, R198, R2 ;  /* 0x00000002c6607221 */ /* 0x000fe20000010000 */
[----:B------:R-:W-:Y:S01]  /*173c0*/  MUFU.EX2 R102, R167 ;  /* 0x000000a700667308 */ /* 0x000fe20000000800 */
[-C--:B-1----:R-:W-:Y:S01]  /*173d0*/  HMMA.16816.F32 R4, R68, R80.reuse, R4 ;  /* 0x000000504404723c */ /* 0x082fe20000001804 */
[----:B------:R-:W-:Y:S01]  /*173e0*/  FADD.FTZ R2, R197, R101 ;  /* 0x00000065c5027221 */ /* 0x000fe20000010000 */
[----:B------:R-:W-:Y:S03]  /*173f0*/  MOV R198, R126 ;  /* 0x0000007e00c67202 */ /* 0x000fe60000000f00 */
[----:B------:R-:W-:Y:S02]  /*17400*/  FADD.FTZ R2, R122, R2 ;  /* 0x000000027a027221 */ /* 0x000fe40000010000 */
[----:B------:R-:W-:Y:S01]  /*17410*/  FADD.FTZ R0, R198, R98 ;  /* 0x00000062c6007221 */ /* 0x000fe20000010000 */
[C---:B------:R-:W-:Y:S01]  /*17420*/  HMMA.16816.F32 R8, R76.reuse, R80, R8 ;  /* 0x000000504c08723c */ /* 0x040fe20000001808 */
[----:B------:R-:W1:Y:S03]  /*17430*/  MUFU.EX2 R101, R166 ;  /* 0x000000a600657308 */ /* 0x000e660000000800 */
[----:B------:R-:W-:Y:S02]  /*17440*/  FADD.FTZ R2, R125, R2 ;  /* 0x000000027d027221 */ /* 0x000fe40000010000 */
[----:B------:R-:W-:Y:S02]  /*17450*/  FADD.FTZ R0, R194, R0 ;  /* 0x00000000c2007221 */ /* 0x000fe40000010000 */
[-C--:B------:R-:W-:Y:S01]  /*17460*/  HMMA.16816.F32 R12, R76, R82.reuse, R12 ;  /* 0x000000524c0c723c */ /* 0x080fe2000000180c */
[----:B------:R-:W-:Y:S02]  /*17470*/  FADD.FTZ R2, R136, R2 ;  /* 0x0000000288027221 */ /* 0x000fe40000010000 */
[----:B------:R-:W-:Y:S01]  /*17480*/  MUFU.EX2 R117, R103 ;  /* 0x0000006700757308 */ /* 0x000fe20000000800 */
[----:B------:R-:W-:Y:S02]  /*17490*/  FADD.FTZ R0, R110, R0 ;  /* 0x000000006e007221 */ /* 0x000fe40000010000 */
[----:B------:R-:W-:Y:S02]  /*174a0*/  FADD.FTZ R2, R143, R2 ;  /* 0x000000028f027221 */ /* 0x000fe40000010000 */
[C---:B------:R-:W-:Y:S01]  /*174b0*/  HMMA.16816.F32 R16, R68.reuse, R82, R16 ;  /* 0x000000524410723c */ /* 0x040fe20000001810 */
[----:B------:R-:W3:Y:S03]  /*174c0*/  LDSM.16.MT88.4 R80, [R213+0x9800] ;  /* 0x00980000d550783b */ /* 0x000ee60000004200 */
[----:B------:R-:W-:Y:S01]  /*174d0*/  FADD.FTZ R2, R132, R2 ;  /* 0x0000000284027221 */ /* 0x000fe20000010000 */
[----:B------:R-:W4:Y:S01]  /*174e0*/  MUFU.EX2 R103, R180 ;  /* 0x000000b400677308 */ /* 0x000f220000000800 */
[----:B------:R-:W-:Y:S01]  /*174f0*/  FADD.FTZ R0, R120, R0 ;  /* 0x0000000078007221 */ /* 0x000fe20000010000 */
[----:B------:R-:W-:Y:S01]  /*17500*/  MOV R132, R74 ;  /* 0x0000004a00847202 */ /* 0x000fe20000000f00 */
[-C--:B--2---:R-:W-:Y:S01]  /*17510*/  HMMA.16816.F32 R20, R68, R92.reuse, R20 ;  /* 0x0000005c4414723c */ /* 0x084fe20000001814 */
[----:B------:R-:W-:Y:S03]  /*17520*/  FADD.FTZ R2, R148, R2 ;  /* 0x0000000294027221 */ /* 0x000fe60000010000 */
[----:B-1----:R-:W-:Y:S01]  /*17530*/  F2FP.PACK_AB R199, R101, R102 ;  /* 0x0000006665c7723e */ /* 0x002fe200000000ff */
[----:B------:R-:W-:Y:S02]  /*17540*/  FADD.FTZ R0, R139, R0 ;  /* 0x000000008b007221 */ /* 0x000fe40000010000 */
[----:B------:R-:W-:Y:S01]  /*17550*/  MUFU.EX2 R115, R105 ;  /* 0x0000006900737308 */ /* 0x000fe20000000800 */
[C---:B------:R-:W-:Y:S01]  /*17560*/  HMMA.16816.F32 R24, R76.reuse, R92, R24 ;  /* 0x0000005c4c18723c */ /* 0x040fe20000001818 */
[----:B------:R-:W-:Y:S04]  /*17570*/  FADD.FTZ R0, R140, R0 ;  /* 0x000000008c007221 */ /* 0x000fe80000010000 */
[----:B------:R-:W-:Y:S03]  /*17580*/  FADD.FTZ R0, R144, R0 ;  /* 0x0000000090007221 */ /* 0x000fe60000010000 */
[-C--:B------:R-:W-:Y:S01]  /*17590*/  HMMA.16816.F32 R28, R76, R94.reuse, R28 ;  /* 0x0000005e4c1c723c */ /* 0x080fe2000000181c */
[----:B------:R-:W-:Y:S03]  /*175a0*/  MUFU.EX2 R105, R182 ;  /* 0x000000b600697308 */ /* 0x000fe60000000800 */
[----:B------:R-:W-:Y:S01]  /*175b0*/  FADD.FTZ R0, R145, R0 ;  /* 0x0000000091007221 */ /* 0x000fe20000010000 */
[----:B----4-:R-:W-:Y:S03]  /*175c0*/  F2FP.PACK_AB R198, R103, R104 ;  /* 0x0000006867c6723e */ /* 0x010fe600000000ff */
[C---:B------:R-:W-:Y:S01]  /*175d0*/  HMMA.16816.F32 R32, R68.reuse, R94, R32 ;  /* 0x0000005e4420723c */ /* 0x040fe20000001820 */
[----:B------:R-:W-:Y:S02]  /*175e0*/  LDSM.16.MT88.4 R92, [R214+0x9800] ;  /* 0x00980000d65c783b */ /* 0x000fe40000004200 */
[----:B------:R1:W-:Y:S01]  /*175f0*/  MUFU.EX2 R126, R97 ;  /* 0x00000061007e7308 */ /* 0x0003e20000000800 */
[----:B------:R-:W-:Y:S04]  /*17600*/  FADD.FTZ R0, R154, R0 ;  /* 0x000000009a007221 */ /* 0x000fe80000010000 */
[-C--:B------:R-:W-:Y:S01]  /*17610*/  HMMA.16816.F32 R36, R68, R84.reuse, R36 ;  /* 0x000000544424723c */ /* 0x080fe20000001824 */
[----:B------:R-:W-:Y:S04]  /*17620*/  FADD.FTZ R0, R156, R0 ;  /* 0x000000009c007221 */ /* 0x000fe80000010000 */
[----:B------:R-:W-:Y:S01]  /*17630*/  MUFU.EX2 R116, R193 ;  /* 0x000000c100747308 */ /* 0x000fe20000000800 */
[----:B------:R-:W-:Y:S02]  /*17640*/  FADD.FTZ R0, R134, R0 ;  /* 0x0000000086007221 */ /* 0x000fe40000010000 */
[C---:B------:R-:W-:Y:S04]  /*17650*/  HMMA.16816.F32 R40, R76.reuse, R84, R40 ;  /* 0x000000544c28723c */ /* 0x040fe80000001828 */
[----:B------:R-:W-:Y:S03]  /*17660*/  FADD.FTZ R0, R174, R0 ;  /* 0x00000000ae007221 */ /* 0x000fe60000010000 */
[----:B------:R-:W-:Y:S01]  /*17670*/  MUFU.EX2 R110, R107 ;  /* 0x0000006b006e7308 */ /* 0x000fe20000000800 */
[-C--:B------:R-:W-:Y:S01]  /*17680*/  HMMA.16816.F32 R44, R76, R86.reuse, R44 ;  /* 0x000000564c2c723c */ /* 0x080fe2000000182c */
[----:B------:R-:W-:Y:S04]  /*17690*/  FADD.FTZ R0, R173, R0 ;  /* 0x00000000ad007221 */ /* 0x000fe80000010000 */
[----:B------:R-:W-:Y:S03]  /*176a0*/  FADD.FTZ R0, R185, R0 ;  /* 0x00000000b9007221 */ /* 0x000fe60000010000 */
[C---:B------:R-:W-:Y:S01]  /*176b0*/  HMMA.16816.F32 R48, R68.reuse, R86, R48 ;  /* 0x000000564430723c */ /* 0x040fe20000001830 */
[----:B------:R-:W2:Y:S01]  /*176c0*/  LDSM.16.MT88.4 R84, [R216+0x9800] ;  /* 0x00980000d854783b */ /* 0x000ea20000004200 */
[----:B------:R-:W-:Y:S06]  /*176d0*/  MUFU.EX2 R107, R191 ;  /* 0x000000bf006b7308 */ /* 0x000fec0000000800 */
[-C--:B------:R-:W-:Y:S04]  /*176e0*/  HMMA.16816.F32 R52, R68, R88.reuse, R52 ;  /* 0x000000584434723c */ /* 0x080fe80000001834 */
[----:B------:R-:W-:Y:S04]  /*176f0*/  MUFU.EX2 R98, R233 ;  /* 0x000000e900627308 */ /* 0x000fe80000000800 */
[C---:B------:R-:W-:Y:S08]  /*17700*/  HMMA.16816.F32 R56, R76.reuse, R88, R56 ;  /* 0x000000584c38723c */ /* 0x040ff00000001838 */
[-C--:B------:R-:W-:Y:S07]  /*17710*/  HMMA.16816.F32 R60, R76, R90.reuse, R60 ;  /* 0x0000005a4c3c723c */ /* 0x080fee000000183c */
[----:B------:R-:W-:Y:S01]  /*17720*/  FADD.FTZ R77, R196, R100 ;  /* 0x00000064c44d7221 */ /* 0x000fe20000010000 */
[----:B------:R-:W-:Y:S01]  /*17730*/  HMMA.16816.F32 R64, R68, R90, R64 ;  /* 0x0000005a4440723c */ /* 0x000fe20000001840 */
[----:B------:R-:W-:Y:S01]  /*17740*/  FADD.FTZ R76, R195, R96 ;  /* 0x00000060c34c7221 */ /* 0x000fe20000010000 */
[----:B------:R-:W4:Y:S01]  /*17750*/  LDSM.16.MT88.4 R88, [R215+0x9800] ;  /* 0x00980000d758783b */ /* 0x000f220000004200 */
[----:B------:R2:W-:Y:S01]  /*17760*/  MUFU.EX2 R100, R165 ;  /* 0x000000a500647308 */ /* 0x0005e20000000800 */
[----:B------:R-:W-:Y:S01]  /*17770*/  F2FP.PACK_AB R78, R186, R175 ;  /* 0x000000afba4e723e */ /* 0x000fe200000000ff */
[----:B-1----:R-:W-:Y:S01]  /*17780*/  FADD.FTZ R97, R111, R77 ;  /* 0x0000004d6f617221 */ /* 0x002fe20000010000 */
[----:B------:R-:W-:Y:S01]  /*17790*/  F2FP.PACK_AB R77, R174, R134 ;  /* 0x00000086ae4d723e */ /* 0x000fe200000000ff */
[----:B------:R-:W-:Y:S01]  /*177a0*/  FADD.FTZ R96, R109, R76 ;  /* 0x0000004c6d607221 */ /* 0x000fe20000010000 */
[----:B------:R-:W-:Y:S04]  /*177b0*/  F2FP.PACK_AB R68, R161, R200 ;  /* 0x000000c8a144723e */ /* 0x000fe800000000ff */
[----:B------:R-:W-:Y:S01]  /*177c0*/  F2FP.PACK_AB R69, R160, R155 ;  /* 0x0000009ba045723e */ /* 0x000fe200000000ff */
[----:B------:R-:W-:Y:S01]  /*177d0*/  MUFU.EX2 R111, R106 ;  /* 0x0000006a006f7308 */ /* 0x000fe20000000800 */
[----:B------:R-:W-:Y:S02]  /*177e0*/  F2FP.PACK_AB R70, R189, R188 ;  /* 0x000000bcbd46723e */ /* 0x000fe400000000ff */
[----:B------:R-:W-:Y:S02]  /*177f0*/  F2FP.PACK_AB R71, R190, R187 ;  /* 0x000000bbbe47723e */ /* 0x000fe400000000ff */
[----:B------:R-:W-:Y:S02]  /*17800*/  F2FP.PACK_AB R76, R153, R152 ;  /* 0x00000098994c723e */ /* 0x000fe400000000ff */
[----:B------:R-:W-:Y:S02]  /*17810*/  F2FP.PACK_AB R79, R185, R173 ;  /* 0x000000adb94f723e */ /* 0x000fe400000000ff */
[----:B------:R-:W-:Y:S01]  /*17820*/  MOV R134, R72 ;  /* 0x0000004800867202 */ /* 0x000fe20000000f00 */
[-C--:B---3--:R-:W-:Y:S01]  /*17830*/  HMMA.16816.F32 R4, R68, R80.reuse, R4 ;  /* 0x000000504404723c */ /* 0x088fe20000001804 */
[----:B------:R-:W1:Y:S01]  /*17840*/  MUFU.EX2 R106, R183 ;  /* 0x000000b7006a7308 */ /* 0x000e620000000800 */
[----:B--2---:R-:W-:Y:S06]  /*17850*/  LDSM.16.MT88.4 R164, [R216+0xb800] ;  /* 0x00b80000d8a4783b */ /* 0x004fec0000004200 */
[C---:B------:R-:W-:Y:S03]  /*17860*/  HMMA.16816.F32 R8, R76.reuse, R80, R8 ;  /* 0x000000504c08723c */ /* 0x040fe60000001808 */
[----:B------:R-:W2:Y:S05]  /*17870*/  MUFU.EX2 R109, R192 ;  /* 0x000000c0006d7308 */ /* 0x000eaa0000000800 */
[-C--:B------:R-:W-:Y:S08]  /*17880*/  HMMA.16816.F32 R12, R76, R82.reuse, R12 ;  /* 0x000000524c0c723c */ /* 0x080ff0000000180c */
[C---:B------:R-:W-:Y:S01]  /*17890*/  HMMA.16816.F32 R16, R68.reuse, R82, R16 ;  /* 0x000000524410723c */ /* 0x040fe20000001810 */
[----:B------:R-:W3:Y:S03]  /*178a0*/  LDSM.16.MT88.4 R80, [R213+0xa000] ;  /* 0x00a00000d550783b */ /* 0x000ee60000004200 */
[----:B-1----:R-:W-:Y:S04]  /*178b0*/  F2FP.PACK_AB R197, R105, R106 ;  /* 0x0000006a69c5723e */ /* 0x002fe800000000ff */
[-C--:B------:R-:W-:Y:S01]  /*178c0*/  HMMA.16816.F32 R20, R68, R84.reuse, R20 ;  /* 0x000000544414723c */ /* 0x080fe20000001814 */
[----:B------:R-:W-:Y:S03]  /*178d0*/  LDSM.16.MT88.4 R180, [R214+0xb800] ;  /* 0x00b80000d6b4783b */ /* 0x000fe60000004200 */
[----:B--2---:R-:W-:Y:S02]  /*178e0*/  F2FP.PACK_AB R196, R107, R109 ;  /* 0x0000006d6bc4723e */ /* 0x004fe400000000ff */
[----:B------:R-:W-:Y:S02]  /*178f0*/  F2FP.PACK_AB R192, R99, R100 ;  /* 0x0000006463c0723e */ /* 0x000fe400000000ff */
        /* <DEDUP_REMOVED lines=8> */
[----:B------:R-:W2:Y:S07]  /*17980*/  LDSM.16.MT88.4 R92, [R214+0xa000] ;  /* 0x00a00000d65c783b */ /* 0x000eae0000004200 */
[-C--:B----4-:R-:W-:Y:S08]  /*17990*/  HMMA.16816.F32 R52, R68, R88.reuse, R52 ;  /* 0x000000584434723c */ /* 0x090ff00000001834 */
[C---:B------:R-:W-:Y:S08]  /*179a0*/  HMMA.16816.F32 R56, R76.reuse, R88, R56 ;  /* 0x000000584c38723c */ /* 0x040ff00000001838 */
[-C--:B------:R-:W-:Y:S07]  /*179b0*/  HMMA.16816.F32 R60, R76, R90.reuse, R60 ;  /* 0x0000005a4c3c723c */ /* 0x080fee000000183c */
[----:B------:R-:W-:Y:S01]  /*179c0*/  F2FP.PACK_AB R78, R177, R170 ;  /* 0x000000aab14e723e */ /* 0x000fe200000000ff */
[----:B------:R-:W-:Y:S01]  /*179d0*/  HMMA.16816.F32 R64, R68, R90, R64 ;  /* 0x0000005a4440723c */ /* 0x000fe20000001840 */
[----:B------:R-:W-:Y:S01]  /*179e0*/  FADD.FTZ R77, R124, R97 ;  /* 0x000000617c4d7221 */ /* 0x000fe20000010000 */
[----:B------:R-:W4:Y:S02]  /*179f0*/  LDSM.16.MT88.4 R88, [R215+0xa000] ;  /* 0x00a00000d758783b */ /* 0x000f240000004200 */
[----:B------:R-:W-:Y:S01]  /*17a00*/  FADD.FTZ R76, R121, R96 ;  /* 0x00000060794c7221 */ /* 0x000fe20000010000 */
[----:B------:R-:W-:Y:S01]  /*17a10*/  F2FP.PACK_AB R79, R135, R176 ;  /* 0x000000b0874f723e */ /* 0x000fe200000000ff */
[----:B------:R-:W-:Y:S01]  /*17a20*/  FADD.FTZ R97, R138, R77 ;  /* 0x0000004d8a617221 */ /* 0x000fe20000010000 */
[----:B------:R-:W-:Y:S01]  /*17a30*/  F2FP.PACK_AB R68, R202, R201 ;  /* 0x000000c9ca44723e */ /* 0x000fe200000000ff */
[----:B------:R-:W-:Y:S01]  /*17a40*/  FADD.FTZ R96, R137, R76 ;  /* 0x0000004c89607221 */ /* 0x000fe20000010000 */
[----:B------:R-:W-:Y:S03]  /*17a50*/  F2FP.PACK_AB R69, R184, R172 ;  /* 0x000000acb845723e */ /* 0x000fe600000000ff */
[----:B------:R-:W-:Y:S02]  /*17a60*/  F2FP.PACK_AB R70, R204, R203 ;  /* 0x000000cbcc46723e */ /* 0x000fe400000000ff */
[----:B------:R-:W-:Y:S02]  /*17a70*/  F2FP.PACK_AB R71, R179, R178 ;  /* 0x000000b2b347723e */ /* 0x000fe400000000ff */
[----:B------:R-:W-:Y:S02]  /*17a80*/  F2FP.PACK_AB R76, R171, R168 ;  /* 0x000000a8ab4c723e */ /* 0x000fe400000000ff */
[----:B------:R-:W-:Y:S03]  /*17a90*/  F2FP.PACK_AB R77, R169, R133 ;  /* 0x00000085a94d723e */ /* 0x000fe600000000ff */
[-C--:B---3--:R-:W-:Y:S08]  /*17aa0*/  HMMA.16816.F32 R4, R68, R80.reuse, R4 ;  /* 0x000000504404723c */ /* 0x088ff00000001804 */
        /* <DEDUP_REMOVED lines=9> */
[-C--:B--2---:R-:W-:Y:S08]  /*17b40*/  HMMA.16816.F32 R36, R68, R92.reuse, R36 ;  /* 0x0000005c4424723c */ /* 0x084ff00000001824 */
[C---:B------:R-:W-:Y:S08]  /*17b50*/  HMMA.16816.F32 R40, R76.reuse, R92, R40 ;  /* 0x0000005c4c28723c */ /* 0x040ff00000001828 */
[-C--:B------:R-:W-:Y:S08]  /*17b60*/  HMMA.16816.F32 R44, R76, R94.reuse, R44 ;  /* 0x0000005e4c2c723c */ /* 0x080ff0000000182c */
[C---:B------:R-:W-:Y:S01]  /*17b70*/  HMMA.16816.F32 R48, R68.reuse, R94, R48 ;  /* 0x0000005e4430723c */ /* 0x040fe20000001830 */
[----:B------:R-:W2:Y:S07]  /*17b80*/  LDSM.16.MT88.4 R92, [R214+0xa800] ;  /* 0x00a80000d65c783b */ /* 0x000eae0000004200 */
[-C--:B----4-:R-:W-:Y:S08]  /*17b90*/  HMMA.16816.F32 R52, R68, R88.reuse, R52 ;  /* 0x000000584434723c */ /* 0x090ff00000001834 */
[C---:B------:R-:W-:Y:S08]  /*17ba0*/  HMMA.16816.F32 R56, R76.reuse, R88, R56 ;  /* 0x000000584c38723c */ /* 0x040ff00000001838 */
[-C--:B------:R-:W-:Y:S07]  /*17bb0*/  HMMA.16816.F32 R60, R76, R90.reuse, R60 ;  /* 0x0000005a4c3c723c */ /* 0x080fee000000183c */
[----:B------:R-:W-:Y:S01]  /*17bc0*/  FADD.FTZ R77, R142, R97 ;  /* 0x000000618e4d7221 */ /* 0x000fe20000010000 */
[----:B------:R-:W-:Y:S01]  /*17bd0*/  HMMA.16816.F32 R64, R68, R90, R64 ;  /* 0x0000005a4440723c */ /* 0x000fe20000001840 */
[----:B------:R-:W-:Y:S01]  /*17be0*/  FADD.FTZ R76, R141, R96 ;  /* 0x000000608d4c7221 */ /* 0x000fe20000010000 */
[----:B------:R-:W4:Y:S02]  /*17bf0*/  LDSM.16.MT88.4 R88, [R215+0xa800] ;  /* 0x00a80000d758783b */ /* 0x000f240000004200 */
[----:B------:R-:W-:Y:S01]  /*17c00*/  FADD.FTZ R97, R127, R77 ;  /* 0x0000004d7f617221 */ /* 0x000fe20000010000 */
[----:B------:R-:W-:Y:S01]  /*17c10*/  F2FP.PACK_AB R77, R119, R126 ;  /* 0x0000007e774d723e */ /* 0x000fe200000000ff */
[----:B------:R-:W-:Y:S01]  /*17c20*/  FADD.FTZ R96, R123, R76 ;  /* 0x0000004c7b607221 */ /* 0x000fe20000010000 */
[----:B------:R-:W-:Y:S02]  /*17c30*/  F2FP.PACK_AB R68, R208, R206 ;  /* 0x000000ced044723e */ /* 0x000fe400000000ff */
[----:B------:R-:W-:Y:S03]  /*17c40*/  F2FP.PACK_AB R69, R207, R205 ;  /* 0x000000cdcf45723e */ /* 0x000fe600000000ff */
[----:B------:R-:W-:Y:S02]  /*17c50*/  F2FP.PACK_AB R70, R234, R211 ;  /* 0x000000d3ea46723e */ /* 0x000fe400000000ff */
[----:B------:R-:W-:Y:S02]  /*17c60*/  F2FP.PACK_AB R71, R210, R209 ;  /* 0x000000d1d247723e */ /* 0x000fe400000000ff */
[----:B------:R-:W-:Y:S02]  /*17c70*/  F2FP.PACK_AB R76, R128, R129 ;  /* 0x00000081804c723e */ /* 0x000fe400000000ff */
[----:B------:R-:W-:Y:S02]  /*17c80*/  F2FP.PACK_AB R78, R131, R130 ;  /* 0x00000082834e723e */ /* 0x000fe400000000ff */
[----:B------:R-:W-:Y:S01]  /*17c90*/  F2FP.PACK_AB R79, R117, R118 ;  /* 0x00000076754f723e */ /* 0x000fe200000000ff */
        /* <DEDUP_REMOVED lines=27> */
[----:B------:R-:W-:Y:S01]  /*17e50*/  F2FP.PACK_AB R69, R237, R236 ;  /* 0x000000eced45723e */ /* 0x000fe200000000ff */
[----:B------:R-:W1:Y:S02]  /*17e60*/  LDSM.16.MT88.4 R148, [R213+0xb800] ;  /* 0x00b80000d594783b */ /* 0x000e640000004200 */
[----:B------:R-:W-:Y:S01]  /*17e70*/  F2FP.PACK_AB R70, R116, R247 ;  /* 0x000000f77446723e */ /* 0x000fe200000000ff */
[----:B------:R-:W-:Y:S01]  /*17e80*/  FADD.FTZ R2, R157, R2 ;  /* 0x000000029d027221 */ /* 0x000fe20000010000 */
[----:B------:R-:W-:Y:S02]  /*17e90*/  F2FP.PACK_AB R71, R248, R243 ;  /* 0x000000f3f847723e */ /* 0x000fe400000000ff */
[----:B------:R-:W-:Y:S01]  /*17ea0*/  F2FP.PACK_AB R76, R241, R238 ;  /* 0x000000eef14c723e */ /* 0x000fe200000000ff */
[----:B------:R-:W-:Y:S01]  /*17eb0*/  FADD.FTZ R2, R152, R2 ;  /* 0x0000000298027221 */ /* 0x000fe20000010000 */
[----:B------:R-:W-:Y:S02]  /*17ec0*/  F2FP.PACK_AB R77, R115, R114 ;  /* 0x00000072734d723e */ /* 0x000fe400000000ff */
[----:B------:R-:W-:Y:S01]  /*17ed0*/  F2FP.PACK_AB R79, R110, R111 ;  /* 0x0000006f6e4f723e */ /* 0x000fe200000000ff */
[-C--:B---3--:R-:W-:Y:S08]  /*17ee0*/  HMMA.16816.F32 R4, R68, R80.reuse, R4 ;  /* 0x000000504404723c */ /* 0x088ff00000001804 */
[C---:B------:R-:W-:Y:S01]  /*17ef0*/  HMMA.16816.F32 R8, R76.reuse, R80, R8 ;  /* 0x000000504c08723c */ /* 0x040fe20000001808 */
[----:B------:R3:W-:Y:S06]  /*17f00*/  MUFU.EX2 R81, R75 ;  /* 0x0000004b00517308 */ /* 0x0007ec0000000800 */
[----:B------:R-:W-:Y:S01]  /*17f10*/  FADD.FTZ R80, R158, R97 ;  /* 0x000000619e507221 */ /* 0x000fe20000010000 */
[-C--:B------:R-:W-:Y:S04]  /*17f20*/  HMMA.16816.F32 R12, R76, R82.reuse, R12 ;  /* 0x000000524c0c723c */ /* 0x080fe8000000180c */
[----:B------:R-:W-:Y:S04]  /*17f30*/  FADD.FTZ R80, R200, R80 ;  /* 0x00000050c8507221 */ /* 0x000fe80000010000 */
[C---:B------:R-:W-:Y:S01]  /*17f40*/  HMMA.16816.F32 R16, R68.reuse, R82, R16 ;  /* 0x000000524410723c */ /* 0x040fe20000001810 */
[----:B------:R-:W-:Y:S03]  /*17f50*/  MUFU.EX2 R83, R162 ;  /* 0x000000a200537308 */ /* 0x000fe60000000800 */
[----:B------:R-:W-:Y:S04]  /*17f60*/  FADD.FTZ R80, R161, R80 ;  /* 0x00000050a1507221 */ /* 0x000fe80000010000 */
[-C--:B-1----:R-:W-:Y:S01]  /*17f70*/  HMMA.16816.F32 R20, R68, R84.reuse, R20 ;  /* 0x000000544414723c */ /* 0x082fe20000001814 */
[----:B---3--:R-:W-:Y:S02]  /*17f80*/  FADD.FTZ R75, R159, R96 ;  /* 0x000000609f4b7221 */ /* 0x008fe40000010000 */
[----:B------:R-:W1:Y:S02]  /*17f90*/  MUFU.EX2 R82, R108 ;  /* 0x0000006c00527308 */ /* 0x000e640000000800 */
[----:B------:R-:W-:Y:S03]  /*17fa0*/  FADD.FTZ R75, R155, R75 ;  /* 0x0000004b9b4b7221 */ /* 0x000fe60000010000 */
[C---:B------:R-:W-:Y:S01]  /*17fb0*/  HMMA.16816.F32 R24, R76.reuse, R84, R24 ;  /* 0x000000544c18723c */ /* 0x040fe20000001818 */
[----:B------:R-:W-:Y:S04]  /*17fc0*/  FADD.FTZ R75, R160, R75 ;  /* 0x0000004ba04b7221 */ /* 0x000fe80000010000 */
[----:B------:R-:W3:Y:S03]  /*17fd0*/  MUFU.EX2 R85, R232 ;  /* 0x000000e800557308 */ /* 0x000ee60000000800 */
[-C--:B------:R-:W-:Y:S07]  /*17fe0*/  HMMA.16816.F32 R28, R76, R86.reuse, R28 ;  /* 0x000000564c1c723c */ /* 0x080fee000000181c */
[----:B------:R-:W4:Y:S01]  /*17ff0*/  MUFU.EX2 R84, R163 ;  /* 0x000000a300547308 */ /* 0x000f220000000800 */
[C---:B------:R-:W-:Y:S01]  /*18000*/  HMMA.16816.F32 R32, R68.reuse, R86, R32 ;  /* 0x000000564420723c */ /* 0x040fe20000001820 */
[----:B-1----:R-:W-:Y:S07]  /*18010*/  F2FP.PACK_AB R195, R81, R82 ;  /* 0x0000005251c3723e */ /* 0x002fee00000000ff */
[-C--:B--2---:R-:W-:Y:S01]  /*18020*/  HMMA.16816.F32 R36, R68, R92.reuse, R36 ;  /* 0x0000005c4424723c */ /* 0x084fe20000001824 */
[----:B---3--:R-:W-:Y:S07]  /*18030*/  F2FP.PACK_AB R193, R85, R98 ;  /* 0x0000006255c1723e */ /* 0x008fee00000000ff */
[C---:B------:R-:W-:Y:S01]  /*18040*/  HMMA.16816.F32 R40, R76.reuse, R92, R40 ;  /* 0x0000005c4c28723c */ /* 0x040fe20000001828 */
[----:B----4-:R-:W-:Y:S07]  /*18050*/  F2FP.PACK_AB R194, R83, R84 ;  /* 0x0000005453c2723e */ /* 0x010fee00000000ff */
[-C--:B------:R-:W-:Y:S08]  /*18060*/  HMMA.16816.F32 R44, R76, R94.reuse, R44 ;  /* 0x0000005e4c2c723c */ /* 0x080ff0000000182c */
[C---:B------:R-:W-:Y:S08]  /*18070*/  HMMA.16816.F32 R48, R68.reuse, R94, R48 ;  /* 0x0000005e4430723c */ /* 0x040ff00000001830 */
[-C--:B------:R-:W-:Y:S08]  /*18080*/  HMMA.16816.F32 R52, R68, R88.reuse, R52 ;  /* 0x000000584434723c */ /* 0x080ff00000001834 */
[C---:B------:R-:W-:Y:S08]  /*18090*/  HMMA.16816.F32 R56, R76.reuse, R88, R56 ;  /* 0x000000584c38723c */ /* 0x040ff00000001838 */
[-C--:B------:R-:W-:Y:S08]  /*180a0*/  HMMA.16816.F32 R60, R76, R90.reuse, R60 ;  /* 0x0000005a4c3c723c */ /* 0x080ff0000000183c */
[----:B------:R-:W-:Y:S07]  /*180b0*/  HMMA.16816.F32 R64, R68, R90, R64 ;  /* 0x0000005a4440723c */ /* 0x000fee0000001840 */
[----:B------:R-:W-:Y:S01]  /*180c0*/  FADD.FTZ R68, R153, R2 ;  /* 0x0000000299447221 */ /* 0x000fe20000010000 */
[-C--:B------:R-:W-:Y:S01]  /*180d0*/  HMMA.16816.F32 R140, R196, R148.reuse, R4 ;  /* 0x00000094c48c723c */ /* 0x080fe20000001804 */
[----:B------:R-:W-:Y:S01]  /*180e0*/  FADD.FTZ R2, R188, R80 ;  /* 0x00000050bc027221 */ /* 0x000fe20000010000 */
[----:B------:R-:W1:Y:S06]  /*180f0*/  LDSM.16.MT88.4 R4, [R215+0xb800] ;  /* 0x00b80000d704783b */ /* 0x000e6c0000004200 */
[C---:B------:R-:W-:Y:S07]  /*18100*/  HMMA.16816.F32 R136, R192.reuse, R148, R8 ;  /* 0x00000094c088723c */ /* 0x040fee0000001808 */
[----:B------:R-:W-:Y:S01]  /*18110*/  FADD.FTZ R8, R187, R75 ;  /* 0x0000004bbb087221 */ /* 0x000fe20000010000 */
[-C--:B------:R-:W-:Y:S01]  /*18120*/  HMMA.16816.F32 R144, R192, R150.reuse, R12 ;  /* 0x00000096c090723c */ /* 0x080fe2000000180c */
[----:B------:R-:W-:Y:S03]  /*18130*/  FADD.FTZ R9, R175, R68 ;  /* 0x00000044af097221 */ /* 0x000fe60000010000 */
[----:B------:R-:W-:Y:S03]  /*18140*/  FADD.FTZ R8, R190, R8 ;  /* 0x00000008be087221 */ /* 0x000fe60000010000 */
[----:B------:R-:W-:Y:S01]  /*18150*/  FADD.FTZ R12, R189, R2 ;  /* 0x00000002bd0c7221 */ /* 0x000fe20000010000 */
[C---:B------:R-:W-:Y:S01]  /*18160*/  HMMA.16816.F32 R148, R196.reuse, R150, R16 ;  /* 0x00000096c494723c */ /* 0x040fe20000001810 */
[----:B------:R-:W-:Y:S03]  /*18170*/  FADD.FTZ R2, R186, R9 ;  /* 0x00000009ba027221 */ /* 0x000fe60000010000 */
        /* <DEDUP_REMOVED lines=8> */
[C---:B------:R-:W-:Y:S01]  /*18200*/  HMMA.16816.F32 R152, R192.reuse, R164, R24 ;  /* 0x000000a4c098723c */ /* 0x040fe20000001818 */
[----:B------:R-:W-:Y:S03]  /*18210*/  FADD.FTZ R10, R170, R0 ;  /* 0x00000000aa0a7221 */ /* 0x000fe60000010000 */
        /* <DEDUP_REMOVED lines=30> */
[-C--:B-1----:R-:W-:Y:S03]  /*18400*/  HMMA.16816.F32 R188, R196, R4.reuse, R52 ;  /* 0x00000004c4bc723c */ /* 0x082fe60000001834 */
        /* <DEDUP_REMOVED lines=12> */
[----:B------:R-:W-:Y:S01]  /*184d0*/  HMMA.16816.F32 R196, R196, R6, R64 ;  /* 0x00000006c4c4723c */ /* 0x000fe20000001840 */
[----:B------:R-:W-:Y:S03]  /*184e0*/  FADD.FTZ R2, R243, R2 ;  /* 0x00000002f3027221 */ /* 0x000fe60000010000 */
        /* <DEDUP_REMOVED lines=18> */
[----:B------:R1:W-:Y:S01]  /*18610*/  STL [R1+0x68], R6 ;  /* 0x0000680601007387 */ /* 0x0003e20000100800 */
[----:B------:R-:W-:Y:S02]  /*18620*/  FADD.FTZ R0, R82, R4 ;  /* 0x0000000452007221 */ /* 0x000fe40000010000 */
[----:B------:R-:W-:Y:S02]  /*18630*/  FADD.FTZ R4, R101, R5 ;  /* 0x0000000565047221 */ /* 0x000fe40000010000 */
[----:B------:R-:W-:Y:S02]  /*18640*/  FADD.FTZ R2, R83, R2 ;  /* 0x0000000253027221 */ /* 0x000fe40000010000 */
[----:B------:R-:W-:Y:S01]  /*18650*/  FADD.FTZ R0, R81, R0 ;  /* 0x0000000051007221 */ /* 0x000fe20000010000 */
[----:B------:R1:W-:Y:S01]  /*18660*/  STL [R1+0x6c], R4 ;  /* 0x00006c0401007387 */ /* 0x0003e20000100800 */
[----:B------:R-:W-:Y:S03]  /*18670*/  IMAD.MOV.U32 R135, RZ, RZ, R3 ;  /* 0x000000ffff877224 */ /* 0x000fe600078e0003 */
[----:B------:R1:W-:Y:S04]  /*18680*/  STL [R1+0x74], R2 ;  /* 0x0000740201007387 */ /* 0x0003e80000100800 */
[----:B------:R1:W-:Y:S02]  /*18690*/  STL [R1+0x70], R0 ;  /* 0x0000700001007387 */ /* 0x0003e40000100800 */
[----:B-1---5:R-:W-:-:S05]  /*186a0*/  @P0 BRA `(.L_x_74) ;  /* 0xffff986000000947 */ /* 0x022fca000383ffff */
.L_x_73:
[----:B------:R-:W2:Y:S04]  /*186b0*/  LDL.LU R2, [R1+0x68] ;  /* 0x0000680001027983 */ /* 0x000ea80000300800 */
[----:B------:R-:W1:Y:S01]  /*186c0*/  S2R R43, SR_TID.X ;  /* 0x00000000002b7919 */ /* 0x000e620000002100 */
[----:B------:R-:W3:Y:S01]  /*186d0*/  S2UR UR6, SR_CTAID.Y ;  /* 0x00000000000679c3 */ /* 0x000ee20000002600 */
[----:B------:R-:W-:-:S02]  /*186e0*/  UISETP.NE.AND UP0, UPT, UR9, -0x1, UPT ;  /* 0xffffffff0900788c */ /* 0x000fc4000bf05270 */
[----:B-----5:R-:W4:Y:S01]  /*186f0*/  LDL.LU R8, [R1+0x6c] ;  /* 0x00006c0001087983 */ /* 0x020f220000300800 */
        /* <DEDUP_REMOVED lines=262> */
[----:B------:R2:W1:Y:S01]  /*19760*/  LDS.128 R52, [R231+0x3800] ;  /* 0x00380000e7347984 */ /* 0x0004620000000c00 */
        /* <DEDUP_REMOVED lines=38> */
.L_x_78:
[----:B------:R-:W-:Y:S05]  /*199d0*/  BSYNC B0 ;  /* 0x0000000000007941 */ /* 0x000fea0003800000 */
.L_x_77:
        /* <DEDUP_REMOVED lines=26> */
.L_x_80:
[----:B-1----:R-:W-:Y:S05]  /*19b80*/  BSYNC B0 ;  /* 0x0000000000007941 */ /* 0x002fea0003800000 */
.L_x_79:
        /* <DEDUP_REMOVED lines=15> */
.L_x_82:
[----:B------:R-:W-:Y:S05]  /*19c80*/  BSYNC B0 ;  /* 0x0000000000007941 */ /* 0x000fea0003800000 */
.L_x_81:
        /* <DEDUP_REMOVED lines=15> */
.L_x_84:
[----:B------:R-:W-:Y:S05]  /*19d80*/  BSYNC B0 ;  /* 0x0000000000007941 */ /* 0x000fea0003800000 */
.L_x_83:
        /* <DEDUP_REMOVED lines=15> */
.L_x_86:
[----:B------:R-:W-:Y:S05]  /*19e80*/  BSYNC B0 ;  /* 0x0000000000007941 */ /* 0x000fea0003800000 */
.L_x_85:
        /* <DEDUP_REMOVED lines=15> */
.L_x_88:
[----:B------:R-:W-:Y:S05]  /*19f80*/  BSYNC B0 ;  /* 0x0000000000007941 */ /* 0x000fea0003800000 */
.L_x_87:
        /* <DEDUP_REMOVED lines=15> */
.L_x_90:
[----:B------:R-:W-:Y:S05]  /*1a080*/  BSYNC B0 ;  /* 0x0000000000007941 */ /* 0x000fea0003800000 */
.L_x_89:
        /* <DEDUP_REMOVED lines=15> */
.L_x_92:
[----:B------:R-:W-:Y:S05]  /*1a180*/  BSYNC B0 ;  /* 0x0000000000007941 */ /* 0x000fea0003800000 */
.L_x_91:
        /* <DEDUP_REMOVED lines=15> */
.L_x_66:
        /* <DEDUP_REMOVED lines=70> */
.L_x_94:
[----:B------:R-:W-:Y:S05]  /*1a6e0*/  BSYNC B0 ;  /* 0x0000000000007941 */ /* 0x000fea0003800000 */
.L_x_93:
        /* <DEDUP_REMOVED lines=15> */
.L_x_96:
[----:B------:R-:W-:Y:S05]  /*1a7e0*/  BSYNC B0 ;  /* 0x0000000000007941 */ /* 0x000fea0003800000 */
.L_x_95:
        /* <DEDUP_REMOVED lines=15> */
.L_x_98:
[----:B------:R-:W-:Y:S05]  /*1a8e0*/  BSYNC B0 ;  /* 0x0000000000007941 */ /* 0x000fea0003800000 */
.L_x_97:
        /* <DEDUP_REMOVED lines=15> */
.L_x_100:
[----:B------:R-:W-:Y:S05]  /*1a9e0*/  BSYNC B0 ;  /* 0x0000000000007941 */ /* 0x000fea0003800000 */
.L_x_99:
        /* <DEDUP_REMOVED lines=15> */
.L_x_102:
[----:B------:R-:W-:Y:S05]  /*1aae0*/  BSYNC B0 ;  /* 0x0000000000007941 */ /* 0x000fea0003800000 */
.L_x_101:
        /* <DEDUP_REMOVED lines=15> */
.L_x_104:
[----:B------:R-:W-:Y:S05]  /*1abe0*/  BSYNC B0 ;  /* 0x0000000000007941 */ /* 0x000fea0003800000 */
.L_x_103:
        /* <DEDUP_REMOVED lines=15> */
.L_x_106:
[----:B------:R-:W-:Y:S05]  /*1ace0*/  BSYNC B0 ;  /* 0x0000000000007941 */ /* 0x000fea0003800000 */
.L_x_105:
        /* <DEDUP_REMOVED lines=14> */
.L_x_108:
[----:B------:R-:W-:Y:S05]  /*1add0*/  BSYNC B0 ;  /* 0x0000000000007941 */ /* 0x000fea0003800000 */
.L_x_107:
        /* <DEDUP_REMOVED lines=67> */
.L_x_109:
        /* <DEDUP_REMOVED lines=15> */
.L_x_1133:


//--------------------- .text._ZN5flash16flash_fwd_kernelI23Flash_fwd_kernel_traitsILi64ELi128ELi128ELi4ELb0ELb0EN7cutlass6half_tE19Flash_kernel_traitsILi64ELi128ELi128ELi4ES3_EELb0ELb1ELb0ELb0ELb0ELb0ELb0ELb0EEEvNS_16Flash_fwd_paramsE --------------------------
	.section	.text._ZN5flash16flash_fwd_kernelI23Flash_fwd_kernel_traitsILi64ELi128ELi128ELi4ELb0ELb0EN7cutlass6half_tE19Flash_kernel_traitsILi64ELi128ELi128ELi4ES3_EELb0ELb1ELb0ELb0ELb0ELb0ELb0ELb0EEEvNS_16Flash_fwd_paramsE,"ax",@progbits
	.sectioninfo	@"SHI_REGISTERS=255"
	.align	128
        .global         _ZN5flash16flash_fwd_kernelI23Flash_fwd_kernel_traitsILi64ELi128ELi128ELi4ELb0ELb0EN7cutlass6half_tE19Flash_kernel_traitsILi64ELi128ELi128ELi4ES3_EELb0ELb1ELb0ELb0ELb0ELb0ELb0ELb0EEEvNS_16Flash_fwd_paramsE
        .type           _ZN5flash16flash_fwd_kernelI23Flash_fwd_kernel_traitsILi64ELi128ELi128ELi4ELb0ELb0EN7cutlass6half_tE19Flash_kernel_traitsILi64ELi128ELi128ELi4ES3_EELb0ELb1ELb0ELb0ELb0ELb0ELb0ELb0EEEvNS_16Flash_fwd_paramsE,@function
        .size           _ZN5flash16flash_fwd_kernelI23Flash_fwd_kernel_traitsILi64ELi128ELi128ELi4ELb0ELb0EN7cutlass6half_tE19Flash_kernel_traitsILi64ELi128ELi128ELi4ES3_EELb0ELb1ELb0ELb0ELb0ELb0ELb0ELb0EEEvNS_16Flash_fwd_paramsE,(.L_x_1134 - _ZN5flash16flash_fwd_kernelI23Flash_fwd_kernel_traitsILi64ELi128ELi128ELi4ELb0ELb0EN7cutlass6half_tE19Flash_kernel_traitsILi64ELi128ELi128ELi4ES3_EELb0ELb1ELb0ELb0ELb0ELb0ELb0ELb0EEEvNS_16Flash_fwd_paramsE)
        .other          _ZN5flash16flash_fwd_kernelI23Flash_fwd_kernel_traitsILi64ELi128ELi128ELi4ELb0ELb0EN7cutlass6half_tE19Flash_kernel_traitsILi64ELi128ELi128ELi4ES3_EELb0ELb1ELb0ELb0ELb0ELb0ELb0ELb0EEEvNS_16Flash_fwd_paramsE,@"STO_CUDA_ENTRY STV_DEFAULT"
_ZN5flash16flash_fwd_kernelI23Flash_fwd_kernel_traitsILi64ELi128ELi128ELi4ELb0ELb0EN7cutlass6half_tE19Flash_kernel_traitsILi64ELi128ELi128ELi4ES3_EELb0ELb1ELb0ELb0ELb0ELb0ELb0ELb0EEEvNS_16Flash_fwd_paramsE:
.text._ZN5flash16flash_fwd_kernelI23Flash_fwd_kernel_traitsILi64ELi128ELi128ELi4ELb0ELb0EN7cutlass6half_tE19Flash_kernel_traitsILi64ELi128ELi128ELi4ES3_EELb0ELb1ELb0ELb0ELb0ELb0ELb0ELb0EEEvNS_16Flash_fwd_paramsE:
        /* <DEDUP_REMOVED lines=56> */
.L_x_110:
[----:B------:R-:W-:Y:S02]  /*0380*/  ULDC UR8, c[0x0][0x218] ;  /* 0x0000860000087ab9 */ /* 0x000fe40000000800 */
.L_x_111:
        /* <DEDUP_REMOVED lines=46> */
[----:B------:R-:W-:Y:S02]  /*0670*/  @!UP1 UIMAD UR14, UR14, UR8, URZ ;  /* 0x000000080e0e92a4 */ /* 0x000fe4000f8e023f */
[----:B------:R-:W-:-:S02]  /*0680*/  ULDC.64 UR4, c[0x0][0x198] ;  /* 0x0000660000047ab9 */ /* 0x000fc40000000a00 */
[----:B------:R-:W-:Y:S02]  /*0690*/  @!UP1 UIMAD.WIDE.U32 UR18, UR6, UR8, URZ ;  /* 0x00000008061292a5 */ /* 0x000fe4000f8e003f */
[----:B------:R-:W-:Y:S02]  /*06a0*/  @UP0 UIMAD.WIDE.U32 UR22, UR16, UR4, URZ ;  /* 0x00000004101602a5 */ /* 0x000fe4000f8e003f */
[----:B------:R-:W-:Y:S02]  /*06b0*/  @!UP1 UIMAD UR9, UR6, UR9, UR14 ;  /* 0x00000009060992a4 */ /* 0x000fe4000f8e020e */
[----:B------:R-:W-:Y:S02]  /*06c0*/  @UP0 UIMAD UR8, UR16, UR5, UR23 ;  /* 0x00000005100802a4 */ /* 0x000fe4000f8e0217 */
[----:B------:R-:W-:Y:S02]  /*06d0*/  @!UP1 UIADD3 UR11, UR19, UR9, URZ ;  /* 0x00000009130b9290 */ /* 0x000fe4000fffe03f */
[----:B------:R-:W-:-:S02]  /*06e0*/  @UP1 UMOV UR16, UR20 ;  /* 0x0000001400101c82 */ /* 0x000fc40008000000 */
[----:B------:R-:W-:Y:S02]  /*06f0*/  @!UP1 UMOV UR16, UR18 ;  /* 0x0000001200109c82 */ /* 0x000fe40008000000 */
[----:B------:R-:W-:Y:S01]  /*0700*/  @UP0 UMOV UR14, UR22 ;  /* 0x00000016000e0c82 */ /* 0x000fe20008000000 */
[----:B------:R-:W-:Y:S05]  /*0710*/  @P0 BRA `(.L_x_113) ;  /* 0x000000d000000947 */ /* 0x000fea0003800000 */
[----:B------:R-:W-:Y:S02]  /*0720*/  USHF.R.S32.HI UR9, URZ, 0x1f, UR13 ;  /* 0x0000001f3f097899 */ /* 0x000fe4000801140d */
[----:B------:R-:W-:Y:S02]  /*0730*/  ULDC.64 UR4, c[0x0][0x198] ;  /* 0x0000660000047ab9 */ /* 0x000fe40000000a00 */
[----:B------:R-:W-:Y:S02]  /*0740*/  UIMAD UR9, UR9, UR4, URZ ;  /* 0x00000004090972a4 */ /* 0x000fe4000f8e023f */
[----:B------:R-:W-:Y:S02]  /*0750*/  USHF.R.S32.HI UR8, URZ, 0x1f, UR6 ;  /* 0x0000001f3f087899 */ /* 0x000fe40008011406 */
[----:B------:R-:W-:-:S02]  /*0760*/  UIMAD.WIDE.U32 UR18, UR13, UR4, URZ ;  /* 0x000000040d1272a5 */ /* 0x000fc4000f8e003f */
[----:B------:R-:W-:-:S03]  /*0770*/  UIMAD UR9, UR13, UR5, UR9 ;  /* 0x000000050d0972a4 */ /* 0x000fc6000f8e0209 */
[----:B------:R-:W-:Y:S02]  /*0780*/  ULDC.64 UR4, c[0x0][0x180] ;  /* 0x0000600000047ab9 */ /* 0x000fe40000000a00 */
[----:B------:R-:W-:Y:S02]  /*0790*/  UIMAD UR8, UR8, UR4, URZ ;  /* 0x00000004080872a4 */ /* 0x000fe4000f8e023f */
[----:B------:R-:W-:Y:S02]  /*07a0*/  UIADD3 UR19, UR19, UR9, URZ ;  /* 0x0000000913137290 */ /* 0x000fe4000fffe03f */
[----:B------:R-:W-:Y:S02]  /*07b0*/  UIMAD UR8, UR6, UR5, UR8 ;  /* 0x00000005060872a4 */ /* 0x000fe4000f8e0208 */
[----:B------:R-:W-:-:S04]  /*07c0*/  UIMAD.WIDE.U32 UR4, UR6, UR4, UR18 ;  /* 0x00000004060472a5 */ /* 0x000fc8000f8e0012 */
[----:B------:R-:W-:-:S03]  /*07d0*/  UIADD3 UR8, UR5, UR8, URZ ;  /* 0x0000000805087290 */ /* 0x000fc6000fffe03f */
[----:B------:R-:W-:Y:S02]  /*07e0*/  UMOV UR14, UR4 ;  /* 0x00000004000e7c82 */ /* 0x000fe40008000000 */
.L_x_113:
[----:B------:R-:W-:Y:S01]  /*07f0*/  IABS R0, c[0x0][0x1c8] ;  /* 0x0000720000007a13 */ /* 0x000fe20000000000 */
[----:B------:R-:W1:Y:S01]  /*0800*/  S2R R5, SR_CTAID.Z ;  /* 0x0000000000057919 */ /* 0x000e620000002700 */
[----:B------:R-:W-:Y:S02]  /*0810*/  ULDC UR4, c[0x0][0x1c8] ;  /* 0x0000720000047ab9 */ /* 0x000fe40000000800 */
[----:B------:R-:W-:Y:S01]  /*0820*/  ULOP3.LUT UR4, UR10, UR4, URZ, 0x3c, !UPT ;  /* 0x000000040a047292 */ /* 0x000fe2000f8e3c3f */
[----:B------:R-:W-:Y:S01]  /*0830*/  IMAD.MOV.U32 R4, RZ, RZ, R0 ;  /* 0x000000ffff047224 */ /* 0x000fe200078e0000 */
[----:B------:R-:W-:Y:S02]  /*0840*/  @UP0 UIADD3 UR15, UR13, UR15, URZ ;  /* 0x0000000f0d0f0290 */ /* 0x000fe4000fffe03f */
[----:B------:R-:W-:Y:S01]  /*0850*/  USHF.R.S32.HI UR9, URZ, 0x1f, UR10 ;  /* 0x0000001f3f097899 */ /* 0x000fe2000801140a */
[----:B------:R-:W2:Y:S01]  /*0860*/  I2F.RP R2, R4 ;  /* 0x0000000400027306 */ /* 0x000ea20000209400 */
[----:B------:R-:W-:Y:S01]  /*0870*/  ISETP.LE.AND P1, PT, RZ, UR4, PT ;  /* 0x00000004ff007c0c */ /* 0x000fe2000bf23270 */
[----:B------:R-:W-:-:S02]  /*0880*/  ULDC.64 UR4, c[0x0][0x1a0] ;  /* 0x0000680000047ab9 */ /* 0x000fc40000000a00 */
[----:B------:R-:W-:-:S04]  /*0890*/  @UP0 UIMAD.WIDE.U32 UR18, UR15, UR4, URZ ;  /* 0x000000040f1202a5 */ /* 0x000fc8000f8e003f */
[----:B------:R-:W-:Y:S01]  /*08a0*/  @UP0 UIMAD UR15, UR15, UR5, UR19 ;  /* 0x000000050f0f02a4 */ /* 0x000fe2000f8e0213 */
        /* <DEDUP_REMOVED lines=34> */
.L_x_114:
[----:B------:R-:W-:Y:S01]  /*0ad0*/  SHF.R.S32.HI R24, RZ, 0x1f, R26 ;  /* 0x0000001fff187819 */ /* 0x000fe2000001141a */
[----:B------:R-:W1:Y:S01]  /*0ae0*/  S2R R4, SR_CTAID.Z ;  /* 0x0000000000047919 */ /* 0x000e620000002700 */
[----:B------:R-:W-:Y:S01]  /*0af0*/  UIADD3 UR6, -UR12, UR34, URZ ;  /* 0x000000220c067290 */ /* 0x000fe2000fffe13f */
[----:B------:R-:W-:Y:S01]  /*0b00*/  BSSY B0, `(.L_x_115) ;  /* 0x000002e000007945 */ /* 0x000fe20003800000 */
[CC--:B------:R-:W-:Y:S01]  /*0b10*/  LEA.HI R2, R24.reuse, R26.reuse, RZ, 0x3 ;  /* 0x0000001a18027211 */ /* 0x0c0fe200078f18ff */
[----:B------:R-:W-:Y:S01]  /*0b20*/  ULDC.64 UR4, c[0x0][0x1a8] ;  /* 0x00006a0000047ab9 */ /* 0x000fe20000000a00 */
[-C--:B------:R-:W-:Y:S01]  /*0b30*/  LEA.HI R3, R24, R26.reuse, RZ, 0x6 ;  /* 0x0000001a18037211 */ /* 0x080fe200078f30ff */
[----:B------:R-:W-:Y:S01]  /*0b40*/  UIMAD UR4, UR9, UR4, URZ ;  /* 0x00000004090472a4 */ /* 0x000fe2000f8e023f */
[----:B------:R-:W-:Y:S02]  /*0b50*/  SHF.R.S32.HI R6, RZ, 0x3, R2 ;  /* 0x00000003ff067819 */ /* 0x000fe40000011402 */
[----:B------:R-:W-:Y:S01]  /*0b60*/  LOP3.LUT R2, R2, 0xfffffff8, RZ, 0xc0, !PT ;  /* 0xfffffff802027812 */ /* 0x000fe200078ec0ff */
[----:B------:R-:W-:Y:S01]  /*0b70*/  UIMAD UR4, UR10, UR5, UR4 ;  /* 0x000000050a0472a4 */ /* 0x000fe2000f8e0204 */
[----:B------:R-:W-:Y:S01]  /*0b80*/  SHF.R.S32.HI R7, RZ, 0x1f, R6 ;  /* 0x0000001fff077819 */ /* 0x000fe20000011406 */
[----:B------:R-:W-:Y:S01]  /*0b90*/  IMAD.SHL.U32 R0, R6, 0x40, RZ ;  /* 0x0000004006007824 */ /* 0x000fe200078e00ff */
[----:B------:R-:W-:Y:S01]  /*0ba0*/  LEA.HI R16, R24, R26, RZ, 0x5 ;  /* 0x0000001a18107211 */ /* 0x000fe200078f28ff */
[----:B------:R-:W-:Y:S01]  /*0bb0*/  IMAD.IADD R101, R26, 0x1, -R2 ;  /* 0x000000011a657824 */ /* 0x000fe200078e0a02 */
[----:B------:R-:W-:-:S02]  /*0bc0*/  SHF.R.S32.HI R15, RZ, 0x1f, R14 ;  /* 0x0000001fff0f7819 */ /* 0x000fc4000001140e */
[----:B------:R-:W-:Y:S01]  /*0bd0*/  LOP3.LUT R0, R0, 0x1c0, RZ, 0xc0, !PT ;  /* 0x000001c000007812 */ /* 0x000fe200078ec0ff */
[----:B------:R-:W-:Y:S01]  /*0be0*/  IMAD.SHL.U32 R28, R101, 0x8, RZ ;  /* 0x00000008651c7824 */ /* 0x000fe200078e00ff */
[----:B------:R-:W-:Y:S02]  /*0bf0*/  SHF.R.S32.HI R25, RZ, 0x5, R16 ;  /* 0x00000005ff197819 */ /* 0x000fe40000011410 */
[----:B------:R-:W-:Y:S02]  /*0c00*/  SHF.R.U32.HI R2, RZ, 0x3, R0 ;  /* 0x00000003ff027819 */ /* 0x000fe40000011600 */
[--C-:B------:R-:W-:Y:S02]  /*0c10*/  SHF.R.S32.HI R29, RZ, 0x1f, R28.reuse ;  /* 0x0000001fff1d7819 */ /* 0x100fe4000001141c */
[----:B------:R-:W-:Y:S02]  /*0c20*/  IADD3 R8, P0, R28, UR16, RZ ;  /* 0x000000101c087c10 */ /* 0x000fe4000ff1e0ff */
[----:B------:R-:W-:Y:S01]  /*0c30*/  LOP3.LUT R0, R0, 0x38, R28, 0xf8, !PT ;  /* 0x0000003800007812 */ /* 0x000fe200078ef81c */
[----:B------:R2:W-:Y:S01]  /*0c40*/  STL.64 [R1+0xa8], R28 ;  /* 0x0000a81c01007387 */ /* 0x0005e20000100a00 */
[----:B------:R-:W-:-:S02]  /*0c50*/  IADD3.X R9, R29, UR11, RZ, P0, !PT ;  /* 0x0000000b1d097c10 */ /* 0x000fc400087fe4ff */
[----:B------:R-:W-:Y:S02]  /*0c60*/  ISETP.GE.AND P0, PT, R6, UR6, PT ;  /* 0x0000000606007c0c */ /* 0x000fe4000bf06270 */
[----:B------:R-:W-:Y:S01]  /*0c70*/  LOP3.LUT R0, R0, R2, RZ, 0x3c, !PT ;  /* 0x0000000200007212 */ /* 0x000fe200078e3cff */
[----:B------:R-:W-:Y:S02]  /*0c80*/  IMAD.SHL.U32 R2, R3, 0x8, RZ ;  /* 0x0000000803027824 */ /* 0x000fe400078e00ff */
[----:B-1----:R-:W-:-:S03]  /*0c90*/  IMAD.WIDE.U32 R8, R4, c[0x0][0x1a8], R8 ;  /* 0x00006a0004087a25 */ /* 0x002fc600078e0008 */
[----:B------:R-:W-:Y:S01]  /*0ca0*/  LOP3.LUT R0, R0, 0xfffffe00, R2, 0xf8, !PT ;  /* 0xfffffe0000007812 */ /* 0x000fe200078ef802 */
[----:B------:R-:W-:Y:S01]  /*0cb0*/  IMAD.U32 R2, RZ, RZ, UR31 ;  /* 0x0000001fff027e24 */ /* 0x000fe2000f8e00ff */
[----:B------:R-:W-:-:S03]  /*0cc0*/  IADD3 R5, R9, UR4, RZ ;  /* 0x0000000409057c10 */ /* 0x000fc6000fffe0ff */
[----:B------:R-:W-:-:S04]  /*0cd0*/  IMAD.WIDE R2, R2, 0x80, R6 ;  /* 0x0000008002027825 */ /* 0x000fc800078e0206 */
[----:B------:R-:W-:Y:S01]  /*0ce0*/  IMAD.SHL.U32 R246, R0, 0x2, RZ ;  /* 0x0000000200f67824 */ /* 0x000fe200078e00ff */
[----:B------:R-:W-:Y:S05]  /*0cf0*/  @P0 BRA `(.L_x_116) ;  /* 0x000000e000000947 */ /* 0x000fea0003800000 */
[----:B------:R-:W-:-:S13]  /*0d00*/  ISETP.GE.AND P0, PT, R28, c[0x0][0x220], PT ;  /* 0x000088001c007a0c */ /* 0x000fda0003f06270 */
[----:B------:R1:W-:Y:S01]  /*0d10*/  @P0 STS.128 [R246], RZ ;  /* 0x000000fff6000388 */ /* 0x0003e20000000c00 */
[----:B------:R-:W-:Y:S05]  /*0d20*/  @P0 BRA `(.L_x_116) ;  /* 0x000000b000000947 */ /* 0x000fea0003800000 */
[----:B------:R-:W-:Y:S01]  /*0d30*/  MOV R4, R8 ;  /* 0x0000000800047202 */ /* 0x000fe20000000f00 */
[----:B------:R-:W-:-:S04]  /*0d40*/  IMAD R0, R3, c[0x0][0x190], RZ ;  /* 0x0000640003007a24 */ /* 0x000fc800078e02ff */
[----:B------:R-:W-:-:S04]  /*0d50*/  IMAD.WIDE.U32 R10, R2, c[0x0][0x190], R4 ;  /* 0x00006400020a7a25 */ /* 0x000fc800078e0004 */
[----:B------:R-:W-:Y:S01]  /*0d60*/  IMAD R0, R2, c[0x0][0x194], R0 ;  /* 0x0000650002007a24 */ /* 0x000fe200078e0200 */
[----:B------:R-:W-:-:S04]  /*0d70*/  LEA R12, P0, R10, c[0x0][0x160], 0x1 ;  /* 0x000058000a0c7a11 */ /* 0x000fc800078008ff */
[----:B------:R-:W-:-:S04]  /*0d80*/  IADD3 R0, R11, R0, RZ ;  /* 0x000000000b007210 */ /* 0x000fc80007ffe0ff */
[----:B------:R-:W-:-:S05]  /*0d90*/  LEA.HI.X R13, R10, c[0x0][0x164], R0, 0x1, P0 ;  /* 0x000059000a0d7a11 */ /* 0x000fca00000f0c00 */
[----:B------:R-:W-:Y:S01]  /*0da0*/  @!PT LDS RZ, [RZ] ;  /* 0x00000000fffff984 */ /* 0x000fe20000000800 */
[----:B------:R-:W-:Y:S01]  /*0db0*/  @!PT LDS RZ, [RZ] ;  /* 0x00000000fffff984 */ /* 0x000fe20000000800 */
[----:B------:R-:W-:Y:S01]  /*0dc0*/  @!PT LDS RZ, [RZ] ;  /* 0x00000000fffff984 */ /* 0x000fe20000000800 */
[----:B------:R3:W-:Y:S02]  /*0dd0*/  LDGSTS.E.BYPASS.LTC128B.128 [R246], [R12.64] ;  /* 0x000000000cf67fae */ /* 0x0007e4000b901d74 */
.L_x_116:
[----:B------:R-:W-:Y:S05]  /*0de0*/  BSYNC B0 ;  /* 0x0000000000007941 */ /* 0x000fea0003800000 */
.L_x_115:
[----:B------:R-:W-:Y:S01]  /*0df0*/  IADD3 R23, R6, 0x10, RZ ;  /* 0x0000001006177810 */ /* 0x000fe20007ffe0ff */
[----:B------:R-:W-:Y:S03]  /*0e00*/  BSSY B0, `(.L_x_117) ;  /* 0x0000014000007945 */ /* 0x000fe60003800000 */
[----:B------:R-:W-:-:S13]  /*0e10*/  ISETP.GE.AND P0, PT, R23, UR6, PT ;  /* 0x0000000617007c0c */ /* 0x000fda000bf06270 */
[----:B------:R-:W-:Y:S05]  /*0e20*/  @P0 BRA `(.L_x_118) ;  /* 0x0000011000000947 */ /* 0x000fea0003800000 */
[----:B------:R-:W-:-:S13]  /*0e30*/  ISETP.GE.AND P0, PT, R28, c[0x0][0x220], PT ;  /* 0x000088001c007a0c */ /* 0x000fda0003f06270 */
[----:B------:R4:W-:Y:S01]  /*0e40*/  @P0 STS.128 [R246+0x800], RZ ;  /* 0x000800fff6000388 */ /* 0x0009e20000000c00 */
[----:B------:R-:W-:Y:S05]  /*0e50*/  @P0 BRA `(.L_x_118) ;  /* 0x000000e000000947 */ /* 0x000fea0003800000 */
[----:B------:R-:W-:Y:S02]  /*0e60*/  IADD3 R0, P0, R2, 0x10, RZ ;  /* 0x0000001002007810 */ /* 0x000fe40007f1e0ff */
[----:B------:R-:W-:-:S03]  /*0e70*/  MOV R11, R5 ;  /* 0x00000005000b7202 */ /* 0x000fc60000000f00 */
[----:B------:R-:W-:-:S04]  /*0e80*/  IMAD.X R10, RZ, RZ, R3, P0 ;  /* 0x000000ffff0a7224 */ /* 0x000fc800000e0603 */
[----:B---3--:R-:W-:Y:S02]  /*0e90*/  IMAD R12, R10, c[0x0][0x190], RZ ;  /* 0x000064000a0c7a24 */ /* 0x008fe400078e02ff */
[----:B------:R-:W-:-:S04]  /*0ea0*/  IMAD.MOV.U32 R10, RZ, RZ, R8 ;  /* 0x000000ffff0a7224 */ /* 0x000fc800078e0008 */
        /* <DEDUP_REMOVED lines=8> */
[----:B------:R3:W-:Y:S02]  /*0f30*/  LDGSTS.E.BYPASS.LTC128B.128 [R246+0x800], [R12.64] ;  /* 0x008000000cf67fae */ /* 0x0007e4000b901d74 */
.L_x_118:
[----:B------:R-:W-:Y:S05]  /*0f40*/  BSYNC B0 ;  /* 0x0000000000007941 */ /* 0x000fea0003800000 */
.L_x_117:
        /* <DEDUP_REMOVED lines=21> */
.L_x_120:
[----:B------:R-:W-:Y:S05]  /*10a0*/  BSYNC B0 ;  /* 0x0000000000007941 */ /* 0x000fea0003800000 */
.L_x_119:
        /* <DEDUP_REMOVED lines=21> */
.L_x_122:
[----:B------:R-:W-:Y:S05]  /*1200*/  BSYNC B0 ;  /* 0x0000000000007941 */ /* 0x000fea0003800000 */
.L_x_121:
        /* <DEDUP_REMOVED lines=21> */
.L_x_124:
[----:B------:R-:W-:Y:S05]  /*1360*/  BSYNC B0 ;  /* 0x0000000000007941 */ /* 0x000fea0003800000 */
.L_x_123:
        /* <DEDUP_REMOVED lines=21> */
.L_x_126:
[----:B------:R-:W-:Y:S05]  /*14c0*/  BSYNC B0 ;  /* 0x0000000000007941 */ /* 0x000fea0003800000 */
.L_x_125:
        /* <DEDUP_REMOVED lines=21> */
.L_x_128:
[----:B------:R-:W-:Y:S05]  /*1620*/  BSYNC B0 ;  /* 0x0000000000007941 */ /* 0x000fea0003800000 */
.L_x_127:
[----:B------:R-:W-:Y:S01]  /*1630*/  IADD3 R17, R6, 0x70, RZ ;  /* 0x0000007006117810 */ /* 0x000fe20007ffe0ff */
[----:B------:R-:W-:Y:S01]  /*1640*/  UMOV UR26, 0x7 ;  /* 0x00000007001a7882 */ /* 0x000fe20000000000 */
[----:B------:R-:W-:Y:S01]  /*1650*/  BSSY B0, `(.L_x_129) ;  /* 0x0000016000007945 */ /* 0x000fe20003800000 */
[----:B------:R-:W-:Y:S01]  /*1660*/  ULDC.64 UR4, c[0x0][0x198] ;  /* 0x0000660000047ab9 */ /* 0x000fe20000000a00 */
[----:B------:R-:W-:Y:S01]  /*1670*/  ISETP.GE.AND P0, PT, R17, UR6, PT ;  /* 0x0000000611007c0c */ /* 0x000fe2000bf06270 */
[----:B------:R-:W-:Y:S02]  /*1680*/  USHF.L.U64.HI UR5, UR4, UR26, UR5 ;  /* 0x0000001a04057299 */ /* 0x000fe40008010205 */
[----:B------:R-:W-:-:S10]  /*1690*/  USHF.L.U32 UR9, UR4, 0x7, URZ ;  /* 0x0000000704097899 */ /* 0x000fd4000800063f */
[----:B------:R-:W-:Y:S05]  /*16a0*/  @P0 BRA `(.L_x_130) ;  /* 0x0000010000000947 */ /* 0x000fea0003800000 */
[----:B------:R-:W-:-:S13]  /*16b0*/  ISETP.GE.AND P0, PT, R28, c[0x0][0x220], PT ;  /* 0x000088001c007a0c */ /* 0x000fda0003f06270 */
[----:B------:R1:W-:Y:S01]  /*16c0*/  @P0 STS.128 [R246+0x3800], RZ ;  /* 0x003800fff6000388 */ /* 0x0003e20000000c00 */
        /* <DEDUP_REMOVED lines=14> */
.L_x_130:
[----:B------:R-:W-:Y:S05]  /*17b0*/  BSYNC B0 ;  /* 0x0000000000007941 */ /* 0x000fea0003800000 */
.L_x_129:
[C---:B------:R-:W-:Y:S01]  /*17c0*/  IMAD R8, R7.reuse, c[0x0][0x198], RZ ;  /* 0x0000660007087a24 */ /* 0x040fe200078e02ff */
[----:B------:R-:W-:Y:S01]  /*17d0*/  LEA.HI R24, R24, R26, RZ, 0x4 ;  /* 0x0000001a18187211 */ /* 0x000fe200078f20ff */
[--C-:B------:R-:W-:Y:S01]  /*17e0*/  IMAD.WIDE.U32 R4, R6, c[0x0][0x198], R28.reuse ;  /* 0x0000660006047a25 */ /* 0x100fe200078e001c */
[----:B------:R-:W-:Y:S02]  /*17f0*/  BSSY B0, `(.L_x_131) ;  /* 0x0000038000007945 */ /* 0x000fe40003800000 */
[----:B------:R-:W-:Y:S01]  /*1800*/  LOP3.LUT R9, R24, 0xfffffff0, RZ, 0xc0, !PT ;  /* 0xfffffff018097812 */ /* 0x000fe200078ec0ff */
[----:B------:R-:W-:Y:S01]  /*1810*/  IMAD R0, R7, c[0x0][0x1a0], RZ ;  /* 0x0000680007007a24 */ /* 0x000fe200078e02ff */
[----:B------:R-:W-:Y:S01]  /*1820*/  IADD3 R4, P1, R4, UR14, RZ ;  /* 0x0000000e04047c10 */ /* 0x000fe2000ff3e0ff */
[----:B-1----:R-:W-:-:S04]  /*1830*/  IMAD.WIDE.U32 R2, R6, c[0x0][0x1a0], R28 ;  /* 0x0000680006027a25 */ /* 0x002fc800078e001c */
[----:B------:R-:W-:Y:S01]  /*1840*/  IMAD R10, R6, c[0x0][0x19c], R8 ;  /* 0x00006700060a7a24 */ /* 0x000fe200078e0208 */
[----:B------:R-:W-:Y:S01]  /*1850*/  IADD3 R2, P0, R2, UR18, RZ ;  /* 0x0000001202027c10 */ /* 0x000fe2000ff1e0ff */
[----:B------:R-:W-:Y:S02]  /*1860*/  IMAD R8, R6, c[0x0][0x1a4], R0 ;  /* 0x0000690006087a24 */ /* 0x000fe400078e0200 */
[----:B------:R-:W-:Y:S01]  /*1870*/  IMAD.IADD R0, R26, 0x1, -R9 ;  /* 0x000000011a007824 */ /* 0x000fe200078e0a09 */
[----:B------:R-:W-:Y:S01]  /*1880*/  IADD3.X R5, R5, UR8, R10, P1, !PT ;  /* 0x0000000805057c10 */ /* 0x000fe20008ffe40a */
[----:B------:R-:W-:Y:S01]  /*1890*/  IMAD R10, R15, c[0x0][0x1b0], RZ ;  /* 0x00006c000f0a7a24 */ /* 0x000fe200078e02ff */
[----:B------:R-:W-:Y:S01]  /*18a0*/  IADD3.X R3, R3, UR15, R8, P0, !PT ;  /* 0x0000000f03037c10 */ /* 0x000fe200087fe408 */
[----:B------:R-:W-:Y:S01]  /*18b0*/  IMAD R9, R15, c[0x0][0x1b8], RZ ;  /* 0x00006e000f097a24 */ /* 0x000fe200078e02ff */
[----:B------:R-:W-:Y:S01]  /*18c0*/  UIADD3 UR8, UR33, -0x1, URZ ;  /* 0xffffffff21087890 */ /* 0x000fe2000fffe03f */
[C---:B------:R-:W-:Y:S01]  /*18d0*/  IMAD R10, R14.reuse, c[0x0][0x1b4], R10 ;  /* 0x00006d000e0a7a24 */ /* 0x040fe200078e020a */
[----:B------:R-:W-:Y:S01]  /*18e0*/  SHF.R.S32.HI R8, RZ, 0x1f, R0 ;  /* 0x0000001fff087819 */ /* 0x000fe20000011400 */
[C---:B---3--:R-:W-:Y:S01]  /*18f0*/  IMAD.WIDE.U32 R12, R14.reuse, c[0x0][0x1b0], R4 ;  /* 0x00006c000e0c7a25 */ /* 0x048fe200078e0004 */
[----:B------:R-:W-:Y:S01]  /*1900*/  UIMAD UR13, UR8, -0x80, UR7 ;  /* 0xffffff80080d78a4 */ /* 0x000fe2000f8e0207 */
[----:B------:R-:W-:Y:S01]  /*1910*/  MOV R4, 0x20 ;  /* 0x0000002000047802 */ /* 0x000fe20000000f00 */
[----:B------:R-:W-:Y:S01]  /*1920*/  USHF.R.S32.HI UR14, URZ, 0x1f, UR8 ;  /* 0x0000001f3f0e7899 */ /* 0x000fe20008011408 */
[C---:B------:R-:W-:Y:S01]  /*1930*/  IMAD R11, R14.reuse, c[0x0][0x1bc], R9 ;  /* 0x00006f000e0b7a24 */ /* 0x040fe200078e0209 */
[----:B------:R-:W-:Y:S01]  /*1940*/  IADD3 R103, R13, R10, RZ ;  /* 0x0000000a0d677210 */ /* 0x000fe20007ffe0ff */
[----:B------:R-:W-:Y:S01]  /*1950*/  IMAD.WIDE.U32 R30, R14, c[0x0][0x1b8], R2 ;  /* 0x00006e000e1e7a25 */ /* 0x000fe200078e0002 */
[----:B------:R-:W-:Y:S01]  /*1960*/  MOV R102, R12 ;  /* 0x0000000c00667202 */ /* 0x000fe20000000f00 */
[----:B------:R1:W-:Y:S01]  /*1970*/  STL.64 [R1+0xb8], R12 ;  /* 0x0000b80c01007387 */ /* 0x0003e20000100a00 */
[----:B------:R-:W-:Y:S01]  /*1980*/  LEA.HI R8, R8, R0, RZ, 0x3 ;  /* 0x0000000008087211 */ /* 0x000fe200078f18ff */
[----:B------:R-:W-:Y:S01]  /*1990*/  IMAD.IADD R33, R31, 0x1, R11 ;  /* 0x000000011f217824 */ /* 0x000fe200078e020b */
[----:B------:R-:W-:Y:S01]  /*19a0*/  ISETP.GE.AND P0, PT, R6, UR13, PT ;  /* 0x0000000d06007c0c */ /* 0x000fe2000bf06270 */
[----:B------:R1:W-:Y:S01]  /*19b0*/  STL.64 [R1+0xf8], R30 ;  /* 0x0000f81e01007387 */ /* 0x0003e20000100a00 */
[----:B------:R-:W-:Y:S01]  /*19c0*/  LOP3.LUT R9, R8, 0xfffffff8, RZ, 0xc0, !PT ;  /* 0xfffffff808097812 */ /* 0x000fe200078ec0ff */
[----:B------:R-:W-:Y:S01]  /*19d0*/  UIMAD UR10, UR5, UR8, URZ ;  /* 0x00000008050a72a4 */ /* 0x000fe2000f8e023f */
[----:B------:R-:W-:Y:S01]  /*19e0*/  IMAD.U32 R2, RZ, RZ, UR8 ;  /* 0x00000008ff027e24 */ /* 0x000fe2000f8e00ff */
[----:B------:R1:W-:Y:S01]  /*19f0*/  STL.64 [R1+0xb0], R102 ;  /* 0x0000b06601007387 */ /* 0x0003e20000100a00 */
[----:B------:R-:W-:Y:S01]  /*1a00*/  IMAD.MOV.U32 R27, RZ, RZ, 0x10 ;  /* 0x00000010ff1b7424 */ /* 0x000fe200078e00ff */
[----:B------:R-:W-:Y:S01]  /*1a10*/  UIMAD UR10, UR14, UR9, UR10 ;  /* 0x000000090e0a72a4 */ /* 0x000fe2000f8e020a */
[----:B------:R-:W-:Y:S01]  /*1a20*/  IMAD.IADD R15, R0, 0x1, -R9 ;  /* 0x00000001000f7824 */ /* 0x000fe200078e0a09 */
[----:B------:R1:W-:Y:S01]  /*1a30*/  STL [R1+0xf4], R33 ;  /* 0x0000f42101007387 */ /* 0x0003e20000100800 */
[----:B------:R-:W-:Y:S01]  /*1a40*/  IMAD.WIDE.U32 R2, R2, UR9, R102 ;  /* 0x0000000902027c25 */ /* 0x000fe2000f8e0066 */
[----:B------:R-:W-:-:S02]  /*1a50*/  LOP3.LUT R0, R16, 0xffffffe0, RZ, 0xc0, !PT ;  /* 0xffffffe010007812 */ /* 0x000fc400078ec0ff */
[----:B------:R-:W-:Y:S01]  /*1a60*/  R2P PR, R15, 0x6 ;  /* 0x000000060f007804 */ /* 0x000fe20000000000 */
[----:B------:R-:W-:Y:S01]  /*1a70*/  IMAD.SHL.U32 R8, R8, 0x40, RZ ;  /* 0x0000004008087824 */ /* 0x000fe200078e00ff */
[----:B------:R-:W-:Y:S02]  /*1a80*/  IADD3 R9, R3, UR10, RZ ;  /* 0x0000000a03097c10 */ /* 0x000fe4000fffe0ff */
[----:B------:R-:W-:Y:S02]  /*1a90*/  IADD3 R14, -R0, R26, RZ ;  /* 0x0000001a000e7210 */ /* 0x000fe40007ffe1ff */
[----:B------:R-:W-:Y:S02]  /*1aa0*/  LOP3.LUT R16, R8, 0xfffffe00, RZ, 0xc0, !PT ;  /* 0xfffffe0008107812 */ /* 0x000fe400078ec0ff */
[----:B------:R-:W-:Y:S02]  /*1ab0*/  SEL R4, R4, 0xffffffe0, !P2 ;  /* 0xffffffe004047807 */ /* 0x000fe40005000000 */
[----:B------:R-:W-:Y:S01]  /*1ac0*/  SEL R0, R27, 0xfffffff0, !P1 ;  /* 0xfffffff01b007807 */ /* 0x000fe20004800000 */
[----:B------:R-:W-:Y:S05]  /*1ad0*/  @P0 BRA `(.L_x_132) ;  /* 0x0000009000000947 */ /* 0x000fea0003800000 */
[----:B------:R-:W-:-:S13]  /*1ae0*/  ISETP.GE.AND P0, PT, R28, c[0x0][0x220], PT ;  /* 0x000088001c007a0c */ /* 0x000fda0003f06270 */
[----:B------:R3:W-:Y:S01]  /*1af0*/  @P0 STS.128 [R246+0x4000], RZ ;  /* 0x004000fff6000388 */ /* 0x0007e20000000c00 */
[----:B------:R-:W-:Y:S05]  /*1b00*/  @P0 BRA `(.L_x_132) ;  /* 0x0000006000000947 */ /* 0x000fea0003800000 */
[----:B------:R-:W-:-:S04]  /*1b10*/  LEA R10, P0, R2, c[0x0][0x168], 0x1 ;  /* 0x00005a00020a7a11 */ /* 0x000fc800078008ff */
[----:B------:R-:W-:-:S05]  /*1b20*/  LEA.HI.X R11, R2, c[0x0][0x16c], R9, 0x1, P0 ;  /* 0x00005b00020b7a11 */ /* 0x000fca00000f0c09 */
[----:B------:R-:W-:Y:S01]  /*1b30*/  @!PT LDS RZ, [RZ] ;  /* 0x00000000fffff984 */ /* 0x000fe20000000800 */
[----:B------:R-:W-:Y:S01]  /*1b40*/  @!PT LDS RZ, [RZ] ;  /* 0x00000000fffff984 */ /* 0x000fe20000000800 */
[----:B------:R-:W-:Y:S01]  /*1b50*/  @!PT LDS RZ, [RZ] ;  /* 0x00000000fffff984 */ /* 0x000fe20000000800 */
[----:B------:R1:W-:Y:S04]  /*1b60*/  LDGSTS.E.BYPASS.LTC128B.128 [R246+0x4000], [R10.64] ;  /* 0x040000000af67fae */ /* 0x0003e8000b901d74 */
.L_x_132:
[----:B------:R-:W-:Y:S05]  /*1b70*/  BSYNC B0 ;  /* 0x0000000000007941 */ /* 0x000fea0003800000 */
.L_x_131:
[----:B------:R-:W-:Y:S01]  /*1b80*/  ISETP.GE.AND P0, PT, R23, UR13, PT ;  /* 0x0000000d17007c0c */ /* 0x000fe2000bf06270 */
[----:B------:R-:W-:Y:S01]  /*1b90*/  ULDC UR24, c[0x0][0x19c] ;  /* 0x0000670000187ab9 */ /* 0x000fe20000000800 */
[----:B------:R-:W-:Y:S01]  /*1ba0*/  BSSY B0, `(.L_x_133) ;  /* 0x000000f000007945 */ /* 0x000fe20003800000 */
[----:B------:R-:W-:Y:S02]  /*1bb0*/  USHF.L.U32 UR25, UR4, 0x4, URZ ;  /* 0x0000000404197899 */ /* 0x000fe4000800063f */
[----:B------:R-:W-:-:S08]  /*1bc0*/  USHF.L.U64.HI UR24, UR4, UR28, UR24 ;  /* 0x0000001c04187299 */ /* 0x000fd00008010218 */
[----:B------:R-:W-:Y:S05]  /*1bd0*/  @P0 BRA `(.L_x_134) ;  /* 0x000000b000000947 */ /* 0x000fea0003800000 */
[----:B------:R-:W-:-:S13]  /*1be0*/  ISETP.GE.AND P0, PT, R28, c[0x0][0x220], PT ;  /* 0x000088001c007a0c */ /* 0x000fda0003f06270 */
[----:B------:R1:W-:Y:S01]  /*1bf0*/  @P0 STS.128 [R246+0x4800], RZ ;  /* 0x004800fff6000388 */ /* 0x0003e20000000c00 */
[----:B------:R-:W-:Y:S05]  /*1c00*/  @P0 BRA `(.L_x_134) ;  /* 0x0000008000000947 */ /* 0x000fea0003800000 */
[----:B------:R-:W-:-:S04]  /*1c10*/  IADD3 R5, P0, R2, UR25, RZ ;  /* 0x0000001902057c10 */ /* 0x000fc8000ff1e0ff */
[----:B-1----:R-:W-:Y:S02]  /*1c20*/  IADD3.X R11, R9, UR24, RZ, P0, !PT ;  /* 0x00000018090b7c10 */ /* 0x002fe400087fe4ff */
[----:B------:R-:W-:-:S04]  /*1c30*/  LEA R10, P0, R5, c[0x0][0x168], 0x1 ;  /* 0x00005a00050a7a11 */ /* 0x000fc800078008ff */
[----:B------:R-:W-:-:S05]  /*1c40*/  LEA.HI.X R11, R5, c[0x0][0x16c], R11, 0x1, P0 ;  /* 0x00005b00050b7a11 */ /* 0x000fca00000f0c0b */
[----:B------:R-:W-:Y:S01]  /*1c50*/  @!PT LDS RZ, [RZ] ;  /* 0x00000000fffff984 */ /* 0x000fe20000000800 */
[----:B------:R-:W-:Y:S01]  /*1c60*/  @!PT LDS RZ, [RZ] ;  /* 0x00000000fffff984 */ /* 0x000fe20000000800 */
[----:B------:R-:W-:Y:S01]  /*1c70*/  @!PT LDS RZ, [RZ] ;  /* 0x00000000fffff984 */ /* 0x000fe20000000800 */
[----:B------:R1:W-:Y:S04]  /*1c80*/  LDGSTS.E.BYPASS.LTC128B.128 [R246+0x4800], [R10.64] ;  /* 0x048000000af67fae */ /* 0x0003e8000b901d74 */
.L_x_134:
[----:B------:R-:W-:Y:S05]  /*1c90*/  BSYNC B0 ;  /* 0x0000000000007941 */ /* 0x000fea0003800000 */
.L_x_133:
[----:B------:R-:W-:Y:S01]  /*1ca0*/  ISETP.GE.AND P0, PT, R22, UR13, PT ;  /* 0x0000000d16007c0c */ /* 0x000fe2000bf06270 */
[----:B------:R-:W-:-:S12]  /*1cb0*/  BSSY B0, `(.L_x_135) ;  /* 0x0000010000007945 */ /* 0x000fd80003800000 */
[----:B------:R-:W-:Y:S05]  /*1cc0*/  @P0 BRA `(.L_x_136) ;  /* 0x000000e000000947 */ /* 0x000fea0003800000 */
[----:B------:R-:W-:-:S13]  /*1cd0*/  ISETP.GE.AND P0, PT, R28, c[0x0][0x220], PT ;  /* 0x000088001c007a0c */ /* 0x000fda0003f06270 */
[----:B------:R1:W-:Y:S01]  /*1ce0*/  @P0 STS.128 [R246+0x5000], RZ ;  /* 0x005000fff6000388 */ /* 0x0003e20000000c00 */
[----:B------:R-:W-:Y:S05]  /*1cf0*/  @P0 BRA `(.L_x_136) ;  /* 0x000000b000000947 */ /* 0x000fea0003800000 */
[----:B------:R-:W-:Y:S02]  /*1d00*/  IMAD.U32 R5, RZ, RZ, UR4 ;  /* 0x00000004ff057e24 */ /* 0x000fe4000f8e00ff */
[----:B-1----:R-:W-:Y:S02]  /*1d10*/  IMAD.MOV.U32 R10, RZ, RZ, c[0x0][0x19c] ;  /* 0x00006700ff0a7624 */ /* 0x002fe400078e00ff */
[----:B------:R-:W-:Y:S01]  /*1d20*/  IMAD.U32 R11, RZ, RZ, UR4 ;  /* 0x00000004ff0b7e24 */ /* 0x000fe2000f8e00ff */
[----:B------:R-:W-:-:S04]  /*1d30*/  LEA R5, P0, R5, R2, 0x5 ;  /* 0x0000000205057211 */ /* 0x000fc800078028ff */
[----:B------:R-:W-:Y:S02]  /*1d40*/  LEA.HI.X R11, R11, R9, R10, 0x5, P0 ;  /* 0x000000090b0b7211 */ /* 0x000fe400000f2c0a */
[----:B------:R-:W-:-:S04]  /*1d50*/  LEA R10, P0, R5, c[0x0][0x168], 0x1 ;  /* 0x00005a00050a7a11 */ /* 0x000fc800078008ff */
[----:B------:R-:W-:-:S05]  /*1d60*/  LEA.HI.X R11, R5, c[0x0][0x16c], R11, 0x1, P0 ;  /* 0x00005b00050b7a11 */ /* 0x000fca00000f0c0b */
[----:B------:R-:W-:Y:S01]  /*1d70*/  @!PT LDS RZ, [RZ] ;  /* 0x00000000fffff984 */ /* 0x000fe20000000800 */
[----:B------:R-:W-:Y:S01]  /*1d80*/  @!PT LDS RZ, [RZ] ;  /* 0x00000000fffff984 */ /* 0x000fe20000000800 */
[----:B------:R-:W-:Y:S01]  /*1d90*/  @!PT LDS RZ, [RZ] ;  /* 0x00000000fffff984 */ /* 0x000fe20000000800 */
[----:B------:R1:W-:Y:S04]  /*1da0*/  LDGSTS.E.BYPASS.LTC128B.128 [R246+0x5000], [R10.64] ;  /* 0x050000000af67fae */ /* 0x0003e8000b901d74 */
.L_x_136:
[----:B------:R-:W-:Y:S05]  /*1db0*/  BSYNC B0 ;  /* 0x0000000000007941 */ /* 0x000fea0003800000 */
.L_x_135:
[----:B------:R-:W-:Y:S01]  /*1dc0*/  ISETP.GE.AND P0, PT, R21, UR13, PT ;  /* 0x0000000d15007c0c */ /* 0x000fe2000bf06270 */
[----:B------:R-:W-:-:S12]  /*1dd0*/  BSSY B0, `(.L_x_137) ;  /* 0x0000011000007945 */ /* 0x000fd80003800000 */
[----:B------:R-:W-:Y:S05]  /*1de0*/  @P0 BRA `(.L_x_138) ;  /* 0x000000f000000947 */ /* 0x000fea0003800000 */
[----:B------:R-:W-:-:S13]  /*1df0*/  ISETP.GE.AND P0, PT, R28, c[0x0][0x220], PT ;  /* 0x000088001c007a0c */ /* 0x000fda0003f06270 */
[----:B------:R1:W-:Y:S01]  /*1e00*/  @P0 STS.128 [R246+0x5800], RZ ;  /* 0x005800fff6000388 */ /* 0x0003e20000000c00 */
[----:B------:R-:W-:Y:S05]  /*1e10*/  @P0 BRA `(.L_x_138) ;  /* 0x000000c000000947 */ /* 0x000fea0003800000 */
[----:B-1----:R-:W-:Y:S01]  /*1e20*/  IMAD.U32 R12, RZ, RZ, UR4 ;  /* 0x00000004ff0c7e24 */ /* 0x002fe2000f8e00ff */
[----:B------:R-:W-:Y:S01]  /*1e30*/  ULDC UR10, c[0x0][0x19c] ;  /* 0x00006700000a7ab9 */ /* 0x000fe20000000800 */
[----:B------:R-:W-:Y:S01]  /*1e40*/  IMAD.MOV.U32 R8, RZ, RZ, R2 ;  /* 0x000000ffff087224 */ /* 0x000fe200078e0002 */
[----:B------:R-:W-:-:S03]  /*1e50*/  UIMAD UR10, UR10, 0x30, URZ ;  /* 0x000000300a0a78a4 */ /* 0x000fc6000f8e023f */
[----:B------:R-:W-:-:S05]  /*1e60*/  IMAD.WIDE.U32 R12, R12, 0x30, R8 ;  /* 0x000000300c0c7825 */ /* 0x000fca00078e0008 */
[----:B------:R-:W-:Y:S02]  /*1e70*/  IADD3 R5, R13, UR10, RZ ;  /* 0x0000000a0d057c10 */ /* 0x000fe4000fffe0ff */
[----:B------:R-:W-:-:S04]  /*1e80*/  LEA R10, P0, R12, c[0x0][0x168], 0x1 ;  /* 0x00005a000c0a7a11 */ /* 0x000fc800078008ff */
[----:B------:R-:W-:-:S05]  /*1e90*/  LEA.HI.X R11, R12, c[0x0][0x16c], R5, 0x1, P0 ;  /* 0x00005b000c0b7a11 */ /* 0x000fca00000f0c05 */
[----:B------:R-:W-:Y:S01]  /*1ea0*/  @!PT LDS RZ, [RZ] ;  /* 0x00000000fffff984 */ /* 0x000fe20000000800 */
[----:B------:R-:W-:Y:S01]  /*1eb0*/  @!PT LDS RZ, [RZ] ;  /* 0x00000000fffff984 */ /* 0x000fe20000000800 */
[----:B------:R-:W-:Y:S01]  /*1ec0*/  @!PT LDS RZ, [RZ] ;  /* 0x00000000fffff984 */ /* 0x000fe20000000800 */
[----:B------:R1:W-:Y:S04]  /*1ed0*/  LDGSTS.E.BYPASS.LTC128B.128 [R246+0x5800], [R10.64] ;  /* 0x058000000af67fae */ /* 0x0003e8000b901d74 */
.L_x_138:
[----:B------:R-:W-:Y:S05]  /*1ee0*/  BSYNC B0 ;  /* 0x0000000000007941 */ /* 0x000fea0003800000 */
.L_x_137:
        /* <DEDUP_REMOVED lines=17> */
.L_x_140:
[----:B------:R-:W-:Y:S05]  /*2000*/  BSYNC B0 ;  /* 0x0000000000007941 */ /* 0x000fea0003800000 */
.L_x_139:
[----:B------:R-:W-:Y:S01]  /*2010*/  ISETP.GE.AND P0, PT, R19, UR13, PT ;  /* 0x0000000d13007c0c */ /* 0x000fe2000bf06270 */
[----:B------:R-:W-:-:S12]  /*2020*/  BSSY B0, `(.L_x_141) ;  /* 0x0000012000007945 */ /* 0x000fd80003800000 */
[----:B------:R-:W-:Y:S05]  /*2030*/  @P0 BRA `(.L_x_142) ;  /* 0x0000010000000947 */ /* 0x000fea0003800000 */
[----:B------:R-:W-:-:S13]  /*2040*/  ISETP.GE.AND P0, PT, R28, c[0x0][0x220], PT ;  /* 0x000088001c007a0c */ /* 0x000fda0003f06270 */
[----:B------:R1:W-:Y:S01]  /*2050*/  @P0 STS.128 [R246+0x6800], RZ ;  /* 0x006800fff6000388 */ /* 0x0003e20000000c00 */
[----:B------:R-:W-:Y:S05]  /*2060*/  @P0 BRA `(.L_x_142) ;  /* 0x000000d000000947 */ /* 0x000fea0003800000 */
[----:B-1----:R-:W-:Y:S01]  /*2070*/  MOV R10, R2 ;  /* 0x00000002000a7202 */ /* 0x002fe20000000f00 */
[----:B------:R-:W-:Y:S01]  /*2080*/  IMAD.U32 R5, RZ, RZ, UR4 ;  /* 0x00000004ff057e24 */ /* 0x000fe2000f8e00ff */
        /* <DEDUP_REMOVED lines=11> */
.L_x_142:
[----:B------:R-:W-:Y:S05]  /*2140*/  BSYNC B0 ;  /* 0x0000000000007941 */ /* 0x000fea0003800000 */
.L_x_141:
        /* <DEDUP_REMOVED lines=19> */
.L_x_144:
[----:B------:R-:W-:Y:S05]  /*2280*/  BSYNC B0 ;  /* 0x0000000000007941 */ /* 0x000fea0003800000 */
.L_x_143:
[----:B------:R-:W-:Y:S01]  /*2290*/  ISETP.GE.AND P0, PT, R17, UR13, PT ;  /* 0x0000000d11007c0c */ /* 0x000fe2000bf06270 */
[----:B------:R-:W-:Y:S01]  /*22a0*/  ULDC.64 UR10, c[0x0][0x1a0] ;  /* 0x00006800000a7ab9 */ /* 0x000fe20000000a00 */
[----:B------:R-:W-:Y:S01]  /*22b0*/  BSSY B0, `(.L_x_145) ;  /* 0x0000013000007945 */ /* 0x000fe20003800000 */
[----:B------:R-:W-:Y:S02]  /*22c0*/  USHF.L.U64.HI UR26, UR10, UR26, UR11 ;  /* 0x0000001a0a1a7299 */ /* 0x000fe4000801020b */
[----:B------:R-:W-:-:S08]  /*22d0*/  USHF.L.U32 UR27, UR10, 0x7, URZ ;  /* 0x000000070a1b7899 */ /* 0x000fd0000800063f */
[----:B------:R-:W-:Y:S05]  /*22e0*/  @P0 BRA `(.L_x_146) ;  /* 0x000000f000000947 */ /* 0x000fea0003800000 */
[----:B------:R-:W-:-:S13]  /*22f0*/  ISETP.GE.AND P0, PT, R28, c[0x0][0x220], PT ;  /* 0x000088001c007a0c */ /* 0x000fda0003f06270 */
[----:B------:R1:W-:Y:S01]  /*2300*/  @P0 STS.128 [R246+0x7800], RZ ;  /* 0x007800fff6000388 */ /* 0x0003e20000000c00 */
[----:B------:R-:W-:Y:S05]  /*2310*/  @P0 BRA `(.L_x_146) ;  /* 0x000000c000000947 */ /* 0x000fea0003800000 */
        /* <DEDUP_REMOVED lines=12> */
.L_x_146:
[----:B------:R-:W-:Y:S05]  /*23e0*/  BSYNC B0 ;  /* 0x0000000000007941 */ /* 0x000fea0003800000 */
.L_x_145:
[----:B------:R-:W0:Y:S01]  /*23f0*/  LDGDEPBAR ;  /* 0x00000000000079af */ /* 0x000e220000000000 */
[----:B-1----:R-:W-:Y:S01]  /*2400*/  IMAD.SHL.U32 R2, R101, 0x40, RZ ;  /* 0x0000004065027824 */ /* 0x002fe200078e00ff */
[----:B------:R-:W-:Y:S01]  /*2410*/  SHF.R.S32.HI R7, RZ, 0x4, R24 ;  /* 0x00000004ff077819 */ /* 0x000fe20000011418 */
[----:B------:R-:W-:Y:S01]  /*2420*/  IMAD.MOV.U32 R12, RZ, RZ, R32 ;  /* 0x000000ffff0c7224 */ /* 0x000fe200078e0020 */
[C---:B------:R-:W-:Y:S01]  /*2430*/  ISETP.GE.AND P0, PT, R6.reuse, UR13, PT ;  /* 0x0000000d06007c0c */ /* 0x040fe2000bf06270 */
[----:B------:R-:W-:Y:S01]  /*2440*/  IMAD.SHL.U32 R6, R6, 0x8, RZ ;  /* 0x0000000806067824 */ /* 0x000fe200078e00ff */
[----:B------:R-:W-:Y:S01]  /*2450*/  SHF.R.S32.HI R3, RZ, 0x1f, R14 ;  /* 0x0000001fff037819 */ /* 0x000fe2000001140e */
[----:B------:R-:W-:Y:S01]  /*2460*/  IMAD.MOV.U32 R13, RZ, RZ, R33 ;  /* 0x000000ffff0d7224 */ /* 0x000fe200078e0021 */
[----:B------:R-:W-:Y:S01]  /*2470*/  LEA.HI R5, R24, R7, RZ, 0x1 ;  /* 0x0000000718057211 */ /* 0x000fe200078f08ff */
[----:B------:R-:W-:Y:S01]  /*2480*/  IMAD.MOV.U32 R12, RZ, RZ, R30 ;  /* 0x000000ffff0c7224 */ /* 0x000fe200078e001e */
[----:B------:R-:W-:Y:S01]  /*2490*/  LOP3.LUT R2, R2, 0x1c0, RZ, 0xc0, !PT ;  /* 0x000001c002027812 */ /* 0x000fe200078ec0ff */
[----:B------:R-:W-:Y:S01]  /*24a0*/  UIMAD UR11, UR26, UR8, URZ ;  /* 0x000000081a0b72a4 */ /* 0x000fe2000f8e023f */
[----:B------:R-:W-:Y:S01]  /*24b0*/  LEA.HI R3, R3, R14, RZ, 0x2 ;  /* 0x0000000e03037211 */ /* 0x000fe200078f10ff */
[----:B------:R-:W-:Y:S01]  /*24c0*/  IMAD.SHL.U32 R26, R26, 0x2, RZ ;  /* 0x000000021a1a7824 */ /* 0x000fe200078e00ff */
[----:B------:R-:W-:Y:S01]  /*24d0*/  LOP3.LUT R5, R5, 0xfffffffe, RZ, 0xc0, !PT ;  /* 0xfffffffe05057812 */ /* 0x000fe200078ec0ff */
[----:B------:R1:W-:Y:S01]  /*24e0*/  STL.64 [R1+0xf0], R12 ;  /* 0x0000f00c01007387 */ /* 0x0003e20000100a00 */
[----:B------:R-:W-:Y:S01]  /*24f0*/  LOP3.LUT R8, R2, 0x8, R6, 0xf8, !PT ;  /* 0x0000000802087812 */ /* 0x000fe200078ef806 */
[----:B------:R-:W-:Y:S01]  /*2500*/  UIMAD UR11, UR14, UR27, UR11 ;  /* 0x0000001b0e0b72a4 */ /* 0x000fe2000f8e020b */
[----:B------:R-:W-:Y:S01]  /*2510*/  SHF.R.U32.HI R6, RZ, 0x3, R2 ;  /* 0x00000003ff067819 */ /* 0x000fe20000011602 */
[----:B------:R-:W-:Y:S01]  /*2520*/  IMAD.IADD R5, R7, 0x1, -R5 ;  /* 0x0000000107057824 */ /* 0x000fe200078e0a05 */
[----:B------:R-:W-:Y:S01]  /*2530*/  SHF.R.S32.HI R2, RZ, 0x2, R3 ;  /* 0x00000002ff027819 */ /* 0x000fe20000011403 */
[----:B------:R-:W-:Y:S01]  /*2540*/  IMAD.SHL.U32 R3, R15, 0x40, RZ ;  /* 0x000000400f037824 */ /* 0x000fe200078e00ff */
[----:B------:R-:W-:Y:S01]  /*2550*/  LEA R9, R25, UR12, 0x4 ;  /* 0x0000000c19097c11 */ /* 0x000fe2000f8e20ff */
[----:B------:R-:W-:Y:S01]  /*2560*/  IMAD.U32 R7, RZ, RZ, UR7 ;  /* 0x00000007ff077e24 */ /* 0x000fe2000f8e00ff */
[----:B------:R-:W-:-:S04]  /*2570*/  DEPBAR.LE SB0, 0x0 ;  /* 0x000080000000791a */ /* 0x000fc80000000000 */
[----:B------:R-:W-:Y:S01]  /*2580*/  BAR.SYNC.DEFER_BLOCKING 0x0 ;  /* 0x0000000000007b1d */ /* 0x000fe20000010000 */
[----:B------:R-:W-:Y:S02]  /*2590*/  IADD3 R9, R9, 0x1, R2 ;  /* 0x0000000109097810 */ /* 0x000fe40007ffe002 */
[----:B------:R-:W-:Y:S01]  /*25a0*/  LOP3.LUT R2, R3, 0x1c0, RZ, 0xc0, !PT ;  /* 0x000001c003027812 */ /* 0x000fe200078ec0ff */
[----:B------:R-:W-:Y:S01]  /*25b0*/  IMAD.SHL.U32 R3, R5, 0x8, RZ ;  /* 0x0000000805037824 */ /* 0x000fe200078e00ff */
[----:B------:R-:W-:Y:S01]  /*25c0*/  LOP3.LUT R8, R8, R6, RZ, 0x3c, !PT ;  /* 0x0000000608087212 */ /* 0x000fe200078e3cff */
[----:B------:R-:W-:Y:S01]  /*25d0*/  BSSY B0, `(.L_x_147) ;  /* 0x000001b000007945 */ /* 0x000fe20003800000 */
[----:B------:R-:W-:Y:S02]  /*25e0*/  IADD3 R7, R7, -UR34, R9 ;  /* 0x8000002207077c10 */ /* 0x000fe4000fffe009 */
[----:B------:R-:W-:Y:S01]  /*25f0*/  LOP3.LUT R6, R2, 0x8, R3, 0xf8, !PT ;  /* 0x0000000802067812 */ /* 0x000fe200078ef803 */
[----:B------:R-:W-:Y:S01]  /*2600*/  IMAD R3, R5, 0x200, R8 ;  /* 0x0000020005037824 */ /* 0x000fe200078e0208 */
[----:B------:R-:W-:Y:S01]  /*2610*/  SHF.R.U32.HI R2, RZ, 0x3, R2 ;  /* 0x00000003ff027819 */ /* 0x000fe20000011602 */
[----:B------:R-:W-:Y:S01]  /*2620*/  IMAD.U32 R8, RZ, RZ, UR8 ;  /* 0x00000008ff087e24 */ /* 0x000fe2000f8e00ff */
[----:B------:R-:W-:Y:S01]  /*2630*/  LOP3.LUT P1, RZ, R101, 0x2, RZ, 0xc0, !PT ;  /* 0x0000000265ff7812 */ /* 0x000fe2000782c0ff */
[----:B------:R-:W-:Y:S01]  /*2640*/  IMAD R5, R25, 0x400, R16 ;  /* 0x0000040019057824 */ /* 0x000fe200078e0210 */
[----:B------:R-:W-:Y:S01]  /*2650*/  LOP3.LUT R2, R6, R2, RZ, 0x3c, !PT ;  /* 0x0000000206027212 */ /* 0x000fe200078e3cff */
[----:B------:R-:W-:Y:S01]  /*2660*/  IMAD.WIDE.U32 R8, R8, UR27, R12 ;  /* 0x0000001b08087c25 */ /* 0x000fe2000f8e000c */
[----:B------:R-:W-:-:S02]  /*2670*/  LOP3.LUT R136, R26, 0x6, RZ, 0xc0, !PT ;  /* 0x000000061a887812 */ /* 0x000fc400078ec0ff */
[----:B------:R-:W-:Y:S01]  /*2680*/  IADD3 R100, R7, c[0x0][0x2e8], RZ ;  /* 0x0000ba0007647a10 */ /* 0x000fe20007ffe0ff */
[----:B------:R-:W-:Y:S01]  /*2690*/  IMAD.IADD R5, R2, 0x1, R5 ;  /* 0x0000000102057824 */ /* 0x000fe200078e0205 */
[----:B------:R-:W-:Y:S01]  /*26a0*/  IADD3 R11, R9, UR11, RZ ;  /* 0x0000000b090b7c10 */ /* 0x000fe2000fffe0ff */
[----:B------:R-:W-:Y:S01]  /*26b0*/  IMAD.IADD R6, R16, 0x1, R2 ;  /* 0x0000000110067824 */ /* 0x000fe200078e0202 */
[----:B------:R-:W-:Y:S01]  /*26c0*/  SEL R2, R27, 0xfffffff0, !P1 ;  /* 0xfffffff01b027807 */ /* 0x000fe20004800000 */
[----:B------:R1:W-:Y:S01]  /*26d0*/  @P0 STS.128 [R246+0x8000], RZ ;  /* 0x008000fff6000388 */ /* 0x0003e20000000c00 */
[----:B------:R-:W-:Y:S05]  /*26e0*/  @P0 BRA `(.L_x_148) ;  /* 0x0000009000000947 */ /* 0x000fea0003800000 */
[----:B------:R-:W-:-:S13]  /*26f0*/  ISETP.GE.AND P0, PT, R28, c[0x0][0x220], PT ;  /* 0x000088001c007a0c */ /* 0x000fda0003f06270 */
[----:B------:R1:W-:Y:S01]  /*2700*/  @P0 STS.128 [R246+0x8000], RZ ;  /* 0x008000fff6000388 */ /* 0x0003e20000000c00 */
[----:B------:R-:W-:Y:S05]  /*2710*/  @P0 BRA `(.L_x_148) ;  /* 0x0000006000000947 */ /* 0x000fea0003800000 */
[----:B-1----:R-:W-:-:S04]  /*2720*/  LEA R12, P0, R8, c[0x0][0x170], 0x1 ;  /* 0x00005c00080c7a11 */ /* 0x002fc800078008ff */
[----:B------:R-:W-:-:S05]  /*2730*/  LEA.HI.X R13, R8, c[0x0][0x174], R11, 0x1, P0 ;  /* 0x00005d00080d7a11 */ /* 0x000fca00000f0c0b */
[----:B------:R-:W-:Y:S01]  /*2740*/  @!PT LDS RZ, [RZ] ;  /* 0x00000000fffff984 */ /* 0x000fe20000000800 */
[----:B------:R-:W-:Y:S01]  /*2750*/  @!PT LDS RZ, [RZ] ;  /* 0x00000000fffff984 */ /* 0x000fe20000000800 */
[----:B------:R-:W-:Y:S01]  /*2760*/  @!PT LDS RZ, [RZ] ;  /* 0x00000000fffff984 */ /* 0x000fe20000000800 */
[----:B------:R1:W-:Y:S04]  /*2770*/  LDGSTS.E.BYPASS.LTC128B.128 [R246+0x8000], [R12.64] ;  /* 0x080000000cf67fae */ /* 0x0003e8000b901d74 */
.L_x_148:
[----:B------:R-:W-:Y:S05]  /*2780*/  BSYNC B0 ;  /* 0x0000000000007941 */ /* 0x000fea0003800000 */
.L_x_147:
[----:B------:R-:W-:Y:S01]  /*2790*/  ISETP.GE.AND P0, PT, R23, UR13, PT ;  /* 0x0000000d17007c0c */ /* 0x000fe2000bf06270 */
[----:B------:R-:W-:Y:S01]  /*27a0*/  ULDC UR11, c[0x0][0x1a4] ;  /* 0x00006900000b7ab9 */ /* 0x000fe20000000800 */
[----:B------:R-:W-:Y:S01]  /*27b0*/  BSSY B0, `(.L_x_149) ;  /* 0x0000010000007945 */ /* 0x000fe20003800000 */
[----:B------:R-:W-:Y:S02]  /*27c0*/  USHF.L.U32 UR29, UR10, 0x4, URZ ;  /* 0x000000040a1d7899 */ /* 0x000fe4000800063f */
[----:B------:R-:W-:-:S08]  /*27d0*/  USHF.L.U64.HI UR28, UR10, UR28, UR11 ;  /* 0x0000001c0a1c7299 */ /* 0x000fd0000801020b */
[----:B------:R1:W-:Y:S01]  /*27e0*/  @P0 STS.128 [R246+0x8800], RZ ;  /* 0x008800fff6000388 */ /* 0x0003e20000000c00 */
        /* <DEDUP_REMOVED lines=12> */
.L_x_150:
[----:B------:R-:W-:Y:S05]  /*28b0*/  BSYNC B0 ;  /* 0x0000000000007941 */ /* 0x000fea0003800000 */
.L_x_149:
[----:B------:R-:W-:Y:S01]  /*28c0*/  ISETP.GE.AND P0, PT, R22, UR13, PT ;  /* 0x0000000d16007c0c */ /* 0x000fe2000bf06270 */
[----:B------:R-:W-:-:S12]  /*28d0*/  BSSY B0, `(.L_x_151) ;  /* 0x0000011000007945 */ /* 0x000fd80003800000 */
[----:B------:R1:W-:Y:S01]  /*28e0*/  @P0 STS.128 [R246+0x9000], RZ ;  /* 0x009000fff6000388 */ /* 0x0003e20000000c00 */
        /* <DEDUP_REMOVED lines=15> */
.L_x_152:
[----:B------:R-:W-:Y:S05]  /*29e0*/  BSYNC B0 ;  /* 0x0000000000007941 */ /* 0x000fea0003800000 */
.L_x_151:
[----:B------:R-:W-:Y:S01]  /*29f0*/  ISETP.GE.AND P0, PT, R21, UR13, PT ;  /* 0x0000000d15007c0c */ /* 0x000fe2000bf06270 */
[----:B------:R-:W-:-:S12]  /*2a00*/  BSSY B0, `(.L_x_153) ;  /* 0x0000012000007945 */ /* 0x000fd80003800000 */
[----:B------:R1:W-:Y:S01]  /*2a10*/  @P0 STS.128 [R246+0x9800], RZ ;  /* 0x009800fff6000388 */ /* 0x0003e20000000c00 */
        /* <DEDUP_REMOVED lines=10> */
[----:B-1----:R-:W-:-:S04]  /*2ac0*/  LEA R12, P0, R14, c[0x0][0x170], 0x1 ;  /* 0x00005c000e0c7a11 */ /* 0x002fc800078008ff */
[----:B------:R-:W-:-:S05]  /*2ad0*/  LEA.HI.X R13, R14, c[0x0][0x174], R7, 0x1, P0 ;  /* 0x00005d000e0d7a11 */ /* 0x000fca00000f0c07 */
[----:B------:R-:W-:Y:S01]  /*2ae0*/  @!PT LDS RZ, [RZ] ;  /* 0x00000000fffff984 */ /* 0x000fe20000000800 */
[----:B------:R-:W-:Y:S01]  /*2af0*/  @!PT LDS RZ, [RZ] ;  /* 0x00000000fffff984 */ /* 0x000fe20000000800 */
[----:B------:R-:W-:Y:S01]  /*2b00*/  @!PT LDS RZ, [RZ] ;  /* 0x00000000fffff984 */ /* 0x000fe20000000800 */
[----:B------:R1:W-:Y:S04]  /*2b10*/  LDGSTS.E.BYPASS.LTC128B.128 [R246+0x9800], [R12.64] ;  /* 0x098000000cf67fae */ /* 0x0003e8000b901d74 */
.L_x_154:
[----:B------:R-:W-:Y:S05]  /*2b20*/  BSYNC B0 ;  /* 0x0000000000007941 */ /* 0x000fea0003800000 */
.L_x_153:
        /* <DEDUP_REMOVED lines=18> */
.L_x_156:
[----:B------:R-:W-:Y:S05]  /*2c50*/  BSYNC B0 ;  /* 0x0000000000007941 */ /* 0x000fea0003800000 */
.L_x_155:
[----:B------:R-:W-:Y:S01]  /*2c60*/  ISETP.GE.AND P0, PT, R19, UR13, PT ;  /* 0x0000000d13007c0c */ /* 0x000fe2000bf06270 */
[----:B------:R-:W-:-:S12]  /*2c70*/  BSSY B0, `(.L_x_157) ;  /* 0x0000013000007945 */ /* 0x000fd80003800000 */
[----:B------:R1:W-:Y:S01]  /*2c80*/  @P0 STS.128 [R246+0xa800], RZ ;  /* 0x00a800fff6000388 */ /* 0x0003e20000000c00 */
        /* <DEDUP_REMOVED lines=17> */
.L_x_158:
[----:B------:R-:W-:Y:S05]  /*2da0*/  BSYNC B0 ;  /* 0x0000000000007941 */ /* 0x000fea0003800000 */
.L_x_157:
        /* <DEDUP_REMOVED lines=20> */
.L_x_160:
[----:B------:R-:W-:Y:S05]  /*2ef0*/  BSYNC B0 ;  /* 0x0000000000007941 */ /* 0x000fea0003800000 */
.L_x_159:
        /* <DEDUP_REMOVED lines=19> */
.L_x_162:
[----:B------:R-:W-:Y:S05]  /*3030*/  BSYNC B0 ;  /* 0x0000000000007941 */ /* 0x000fea0003800000 */
.L_x_161:
[----:B------:R-:W-:Y:S01]  /*3040*/  IMAD.SHL.U32 R234, R5, 0x2, RZ ;  /* 0x0000000205ea7824 */ /* 0x000fe200078e00ff */
[----:B------:R-:W-:Y:S01]  /*3050*/  LOP3.LUT P0, RZ, R101, 0x4, RZ, 0xc0, !PT ;  /* 0x0000000465ff7812 */ /* 0x000fe2000780c0ff */
[----:B------:R-:W-:Y:S01]  /*3060*/  IMAD.SHL.U32 R139, R3, 0x2, RZ ;  /* 0x00000002038b7824 */ /* 0x000fe200078e00ff */
[----:B------:R-:W0:Y:S01]  /*3070*/  LDGDEPBAR ;  /* 0x00000000000079af */ /* 0x000e220000000000 */
[--C-:B------:R-:W-:Y:S01]  /*3080*/  IMAD R237, R0, 0x2, R234.reuse ;  /* 0x0000000200ed7824 */ /* 0x100fe200078e02ea */
[----:B------:R-:W-:Y:S01]  /*3090*/  UISETP.GE.AND UP0, UPT, UR33, 0x2, UPT ;  /* 0x000000022100788c */ /* 0x000fe2000bf06270 */
[----:B------:R-:W-:Y:S01]  /*30a0*/  IMAD R233, R2, 0x2, R139 ;  /* 0x0000000202e97824 */ /* 0x000fe200078e028b */
[----:B------:R-:W-:Y:S01]  /*30b0*/  LDSM.16.M88.4 R16, [R234] ;  /* 0x00000000ea10783b */ /* 0x000fe20000000200 */
[----:B------:R-:W-:Y:S01]  /*30c0*/  IADD3 R238, R139, 0x4040, RZ ;  /* 0x000040408bee7810 */ /* 0x000fe20007ffe0ff */
[----:B------:R-:W-:Y:S02]  /*30d0*/  IMAD R235, R4, 0x2, R234 ;  /* 0x0000000204eb7824 */ /* 0x000fe400078e02ea */
[----:B-1----:R-:W1:Y:S02]  /*30e0*/  LDSM.16.M88.4 R8, [R139+0x4000] ;  /* 0x004000008b08783b */ /* 0x002e640000000200 */
[----:B------:R-:W-:-:S02]  /*30f0*/  IMAD R236, R0, 0x2, R235 ;  /* 0x0000000200ec7824 */ /* 0x000fc400078e02eb */
[----:B------:R-:W5:Y:S04]  /*3100*/  LDSM.16.M88.4 R12, [R234+0x2000] ;  /* 0x00200000ea0c783b */ /* 0x000f680000000200 */
[----:B--2---:R-:W2:Y:S04]  /*3110*/  LDSM.16.M88.4 R28, [R139+0x7000] ;  /* 0x007000008b1c783b */ /* 0x004ea80000000200 */
[----:B------:R-:W3:Y:S04]  /*3120*/  LDSM.16.M88.4 R32, [R139+0x6800] ;  /* 0x006800008b20783b */ /* 0x000ee80000000200 */
[----:B------:R-:W4:Y:S04]  /*3130*/  LDSM.16.M88.4 R48, [R139+0x4800] ;  /* 0x004800008b30783b */ /* 0x000f280000000200 */
[----:B------:R-:W2:Y:S04]  /*3140*/  LDSM.16.M88.4 R44, [R139+0x5000] ;  /* 0x005000008b2c783b */ /* 0x000ea80000000200 */
[----:B------:R-:W2:Y:S04]  /*3150*/  LDSM.16.M88.4 R40, [R139+0x5800] ;  /* 0x005800008b28783b */ /* 0x000ea80000000200 */
[----:B------:R-:W2:Y:S04]  /*3160*/  LDSM.16.M88.4 R36, [R139+0x6000] ;  /* 0x006000008b24783b */ /* 0x000ea80000000200 */
[----:B------:R-:W2:Y:S04]  /*3170*/  LDSM.16.M88.4 R24, [R139+0x7800] ;  /* 0x007800008b18783b */ /* 0x000ea80000000200 */
[----:B------:R-:W-:Y:S01]  /*3180*/  LDSM.16.M88.4 R84, [R233+0x7000] ;  /* 0x00700000e954783b */ /* 0x000fe20000000200 */
[-C--:B-1----:R-:W-:Y:S03]  /*3190*/  HMMA.16816.F32 R160, R16, R8.reuse, RZ ;  /* 0x0000000810a0723c */ /* 0x082fe600000018ff */
[----:B------:R-:W-:Y:S04]  /*31a0*/  LDSM.16.M88.4 R56, [R233+0x4000] ;  /* 0x00400000e938783b */ /* 0x000fe80000000200 */
[----:B------:R-:W-:Y:S01]  /*31b0*/  LDSM.16.M88.4 R80, [R233+0x6800] ;  /* 0x00680000e950783b */ /* 0x000fe20000000200 */
[C---:B-----5:R-:W-:Y:S03]  /*31c0*/  HMMA.16816.F32 R156, R12.reuse, R8, RZ ;  /* 0x000000080c9c723c */ /* 0x060fe600000018ff */
[----:B------:R-:W-:Y:S04]  /*31d0*/  LDSM.16.M88.4 R68, [R233+0x5800] ;  /* 0x00580000e944783b */ /* 0x000fe80000000200 */
[----:B------:R-:W-:Y:S01]  /*31e0*/  LDSM.16.M88.4 R64, [R233+0x4800] ;  /* 0x00480000e940783b */ /* 0x000fe20000000200 */
[-C--:B------:R-:W-:Y:S03]  /*31f0*/  HMMA.16816.F32 R152, R12, R10.reuse, RZ ;  /* 0x0000000a0c98723c */ /* 0x080fe600000018ff */
[----:B------:R-:W-:Y:S04]  /*3200*/  LDSM.16.M88.4 R60, [R233+0x5000] ;  /* 0x00500000e93c783b */ /* 0x000fe80000000200 */
[----:B------:R-:W-:Y:S01]  /*3210*/  LDSM.16.M88.4 R72, [R233+0x6000] ;  /* 0x00600000e948783b */ /* 0x000fe20000000200 */
[----:B------:R-:W-:Y:S03]  /*3220*/  HMMA.16816.F32 R176, R16, R10, RZ ;  /* 0x0000000a10b0723c */ /* 0x000fe600000018ff */
[----:B------:R-:W1:Y:S04]  /*3230*/  LDSM.16.M88.4 R8, [R237+0x2000] ;  /* 0x00200000ed08783b */ /* 0x000e680000000200 */
[----:B------:R-:W5:Y:S01]  /*3240*/  LDSM.16.M88.4 R88, [R233+0x7800] ;  /* 0x00780000e958783b */ /* 0x000f620000000200 */
[C---:B--2---:R-:W-:Y:S03]  /*3250*/  HMMA.16816.F32 R104, R12.reuse, R28, RZ ;  /* 0x0000001c0c68723c */ /* 0x044fe600000018ff */
[----:B------:R-:W2:Y:S05]  /*3260*/  LDSM.16.M88.4 R20, [R237] ;  /* 0x00000000ed14783b */ /* 0x000eaa0000000200 */
[C---:B---3--:R-:W-:Y:S08]  /*3270*/  HMMA.16816.F32 R112, R12.reuse, R32, RZ ;  /* 0x000000200c70723c */ /* 0x048ff000000018ff */
[C---:B----4-:R-:W-:Y:S08]  /*3280*/  HMMA.16816.F32 R148, R12.reuse, R48, RZ ;  /* 0x000000300c94723c */ /* 0x050ff000000018ff */
        /* <DEDUP_REMOVED lines=11> */
[C---:B------:R-:W-:Y:S08]  /*3340*/  HMMA.16816.F32 R12, R16.reuse, R40, RZ ;  /* 0x00000028100c723c */ /* 0x040ff000000018ff */
[C---:B------:R-:W-:Y:S08]  /*3350*/  HMMA.16816.F32 R224, R16.reuse, R42, RZ ;  /* 0x0000002a10e0723c */ /* 0x040ff000000018ff */
[C---:B------:R-:W-:Y:S08]  /*3360*/  HMMA.16816.F32 R40, R16.reuse, R36, RZ ;  /* 0x000000241028723c */ /* 0x040ff000000018ff */
[----:B------:R-:W-:Y:S08]  /*3370*/  HMMA.16816.F32 R220, R16, R38, RZ ;  /* 0x0000002610dc723c */ /* 0x000ff000000018ff */
[C---:B-1----:R-:W-:Y:S08]  /*3380*/  HMMA.16816.F32 R36, R8.reuse, R84, R104 ;  /* 0x000000540824723c */ /* 0x042ff00000001868 */
[----:B------:R-:W-:Y:S08]  /*3390*/  HMMA.16816.F32 R180, R8, R56, R156 ;  /* 0x0000003808b4723c */ /* 0x000ff0000000189c */
[C---:B------:R-:W-:Y:S08]  /*33a0*/  HMMA.16816.F32 R168, R16.reuse, R24, RZ ;  /* 0x0000001810a8723c */ /* 0x040ff000000018ff */
[----:B------:R-:W-:Y:S01]  /*33b0*/  HMMA.16816.F32 R196, R16, R26, RZ ;  /* 0x0000001a10c4723c */ /* 0x000fe200000018ff */
[----:B------:R-:W-:-:S07]  /*33c0*/  IMAD.MOV.U32 R3, RZ, RZ, R39 ;  /* 0x000000ffff037224 */ /* 0x000fce00078e0027 */
[----:B------:R-:W-:Y:S01]  /*33d0*/  HMMA.16816.F32 R24, R8, R80, R112 ;  /* 0x000000500818723c */ /* 0x000fe20000001870 */
[----:B------:R-:W-:Y:S02]  /*33e0*/  IMAD.MOV.U32 R7, RZ, RZ, R182 ;  /* 0x000000ffff077224 */ /* 0x000fe400078e00b6 */
[----:B------:R-:W-:-:S05]  /*33f0*/  IMAD.MOV.U32 R5, RZ, RZ, R183 ;  /* 0x000000ffff057224 */ /* 0x000fca00078e00b7 */
[----:B------:R-:W-:Y:S07]  /*3400*/  HMMA.16816.F32 R184, R8, R70, R124 ;  /* 0x0000004608b8723c */ /* 0x000fee000000187c */
[----:B------:R-:W-:Y:S01]  /*3410*/  IMAD.MOV.U32 R127, RZ, RZ, R3 ;  /* 0x000000ffff7f7224 */ /* 0x000fe200078e0003 */
[----:B------:R-:W-:Y:S01]  /*3420*/  IADD3 R3, R139, 0x4000, RZ ;  /* 0x000040008b037810 */ /* 0x000fe20007ffe0ff */
[----:B------:R-:W-:Y:S03]  /*3430*/  HMMA.16816.F32 R52, R16, R48, RZ ;  /* 0x000000301034723c */ /* 0x000fe600000018ff */
[----:B------:R-:W-:-:S02]  /*3440*/  @P0 IADD3 R238, R3, -0x40, RZ ;  /* 0xffffffc003ee0810 */ /* 0x000fc40007ffe0ff */
[----:B------:R-:W-:Y:S02]  /*3450*/  IADD3 R3, R100, 0x8, RZ ;  /* 0x0000000864037810 */ /* 0x000fe40007ffe0ff */
[----:B------:R-:W-:Y:S01]  /*3460*/  IADD3 R245, R238, 0x800, RZ ;  /* 0x00000800eef57810 */ /* 0x000fe20007ffe0ff */
[----:B------:R-:W-:Y:S01]  /*3470*/  HMMA.16816.F32 R240, R16, R50, RZ ;  /* 0x0000003210f0723c */ /* 0x000fe200000018ff */
[----:B------:R-:W-:Y:S01]  /*3480*/  IMAD R232, R2, 0x2, R238 ;  /* 0x0000000202e87824 */ /* 0x000fe200078e02ee */
[C---:B------:R-:W-:Y:S01]  /*3490*/  IADD3 R244, R238.reuse, 0x1000, RZ ;  /* 0x00001000eef47810 */ /* 0x040fe20007ffe0ff */
[----:B------:R-:W-:Y:S01]  /*34a0*/  IMAD.U32 R2, RZ, RZ, UR8 ;  /* 0x00000008ff027e24 */ /* 0x000fe2000f8e00ff */
[----:B------:R-:W-:-:S03]  /*34b0*/  IADD3 R239, R238, 0x3800, RZ ;  /* 0x00003800eeef7810 */ /* 0x000fc60007ffe0ff */
[----:B------:R-:W-:Y:S01]  /*34c0*/  IMAD R2, R2, 0x80, R136 ;  /* 0x0000008002027824 */ /* 0x000fe200078e0288 */
[C---:B------:R-:W-:Y:S07]  /*34d0*/  HMMA.16816.F32 R172, R16.reuse, R28, RZ ;  /* 0x0000001c10ac723c */ /* 0x040fee00000018ff */
[----:B------:R-:W-:Y:S01]  /*34e0*/  IMAD.MOV.U32 R29, RZ, RZ, R180 ;  /* 0x000000ffff1d7224 */ /* 0x000fe200078e00b4 */
[----:B------:R-:W-:Y:S01]  /*34f0*/  HMMA.16816.F32 R48, R16, R44, RZ ;  /* 0x0000002c1030723c */ /* 0x000fe200000018ff */
[----:B------:R-:W-:-:S07]  /*3500*/  IMAD.MOV.U32 R28, RZ, RZ, R181 ;  /* 0x000000ffff1c7224 */ /* 0x000fce00078e00b5 */
[C---:B------:R-:W-:Y:S01]  /*3510*/  HMMA.16816.F32 R228, R16.reuse, R46, RZ ;  /* 0x0000002e10e4723c */ /* 0x040fe200000018ff */
[----:B------:R-:W-:Y:S07]  /*3520*/  LDSM.16.M88.4 R44, [R238+0x1800] ;  /* 0x00180000ee2c783b */ /* 0x000fee0000000200 */
[C---:B------:R-:W-:Y:S07]  /*3530*/  HMMA.16816.F32 R164, R16.reuse, R32, RZ ;  /* 0x0000002010a4723c */ /* 0x040fee00000018ff */
[----:B------:R-:W-:Y:S01]  /*3540*/  IMAD.MOV.U32 R33, RZ, RZ, R24 ;  /* 0x000000ffff217224 */ /* 0x000fe200078e0018 */
[----:B------:R-:W-:Y:S01]  /*3550*/  HMMA.16816.F32 R216, R16, R34, RZ ;  /* 0x0000002210d8723c */ /* 0x000fe200000018ff */
[----:B------:R-:W-:-:S02]  /*3560*/  IMAD.MOV.U32 R32, RZ, RZ, R25 ;  /* 0x000000ffff207224 */ /* 0x000fc400078e0019 */
[----:B------:R-:W-:Y:S02]  /*3570*/  IMAD.MOV.U32 R25, RZ, RZ, R37 ;  /* 0x000000ffff197224 */ /* 0x000fe400078e0025 */
[----:B------:R-:W-:Y:S02]  /*3580*/  IMAD.MOV.U32 R24, RZ, RZ, R38 ;  /* 0x000000ffff187224 */ /* 0x000fe400078e0026 */
[----:B------:R-:W-:Y:S01]  /*3590*/  IMAD.MOV.U32 R125, RZ, RZ, R25 ;  /* 0x000000ffff7d7224 */ /* 0x000fe200078e0019 */
[----:B------:R-:W-:Y:S01]  /*35a0*/  HMMA.16816.F32 R212, R16, R30, RZ ;  /* 0x0000001e10d4723c */ /* 0x000fe200000018ff */
[----:B------:R-:W-:-:S06]  /*35b0*/  IMAD.MOV.U32 R126, RZ, RZ, R24 ;  /* 0x000000ffff7e7224 */ /* 0x000fcc00078e0018 */
[----:B------:R-:W-:Y:S01]  /*35c0*/  IMAD.MOV.U32 R31, RZ, RZ, R26 ;  /* 0x000000ffff1f7224 */ /* 0x000fe200078e001a */
[----:B------:R-:W-:Y:S01]  /*35d0*/  HMMA.16816.F32 R208, R8, R64, R148 ;  /* 0x0000004008d0723c */ /* 0x000fe20000001894 */
[----:B------:R-:W-:Y:S02]  /*35e0*/  IMAD.MOV.U32 R26, RZ, RZ, R36 ;  /* 0x000000ffff1a7224 */ /* 0x000fe400078e0024 */
[----:B------:R-:W-:Y:S01]  /*35f0*/  IMAD.MOV.U32 R30, RZ, RZ, R27 ;  /* 0x000000ffff1e7224 */ /* 0x000fe200078e001b */
[----:B------:R-:W-:Y:S01]  /*3600*/  LDSM.16.M88.4 R36, [R238+0x2800] ;  /* 0x00280000ee24783b */ /* 0x000fe20000000200 */
[----:B------:R-:W-:-:S03]  /*3610*/  IMAD.MOV.U32 R124, RZ, RZ, R26 ;  /* 0x000000ffff7c7224 */ /* 0x000fc600078e001a */
[C---:B------:R-:W-:Y:S01]  /*3620*/  HMMA.16816.F32 R200, R8.reuse, R68, R128 ;  /* 0x0000004408c8723c */ /* 0x040fe20000001880 */
[----:B------:R-:W-:Y:S07]  /*3630*/  LDSM.16.M88.4 R24, [R238] ;  /* 0x00000000ee18783b */ /* 0x000fee0000000200 */
[C---:B------:R-:W-:Y:S08]  /*3640*/  HMMA.16816.F32 R188, R8.reuse, R66, R144 ;  /* 0x0000004208bc723c */ /* 0x040ff00000001890 */
[C---:B------:R-:W-:Y:S08]  /*3650*/  HMMA.16816.F32 R204, R8.reuse, R60, R140 ;  /* 0x0000003c08cc723c */ /* 0x040ff0000000188c */
[C---:B------:R-:W-:Y:S08]  /*3660*/  HMMA.16816.F32 R16, R8.reuse, R72, R120 ;  /* 0x000000480810723c */ /* 0x040ff00000001878 */
[C---:B-----5:R-:W-:Y:S08]  /*3670*/  HMMA.16816.F32 R248, R8.reuse, R88, R92 ;  /* 0x0000005808f8723c */ /* 0x060ff0000000185c */
[C---:B------:R-:W-:Y:S08]  /*3680*/  HMMA.16816.F32 R152, R8.reuse, R58, R152 ;  /* 0x0000003a0898723c */ /* 0x040ff00000001898 */
[C---:B------:R-:W-:Y:S08]  /*3690*/  HMMA.16816.F32 R192, R8.reuse, R62, R132 ;  /* 0x0000003e08c0723c */ /* 0x040ff00000001884 */
[C---:B------:R-:W-:Y:S08]  /*36a0*/  HMMA.16816.F32 R180, R8.reuse, R74, R116 ;  /* 0x0000004a08b4723c */ /* 0x040ff00000001874 */
[C---:B------:R-:W-:Y:S08]  /*36b0*/  HMMA.16816.F32 R156, R8.reuse, R82, R108 ;  /* 0x00000052089c723c */ /* 0x040ff0000000186c */
[C---:B------:R-:W-:Y:S08]  /*36c0*/  HMMA.16816.F32 R148, R8.reuse, R86, R96 ;  /* 0x000000560894723c */ /* 0x040ff00000001860 */
[----:B------:R-:W-:Y:S01]  /*36d0*/  HMMA.16816.F32 R144, R8, R90, R76 ;  /* 0x0000005a0890723c */ /* 0x000fe2000000184c */
[----:B------:R-:W-:Y:S07]  /*36e0*/  LDSM.16.M88.4 R8, [R235+0x2000] ;  /* 0x00200000eb08783b */ /* 0x000fee0000000200 */
[C---:B--2---:R-:W-:Y:S01]  /*36f0*/  HMMA.16816.F32 R128, R20.reuse, R72, R40 ;  /* 0x000000481480723c */ /* 0x044fe20000001828 */
[----:B------:R-:W1:Y:S07]  /*3700*/  LDSM.16.M88.4 R40, [R238+0x2000] ;  /* 0x00200000ee28783b */ /* 0x000e6e0000000200 */
[C---:B------:R-:W-:Y:S01]  /*3710*/  HMMA.16816.F32 R140, R20.reuse, R68, R12 ;  /* 0x00000044148c723c */ /* 0x040fe2000000180c */
[----:B------:R-:W2:Y:S07]  /*3720*/  LDSM.16.M88.4 R12, [R235] ;  /* 0x00000000eb0c783b */ /* 0x000eae0000000200 */
[C---:B------:R-:W-:Y:S08]  /*3730*/  HMMA.16816.F32 R160, R20.reuse, R56, R160 ;  /* 0x0000003814a0723c */ /* 0x040ff000000018a0 */
[C---:B------:R-:W-:Y:S01]  /*3740*/  HMMA.16816.F32 R76, R20.reuse, R64, R52 ;  /* 0x00000040144c723c */ /* 0x040fe20000001834 */
[----:B------:R-:W3:Y:S07]  /*3750*/  LDSM.16.M88.4 R52, [R238+0x800] ;  /* 0x00080000ee34783b */ /* 0x000eee0000000200 */
[C---:B------:R-:W-:Y:S07]  /*3760*/  HMMA.16816.F32 R56, R20.reuse, R58, R176 ;  /* 0x0000003a1438723c */ /* 0x040fee00000018b0 */
[----:B------:R-:W-:Y:S01]  /*3770*/  IMAD.MOV.U32 R176, RZ, RZ, R33 ;  /* 0x000000ffffb07224 */ /* 0x000fe200078e0021 */
[----:B------:R-:W-:Y:S01]  /*3780*/  HMMA.16816.F32 R120, R20, R80, R164 ;  /* 0x000000501478723c */ /* 0x000fe200000018a4 */
[----:B------:R-:W-:-:S02]  /*3790*/  IMAD.MOV.U32 R177, RZ, RZ, R32 ;  /* 0x000000ffffb17224 */ /* 0x000fc400078e0020 */
[----:B------:R-:W4:Y:S01]  /*37a0*/  LDSM.16.M88.4 R32, [R238+0x3000] ;  /* 0x00300000ee20783b */ /* 0x000f220000000200 */
[----:B------:R-:W-:Y:S02]  /*37b0*/  IMAD.MOV.U32 R178, RZ, RZ, R31 ;  /* 0x000000ffffb27224 */ /* 0x000fe400078e001f */
[----:B------:R-:W-:Y:S02]  /*37c0*/  IMAD.MOV.U32 R179, RZ, RZ, R30 ;  /* 0x000000ffffb37224 */ /* 0x000fe400078e001e */
[C---:B------:R-:W-:Y:S01]  /*37d0*/  HMMA.16816.F32 R108, R20.reuse, R66, R240 ;  /* 0x00000042146c723c */ /* 0x040fe200000018f0 */
[----:B------:R-:W-:Y:S02]  /*37e0*/  IMAD.MOV.U32 R164, RZ, RZ, R29 ;  /* 0x000000ffffa47224 */ /* 0x000fe400078e001d */
[----:B------:R-:W-:Y:S02]  /*37f0*/  IMAD.MOV.U32 R165, RZ, RZ, R28 ;  /* 0x000000ffffa57224 */ /* 0x000fe400078e001c */
[----:B------:R-:W-:Y:S01]  /*3800*/  LDSM.16.M88.4 R28, [R238+0x3800] ;  /* 0x00380000ee1c783b */ /* 0x000fe20000000200 */
[----:B------:R-:W-:Y:S01]  /*3810*/  IMAD.MOV.U32 R166, RZ, RZ, R7 ;  /* 0x000000ffffa67224 */ /* 0x000fe200078e0007 */
[C---:B------:R-:W-:Y:S01]  /*3820*/  IADD3 R7, R100.reuse, 0x40, RZ ;  /* 0x0000004064077810 */ /* 0x040fe20007ffe0ff */
[----:B------:R-:W-:Y:S01]  /*3830*/  HMMA.16816.F32 R92, R20, R74, R220 ;  /* 0x0000004a145c723c */ /* 0x000fe200000018dc */
[----:B------:R-:W-:Y:S01]  /*3840*/  IMAD.MOV.U32 R167, RZ, RZ, R5 ;  /* 0x000000ffffa77224 */ /* 0x000fe200078e0005 */
[----:B------:R-:W-:-:S02]  /*3850*/  IADD3 R5, R100, 0x48, RZ ;  /* 0x0000004864057810 */ /* 0x000fc40007ffe0ff */
[C---:B------:R-:W-:Y:S02]  /*3860*/  IADD3 R243, R238.reuse, 0x1800, RZ ;  /* 0x00001800eef37810 */ /* 0x040fe40007ffe0ff */
[C---:B------:R-:W-:Y:S02]  /*3870*/  IADD3 R242, R238.reuse, 0x2000, RZ ;  /* 0x00002000eef27810 */ /* 0x040fe40007ffe0ff */
[----:B------:R-:W-:Y:S01]  /*3880*/  HMMA.16816.F32 R132, R20, R60, R48 ;  /* 0x0000003c1484723c */ /* 0x000fe20000001830 */
[----:B------:R-:W-:Y:S01]  /*3890*/  LDSM.16.M88.4 R48, [R238+0x1000] ;  /* 0x00100000ee30783b */ /* 0x000fe20000000200 */
[C---:B------:R-:W-:Y:S02]  /*38a0*/  IADD3 R241, R238.reuse, 0x2800, RZ ;  /* 0x00002800eef17810 */ /* 0x040fe40007ffe0ff */
[----:B------:R-:W-:-:S04]  /*38b0*/  IADD3 R240, R238, 0x3000, RZ ;  /* 0x00003000eef07810 */ /* 0x000fc80007ffe0ff */
[C---:B------:R-:W-:Y:S08]  /*38c0*/  HMMA.16816.F32 R116, R20.reuse, R84, R172 ;  /* 0x000000541474723c */ /* 0x040ff000000018ac */
[C---:B------:R-:W-:Y:S08]  /*38d0*/  HMMA.16816.F32 R112, R20.reuse, R88, R168 ;  /* 0x000000581470723c */ /* 0x040ff000000018a8 */
[C---:B------:R-:W-:Y:S08]  /*38e0*/  HMMA.16816.F32 R104, R20.reuse, R62, R228 ;  /* 0x0000003e1468723c */ /* 0x040ff000000018e4 */
[C---:B------:R-:W-:Y:S08]  /*38f0*/  HMMA.16816.F32 R96, R20.reuse, R70, R224 ;  /* 0x000000461460723c */ /* 0x040ff000000018e0 */
[C---:B------:R-:W-:Y:S08]  /*3900*/  HMMA.16816.F32 R80, R20.reuse, R82, R216 ;  /* 0x000000521450723c */ /* 0x040ff000000018d8 */
[C---:B------:R-:W-:Y:S01]  /*3910*/  HMMA.16816.F32 R72, R20.reuse, R86, R212 ;  /* 0x000000561448723c */ /* 0x040fe200000018d4 */
[----:B------:R-:W-:Y:S07]  /*3920*/  LDSM.16.M88.4 R84, [R232] ;  /* 0x00000000e854783b */ /* 0x000fee0000000200 */
[----:B------:R-:W-:Y:S01]  /*3930*/  HMMA.16816.F32 R64, R20, R90, R196 ;  /* 0x0000005a1440723c */ /* 0x000fe200000018c4 */
[----:B------:R-:W5:Y:S07]  /*3940*/  LDSM.16.M88.4 R20, [R236] ;  /* 0x00000000ec14783b */ /* 0x000f6e0000000200 */
[----:B-1----:R-:W-:Y:S01]  /*3950*/  HMMA.16816.F32 R168, R8, R40, R16 ;  /* 0x0000002808a8723c */ /* 0x002fe20000001810 */
[----:B------:R-:W1:Y:S07]  /*3960*/  LDSM.16.M88.4 R16, [R236+0x2000] ;  /* 0x00200000ec10783b */ /* 0x000e6e0000000200 */
[-C--:B--2---:R-:W-:Y:S01]  /*3970*/  HMMA.16816.F32 R60, R12, R26.reuse, R56 ;  /* 0x0000001a0c3c723c */ /* 0x084fe20000001838 */
[----:B------:R-:W2:Y:S07]  /*3980*/  LDSM.16.M88.4 R56, [R232+0x800] ;  /* 0x00080000e838783b */ /* 0x000eae0000000200 */
[----:B------:R-:W-:Y:S08]  /*3990*/  HMMA.16816.F32 R68, R8, R26, R152 ;  /* 0x0000001a0844723c */ /* 0x000ff00000001898 */
[----:B---3--:R-:W-:Y:S08]  /*39a0*/  HMMA.16816.F32 R76, R12, R52, R76 ;  /* 0x000000340c4c723c */ /* 0x008ff0000000184c */
[C---:B------:R-:W-:Y:S08]  /*39b0*/  HMMA.16816.F32 R172, R8.reuse, R36, R176 ;  /* 0x0000002408ac723c */ /* 0x040ff000000018b0 */
[C---:B----4-:R-:W-:Y:S08]  /*39c0*/  HMMA.16816.F32 R176, R8.reuse, R32, R124 ;  /* 0x0000002008b0723c */ /* 0x050ff0000000187c */
[----:B------:R-:W-:Y:S08]  /*39d0*/  HMMA.16816.F32 R148, R8, R34, R148 ;  /* 0x000000220894723c */ /* 0x000ff00000001894 */
[C---:B------:R-:W-:Y:S08]  /*39e0*/  HMMA.16816.F32 R116, R12.reuse, R32, R116 ;  /* 0x000000200c74723c */ /* 0x040ff00000001874 */
[----:B------:R-:W-:Y:S08]  /*39f0*/  HMMA.16816.F32 R72, R12, R34, R72 ;  /* 0x000000220c48723c */ /* 0x000ff00000001848 */
[----:B-----5:R-:W-:Y:S08]  /*3a00*/  HMMA.16816.F32 R32, R20, R86, R60 ;  /* 0x000000561420723c */ /* 0x020ff0000000183c */
[C---:B------:R-:W-:Y:S08]  /*3a10*/  HMMA.16816.F32 R88, R8.reuse, R52, R208 ;  /* 0x000000340858723c */ /* 0x040ff000000018d0 */
[-C--:B------:R-:W-:Y:S08]  /*3a20*/  HMMA.16816.F32 R212, R8, R24.reuse, R164 ;  /* 0x0000001808d4723c */ /* 0x080ff000000018a4 */
[----:B------:R-:W-:Y:S08]  /*3a30*/  HMMA.16816.F32 R160, R12, R24, R160 ;  /* 0x000000180ca0723c */ /* 0x000ff000000018a0 */
[----:B-1----:R-:W-:Y:S08]  /*3a40*/  HMMA.16816.F32 R24, R16, R86, R68 ;  /* 0x000000561018723c */ /* 0x002ff00000001844 */
[-C--:B------:R-:W-:Y:S08]  /*3a50*/  HMMA.16816.F32 R124, R8, R54.reuse, R188 ;  /* 0x00000036087c723c */ /* 0x080ff000000018bc */
[----:B------:R-:W-:Y:S08]  /*3a60*/  HMMA.16816.F32 R108, R12, R54, R108 ;  /* 0x000000360c6c723c */ /* 0x000ff0000000186c */
[C---:B------:R-:W-:Y:S08]  /*3a70*/  HMMA.16816.F32 R164, R8.reuse, R48, R204 ;  /* 0x0000003008a4723c */ /* 0x040ff000000018cc */
        /* <DEDUP_REMOVED lines=13> */
[C---:B------:R-:W-:Y:S08]  /*3b50*/  HMMA.16816.F32 R248, R8.reuse, R28, R248 ;  /* 0x0000001c08f8723c */ /* 0x040ff000000018f8 */
[C---:B------:R-:W-:Y:S08]  /*3b60*/  HMMA.16816.F32 R184, R8.reuse, R46, R184 ;  /* 0x0000002e08b8723c */ /* 0x040ff000000018b8 */
[C---:B------:R-:W-:Y:S08]  /*3b70*/  HMMA.16816.F32 R180, R8.reuse, R42, R180 ;  /* 0x0000002a08b4723c */ /* 0x040ff000000018b4 */
[C---:B------:R-:W-:Y:S08]  /*3b80*/  HMMA.16816.F32 R156, R8.reuse, R38, R156 ;  /* 0x00000026089c723c */ /* 0x040ff0000000189c */
[----:B------:R-:W-:Y:S07]  /*3b90*/  HMMA.16816.F32 R144, R8, R30, R144 ;  /* 0x0000001e0890723c */ /* 0x000fee0000001890 */
[----:B------:R-:W-:Y:S01]  /*3ba0*/  IMNMX R10, R3, UR7, PT ;  /* 0x00000007030a7c17 */ /* 0x000fe2000b800200 */
[----:B--2---:R-:W-:Y:S01]  /*3bb0*/  HMMA.16816.F32 R40, R20, R56, R76 ;  /* 0x000000381428723c */ /* 0x004fe2000000184c */
[----:B------:R-:W-:-:S02]  /*3bc0*/  IMNMX R11, R5, UR7, PT ;  /* 0x00000007050b7c17 */ /* 0x000fc4000b800200 */
[----:B------:R-:W-:Y:S02]  /*3bd0*/  IMNMX R8, R100, UR7, PT ;  /* 0x0000000764087c17 */ /* 0x000fe4000b800200 */
[C---:B------:R-:W-:Y:S02]  /*3be0*/  IADD3 R3, R2.reuse, 0x1, RZ ;  /* 0x0000000102037810 */ /* 0x040fe40007ffe0ff */
[----:B------:R-:W-:Y:S01]  /*3bf0*/  IMNMX R9, R7, UR7, PT ;  /* 0x0000000707097c17 */ /* 0x000fe2000b800200 */
[----:B------:R-:W-:Y:S01]  /*3c00*/  HMMA.16816.F32 R36, R16, R56, R88 ;  /* 0x000000381024723c */ /* 0x000fe20000001858 */
[----:B------:R-:W-:Y:S02]  /*3c10*/  IADD3 R5, R2, 0x8, RZ ;  /* 0x0000000802057810 */ /* 0x000fe40007ffe0ff */
[C---:B------:R-:W-:Y:S02]  /*3c20*/  ISETP.GE.AND P4, PT, R3.reuse, R8, PT ;  /* 0x000000080300720c */ /* 0x040fe40003f86270 */
[----:B------:R-:W-:-:S02]  /*3c30*/  ISETP.GE.AND P3, PT, R3, R10, PT ;  /* 0x0000000a0300720c */ /* 0x000fc40003f66270 */
[C---:B------:R-:W-:Y:S01]  /*3c40*/  ISETP.GE.AND P0, PT, R3.reuse, R9, PT ;  /* 0x000000090300720c */ /* 0x040fe20003f06270 */
[-C--:B------:R-:W-:Y:S01]  /*3c50*/  HMMA.16816.F32 R28, R20, R58.reuse, R108 ;  /* 0x0000003a141c723c */ /* 0x080fe2000000186c */
[----:B------:R-:W-:Y:S02]  /*3c60*/  ISETP.GE.AND P1, PT, R3, R11, PT ;  /* 0x0000000b0300720c */ /* 0x000fe40003f26270 */
[C---:B------:R-:W-:Y:S02]  /*3c70*/  ISETP.GE.AND P5, PT, R5.reuse, R8, PT ;  /* 0x000000080500720c */ /* 0x040fe40003fa6270 */
[----:B------:R-:W-:Y:S02]  /*3c80*/  ISETP.GE.AND P2, PT, R5, R10, PT ;  /* 0x0000000a0500720c */ /* 0x000fe40003f46270 */
[----:B------:R-:W-:Y:S01]  /*3c90*/  IADD3 R3, R2, 0x9, RZ ;  /* 0x0000000902037810 */ /* 0x000fe20007ffe0ff */
[----:B------:R-:W-:Y:S01]  /*3ca0*/  HMMA.16816.F32 R44, R16, R58, R124 ;  /* 0x0000003a102c723c */ /* 0x000fe2000000187c */
[----:B------:R-:W-:-:S02]  /*3cb0*/  FSEL R188, R32, -INF , !P5 ;  /* 0xff80000020bc7808 */ /* 0x000fc40006800000 */
[----:B------:R-:W-:Y:S02]  /*3cc0*/  FSEL R189, R34, -INF , !P2 ;  /* 0xff80000022bd7808 */ /* 0x000fe40005000000 */
[C---:B------:R-:W-:Y:S02]  /*3cd0*/  ISETP.GE.AND P6, PT, R5.reuse, R9, PT ;  /* 0x000000090500720c */ /* 0x040fe40003fc6270 */
[----:B------:R-:W-:Y:S01]  /*3ce0*/  ISETP.GE.AND P5, PT, R5, R11, PT ;  /* 0x0000000b0500720c */ /* 0x000fe20003fa6270 */
[----:B-1----:R-:W-:Y:S01]  /*3cf0*/  HMMA.16816.F32 R52, R20, R12, R52 ;  /* 0x0000000c1434723c */ /* 0x002fe20000001834 */
[----:B------:R-:W-:Y:S02]  /*3d00*/  ISETP.GE.AND P2, PT, R3, R9, PT ;  /* 0x000000090300720c */ /* 0x000fe40003f46270 */
[----:B------:R-:W-:Y:S02]  /*3d10*/  FSEL R61, R24, -INF , !P6 ;  /* 0xff800000183d7808 */ /* 0x000fe40007000000 */
[----:B------:R-:W-:-:S02]  /*3d20*/  FSEL R67, R26, -INF , !P5 ;  /* 0xff8000001a437808 */ /* 0x000fc40006800000 */
[----:B------:R-:W-:Y:S02]  /*3d30*/  FSEL R60, R25, -INF , !P2 ;  /* 0xff800000193c7808 */ /* 0x000fe40005000000 */
[C---:B------:R-:W-:Y:S02]  /*3d40*/  ISETP.GE.AND P6, PT, R3.reuse, R8, PT ;  /* 0x000000080300720c */ /* 0x040fe40003fc6270 */
[C---:B------:R-:W-:Y:S02]  /*3d50*/  ISETP.GE.AND P5, PT, R3.reuse, R11, PT ;  /* 0x0000000b0300720c */ /* 0x040fe40003fa6270 */
[----:B------:R-:W-:Y:S02]  /*3d60*/  ISETP.GE.AND P2, PT, R3, R10, PT ;  /* 0x0000000a0300720c */ /* 0x000fe40003f46270 */
[----:B------:R-:W-:Y:S02]  /*3d70*/  IADD3 R3, R2, 0x10, RZ ;  /* 0x0000001002037810 */ /* 0x000fe40007ffe0ff */
[----:B------:R-:W-:-:S02]  /*3d80*/  FSEL R66, R27, -INF , !P5 ;  /* 0xff8000001b427808 */ /* 0x000fc40006800000 */
[----:B------:R-:W-:Y:S01]  /*3d90*/  ISETP.GE.AND P5, PT, R3, R8, PT ;  /* 0x000000080300720c */ /* 0x000fe20003fa6270 */
[----:B------:R-:W1:Y:S01]  /*3da0*/  LDSM.16.M88.4 R24, [R232+0x1800] ;  /* 0x00180000e818783b */ /* 0x000e620000000200 */
[----:B------:R-:W-:Y:S02]  /*3db0*/  FSEL R141, R33, -INF , !P6 ;  /* 0xff800000218d7808 */ /* 0x000fe40007000000 */
[----:B------:R-:W-:Y:S02]  /*3dc0*/  FSEL R143, R35, -INF , !P2 ;  /* 0xff800000238f7808 */ /* 0x000fe40005000000 */
[----:B------:R-:W-:Y:S01]  /*3dd0*/  FSEL R140, R40, -INF , !P5 ;  /* 0xff800000288c7808 */ /* 0x000fe20006800000 */
[----:B------:R-:W-:Y:S01]  /*3de0*/  HMMA.16816.F32 R32, R16, R12, R164 ;  /* 0x0000000c1020723c */ /* 0x000fe200000018a4 */
[C---:B------:R-:W-:Y:S02]  /*3df0*/  ISETP.GE.AND P2, PT, R3.reuse, R10, PT ;  /* 0x0000000a0300720c */ /* 0x040fe40003f46270 */
[----:B------:R-:W-:-:S02]  /*3e00*/  ISETP.GE.AND P6, PT, R3, R9, PT ;  /* 0x000000090300720c */ /* 0x000fc40003fc6270 */
[----:B------:R-:W-:Y:S02]  /*3e10*/  ISETP.GE.AND P5, PT, R3, R11, PT ;  /* 0x0000000b0300720c */ /* 0x000fe40003fa6270 */
[----:B------:R-:W-:Y:S02]  /*3e20*/  IADD3 R3, R2, 0x11, RZ ;  /* 0x0000001102037810 */ /* 0x000fe40007ffe0ff */
[----:B------:R-:W-:Y:S02]  /*3e30*/  FSEL R142, R42, -INF , !P2 ;  /* 0xff8000002a8e7808 */ /* 0x000fe40005000000 */
[----:B------:R-:W-:Y:S02]  /*3e40*/  ISETP.GE.AND P2, PT, R3, R8, PT ;  /* 0x000000080300720c */ /* 0x000fe40003f46270 */
[----:B------:R-:W-:Y:S02]  /*3e50*/  FSEL R68, R38, -INF , !P5 ;  /* 0xff80000026447808 */ /* 0x000fe40006800000 */
[----:B------:R-:W-:-:S02]  /*3e60*/  FSEL R127, R41, -INF , !P2 ;  /* 0xff800000297f7808 */ /* 0x000fc40005000000 */
[C---:B------:R-:W-:Y:S02]  /*3e70*/  ISETP.GE.AND P5, PT, R3.reuse, R9, PT ;  /* 0x000000090300720c */ /* 0x040fe40003fa6270 */
[----:B------:R-:W-:Y:S02]  /*3e80*/  ISETP.GE.AND P2, PT, R3, R11, PT ;  /* 0x0000000b0300720c */ /* 0x000fe40003f46270 */
[----:B------:R-:W-:Y:S02]  /*3e90*/  IADD3 R5, R2, 0x18, RZ ;  /* 0x0000001802057810 */ /* 0x000fe40007ffe0ff */
[----:B------:R-:W-:Y:S02]  /*3ea0*/  FSEL R65, R36, -INF , !P6 ;  /* 0xff80000024417808 */ /* 0x000fe40007000000 */
[----:B------:R-:W-:Y:S02]  /*3eb0*/  FSEL R64, R37, -INF , !P5 ;  /* 0xff80000025407808 */ /* 0x000fe40006800000 */
[----:B------:R-:W-:-:S02]  /*3ec0*/  FSEL R88, R39, -INF , !P2 ;  /* 0xff80000027587808 */ /* 0x000fc40005000000 */
[----:B------:R-:W-:Y:S01]  /*3ed0*/  ISETP.GE.AND P6, PT, R3, R10, PT ;  /* 0x0000000a0300720c */ /* 0x000fe20003fc6270 */
[C---:B------:R-:W-:Y:S01]  /*3ee0*/  HMMA.16816.F32 R36, R20.reuse, R14, R104 ;  /* 0x0000000e1424723c */ /* 0x040fe20000001868 */
[C---:B------:R-:W-:Y:S02]  /*3ef0*/  ISETP.GE.AND P5, PT, R5.reuse, R8, PT ;  /* 0x000000080500720c */ /* 0x040fe40003fa6270 */
[----:B------:R-:W-:Y:S02]  /*3f00*/  ISETP.GE.AND P2, PT, R5, R10, PT ;  /* 0x0000000a0500720c */ /* 0x000fe40003f46270 */
[----:B------:R-:W-:Y:S02]  /*3f10*/  IADD3 R3, R2, 0x19, RZ ;  /* 0x0000001902037810 */ /* 0x000fe40007ffe0ff */
[----:B------:R-:W-:Y:S01]  /*3f20*/  FSEL R138, R43, -INF , !P6 ;  /* 0xff8000002b8a7808 */ /* 0x000fe20007000000 */
[----:B-1----:R-:W-:Y:S01]  /*3f30*/  HMMA.16816.F32 R48, R20, R24, R48 ;  /* 0x000000181430723c */ /* 0x002fe20000001830 */
[----:B------:R-:W-:-:S02]  /*3f40*/  FSEL R126, R28, -INF , !P5 ;  /* 0xff8000001c7e7808 */ /* 0x000fc40006800000 */
[----:B------:R-:W-:Y:S02]  /*3f50*/  FSEL R137, R30, -INF , !P2 ;  /* 0xff8000001e897808 */ /* 0x000fe40005000000 */
[C---:B------:R-:W-:Y:S02]  /*3f60*/  ISETP.GE.AND P6, PT, R5.reuse, R9, PT ;  /* 0x000000090500720c */ /* 0x040fe40003fc6270 */
[----:B------:R-:W-:Y:S01]  /*3f70*/  ISETP.GE.AND P5, PT, R5, R11, PT ;  /* 0x0000000b0500720c */ /* 0x000fe20003fa6270 */
[----:B------:R-:W-:Y:S01]  /*3f80*/  HMMA.16816.F32 R40, R16, R14, R152 ;  /* 0x0000000e1028723c */ /* 0x000fe20000001898 */
[----:B------:R-:W-:Y:S01]  /*3f90*/  ISETP.GE.AND P2, PT, R3, R9, PT ;  /* 0x000000090300720c */ /* 0x000fe20003f46270 */
[----:B------:R-:W1:Y:S01]  /*3fa0*/  LDSM.16.M88.4 R12, [R232+0x2000] ;  /* 0x00200000e80c783b */ /* 0x000e620000000200 */
        /* <DEDUP_REMOVED lines=8> */
[----:B------:R-:W-:Y:S02]  /*4030*/  ISETP.GE.AND P5, PT, R3, R8, PT ;  /* 0x000000080300720c */ /* 0x000fe40003fa6270 */
        /* <DEDUP_REMOVED lines=11> */
[----:B------:R-:W-:Y:S01]  /*40f0*/  FSEL R191, R53, -INF , !P2 ;  /* 0xff80000035bf7808 */ /* 0x000fe20005000000 */
[----:B-1----:R-:W-:Y:S01]  /*4100*/  HMMA.16816.F32 R56, R20, R12, R128 ;  /* 0x0000000c1438723c */ /* 0x002fe20000001880 */
[----:B------:R-:W-:-:S02]  /*4110*/  ISETP.GE.AND P5, PT, R3, R9, PT ;  /* 0x000000090300720c */ /* 0x000fc40003fa6270 */
[----:B------:R-:W-:Y:S02]  /*4120*/  ISETP.GE.AND P2, PT, R3, R11, PT ;  /* 0x0000000b0300720c */ /* 0x000fe40003f46270 */
[----:B------:R-:W-:Y:S02]  /*4130*/  IADD3 R5, R2, 0x28, RZ ;  /* 0x0000002802057810 */ /* 0x000fe40007ffe0ff */
[----:B------:R-:W-:Y:S01]  /*4140*/  FSEL R195, R32, -INF , !P6 ;  /* 0xff80000020c37808 */ /* 0x000fe20007000000 */
[----:B------:R-:W-:Y:S01]  /*4150*/  HMMA.16816.F32 R44, R16, R12, R168 ;  /* 0x0000000c102c723c */ /* 0x000fe200000018a8 */
[----:B------:R-:W-:Y:S02]  /*4160*/  FSEL R190, R33, -INF , !P5 ;  /* 0xff80000021be7808 */ /* 0x000fe40006800000 */
[----:B------:R-:W-:Y:S02]  /*4170*/  FSEL R192, R35, -INF , !P2 ;  /* 0xff80000023c07808 */ /* 0x000fe40005000000 */
[----:B------:R-:W-:-:S02]  /*4180*/  ISETP.GE.AND P6, PT, R3, R10, PT ;  /* 0x0000000a0300720c */ /* 0x000fc40003fc6270 */
[C---:B------:R-:W-:Y:S01]  /*4190*/  ISETP.GE.AND P5, PT, R5.reuse, R8, PT ;  /* 0x000000080500720c */ /* 0x040fe20003fa6270 */
[-C--:B------:R-:W-:Y:S01]  /*41a0*/  HMMA.16816.F32 R32, R20, R26.reuse, R96 ;  /* 0x0000001a1420723c */ /* 0x080fe20000001860 */
[----:B------:R-:W-:Y:S02]  /*41b0*/  ISETP.GE.AND P2, PT, R5, R10, PT ;  /* 0x0000000a0500720c */ /* 0x000fe40003f46270 */
[----:B------:R-:W-:Y:S02]  /*41c0*/  IADD3 R3, R2, 0x29, RZ ;  /* 0x0000002902037810 */ /* 0x000fe40007ffe0ff */
[----:B------:R-:W-:Y:S02]  /*41d0*/  FSEL R167, R55, -INF , !P6 ;  /* 0xff80000037a77808 */ /* 0x000fe40007000000 */
[----:B------:R-:W-:Y:S01]  /*41e0*/  FSEL R164, R36, -INF , !P5 ;  /* 0xff80000024a47808 */ /* 0x000fe20006800000 */
[----:B------:R-:W-:Y:S01]  /*41f0*/  HMMA.16816.F32 R52, R16, R26, R184 ;  /* 0x0000001a1034723c */ /* 0x000fe200000018b8 */
[----:B------:R-:W-:Y:S01]  /*4200*/  FSEL R166, R38, -INF , !P2 ;  /* 0xff80000026a67808 */ /* 0x000fe20005000000 */
[----:B------:R-:W1:Y:S01]  /*4210*/  LDSM.16.M88.4 R24, [R232+0x2800] ;  /* 0x00280000e818783b */ /* 0x000e620000000200 */
[----:B------:R-:W-:-:S02]  /*4220*/  ISETP.GE.AND P6, PT, R5, R9, PT ;  /* 0x000000090500720c */ /* 0x000fc40003fc6270 */
[----:B------:R-:W-:Y:S02]  /*4230*/  ISETP.GE.AND P5, PT, R5, R11, PT ;  /* 0x0000000b0500720c */ /* 0x000fe40003fa6270 */
[----:B------:R-:W-:Y:S02]  /*4240*/  ISETP.GE.AND P2, PT, R3, R9, PT ;  /* 0x000000090300720c */ /* 0x000fe40003f46270 */
[----:B------:R-:W-:Y:S02]  /*4250*/  FSEL R165, R40, -INF , !P6 ;  /* 0xff80000028a57808 */ /* 0x000fe40007000000 */
[----:B------:R-:W-:Y:S02]  /*4260*/  FSEL R184, R42, -INF , !P5 ;  /* 0xff8000002ab87808 */ /* 0x000fe40006800000 */
[----:B------:R-:W-:Y:S02]  /*4270*/  FSEL R155, R41, -INF , !P2 ;  /* 0xff800000299b7808 */ /* 0x000fe40005000000 */
[----:B------:R-:W-:-:S02]  /*4280*/  ISETP.GE.AND P6, PT, R3, R8, PT ;  /* 0x000000080300720c */ /* 0x000fc40003fc6270 */
[C---:B------:R-:W-:Y:S02]  /*4290*/  ISETP.GE.AND P5, PT, R3.reuse, R11, PT ;  /* 0x0000000b0300720c */ /* 0x040fe40003fa6270 */
[----:B------:R-:W-:Y:S02]  /*42a0*/  ISETP.GE.AND P2, PT, R3, R10, PT ;  /* 0x0000000a0300720c */ /* 0x000fe40003f46270 */
[----:B------:R-:W-:Y:S02]  /*42b0*/  IADD3 R3, R2, 0x30, RZ ;  /* 0x0000003002037810 */ /* 0x000fe40007ffe0ff */
[----:B------:R-:W-:Y:S02]  /*42c0*/  FSEL R154, R43, -INF , !P5 ;  /* 0xff8000002b9a7808 */ /* 0x000fe40006800000 */
[----:B------:R-:W-:Y:S02]  /*42d0*/  ISETP.GE.AND P5, PT, R3, R8, PT ;  /* 0x000000080300720c */ /* 0x000fe40003fa6270 */
[----:B------:R-:W-:-:S02]  /*42e0*/  FSEL R152, R37, -INF , !P6 ;  /* 0xff80000025987808 */ /* 0x000fc40007000000 */
[----:B------:R-:W-:Y:S02]  /*42f0*/  FSEL R153, R39, -INF , !P2 ;  /* 0xff80000027997808 */ /* 0x000fe40005000000 */
[----:B------:R-:W-:Y:S01]  /*4300*/  FSEL R198, R48, -INF , !P5 ;  /* 0xff80000030c67808 */ /* 0x000fe20006800000 */
[----:B------:R-:W-:Y:S01]  /*4310*/  HMMA.16816.F32 R36, R16, R14, R180 ;  /* 0x0000000e1024723c */ /* 0x000fe200000018b4 */
[C---:B------:R-:W-:Y:S02]  /*4320*/  ISETP.GE.AND P2, PT, R3.reuse, R10, PT ;  /* 0x0000000a0300720c */ /* 0x040fe40003f46270 */
[C---:B------:R-:W-:Y:S02]  /*4330*/  ISETP.GE.AND P6, PT, R3.reuse, R9, PT ;  /* 0x000000090300720c */ /* 0x040fe40003fc6270 */
[----:B------:R-:W-:Y:S02]  /*4340*/  ISETP.GE.AND P5, PT, R3, R11, PT ;  /* 0x0000000b0300720c */ /* 0x000fe40003fa6270 */
[----:B------:R-:W-:-:S02]  /*4350*/  IADD3 R3, R2, 0x31, RZ ;  /* 0x0000003102037810 */ /* 0x000fc40007ffe0ff */
[----:B------:R-:W-:Y:S01]  /*4360*/  FSEL R197, R50, -INF , !P2 ;  /* 0xff80000032c57808 */ /* 0x000fe20005000000 */
[----:B-1----:R-:W-:Y:S01]  /*4370*/  HMMA.16816.F32 R40, R16, R24, R172 ;  /* 0x000000181028723c */ /* 0x002fe200000018ac */
[----:B------:R-:W-:Y:S02]  /*4380*/  ISETP.GE.AND P2, PT, R3, R8, PT ;  /* 0x000000080300720c */ /* 0x000fe40003f46270 */
[----:B------:R-:W-:Y:S02]  /*4390*/  FSEL R200, R30, -INF , !P5 ;  /* 0xff8000001ec87808 */ /* 0x000fe40006800000 */
[----:B------:R-:W-:Y:S02]  /*43a0*/  FSEL R186, R49, -INF , !P2 ;  /* 0xff80000031ba7808 */ /* 0x000fe40005000000 */
[C---:B------:R-:W-:Y:S02]  /*43b0*/  ISETP.GE.AND P5, PT, R3.reuse, R9, PT ;  /* 0x000000090300720c */ /* 0x040fe40003fa6270 */
[----:B------:R-:W-:-:S02]  /*43c0*/  ISETP.GE.AND P2, PT, R3, R11, PT ;  /* 0x0000000b0300720c */ /* 0x000fc40003f46270 */
[----:B------:R-:W-:Y:S02]  /*43d0*/  IADD3 R5, R2, 0x38, RZ ;  /* 0x0000003802057810 */ /* 0x000fe40007ffe0ff */
[----:B------:R-:W-:Y:S02]  /*43e0*/  FSEL R199, R28, -INF , !P6 ;  /* 0xff8000001cc77808 */ /* 0x000fe40007000000 */
[----:B------:R-:W-:Y:S02]  /*43f0*/  FSEL R185, R29, -INF , !P5 ;  /* 0xff8000001db97808 */ /* 0x000fe40006800000 */
[----:B------:R-:W-:Y:S02]  /*4400*/  FSEL R187, R31, -INF , !P2 ;  /* 0xff8000001fbb7808 */ /* 0x000fe40005000000 */
[----:B------:R-:W-:Y:S01]  /*4410*/  ISETP.GE.AND P6, PT, R3, R10, PT ;  /* 0x0000000a0300720c */ /* 0x000fe20003fc6270 */
[----:B------:R-:W-:Y:S01]  /*4420*/  HMMA.16816.F32 R28, R20, R14, R92 ;  /* 0x0000000e141c723c */ /* 0x000fe2000000185c */
[C---:B------:R-:W-:Y:S01]  /*4430*/  ISETP.GE.AND P5, PT, R5.reuse, R8, PT ;  /* 0x000000080500720c */ /* 0x040fe20003fa6270 */
[----:B------:R-:W1:Y:S01]  /*4440*/  LDSM.16.M88.4 R12, [R232+0x3000] ;  /* 0x00300000e80c783b */ /* 0x000e620000000200 */
[----:B------:R-:W-:-:S02]  /*4450*/  ISETP.GE.AND P2, PT, R5, R10, PT ;  /* 0x0000000a0500720c */ /* 0x000fc40003f46270 */
[----:B------:R-:W-:Y:S02]  /*4460*/  IADD3 R3, R2, 0x39, RZ ;  /* 0x0000003902037810 */ /* 0x000fe40007ffe0ff */
[----:B------:R-:W-:Y:S02]  /*4470*/  FSEL R171, R51, -INF , !P6 ;  /* 0xff80000033ab7808 */ /* 0x000fe40007000000 */
[----:B------:R-:W-:Y:S01]  /*4480*/  FSEL R168, R32, -INF , !P5 ;  /* 0xff80000020a87808 */ /* 0x000fe20006800000 */
[----:B------:R-:W-:Y:S01]  /*4490*/  HMMA.16816.F32 R48, R20, R24, R120 ;  /* 0x000000181430723c */ /* 0x000fe20000001878 */
[----:B------:R-:W-:Y:S02]  /*44a0*/  FSEL R170, R34, -INF , !P2 ;  /* 0xff80000022aa7808 */ /* 0x000fe40005000000 */
[C---:B------:R-:W-:Y:S02]  /*44b0*/  ISETP.GE.AND P6, PT, R5.reuse, R9, PT ;  /* 0x000000090500720c */ /* 0x040fe40003fc6270 */
        /* <DEDUP_REMOVED lines=13> */
[----:B------:R-:W-:Y:S01]  /*4590*/  FSEL R202, R56, -INF , !P5 ;  /* 0xff80000038ca7808 */ /* 0x000fe20006800000 */
[C---:B------:R-:W-:Y:S01]  /*45a0*/  HMMA.16816.F32 R32, R20.reuse, R26, R80 ;  /* 0x0000001a1420723c */ /* 0x040fe20000001850 */
[C---:B------:R-:W-:Y:S02]  /*45b0*/  ISETP.GE.AND P2, PT, R3.reuse, R10, PT ;  /* 0x0000000a0300720c */ /* 0x040fe40003f46270 */
[C---:B------:R-:W-:Y:S02]  /*45c0*/  ISETP.GE.AND P6, PT, R3.reuse, R9, PT ;  /* 0x000000090300720c */ /* 0x040fe40003fc6270 */
[----:B------:R-:W-:Y:S02]  /*45d0*/  ISETP.GE.AND P5, PT, R3, R11, PT ;  /* 0x0000000b0300720c */ /* 0x000fe40003fa6270 */
[----:B------:R-:W-:Y:S01]  /*45e0*/  IADD3 R3, R2, 0x41, RZ ;  /* 0x0000004102037810 */ /* 0x000fe20007ffe0ff */
[----:B-1----:R-:W-:Y:S01]  /*45f0*/  HMMA.16816.F32 R52, R20, R12, R116 ;  /* 0x0000000c1434723c */ /* 0x002fe20000001874 */
[----:B------:R-:W-:-:S02]  /*4600*/  FSEL R201, R58, -INF , !P2 ;  /* 0xff8000003ac97808 */ /* 0x000fc40005000000 */
[----:B------:R-:W-:Y:S02]  /*4610*/  ISETP.GE.AND P2, PT, R3, R8, PT ;  /* 0x000000080300720c */ /* 0x000fe40003f46270 */
[----:B------:R-:W-:Y:S02]  /*4620*/  FSEL R204, R46, -INF , !P5 ;  /* 0xff8000002ecc7808 */ /* 0x000fe40006800000 */
[----:B------:R-:W-:Y:S02]  /*4630*/  FSEL R182, R57, -INF , !P2 ;  /* 0xff80000039b67808 */ /* 0x000fe40005000000 */
[C---:B------:R-:W-:Y:S02]  /*4640*/  ISETP.GE.AND P5, PT, R3.reuse, R9, PT ;  /* 0x000000090300720c */ /* 0x040fe40003fa6270 */
[----:B------:R-:W-:Y:S02]  /*4650*/  ISETP.GE.AND P2, PT, R3, R11, PT ;  /* 0x0000000b0300720c */ /* 0x000fe40003f46270 */
[----:B------:R-:W-:-:S02]  /*4660*/  IADD3 R5, R2, 0x48, RZ ;  /* 0x0000004802057810 */ /* 0x000fc40007ffe0ff */
[----:B------:R-:W-:Y:S02]  /*4670*/  FSEL R203, R44, -INF , !P6 ;  /* 0xff8000002ccb7808 */ /* 0x000fe40007000000 */
[----:B------:R-:W-:Y:S02]  /*4680*/  FSEL R181, R45, -INF , !P5 ;  /* 0xff8000002db57808 */ /* 0x000fe40006800000 */
[----:B------:R-:W-:Y:S02]  /*4690*/  FSEL R183, R47, -INF , !P2 ;  /* 0xff8000002fb77808 */ /* 0x000fe40005000000 */
[----:B------:R-:W-:Y:S01]  /*46a0*/  ISETP.GE.AND P6, PT, R3, R10, PT ;  /* 0x0000000a0300720c */ /* 0x000fe20003fc6270 */
[----:B------:R-:W-:Y:S01]  /*46b0*/  HMMA.16816.F32 R44, R16, R26, R156 ;  /* 0x0000001a102c723c */ /* 0x000fe2000000189c */
[C---:B------:R-:W-:Y:S01]  /*46c0*/  ISETP.GE.AND P5, PT, R5.reuse, R8, PT ;  /* 0x000000080500720c */ /* 0x040fe20003fa6270 */
[----:B------:R-:W1:Y:S01]  /*46d0*/  LDSM.16.M88.4 R24, [R232+0x3800] ;  /* 0x00380000e818783b */ /* 0x000e620000000200 */
[----:B------:R-:W-:Y:S01]  /*46e0*/  ISETP.GE.AND P2, PT, R5, R10, PT ;  /* 0x0000000a0500720c */ /* 0x000fe20003f46270 */
[----:B------:R-:W-:-:S04]  /*46f0*/  DEPBAR.LE SB0, 0x0 ;  /* 0x000080000000791a */ /* 0x000fc80000000000 */
[----:B------:R-:W-:Y:S02]  /*4700*/  IADD3 R3, R2, 0x49, RZ ;  /* 0x0000004902037810 */ /* 0x000fe40007ffe0ff */
[----:B------:R-:W-:Y:S02]  /*4710*/  FSEL R174, R59, -INF , !P6 ;  /* 0xff8000003bae7808 */ /* 0x000fe40007000000 */
[----:B------:R-:W-:Y:S02]  /*4720*/  FSEL R172, R28, -INF , !P5 ;  /* 0xff8000001cac7808 */ /* 0x000fe40006800000 */
[----:B------:R-:W-:Y:S01]  /*4730*/  FSEL R173, R30, -INF , !P2 ;  /* 0xff8000001ead7808 */ /* 0x000fe20005000000 */
[----:B------:R-:W-:Y:S01]  /*4740*/  BAR.SYNC.DEFER_BLOCKING 0x0 ;  /* 0x0000000000007b1d */ /* 0x000fe20000010000 */
        /* <DEDUP_REMOVED lines=15> */
[----:B------:R-:W-:-:S02]  /*4840*/  FSEL R156, R31, -INF , !P2 ;  /* 0xff8000001f9c7808 */ /* 0x000fc40005000000 */
[C---:B------:R-:W-:Y:S01]  /*4850*/  ISETP.GE.AND P2, PT, R3.reuse, R10, PT ;  /* 0x0000000a0300720c */ /* 0x040fe20003f46270 */
[----:B------:R1:W-:Y:S01]  /*4860*/  STL [R1+0x4], R5 ;  /* 0x0000040501007387 */ /* 0x0003e20000100800 */
[C---:B------:R-:W-:Y:S02]  /*4870*/  ISETP.GE.AND P6, PT, R3.reuse, R9, PT ;  /* 0x000000090300720c */ /* 0x040fe40003fc6270 */
[----:B------:R-:W-:Y:S01]  /*4880*/  ISETP.GE.AND P5, PT, R3, R11, PT ;  /* 0x0000000b0300720c */ /* 0x000fe20003fa6270 */
[----:B------:R-:W-:Y:S01]  /*4890*/  HMMA.16816.F32 R28, R16, R12, R176 ;  /* 0x0000000c101c723c */ /* 0x000fe200000018b0 */
[----:B------:R-:W-:Y:S02]  /*48a0*/  IADD3 R3, R2, 0x51, RZ ;  /* 0x0000005102037810 */ /* 0x000fe40007ffe0ff */
[----:B------:R-:W-:Y:S02]  /*48b0*/  FSEL R57, R42, -INF , !P5 ;  /* 0xff8000002a397808 */ /* 0x000fe40006800000 */
[----:B------:R-:W-:-:S02]  /*48c0*/  ISETP.GE.AND P5, PT, R3, R9, PT ;  /* 0x000000090300720c */ /* 0x000fc40003fa6270 */
[----:B------:R-:W-:Y:S02]  /*48d0*/  FSEL R224, R40, -INF , !P6 ;  /* 0xff80000028e07808 */ /* 0x000fe40007000000 */
[----:B------:R-:W-:Y:S02]  /*48e0*/  ISETP.GE.AND P6, PT, R3, R10, PT ;  /* 0x0000000a0300720c */ /* 0x000fe40003fc6270 */
[----:B------:R-:W-:Y:S02]  /*48f0*/  FSEL R221, R41, -INF , !P5 ;  /* 0xff80000029dd7808 */ /* 0x000fe40006800000 */
[----:B------:R-:W-:Y:S02]  /*4900*/  FSEL R252, R51, -INF , !P6 ;  /* 0xff80000033fc7808 */ /* 0x000fe40007000000 */
[----:B-1----:R-:W-:Y:S02]  /*4910*/  FSEL R5, R50, -INF , !P2 ;  /* 0xff80000032057808 */ /* 0x002fe40005000000 */
[----:B------:R-:W-:-:S03]  /*4920*/  ISETP.GE.AND P2, PT, R3, R8, PT ;  /* 0x000000080300720c */ /* 0x000fc60003f46270 */
[----:B------:R1:W-:Y:S01]  /*4930*/  STL [R1+0x14], R5 ;  /* 0x0000140501007387 */ /* 0x0003e20000100800 */
[----:B------:R-:W-:Y:S02]  /*4940*/  FSEL R226, R49, -INF , !P2 ;  /* 0xff80000031e27808 */ /* 0x000fe40005000000 */
[----:B------:R-:W-:Y:S01]  /*4950*/  ISETP.GE.AND P2, PT, R3, R11, PT ;  /* 0x0000000b0300720c */ /* 0x000fe20003f46270 */
[----:B------:R-:W-:Y:S01]  /*4960*/  STL [R1+0x10], R57 ;  /* 0x0000103901007387 */ /* 0x000fe20000100800 */
[C---:B------:R-:W-:Y:S02]  /*4970*/  IADD3 R3, R2.reuse, 0x59, RZ ;  /* 0x0000005902037810 */ /* 0x040fe40007ffe0ff */
[----:B------:R-:W-:Y:S02]  /*4980*/  FSEL R56, R43, -INF , !P2 ;  /* 0xff8000002b387808 */ /* 0x000fe40005000000 */
[-C--:B------:R-:W-:Y:S03]  /*4990*/  HMMA.16816.F32 R40, R16, R14.reuse, R148 ;  /* 0x0000000e1028723c */ /* 0x080fe60000001894 */
[----:B------:R-:W-:Y:S05]  /*49a0*/  STL [R1+0x8], R56 ;  /* 0x0000083801007387 */ /* 0x000fea0000100800 */
[----:B------:R-:W-:Y:S01]  /*49b0*/  HMMA.16816.F32 R12, R20, R14, R72 ;  /* 0x0000000e140c723c */ /* 0x000fe20000001848 */
[----:B-1----:R-:W-:-:S04]  /*49c0*/  IADD3 R5, R2, 0x58, RZ ;  /* 0x0000005802057810 */ /* 0x002fc80007ffe0ff */
[C---:B------:R-:W-:Y:S02]  /*49d0*/  ISETP.GE.AND P2, PT, R5.reuse, R8, PT ;  /* 0x000000080500720c */ /* 0x040fe40003f46270 */
[C---:B------:R-:W-:Y:S02]  /*49e0*/  ISETP.GE.AND P5, PT, R5.reuse, R10, PT ;  /* 0x0000000a0500720c */ /* 0x040fe40003fa6270 */
[----:B------:R-:W-:Y:S02]  /*49f0*/  FSEL R223, R32, -INF , !P2 ;  /* 0xff80000020df7808 */ /* 0x000fe40005000000 */
[C---:B------:R-:W-:Y:S02]  /*4a00*/  ISETP.GE.AND P2, PT, R5.reuse, R11, PT ;  /* 0x0000000b0500720c */ /* 0x040fe40003f46270 */
[----:B------:R-:W-:Y:S02]  /*4a10*/  ISETP.GE.AND P6, PT, R5, R9, PT ;  /* 0x000000090500720c */ /* 0x000fe40003fc6270 */
[----:B------:R-:W-:-:S02]  /*4a20*/  FSEL R225, R34, -INF , !P5 ;  /* 0xff80000022e17808 */ /* 0x000fc40006800000 */
[----:B------:R-:W-:Y:S02]  /*4a30*/  ISETP.GE.AND P5, PT, R3, R9, PT ;  /* 0x000000090300720c */ /* 0x000fe40003fa6270 */
[----:B------:R-:W-:Y:S02]  /*4a40*/  FSEL R5, R46, -INF , !P2 ;  /* 0xff8000002e057808 */ /* 0x000fe40005000000 */
[----:B------:R-:W-:Y:S02]  /*4a50*/  FSEL R219, R45, -INF , !P5 ;  /* 0xff8000002ddb7808 */ /* 0x000fe40006800000 */
[C---:B------:R-:W-:Y:S01]  /*4a60*/  ISETP.GE.AND P5, PT, R3.reuse, R10, PT ;  /* 0x0000000a0300720c */ /* 0x040fe20003fa6270 */
[----:B------:R1:W-:Y:S01]  /*4a70*/  STL [R1], R5 ;  /* 0x0000000501007387 */ /* 0x0003e20000100800 */
[----:B------:R-:W-:Y:S02]  /*4a80*/  ISETP.GE.AND P2, PT, R3, R11, PT ;  /* 0x0000000b0300720c */ /* 0x000fe40003f46270 */
[----:B------:R-:W-:-:S02]  /*4a90*/  FSEL R220, R35, -INF , !P5 ;  /* 0xff80000023dc7808 */ /* 0x000fc40006800000 */
[----:B------:R-:W-:Y:S02]  /*4aa0*/  FSEL R217, R44, -INF , !P6 ;  /* 0xff8000002cd97808 */ /* 0x000fe40007000000 */
[----:B------:R-:W-:Y:S02]  /*4ab0*/  FSEL R227, R47, -INF , !P2 ;  /* 0xff8000002fe37808 */ /* 0x000fe40005000000 */
[----:B------:R-:W-:Y:S01]  /*4ac0*/  ISETP.GE.AND P6, PT, R3, R8, PT ;  /* 0x000000080300720c */ /* 0x000fe20003fc6270 */
[----:B------:R-:W-:Y:S01]  /*4ad0*/  HMMA.16816.F32 R44, R20, R24, R112 ;  /* 0x00000018142c723c */ /* 0x000fe20000001870 */
[----:B------:R-:W-:Y:S02]  /*4ae0*/  IADD3 R3, R2, 0x61, RZ ;  /* 0x0000006102037810 */ /* 0x000fe40007ffe0ff */
[----:B------:R-:W-:-:S05]  /*4af0*/  FSEL R211, R33, -INF , !P6 ;  /* 0xff80000021d37808 */ /* 0x000fca0007000000 */
[----:B------:R-:W-:Y:S01]  /*4b00*/  HMMA.16816.F32 R32, R16, R84, R212 ;  /* 0x000000541020723c */ /* 0x000fe200000018d4 */
[----:B-1----:R-:W-:-:S07]  /*4b10*/  IADD3 R5, R2, 0x60, RZ ;  /* 0x0000006002057810 */ /* 0x002fce0007ffe0ff */
[----:B------:R-:W-:Y:S01]  /*4b20*/  HMMA.16816.F32 R16, R16, R26, R144 ;  /* 0x0000001a1010723c */ /* 0x000fe20000001890 */
[C---:B------:R-:W-:Y:S02]  /*4b30*/  ISETP.GE.AND P5, PT, R5.reuse, R8, PT ;  /* 0x000000080500720c */ /* 0x040fe40003fa6270 */
[C---:B------:R-:W-:Y:S02]  /*4b40*/  ISETP.GE.AND P2, PT, R5.reuse, R10, PT ;  /* 0x0000000a0500720c */ /* 0x040fe40003f46270 */
[----:B------:R-:W-:Y:S02]  /*4b50*/  FSEL R209, R52, -INF , !P5 ;  /* 0xff80000034d17808 */ /* 0x000fe40006800000 */
[----:B------:R-:W-:Y:S02]  /*4b60*/  ISETP.GE.AND P5, PT, R5, R11, PT ;  /* 0x0000000b0500720c */ /* 0x000fe40003fa6270 */
[----:B------:R-:W-:Y:S02]  /*4b70*/  FSEL R218, R54, -INF , !P2 ;  /* 0xff80000036da7808 */ /* 0x000fe40005000000 */
[----:B------:R-:W-:-:S02]  /*4b80*/  ISETP.GE.AND P2, PT, R3, R8, PT ;  /* 0x000000080300720c */ /* 0x000fc40003f46270 */
[----:B------:R-:W-:Y:S02]  /*4b90*/  FSEL R48, R30, -INF , !P5 ;  /* 0xff8000001e307808 */ /* 0x000fe40006800000 */
[-C--:B------:R-:W-:Y:S02]  /*4ba0*/  ISETP.GE.AND P6, PT, R5, R9.reuse, PT ;  /* 0x000000090500720c */ /* 0x080fe40003fc6270 */
[----:B------:R-:W-:Y:S01]  /*4bb0*/  ISETP.GE.AND P5, PT, R3, R9, PT ;  /* 0x000000090300720c */ /* 0x000fe20003fa6270 */
[----:B------:R1:W-:Y:S01]  /*4bc0*/  STL [R1+0xc], R48 ;  /* 0x00000c3001007387 */ /* 0x0003e20000100800 */
[----:B------:R-:W-:Y:S02]  /*4bd0*/  FSEL R206, R53, -INF , !P2 ;  /* 0xff80000035ce7808 */ /* 0x000fe40005000000 */
[----:B------:R-:W-:Y:S02]  /*4be0*/  ISETP.GE.AND P2, PT, R3, R11, PT ;  /* 0x0000000b0300720c */ /* 0x000fe40003f46270 */
[----:B------:R-:W-:-:S02]  /*4bf0*/  IADD3 R5, R2, 0x68, RZ ;  /* 0x0000006802057810 */ /* 0x000fc40007ffe0ff */
[----:B------:R-:W-:Y:S02]  /*4c00*/  FSEL R222, R28, -INF , !P6 ;  /* 0xff8000001cde7808 */ /* 0x000fe40007000000 */
[----:B------:R-:W-:Y:S02]  /*4c10*/  FSEL R216, R29, -INF , !P5 ;  /* 0xff8000001dd87808 */ /* 0x000fe40006800000 */
[-C--:B------:R-:W-:Y:S02]  /*4c20*/  ISETP.GE.AND P6, PT, R3, R10.reuse, PT ;  /* 0x0000000a0300720c */ /* 0x080fe40003fc6270 */
[----:B------:R-:W-:Y:S02]  /*4c30*/  FSEL R247, R31, -INF , !P2 ;  /* 0xff8000001ff77808 */ /* 0x000fe40005000000 */
[C---:B------:R-:W-:Y:S01]  /*4c40*/  ISETP.GE.AND P5, PT, R5.reuse, R10, PT ;  /* 0x0000000a0500720c */ /* 0x040fe20003fa6270 */
[----:B------:R-:W-:Y:S01]  /*4c50*/  HMMA.16816.F32 R28, R20, R84, R160 ;  /* 0x00000054141c723c */ /* 0x000fe200000018a0 */
[----:B------:R-:W-:-:S02]  /*4c60*/  ISETP.GE.AND P2, PT, R5, R8, PT ;  /* 0x000000080500720c */ /* 0x000fc40003f46270 */
[----:B------:R-:W-:Y:S02]  /*4c70*/  IADD3 R3, R2, 0x69, RZ ;  /* 0x0000006902037810 */ /* 0x000fe40007ffe0ff */
[----:B------:R-:W-:Y:S02]  /*4c80*/  FSEL R205, R14, -INF , !P5 ;  /* 0xff8000000ecd7808 */ /* 0x000fe40006800000 */
[----:B------:R-:W-:Y:S01]  /*4c90*/  FSEL R178, R12, -INF , !P2 ;  /* 0xff8000000cb27808 */ /* 0x000fe20005000000 */
[----:B------:R-:W-:Y:S01]  /*4ca0*/  HMMA.16816.F32 R20, R20, R26, R132 ;  /* 0x0000001a1414723c */ /* 0x000fe20000001884 */
[----:B------:R-:W-:Y:S02]  /*4cb0*/  ISETP.GE.AND P5, PT, R3, R9, PT ;  /* 0x000000090300720c */ /* 0x000fe40003fa6270 */
[----:B------:R-:W-:Y:S02]  /*4cc0*/  ISETP.GE.AND P2, PT, R5, R11, PT ;  /* 0x0000000b0500720c */ /* 0x000fe40003f46270 */
[----:B------:R-:W-:-:S02]  /*4cd0*/  FSEL R208, R55, -INF , !P6 ;  /* 0xff80000037d07808 */ /* 0x000fc40007000000 */
[----:B------:R-:W-:Y:S02]  /*4ce0*/  FSEL R213, R41, -INF , !P5 ;  /* 0xff80000029d57808 */ /* 0x000fe40006800000 */
[----:B------:R-:W-:Y:S02]  /*4cf0*/  ISETP.GE.AND P6, PT, R5, R9, PT ;  /* 0x000000090500720c */ /* 0x000fe40003fc6270 */
[----:B------:R-:W-:Y:S02]  /*4d00*/  FSEL R215, R42, -INF , !P2 ;  /* 0xff8000002ad77808 */ /* 0x000fe40005000000 */
[C---:B------:R-:W-:Y:S02]  /*4d10*/  ISETP.GE.AND P5, PT, R3.reuse, R10, PT ;  /* 0x0000000a0300720c */ /* 0x040fe40003fa6270 */
[----:B------:R-:W-:Y:S02]  /*4d20*/  ISETP.GE.AND P2, PT, R3, R11, PT ;  /* 0x0000000b0300720c */ /* 0x000fe40003f46270 */
[----:B------:R-:W-:-:S02]  /*4d30*/  IADD3 R5, R2, 0x70, RZ ;  /* 0x0000007002057810 */ /* 0x000fc40007ffe0ff */
[----:B------:R-:W-:Y:S02]  /*4d40*/  FSEL R176, R15, -INF , !P5 ;  /* 0xff8000000fb07808 */ /* 0x000fe40006800000 */
[----:B------:R-:W-:Y:S02]  /*4d50*/  FSEL R214, R40, -INF , !P6 ;  /* 0xff80000028d67808 */ /* 0x000fe40007000000 */
[----:B------:R-:W-:Y:S02]  /*4d60*/  FSEL R212, R43, -INF , !P2 ;  /* 0xff8000002bd47808 */ /* 0x000fe40005000000 */
[-C--:B------:R-:W-:Y:S02]  /*4d70*/  ISETP.GE.AND P5, PT, R5, R8.reuse, PT ;  /* 0x000000080500720c */ /* 0x080fe40003fa6270 */
[----:B------:R-:W-:Y:S02]  /*4d80*/  ISETP.GE.AND P6, PT, R3, R8, PT ;  /* 0x000000080300720c */ /* 0x000fe40003fc6270 */
[----:B------:R-:W-:-:S02]  /*4d90*/  ISETP.GE.AND P2, PT, R5, R10, PT ;  /* 0x0000000a0500720c */ /* 0x000fc40003f46270 */
[----:B------:R-:W-:Y:S02]  /*4da0*/  IADD3 R3, R2, 0x71, RZ ;  /* 0x0000007102037810 */ /* 0x000fe40007ffe0ff */
[----:B------:R-:W-:Y:S02]  /*4db0*/  FSEL R160, R44, -INF , !P5 ;  /* 0xff8000002ca07808 */ /* 0x000fe40006800000 */
[----:B------:R-:W-:Y:S02]  /*4dc0*/  ISETP.GE.AND P5, PT, R5, R11, PT ;  /* 0x0000000b0500720c */ /* 0x000fe40003fa6270 */
[----:B------:R-:W-:Y:S02]  /*4dd0*/  FSEL R146, R46, -INF , !P2 ;  /* 0xff8000002e927808 */ /* 0x000fe40005000000 */
[----:B------:R-:W-:Y:S02]  /*4de0*/  ISETP.GE.AND P2, PT, R3, R8, PT ;  /* 0x000000080300720c */ /* 0x000fe40003f46270 */
[----:B------:R-:W-:-:S02]  /*4df0*/  FSEL R161, R13, -INF , !P6 ;  /* 0xff8000000da17808 */ /* 0x000fc40007000000 */
[----:B------:R-:W-:Y:S02]  /*4e00*/  FSEL R210, R38, -INF , !P5 ;  /* 0xff80000026d27808 */ /* 0x000fe40006800000 */
[-C--:B------:R-:W-:Y:S02]  /*4e10*/  ISETP.GE.AND P6, PT, R5, R9.reuse, PT ;  /* 0x000000090500720c */ /* 0x080fe40003fc6270 */
[----:B------:R-:W-:Y:S02]  /*4e20*/  ISETP.GE.AND P5, PT, R3, R9, PT ;  /* 0x000000090300720c */ /* 0x000fe40003fa6270 */
[----:B------:R-:W-:Y:S02]  /*4e30*/  FSEL R144, R45, -INF , !P2 ;  /* 0xff8000002d907808 */ /* 0x000fe40005000000 */
[----:B------:R-:W-:Y:S02]  /*4e40*/  ISETP.GE.AND P2, PT, R3, R11, PT ;  /* 0x0000000b0300720c */ /* 0x000fe40003f46270 */
[----:B------:R-:W-:-:S02]  /*4e50*/  FSEL R207, R36, -INF , !P6 ;  /* 0xff80000024cf7808 */ /* 0x000fc40007000000 */
[----:B------:R-:W-:Y:S02]  /*4e60*/  FSEL R177, R37, -INF , !P5 ;  /* 0xff80000025b17808 */ /* 0x000fe40006800000 */
[----:B------:R-:W-:Y:S02]  /*4e70*/  ISETP.GE.AND P6, PT, R3, R10, PT ;  /* 0x0000000a0300720c */ /* 0x000fe40003fc6270 */
[----:B------:R-:W-:Y:S02]  /*4e80*/  FSEL R179, R39, -INF , !P2 ;  /* 0xff80000027b37808 */ /* 0x000fe40005000000 */
[----:B------:R-:W-:Y:S02]  /*4e90*/  FSEL R36, R33, -INF , !P0 ;  /* 0xff80000021247808 */ /* 0x000fe40004000000 */
[----:B------:R-:W-:Y:S02]  /*4ea0*/  FSEL R37, R35, -INF , !P1 ;  /* 0xff80000023257808 */ /* 0x000fe40004800000 */
[----:B------:R-:W-:-:S02]  /*4eb0*/  ISETP.GE.AND P2, PT, R2, R8, PT ;  /* 0x000000080200720c */ /* 0x000fc40003f46270 */
[C---:B------:R-:W-:Y:S02]  /*4ec0*/  ISETP.GE.AND P5, PT, R2.reuse, R10, PT ;  /* 0x0000000a0200720c */ /* 0x040fe40003fa6270 */
[C---:B------:R-:W-:Y:S02]  /*4ed0*/  ISETP.GE.AND P0, PT, R2.reuse, R9, PT ;  /* 0x000000090200720c */ /* 0x040fe40003f06270 */
[C---:B------:R-:W-:Y:S02]  /*4ee0*/  IADD3 R3, R2.reuse, 0x78, RZ ;  /* 0x0000007802037810 */ /* 0x040fe40007ffe0ff */
[C---:B------:R-:W-:Y:S02]  /*4ef0*/  ISETP.GE.AND P1, PT, R2.reuse, R11, PT ;  /* 0x0000000b0200720c */ /* 0x040fe40003f26270 */
[----:B------:R-:W-:Y:S02]  /*4f00*/  IADD3 R2, R2, 0x79, RZ ;  /* 0x0000007902027810 */ /* 0x000fe40007ffe0ff */
[----:B------:R-:W-:-:S02]  /*4f10*/  FSEL R35, R32, -INF , !P0 ;  /* 0xff80000020237808 */ /* 0x000fc40004000000 */
[----:B------:R-:W-:Y:S02]  /*4f20*/  ISETP.GE.AND P0, PT, R2, R11, PT ;  /* 0x0000000b0200720c */ /* 0x000fe40003f06270 */
[----:B------:R-:W-:Y:S02]  /*4f30*/  FSEL R75, R31, -INF , !P3 ;  /* 0xff8000001f4b7808 */ /* 0x000fe40005800000 */
[----:B------:R-:W-:Y:S02]  /*4f40*/  FSEL R162, R19, -INF , !P0 ;  /* 0xff80000013a27808 */ /* 0x000fe40004000000 */
[----:B------:R-:W-:Y:S02]  /*4f50*/  PLOP3.LUT P0, PT, PT, PT, UP0, 0x80, 0x0 ;  /* 0x000000000000781c */ /* 0x000fe40003f0f008 */
[----:B------:R-:W-:Y:S02]  /*4f60*/  FSEL R72, R28, -INF , !P2 ;  /* 0xff8000001c487808 */ /* 0x000fe40005000000 */
[----:B------:R-:W-:-:S02]  /*4f70*/  ISETP.GE.AND P3, PT, R3, R9, PT ;  /* 0x000000090300720c */ /* 0x000fc40003f66270 */
[----:B------:R-:W-:Y:S02]  /*4f80*/  ISETP.GE.AND P2, PT, R3, R11, PT ;  /* 0x0000000b0300720c */ /* 0x000fe40003f46270 */
[----:B------:R-:W-:Y:S02]  /*4f90*/  FSEL R133, R47, -INF , !P6 ;  /* 0xff8000002f857808 */ /* 0x000fe40007000000 */
[----:B------:R-:W-:Y:S02]  /*4fa0*/  FSEL R73, R29, -INF , !P4 ;  /* 0xff8000001d497808 */ /* 0x000fe40006000000 */
[----:B------:R-:W-:Y:S02]  /*4fb0*/  FSEL R74, R30, -INF , !P5 ;  /* 0xff8000001e4a7808 */ /* 0x000fe40006800000 */
[----:B------:R-:W-:Y:S02]  /*4fc0*/  FSEL R147, R16, -INF , !P3 ;  /* 0xff80000010937808 */ /* 0x000fe40005800000 */
[----:B------:R-:W-:-:S02]  /*4fd0*/  FSEL R163, R18, -INF , !P2 ;  /* 0xff80000012a37808 */ /* 0x000fc40005000000 */
[C---:B------:R-:W-:Y:S02]  /*4fe0*/  ISETP.GE.AND P6, PT, R3.reuse, R8, PT ;  /* 0x000000080300720c */ /* 0x040fe40003fc6270 */
[----:B------:R-:W-:Y:S02]  /*4ff0*/  ISETP.GE.AND P4, PT, R3, R10, PT ;  /* 0x0000000a0300720c */ /* 0x000fe40003f86270 */
[C---:B------:R-:W-:Y:S02]  /*5000*/  ISETP.GE.AND P5, PT, R2.reuse, R8, PT ;  /* 0x000000080200720c */ /* 0x040fe40003fa6270 */
[C---:B------:R-:W-:Y:S02]  /*5010*/  ISETP.GE.AND P3, PT, R2.reuse, R10, PT ;  /* 0x0000000a0200720c */ /* 0x040fe40003f66270 */
        /* <DEDUP_REMOVED lines=8> */
[----:B-1----:R-:W2:Y:S01]  /*50a0*/  LDL.64 R230, [R1+0xa8] ;  /* 0x0000a80001e67983 */ /* 0x002ea20000100a00 */
[----:B------:R-:W-:Y:S01]  /*50b0*/  UIADD3 UR11, UR33, -0x2, URZ ;  /* 0xfffffffe210b7890 */ /* 0x000fe2000fffe03f */
[----:B------:R-:W-:Y:S01]  /*50c0*/  IMAD.U32 R5, RZ, RZ, UR4 ;  /* 0x00000004ff057e24 */ /* 0x000fe2000f8e00ff */
[----:B------:R-:W-:Y:S01]  /*50d0*/  BSSY B0, `(.L_x_164) ;  /* 0x0000065000007945 */ /* 0x000fe20003800000 */
[----:B------:R-:W-:Y:S01]  /*50e0*/  IMAD.U32 R7, RZ, RZ, UR4 ;  /* 0x00000004ff077e24 */ /* 0x000fe2000f8e00ff */
[----:B------:R-:W-:Y:S01]  /*50f0*/  USHF.R.S32.HI UR7, URZ, 0x1f, UR11 ;  /* 0x0000001f3f077899 */ /* 0x000fe2000801140b */
[----:B------:R-:W-:Y:S01]  /*5100*/  IMAD.U32 R17, RZ, RZ, UR4 ;  /* 0x00000004ff117e24 */ /* 0x000fe2000f8e00ff */
[----:B------:R-:W-:Y:S01]  /*5110*/  UIMAD UR5, UR5, UR11, URZ ;  /* 0x0000000b050572a4 */ /* 0x000fe2000f8e023f */
[----:B------:R-:W-:-:S02]  /*5120*/  IMAD.U32 R12, RZ, RZ, UR11 ;  /* 0x0000000bff0c7e24 */ /* 0x000fc4000f8e00ff */
[----:B------:R-:W-:Y:S01]  /*5130*/  IMAD.U32 R18, RZ, RZ, UR4 ;  /* 0x00000004ff127e24 */ /* 0x000fe2000f8e00ff */
[----:B------:R-:W-:Y:S01]  /*5140*/  UIMAD UR5, UR7, UR9, UR5 ;  /* 0x00000009070572a4 */ /* 0x000fe2000f8e0205 */
[----:B------:R-:W-:-:S04]  /*5150*/  IMAD.WIDE.U32 R12, R12, UR9, R102 ;  /* 0x000000090c0c7c25 */ /* 0x000fc8000f8e0066 */
[----:B------:R-:W-:Y:S01]  /*5160*/  IMAD.U32 R21, RZ, RZ, UR4 ;  /* 0x00000004ff157e24 */ /* 0x000fe2000f8e00ff */
[----:B------:R-:W-:Y:S02]  /*5170*/  IADD3 R3, R13, UR5, RZ ;  /* 0x000000050d037c10 */ /* 0x000fe4000fffe0ff */
[----:B--2---:R-:W-:-:S13]  /*5180*/  ISETP.GE.AND P1, PT, R230, c[0x0][0x220], PT ;  /* 0x00008800e6007a0c */ /* 0x004fda0003f26270 */
[----:B------:R-:W-:Y:S01]  /*5190*/  @!P1 MOV R15, c[0x0][0x19c] ;  /* 0x00006700000f9a02 */ /* 0x000fe20000000f00 */
[----:B------:R-:W-:Y:S01]  /*51a0*/  @!P1 IMAD.MOV.U32 R16, RZ, RZ, c[0x0][0x19c] ;  /* 0x00006700ff109624 */ /* 0x000fe200078e00ff */
[-C--:B------:R-:W-:Y:S01]  /*51b0*/  @!P1 LEA R5, P3, R5, R12.reuse, 0x5 ;  /* 0x0000000c05059211 */ /* 0x080fe200078628ff */
[----:B------:R-:W-:Y:S01]  /*51c0*/  @!P1 IMAD.MOV.U32 R20, RZ, RZ, c[0x0][0x19c] ;  /* 0x00006700ff149624 */ /* 0x000fe200078e00ff */
[----:B------:R-:W-:Y:S01]  /*51d0*/  @!P1 LEA R7, P2, R7, R12, 0x6 ;  /* 0x0000000c07079211 */ /* 0x000fe200078430ff */
[----:B------:R1:W-:Y:S01]  /*51e0*/  @P1 STS.128 [R246+0x4000], RZ ;  /* 0x004000fff6001388 */ /* 0x0003e20000000c00 */
[-C--:B------:R-:W-:Y:S01]  /*51f0*/  @!P1 LEA.HI.X R15, R17, R3.reuse, R15, 0x5, P3 ;  /* 0x00000003110f9211 */ /* 0x080fe200018f2c0f */
[----:B------:R-:W-:Y:S01]  /*5200*/  @!P1 IMAD.MOV.U32 R17, RZ, RZ, R3 ;  /* 0x000000ffff119224 */ /* 0x000fe200078e0003 */
[----:B------:R-:W-:Y:S01]  /*5210*/  @!P1 LEA.HI.X R16, R18, R3, R16, 0x6, P2 ;  /* 0x0000000312109211 */ /* 0x000fe200010f3410 */
[----:B------:R-:W-:Y:S01]  /*5220*/  @!P1 IMAD R20, R20, 0x60, RZ ;  /* 0x0000006014149824 */ /* 0x000fe200078e02ff */
[----:B------:R-:W-:-:S02]  /*5230*/  @!P1 LEA R28, P3, R7, c[0x0][0x168], 0x1 ;  /* 0x00005a00071c9a11 */ /* 0x000fc400078608ff */
[----:B------:R-:W-:Y:S02]  /*5240*/  @!P1 IADD3 R2, P4, R12, UR25, RZ ;  /* 0x000000190c029c10 */ /* 0x000fe4000ff9e0ff */
[----:B------:R-:W-:Y:S02]  /*5250*/  @!P1 LEA R30, P2, R5, c[0x0][0x168], 0x1 ;  /* 0x00005a00051e9a11 */ /* 0x000fe400078408ff */
[----:B------:R-:W-:Y:S02]  /*5260*/  @!P1 LEA.HI.X R29, R7, c[0x0][0x16c], R16, 0x1, P3 ;  /* 0x00005b00071d9a11 */ /* 0x000fe400018f0c10 */
[----:B------:R-:W-:Y:S02]  /*5270*/  @!P1 IADD3.X R14, R3, UR24, RZ, P4, !PT ;  /* 0x00000018030e9c10 */ /* 0x000fe4000a7fe4ff */
[----:B------:R-:W-:Y:S01]  /*5280*/  @!P1 LEA.HI.X R31, R5, c[0x0][0x16c], R15, 0x1, P2 ;  /* 0x00005b00051f9a11 */ /* 0x000fe200010f0c0f */
[----:B------:R-:W-:Y:S01]  /*5290*/  IMAD.U32 R5, RZ, RZ, UR4 ;  /* 0x00000004ff057e24 */ /* 0x000fe2000f8e00ff */
[----:B------:R-:W-:Y:S01]  /*52a0*/  @!P1 MOV R16, R12 ;  /* 0x0000000c00109202 */ /* 0x000fe20000000f00 */
[----:B------:R-:W-:Y:S01]  /*52b0*/  @!P1 IMAD.MOV.U32 R15, RZ, RZ, R3 ;  /* 0x000000ffff0f9224 */ /* 0x000fe200078e0003 */
[----:B------:R-:W-:-:S02]  /*52c0*/  @!P1 LEA R32, P4, R2, c[0x0][0x168], 0x1 ;  /* 0x00005a0002209a11 */ /* 0x000fc400078808ff */
[----:B------:R-:W-:Y:S01]  /*52d0*/  @!P1 MOV R7, c[0x0][0x19c] ;  /* 0x0000670000079a02 */ /* 0x000fe20000000f00 */
[----:B------:R-:W-:Y:S01]  /*52e0*/  @!P1 IMAD.WIDE.U32 R16, R5, 0x50, R16 ;  /* 0x0000005005109825 */ /* 0x000fe200078e0010 */
[----:B------:R-:W-:Y:S02]  /*52f0*/  @!P1 LEA.HI.X R33, R2, c[0x0][0x16c], R14, 0x1, P4 ;  /* 0x00005b0002219a11 */ /* 0x000fe400020f0c0e */
[----:B------:R-:W-:Y:S01]  /*5300*/  @!P1 LEA R26, P2, R12, c[0x0][0x168], 0x1 ;  /* 0x00005a000c1a9a11 */ /* 0x000fe200078408ff */
[----:B------:R-:W-:Y:S01]  /*5310*/  @!P1 IMAD.MOV.U32 R2, RZ, RZ, R12 ;  /* 0x000000ffff029224 */ /* 0x000fe200078e000c */
[----:B------:R-:W-:Y:S01]  /*5320*/  @!P1 LEA R22, P3, R16, c[0x0][0x168], 0x1 ;  /* 0x00005a0010169a11 */ /* 0x000fe200078608ff */
[----:B------:R-:W-:Y:S01]  /*5330*/  @!P1 IMAD.MOV.U32 R5, RZ, RZ, c[0x0][0x19c] ;  /* 0x00006700ff059624 */ /* 0x000fe200078e00ff */
[--C-:B------:R-:W-:Y:S01]  /*5340*/  @!P1 LEA.HI.X R27, R12, c[0x0][0x16c], R3.reuse, 0x1, P2 ;  /* 0x00005b000c1b9a11 */ /* 0x100fe200010f0c03 */
[----:B------:R-:W-:-:S04]  /*5350*/  @!P1 IMAD.WIDE.U32 R18, R18, 0x30, R2 ;  /* 0x0000003012129825 */ /* 0x000fc800078e0002 */
[----:B------:R-:W-:Y:S01]  /*5360*/  @!P1 IMAD R5, R5, 0x30, RZ ;  /* 0x0000003005059824 */ /* 0x000fe200078e02ff */
[C---:B------:R-:W-:Y:S01]  /*5370*/  @!P1 LEA R24, P4, R18.reuse, c[0x0][0x168], 0x1 ;  /* 0x00005a0012189a11 */ /* 0x040fe200078808ff */
[----:B------:R-:W-:Y:S01]  /*5380*/  @!P1 IMAD.MOV.U32 R14, RZ, RZ, R12 ;  /* 0x000000ffff0e9224 */ /* 0x000fe200078e000c */
[----:B------:R-:W-:Y:S01]  /*5390*/  @!PT LDS RZ, [RZ] ;  /* 0x00000000fffff984 */ /* 0x000fe20000000800 */
[----:B------:R-:W-:Y:S01]  /*53a0*/  @!PT LDS RZ, [RZ] ;  /* 0x00000000fffff984 */ /* 0x000fe20000000800 */
[----:B------:R-:W-:Y:S01]  /*53b0*/  @!PT LDS RZ, [RZ] ;  /* 0x00000000fffff984 */ /* 0x000fe20000000800 */
[----:B------:R1:W-:Y:S01]  /*53c0*/  @!P1 LDGSTS.E.BYPASS.LTC128B.128 [R246+0x4000], [R26.64] ;  /* 0x040000001af69fae */ /* 0x0003e2000b901d74 */
[----:B------:R-:W-:Y:S01]  /*53d0*/  @!P1 IMAD R7, R7, 0x50, RZ ;  /* 0x0000005007079824 */ /* 0x000fe200078e02ff */
[----:B------:R-:W-:Y:S01]  /*53e0*/  @!P1 IADD3 R5, R5, R19, RZ ;  /* 0x0000001305059210 */ /* 0x000fe20007ffe0ff */
[----:B------:R-:W-:Y:S01]  /*53f0*/  @!P1 IMAD.WIDE.U32 R14, R21, 0x60, R14 ;  /* 0x00000060150e9825 */ /* 0x000fe200078e000e */
[----:B------:R1:W-:Y:S02]  /*5400*/  @P1 STS.128 [R246+0x4800], RZ ;  /* 0x004800fff6001388 */ /* 0x0003e40000000c00 */
[----:B------:R-:W-:Y:S01]  /*5410*/  @!P1 LEA.HI.X R25, R18, c[0x0][0x16c], R5, 0x1, P4 ;  /* 0x00005b0012199a11 */ /* 0x000fe200020f0c05 */
[----:B------:R-:W-:Y:S01]  /*5420*/  @!P1 IMAD.IADD R7, R7, 0x1, R17 ;  /* 0x0000000107079824 */ /* 0x000fe200078e0211 */
[----:B------:R-:W-:Y:S01]  /*5430*/  @!PT LDS RZ, [RZ] ;  /* 0x00000000fffff984 */ /* 0x000fe20000000800 */
[----:B------:R-:W-:Y:S01]  /*5440*/  @!PT LDS RZ, [RZ] ;  /* 0x00000000fffff984 */ /* 0x000fe20000000800 */
[----:B------:R-:W-:Y:S01]  /*5450*/  @!PT LDS RZ, [RZ] ;  /* 0x00000000fffff984 */ /* 0x000fe20000000800 */
[----:B------:R1:W-:Y:S01]  /*5460*/  @!P1 LDGSTS.E.BYPASS.LTC128B.128 [R246+0x4800], [R32.64] ;  /* 0x0480000020f69fae */ /* 0x0003e2000b901d74 */
[----:B------:R-:W-:Y:S01]  /*5470*/  @!P1 IMAD.IADD R15, R20, 0x1, R15 ;  /* 0x00000001140f9824 */ /* 0x000fe200078e020f */
[----:B------:R-:W-:-:S02]  /*5480*/  @!P1 LEA R20, P2, R14, c[0x0][0x168], 0x1 ;  /* 0x00005a000e149a11 */ /* 0x000fc400078408ff */
[----:B------:R1:W-:Y:S01]  /*5490*/  @P1 STS.128 [R246+0x5000], RZ ;  /* 0x005000fff6001388 */ /* 0x0003e20000000c00 */
[----:B------:R-:W-:Y:S02]  /*54a0*/  @!P1 LEA.HI.X R23, R16, c[0x0][0x16c], R7, 0x1, P3 ;  /* 0x00005b0010179a11 */ /* 0x000fe400018f0c07 */
[----:B------:R-:W-:Y:S01]  /*54b0*/  @!P1 LEA.HI.X R21, R14, c[0x0][0x16c], R15, 0x1, P2 ;  /* 0x00005b000e159a11 */ /* 0x000fe200010f0c0f */
[----:B------:R-:W-:Y:S01]  /*54c0*/  @!PT LDS RZ, [RZ] ;  /* 0x00000000fffff984 */ /* 0x000fe20000000800 */
[----:B------:R-:W-:Y:S01]  /*54d0*/  @!PT LDS RZ, [RZ] ;  /* 0x00000000fffff984 */ /* 0x000fe20000000800 */
[----:B------:R-:W-:Y:S01]  /*54e0*/  @!PT LDS RZ, [RZ] ;  /* 0x00000000fffff984 */ /* 0x000fe20000000800 */
[----:B------:R1:W-:Y:S04]  /*54f0*/  @!P1 LDGSTS.E.BYPASS.LTC128B.128 [R246+0x5000], [R30.64] ;  /* 0x050000001ef69fae */ /* 0x0003e8000b901d74 */
[----:B------:R1:W-:Y:S04]  /*5500*/  @P1 STS.128 [R246+0x5800], RZ ;  /* 0x005800fff6001388 */ /* 0x0003e80000000c00 */
        /* <DEDUP_REMOVED lines=33> */
.L_x_165:
[----:B------:R-:W-:Y:S05]  /*5720*/  BSYNC B0 ;  /* 0x0000000000007941 */ /* 0x000fea0003800000 */
.L_x_164:
[----:B------:R-:W0:Y:S02]  /*5730*/  LDGDEPBAR ;  /* 0x00000000000079af */ /* 0x000e240000000000 */
.L_x_163:
[----:B-1----:R-:W-:Y:S01]  /*5740*/  FMNMX.FTZ R2, R35, R36, !PT ;  /* 0x0000002423027209 */ /* 0x002fe20007810000 */
        /* <DEDUP_REMOVED lines=59> */
[----:B------:R1:W-:Y:S01]  /*5b00*/  STL [R1+0x160], R222 ;  /* 0x000160de01007387 */ /* 0x0003e20000100800 */
[----:B------:R-:W-:Y:S02]  /*5b10*/  FMNMX.FTZ R2, R175, R2, !PT ;  /* 0x00000002af027209 */ /* 0x000fe40007810000 */
[----:B------:R-:W-:Y:S02]  /*5b20*/  FMNMX.FTZ R134, R219, R134, !PT ;  /* 0x00000086db867209 */ /* 0x000fe40007810000 */
[----:B------:R-:W-:-:S02]  /*5b30*/  FMNMX.FTZ R2, R157, R2, !PT ;  /* 0x000000029d027209 */ /* 0x000fc40007810000 */
[----:B------:R-:W-:Y:S02]  /*5b40*/  FMNMX.FTZ R134, R222, R134, !PT ;  /* 0x00000086de867209 */ /* 0x000fe40007810000 */
[----:B-1----:R-:W3:Y:S02]  /*5b50*/  LDL.LU R222, [R1] ;  /* 0x0000000001de7983 */ /* 0x002ee40000300800 */
[----:B------:R-:W-:Y:S02]  /*5b60*/  FMNMX.FTZ R134, R216, R134, !PT ;  /* 0x00000086d8867209 */ /* 0x000fe40007810000 */
[----:B------:R-:W-:Y:S01]  /*5b70*/  FMNMX.FTZ R2, R57, R2, !PT ;  /* 0x0000000239027209 */ /* 0x000fe20007810000 */
[----:B------:R-:W-:Y:S01]  /*5b80*/  STL [R1+0x164], R216 ;  /* 0x000164d801007387 */ /* 0x000fe20000100800 */
[----:B------:R-:W-:Y:S02]  /*5b90*/  FMNMX.FTZ R134, R214, R134, !PT ;  /* 0x00000086d6867209 */ /* 0x000fe40007810000 */
[----:B------:R-:W-:-:S02]  /*5ba0*/  FMNMX.FTZ R2, R56, R2, !PT ;  /* 0x0000000238027209 */ /* 0x000fc40007810000 */
[----:B------:R-:W-:-:S04]  /*5bb0*/  FMNMX.FTZ R134, R213, R134, !PT ;  /* 0x00000086d5867209 */ /* 0x000fc80007810000 */
[----:B------:R-:W-:-:S04]  /*5bc0*/  FMNMX.FTZ R134, R207, R134, !PT ;  /* 0x00000086cf867209 */ /* 0x000fc80007810000 */
[----:B------:R-:W-:-:S04]  /*5bd0*/  FMNMX.FTZ R134, R177, R134, !PT ;  /* 0x00000086b1867209 */ /* 0x000fc80007810000 */
[----:B------:R-:W-:-:S04]  /*5be0*/  FMNMX.FTZ R134, R147, R134, !PT ;  /* 0x0000008693867209 */ /* 0x000fc80007810000 */
[----:B------:R-:W-:-:S05]  /*5bf0*/  FMNMX.FTZ R134, R145, R134, !PT ;  /* 0x0000008691867209 */ /* 0x000fca0007810000 */
[----:B------:R-:W1:Y:S02]  /*5c00*/  SHFL.BFLY PT, R5, R134, 0x2, 0x1f ;  /* 0x0c401f0086057f89 */ /* 0x000e6400000e0000 */
[----:B-1----:R-:W-:-:S05]  /*5c10*/  FMNMX.FTZ R134, R134, R5, !PT ;  /* 0x0000000586867209 */ /* 0x002fca0007810000 */
[----:B------:R-:W1:Y:S02]  /*5c20*/  SHFL.BFLY PT, R5, R134, 0x1, 0x1f ;  /* 0x0c201f0086057f89 */ /* 0x000e6400000e0000 */
[----:B-1----:R-:W-:-:S04]  /*5c30*/  FMNMX.FTZ R134, R134, R5, !PT ;  /* 0x0000000586867209 */ /* 0x002fc80007810000 */
[C---:B------:R-:W-:Y:S01]  /*5c40*/  FSETP.NEU.FTZ.AND P1, PT, R134.reuse, -INF , PT ;  /* 0xff8000008600780b */ /* 0x040fe20003f3d000 */
[----:B------:R-:W-:Y:S01]  /*5c50*/  STL [R1+0x150], R134 ;  /* 0x0001508601007387 */ /* 0x000fe20000100800 */
[----:B------:R-:W-:-:S03]  /*5c60*/  FMUL.FTZ R7, R134, c[0x0][0x23c] ;  /* 0x00008f0086077a20 */ /* 0x000fc60000410000 */
[----:B------:R-:W4:Y:S02]  /*5c70*/  LDL.LU R219, [R1+0x4] ;  /* 0x0000040001db7983 */ /* 0x000f240000300800 */
[----:B------:R-:W-:Y:S02]  /*5c80*/  FSEL R7, R7, RZ, P1 ;  /* 0x000000ff07077208 */ /* 0x000fe40000800000 */
[----:B--2---:R-:W2:Y:S01]  /*5c90*/  LDL.LU R216, [R1+0x14] ;  /* 0x0000140001d87983 */ /* 0x004ea20000300800 */
[----:B---3--:R-:W-:-:S04]  /*5ca0*/  FMNMX.FTZ R2, R222, R2, !PT ;  /* 0x00000002de027209 */ /* 0x008fc80007810000 */
[----:B------:R-:W-:-:S04]  /*5cb0*/  FMNMX.FTZ R2, R227, R2, !PT ;  /* 0x00000002e3027209 */ /* 0x000fc80007810000 */
[----:B------:R-:W-:-:S04]  /*5cc0*/  FMNMX.FTZ R2, R48, R2, !PT ;  /* 0x0000000230027209 */ /* 0x000fc80007810000 */
[----:B------:R-:W-:-:S04]  /*5cd0*/  FMNMX.FTZ R2, R247, R2, !PT ;  /* 0x00000002f7027209 */ /* 0x000fc80007810000 */
[----:B------:R-:W-:-:S04]  /*5ce0*/  FMNMX.FTZ R2, R215, R2, !PT ;  /* 0x00000002d7027209 */ /* 0x000fc80007810000 */
[----:B------:R-:W-:-:S04]  /*5cf0*/  FMNMX.FTZ R2, R212, R2, !PT ;  /* 0x00000002d4027209 */ /* 0x000fc80007810000 */
[----:B------:R-:W-:-:S04]  /*5d00*/  FMNMX.FTZ R2, R210, R2, !PT ;  /* 0x00000002d2027209 */ /* 0x000fc80007810000 */
[----:B------:R-:W-:-:S04]  /*5d10*/  FMNMX.FTZ R2, R179, R2, !PT ;  /* 0x00000002b3027209 */ /* 0x000fc80007810000 */
[----:B------:R-:W-:-:S04]  /*5d20*/  FMNMX.FTZ R2, R163, R2, !PT ;  /* 0x00000002a3027209 */ /* 0x000fc80007810000 */
[----:B------:R-:W-:-:S05]  /*5d30*/  FMNMX.FTZ R2, R162, R2, !PT ;  /* 0x00000002a2027209 */ /* 0x000fca0007810000 */
[----:B------:R-:W1:Y:S02]  /*5d40*/  SHFL.BFLY PT, R3, R2, 0x2, 0x1f ;  /* 0x0c401f0002037f89 */ /* 0x000e6400000e0000 */
[----:B-1----:R-:W-:Y:S01]  /*5d50*/  FMNMX.FTZ R2, R2, R3, !PT ;  /* 0x0000000302027209 */ /* 0x002fe20007810000 */
[----:B------:R-:W-:-:S04]  /*5d60*/  FFMA.FTZ R3, R35, c[0x0][0x23c], -R7 ;  /* 0x00008f0023037a23 */ /* 0x000fc80000010807 */
[----:B------:R-:W1:Y:S01]  /*5d70*/  SHFL.BFLY PT, R12, R2, 0x1, 0x1f ;  /* 0x0c201f00020c7f89 */ /* 0x000e6200000e0000 */
[----:B------:R1:W-:Y:S02]  /*5d80*/  MUFU.EX2 R134, R3 ;  /* 0x0000000300867308 */ /* 0x0003e40000000800 */
[----:B-1----:R-:W-:Y:S01]  /*5d90*/  FMNMX.FTZ R3, R2, R12, !PT ;  /* 0x0000000c02037209 */ /* 0x002fe20007810000 */
[----:B------:R-:W-:-:S06]  /*5da0*/  FFMA.FTZ R2, R36, c[0x0][0x23c], -R7 ;  /* 0x00008f0024027a23 */ /* 0x000fcc0000010807 */
[----:B------:R-:W1:Y:S01]  /*5db0*/  MUFU.EX2 R2, R2 ;  /* 0x0000000200027308 */ /* 0x000e620000000800 */
[C---:B------:R-:W-:Y:S01]  /*5dc0*/  FMUL.FTZ R5, R3.reuse, c[0x0][0x23c] ;  /* 0x00008f0003057a20 */ /* 0x040fe20000410000 */
[----:B------:R-:W-:Y:S01]  /*5dd0*/  FSETP.NEU.FTZ.AND P1, PT, R3, -INF , PT ;  /* 0xff8000000300780b */ /* 0x000fe20003f3d000 */
[----:B-1----:R-:W-:Y:S04]  /*5de0*/  STL [R1+0xdc], R2 ;  /* 0x0000dc0201007387 */ /* 0x002fe80000100800 */
[----:B------:R1:W-:Y:S04]  /*5df0*/  STL [R1+0x154], R3 ;  /* 0x0001540301007387 */ /* 0x0003e80000100800 */
[----:B-1----:R-:W3:Y:S01]  /*5e00*/  LDL.LU R3, [R1+0xdc] ;  /* 0x0000dc0001037983 */ /* 0x002ee20000300800 */
[----:B------:R-:W-:-:S02]  /*5e10*/  SHF.L.U32 R228, R6, 0x1, RZ ;  /* 0x0000000106e47819 */ /* 0x000fc400000006ff */
[----:B------:R-:W-:Y:S02]  /*5e20*/  FSEL R5, R5, RZ, P1 ;  /* 0x000000ff05057208 */ /* 0x000fe40000800000 */
[----:B------:R-:W-:Y:S01]  /*5e30*/  LEA R229, R4, R228, 0x1 ;  /* 0x000000e404e57211 */ /* 0x000fe200078e08ff */
[C---:B------:R-:W-:Y:S01]  /*5e40*/  IMAD R231, R0.reuse, 0x2, R228 ;  /* 0x0000000200e77824 */ /* 0x040fe200078e02e4 */
[----:B------:R-:W1:Y:S03]  /*5e50*/  LDSM.16.MT88.4 R48, [R228+0x8000] ;  /* 0x00800000e430783b */ /* 0x000e660000004200 */
[----:B------:R-:W-:Y:S01]  /*5e60*/  IMAD R230, R0, 0x2, R229 ;  /* 0x0000000200e67824 */ /* 0x000fe200078e02e5 */
[----:B------:R-:W1:Y:S01]  /*5e70*/  LDSM.16.MT88.4 R52, [R231+0x8000] ;  /* 0x00800000e734783b */ /* 0x000e620000004200 */
[----:B------:R-:W-:Y:S02]  /*5e80*/  FFMA.FTZ R0, R66, c[0x0][0x23c], -R5 ;  /* 0x00008f0042007a23 */ /* 0x000fe40000010805 */
[--C-:B------:R-:W-:Y:S01]  /*5e90*/  FFMA.FTZ R2, R61, c[0x0][0x23c], -R7.reuse ;  /* 0x00008f003d027a23 */ /* 0x100fe20000010807 */
[----:B------:R-:W1:Y:S01]  /*5ea0*/  LDSM.16.MT88.4 R56, [R229+0x8000] ;  /* 0x00800000e538783b */ /* 0x000e620000004200 */
[----:B------:R2:W-:Y:S03]  /*5eb0*/  MUFU.EX2 R10, R0 ;  /* 0x00000000000a7308 */ /* 0x0005e60000000800 */
[----:B------:R-:W1:Y:S04]  /*5ec0*/  LDSM.16.MT88.4 R76, [R230+0x8000] ;  /* 0x00800000e64c783b */ /* 0x000e680000004200 */
[----:B------:R-:W-:Y:S01]  /*5ed0*/  LDSM.16.MT88.4 R80, [R230+0x8800] ;  /* 0x00880000e650783b */ /* 0x000fe20000004200 */
[----:B--2---:R-:W-:-:S04]  /*5ee0*/  FFMA.FTZ R0, R65, c[0x0][0x23c], -R7 ;  /* 0x00008f0041007a23 */ /* 0x004fc80000010807 */
[----:B------:R2:W-:Y:S02]  /*5ef0*/  MUFU.EX2 R251, R0 ;  /* 0x0000000000fb7308 */ /* 0x0005e40000000800 */
[----:B--2---:R-:W-:-:S06]  /*5f00*/  FFMA.FTZ R0, R64, c[0x0][0x23c], -R7 ;  /* 0x00008f0040007a23 */ /* 0x004fcc0000010807 */
[----:B------:R2:W-:Y:S02]  /*5f10*/  MUFU.EX2 R11, R0 ;  /* 0x00000000000b7308 */ /* 0x0005e40000000800 */
[----:B--2---:R-:W-:-:S06]  /*5f20*/  FFMA.FTZ R0, R62, c[0x0][0x23c], -R7 ;  /* 0x00008f003e007a23 */ /* 0x004fcc0000010807 */
[----:B------:R2:W-:Y:S02]  /*5f30*/  MUFU.EX2 R239, R0 ;  /* 0x0000000000ef7308 */ /* 0x0005e40000000800 */
[----:B--2---:R-:W-:-:S06]  /*5f40*/  FFMA.FTZ R0, R63, c[0x0][0x23c], -R7 ;  /* 0x00008f003f007a23 */ /* 0x004fcc0000010807 */
[----:B------:R2:W-:Y:S02]  /*5f50*/  MUFU.EX2 R236, R0 ;  /* 0x0000000000ec7308 */ /* 0x0005e40000000800 */
[----:B--2---:R-:W-:-:S06]  /*5f60*/  FFMA.FTZ R0, R68, c[0x0][0x23c], -R5 ;  /* 0x00008f0044007a23 */ /* 0x004fcc0000010805 */
[----:B------:R-:W-:Y:S01]  /*5f70*/  MUFU.EX2 R248, R2 ;  /* 0x0000000200f87308 */ /* 0x000fe20000000800 */
[----:B------:R-:W-:Y:S07]  /*5f80*/  LDSM.16.MT88.4 R68, [R229+0x8800] ;  /* 0x00880000e544783b */ /* 0x000fee0000004200 */
[----:B------:R2:W-:Y:S02]  /*5f90*/  MUFU.EX2 R8, R0 ;  /* 0x0000000000087308 */ /* 0x0005e40000000800 */
[----:B--2---:R-:W-:-:S06]  /*5fa0*/  FFMA.FTZ R0, R88, c[0x0][0x23c], -R5 ;  /* 0x00008f0058007a23 */ /* 0x004fcc0000010805 */
[----:B------:R2:W-:Y:S02]  /*5fb0*/  MUFU.EX2 R242, R0 ;  /* 0x0000000000f27308 */ /* 0x0005e40000000800 */
[----:B--2---:R-:W-:-:S06]  /*5fc0*/  FFMA.FTZ R0, R87, c[0x0][0x23c], -R5 ;  /* 0x00008f0057007a23 */ /* 0x004fcc0000010805 */
[----:B------:R2:W-:Y:S02]  /*5fd0*/  MUFU.EX2 R238, R0 ;  /* 0x0000000000ee7308 */ /* 0x0005e40000000800 */
[----:B--2---:R-:W-:-:S06]  /*5fe0*/  FFMA.FTZ R0, R86, c[0x0][0x23c], -R5 ;  /* 0x00008f0056007a23 */ /* 0x004fcc0000010805 */
[----:B------:R2:W-:Y:S02]  /*5ff0*/  MUFU.EX2 R235, R0 ;  /* 0x0000000000eb7308 */ /* 0x0005e40000000800 */
[----:B--2---:R-:W-:-:S04]  /*6000*/  FMNMX.FTZ R0, R72, R73, !PT ;  /* 0x0000004948007209 */ /* 0x004fc80007810000 */
[----:B------:R-:W-:-:S04]  /*6010*/  FMNMX.FTZ R0, R188, R0, !PT ;  /* 0x00000000bc007209 */ /* 0x000fc80007810000 */
[----:B------:R-:W-:-:S04]  /*6020*/  FMNMX.FTZ R0, R141, R0, !PT ;  /* 0x000000008d007209 */ /* 0x000fc80007810000 */
[----:B------:R-:W-:-:S04]  /*6030*/  FMNMX.FTZ R0, R140, R0, !PT ;  /* 0x000000008c007209 */ /* 0x000fc80007810000 */
[----:B------:R-:W-:Y:S01]  /*6040*/  FMNMX.FTZ R0, R127, R0, !PT ;  /* 0x000000007f007209 */ /* 0x000fe20007810000 */
[----:B------:R-:W-:Y:S02]  /*6050*/  FFMA.FTZ R2, R60, c[0x0][0x23c], -R7 ;  /* 0x00008f003c027a23 */ /* 0x000fe40000010807 */
[----:B------:R-:W-:Y:S01]  /*6060*/  LDSM.16.MT88.4 R60, [R228+0x8800] ;  /* 0x00880000e43c783b */ /* 0x000fe20000004200 */
[----:B------:R-:W-:Y:S01]  /*6070*/  FMNMX.FTZ R0, R126, R0, !PT ;  /* 0x000000007e007209 */ /* 0x000fe20007810000 */
[----:B------:R2:W1:Y:S03]  /*6080*/  MUFU.EX2 R9, R2 ;  /* 0x0000000200097308 */ /* 0x0004660000000800 */
[----:B------:R-:W-:-:S04]  /*6090*/  FMNMX.FTZ R0, R124, R0, !PT ;  /* 0x000000007c007209 */ /* 0x000fc80007810000 */
[----:B------:R-:W-:Y:S01]  /*60a0*/  FMNMX.FTZ R0, R194, R0, !PT ;  /* 0x00000000c2007209 */ /* 0x000fe20007810000 */
[----:B--2---:R-:W-:-:S03]  /*60b0*/  FFMA.FTZ R2, R34, c[0x0][0x23c], -R5 ;  /* 0x00008f0022027a23 */ /* 0x004fc60000010805 */
[----:B------:R-:W-:Y:S01]  /*60c0*/  FMNMX.FTZ R0, R191, R0, !PT ;  /* 0x00000000bf007209 */ /* 0x000fe20007810000 */
[----:B------:R2:W-:Y:S03]  /*60d0*/  MUFU.EX2 R245, R2 ;  /* 0x0000000200f57308 */ /* 0x0005e60000000800 */
[----:B------:R-:W-:Y:S01]  /*60e0*/  FMNMX.FTZ R0, R164, R0, !PT ;  /* 0x00000000a4007209 */ /* 0x000fe20007810000 */
[----:B--2---:R-:W-:-:S04]  /*60f0*/  FFMA.FTZ R2, R37, c[0x0][0x23c], -R5 ;  /* 0x00008f0025027a23 */ /* 0x004fc80000010805 */
[----:B------:R2:W1:Y:S02]  /*6100*/  MUFU.EX2 R246, R2 ;  /* 0x0000000200f67308 */ /* 0x0004640000000800 */
[----:B--2---:R-:W-:Y:S02]  /*6110*/  FFMA.FTZ R2, R67, c[0x0][0x23c], -R5 ;  /* 0x00008f0043027a23 */ /* 0x004fe40000010805 */
[----:B------:R-:W-:Y:S04]  /*6120*/  LDSM.16.MT88.4 R64, [R231+0x8800] ;  /* 0x00880000e740783b */ /* 0x000fe80000004200 */
[----:B------:R2:W1:Y:S02]  /*6130*/  MUFU.EX2 R150, R2 ;  /* 0x0000000200967308 */ /* 0x0004640000000800 */
[----:B--2---:R-:W-:-:S02]  /*6140*/  FMNMX.FTZ R2, R152, R0, !PT ;  /* 0x0000000098027209 */ /* 0x004fc40007810000 */
        /* <DEDUP_REMOVED lines=17> */
[----:B----4-:R-:W-:-:S02]  /*6260*/  FMNMX.FTZ R2, R219, R2, !PT ;  /* 0x00000002db027209 */ /* 0x010fc40007810000 */
        /* <DEDUP_REMOVED lines=23> */
[----:B---3--:R-:W-:-:S02]  /*63e0*/  F2FP.PACK_AB R12, R3, R134 ;  /* 0x00000086030c723e */ /* 0x008fc400000000ff */
[----:B-1----:R-:W-:Y:S02]  /*63f0*/  F2FP.PACK_AB R14, R9, R248 ;  /* 0x000000f8090e723e */ /* 0x002fe400000000ff */
[----:B------:R-:W-:Y:S02]  /*6400*/  F2FP.PACK_AB R13, R246, R245 ;  /* 0x000000f5f60d723e */ /* 0x000fe400000000ff */
[----:B------:R-:W-:Y:S01]  /*6410*/  F2FP.PACK_AB R15, R10, R150 ;  /* 0x000000960a0f723e */ /* 0x000fe200000000ff */
[----:B------:R-:W1:Y:S01]  /*6420*/  SHFL.BFLY PT, R4, R0, 0x2, 0x1f ;  /* 0x0c401f0000047f89 */ /* 0x000e6200000e0000 */
[----:B------:R-:W-:-:S04]  /*6430*/  FMNMX.FTZ R2, R225, R2, !PT ;  /* 0x00000002e1027209 */ /* 0x000fc80007810000 */
[----:B------:R-:W-:Y:S01]  /*6440*/  FMNMX.FTZ R2, R220, R2, !PT ;  /* 0x00000002dc027209 */ /* 0x000fe20007810000 */
[----:B------:R-:W-:Y:S03]  /*6450*/  HMMA.16816.F32 R44, R12, R48, RZ ;  /* 0x000000300c2c723c */ /* 0x000fe600000018ff */
[----:B------:R-:W-:-:S05]  /*6460*/  FMNMX.FTZ R2, R218, R2, !PT ;  /* 0x00000002da027209 */ /* 0x000fca0007810000 */
[----:B------:R-:W-:Y:S01]  /*6470*/  HMMA.16816.F32 R40, R12, R52, RZ ;  /* 0x000000340c28723c */ /* 0x000fe200000018ff */
[----:B------:R-:W-:-:S07]  /*6480*/  FMNMX.FTZ R2, R208, R2, !PT ;  /* 0x00000002d0027209 */ /* 0x000fce0007810000 */
[C---:B------:R-:W-:Y:S08]  /*6490*/  HMMA.16816.F32 R36, R12.reuse, R56, RZ ;  /* 0x000000380c24723c */ /* 0x040ff000000018ff */
[C---:B------:R-:W-:Y:S08]  /*64a0*/  HMMA.16816.F32 R32, R12.reuse, R76, RZ ;  /* 0x0000004c0c20723c */ /* 0x040ff000000018ff */
[C---:B------:R-:W-:Y:S08]  /*64b0*/  HMMA.16816.F32 R28, R12.reuse, R50, RZ ;  /* 0x000000320c1c723c */ /* 0x040ff000000018ff */
[C---:B------:R-:W-:Y:S08]  /*64c0*/  HMMA.16816.F32 R24, R12.reuse, R54, RZ ;  /* 0x000000360c18723c */ /* 0x040ff000000018ff */
[C---:B------:R-:W-:Y:S08]  /*64d0*/  HMMA.16816.F32 R20, R12.reuse, R58, RZ ;  /* 0x0000003a0c14723c */ /* 0x040ff000000018ff */
[----:B------:R-:W-:Y:S01]  /*64e0*/  HMMA.16816.F32 R16, R12, R78, RZ ;  /* 0x0000004e0c10723c */ /* 0x000fe200000018ff */
[----:B------:R-:W-:-:S04]  /*64f0*/  FMNMX.FTZ R2, R205, R2, !PT ;  /* 0x00000002cd027209 */ /* 0x000fc80007810000 */
[----:B------:R-:W-:Y:S02]  /*6500*/  FMNMX.FTZ R2, R176, R2, !PT ;  /* 0x00000002b0027209 */ /* 0x000fe40007810000 */
[----:B------:R-:W-:Y:S02]  /*6510*/  F2FP.PACK_AB R12, R11, R251 ;  /* 0x000000fb0b0c723e */ /* 0x000fe400000000ff */
[----:B------:R-:W-:Y:S02]  /*6520*/  F2FP.PACK_AB R13, R242, R8 ;  /* 0x00000008f20d723e */ /* 0x000fe400000000ff */
[----:B------:R-:W-:Y:S02]  /*6530*/  F2FP.PACK_AB R14, R236, R239 ;  /* 0x000000efec0e723e */ /* 0x000fe400000000ff */
[----:B------:R-:W-:Y:S02]  /*6540*/  F2FP.PACK_AB R15, R235, R238 ;  /* 0x000000eeeb0f723e */ /* 0x000fe400000000ff */
[----:B------:R-:W-:-:S02]  /*6550*/  FMNMX.FTZ R2, R146, R2, !PT ;  /* 0x0000000292027209 */ /* 0x000fc40007810000 */
[----:B-1----:R-:W-:Y:S02]  /*6560*/  FMNMX.FTZ R0, R0, R4, !PT ;  /* 0x0000000400007209 */ /* 0x002fe40007810000 */
[----:B------:R-:W-:Y:S01]  /*6570*/  FMNMX.FTZ R2, R133, R2, !PT ;  /* 0x0000000285027209 */ /* 0x000fe20007810000 */
[----:B------:R-:W-:Y:S03]  /*6580*/  HMMA.16816.F32 R92, R12, R60, R44 ;  /* 0x0000003c0c5c723c */ /* 0x000fe6000000182c */
[----:B------:R-:W-:-:S05]  /*6590*/  FMNMX.FTZ R2, R132, R2, !PT ;  /* 0x0000000284027209 */ /* 0x000fca0007810000 */
[----:B------:R-:W-:Y:S01]  /*65a0*/  HMMA.16816.F32 R96, R12, R64, R40 ;  /* 0x000000400c60723c */ /* 0x000fe20000001828 */
[----:B------:R-:W-:-:S07]  /*65b0*/  FMNMX.FTZ R4, R123, R2, !PT ;  /* 0x000000027b047209 */ /* 0x000fce0007810000 */
[C---:B------:R-:W-:Y:S08]  /*65c0*/  HMMA.16816.F32 R116, R12.reuse, R68, R36 ;  /* 0x000000440c74723c */ /* 0x040ff00000001824 */
[C---:B------:R-:W-:Y:S08]  /*65d0*/  HMMA.16816.F32 R104, R12.reuse, R80, R32 ;  /* 0x000000500c68723c */ /* 0x040ff00000001820 */
[C---:B------:R-:W-:Y:S08]  /*65e0*/  HMMA.16816.F32 R88, R12.reuse, R62, R28 ;  /* 0x0000003e0c58723c */ /* 0x040ff0000000181c */
[C---:B------:R-:W-:Y:S08]  /*65f0*/  HMMA.16816.F32 R112, R12.reuse, R66, R24 ;  /* 0x000000420c70723c */ /* 0x040ff00000001818 */
[C---:B------:R-:W-:Y:S08]  /*6600*/  HMMA.16816.F32 R108, R12.reuse, R70, R20 ;  /* 0x000000460c6c723c */ /* 0x040ff00000001814 */
[----:B------:R-:W-:Y:S01]  /*6610*/  HMMA.16816.F32 R100, R12, R82, R16 ;  /* 0x000000520c64723c */ /* 0x000fe20000001810 */
[----:B------:R-:W1:Y:S04]  /*6620*/  SHFL.BFLY PT, R12, R0, 0x1, 0x1f ;  /* 0x0c201f00000c7f89 */ /* 0x000e6800000e0000 */
[----:B------:R-:W2:Y:S01]  /*6630*/  SHFL.BFLY PT, R6, R4, 0x2, 0x1f ;  /* 0x0c401f0004067f89 */ /* 0x000ea200000e0000 */
[----:B-1----:R-:W-:-:S04]  /*6640*/  FMNMX.FTZ R136, R0, R12, !PT ;  /* 0x0000000c00887209 */ /* 0x002fc80007810000 */
[C---:B------:R-:W-:Y:S01]  /*6650*/  FSETP.NEU.FTZ.AND P1, PT, R136.reuse, -INF , PT ;  /* 0xff8000008800780b */ /* 0x040fe20003f3d000 */
[----:B------:R-:W-:Y:S01]  /*6660*/  FMUL.FTZ R2, R136, c[0x0][0x23c] ;  /* 0x00008f0088027a20 */ /* 0x000fe20000410000 */
[----:B--2---:R-:W-:-:S04]  /*6670*/  FMNMX.FTZ R0, R4, R6, !PT ;  /* 0x0000000604007209 */ /* 0x004fc80007810000 */
[----:B------:R-:W-:Y:S01]  /*6680*/  FSEL R2, R2, RZ, P1 ;  /* 0x000000ff02027208 */ /* 0x000fe20000800000 */
[----:B------:R-:W1:Y:S04]  /*6690*/  SHFL.BFLY PT, R6, R0, 0x1, 0x1f ;  /* 0x0c201f0000067f89 */ /* 0x000e6800000e0000 */
[--C-:B------:R-:W-:Y:S01]  /*66a0*/  FFMA.FTZ R4, R72, c[0x0][0x23c], -R2.reuse ;  /* 0x00008f0048047a23 */ /* 0x100fe20000010802 */
[----:B------:R-:W-:Y:S04]  /*66b0*/  STL [R1+0x15c], R134 ;  /* 0x00015c8601007387 */ /* 0x000fe80000100800 */
[----:B------:R2:W-:Y:S02]  /*66c0*/  STL [R1+0x158], R3 ;  /* 0x0001580301007387 */ /* 0x0005e40000100800 */
[----:B--2---:R2:W-:Y:S02]  /*66d0*/  MUFU.EX2 R3, R4 ;  /* 0x0000000400037308 */ /* 0x0045e40000000800 */
[----:B--2---:R-:W-:-:S06]  /*66e0*/  FFMA.FTZ R4, R73, c[0x0][0x23c], -R2 ;  /* 0x00008f0049047a23 */ /* 0x004fcc0000010802 */
[----:B------:R2:W-:Y:S01]  /*66f0*/  MUFU.EX2 R134, R4 ;  /* 0x0000000400867308 */ /* 0x0005e20000000800 */
[----:B-1----:R-:W-:Y:S01]  /*6700*/  FMNMX.FTZ R135, R0, R6, !PT ;  /* 0x0000000600877209 */ /* 0x002fe20007810000 */
[----:B--2---:R-:W-:-:S06]  /*6710*/  FFMA.FTZ R4, R188, c[0x0][0x23c], -R2 ;  /* 0x00008f00bc047a23 */ /* 0x004fcc0000010802 */
[----:B------:R1:W-:Y:S01]  /*6720*/  MUFU.EX2 R244, R4 ;  /* 0x0000000400f47308 */ /* 0x0003e20000000800 */
[----:B------:R-:W-:Y:S02]  /*6730*/  FMUL.FTZ R0, R135, c[0x0][0x23c] ;  /* 0x00008f0087007a20 */ /* 0x000fe40000410000 */
[----:B-1----:R-:W-:-:S05]  /*6740*/  FFMA.FTZ R4, R141, c[0x0][0x23c], -R2 ;  /* 0x00008f008d047a23 */ /* 0x002fca0000010802 */
[----:B------:R1:W2:Y:S01]  /*6750*/  MUFU.EX2 R84, R4 ;  /* 0x0000000400547308 */ /* 0x0002a20000000800 */
[----:B------:R-:W-:Y:S01]  /*6760*/  FSETP.NEU.FTZ.AND P1, PT, R135, -INF , PT ;  /* 0xff8000008700780b */ /* 0x000fe20003f3d000 */
[----:B-1----:R-:W-:-:S06]  /*6770*/  FFMA.FTZ R4, R140, c[0x0][0x23c], -R2 ;  /* 0x00008f008c047a23 */ /* 0x002fcc0000010802 */
[----:B------:R1:W-:Y:S01]  /*6780*/  MUFU.EX2 R151, R4 ;  /* 0x0000000400977308 */ /* 0x0003e20000000800 */
[----:B------:R-:W-:Y:S01]  /*6790*/  FSEL R0, R0, RZ, P1 ;  /* 0x000000ff00007208 */ /* 0x000fe20000800000 */
[----:B-1----:R-:W-:-:S06]  /*67a0*/  FFMA.FTZ R4, R127, c[0x0][0x23c], -R2 ;  /* 0x00008f007f047a23 */ /* 0x002fcc0000010802 */
[----:B------:R1:W-:Y:S02]  /*67b0*/  MUFU.EX2 R243, R4 ;  /* 0x0000000400f37308 */ /* 0x0003e40000000800 */
[----:B-1----:R-:W-:-:S06]  /*67c0*/  FFMA.FTZ R4, R126, c[0x0][0x23c], -R2 ;  /* 0x00008f007e047a23 */ /* 0x002fcc0000010802 */
        /* <DEDUP_REMOVED lines=8> */
[----:B------:R1:W-:Y:S02]  /*6850*/  MUFU.EX2 R189, R4 ;  /* 0x0000000400bd7308 */ /* 0x0003e40000000800 */
[----:B-1----:R-:W-:-:S06]  /*6860*/  FFMA.FTZ R4, R143, c[0x0][0x23c], -R0 ;  /* 0x00008f008f047a23 */ /* 0x002fcc0000010800 */
[----:B------:R1:W4:Y:S02]  /*6870*/  MUFU.EX2 R149, R4 ;  /* 0x0000000400957308 */ /* 0x0003240000000800 */
[----:B-1----:R-:W-:-:S06]  /*6880*/  FFMA.FTZ R4, R142, c[0x0][0x23c], -R0 ;  /* 0x00008f008e047a23 */ /* 0x002fcc0000010800 */
[----:B------:R1:W-:Y:S02]  /*6890*/  MUFU.EX2 R250, R4 ;  /* 0x0000000400fa7308 */ /* 0x0003e40000000800 */
[----:B-1----:R-:W-:-:S06]  /*68a0*/  FFMA.FTZ R4, R138, c[0x0][0x23c], -R0 ;  /* 0x00008f008a047a23 */ /* 0x002fcc0000010800 */
[----:B------:R1:W1:Y:S01]  /*68b0*/  MUFU.EX2 R142, R4 ;  /* 0x00000004008e7308 */ /* 0x0002620000000800 */
[----:B--2---:R-:W-:Y:S01]  /*68c0*/  MOV R6, R84 ;  /* 0x0000005400067202 */ /* 0x004fe20000000f00 */
[----:B-1----:R-:W-:-:S06]  /*68d0*/  FFMA.FTZ R4, R137, c[0x0][0x23c], -R0 ;  /* 0x00008f0089047a23 */ /* 0x002fcc0000010800 */
[----:B------:R1:W-:Y:S01]  /*68e0*/  MUFU.EX2 R240, R4 ;  /* 0x0000000400f07308 */ /* 0x0003e20000000800 */
[----:B------:R-:W-:Y:S02]  /*68f0*/  F2FP.PACK_AB R16, R134, R3 ;  /* 0x000000038610723e */ /* 0x000fe400000000ff */
[----:B------:R-:W-:Y:S02]  /*6900*/  F2FP.PACK_AB R18, R6, R244 ;  /* 0x000000f40612723e */ /* 0x000fe400000000ff */
[----:B---3--:R-:W-:Y:S01]  /*6910*/  F2FP.PACK_AB R17, R188, R249 ;  /* 0x000000f9bc11723e */ /* 0x008fe200000000ff */
[----:B-1----:R-:W-:-:S04]  /*6920*/  FFMA.FTZ R4, R125, c[0x0][0x23c], -R0 ;  /* 0x00008f007d047a23 */ /* 0x002fc80000010800 */
[----:B------:R1:W2:Y:S01]  /*6930*/  MUFU.EX2 R140, R4 ;  /* 0x00000004008c7308 */ /* 0x0002a20000000800 */
[----:B----4-:R-:W-:Y:S01]  /*6940*/  F2FP.PACK_AB R19, R149, R189 ;  /* 0x000000bd9513723e */ /* 0x010fe200000000ff */
[----:B------:R-:W-:Y:S02]  /*6950*/  IMAD.MOV.U32 R124, RZ, RZ, R9 ;  /* 0x000000ffff7c7224 */ /* 0x000fe400078e0009 */
[----:B-1----:R-:W-:-:S04]  /*6960*/  FFMA.FTZ R4, R194, c[0x0][0x23c], -R2 ;  /* 0x00008f00c2047a23 */ /* 0x002fc80000010802 */
[----:B------:R1:W-:Y:S01]  /*6970*/  MUFU.EX2 R139, R4 ;  /* 0x00000004008b7308 */ /* 0x0003e20000000800 */
[----:B------:R-:W-:Y:S01]  /*6980*/  HMMA.16816.F32 R20, R16, R56, RZ ;  /* 0x000000381014723c */ /* 0x000fe200000018ff */
[----:B------:R-:W-:Y:S02]  /*6990*/  IMAD.MOV.U32 R141, RZ, RZ, R11 ;  /* 0x000000ffff8d7224 */ /* 0x000fe400078e000b */
[----:B-1----:R-:W-:-:S04]  /*69a0*/  FFMA.FTZ R4, R191, c[0x0][0x23c], -R2 ;  /* 0x00008f00bf047a23 */ /* 0x002fc80000010802 */
[----:B------:R1:W3:Y:S01]  /*69b0*/  MUFU.EX2 R9, R4 ;  /* 0x0000000400097308 */ /* 0x0002e20000000800 */
[----:B------:R-:W-:Y:S01]  /*69c0*/  HMMA.16816.F32 R24, R16, R52, RZ ;  /* 0x000000341018723c */ /* 0x000fe200000018ff */
[----:B-1----:R-:W-:-:S06]  /*69d0*/  FFMA.FTZ R4, R164, c[0x0][0x23c], -R2 ;  /* 0x00008f00a4047a23 */ /* 0x002fcc0000010802 */
[----:B------:R1:W-:Y:S01]  /*69e0*/  MUFU.EX2 R11, R4 ;  /* 0x00000004000b7308 */ /* 0x0003e20000000800 */
[----:B------:R-:W-:Y:S01]  /*69f0*/  F2FP.PACK_AB R12, R243, R151 ;  /* 0x00000097f30c723e */ /* 0x000fe200000000ff */
[----:B-1----:R-:W-:-:S06]  /*6a00*/  FFMA.FTZ R4, R152, c[0x0][0x23c], -R2 ;  /* 0x00008f0098047a23 */ /* 0x002fcc0000010802 */
[----:B------:R1:W-:Y:S01]  /*6a10*/  MUFU.EX2 R234, R4 ;  /* 0x0000000400ea7308 */ /* 0x0003e20000000800 */
[----:B------:R-:W-:Y:S02]  /*6a20*/  F2FP.PACK_AB R13, R142, R250 ;  /* 0x000000fa8e0d723e */ /* 0x000fe400000000ff */
[----:B------:R-:W-:Y:S02]  /*6a30*/  F2FP.PACK_AB R14, R237, R241 ;  /* 0x000000f1ed0e723e */ /* 0x000fe400000000ff */
[----:B--2---:R-:W-:Y:S01]  /*6a40*/  F2FP.PACK_AB R15, R140, R240 ;  /* 0x000000f08c0f723e */ /* 0x004fe200000000ff */
[----:B-1----:R-:W-:-:S04]  /*6a50*/  FFMA.FTZ R4, R193, c[0x0][0x23c], -R0 ;  /* 0x00008f00c1047a23 */ /* 0x002fc80000010800 */
[----:B------:R1:W-:Y:S01]  /*6a60*/  MUFU.EX2 R233, R4 ;  /* 0x0000000400e97308 */ /* 0x0003e20000000800 */
[----:B------:R-:W-:Y:S01]  /*6a70*/  MOV R126, R10 ;  /* 0x0000000a007e7202 */ /* 0x000fe20000000f00 */
[----:B------:R-:W-:Y:S01]  /*6a80*/  HMMA.16816.F32 R84, R12, R68, R20 ;  /* 0x000000440c54723c */ /* 0x000fe20000001814 */
[----:B-1----:R-:W-:-:S05]  /*6a90*/  FFMA.FTZ R4, R167, c[0x0][0x23c], -R0 ;  /* 0x00008f00a7047a23 */ /* 0x002fca0000010800 */
[----:B------:R1:W-:Y:S02]  /*6aa0*/  MUFU.EX2 R127, R4 ;  /* 0x00000004007f7308 */ /* 0x0003e40000000800 */
[----:B------:R-:W-:Y:S01]  /*6ab0*/  HMMA.16816.F32 R20, R16, R76, RZ ;  /* 0x0000004c1014723c */ /* 0x000fe200000018ff */
[----:B-1----:R-:W-:-:S05]  /*6ac0*/  FFMA.FTZ R4, R166, c[0x0][0x23c], -R0 ;  /* 0x00008f00a6047a23 */ /* 0x002fca0000010800 */
[----:B------:R1:W-:Y:S02]  /*6ad0*/  MUFU.EX2 R10, R4 ;  /* 0x00000004000a7308 */ /* 0x0003e40000000800 */
[----:B------:R-:W-:Y:S01]  /*6ae0*/  HMMA.16816.F32 R28, R16, R48, RZ ;  /* 0x00000030101c723c */ /* 0x000fe200000018ff */
[----:B-1----:R-:W-:-:S05]  /*6af0*/  FFMA.FTZ R4, R153, c[0x0][0x23c], -R0 ;  /* 0x00008f0099047a23 */ /* 0x002fca0000010800 */
[----:B------:R1:W-:Y:S02]  /*6b00*/  MUFU.EX2 R148, R4 ;  /* 0x0000000400947308 */ /* 0x0003e40000000800 */
[----:B------:R-:W-:Y:S01]  /*6b10*/  HMMA.16816.F32 R72, R12, R64, R24 ;  /* 0x000000400c48723c */ /* 0x000fe20000001818 */
[----:B-1----:R-:W-:-:S05]  /*6b20*/  FFMA.FTZ R4, R195, c[0x0][0x23c], -R7 ;  /* 0x00008f00c3047a23 */ /* 0x002fca0000010807 */
[----:B------:R1:W2:Y:S02]  /*6b30*/  MUFU.EX2 R143, R4 ;  /* 0x00000004008f7308 */ /* 0x0002a40000000800 */
[----:B------:R-:W-:Y:S01]  /*6b40*/  HMMA.16816.F32 R24, R16, R58, RZ ;  /* 0x0000003a1018723c */ /* 0x000fe200000018ff */
[----:B-1----:R-:W-:-:S05]  /*6b50*/  FFMA.FTZ R4, R190, c[0x0][0x23c], -R7 ;  /* 0x00008f00be047a23 */ /* 0x002fca0000010807 */
[----:B------:R1:W4:Y:S01]  /*6b60*/  MUFU.EX2 R232, R4 ;  /* 0x0000000400e87308 */ /* 0x0003220000000800 */
[----:B---3--:R-:W-:Y:S01]  /*6b70*/  MOV R190, R9 ;  /* 0x0000000900be7202 */ /* 0x008fe20000000f00 */
[----:B------:R-:W-:Y:S01]  /*6b80*/  HMMA.16816.F32 R32, R16, R50, RZ ;  /* 0x000000321020723c */ /* 0x000fe200000018ff */
[----:B-1----:R-:W-:-:S05]  /*6b90*/  FFMA.FTZ R4, R165, c[0x0][0x23c], -R7 ;  /* 0x00008f00a5047a23 */ /* 0x002fca0000010807 */
[----:B------:R1:W-:Y:S02]  /*6ba0*/  MUFU.EX2 R9, R4 ;  /* 0x0000000400097308 */ /* 0x0003e40000000800 */
[----:B------:R-:W-:Y:S01]  /*6bb0*/  HMMA.16816.F32 R56, R12, R80, R20 ;  /* 0x000000500c38723c */ /* 0x000fe20000001814 */
[----:B------:R-:W3:Y:S01]  /*6bc0*/  LDSM.16.MT88.4 R20, [R228+0x9000] ;  /* 0x00900000e414783b */ /* 0x000ee20000004200 */
[----:B-1----:R-:W-:-:S04]  /*6bd0*/  FFMA.FTZ R4, R155, c[0x0][0x23c], -R7 ;  /* 0x00008f009b047a23 */ /* 0x002fc80000010807 */
[----:B------:R1:W-:Y:S02]  /*6be0*/  MUFU.EX2 R138, R4 ;  /* 0x00000004008a7308 */ /* 0x0003e40000000800 */
[----:B------:R-:W-:Y:S01]  /*6bf0*/  HMMA.16816.F32 R44, R12, R60, R28 ;  /* 0x0000003c0c2c723c */ /* 0x000fe2000000181c */
[----:B------:R-:W-:Y:S02]  /*6c00*/  IMAD.MOV.U32 R155, RZ, RZ, R139 ;  /* 0x000000ffff9b7224 */ /* 0x000fe400078e008b */
[----:B-1----:R-:W-:-:S04]  /*6c10*/  FFMA.FTZ R4, R196, c[0x0][0x23c], -R5 ;  /* 0x00008f00c4047a23 */ /* 0x002fc80000010805 */
[----:B------:R1:W-:Y:S01]  /*6c20*/  MUFU.EX2 R196, R4 ;  /* 0x0000000400c47308 */ /* 0x0003e20000000800 */
[C---:B------:R-:W-:Y:S08]  /*6c30*/  HMMA.16816.F32 R28, R16.reuse, R54, RZ ;  /* 0x00000036101c723c */ /* 0x040ff000000018ff */
[----:B------:R-:W-:Y:S01]  /*6c40*/  HMMA.16816.F32 R16, R16, R78, RZ ;  /* 0x0000004e1010723c */ /* 0x000fe200000018ff */
[----:B-1----:R-:W-:-:S07]  /*6c50*/  FFMA.FTZ R4, R192, c[0x0][0x23c], -R5 ;  /* 0x00008f00c0047a23 */ /* 0x002fce0000010805 */
[C---:B------:R-:W-:Y:S01]  /*6c60*/  HMMA.16816.F32 R36, R12.reuse, R70, R24 ;  /* 0x000000460c24723c */ /* 0x040fe20000001818 */
[----:B------:R-:W1:Y:S01]  /*6c70*/  LDSM.16.MT88.4 R24, [R229+0x9000] ;  /* 0x00900000e518783b */ /* 0x000e620000004200 */
[----:B------:R2:W1:Y:S06]  /*6c80*/  MUFU.EX2 R139, R4 ;  /* 0x00000004008b7308 */ /* 0x00046c0000000800 */
[----:B------:R-:W-:Y:S01]  /*6c90*/  HMMA.16816.F32 R40, R12, R62, R32 ;  /* 0x0000003e0c28723c */ /* 0x000fe20000001820 */
[----:B--2---:R-:W-:Y:S01]  /*6ca0*/  FFMA.FTZ R4, R184, c[0x0][0x23c], -R5 ;  /* 0x00008f00b8047a23 */ /* 0x004fe20000010805 */
[----:B------:R-:W-:-:S02]  /*6cb0*/  MOV R184, R143 ;  /* 0x0000008f00b87202 */ /* 0x000fc40000000f00 */
[----:B------:R-:W-:Y:S02]  /*6cc0*/  MOV R143, R141 ;  /* 0x0000008d008f7202 */ /* 0x000fe40000000f00 */
[----:B------:R-:W-:Y:S02]  /*6cd0*/  MOV R141, R8 ;  /* 0x00000008008d7202 */ /* 0x000fe40000000f00 */
[----:B------:R2:W-:Y:S02]  /*6ce0*/  MUFU.EX2 R8, R4 ;  /* 0x0000000400087308 */ /* 0x0005e40000000800 */
[----:B--2---:R-:W-:-:S06]  /*6cf0*/  FFMA.FTZ R4, R154, c[0x0][0x23c], -R5 ;  /* 0x00008f009a047a23 */ /* 0x004fcc0000010805 */
[----:B------:R-:W2:Y:S01]  /*6d00*/  MUFU.EX2 R191, R4 ;  /* 0x0000000400bf7308 */ /* 0x000ea20000000800 */
[C---:B------:R-:W-:Y:S01]  /*6d10*/  HMMA.16816.F32 R48, R12.reuse, R66, R28 ;  /* 0x000000420c30723c */ /* 0x040fe2000000181c */
[----:B------:R-:W3:Y:S07]  /*6d20*/  LDSM.16.MT88.4 R28, [R231+0x9000] ;  /* 0x00900000e71c783b */ /* 0x000eee0000004200 */
[----:B------:R-:W-:Y:S07]  /*6d30*/  HMMA.16816.F32 R32, R12, R82, R16 ;  /* 0x000000520c20723c */ /* 0x000fee0000001810 */
[----:B------:R-:W-:-:S02]  /*6d40*/  F2FP.PACK_AB R16, R190, R155 ;  /* 0x0000009bbe10723e */ /* 0x000fc400000000ff */
[----:B------:R-:W-:Y:S02]  /*6d50*/  F2FP.PACK_AB R17, R127, R233 ;  /* 0x000000e97f11723e */ /* 0x000fe400000000ff */
[----:B------:R-:W-:Y:S02]  /*6d60*/  F2FP.PACK_AB R18, R234, R11 ;  /* 0x0000000bea12723e */ /* 0x000fe400000000ff */
[----:B------:R-:W-:Y:S02]  /*6d70*/  F2FP.PACK_AB R19, R148, R10 ;  /* 0x0000000a9413723e */ /* 0x000fe400000000ff */
[----:B----4-:R-:W-:Y:S02]  /*6d80*/  F2FP.PACK_AB R12, R232, R184 ;  /* 0x000000b8e80c723e */ /* 0x010fe400000000ff */
[----:B-1----:R-:W-:Y:S02]  /*6d90*/  F2FP.PACK_AB R13, R139, R196 ;  /* 0x000000c48b0d723e */ /* 0x002fe400000000ff */
[----:B------:R-:W-:-:S02]  /*6da0*/  F2FP.PACK_AB R14, R138, R9 ;  /* 0x000000098a0e723e */ /* 0x000fc400000000ff */
[----:B--2---:R-:W-:Y:S01]  /*6db0*/  F2FP.PACK_AB R15, R191, R8 ;  /* 0x00000008bf0f723e */ /* 0x004fe200000000ff */
[--C-:B------:R-:W-:Y:S01]  /*6dc0*/  FFMA.FTZ R4, R198, c[0x0][0x23c], -R2.reuse ;  /* 0x00008f00c6047a23 */ /* 0x100fe20000010802 */
[-C--:B---3--:R-:W-:Y:S01]  /*6dd0*/  HMMA.16816.F32 R44, R16, R20.reuse, R44 ;  /* 0x00000014102c723c */ /* 0x088fe2000000182c */
[----:B------:R-:W-:Y:S02]  /*6de0*/  MOV R137, R124 ;  /* 0x0000007c00897202 */ /* 0x000fe40000000f00 */
[----:B------:R1:W-:Y:S05]  /*6df0*/  MUFU.EX2 R124, R4 ;  /* 0x00000004007c7308 */ /* 0x0003ea0000000800 */
[C---:B------:R-:W-:Y:S08]  /*6e00*/  HMMA.16816.F32 R52, R12.reuse, R20, R92 ;  /* 0x000000140c34723c */ /* 0x040ff0000000185c */
[----:B------:R-:W-:Y:S01]  /*6e10*/  HMMA.16816.F32 R60, R12, R22, R88 ;  /* 0x000000160c3c723c */ /* 0x000fe20000001858 */
[----:B-1----:R-:W-:-:S07]  /*6e20*/  FFMA.FTZ R4, R186, c[0x0][0x23c], -R2 ;  /* 0x00008f00ba047a23 */ /* 0x002fce0000010802 */
[----:B------:R-:W-:Y:S01]  /*6e30*/  HMMA.16816.F32 R40, R16, R22, R40 ;  /* 0x000000161028723c */ /* 0x000fe20000001828 */
[----:B------:R-:W1:Y:S01]  /*6e40*/  LDSM.16.MT88.4 R20, [R230+0x9000] ;  /* 0x00900000e614783b */ /* 0x000e620000004200 */
[----:B------:R2:W-:Y:S06]  /*6e50*/  MUFU.EX2 R164, R4 ;  /* 0x0000000400a47308 */ /* 0x0005ec0000000800 */
[----:B------:R-:W-:Y:S01]  /*6e60*/  HMMA.16816.F32 R88, R12, R26, R108 ;  /* 0x0000001a0c58723c */ /* 0x000fe2000000186c */
[----:B--2---:R-:W-:-:S04]  /*6e70*/  FFMA.FTZ R4, R168, c[0x0][0x23c], -R2 ;  /* 0x00008f00a8047a23 */ /* 0x004fc80000010802 */
[----:B------:R2:W-:Y:S01]  /*6e80*/  MUFU.EX2 R111, R4 ;  /* 0x00000004006f7308 */ /* 0x0005e20000000800 */
[----:B------:R-:W-:Y:S02]  /*6e90*/  IMAD.MOV.U32 R194, RZ, RZ, R126 ;  /* 0x000000ffffc27224 */ /* 0x000fe400078e007e */
[----:B--2---:R-:W-:-:S05]  /*6ea0*/  FFMA.FTZ R4, R128, c[0x0][0x23c], -R2 ;  /* 0x00008f0080047a23 */ /* 0x004fca0000010802 */
[----:B------:R2:W3:Y:S01]  /*6eb0*/  MUFU.EX2 R152, R4 ;  /* 0x0000000400987308 */ /* 0x0004e20000000800 */
[----:B------:R-:W-:Y:S01]  /*6ec0*/  HMMA.16816.F32 R76, R12, R30, R112 ;  /* 0x0000001e0c4c723c */ /* 0x000fe20000001870 */
[----:B--2---:R-:W-:-:S06]  /*6ed0*/  FFMA.FTZ R4, R197, c[0x0][0x23c], -R0 ;  /* 0x00008f00c5047a23 */ /* 0x004fcc0000010800 */
[----:B------:R2:W-:Y:S02]  /*6ee0*/  MUFU.EX2 R125, R4 ;  /* 0x00000004007d7308 */ /* 0x0005e40000000800 */
[----:B--2---:R-:W-:-:S06]  /*6ef0*/  FFMA.FTZ R4, R171, c[0x0][0x23c], -R0 ;  /* 0x00008f00ab047a23 */ /* 0x004fcc0000010800 */
[----:B------:R2:W-:Y:S01]  /*6f00*/  MUFU.EX2 R126, R4 ;  /* 0x00000004007e7308 */ /* 0x0005e20000000800 */
[----:B------:R-:W-:Y:S01]  /*6f10*/  HMMA.16816.F32 R68, R12, R28, R96 ;  /* 0x0000001c0c44723c */ /* 0x000fe20000001860 */
[----:B--2---:R-:W-:-:S06]  /*6f20*/  FFMA.FTZ R4, R170, c[0x0][0x23c], -R0 ;  /* 0x00008f00aa047a23 */ /* 0x004fcc0000010800 */
[----:B------:R2:W-:Y:S01]  /*6f30*/  MUFU.EX2 R114, R4 ;  /* 0x0000000400727308 */ /* 0x0005e20000000800 */
[----:B------:R-:W-:Y:S01]  /*6f40*/  HMMA.16816.F32 R80, R12, R24, R116 ;  /* 0x000000180c50723c */ /* 0x000fe20000001874 */
[----:B--2---:R-:W-:-:S06]  /*6f50*/  FFMA.FTZ R4, R129, c[0x0][0x23c], -R0 ;  /* 0x00008f0081047a23 */ /* 0x004fcc0000010800 */
[----:B------:R2:W-:Y:S01]  /*6f60*/  MUFU.EX2 R192, R4 ;  /* 0x0000000400c07308 */ /* 0x0005e20000000800 */
[C---:B-1----:R-:W-:Y:S08]  /*6f70*/  HMMA.16816.F32 R104, R12.reuse, R20, R104 ;  /* 0x000000140c68723c */ /* 0x042ff00000001868 */
[----:B------:R-:W-:Y:S01]  /*6f80*/  HMMA.16816.F32 R100, R12, R22, R100 ;  /* 0x000000160c64723c */ /* 0x000fe20000001864 */
[----:B--2---:R-:W-:-:S04]  /*6f90*/  FFMA.FTZ R4, R199, c[0x0][0x23c], -R7 ;  /* 0x00008f00c7047a23 */ /* 0x004fc80000010807 */
[----:B------:R1:W-:Y:S03]  /*6fa0*/  MUFU.EX2 R12, R4 ;  /* 0x00000004000c7308 */ /* 0x0003e60000000800 */
[----:B------:R-:W-:Y:S01]  /*6fb0*/  HMMA.16816.F32 R64, R16, R28, R72 ;  /* 0x0000001c1040723c */ /* 0x000fe20000001848 */
[----:B-1----:R-:W-:-:S04]  /*6fc0*/  FFMA.FTZ R4, R185, c[0x0][0x23c], -R7 ;  /* 0x00008f00b9047a23 */ /* 0x002fc80000010807 */
[----:B------:R1:W2:Y:S03]  /*6fd0*/  MUFU.EX2 R13, R4 ;  /* 0x00000004000d7308 */ /* 0x0002a60000000800 */
[----:B------:R-:W-:Y:S01]  /*6fe0*/  HMMA.16816.F32 R72, R16, R20, R56 ;  /* 0x000000141048723c */ /* 0x000fe20000001838 */
[----:B-1----:R-:W-:-:S04]  /*6ff0*/  FFMA.FTZ R4, R169, c[0x0][0x23c], -R7 ;  /* 0x00008f00a9047a23 */ /* 0x002fc80000010807 */
[----:B------:R1:W-:Y:S03]  /*7000*/  MUFU.EX2 R108, R4 ;  /* 0x00000004006c7308 */ /* 0x0003e60000000800 */
[----:B------:R-:W-:Y:S01]  /*7010*/  HMMA.16816.F32 R32, R16, R22, R32 ;  /* 0x000000161020723c */ /* 0x000fe20000001820 */
[----:B------:R-:W4:Y:S01]  /*7020*/  LDSM.16.MT88.4 R20, [R228+0x9800] ;  /* 0x00980000e414783b */ /* 0x000f220000004200 */
[----:B-1----:R-:W-:-:S04]  /*7030*/  FFMA.FTZ R4, R131, c[0x0][0x23c], -R7 ;  /* 0x00008f0083047a23 */ /* 0x002fc80000010807 */
[----:B------:R1:W-:Y:S02]  /*7040*/  MUFU.EX2 R165, R4 ;  /* 0x0000000400a57308 */ /* 0x0003e40000000800 */
[----:B-1----:R-:W-:-:S06]  /*7050*/  FFMA.FTZ R4, R200, c[0x0][0x23c], -R5 ;  /* 0x00008f00c8047a23 */ /* 0x002fcc0000010805 */
[----:B------:R1:W-:Y:S01]  /*7060*/  MUFU.EX2 R128, R4 ;  /* 0x0000000400807308 */ /* 0x0003e20000000800 */
[----:B------:R-:W-:Y:S01]  /*7070*/  IMAD.MOV.U32 R193, RZ, RZ, R194 ;  /* 0x000000ffffc17224 */ /* 0x000fe200078e00c2 */
[----:B------:R-:W-:Y:S01]  /*7080*/  MOV R194, R6 ;  /* 0x0000000600c27202 */ /* 0x000fe20000000f00 */
[----:B-1----:R-:W-:-:S05]  /*7090*/  FFMA.FTZ R4, R187, c[0x0][0x23c], -R5 ;  /* 0x00008f00bb047a23 */ /* 0x002fca0000010805 */
[----:B------:R1:W1:Y:S02]  /*70a0*/  MUFU.EX2 R131, R4 ;  /* 0x0000000400837308 */ /* 0x0002640000000800 */
[----:B-1----:R-:W-:-:S06]  /*70b0*/  FFMA.FTZ R4, R180, c[0x0][0x23c], -R5 ;  /* 0x00008f00b4047a23 */ /* 0x002fcc0000010805 */
[----:B------:R1:W-:Y:S01]  /*70c0*/  MUFU.EX2 R109, R4 ;  /* 0x00000004006d7308 */ /* 0x0003e20000000800 */
[----:B---3--:R-:W-:Y:S02]  /*70d0*/  IMAD.MOV.U32 R129, RZ, RZ, R152 ;  /* 0x000000ffff817224 */ /* 0x008fe400078e0098 */
[----:B-1----:R-:W-:-:S05]  /*70e0*/  FFMA.FTZ R4, R130, c[0x0][0x23c], -R5 ;  /* 0x00008f0082047a23 */ /* 0x002fca0000010805 */
[----:B------:R-:W1:Y:S01]  /*70f0*/  MUFU.EX2 R6, R4 ;  /* 0x0000000400067308 */ /* 0x000e620000000800 */
[----:B--2---:R-:W-:Y:S02]  /*7100*/  MOV R200, R13 ;  /* 0x0000000d00c87202 */ /* 0x004fe40000000f00 */
[----:B------:R-:W-:Y:S01]  /*7110*/  MOV R180, R12 ;  /* 0x0000000c00b47202 */ /* 0x000fe20000000f00 */
[----:B------:R-:W-:Y:S01]  /*7120*/  HMMA.16816.F32 R96, R16, R30, R48 ;  /* 0x0000001e1060723c */ /* 0x000fe20000001830 */
[----:B------:R-:W-:Y:S01]  /*7130*/  F2FP.PACK_AB R13, R131, R128 ;  /* 0x00000080830d723e */ /* 0x000fe200000000ff */
[----:B------:R-:W2:Y:S01]  /*7140*/  LDSM.16.MT88.4 R28, [R231+0x9800] ;  /* 0x00980000e71c783b */ /* 0x000ea20000004200 */
[----:B------:R-:W-:Y:S02]  /*7150*/  F2FP.PACK_AB R12, R200, R180 ;  /* 0x000000b4c80c723e */ /* 0x000fe400000000ff */
[----:B------:R-:W-:-:S03]  /*7160*/  F2FP.PACK_AB R14, R165, R108 ;  /* 0x0000006ca50e723e */ /* 0x000fc600000000ff */
[----:B------:R-:W-:Y:S01]  /*7170*/  HMMA.16816.F32 R84, R16, R24, R84 ;  /* 0x000000181054723c */ /* 0x000fe20000001854 */
[----:B-1----:R-:W-:-:S07]  /*7180*/  F2FP.PACK_AB R15, R6, R109 ;  /* 0x0000006d060f723e */ /* 0x002fce00000000ff */
[----:B------:R-:W-:Y:S01]  /*7190*/  HMMA.16816.F32 R92, R16, R26, R36 ;  /* 0x0000001a105c723c */ /* 0x000fe20000001824 */
[----:B------:R-:W1:Y:S06]  /*71a0*/  LDSM.16.MT88.4 R24, [R229+0x9800] ;  /* 0x00980000e518783b */ /* 0x000e6c0000004200 */
[----:B------:R-:W-:Y:S02]  /*71b0*/  F2FP.PACK_AB R16, R164, R124 ;  /* 0x0000007ca410723e */ /* 0x000fe400000000ff */
[----:B------:R-:W-:Y:S02]  /*71c0*/  F2FP.PACK_AB R17, R126, R125 ;  /* 0x0000007d7e11723e */ /* 0x000fe400000000ff */
[----:B------:R-:W-:-:S02]  /*71d0*/  F2FP.PACK_AB R18, R129, R111 ;  /* 0x0000006f8112723e */ /* 0x000fc400000000ff */
[----:B------:R-:W-:Y:S01]  /*71e0*/  F2FP.PACK_AB R19, R192, R114 ;  /* 0x00000072c013723e */ /* 0x000fe200000000ff */
[----:B----4-:R-:W-:Y:S08]  /*71f0*/  HMMA.16816.F32 R56, R12, R22, R60 ;  /* 0x000000160c38723c */ /* 0x010ff0000000183c */
[-C--:B------:R-:W-:Y:S08]  /*7200*/  HMMA.16816.F32 R36, R16, R20.reuse, R44 ;  /* 0x000000141024723c */ /* 0x080ff0000000182c */
[----:B------:R-:W-:Y:S08]  /*7210*/  HMMA.16816.F32 R44, R12, R20, R52 ;  /* 0x000000140c2c723c */ /* 0x000ff00000001834 */
[----:B------:R-:W-:Y:S01]  /*7220*/  HMMA.16816.F32 R52, R16, R22, R40 ;  /* 0x000000161034723c */ /* 0x000fe20000001828 */
[----:B------:R-:W3:Y:S01]  /*7230*/  LDSM.16.MT88.4 R20, [R230+0x9800] ;  /* 0x00980000e614783b */ /* 0x000ee20000004200 */
[----:B------:R-:W-:-:S04]  /*7240*/  FFMA.FTZ R4, R202, c[0x0][0x23c], -R2 ;  /* 0x00008f00ca047a23 */ /* 0x000fc80000010802 */
[----:B------:R4:W-:Y:S02]  /*7250*/  MUFU.EX2 R197, R4 ;  /* 0x0000000400c57308 */ /* 0x0009e40000000800 */
[----:B--2---:R-:W-:Y:S01]  /*7260*/  HMMA.16816.F32 R48, R16, R28, R64 ;  /* 0x0000001c1030723c */ /* 0x004fe20000001840 */
[----:B----4-:R-:W-:-:S05]  /*7270*/  FFMA.FTZ R4, R182, c[0x0][0x23c], -R2 ;  /* 0x00008f00b6047a23 */ /* 0x010fca0000010802 */
[----:B------:R2:W4:Y:S02]  /*7280*/  MUFU.EX2 R187, R4 ;  /* 0x0000000400bb7308 */ /* 0x0005240000000800 */
[----:B------:R-:W-:Y:S01]  /*7290*/  HMMA.16816.F32 R60, R12, R30, R76 ;  /* 0x0000001e0c3c723c */ /* 0x000fe2000000184c */
[----:B--2---:R-:W-:-:S05]  /*72a0*/  FFMA.FTZ R4, R172, c[0x0][0x23c], -R2 ;  /* 0x00008f00ac047a23 */ /* 0x004fca0000010802 */
[----:B------:R2:W-:Y:S02]  /*72b0*/  MUFU.EX2 R170, R4 ;  /* 0x0000000400aa7308 */ /* 0x0005e40000000800 */
[C---:B-1----:R-:W-:Y:S08]  /*72c0*/  HMMA.16816.F32 R64, R12.reuse, R24, R80 ;  /* 0x000000180c40723c */ /* 0x042ff00000001850 */
[----:B---3--:R-:W-:Y:S01]  /*72d0*/  HMMA.16816.F32 R80, R12, R20, R104 ;  /* 0x000000140c50723c */ /* 0x008fe20000001868 */
[----:B--2---:R-:W-:-:S07]  /*72e0*/  FFMA.FTZ R4, R122, c[0x0][0x23c], -R2 ;  /* 0x00008f007a047a23 */ /* 0x004fce0000010802 */
[----:B------:R-:W-:Y:S01]  /*72f0*/  HMMA.16816.F32 R76, R12, R22, R100 ;  /* 0x000000160c4c723c */ /* 0x000fe20000001864 */
[----:B------:R1:W-:Y:S07]  /*7300*/  MUFU.EX2 R152, R4 ;  /* 0x0000000400987308 */ /* 0x0003ee0000000800 */
[C---:B------:R-:W-:Y:S08]  /*7310*/  HMMA.16816.F32 R72, R16.reuse, R20, R72 ;  /* 0x000000141048723c */ /* 0x040ff00000001848 */
[----:B------:R-:W-:Y:S01]  /*7320*/  HMMA.16816.F32 R32, R16, R22, R32 ;  /* 0x000000161020723c */ /* 0x000fe20000001820 */
[----:B------:R-:W2:Y:S01]  /*7330*/  LDSM.16.MT88.4 R20, [R228+0xa000] ;  /* 0x00a00000e414783b */ /* 0x000ea20000004200 */
[----:B-1----:R-:W-:-:S04]  /*7340*/  FFMA.FTZ R4, R201, c[0x0][0x23c], -R0 ;  /* 0x00008f00c9047a23 */ /* 0x002fc80000010800 */
[----:B------:R1:W-:Y:S02]  /*7350*/  MUFU.EX2 R198, R4 ;  /* 0x0000000400c67308 */ /* 0x0003e40000000800 */
[----:B-1----:R-:W-:-:S06]  /*7360*/  FFMA.FTZ R4, R174, c[0x0][0x23c], -R0 ;  /* 0x00008f00ae047a23 */ /* 0x002fcc0000010800 */
[----:B------:R1:W3:Y:S02]  /*7370*/  MUFU.EX2 R185, R4 ;  /* 0x0000000400b97308 */ /* 0x0002e40000000800 */
[----:B-1----:R-:W-:-:S06]  /*7380*/  FFMA.FTZ R4, R173, c[0x0][0x23c], -R0 ;  /* 0x00008f00ad047a23 */ /* 0x002fcc0000010800 */
[----:B------:R1:W-:Y:S02]  /*7390*/  MUFU.EX2 R169, R4 ;  /* 0x0000000400a97308 */ /* 0x0003e40000000800 */
[----:B-1----:R-:W-:-:S06]  /*73a0*/  FFMA.FTZ R4, R156, c[0x0][0x23c], -R0 ;  /* 0x00008f009c047a23 */ /* 0x002fcc0000010800 */
[----:B------:R1:W1:Y:S01]  /*73b0*/  MUFU.EX2 R153, R4 ;  /* 0x0000000400997308 */ /* 0x0002620000000800 */
[C---:B------:R-:W-:Y:S08]  /*73c0*/  HMMA.16816.F32 R40, R12.reuse, R28, R68 ;  /* 0x0000001c0c28723c */ /* 0x040ff00000001844 */
[----:B------:R-:W-:Y:S08]  /*73d0*/  HMMA.16816.F32 R68, R12, R26, R88 ;  /* 0x0000001a0c44723c */ /* 0x000ff00000001858 */
[C---:B------:R-:W-:Y:S08]  /*73e0*/  HMMA.16816.F32 R88, R16.reuse, R30, R96 ;  /* 0x0000001e1058723c */ /* 0x040ff00000001860 */
[----:B------:R-:W-:Y:S01]  /*73f0*/  HMMA.16816.F32 R92, R16, R26, R92 ;  /* 0x0000001a105c723c */ /* 0x000fe2000000185c */
[----:B-1----:R-:W-:Y:S01]  /*7400*/  FFMA.FTZ R4, R203, c[0x0][0x23c], -R7 ;  /* 0x00008f00cb047a23 */ /* 0x002fe20000010807 */
[----:B------:R-:W-:Y:S01]  /*7410*/  MOV R166, R137 ;  /* 0x0000008900a67202 */ /* 0x000fe20000000f00 */
[----:B------:R-:W-:-:S02]  /*7420*/  IMAD.MOV.U32 R167, RZ, RZ, R249 ;  /* 0x000000ffffa77224 */ /* 0x000fc400078e00f9 */
[----:B------:R-:W-:Y:S01]  /*7430*/  IMAD.MOV.U32 R112, RZ, RZ, R250 ;  /* 0x000000ffff707224 */ /* 0x000fe200078e00fa */
[----:B------:R-:W-:Y:S01]  /*7440*/  MOV R115, R251 ;  /* 0x000000fb00737202 */ /* 0x000fe20000000f00 */
[----:B------:R-:W-:Y:S01]  /*7450*/  IMAD.MOV.U32 R118, RZ, RZ, R193 ;  /* 0x000000ffff767224 */ /* 0x000fe200078e00c1 */
[----:B------:R-:W-:Y:S01]  /*7460*/  HMMA.16816.F32 R96, R16, R24, R84 ;  /* 0x000000181060723c */ /* 0x000fe20000001854 */
[----:B------:R1:W-:Y:S01]  /*7470*/  MUFU.EX2 R199, R4 ;  /* 0x0000000400c77308 */ /* 0x0003e20000000800 */
[----:B------:R-:W-:Y:S01]  /*7480*/  MOV R137, R248 ;  /* 0x000000f800897202 */ /* 0x000fe20000000f00 */
[----:B------:R-:W-:Y:S01]  /*7490*/  IMAD.MOV.U32 R195, RZ, RZ, R140 ;  /* 0x000000ffffc37224 */ /* 0x000fe200078e008c */
[----:B------:R-:W-:Y:S01]  /*74a0*/  MOV R117, R142 ;  /* 0x0000008e00757202 */ /* 0x000fe20000000f00 */
[----:B------:R-:W1:Y:S02]  /*74b0*/  LDSM.16.MT88.4 R28, [R231+0xa000] ;  /* 0x00a00000e71c783b */ /* 0x000e640000004200 */
[----:B----4-:R-:W-:-:S02]  /*74c0*/  F2FP.PACK_AB R16, R187, R197 ;  /* 0x000000c5bb10723e */ /* 0x010fc400000000ff */
[----:B---3--:R-:W-:Y:S01]  /*74d0*/  F2FP.PACK_AB R17, R185, R198 ;  /* 0x000000c6b911723e */ /* 0x008fe200000000ff */
[----:B------:R-:W3:Y:S01]  /*74e0*/  LDSM.16.MT88.4 R24, [R229+0xa000] ;  /* 0x00a00000e518783b */ /* 0x000ee20000004200 */
[----:B------:R-:W-:Y:S02]  /*74f0*/  F2FP.PACK_AB R18, R152, R170 ;  /* 0x000000aa9812723e */ /* 0x000fe400000000ff */
[----:B------:R-:W-:-:S07]  /*7500*/  F2FP.PACK_AB R19, R153, R169 ;  /* 0x000000a99913723e */ /* 0x000fce00000000ff */
[----:B--2---:R-:W-:Y:S07]  /*7510*/  HMMA.16816.F32 R104, R16, R20, R36 ;  /* 0x000000141068723c */ /* 0x004fee0000001824 */
[----:B------:R-:W-:Y:S02]  /*7520*/  FFMA.FTZ R39, R219, c[0x0][0x23c], -R2 ;  /* 0x00008f00db277a23 */ /* 0x000fe40000010802 */
[----:B------:R-:W2:Y:S04]  /*7530*/  LDL.LU R219, [R1+0x168] ;  /* 0x0001680001db7983 */ /* 0x000ea80000300800 */
[----:B------:R-:W4:Y:S01]  /*7540*/  LDL.LU R122, [R1+0x10] ;  /* 0x00001000017a7983 */ /* 0x000f220000300800 */
[----:B-1----:R-:W-:-:S04]  /*7550*/  FFMA.FTZ R4, R181, c[0x0][0x23c], -R7 ;  /* 0x00008f00b5047a23 */ /* 0x002fc80000010807 */
[----:B------:R1:W-:Y:S02]  /*7560*/  MUFU.EX2 R171, R4 ;  /* 0x0000000400ab7308 */ /* 0x0003e40000000800 */
[----:B-1----:R-:W-:-:S06]  /*7570*/  FFMA.FTZ R4, R159, c[0x0][0x23c], -R7 ;  /* 0x00008f009f047a23 */ /* 0x002fcc0000010807 */
[----:B------:R1:W-:Y:S02]  /*7580*/  MUFU.EX2 R168, R4 ;  /* 0x0000000400a87308 */ /* 0x0003e40000000800 */
[----:B-1----:R-:W-:-:S06]  /*7590*/  FFMA.FTZ R4, R158, c[0x0][0x23c], -R7 ;  /* 0x00008f009e047a23 */ /* 0x002fcc0000010807 */
[----:B------:R1:W1:Y:S02]  /*75a0*/  MUFU.EX2 R110, R4 ;  /* 0x00000004006e7308 */ /* 0x0002640000000800 */
[----:B-1----:R-:W-:-:S06]  /*75b0*/  FFMA.FTZ R4, R204, c[0x0][0x23c], -R5 ;  /* 0x00008f00cc047a23 */ /* 0x002fcc0000010805 */
[----:B------:R1:W-:Y:S02]  /*75c0*/  MUFU.EX2 R248, R4 ;  /* 0x0000000400f87308 */ /* 0x0003e40000000800 */
[----:B-1----:R-:W-:-:S06]  /*75d0*/  FFMA.FTZ R4, R183, c[0x0][0x23c], -R5 ;  /* 0x00008f00b7047a23 */ /* 0x002fcc0000010805 */
[----:B------:R1:W1:Y:S02]  /*75e0*/  MUFU.EX2 R249, R4 ;  /* 0x0000000400f97308 */ /* 0x0002640000000800 */
[----:B-1----:R-:W-:-:S06]  /*75f0*/  FFMA.FTZ R4, R175, c[0x0][0x23c], -R5 ;  /* 0x00008f00af047a23 */ /* 0x002fcc0000010805 */
[----:B------:R1:W-:Y:S02]  /*7600*/  MUFU.EX2 R250, R4 ;  /* 0x0000000400fa7308 */ /* 0x0003e40000000800 */
[----:B-1----:R-:W-:-:S06]  /*7610*/  FFMA.FTZ R4, R157, c[0x0][0x23c], -R5 ;  /* 0x00008f009d047a23 */ /* 0x002fcc0000010805 */
[----:B------:R-:W1:Y:S01]  /*7620*/  MUFU.EX2 R251, R4 ;  /* 0x0000000400fb7308 */ /* 0x000e620000000800 */
[----:B------:R-:W-:Y:S02]  /*7630*/  MOV R175, R110 ;  /* 0x0000006e00af7202 */ /* 0x000fe40000000f00 */
[----:B------:R-:W-:Y:S02]  /*7640*/  F2FP.PACK_AB R12, R171, R199 ;  /* 0x000000c7ab0c723e */ /* 0x000fe400000000ff */
[----:B------:R-:W-:Y:S02]  /*7650*/  F2FP.PACK_AB R13, R249, R248 ;  /* 0x000000f8f90d723e */ /* 0x000fe400000000ff */
[----:B------:R-:W-:Y:S01]  /*7660*/  F2FP.PACK_AB R14, R175, R168 ;  /* 0x000000a8af0e723e */ /* 0x000fe200000000ff */
[----:B------:R-:W-:Y:S01]  /*7670*/  IMAD.MOV.U32 R110, RZ, RZ, R149 ;  /* 0x000000ffff6e7224 */ /* 0x000fe200078e0095 */
[----:B------:R-:W-:Y:S02]  /*7680*/  MOV R154, R143 ;  /* 0x0000008f009a7202 */ /* 0x000fe40000000f00 */
[----:B-1----:R-:W-:Y:S01]  /*7690*/  F2FP.PACK_AB R15, R251, R250 ;  /* 0x000000fafb0f723e */ /* 0x002fe200000000ff */
[----:B------:R-:W-:Y:S01]  /*76a0*/  HMMA.16816.F32 R100, R16, R22, R52 ;  /* 0x000000161064723c */ /* 0x000fe20000001834 */
[----:B------:R-:W-:-:S02]  /*76b0*/  MOV R116, R141 ;  /* 0x0000008d00747202 */ /* 0x000fc40000000f00 */
[----:B------:R-:W-:Y:S02]  /*76c0*/  MOV R113, R151 ;  /* 0x0000009700717202 */ /* 0x000fe40000000f00 */
[----:B------:R-:W-:Y:S02]  /*76d0*/  MOV R193, R150 ;  /* 0x0000009600c17202 */ /* 0x000fe40000000f00 */
[----:B------:R-:W-:Y:S01]  /*76e0*/  MOV R119, R148 ;  /* 0x0000009400777202 */ /* 0x000fe20000000f00 */
[C---:B------:R-:W-:Y:S08]  /*76f0*/  HMMA.16816.F32 R140, R12.reuse, R20, R44 ;  /* 0x000000140c8c723c */ /* 0x040ff0000000182c */
[----:B------:R-:W-:Y:S01]  /*7700*/  HMMA.16816.F32 R148, R12, R22, R56 ;  /* 0x000000160c94723c */ /* 0x000fe20000001838 */
[----:B------:R-:W1:Y:S01]  /*7710*/  LDSM.16.MT88.4 R20, [R230+0xa000] ;  /* 0x00a00000e614783b */ /* 0x000e620000004200 */
[----:B------:R-:W-:-:S02]  /*7720*/  MOV R182, R108 ;  /* 0x0000006c00b67202 */ /* 0x000fc40000000f00 */
[----:B------:R-:W-:Y:S02]  /*7730*/  MOV R108, R166 ;  /* 0x000000a6006c7202 */ /* 0x000fe40000000f00 */
[----:B------:R-:W-:Y:S01]  /*7740*/  MOV R166, R167 ;  /* 0x000000a700a67202 */ /* 0x000fe20000000f00 */
[----:B------:R-:W-:Y:S02]  /*7750*/  IMAD.MOV.U32 R167, RZ, RZ, R137 ;  /* 0x000000ffffa77224 */ /* 0x000fe400078e0089 */
[----:B------:R-:W2:Y:S01]  /*7760*/  LDL.LU R137, [R1+0x8] ;  /* 0x0000080001897983 */ /* 0x000ea20000300800 */
[-C--:B------:R-:W-:Y:S01]  /*7770*/  HMMA.16816.F32 R84, R12, R28.reuse, R40 ;  /* 0x0000001c0c54723c */ /* 0x080fe20000001828 */
        /* <DEDUP_REMOVED lines=8> */
[--C-:B------:R-:W-:Y:S01]  /*7800*/  FFMA.FTZ R38, R226, c[0x0][0x23c], -R2.reuse ;  /* 0x00008f00e2267a23 */ /* 0x100fe20000010802 */
[----:B------:R-:W-:Y:S01]  /*7810*/  MOV R174, R131 ;  /* 0x0000008300ae7202 */ /* 0x000fe20000000f00 */
[--C-:B------:R-:W-:Y:S01]  /*7820*/  FFMA.FTZ R37, R223, c[0x0][0x23c], -R2.reuse ;  /* 0x00008f00df257a23 */ /* 0x100fe20000010802 */
[----:B------:R-:W-:Y:S01]  /*7830*/  MOV R131, R119 ;  /* 0x0000007700837202 */ /* 0x000fe20000000f00 */
[----:B------:R-:W-:-:S02]  /*7840*/  FFMA.FTZ R36, R211, c[0x0][0x23c], -R2 ;  /* 0x00008f00d3247a23 */ /* 0x000fc40000010802 */
[--C-:B------:R-:W-:Y:S01]  /*7850*/  FFMA.FTZ R115, R160, c[0x0][0x23c], -R2.reuse ;  /* 0x00008f00a0737a23 */ /* 0x100fe20000010802 */
[C---:B---3--:R-:W-:Y:S01]  /*7860*/  HMMA.16816.F32 R52, R12.reuse, R24, R64 ;  /* 0x000000180c34723c */ /* 0x048fe20000001840 */
[--C-:B------:R-:W-:Y:S02]  /*7870*/  FFMA.FTZ R116, R144, c[0x0][0x23c], -R2.reuse ;  /* 0x00008f0090747a23 */ /* 0x100fe40000010802 */
[--C-:B------:R-:W-:Y:S02]  /*7880*/  FFMA.FTZ R117, R121, c[0x0][0x23c], -R2.reuse ;  /* 0x00008f0079757a23 */ /* 0x100fe40000010802 */
[--C-:B------:R-:W-:Y:S02]  /*7890*/  FFMA.FTZ R118, R120, c[0x0][0x23c], -R2.reuse ;  /* 0x00008f0078767a23 */ /* 0x100fe40000010802 */
[--C-:B------:R-:W-:Y:S01]  /*78a0*/  FFMA.FTZ R66, R209, c[0x0][0x23c], -R2.reuse ;  /* 0x00008f00d1427a23 */ /* 0x100fe20000010802 */
[----:B------:R-:W-:Y:S01]  /*78b0*/  HMMA.16816.F32 R56, R12, R30, R60 ;  /* 0x0000001e0c38723c */ /* 0x000fe2000000183c */
[----:B------:R-:W-:Y:S01]  /*78c0*/  FFMA.FTZ R67, R206, c[0x0][0x23c], -R2 ;  /* 0x00008f00ce437a23 */ /* 0x000fe20000010802 */
[----:B------:R-:W-:Y:S01]  /*78d0*/  MOV R201, R172 ;  /* 0x000000ac00c97202 */ /* 0x000fe20000000f00 */
[----:B------:R-:W-:-:S05]  /*78e0*/  FFMA.FTZ R29, R225, c[0x0][0x23c], -R0 ;  /* 0x00008f00e11d7a23 */ /* 0x000fca0000010800 */
[----:B-1----:R-:W-:Y:S01]  /*78f0*/  HMMA.16816.F32 R40, R12, R22, R76 ;  /* 0x000000160c28723c */ /* 0x002fe2000000184c */
[--C-:B------:R-:W-:Y:S02]  /*7900*/  FFMA.FTZ R28, R220, c[0x0][0x23c], -R0.reuse ;  /* 0x00008f00dc1c7a23 */ /* 0x100fe40000010800 */
[--C-:B------:R-:W-:Y:S02]  /*7910*/  FFMA.FTZ R119, R146, c[0x0][0x23c], -R0.reuse ;  /* 0x00008f0092777a23 */ /* 0x100fe40000010800 */
[----:B------:R-:W-:-:S03]  /*7920*/  FFMA.FTZ R120, R133, c[0x0][0x23c], -R0 ;  /* 0x00008f0085787a23 */ /* 0x000fc60000010800 */
[----:B------:R-:W-:Y:S01]  /*7930*/  HMMA.16816.F32 R76, R16, R26, R92 ;  /* 0x0000001a104c723c */ /* 0x000fe2000000185c */
[----:B------:R-:W-:Y:S02]  /*7940*/  FFMA.FTZ R121, R132, c[0x0][0x23c], -R0 ;  /* 0x00008f0084797a23 */ /* 0x000fe40000010800 */
[----:B------:R-:W-:-:S04]  /*7950*/  IMAD.MOV.U32 R172, RZ, RZ, R114 ;  /* 0x000000ffffac7224 */ /* 0x000fc800078e0072 */
[--C-:B------:R-:W-:Y:S01]  /*7960*/  FFMA.FTZ R93, R178, c[0x0][0x23c], -R2.reuse ;  /* 0x00008f00b25d7a23 */ /* 0x100fe20000010802 */
[----:B------:R-:W-:Y:S01]  /*7970*/  HMMA.16816.F32 R48, R12, R26, R68 ;  /* 0x0000001a0c30723c */ /* 0x000fe20000001844 */
[----:B------:R-:W-:Y:S02]  /*7980*/  FFMA.FTZ R94, R161, c[0x0][0x23c], -R2 ;  /* 0x00008f00a15e7a23 */ /* 0x000fe40000010802 */
[----:B------:R-:W-:-:S05]  /*7990*/  FFMA.FTZ R95, R218, c[0x0][0x23c], -R0 ;  /* 0x00008f00da5f7a23 */ /* 0x000fca0000010800 */
[C---:B------:R-:W-:Y:S07]  /*79a0*/  HMMA.16816.F32 R60, R16.reuse, R30, R88 ;  /* 0x0000001e103c723c */ /* 0x040fee0000001858 */
[--C-:B------:R-:W-:Y:S01]  /*79b0*/  FFMA.FTZ R31, R216, c[0x0][0x23c], -R0.reuse ;  /* 0x00008f00d81f7a23 */ /* 0x100fe20000010800 */
[----:B------:R-:W-:Y:S01]  /*79c0*/  HMMA.16816.F32 R68, R16, R24, R96 ;  /* 0x000000181044723c */ /* 0x000fe20000001860 */
[----:B------:R-:W-:Y:S01]  /*79d0*/  FFMA.FTZ R30, R252, c[0x0][0x23c], -R0 ;  /* 0x00008f00fc1e7a23 */ /* 0x000fe20000010800 */
[----:B------:R-:W3:Y:S01]  /*79e0*/  LDL.LU R216, [R1+0x164] ;  /* 0x0001640001d87983 */ /* 0x000ee20000300800 */
[----:B------:R-:W-:-:S02]  /*79f0*/  FADD.FTZ R92, R3, R134 ;  /* 0x00000086035c7221 */ /* 0x000fc40000010000 */
[----:B------:R-:W-:Y:S01]  /*7a00*/  FFMA.FTZ R4, R224, c[0x0][0x23c], -R7 ;  /* 0x00008f00e0047a23 */ /* 0x000fe20000010807 */
[----:B------:R-:W1:Y:S01]  /*7a10*/  LDSM.16.MT88.4 R24, [R228+0xa800] ;  /* 0x00a80000e418783b */ /* 0x000e620000004200 */
[--C-:B------:R-:W-:Y:S02]  /*7a20*/  FFMA.FTZ R96, R208, c[0x0][0x23c], -R0.reuse ;  /* 0x00008f00d0607a23 */ /* 0x100fe40000010800 */
[--C-:B------:R-:W-:Y:S02]  /*7a30*/  FFMA.FTZ R97, R205, c[0x0][0x23c], -R0.reuse ;  /* 0x00008f00cd617a23 */ /* 0x100fe40000010800 */
[--C-:B------:R-:W-:Y:S02]  /*7a40*/  FFMA.FTZ R98, R176, c[0x0][0x23c], -R0.reuse ;  /* 0x00008f00b0627a23 */ /* 0x100fe40000010800 */
[----:B----4-:R-:W-:Y:S02]  /*7a50*/  FFMA.FTZ R2, R122, c[0x0][0x23c], -R5 ;  /* 0x00008f007a027a23 */ /* 0x010fe40000010805 */
[----:B------:R-:W-:-:S02]  /*7a60*/  FFMA.FTZ R122, R123, c[0x0][0x23c], -R0 ;  /* 0x00008f007b7a7a23 */ /* 0x000fc40000010800 */
[----:B------:R-:W-:Y:S02]  /*7a70*/  FFMA.FTZ R0, R222, c[0x0][0x23c], -R5 ;  /* 0x00008f00de007a23 */ /* 0x000fe40000010805 */
[----:B------:R-:W4:Y:S04]  /*7a80*/  LDL.LU R222, [R1+0x160] ;  /* 0x0001600001de7983 */ /* 0x000f280000300800 */
[----:B------:R-:W4:Y:S04]  /*7a90*/  LDL.LU R114, [R1+0xc] ;  /* 0x00000c0001727983 */ /* 0x000f280000300800 */
[----:B------:R-:W4:Y:S04]  /*7aa0*/  LDL.LU R134, [R1+0x15c] ;  /* 0x00015c0001867983 */ /* 0x000f280000300800 */
[----:B------:R-:W4:Y:S01]  /*7ab0*/  LDL.LU R3, [R1+0x158] ;  /* 0x0001580001037983 */ /* 0x000f220000300800 */
[-C--:B------:R-:W-:Y:S01]  /*7ac0*/  HMMA.16816.F32 R44, R12, R20.reuse, R80 ;  /* 0x000000140c2c723c */ /* 0x080fe20000001850 */
[----:B------:R1:W-:Y:S02]  /*7ad0*/  MUFU.EX2 R224, R4 ;  /* 0x0000000400e07308 */ /* 0x0003e40000000800 */
[----:B------:R-:W-:Y:S05]  /*7ae0*/  LDSM.16.MT88.4 R12, [R230+0xa800] ;  /* 0x00a80000e60c783b */ /* 0x000fea0000004200 */
[----:B------:R-:W-:Y:S01]  /*7af0*/  HMMA.16816.F32 R80, R16, R20, R72 ;  /* 0x000000141050723c */ /* 0x000fe20000001848 */
[----:B------:R-:W-:-:S07]  /*7b00*/  IMAD.MOV.U32 R173, RZ, RZ, R186 ;  /* 0x000000ffffad7224 */ /* 0x000fce00078e00ba */
[----:B------:R-:W-:Y:S01]  /*7b10*/  HMMA.16816.F32 R72, R16, R22, R32 ;  /* 0x000000161048723c */ /* 0x000fe20000001820 */
[----:B------:R-:W2:Y:S01]  /*7b20*/  LDSM.16.MT88.4 R20, [R231+0xa800] ;  /* 0x00a80000e714783b */ /* 0x000ea20000004200 */
[----:B-1----:R-:W-:-:S03]  /*7b30*/  FFMA.FTZ R4, R221, c[0x0][0x23c], -R7 ;  /* 0x00008f00dd047a23 */ /* 0x002fc60000010807 */
[----:B------:R-:W1:Y:S01]  /*7b40*/  LDSM.16.MT88.4 R16, [R229+0xa800] ;  /* 0x00a80000e510783b */ /* 0x000e620000004200 */
[----:B------:R-:W-:Y:S01]  /*7b50*/  MOV R186, R138 ;  /* 0x0000008a00ba7202 */ /* 0x000fe20000000f00 */
[----:B------:R2:W1:Y:S08]  /*7b60*/  MUFU.EX2 R221, R4 ;  /* 0x0000000400dd7308 */ /* 0x0004700000000800 */
[----:B------:R-:W-:Y:S01]  /*7b70*/  MUFU.EX2 R138, R2 ;  /* 0x00000002008a7308 */ /* 0x000fe20000000800 */
[----:B--2---:R-:W-:-:S07]  /*7b80*/  FFMA.FTZ R4, R217, c[0x0][0x23c], -R7 ;  /* 0x00008f00d9047a23 */ /* 0x004fce0000010807 */
[----:B------:R2:W-:Y:S01]  /*7b90*/  MUFU.EX2 R217, R4 ;  /* 0x0000000400d97308 */ /* 0x0005e20000000800 */
[----:B------:R-:W-:-:S07]  /*7ba0*/  MOV R203, R131 ;  /* 0x0000008300cb7202 */ /* 0x000fce0000000f00 */
[----:B------:R-:W-:Y:S01]  /*7bb0*/  MUFU.EX2 R132, R0 ;  /* 0x0000000000847308 */ /* 0x000fe20000000800 */
[----:B--2---:R-:W-:-:S07]  /*7bc0*/  FFMA.FTZ R4, R219, c[0x0][0x23c], -R7 ;  /* 0x00008f00db047a23 */ /* 0x004fce0000010807 */
[----:B------:R1:W2:Y:S01]  /*7bd0*/  MUFU.EX2 R204, R4 ;  /* 0x0000000400cc7308 */ /* 0x0002a20000000800 */
        /* <DEDUP_REMOVED lines=10> */
[----:B------:R-:W-:-:S02]  /*7c80*/  MOV R182, R128 ;  /* 0x0000008000b67202 */ /* 0x000fc40000000f00 */
        /* <DEDUP_REMOVED lines=8> */
[--C-:B------:R-:W-:Y:S01]  /*7d10*/  FFMA.FTZ R33, R214, c[0x0][0x23c], -R7.reuse ;  /* 0x00008f00d6217a23 */ /* 0x100fe20000010807 */
[----:B------:R-:W-:Y:S01]  /*7d20*/  MOV R90, R113 ;  /* 0x00000071005a7202 */ /* 0x000fe20000000f00 */
[--C-:B------:R-:W-:Y:S01]  /*7d30*/  FFMA.FTZ R32, R213, c[0x0][0x23c], -R7.reuse ;  /* 0x00008f00d5207a23 */ /* 0x100fe20000010807 */
[----:B------:R-:W-:Y:S01]  /*7d40*/  MOV R226, R203 ;  /* 0x000000cb00e27202 */ /* 0x000fe20000000f00 */
[----:B------:R-:W-:Y:S01]  /*7d50*/  MUFU.EX2 R129, R37 ;  /* 0x0000002500817308 */ /* 0x000fe20000000800 */
[--C-:B------:R-:W-:Y:S01]  /*7d60*/  FFMA.FTZ R99, R207, c[0x0][0x23c], -R7.reuse ;  /* 0x00008f00cf637a23 */ /* 0x100fe20000010807 */
[----:B------:R-:W-:Y:S01]  /*7d70*/  MOV R203, R6 ;  /* 0x0000000600cb7202 */ /* 0x000fe20000000f00 */
[--C-:B------:R-:W-:Y:S01]  /*7d80*/  FFMA.FTZ R108, R177, c[0x0][0x23c], -R7.reuse ;  /* 0x00008f00b16c7a23 */ /* 0x100fe20000010807 */
[----:B-1----:R-:W-:Y:S01]  /*7d90*/  F2FP.PACK_AB R4, R221, R224 ;  /* 0x000000e0dd04723e */ /* 0x002fe200000000ff */
[----:B------:R-:W-:-:S03]  /*7da0*/  FFMA.FTZ R109, R147, c[0x0][0x23c], -R7 ;  /* 0x00008f00936d7a23 */ /* 0x000fc60000010807 */
[----:B------:R-:W-:Y:S01]  /*7db0*/  MUFU.EX2 R130, R36 ;  /* 0x0000002400827308 */ /* 0x000fe20000000800 */
[----:B------:R-:W-:Y:S01]  /*7dc0*/  FFMA.FTZ R110, R145, c[0x0][0x23c], -R7 ;  /* 0x00008f00916e7a23 */ /* 0x000fe20000010807 */
[----:B--2---:R-:W-:Y:S01]  /*7dd0*/  F2FP.PACK_AB R6, R204, R217 ;  /* 0x000000d9cc06723e */ /* 0x004fe200000000ff */
[--C-:B------:R-:W-:Y:S02]  /*7de0*/  FFMA.FTZ R0, R247, c[0x0][0x23c], -R5.reuse ;  /* 0x00008f00f7007a23 */ /* 0x100fe40000010805 */
[----:B------:R-:W-:-:S03]  /*7df0*/  FFMA.FTZ R64, R215, c[0x0][0x23c], -R5 ;  /* 0x00008f00d7407a23 */ /* 0x000fc60000010805 */
[----:B------:R-:W-:Y:S01]  /*7e00*/  MUFU.EX2 R123, R31 ;  /* 0x0000001f007b7308 */ /* 0x000fe20000000800 */
[--C-:B------:R-:W-:Y:S02]  /*7e10*/  FFMA.FTZ R65, R212, c[0x0][0x23c], -R5.reuse ;  /* 0x00008f00d4417a23 */ /* 0x100fe40000010805 */
[--C-:B------:R-:W-:Y:S02]  /*7e20*/  FFMA.FTZ R111, R210, c[0x0][0x23c], -R5.reuse ;  /* 0x00008f00d26f7a23 */ /* 0x100fe40000010805 */
[----:B------:R-:W-:-:S03]  /*7e30*/  FFMA.FTZ R112, R179, c[0x0][0x23c], -R5 ;  /* 0x00008f00b3707a23 */ /* 0x000fc60000010805 */
[----:B------:R-:W-:Y:S01]  /*7e40*/  MUFU.EX2 R124, R30 ;  /* 0x0000001e007c7308 */ /* 0x000fe20000000800 */
[----:B------:R-:W-:-:S07]  /*7e50*/  FFMA.FTZ R113, R163, c[0x0][0x23c], -R5 ;  /* 0x00008f00a3717a23 */ /* 0x000fce0000010805 */
[----:B------:R-:W-:Y:S01]  /*7e60*/  MUFU.EX2 R126, R29 ;  /* 0x0000001d007e7308 */ /* 0x000fe20000000800 */
[----:B------:R-:W-:-:S07]  /*7e70*/  FFMA.FTZ R2, R137, c[0x0][0x23c], -R5 ;  /* 0x00008f0089027a23 */ /* 0x000fce0000010805 */
[----:B------:R1:W-:Y:S02]  /*7e80*/  MUFU.EX2 R137, R2 ;  /* 0x0000000200897308 */ /* 0x0003e40000000800 */
[----:B-1----:R-:W-:-:S06]  /*7e90*/  FFMA.FTZ R2, R227, c[0x0][0x23c], -R5 ;  /* 0x00008f00e3027a23 */ /* 0x002fcc0000010805 */
[----:B------:R-:W1:Y:S01]  /*7ea0*/  MUFU.EX2 R131, R2 ;  /* 0x0000000200837308 */ /* 0x000e620000000800 */
[----:B------:R-:W-:-:S07]  /*7eb0*/  IMAD.MOV.U32 R227, RZ, RZ, R166 ;  /* 0x000000ffffe37224 */ /* 0x000fce00078e00a6 */
[----:B------:R-:W2:Y:S01]  /*7ec0*/  MUFU.EX2 R128, R28 ;  /* 0x0000001c00807308 */ /* 0x000ea20000000800 */
        /* <DEDUP_REMOVED lines=11> */
[----:B------:R-:W-:Y:S02]  /*7f80*/  MOV R181, R165 ;  /* 0x000000a500b57202 */ /* 0x000fe40000000f00 */
[----:B------:R-:W-:Y:S01]  /*7f90*/  MOV R172, R164 ;  /* 0x000000a400ac7202 */ /* 0x000fe20000000f00 */
[--C-:B---3--:R-:W-:Y:S01]  /*7fa0*/  FFMA.FTZ R34, R216, c[0x0][0x23c], -R7.reuse ;  /* 0x00008f00d8227a23 */ /* 0x108fe20000010807 */
[----:B------:R-:W-:Y:S01]  /*7fb0*/  MOV R216, R167 ;  /* 0x000000a700d87202 */ /* 0x000fe20000000f00 */
[----:B------:R-:W-:Y:S08]  /*7fc0*/  MUFU.EX2 R64, R64 ;  /* 0x0000004000407308 */ /* 0x000ff00000000800 */
[----:B------:R-:W-:Y:S08]  /*7fd0*/  MUFU.EX2 R65, R65 ;  /* 0x0000004100417308 */ /* 0x000ff00000000800 */
[----:B------:R-:W-:Y:S01]  /*7fe0*/  MUFU.EX2 R66, R66 ;  /* 0x0000004200427308 */ /* 0x000fe20000000800 */
[----:B----4-:R-:W-:Y:S01]  /*7ff0*/  FFMA.FTZ R35, R222, c[0x0][0x23c], -R7 ;  /* 0x00008f00de237a23 */ /* 0x010fe20000010807 */
[----:B-1----:R-:W-:Y:S01]  /*8000*/  F2FP.PACK_AB R7, R131, R132 ;  /* 0x000000848307723e */ /* 0x002fe200000000ff */
[----:B------:R-:W-:-:S02]  /*8010*/  FFMA.FTZ R2, R114, c[0x0][0x23c], -R5 ;  /* 0x00008f0072027a23 */ /* 0x000fc40000010805 */
[----:B------:R-:W-:Y:S01]  /*8020*/  FFMA.FTZ R114, R162, c[0x0][0x23c], -R5 ;  /* 0x00008f00a2727a23 */ /* 0x000fe20000010805 */
[----:B------:R-:W-:Y:S02]  /*8030*/  F2FP.PACK_AB R5, R137, R138 ;  /* 0x0000008a8905723e */ /* 0x000fe400000000ff */
[----:B------:R-:W-:-:S05]  /*8040*/  MOV R222, R193 ;  /* 0x000000c100de7202 */ /* 0x000fca0000000f00 */
        /* <DEDUP_REMOVED lines=8> */
[----:B------:R-:W-:-:S02]  /*80d0*/  FADD.FTZ R7, R227, R188 ;  /* 0x000000bce3077221 */ /* 0x000fc40000010000 */
[----:B------:R-:W-:Y:S02]  /*80e0*/  FADD.FTZ R6, R134, R3 ;  /* 0x0000000386067221 */ /* 0x000fe40000010000 */
[----:B------:R-:W-:Y:S01]  /*80f0*/  FADD.FTZ R5, R245, R246 ;  /* 0x000000f6f5057221 */ /* 0x000fe20000010000 */
[----:B------:R-:W-:Y:S01]  /*8100*/  MUFU.EX2 R67, R67 ;  /* 0x0000004300437308 */ /* 0x000fe20000000800 */
[----:B------:R-:W-:-:S07]  /*8110*/  FADD.FTZ R4, R244, R92 ;  /* 0x0000005cf4047221 */ /* 0x000fce0000010000 */
[----:B------:R-:W-:Y:S01]  /*8120*/  MUFU.EX2 R93, R93 ;  /* 0x0000005d005d7308 */ /* 0x000fe20000000800 */
[----:B------:R-:W-:Y:S01]  /*8130*/  FADD.FTZ R29, R189, R7 ;  /* 0x00000007bd1d7221 */ /* 0x000fe20000010000 */
[----:B--2---:R-:W-:Y:S01]  /*8140*/  F2FP.PACK_AB R7, R128, R126 ;  /* 0x0000007e8007723e */ /* 0x004fe200000000ff */
[----:B------:R-:W-:Y:S01]  /*8150*/  FADD.FTZ R31, R216, R6 ;  /* 0x00000006d81f7221 */ /* 0x000fe20000010000 */
[----:B------:R-:W-:Y:S01]  /*8160*/  F2FP.PACK_AB R6, R130, R129 ;  /* 0x000000818206723e */ /* 0x000fe200000000ff */
[----:B------:R-:W-:Y:S01]  /*8170*/  FADD.FTZ R30, R222, R5 ;  /* 0x00000005de1e7221 */ /* 0x000fe20000010000 */
[----:B------:R-:W-:Y:S01]  /*8180*/  F2FP.PACK_AB R5, R124, R123 ;  /* 0x0000007b7c05723e */ /* 0x000fe200000000ff */
[----:B------:R-:W-:Y:S01]  /*8190*/  FADD.FTZ R28, R133, R4 ;  /* 0x00000004851c7221 */ /* 0x000fe20000010000 */
[----:B------:R-:W-:Y:S01]  /*81a0*/  F2FP.PACK_AB R4, R127, R125 ;  /* 0x0000007d7f04723e */ /* 0x000fe200000000ff */
[----:B------:R-:W-:Y:S08]  /*81b0*/  MUFU.EX2 R92, R34 ;  /* 0x00000022005c7308 */ /* 0x000ff00000000800 */
[----:B------:R-:W-:Y:S01]  /*81c0*/  MUFU.EX2 R94, R94 ;  /* 0x0000005e005e7308 */ /* 0x000fe20000000800 */
[C---:B------:R-:W-:Y:S07]  /*81d0*/  HMMA.16816.F32 R52, R4.reuse, R26, R100 ;  /* 0x0000001a0434723c */ /* 0x040fee0000001864 */
[----:B------:R-:W-:Y:S01]  /*81e0*/  MUFU.EX2 R95, R95 ;  /* 0x0000005f005f7308 */ /* 0x000fe20000000800 */
[C---:B------:R-:W-:Y:S07]  /*81f0*/  HMMA.16816.F32 R40, R4.reuse, R22, R60 ;  /* 0x000000160428723c */ /* 0x040fee000000183c */
[----:B------:R-:W-:Y:S01]  /*8200*/  MUFU.EX2 R96, R96 ;  /* 0x0000006000607308 */ /* 0x000fe20000000800 */
[C---:B------:R-:W-:Y:S07]  /*8210*/  HMMA.16816.F32 R36, R4.reuse, R16, R68 ;  /* 0x000000100424723c */ /* 0x040fee0000001844 */
[----:B------:R-:W-:Y:S01]  /*8220*/  MUFU.EX2 R97, R97 ;  /* 0x0000006100617308 */ /* 0x000fe20000000800 */
[C---:B------:R-:W-:Y:S01]  /*8230*/  HMMA.16816.F32 R56, R4.reuse, R24, R104 ;  /* 0x000000180438723c */ /* 0x040fe20000001868 */
[----:B------:R-:W1:Y:S06]  /*8240*/  LDSM.16.MT88.4 R24, [R228+0xb000] ;  /* 0x00b00000e418783b */ /* 0x000e6c0000004200 */
[----:B------:R-:W-:Y:S01]  /*8250*/  MUFU.EX2 R98, R98 ;  /* 0x0000006200627308 */ /* 0x000fe20000000800 */
[C---:B------:R-:W-:Y:S01]  /*8260*/  HMMA.16816.F32 R156, R4.reuse, R20, R156 ;  /* 0x00000014049c723c */ /* 0x040fe2000000189c */
[----:B------:R-:W-:Y:S01]  /*8270*/  LDSM.16.MT88.4 R20, [R231+0xb000] ;  /* 0x00b00000e714783b */ /* 0x000fe20000004200 */
[----:B------:R-:W-:Y:S01]  /*8280*/  IMAD.MOV.U32 R215, RZ, RZ, R154 ;  /* 0x000000ffffd77224 */ /* 0x000fe200078e009a */
[----:B------:R-:W-:Y:S01]  /*8290*/  MOV R213, R211 ;  /* 0x000000d300d57202 */ /* 0x000fe20000000f00 */
[----:B------:R-:W-:Y:S01]  /*82a0*/  IMAD.MOV.U32 R147, RZ, RZ, R190 ;  /* 0x000000ffff937224 */ /* 0x000fe200078e00be */
[----:B------:R-:W-:Y:S01]  /*82b0*/  MOV R145, R155 ;  /* 0x0000009b00917202 */ /* 0x000fe20000000f00 */
[----:B------:R-:W-:Y:S01]  /*82c0*/  IMAD.MOV.U32 R207, RZ, RZ, R223 ;  /* 0x000000ffffcf7224 */ /* 0x000fe200078e00df */
[----:B------:R-:W-:Y:S01]  /*82d0*/  MUFU.EX2 R62, R35 ;  /* 0x00000023003e7308 */ /* 0x000fe20000000800 */
[C---:B------:R-:W-:Y:S01]  /*82e0*/  HMMA.16816.F32 R80, R4.reuse, R12, R80 ;  /* 0x0000000c0450723c */ /* 0x040fe20000001850 */
[----:B------:R-:W-:Y:S01]  /*82f0*/  MOV R214, R209 ;  /* 0x000000d100d67202 */ /* 0x000fe20000000f00 */
[----:B------:R-:W-:Y:S01]  /*8300*/  IMAD.MOV.U32 R227, RZ, RZ, R206 ;  /* 0x000000ffffe37224 */ /* 0x000fe200078e00ce */
[----:B------:R-:W-:Y:S01]  /*8310*/  MOV R247, R184 ;  /* 0x000000b800f77202 */ /* 0x000fe20000000f00 */
[----:B------:R2:W5:Y:S03]  /*8320*/  LDL.LU R3, [R1+0x154] ;  /* 0x0001540001037983 */ /* 0x0005660000300800 */
[----:B------:R-:W-:Y:S01]  /*8330*/  MUFU.EX2 R100, R33 ;  /* 0x0000002100647308 */ /* 0x000fe20000000800 */
[C---:B------:R-:W-:Y:S01]  /*8340*/  HMMA.16816.F32 R44, R4.reuse, R14, R72 ;  /* 0x0000000e042c723c */ /* 0x040fe20000001848 */
[----:B------:R-:W-:Y:S06]  /*8350*/  LDSM.16.MT88.4 R12, [R230+0xb000] ;  /* 0x00b00000e60c783b */ /* 0x000fec0000004200 */
[----:B------:R3:W4:Y:S08]  /*8360*/  MUFU.EX2 R63, R32 ;  /* 0x00000020003f7308 */ /* 0x0007300000000800 */
[----:B------:R1:W-:Y:S08]  /*8370*/  MUFU.EX2 R61, R2 ;  /* 0x00000002003d7308 */ /* 0x0003f00000000800 */
[----:B------:R-:W2:Y:S01]  /*8380*/  MUFU.EX2 R60, R0 ;  /* 0x00000000003c7308 */ /* 0x000ea20000000800 */
[----:B---3--:R-:W-:Y:S01]  /*8390*/  HMMA.16816.F32 R32, R4, R18, R76 ;  /* 0x000000120420723c */ /* 0x008fe2000000184c */
[----:B------:R-:W3:Y:S01]  /*83a0*/  LDSM.16.MT88.4 R16, [R229+0xb000] ;  /* 0x00b00000e510783b */ /* 0x000ee20000004200 */
[----:B------:R-:W-:Y:S01]  /*83b0*/  IMAD.MOV.U32 R211, RZ, RZ, R191 ;  /* 0x000000ffffd37224 */ /* 0x000fe200078e00bf */
[----:B------:R-:W-:Y:S01]  /*83c0*/  MOV R216, R219 ;  /* 0x000000db00d87202 */ /* 0x000fe20000000f00 */
[----:B------:R-:W-:Y:S01]  /*83d0*/  IMAD.MOV.U32 R107, RZ, RZ, R172 ;  /* 0x000000ffff6b7224 */ /* 0x000fe200078e00ac */
[----:B------:R-:W-:Y:S01]  /*83e0*/  MOV R210, R202 ;  /* 0x000000ca00d27202 */ /* 0x000fe20000000f00 */
[----:B------:R3:W5:Y:S01]  /*83f0*/  LDL.LU R134, [R1+0x150] ;  /* 0x0001500001867983 */ /* 0x0007620000300800 */
[----:B------:R-:W-:-:S02]  /*8400*/  FADD.FTZ R4, R205, R31 ;  /* 0x0000001fcd047221 */ /* 0x000fc40000010000 */
[----:B------:R-:W-:Y:S01]  /*8410*/  FADD.FTZ R5, R208, R30 ;  /* 0x0000001ed0057221 */ /* 0x000fe20000010000 */
[----:B----4-:R-:W-:Y:S01]  /*8420*/  F2FP.PACK_AB R6, R63, R100 ;  /* 0x000000643f06723e */ /* 0x010fe200000000ff */
[----:B-1----:R-:W-:Y:S01]  /*8430*/  FADD.FTZ R2, R146, R29 ;  /* 0x0000001d92027221 */ /* 0x002fe20000010000 */
[----:B------:R-:W-:Y:S01]  /*8440*/  F2FP.PACK_AB R7, R65, R64 ;  /* 0x000000404107723e */ /* 0x000fe200000000ff */
[----:B------:R-:W-:Y:S01]  /*8450*/  FADD.FTZ R30, R225, R4 ;  /* 0x00000004e11e7221 */ /* 0x000fe20000010000 */
[----:B------:R-:W-:Y:S01]  /*8460*/  F2FP.PACK_AB R4, R92, R62 ;  /* 0x0000003e5c04723e */ /* 0x000fe200000000ff */
[----:B------:R-:W-:Y:S01]  /*8470*/  FADD.FTZ R31, R252, R5 ;  /* 0x00000005fc1f7221 */ /* 0x000fe20000010000 */
[----:B--2---:R-:W-:Y:S01]  /*8480*/  F2FP.PACK_AB R5, R60, R61 ;  /* 0x0000003d3c05723e */ /* 0x004fe200000000ff */
        /* <DEDUP_REMOVED lines=14> */
[----:B------:R-:W-:Y:S01]  /*8570*/  FADD.FTZ R28, R205, R2 ;  /* 0x00000002cd1c7221 */ /* 0x000fe20000010000 */
[----:B------:R-:W-:-:S02]  /*8580*/  MOV R102, R211 ;  /* 0x000000d300667202 */ /* 0x000fc40000000f00 */
[----:B------:R-:W-:Y:S01]  /*8590*/  MOV R212, R200 ;  /* 0x000000c800d47202 */ /* 0x000fe20000000f00 */
[----:B------:R-:W-:Y:S01]  /*85a0*/  IMAD.MOV.U32 R219, RZ, RZ, R170 ;  /* 0x000000ffffdb7224 */ /* 0x000fe200078e00aa */
[----:B------:R-:W-:Y:S01]  /*85b0*/  MOV R223, R152 ;  /* 0x0000009800df7202 */ /* 0x000fe20000000f00 */
[C---:B------:R-:W-:Y:S01]  /*85c0*/  HMMA.16816.F32 R148, R4.reuse, R26, R148 ;  /* 0x0000001a0494723c */ /* 0x040fe20000001894 */
[----:B------:R-:W-:Y:S01]  /*85d0*/  FADD.FTZ R28, R240, R28 ;  /* 0x0000001cf01c7221 */ /* 0x000fe20000010000 */
[----:B------:R-:W-:Y:S01]  /*85e0*/  MOV R206, R169 ;  /* 0x000000a900ce7202 */ /* 0x000fe20000000f00 */
[----:B------:R-:W1:Y:S01]  /*85f0*/  MUFU.EX2 R115, R115 ;  /* 0x0000007300737308 */ /* 0x000e620000000800 */
[----:B------:R-:W-:Y:S01]  /*8600*/  MOV R209, R168 ;  /* 0x000000a800d17202 */ /* 0x000fe20000000f00 */
[----:B------:R2:W5:Y:S03]  /*8610*/  LDL.LU R246, [R1+0x14c] ;  /* 0x00014c0001f67983 */ /* 0x0005660000300800 */
[C---:B---3--:R-:W-:Y:S08]  /*8620*/  HMMA.16816.F32 R180, R4.reuse, R18, R48 ;  /* 0x0000001204b4723c */ /* 0x048ff00000001830 */
[C---:B------:R-:W-:Y:S08]  /*8630*/  HMMA.16816.F32 R160, R4.reuse, R20, R84 ;  /* 0x0000001404a0723c */ /* 0x040ff00000001854 */
[C---:B------:R-:W-:Y:S08]  /*8640*/  HMMA.16816.F32 R164, R4.reuse, R22, R164 ;  /* 0x0000001604a4723c */ /* 0x040ff000000018a4 */
[C---:B------:R-:W-:Y:S08]  /*8650*/  HMMA.16816.F32 R176, R4.reuse, R16, R176 ;  /* 0x0000001004b0723c */ /* 0x040ff000000018b0 */
[----:B------:R-:W-:Y:S01]  /*8660*/  HMMA.16816.F32 R192, R4, R12, R192 ;  /* 0x0000000c04c0723c */ /* 0x000fe200000018c0 */
[----:B------:R-:W-:Y:S01]  /*8670*/  FADD.FTZ R29, R243, R0 ;  /* 0x00000000f31d7221 */ /* 0x000fe20000010000 */
[----:B------:R-:W-:Y:S01]  /*8680*/  MOV R222, R144 ;  /* 0x0000009000de7202 */ /* 0x000fe20000000f00 */
[----:B------:R-:W-:Y:S01]  /*8690*/  IMAD.MOV.U32 R133, RZ, RZ, R252 ;  /* 0x000000ffff857224 */ /* 0x000fe200078e00fc */
[----:B------:R-:W-:Y:S01]  /*86a0*/  MOV R205, R225 ;  /* 0x000000e100cd7202 */ /* 0x000fe20000000f00 */
[----:B------:R-:W-:Y:S01]  /*86b0*/  FADD.FTZ R2, R208, R30 ;  /* 0x0000001ed0027221 */ /* 0x000fe20000010000 */
[----:B------:R-:W-:-:S02]  /*86c0*/  MOV R146, R226 ;  /* 0x000000e200927202 */ /* 0x000fc40000000f00 */
[----:B------:R-:W-:Y:S01]  /*86d0*/  MOV R103, R203 ;  /* 0x000000cb00677202 */ /* 0x000fe20000000f00 */
[----:B------:R-:W-:Y:S01]  /*86e0*/  HMMA.16816.F32 R48, R4, R14, R88 ;  /* 0x0000000e0430723c */ /* 0x000fe20000001858 */
[----:B------:R-:W-:Y:S01]  /*86f0*/  IMAD.MOV.U32 R104, RZ, RZ, R173 ;  /* 0x000000ffff687224 */ /* 0x000fe200078e00ad */
[----:B------:R-:W-:Y:S01]  /*8700*/  MOV R105, R174 ;  /* 0x000000ae00697202 */ /* 0x000fe20000000f00 */
[----:B------:R-:W3:Y:S01]  /*8710*/  MUFU.EX2 R119, R119 ;  /* 0x0000007700777308 */ /* 0x000ee20000000800 */
[----:B------:R-:W-:Y:S01]  /*8720*/  MOV R106, R201 ;  /* 0x000000c9006a7202 */ /* 0x000fe20000000f00 */
[----:B------:R2:W5:Y:S02]  /*8730*/  LDL.LU R245, [R1+0x148] ;  /* 0x0001480001f57983 */ /* 0x0005640000300800 */
[----:B------:R-:W-:Y:S02]  /*8740*/  F2FP.PACK_AB R4, R67, R66 ;  /* 0x000000424304723e */ /* 0x000fe400000000ff */
[----:B------:R-:W-:Y:S01]  /*8750*/  F2FP.PACK_AB R5, R96, R95 ;  /* 0x0000005f6005723e */ /* 0x000fe200000000ff */
[----:B------:R-:W-:Y:S01]  /*8760*/  FADD.FTZ R0, R242, R31 ;  /* 0x0000001ff2007221 */ /* 0x000fe20000010000 */
[----:B------:R-:W-:Y:S01]  /*8770*/  F2FP.PACK_AB R6, R94, R93 ;  /* 0x0000005d5e06723e */ /* 0x000fe200000000ff */
[----:B------:R-:W-:Y:S01]  /*8780*/  FADD.FTZ R29, R241, R29 ;  /* 0x0000001df11d7221 */ /* 0x000fe20000010000 */
[----:B------:R-:W-:-:S02]  /*8790*/  F2FP.PACK_AB R7, R98, R97 ;  /* 0x000000616207723e */ /* 0x000fc400000000ff */
[----:B------:R-:W-:Y:S01]  /*87a0*/  MOV R208, R220 ;  /* 0x000000dc00d07202 */ /* 0x000fe20000000f00 */
[----:B------:R-:W-:Y:S01]  /*87b0*/  FADD.FTZ R2, R239, R2 ;  /* 0x00000002ef027221 */ /* 0x000fe20000010000 */
[----:B------:R-:W-:Y:S01]  /*87c0*/  MOV R144, R186 ;  /* 0x000000ba00907202 */ /* 0x000fe20000000f00 */
[----:B------:R-:W-:Y:S01]  /*87d0*/  IMAD.MOV.U32 R225, RZ, RZ, R185 ;  /* 0x000000ffffe17224 */ /* 0x000fe200078e00b9 */
[----:B------:R-:W-:Y:S01]  /*87e0*/  MOV R71, R146 ;  /* 0x0000009200477202 */ /* 0x000fe20000000f00 */
[C---:B------:R-:W-:Y:S01]  /*87f0*/  HMMA.16816.F32 R188, R4.reuse, R12, R80 ;  /* 0x0000000c04bc723c */ /* 0x040fe20000001850 */
[----:B------:R-:W-:Y:S01]  /*8800*/  MOV R252, R171 ;  /* 0x000000ab00fc7202 */ /* 0x000fe20000000f00 */
[----:B------:R-:W-:Y:S01]  /*8810*/  FADD.FTZ R0, R238, R0 ;  /* 0x00000000ee007221 */ /* 0x000fe20000010000 */
[----:B------:R-:W-:Y:S01]  /*8820*/  MOV R226, R153 ;  /* 0x0000009900e27202 */ /* 0x000fe20000000f00 */
[----:B------:R-:W-:Y:S01]  /*8830*/  FADD.FTZ R29, R237, R29 ;  /* 0x0000001ded1d7221 */ /* 0x000fe20000010000 */
[----:B------:R-:W-:Y:S01]  /*8840*/  MOV R211, R223 ;  /* 0x000000df00d37202 */ /* 0x000fe20000000f00 */
[----:B------:R-:W4:Y:S01]  /*8850*/  MUFU.EX2 R111, R111 ;  /* 0x0000006f006f7308 */ /* 0x000f220000000800 */
        /* <DEDUP_REMOVED lines=10> */
[----:B------:R-:W1:Y:S01]  /*8900*/  MUFU.EX2 R99, R99 ;  /* 0x0000006300637308 */ /* 0x000e620000000800 */
[----:B------:R-:W-:Y:S01]  /*8910*/  MOV R216, R222 ;  /* 0x000000de00d87202 */ /* 0x000fe20000000f00 */
[----:B------:R-:W-:Y:S01]  /*8920*/  IMAD.MOV.U32 R222, RZ, RZ, R133 ;  /* 0x000000ffffde7224 */ /* 0x000fe200078e0085 */
[----:B------:R-:W-:Y:S01]  /*8930*/  MOV R133, R205 ;  /* 0x000000cd00857202 */ /* 0x000fe20000000f00 */
[----:B------:R-:W-:Y:S01]  /*8940*/  HMMA.16816.F32 R52, R4, R26, R52 ;  /* 0x0000001a0434723c */ /* 0x000fe20000001834 */
[----:B------:R-:W-:Y:S01]  /*8950*/  MOV R205, R208 ;  /* 0x000000d000cd7202 */ /* 0x000fe20000000f00 */
[----:B------:R-:W-:Y:S01]  /*8960*/  IMAD.MOV.U32 R208, RZ, RZ, R218 ;  /* 0x000000ffffd07224 */ /* 0x000fe200078e00da */
[----:B------:R2:W5:Y:S01]  /*8970*/  LDL.LU R244, [R1+0x144] ;  /* 0x0001440001f47983 */ /* 0x0005620000300800 */
[----:B------:R-:W-:-:S02]  /*8980*/  FADD.FTZ R2, R235, R0 ;  /* 0x00000000eb027221 */ /* 0x000fc40000010000 */
[----:B------:R-:W-:Y:S01]  /*8990*/  FADD.FTZ R0, R215, R29 ;  /* 0x0000001dd7007221 */ /* 0x000fe20000010000 */
[----:B------:R-:W-:Y:S01]  /*89a0*/  MOV R215, R208 ;  /* 0x000000d000d77202 */ /* 0x000fe20000000f00 */
[----:B------:R-:W-:Y:S01]  /*89b0*/  HMMA.16816.F32 R156, R4, R20, R156 ;  /* 0x00000014049c723c */ /* 0x000fe2000000189c */
[----:B------:R-:W-:-:S07]  /*89c0*/  MOV R218, R234 ;  /* 0x000000ea00da7202 */ /* 0x000fce0000000f00 */
[C---:B------:R-:W-:Y:S08]  /*89d0*/  HMMA.16816.F32 R40, R4.reuse, R22, R40 ;  /* 0x000000160428723c */ /* 0x040ff00000001828 */
[C---:B------:R-:W-:Y:S08]  /*89e0*/  HMMA.16816.F32 R36, R4.reuse, R16, R36 ;  /* 0x000000100424723c */ /* 0x040ff00000001824 */
[C---:B------:R-:W-:Y:S08]  /*89f0*/  HMMA.16816.F32 R32, R4.reuse, R18, R32 ;  /* 0x000000120420723c */ /* 0x040ff00000001820 */
[----:B------:R-:W-:Y:S01]  /*8a00*/  HMMA.16816.F32 R44, R4, R14, R44 ;  /* 0x0000000e042c723c */ /* 0x000fe2000000182c */
[----:B------:R-:W-:Y:S01]  /*8a10*/  IMAD.MOV.U32 R101, RZ, RZ, R144 ;  /* 0x000000ffff657224 */ /* 0x000fe200078e0090 */
[----:B------:R-:W-:-:S02]  /*8a20*/  MOV R208, R198 ;  /* 0x000000c600d07202 */ /* 0x000fc40000000f00 */
[----:B------:R-:W-:Y:S01]  /*8a30*/  MOV R220, R187 ;  /* 0x000000bb00dc7202 */ /* 0x000fe20000000f00 */
[----:B------:R-:W-:Y:S01]  /*8a40*/  IMAD.MOV.U32 R223, RZ, RZ, R226 ;  /* 0x000000ffffdf7224 */ /* 0x000fe200078e00e2 */
[----:B------:R-:W1:Y:S01]  /*8a50*/  MUFU.EX2 R116, R116 ;  /* 0x0000007400747308 */ /* 0x000e620000000800 */
[----:B------:R-:W-:Y:S01]  /*8a60*/  FADD.FTZ R4, R233, R13 ;  /* 0x0000000de9047221 */ /* 0x000fe20000010000 */
[----:B------:R-:W1:Y:S01]  /*8a70*/  LDSM.16.MT88.4 R152, [R228+0xb800] ;  /* 0x00b80000e498783b */ /* 0x000e620000004200 */
[----:B------:R-:W-:Y:S02]  /*8a80*/  FADD.FTZ R6, R247, R12 ;  /* 0x0000000cf7067221 */ /* 0x000fe40000010000 */
[----:B------:R-:W-:Y:S01]  /*8a90*/  FADD.FTZ R5, R196, R2 ;  /* 0x00000002c4057221 */ /* 0x000fe20000010000 */
[----:B------:R-:W1:Y:S01]  /*8aa0*/  LDSM.16.MT88.4 R168, [R231+0xb800] ;  /* 0x00b80000e7a8783b */ /* 0x000e620000004200 */
[----:B------:R-:W-:Y:S02]  /*8ab0*/  FADD.FTZ R7, R145, R0 ;  /* 0x0000000091077221 */ /* 0x000fe40000010000 */
[----:B------:R-:W-:Y:S01]  /*8ac0*/  FADD.FTZ R4, R215, R4 ;  /* 0x00000004d7047221 */ /* 0x000fe20000010000 */
[----:B------:R-:W-:Y:S01]  /*8ad0*/  MOV R247, R218 ;  /* 0x000000da00f77202 */ /* 0x000fe20000000f00 */
[----:B------:R-:W-:Y:S01]  /*8ae0*/  FADD.FTZ R2, R232, R6 ;  /* 0x00000006e8027221 */ /* 0x000fe20000010000 */
[----:B------:R-:W1:Y:S01]  /*8af0*/  MUFU.EX2 R120, R120 ;  /* 0x0000007800787308 */ /* 0x000e620000000800 */
[----:B------:R-:W-:Y:S01]  /*8b00*/  FADD.FTZ R0, R139, R5 ;  /* 0x000000058b007221 */ /* 0x000fe20000010000 */
[----:B------:R-:W1:Y:S01]  /*8b10*/  LDSM.16.MT88.4 R184, [R229+0xb800] ;  /* 0x00b80000e5b8783b */ /* 0x000e620000004200 */
[----:B------:R-:W-:-:S02]  /*8b20*/  FADD.FTZ R5, R11, R7 ;  /* 0x000000070b057221 */ /* 0x000fc40000010000 */
[----:B------:R-:W-:Y:S01]  /*8b30*/  FADD.FTZ R7, R10, R4 ;  /* 0x000000040a077221 */ /* 0x000fe20000010000 */
[----:B------:R-:W1:Y:S01]  /*8b40*/  LDSM.16.MT88.4 R16, [R230+0xb800] ;  /* 0x00b80000e610783b */ /* 0x000e620000004200 */
[----:B------:R-:W-:Y:S02]  /*8b50*/  FADD.FTZ R6, R9, R2 ;  /* 0x0000000209067221 */ /* 0x000fe40000010000 */
[----:B------:R-:W-:Y:S01]  /*8b60*/  FADD.FTZ R4, R8, R0 ;  /* 0x0000000008047221 */ /* 0x000fe20000010000 */
[----:B------:R-:W1:Y:S01]  /*8b70*/  MUFU.EX2 R112, R112 ;  /* 0x0000007000707308 */ /* 0x000e620000000800 */
[----:B------:R-:W-:Y:S01]  /*8b80*/  FADD.FTZ R5, R247, R5 ;  /* 0x00000005f7057221 */ /* 0x000fe20000010000 */
[----:B------:R2:W5:Y:S01]  /*8b90*/  LDL.LU R243, [R1+0x140] ;  /* 0x0001400001f37983 */ /* 0x0005620000300800 */
[----:B------:R-:W-:Y:S02]  /*8ba0*/  FADD.FTZ R2, R71, R7 ;  /* 0x0000000747027221 */ /* 0x000fe40000010000 */
[----:B------:R-:W-:Y:S01]  /*8bb0*/  FADD.FTZ R0, R101, R6 ;  /* 0x0000000665007221 */ /* 0x000fe20000010000 */
        /* <DEDUP_REMOVED lines=12> */
[----:B------:R-:W-:Y:S01]  /*8c80*/  IMAD.MOV.U32 R247, RZ, RZ, R145 ;  /* 0x000000fffff77224 */ /* 0x000fe200078e0091 */
[----:B------:R-:W-:Y:S01]  /*8c90*/  MOV R214, R227 ;  /* 0x000000e300d67202 */ /* 0x000fe20000000f00 */
[----:B------:R-:W-:Y:S01]  /*8ca0*/  FADD.FTZ R6, R107, R6 ;  /* 0x000000066b067221 */ /* 0x000fe20000010000 */
[----:B------:R-:W1:Y:S01]  /*8cb0*/  MUFU.EX2 R117, R117 ;  /* 0x0000007500757308 */ /* 0x000e620000000800 */
[----:B------:R-:W-:Y:S01]  /*8cc0*/  FADD.FTZ R4, R210, R5 ;  /* 0x00000005d2047221 */ /* 0x000fe20000010000 */
[----:B------:R2:W5:Y:S01]  /*8cd0*/  LDL.LU R241, [R1+0x138] ;  /* 0x0001380001f17983 */ /* 0x0005620000300800 */
[----:B------:R-:W-:Y:S02]  /*8ce0*/  FADD.FTZ R0, R215, R0 ;  /* 0x00000000d7007221 */ /* 0x000fe40000010000 */
[----:B------:R-:W-:Y:S01]  /*8cf0*/  IMAD.MOV.U32 R227, RZ, RZ, R216 ;  /* 0x000000ffffe37224 */ /* 0x000fe200078e00d8 */
[----:B------:R-:W-:Y:S01]  /*8d00*/  MOV R216, R222 ;  /* 0x000000de00d87202 */ /* 0x000fe20000000f00 */
        /* <DEDUP_REMOVED lines=16> */
[----:B------:R-:W-:Y:S01]  /*8e10*/  IMAD.MOV.U32 R218, RZ, RZ, R199 ;  /* 0x000000ffffda7224 */ /* 0x000fe200078e00c7 */
        /* <DEDUP_REMOVED lines=65> */
[----:B-1----:R-:W-:-:S02]  /*9230*/  FADD.FTZ R5, R115, R5 ;  /* 0x0000000573057221 */ /* 0x002fc40000010000 */
[----:B---3--:R-:W-:Y:S02]  /*9240*/  FADD.FTZ R4, R119, R4 ;  /* 0x0000000477047221 */ /* 0x008fe40000010000 */
[----:B----4-:R-:W-:Y:S02]  /*9250*/  FADD.FTZ R0, R111, R0 ;  /* 0x000000006f007221 */ /* 0x010fe40000010000 */
        /* <DEDUP_REMOVED lines=42> */
[----:B--2---:R-:W2:Y:S04]  /*9500*/  LDL.64 R208, [R1+0xa8] ;  /* 0x0000a80001d07983 */ /* 0x004ea80000100a00 */
[----:B------:R-:W3:Y:S01]  /*9510*/  LDL.64 R218, [R1+0xf0] ;  /* 0x0000f00001da7983 */ /* 0x000ee20000100a00 */
[----:B------:R-:W-:Y:S01]  /*9520*/  UIADD3 UR5, UR33, -0x2, URZ ;  /* 0xfffffffe21057890 */ /* 0x000fe2000fffe03f */
[----:B------:R-:W-:Y:S01]  /*9530*/  IMAD.U32 R2, RZ, RZ, UR10 ;  /* 0x0000000aff027e24 */ /* 0x000fe2000f8e00ff */
[----:B------:R-:W-:-:S04]  /*9540*/  DEPBAR.LE SB0, 0x0 ;  /* 0x000080000000791a */ /* 0x000fc80000000000 */
[----:B------:R-:W-:Y:S01]  /*9550*/  USHF.R.S32.HI UR8, URZ, 0x1f, UR5 ;  /* 0x0000001f3f087899 */ /* 0x000fe20008011405 */
[----:B------:R-:W-:Y:S01]  /*9560*/  IMAD.U32 R4, RZ, RZ, UR5 ;  /* 0x00000005ff047e24 */ /* 0x000fe2000f8e00ff */
[----:B------:R-:W-:Y:S01]  /*9570*/  UIMAD UR7, UR26, UR5, URZ ;  /* 0x000000051a0772a4 */ /* 0x000fe2000f8e023f */
[----:B------:R-:W-:Y:S01]  /*9580*/  IMAD.U32 R6, RZ, RZ, UR10 ;  /* 0x0000000aff067e24 */ /* 0x000fe2000f8e00ff */
[----:B------:R-:W-:Y:S01]  /*9590*/  UISETP.GE.AND UP0, UPT, UR33, 0x3, UPT ;  /* 0x000000032100788c */ /* 0x000fe2000bf06270 */
[----:B------:R-:W-:Y:S01]  /*95a0*/  IMAD.U32 R7, RZ, RZ, UR10 ;  /* 0x0000000aff077e24 */ /* 0x000fe2000f8e00ff */
[----:B------:R-:W-:Y:S01]  /*95b0*/  UIMAD UR7, UR8, UR27, UR7 ;  /* 0x0000001b080772a4 */ /* 0x000fe2000f8e0207 */
[----:B------:R-:W-:Y:S01]  /*95c0*/  IMAD.U32 R12, RZ, RZ, UR10 ;  /* 0x0000000aff0c7e24 */ /* 0x000fe2000f8e00ff */
[----:B------:R-:W-:Y:S01]  /*95d0*/  BAR.SYNC.DEFER_BLOCKING 0x0 ;  /* 0x0000000000007b1d */ /* 0x000fe20000010000 */
[----:B--2---:R-:W-:Y:S01]  /*95e0*/  ISETP.GE.AND P1, PT, R208, c[0x0][0x220], PT ;  /* 0x00008800d0007a0c */ /* 0x004fe20003f26270 */
[----:B---3--:R-:W-:-:S05]  /*95f0*/  IMAD.WIDE.U32 R4, R4, UR27, R218 ;  /* 0x0000001b04047c25 */ /* 0x008fca000f8e00da */
[----:B------:R-:W-:-:S07]  /*9600*/  IADD3 R5, R5, UR7, RZ ;  /* 0x0000000705057c10 */ /* 0x000fce000fffe0ff */
[----:B------:R-:W-:Y:S01]  /*9610*/  @!P1 IMAD.MOV.U32 R14, RZ, RZ, c[0x0][0x1a4] ;  /* 0x00006900ff0e9624 */ /* 0x000fe200078e00ff */
[-C--:B------:R-:W-:Y:S01]  /*9620*/  @!P1 LEA R2, P2, R2, R4.reuse, 0x5 ;  /* 0x0000000402029211 */ /* 0x080fe200078428ff */
[----:B------:R-:W-:Y:S01]  /*9630*/  @!P1 IMAD.MOV.U32 R22, RZ, RZ, c[0x0][0x1a4] ;  /* 0x00006900ff169624 */ /* 0x000fe200078e00ff */
[----:B------:R-:W-:Y:S01]  /*9640*/  @!P1 IADD3 R0, P3, R4, UR29, RZ ;  /* 0x0000001d04009c10 */ /* 0x000fe2000ff7e0ff */
[--C-:B------:R-:W-:Y:S01]  /*9650*/  @!P1 IMAD.MOV.U32 R13, RZ, RZ, R5.reuse ;  /* 0x000000ffff0d9224 */ /* 0x100fe200078e0005 */
[----:B------:R-:W-:Y:S01]  /*9660*/  @!P1 LEA R6, P0, R6, R4, 0x6 ;  /* 0x0000000406069211 */ /* 0x000fe200078030ff */
[----:B------:R-:W-:Y:S01]  /*9670*/  @!P1 IMAD.MOV.U32 R20, RZ, RZ, R4 ;  /* 0x000000ffff149224 */ /* 0x000fe200078e0004 */
[-C--:B------:R-:W-:Y:S01]  /*9680*/  @!P1 LEA.HI.X R14, R7, R5.reuse, R14, 0x5, P2 ;  /* 0x00000005070e9211 */ /* 0x080fe200010f2c0e */
[--C-:B------:R-:W-:Y:S01]  /*9690*/  @!P1 IMAD.MOV.U32 R21, RZ, RZ, R5.reuse ;  /* 0x000000ffff159224 */ /* 0x100fe200078e0005 */
[----:B------:R-:W-:Y:S01]  /*96a0*/  @!P1 IADD3.X R7, R5, UR28, RZ, P3, !PT ;  /* 0x0000001c05079c10 */ /* 0x000fe20009ffe4ff */
[----:B------:R-:W-:Y:S01]  /*96b0*/  @!P1 IMAD.MOV.U32 R18, RZ, RZ, R4 ;  /* 0x000000ffff129224 */ /* 0x000fe200078e0004 */
[----:B------:R-:W-:Y:S01]  /*96c0*/  @!P1 LEA R28, P2, R0, c[0x0][0x170], 0x1 ;  /* 0x00005c00001c9a11 */ /* 0x000fe200078408ff */
[----:B------:R-:W-:Y:S01]  /*96d0*/  @!P1 IMAD.MOV.U32 R19, RZ, RZ, R5 ;  /* 0x000000ffff139224 */ /* 0x000fe200078e0005 */
[----:B------:R-:W-:Y:S01]  /*96e0*/  @!P1 LEA.HI.X R22, R12, R5, R22, 0x6, P0 ;  /* 0x000000050c169211 */ /* 0x000fe200000f3416 */
[----:B------:R-:W-:Y:S01]  /*96f0*/  @!P1 IMAD.MOV.U32 R12, RZ, RZ, R4 ;  /* 0x000000ffff0c9224 */ /* 0x000fe200078e0004 */
[----:B------:R-:W-:Y:S01]  /*9700*/  @!P1 LEA R26, P0, R2, c[0x0][0x170], 0x1 ;  /* 0x00005c00021a9a11 */ /* 0x000fe200078008ff */
[----:B-----5:R-:W-:Y:S01]  /*9710*/  @P1 STS.128 [R246+0x8000], RZ ;  /* 0x008000fff6001388 */ /* 0x020fe20000000c00 */
[----:B------:R-:W-:Y:S01]  /*9720*/  @!P1 LEA.HI.X R29, R0, c[0x0][0x174], R7, 0x1, P2 ;  /* 0x00005d00001d9a11 */ /* 0x000fe200010f0c07 */
[----:B------:R-:W-:Y:S01]  /*9730*/  IMAD.U32 R0, RZ, RZ, UR10 ;  /* 0x0000000aff007e24 */ /* 0x000fe2000f8e00ff */
[----:B------:R-:W-:Y:S01]  /*9740*/  @!P1 LEA.HI.X R27, R2, c[0x0][0x174], R14, 0x1, P0 ;  /* 0x00005d00021b9a11 */ /* 0x000fe200000f0c0e */
[----:B------:R-:W-:Y:S01]  /*9750*/  IMAD.U32 R14, RZ, RZ, UR10 ;  /* 0x0000000aff0e7e24 */ /* 0x000fe2000f8e00ff */
[----:B------:R-:W-:Y:S01]  /*9760*/  @!P1 LEA R16, P4, R4, c[0x0][0x170], 0x1 ;  /* 0x00005c0004109a11 */ /* 0x000fe200078808ff */
[----:B------:R-:W-:Y:S01]  /*9770*/  IMAD.U32 R2, RZ, RZ, UR10 ;  /* 0x0000000aff027e24 */ /* 0x000fe2000f8e00ff */
[----:B------:R-:W-:Y:S01]  /*9780*/  @!P1 LEA R24, P0, R6, c[0x0][0x170], 0x1 ;  /* 0x00005c0006189a11 */ /* 0x000fe200078008ff */
[----:B------:R-:W-:Y:S01]  /*9790*/  @!P1 IMAD.WIDE.U32 R12, R0, 0x50, R12 ;  /* 0x00000050000c9825 */ /* 0x000fe200078e000c */
[----:B------:R-:W-:-:S02]  /*97a0*/  @!P1 LEA.HI.X R17, R4, c[0x0][0x174], R5, 0x1, P4 ;  /* 0x00005d0004119a11 */ /* 0x000fc400020f0c05 */
[----:B------:R-:W-:Y:S01]  /*97b0*/  @!P1 LEA.HI.X R25, R6, c[0x0][0x174], R22, 0x1, P0 ;  /* 0x00005d0006199a11 */ /* 0x000fe200000f0c16 */
[----:B------:R-:W-:Y:S02]  /*97c0*/  @!P1 IMAD.MOV.U32 R0, RZ, RZ, c[0x0][0x1a4] ;  /* 0x00006900ff009624 */ /* 0x000fe400078e00ff */
[----:B------:R-:W-:Y:S01]  /*97d0*/  IMAD.U32 R7, RZ, RZ, UR10 ;  /* 0x0000000aff077e24 */ /* 0x000fe2000f8e00ff */
[----:B------:R-:W-:Y:S01]  /*97e0*/  @!PT LDS RZ, [RZ] ;  /* 0x00000000fffff984 */ /* 0x000fe20000000800 */
[----:B------:R-:W-:Y:S01]  /*97f0*/  @!PT LDS RZ, [RZ] ;  /* 0x00000000fffff984 */ /* 0x000fe20000000800 */
[----:B------:R-:W-:Y:S01]  /*9800*/  @!PT LDS RZ, [RZ] ;  /* 0x00000000fffff984 */ /* 0x000fe20000000800 */
[----:B------:R1:W-:Y:S01]  /*9810*/  @!P1 LDGSTS.E.BYPASS.LTC128B.128 [R246+0x8000], [R16.64] ;  /* 0x0800000010f69fae */ /* 0x0003e2000b901d74 */
[----:B------:R-:W-:-:S03]  /*9820*/  @!P1 IMAD.WIDE.U32 R14, R14, 0x30, R4 ;  /* 0x000000300e0e9825 */ /* 0x000fc600078e0004 */
[----:B------:R-:W-:Y:S01]  /*9830*/  @P1 STS.128 [R246+0x8800], RZ ;  /* 0x008800fff6001388 */ /* 0x000fe20000000c00 */
[----:B------:R-:W-:Y:S01]  /*9840*/  @!P1 IMAD.WIDE.U32 R4, R2, 0x70, R20 ;  /* 0x0000007002049825 */ /* 0x000fe200078e0014 */
[----:B------:R-:W-:Y:S02]  /*9850*/  @!P1 LEA R22, P4, R14, c[0x0][0x170], 0x1 ;  /* 0x00005c000e169a11 */ /* 0x000fe400078808ff */
[----:B------:R-:W-:Y:S01]  /*9860*/  @!P1 LEA R20, P3, R12, c[0x0][0x170], 0x1 ;  /* 0x00005c000c149a11 */ /* 0x000fe200078608ff */
[----:B------:R-:W-:Y:S01]  /*9870*/  @!P1 IMAD.MOV.U32 R2, RZ, RZ, c[0x0][0x1a4] ;  /* 0x00006900ff029624 */ /* 0x000fe200078e00ff */
[----:B------:R-:W-:Y:S01]  /*9880*/  @!PT LDS RZ, [RZ] ;  /* 0x00000000fffff984 */ /* 0x000fe20000000800 */
[----:B------:R-:W-:Y:S01]  /*9890*/  @!PT LDS RZ, [RZ] ;  /* 0x00000000fffff984 */ /* 0x000fe20000000800 */
[----:B------:R-:W-:Y:S01]  /*98a0*/  @!PT LDS RZ, [RZ] ;  /* 0x00000000fffff984 */ /* 0x000fe20000000800 */
[----:B------:R2:W-:Y:S01]  /*98b0*/  @!P1 LDGSTS.E.BYPASS.LTC128B.128 [R246+0x8800], [R28.64] ;  /* 0x088000001cf69fae */ /* 0x0005e2000b901d74 */
[----:B------:R-:W-:Y:S02]  /*98c0*/  @!P1 IMAD R0, R0, 0x30, RZ ;  /* 0x0000003000009824 */ /* 0x000fe400078e02ff */
[----:B------:R-:W-:Y:S01]  /*98d0*/  @!P1 IMAD.WIDE.U32 R6, R7, 0x60, R18 ;  /* 0x0000006007069825 */ /* 0x000fe200078e0012 */
[----:B------:R-:W-:Y:S03]  /*98e0*/  @P1 STS.128 [R246+0x9000], RZ ;  /* 0x009000fff6001388 */ /* 0x000fe60000000c00 */
[----:B------:R-:W-:Y:S01]  /*98f0*/  @!P1 IMAD.MOV.U32 R18, RZ, RZ, c[0x0][0x1a4] ;  /* 0x00006900ff129624 */ /* 0x000fe200078e00ff */
[----:B------:R-:W-:Y:S01]  /*9900*/  @!PT LDS RZ, [RZ] ;  /* 0x00000000fffff984 */ /* 0x000fe20000000800 */
[----:B------:R-:W-:Y:S01]  /*9910*/  @!PT LDS RZ, [RZ] ;  /* 0x00000000fffff984 */ /* 0x000fe20000000800 */
[----:B------:R-:W-:Y:S01]  /*9920*/  @!PT LDS RZ, [RZ] ;  /* 0x00000000fffff984 */ /* 0x000fe20000000800 */
[----:B------:R3:W-:Y:S01]  /*9930*/  @!P1 LDGSTS.E.BYPASS.LTC128B.128 [R246+0x9000], [R26.64] ;  /* 0x090000001af69fae */ /* 0x0007e2000b901d74 */
[----:B------:R-:W-:-:S02]  /*9940*/  @!P1 IMAD.MOV.U32 R19, RZ, RZ, c[0x0][0x1a4] ;  /* 0x00006900ff139624 */ /* 0x000fc400078e00ff */
[----:B------:R-:W-:Y:S01]  /*9950*/  @!P1 IMAD R2, R2, 0x50, RZ ;  /* 0x0000005002029824 */ /* 0x000fe200078e02ff */
[----:B------:R-:W-:Y:S01]  /*9960*/  @P1 STS.128 [R246+0x9800], RZ ;  /* 0x009800fff6001388 */ /* 0x000fe20000000c00 */
[----:B------:R-:W-:Y:S02]  /*9970*/  @!P1 IMAD.IADD R0, R0, 0x1, R15 ;  /* 0x0000000100009824 */ /* 0x000fe400078e020f */
[----:B------:R-:W-:Y:S02]  /*9980*/  @!P1 IMAD R18, R18, 0x60, RZ ;  /* 0x0000006012129824 */ /* 0x000fe400078e02ff */
[----:B------:R-:W-:Y:S01]  /*9990*/  @!P1 IMAD R19, R19, 0x70, RZ ;  /* 0x0000007013139824 */ /* 0x000fe200078e02ff */
[----:B------:R-:W-:Y:S01]  /*99a0*/  @!P1 LEA.HI.X R23, R14, c[0x0][0x174], R0, 0x1, P4 ;  /* 0x00005d000e179a11 */ /* 0x000fe200020f0c00 */
[----:B------:R-:W-:Y:S01]  /*99b0*/  @!P1 IMAD.IADD R2, R2, 0x1, R13 ;  /* 0x0000000102029824 */ /* 0x000fe200078e020d */
[----:B-1----:R-:W-:Y:S01]  /*99c0*/  @!P1 LEA R16, P0, R4, c[0x0][0x170], 0x1 ;  /* 0x00005c0004109a11 */ /* 0x002fe200078008ff */
[----:B------:R-:W-:Y:S01]  /*99d0*/  @!P1 IMAD.IADD R7, R18, 0x1, R7 ;  /* 0x0000000112079824 */ /* 0x000fe200078e0207 */
[----:B------:R-:W-:Y:S01]  /*99e0*/  @!P1 LEA R18, P2, R6, c[0x0][0x170], 0x1 ;  /* 0x00005c0006129a11 */ /* 0x000fe200078408ff */
[----:B------:R-:W-:Y:S01]  /*99f0*/  @!P1 IMAD.IADD R5, R19, 0x1, R5 ;  /* 0x0000000113059824 */ /* 0x000fe200078e0205 */
[----:B------:R-:W-:Y:S01]  /*9a00*/  @!P1 LEA.HI.X R21, R12, c[0x0][0x174], R2, 0x1, P3 ;  /* 0x00005d000c159a11 */ /* 0x000fe200018f0c02 */
[----:B------:R-:W-:Y:S01]  /*9a10*/  @!PT LDS RZ, [RZ] ;  /* 0x00000000fffff984 */ /* 0x000fe20000000800 */
[----:B------:R-:W-:Y:S01]  /*9a20*/  @!PT LDS RZ, [RZ] ;  /* 0x00000000fffff984 */ /* 0x000fe20000000800 */
[----:B------:R-:W-:Y:S01]  /*9a30*/  @!PT LDS RZ, [RZ] ;  /* 0x00000000fffff984 */ /* 0x000fe20000000800 */
[----:B------:R1:W-:Y:S01]  /*9a40*/  @!P1 LDGSTS.E.BYPASS.LTC128B.128 [R246+0x9800], [R22.64] ;  /* 0x0980000016f69fae */ /* 0x0003e2000b901d74 */
[----:B------:R-:W-:-:S02]  /*9a50*/  @!P1 LEA.HI.X R19, R6, c[0x0][0x174], R7, 0x1, P2 ;  /* 0x00005d0006139a11 */ /* 0x000fc400010f0c07 */
[----:B------:R-:W-:Y:S01]  /*9a60*/  @!P1 LEA.HI.X R17, R4, c[0x0][0x174], R5, 0x1, P0 ;  /* 0x00005d0004119a11 */ /* 0x000fe200000f0c05 */
[----:B------:R-:W-:Y:S04]  /*9a70*/  @P1 STS.128 [R246+0xa000], RZ ;  /* 0x00a000fff6001388 */ /* 0x000fe80000000c00 */
[----:B------:R-:W-:Y:S01]  /*9a80*/  @!PT LDS RZ, [RZ] ;  /* 0x00000000fffff984 */ /* 0x000fe20000000800 */
[----:B------:R-:W-:Y:S01]  /*9a90*/  @!PT LDS RZ, [RZ] ;  /* 0x00000000fffff984 */ /* 0x000fe20000000800 */
[----:B------:R-:W-:Y:S01]  /*9aa0*/  @!PT LDS RZ, [RZ] ;  /* 0x00000000fffff984 */ /* 0x000fe20000000800 */
[----:B------:R3:W-:Y:S04]  /*9ab0*/  @!P1 LDGSTS.E.BYPASS.LTC128B.128 [R246+0xa000], [R24.64] ;  /* 0x0a00000018f69fae */ /* 0x0007e8000b901d74 */
        /* <DEDUP_REMOVED lines=15> */
[----:B------:R-:W-:Y:S04]  /*9bb0*/  LDSM.16.M88.4 R36, [R234] ;  /* 0x00000000ea24783b */ /* 0x000fe80000000200 */
[----:B------:R-:W4:Y:S04]  /*9bc0*/  LDSM.16.M88.4 R4, [R139+0x4000] ;  /* 0x004000008b04783b */ /* 0x000f280000000200 */
[----:B------:R-:W4:Y:S04]  /*9bd0*/  LDSM.16.M88.4 R32, [R234+0x2000] ;  /* 0x00200000ea20783b */ /* 0x000f280000000200 */
[----:B-1----:R-:W1:Y:S04]  /*9be0*/  LDSM.16.M88.4 R20, [R139+0x4800] ;  /* 0x004800008b14783b */ /* 0x002e680000000200 */
[----:B------:R-:W1:Y:S04]  /*9bf0*/  LDSM.16.M88.4 R48, [R139+0x5000] ;  /* 0x005000008b30783b */ /* 0x000e680000000200 */
[----:B--2---:R-:W-:Y:S04]  /*9c00*/  LDSM.16.M88.4 R28, [R237] ;  /* 0x00000000ed1c783b */ /* 0x004fe80000000200 */
[----:B------:R-:W-:Y:S04]  /*9c10*/  LDSM.16.M88.4 R44, [R233+0x4000] ;  /* 0x00400000e92c783b */ /* 0x000fe80000000200 */
[----:B---3--:R-:W2:Y:S04]  /*9c20*/  LDSM.16.M88.4 R24, [R237+0x2000] ;  /* 0x00200000ed18783b */ /* 0x008ea80000000200 */
[----:B------:R-:W3:Y:S04]  /*9c30*/  LDSM.16.M88.4 R40, [R233+0x4800] ;  /* 0x00480000e928783b */ /* 0x000ee80000000200 */
[----:B----4-:R-:W4:Y:S04]  /*9c40*/  LDSM.16.M88.4 R16, [R139+0x5800] ;  /* 0x005800008b10783b */ /* 0x010f280000000200 */
[----:B------:R-:W-:Y:S01]  /*9c50*/  LDSM.16.M88.4 R12, [R139+0x6000] ;  /* 0x006000008b0c783b */ /* 0x000fe20000000200 */
[-C--:B------:R-:W-:Y:S03]  /*9c60*/  HMMA.16816.F32 R92, R36, R4.reuse, RZ ;  /* 0x00000004245c723c */ /* 0x080fe600000018ff */
[----:B------:R-:W-:Y:S04]  /*9c70*/  LDSM.16.M88.4 R60, [R139+0x6800] ;  /* 0x006800008b3c783b */ /* 0x000fe80000000200 */
[----:B------:R-:W0:Y:S01]  /*9c80*/  LDGDEPBAR ;  /* 0x00000000000079af */ /* 0x000e220000000000 */
[C---:B------:R-:W-:Y:S08]  /*9c90*/  HMMA.16816.F32 R88, R32.reuse, R4, RZ ;  /* 0x000000042058723c */ /* 0x040ff000000018ff */
[-C--:B------:R-:W-:Y:S08]  /*9ca0*/  HMMA.16816.F32 R84, R32, R6.reuse, RZ ;  /* 0x000000062054723c */ /* 0x080ff000000018ff */
[C---:B------:R-:W-:Y:S01]  /*9cb0*/  HMMA.16816.F32 R80, R36.reuse, R6, RZ ;  /* 0x000000062450723c */ /* 0x040fe200000018ff */
[----:B------:R-:W2:Y:S07]  /*9cc0*/  LDSM.16.M88.4 R4, [R233+0x5000] ;  /* 0x00500000e904783b */ /* 0x000eae0000000200 */
[----:B-1----:R-:W-:Y:S08]  /*9cd0*/  HMMA.16816.F32 R76, R36, R20, RZ ;  /* 0x00000014244c723c */ /* 0x002ff000000018ff */
[-C--:B------:R-:W-:Y:S08]  /*9ce0*/  HMMA.16816.F32 R68, R32, R22.reuse, RZ ;  /* 0x000000162044723c */ /* 0x080ff000000018ff */
[----:B------:R-:W-:Y:S08]  /*9cf0*/  HMMA.16816.F32 R64, R36, R22, RZ ;  /* 0x000000162440723c */ /* 0x000ff000000018ff */
[C---:B------:R-:W-:Y:S08]  /*9d00*/  HMMA.16816.F32 R52, R32.reuse, R48, RZ ;  /* 0x000000302034723c */ /* 0x040ff000000018ff */
[C---:B------:R-:W-:Y:S08]  /*9d10*/  HMMA.16816.F32 R72, R32.reuse, R20, RZ ;  /* 0x000000142048723c */ /* 0x040ff000000018ff */
[----:B------:R-:W-:Y:S08]  /*9d20*/  HMMA.16816.F32 R20, R32, R50, RZ ;  /* 0x000000322014723c */ /* 0x000ff000000018ff */
[C---:B------:R-:W-:Y:S08]  /*9d30*/  HMMA.16816.F32 R56, R36.reuse, R48, RZ ;  /* 0x000000302438723c */ /* 0x040ff000000018ff */
[----:B------:R-:W-:Y:S08]  /*9d40*/  HMMA.16816.F32 R48, R36, R50, RZ ;  /* 0x000000322430723c */ /* 0x000ff000000018ff */
[----:B--2---:R-:W-:Y:S08]  /*9d50*/  HMMA.16816.F32 R220, R24, R44, R88 ;  /* 0x0000002c18dc723c */ /* 0x004ff00000001858 */
[----:B---3--:R-:W-:Y:S08]  /*9d60*/  HMMA.16816.F32 R208, R28, R40, R76 ;  /* 0x000000281cd0723c */ /* 0x008ff0000000184c */
[-C--:B------:R-:W-:Y:S08]  /*9d70*/  HMMA.16816.F32 R128, R24, R42.reuse, R68 ;  /* 0x0000002a1880723c */ /* 0x080ff00000001844 */
[C---:B------:R-:W-:Y:S08]  /*9d80*/  HMMA.16816.F32 R124, R28.reuse, R42, R64 ;  /* 0x0000002a1c7c723c */ /* 0x040ff00000001840 */
[----:B------:R-:W-:Y:S08]  /*9d90*/  HMMA.16816.F32 R248, R28, R44, R92 ;  /* 0x0000002c1cf8723c */ /* 0x000ff0000000185c */
[-C--:B------:R-:W-:Y:S08]  /*9da0*/  HMMA.16816.F32 R216, R24, R46.reuse, R84 ;  /* 0x0000002e18d8723c */ /* 0x080ff00000001854 */
[----:B------:R-:W-:Y:S01]  /*9db0*/  HMMA.16816.F32 R212, R28, R46, R80 ;  /* 0x0000002e1cd4723c */ /* 0x000fe20000001850 */
[----:B------:R-:W-:Y:S07]  /*9dc0*/  LDSM.16.M88.4 R44, [R238] ;  /* 0x00000000ee2c783b */ /* 0x000fee0000000200 */
[-C--:B----4-:R-:W-:Y:S08]  /*9dd0*/  HMMA.16816.F32 R68, R36, R16.reuse, RZ ;  /* 0x000000102444723c */ /* 0x090ff000000018ff */
[C---:B------:R-:W-:Y:S08]  /*9de0*/  HMMA.16816.F32 R64, R32.reuse, R16, RZ ;  /* 0x000000102040723c */ /* 0x040ff000000018ff */
[-C--:B------:R-:W-:Y:S08]  /*9df0*/  HMMA.16816.F32 R76, R32, R18.reuse, RZ ;  /* 0x00000012204c723c */ /* 0x080ff000000018ff */
[----:B------:R-:W-:Y:S01]  /*9e00*/  HMMA.16816.F32 R88, R36, R18, RZ ;  /* 0x000000122458723c */ /* 0x000fe200000018ff */
[----:B------:R-:W1:Y:S07]  /*9e10*/  LDSM.16.M88.4 R16, [R235+0x2000] ;  /* 0x00200000eb10783b */ /* 0x000e6e0000000200 */
[C---:B------:R-:W-:Y:S01]  /*9e20*/  HMMA.16816.F32 R116, R24.reuse, R4, R52 ;  /* 0x000000041874723c */ /* 0x040fe20000001834 */
[----:B------:R-:W2:Y:S07]  /*9e30*/  LDSM.16.M88.4 R52, [R233+0x5800] ;  /* 0x00580000e934783b */ /* 0x000eae0000000200 */
[C---:B------:R-:W-:Y:S01]  /*9e40*/  HMMA.16816.F32 R204, R24.reuse, R40, R72 ;  /* 0x0000002818cc723c */ /* 0x040fe20000001848 */
[----:B------:R-:W3:Y:S07]  /*9e50*/  LDSM.16.M88.4 R40, [R245] ;  /* 0x00000000f528783b */ /* 0x000eee0000000200 */
[----:B------:R-:W-:Y:S01]  /*9e60*/  HMMA.16816.F32 R112, R24, R6, R20 ;  /* 0x000000061870723c */ /* 0x000fe20000001814 */
[----:B------:R-:W-:Y:S07]  /*9e70*/  LDSM.16.M88.4 R20, [R235] ;  /* 0x00000000eb14783b */ /* 0x000fee0000000200 */
[-C--:B------:R-:W-:Y:S08]  /*9e80*/  HMMA.16816.F32 R100, R36, R12.reuse, RZ ;  /* 0x0000000c2464723c */ /* 0x080ff000000018ff */
[C---:B------:R-:W-:Y:S08]  /*9e90*/  HMMA.16816.F32 R96, R32.reuse, R12, RZ ;  /* 0x0000000c2060723c */ /* 0x040ff000000018ff */
[-C--:B------:R-:W-:Y:S08]  /*9ea0*/  HMMA.16816.F32 R92, R32, R14.reuse, RZ ;  /* 0x0000000e205c723c */ /* 0x080ff000000018ff */
[----:B------:R-:W-:Y:S01]  /*9eb0*/  HMMA.16816.F32 R84, R36, R14, RZ ;  /* 0x0000000e2454723c */ /* 0x000fe200000018ff */
[----:B------:R-:W4:Y:S07]  /*9ec0*/  LDSM.16.M88.4 R12, [R244] ;  /* 0x00000000f40c783b */ /* 0x000f2e0000000200 */
[C---:B------:R-:W-:Y:S01]  /*9ed0*/  HMMA.16816.F32 R120, R28.reuse, R4, R56 ;  /* 0x000000041c78723c */ /* 0x040fe20000001838 */
[----:B------:R-:W-:Y:S07]  /*9ee0*/  LDSM.16.M88.4 R56, [R233+0x6800] ;  /* 0x00680000e938783b */ /* 0x000fee0000000200 */
[----:B------:R-:W-:Y:S01]  /*9ef0*/  HMMA.16816.F32 R108, R28, R6, R48 ;  /* 0x000000061c6c723c */ /* 0x000fe20000001830 */
[----:B------:R-:W3:Y:S04]  /*9f00*/  LDSM.16.M88.4 R48, [R233+0x6000] ;  /* 0x00600000e930783b */ /* 0x000ee80000000200 */
[----:B------:R-:W3:Y:S03]  /*9f10*/  LDSM.16.M88.4 R4, [R243] ;  /* 0x00000000f304783b */ /* 0x000ee60000000200 */
[----:B-1----:R-:W-:Y:S08]  /*9f20*/  HMMA.16816.F32 R224, R16, R44, R220 ;  /* 0x0000002c10e0723c */ /* 0x002ff000000018dc */
[----:B------:R-:W-:Y:S08]  /*9f30*/  HMMA.16816.F32 R72, R32, R60, RZ ;  /* 0x0000003c2048723c */ /* 0x000ff000000018ff */
[-C--:B--2---:R-:W-:Y:S08]  /*9f40*/  HMMA.16816.F32 R104, R28, R52.reuse, R68 ;  /* 0x000000341c68723c */ /* 0x084ff00000001844 */
[C---:B------:R-:W-:Y:S08]  /*9f50*/  HMMA.16816.F32 R64, R24.reuse, R52, R64 ;  /* 0x000000341840723c */ /* 0x040ff00000001840 */
[----:B------:R-:W-:Y:S08]  /*9f60*/  HMMA.16816.F32 R68, R24, R54, R76 ;  /* 0x000000361844723c */ /* 0x000ff0000000184c */
[----:B------:R-:W-:Y:S08]  /*9f70*/  HMMA.16816.F32 R220, R16, R46, R216 ;  /* 0x0000002e10dc723c */ /* 0x000ff000000018d8 */
[----:B------:R-:W-:Y:S08]  /*9f80*/  HMMA.16816.F32 R52, R28, R54, R88 ;  /* 0x000000361c34723c */ /* 0x000ff00000001858 */
[----:B---3--:R-:W-:Y:S08]  /*9f90*/  HMMA.16816.F32 R216, R16, R42, R128 ;  /* 0x0000002a10d8723c */ /* 0x008ff00000001880 */
[-C--:B----4-:R-:W-:Y:S08]  /*9fa0*/  HMMA.16816.F32 R128, R20, R12.reuse, R120 ;  /* 0x0000000c1480723c */ /* 0x090ff00000001878 */
[C---:B------:R-:W-:Y:S08]  /*9fb0*/  HMMA.16816.F32 R116, R16.reuse, R12, R116 ;  /* 0x0000000c1074723c */ /* 0x040ff00000001874 */
[-C--:B------:R-:W-:Y:S08]  /*9fc0*/  HMMA.16816.F32 R112, R16, R14.reuse, R112 ;  /* 0x0000000e1070723c */ /* 0x080ff00000001870 */
[----:B------:R-:W-:Y:S08]  /*9fd0*/  HMMA.16816.F32 R108, R20, R14, R108 ;  /* 0x0000000e146c723c */ /* 0x000ff0000000186c */
[----:B------:R-:W-:Y:S08]  /*9fe0*/  HMMA.16816.F32 R12, R32, R62, RZ ;  /* 0x0000003e200c723c */ /* 0x000ff000000018ff */
[-C--:B------:R-:W-:Y:S08]  /*9ff0*/  HMMA.16816.F32 R100, R28, R48.reuse, R100 ;  /* 0x000000301c64723c */ /* 0x080ff00000001864 */
[C---:B------:R-:W-:Y:S07]  /*a000*/  HMMA.16816.F32 R96, R24.reuse, R48, R96 ;  /* 0x000000301860723c */ /* 0x040fee0000001860 */
[----:B------:R-:W-:Y:S01]  /*a010*/  IMAD.MOV.U32 R49, RZ, RZ, R226 ;  /* 0x000000ffff317224 */ /* 0x000fe200078e00e2 */
[----:B------:R-:W-:Y:S01]  /*a020*/  HMMA.16816.F32 R88, R24, R50, R92 ;  /* 0x000000321858723c */ /* 0x000fe2000000185c */
[----:B------:R-:W-:-:S07]  /*a030*/  IMAD.MOV.U32 R48, RZ, RZ, R227 ;  /* 0x000000ffff307224 */ /* 0x000fce00078e00e3 */
[----:B------:R-:W-:Y:S07]  /*a040*/  HMMA.16816.F32 R84, R28, R50, R84 ;  /* 0x000000321c54723c */ /* 0x000fee0000001854 */
[----:B------:R-:W-:Y:S01]  /*a050*/  IMAD.MOV.U32 R51, RZ, RZ, R224 ;  /* 0x000000ffff337224 */ /* 0x000fe200078e00e0 */
[----:B------:R-:W-:Y:S01]  /*a060*/  HMMA.16816.F32 R76, R24, R56, R72 ;  /* 0x00000038184c723c */ /* 0x000fe20000001848 */
[----:B------:R-:W-:-:S07]  /*a070*/  IMAD.MOV.U32 R50, RZ, RZ, R225 ;  /* 0x000000ffff327224 */ /* 0x000fce00078e00e1 */
[C---:B------:R-:W-:Y:S08]  /*a080*/  HMMA.16816.F32 R248, R20.reuse, R44, R248 ;  /* 0x0000002c14f8723c */ /* 0x040ff000000018f8 */
[----:B------:R-:W-:Y:S08]  /*a090*/  HMMA.16816.F32 R72, R20, R46, R212 ;  /* 0x0000002e1448723c */ /* 0x000ff000000018d4 */
[----:B------:R-:W-:Y:S08]  /*a0a0*/  HMMA.16816.F32 R80, R36, R60, RZ ;  /* 0x0000003c2450723c */ /* 0x000ff000000018ff */
[----:B------:R-:W-:Y:S08]  /*a0b0*/  HMMA.16816.F32 R224, R16, R40, R204 ;  /* 0x0000002810e0723c */ /* 0x000ff000000018cc */
[C---:B------:R-:W-:Y:S08]  /*a0c0*/  HMMA.16816.F32 R44, R20.reuse, R4, R104 ;  /* 0x00000004142c723c */ /* 0x040ff00000001868 */
[----:B------:R-:W-:Y:S08]  /*a0d0*/  HMMA.16816.F32 R92, R20, R40, R208 ;  /* 0x00000028145c723c */ /* 0x000ff000000018d0 */
[----:B------:R-:W-:Y:S07]  /*a0e0*/  HMMA.16816.F32 R104, R16, R4, R64 ;  /* 0x000000041068723c */ /* 0x000fee0000001840 */
[----:B------:R-:W-:Y:S01]  /*a0f0*/  IMAD.MOV.U32 R64, RZ, RZ, R51 ;  /* 0x000000ffff407224 */ /* 0x000fe200078e0033 */
[----:B------:R-:W-:Y:S01]  /*a100*/  HMMA.16816.F32 R204, R20, R6, R52 ;  /* 0x0000000614cc723c */ /* 0x000fe20000001834 */
[----:B------:R-:W-:-:S02]  /*a110*/  IMAD.MOV.U32 R65, RZ, RZ, R50 ;  /* 0x000000ffff417224 */ /* 0x000fc400078e0032 */
[----:B------:R-:W-:Y:S02]  /*a120*/  IMAD.MOV.U32 R66, RZ, RZ, R49 ;  /* 0x000000ffff427224 */ /* 0x000fe400078e0031 */
[----:B------:R-:W-:Y:S02]  /*a130*/  IMAD.MOV.U32 R67, RZ, RZ, R48 ;  /* 0x000000ffff437224 */ /* 0x000fe400078e0030 */
[----:B------:R-:W1:Y:S01]  /*a140*/  LDSM.16.M88.4 R48, [R242] ;  /* 0x00000000f230783b */ /* 0x000e620000000200 */
[----:B------:R-:W-:Y:S01]  /*a150*/  HMMA.16816.F32 R208, R20, R42, R124 ;  /* 0x0000002a14d0723c */ /* 0x000fe2000000187c */
[----:B------:R-:W-:Y:S02]  /*a160*/  IMAD.MOV.U32 R120, RZ, RZ, R44 ;  /* 0x000000ffff787224 */ /* 0x000fe400078e002c */
[----:B------:R-:W-:Y:S01]  /*a170*/  LDSM.16.M88.4 R40, [R232] ;  /* 0x00000000e828783b */ /* 0x000fe20000000200 */
[----:B------:R-:W-:Y:S02]  /*a180*/  IMAD.MOV.U32 R0, RZ, RZ, R47 ;  /* 0x000000ffff007224 */ /* 0x000fe400078e002f */
[----:B------:R-:W-:-:S02]  /*a190*/  IMAD.MOV.U32 R247, RZ, RZ, R92 ;  /* 0x000000fffff77224 */ /* 0x000fc400078e005c */
[----:B------:R-:W-:Y:S01]  /*a1a0*/  HMMA.16816.F32 R212, R16, R6, R68 ;  /* 0x0000000610d4723c */ /* 0x000fe20000001844 */
[----:B------:R-:W2:Y:S01]  /*a1b0*/  LDSM.16.M88.4 R4, [R236+0x2000] ;  /* 0x00200000ec04783b */ /* 0x000ea20000000200 */
[----:B------:R-:W-:Y:S02]  /*a1c0*/  IMAD.MOV.U32 R138, RZ, RZ, R93 ;  /* 0x000000ffff8a7224 */ /* 0x000fe400078e005d */
[----:B------:R-:W-:Y:S02]  /*a1d0*/  IMAD.MOV.U32 R133, RZ, RZ, R94 ;  /* 0x000000ffff857224 */ /* 0x000fe400078e005e */
[----:B------:R-:W-:Y:S02]  /*a1e0*/  IMAD.MOV.U32 R2, RZ, RZ, R95 ;  /* 0x000000ffff027224 */ /* 0x000fe400078e005f */
[----:B------:R-:W-:Y:S08]  /*a1f0*/  HMMA.16816.F32 R52, R36, R62, RZ ;  /* 0x0000003e2434723c */ /* 0x000ff000000018ff */
[----:B------:R-:W-:Y:S01]  /*a200*/  HMMA.16816.F32 R60, R24, R58, R12 ;  /* 0x0000003a183c723c */ /* 0x000fe2000000180c */
[----:B------:R-:W3:Y:S07]  /*a210*/  LDSM.16.M88.4 R12, [R236] ;  /* 0x00000000ec0c783b */ /* 0x000eee0000000200 */
[----:B------:R-:W-:Y:S07]  /*a220*/  HMMA.16816.F32 R80, R28, R56, R80 ;  /* 0x000000381c50723c */ /* 0x000fee0000001850 */
[----:B------:R-:W-:Y:S01]  /*a230*/  IMAD.MOV.U32 R57, RZ, RZ, R45 ;  /* 0x000000ffff397224 */ /* 0x000fe200078e002d */
[----:B-1----:R-:W-:Y:S01]  /*a240*/  HMMA.16816.F32 R100, R20, R48, R100 ;  /* 0x000000301464723c */ /* 0x002fe20000001864 */
[----:B------:R-:W-:-:S02]  /*a250*/  IMAD.MOV.U32 R56, RZ, RZ, R46 ;  /* 0x000000ffff387224 */ /* 0x000fc400078e002e */
[----:B------:R-:W1:Y:S05]  /*a260*/  LDSM.16.M88.4 R44, [R241] ;  /* 0x00000000f12c783b */ /* 0x000e6a0000000200 */
[C---:B------:R-:W-:Y:S07]  /*a270*/  HMMA.16816.F32 R92, R16.reuse, R48, R96 ;  /* 0x00000030105c723c */ /* 0x040fee0000001860 */
[----:B------:R-:W-:Y:S01]  /*a280*/  IMAD.MOV.U32 R96, RZ, RZ, R120 ;  /* 0x000000ffff607224 */ /* 0x000fe200078e0078 */
[----:B------:R-:W-:Y:S01]  /*a290*/  HMMA.16816.F32 R88, R16, R50, R88 ;  /* 0x000000321058723c */ /* 0x000fe20000001858 */
[----:B------:R-:W-:-:S02]  /*a2a0*/  IMAD.MOV.U32 R99, RZ, RZ, R0 ;  /* 0x000000ffff637224 */ /* 0x000fc400078e0000 */
[----:B------:R-:W-:Y:S02]  /*a2b0*/  IMAD.MOV.U32 R97, RZ, RZ, R57 ;  /* 0x000000ffff617224 */ /* 0x000fe400078e0039 */
[----:B------:R-:W-:-:S03]  /*a2c0*/  IMAD.MOV.U32 R98, RZ, RZ, R56 ;  /* 0x000000ffff627224 */ /* 0x000fc600078e0038 */
[----:B------:R-:W-:Y:S08]  /*a2d0*/  HMMA.16816.F32 R84, R20, R50, R84 ;  /* 0x000000321454723c */ /* 0x000ff00000001854 */
[-C--:B--2---:R-:W-:Y:S08]  /*a2e0*/  HMMA.16816.F32 R64, R4, R40.reuse, R64 ;  /* 0x000000280440723c */ /* 0x084ff00000001840 */
[----:B---3--:R-:W-:Y:S07]  /*a2f0*/  HMMA.16816.F32 R48, R12, R40, R248 ;  /* 0x000000280c30723c */ /* 0x008fee00000018f8 */
[----:B------:R-:W-:Y:S01]  /*a300*/  IMAD.MOV.U32 R249, RZ, RZ, R138 ;  /* 0x000000fffff97224 */ /* 0x000fe200078e008a */
[----:B-1----:R-:W-:Y:S01]  /*a310*/  HMMA.16816.F32 R124, R20, R44, R80 ;  /* 0x0000002c147c723c */ /* 0x002fe20000001850 */
[----:B------:R-:W-:-:S02]  /*a320*/  IMAD.MOV.U32 R251, RZ, RZ, R2 ;  /* 0x000000fffffb7224 */ /* 0x000fc400078e0002 */
[----:B------:R-:W-:Y:S02]  /*a330*/  IMAD.MOV.U32 R248, RZ, RZ, R247 ;  /* 0x000000fffff87224 */ /* 0x000fe400078e00f7 */
[----:B------:R-:W-:-:S03]  /*a340*/  IMAD.MOV.U32 R250, RZ, RZ, R133 ;  /* 0x000000fffffa7224 */ /* 0x000fc600078e0085 */
[----:B------:R-:W-:Y:S01]  /*a350*/  HMMA.16816.F32 R120, R16, R44, R76 ;  /* 0x0000002c1078723c */ /* 0x000fe2000000184c */
[----:B------:R-:W-:Y:S02]  /*a360*/  IMAD.MOV.U32 R137, RZ, RZ, R65 ;  /* 0x000000ffff897224 */ /* 0x000fe400078e0041 */
[----:B------:R-:W-:-:S04]  /*a370*/  IMAD.MOV.U32 R132, RZ, RZ, R66 ;  /* 0x000000ffff847224 */ /* 0x000fc800078e0042 */
[----:B------:R-:W-:Y:S01]  /*a380*/  IMAD.MOV.U32 R44, RZ, RZ, R64 ;  /* 0x000000ffff2c7224 */ /* 0x000fe200078e0040 */
[----:B------:R-:W-:Y:S01]  /*a390*/  HMMA.16816.F32 R52, R28, R58, R52 ;  /* 0x0000003a1c34723c */ /* 0x000fe20000001834 */
[----:B------:R-:W-:Y:S01]  /*a3a0*/  IMAD.MOV.U32 R41, RZ, RZ, R50 ;  /* 0x000000ffff297224 */ /* 0x000fe200078e0032 */
[----:B------:R-:W1:Y:S01]  /*a3b0*/  LDSM.16.M88.4 R56, [R139+0x7000] ;  /* 0x007000008b38783b */ /* 0x000e620000000200 */
[----:B------:R-:W-:Y:S02]  /*a3c0*/  IMAD.MOV.U32 R40, RZ, RZ, R51 ;  /* 0x000000ffff287224 */ /* 0x000fe400078e0033 */
[----:B------:R-:W-:Y:S02]  /*a3d0*/  IMAD.MOV.U32 R64, RZ, RZ, R48 ;  /* 0x000000ffff407224 */ /* 0x000fe400078e0030 */
[----:B------:R-:W-:Y:S01]  /*a3e0*/  IMAD.MOV.U32 R0, RZ, RZ, R49 ;  /* 0x000000ffff007224 */ /* 0x000fe200078e0031 */
[----:B------:R-:W-:Y:S01]  /*a3f0*/  HMMA.16816.F32 R80, R16, R46, R60 ;  /* 0x0000002e1050723c */ /* 0x000fe2000000183c */
[----:B------:R-:W-:-:S07]  /*a400*/  IMAD.MOV.U32 R79, RZ, RZ, R67 ;  /* 0x000000ffff4f7224 */ /* 0x000fce00078e0043 */
[----:B------:R-:W-:Y:S08]  /*a410*/  HMMA.16816.F32 R48, R4, R42, R220 ;  /* 0x0000002a0430723c */ /* 0x000ff000000018dc */
[----:B------:R-:W-:Y:S01]  /*a420*/  HMMA.16816.F32 R68, R20, R46, R52 ;  /* 0x0000002e1444723c */ /* 0x000fe20000001834 */
[----:B------:R-:W-:Y:S11]  /*a430*/  LDSM.16.M88.4 R52, [R233+0x7000] ;  /* 0x00700000e934783b */ /* 0x000ff60000000200 */
[----:B------:R-:W-:Y:S04]  /*a440*/  @!UPT UIADD3 URZ, URZ, URZ, URZ ;  /* 0x0000003f3f3ff290 */ /* 0x000fe8000fffe03f */
[----:B------:R-:W-:Y:S02]  /*a450*/  IMAD.MOV.U32 R65, RZ, RZ, R49 ;  /* 0x000000ffff417224 */ /* 0x000fe400078e0031 */
[----:B------:R-:W-:Y:S01]  /*a460*/  IMAD.MOV.U32 R76, RZ, RZ, R50 ;  /* 0x000000ffff4c7224 */ /* 0x000fe200078e0032 */
[----:B-1----:R-:W-:Y:S01]  /*a470*/  HMMA.16816.F32 R60, R36, R56, RZ ;  /* 0x00000038243c723c */ /* 0x002fe200000018ff */
[----:B------:R-:W-:Y:S02]  /*a480*/  IMAD.MOV.U32 R2, RZ, RZ, R51 ;  /* 0x000000ffff027224 */ /* 0x000fe400078e0033 */
[----:B------:R-:W-:-:S05]  /*a490*/  IMAD.MOV.U32 R138, RZ, RZ, R48 ;  /* 0x000000ffff8a7224 */ /* 0x000fca00078e0030 */
[----:B------:R-:W-:Y:S07]  /*a4a0*/  HMMA.16816.F32 R48, R12, R42, R72 ;  /* 0x0000002a0c30723c */ /* 0x000fee0000001848 */
[----:B------:R-:W-:Y:S02]  /*a4b0*/  IMAD.MOV.U32 R75, RZ, RZ, R44 ;  /* 0x000000ffff4b7224 */ /* 0x000fe400078e002c */
[----:B------:R-:W1:Y:S01]  /*a4c0*/  LDSM.16.M88.4 R44, [R232+0x800] ;  /* 0x00080000e82c783b */ /* 0x000e620000000200 */
[----:B------:R-:W-:-:S02]  /*a4d0*/  IMAD.MOV.U32 R73, RZ, RZ, R41 ;  /* 0x000000ffff497224 */ /* 0x000fc400078e0029 */
[----:B------:R-:W-:Y:S02]  /*a4e0*/  IMAD.MOV.U32 R74, RZ, RZ, R40 ;  /* 0x000000ffff4a7224 */ /* 0x000fe400078e0028 */
[----:B------:R-:W2:Y:S10]  /*a4f0*/  LDSM.16.M88.4 R40, [R232+0x1000] ;  /* 0x00100000e828783b */ /* 0x000eb40000000200 */
[----:B------:R-:W-:-:S02]  /*a500*/  IMAD.MOV.U32 R78, RZ, RZ, R49 ;  /* 0x000000ffff4e7224 */ /* 0x000fc400078e0031 */
[----:B------:R-:W-:Y:S02]  /*a510*/  IMAD.MOV.U32 R77, RZ, RZ, R50 ;  /* 0x000000ffff4d7224 */ /* 0x000fe400078e0032 */
[----:B------:R-:W-:Y:S02]  /*a520*/  IMAD.MOV.U32 R72, RZ, RZ, R48 ;  /* 0x000000ffff487224 */ /* 0x000fe400078e0030 */
[----:B------:R-:W-:Y:S02]  /*a530*/  IMAD.MOV.U32 R133, RZ, RZ, R51 ;  /* 0x000000ffff857224 */ /* 0x000fe400078e0033 */
[----:B------:R-:W-:Y:S07]  /*a540*/  HMMA.16816.F32 R48, R32, R56, RZ ;  /* 0x000000382030723c */ /* 0x000fee00000018ff */
[----:B------:R-:W-:Y:S01]  /*a550*/  IMAD.MOV.U32 R57, RZ, RZ, R65 ;  /* 0x000000ffff397224 */ /* 0x000fe200078e0041 */
[-C--:B-1----:R-:W-:Y:S08]  /*a560*/  HMMA.16816.F32 R220, R12, R44.reuse, R248 ;  /* 0x0000002c0cdc723c */ /* 0x082ff000000018f8 */
[C---:B------:R-:W-:Y:S07]  /*a570*/  HMMA.16816.F32 R248, R4.reuse, R44, R224 ;  /* 0x0000002c04f8723c */ /* 0x040fee00000018e0 */
[----:B------:R-:W-:Y:S01]  /*a580*/  IMAD.MOV.U32 R45, RZ, RZ, R64 ;  /* 0x000000ffff2d7224 */ /* 0x000fe200078e0040 */
[----:B------:R-:W-:Y:S08]  /*a590*/  HMMA.16816.F32 R224, R4, R46, R216 ;  /* 0x0000002e04e0723c */ /* 0x000ff000000018d8 */
[----:B------:R-:W-:Y:S01]  /*a5a0*/  IMAD.MOV.U32 R65, RZ, RZ, R223 ;  /* 0x000000ffff417224 */ /* 0x000fe200078e00df */
[----:B--2---:R-:W-:Y:S01]  /*a5b0*/  HMMA.16816.F32 R216, R12, R40, R128 ;  /* 0x000000280cd8723c */ /* 0x004fe20000001880 */
[----:B------:R-:W-:-:S02]  /*a5c0*/  IMAD.MOV.U32 R56, RZ, RZ, R222 ;  /* 0x000000ffff387224 */ /* 0x000fc400078e00de */
[----:B------:R-:W-:Y:S02]  /*a5d0*/  IMAD.MOV.U32 R252, RZ, RZ, R220 ;  /* 0x000000fffffc7224 */ /* 0x000fe400078e00dc */
[----:B------:R-:W-:Y:S02]  /*a5e0*/  IMAD.MOV.U32 R247, RZ, RZ, R221 ;  /* 0x000000fffff77224 */ /* 0x000fe400078e00dd */
[----:B------:R-:W-:Y:S01]  /*a5f0*/  IMAD.MOV.U32 R44, RZ, RZ, R65 ;  /* 0x000000ffff2c7224 */ /* 0x000fe200078e0041 */
[----:B------:R-:W-:Y:S08]  /*a600*/  HMMA.16816.F32 R220, R12, R46, R208 ;  /* 0x0000002e0cdc723c */ /* 0x000ff000000018d0 */
[C---:B------:R-:W-:Y:S08]  /*a610*/  HMMA.16816.F32 R208, R4.reuse, R40, R116 ;  /* 0x0000002804d0723c */ /* 0x040ff00000001874 */
[-C--:B------:R-:W-:Y:S08]  /*a620*/  HMMA.16816.F32 R128, R4, R42.reuse, R112 ;  /* 0x0000002a0480723c */ /* 0x080ff00000001870 */
[----:B------:R-:W-:Y:S01]  /*a630*/  HMMA.16816.F32 R116, R12, R42, R108 ;  /* 0x0000002a0c74723c */ /* 0x000fe2000000186c */
[----:B------:R-:W1:Y:S07]  /*a640*/  LDSM.16.M88.4 R40, [R232+0x2000] ;  /* 0x00200000e828783b */ /* 0x000e6e0000000200 */
[-C--:B------:R-:W-:Y:S08]  /*a650*/  HMMA.16816.F32 R64, R28, R52.reuse, R60 ;  /* 0x000000341c40723c */ /* 0x080ff0000000183c */
[----:B------:R-:W-:Y:S01]  /*a660*/  HMMA.16816.F32 R60, R24, R52, R48 ;  /* 0x00000034183c723c */ /* 0x000fe20000001830 */
[----:B------:R-:W-:Y:S06]  /*a670*/  LDSM.16.M88.4 R48, [R240] ;  /* 0x00000000f030783b */ /* 0x000fec0000000200 */
[----:B------:R-:W-:-:S02]  /*a680*/  IMAD.MOV.U32 R52, RZ, RZ, R44 ;  /* 0x000000ffff347224 */ /* 0x000fc400078e002c */
[----:B------:R-:W-:Y:S02]  /*a690*/  IMAD.MOV.U32 R53, RZ, RZ, R45 ;  /* 0x000000ffff357224 */ /* 0x000fe400078e002d */
[----:B------:R-:W2:Y:S01]  /*a6a0*/  LDSM.16.M88.4 R44, [R232+0x1800] ;  /* 0x00180000e82c783b */ /* 0x000ea20000000200 */
[-C--:B-1----:R-:W-:Y:S08]  /*a6b0*/  HMMA.16816.F32 R100, R12, R40.reuse, R100 ;  /* 0x000000280c64723c */ /* 0x082ff00000001864 */
[C---:B------:R-:W-:Y:S08]  /*a6c0*/  HMMA.16816.F32 R92, R4.reuse, R40, R92 ;  /* 0x00000028045c723c */ /* 0x040ff0000000185c */
[-C--:B------:R-:W-:Y:S08]  /*a6d0*/  HMMA.16816.F32 R88, R4, R42.reuse, R88 ;  /* 0x0000002a0458723c */ /* 0x080ff00000001858 */
[C---:B------:R-:W-:Y:S01]  /*a6e0*/  HMMA.16816.F32 R84, R12.reuse, R42, R84 ;  /* 0x0000002a0c54723c */ /* 0x040fe20000001854 */
[----:B------:R-:W1:Y:S07]  /*a6f0*/  LDSM.16.M88.4 R40, [R232+0x2800] ;  /* 0x00280000e828783b */ /* 0x000e6e0000000200 */
[C---:B--2---:R-:W-:Y:S08]  /*a700*/  HMMA.16816.F32 R108, R12.reuse, R44, R96 ;  /* 0x0000002c0c6c723c */ /* 0x044ff00000001860 */
[-C--:B------:R-:W-:Y:S01]  /*a710*/  HMMA.16816.F32 R96, R12, R46.reuse, R204 ;  /* 0x0000002e0c60723c */ /* 0x080fe200000018cc */
[----:B------:R-:W2:Y:S06]  /*a720*/  S2R R204, SR_TID.X ;  /* 0x0000000000cc7919 */ /* 0x000eac0000002100 */
[----:B------:R-:W-:Y:S01]  /*a730*/  IMAD.MOV.U32 R205, RZ, RZ, R78 ;  /* 0x000000ffffcd7224 */ /* 0x000fe200078e004e */
[----:B------:R-:W-:Y:S01]  /*a740*/  HMMA.16816.F32 R112, R4, R46, R212 ;  /* 0x0000002e0470723c */ /* 0x000fe200000018d4 */
[----:B------:R-:W-:-:S02]  /*a750*/  IMAD.MOV.U32 R206, RZ, RZ, R56 ;  /* 0x000000ffffce7224 */ /* 0x000fc400078e0038 */
[----:B------:R-:W-:-:S04]  /*a760*/  IMAD.MOV.U32 R207, RZ, RZ, R52 ;  /* 0x000000ffffcf7224 */ /* 0x000fc800078e0034 */
[----:B------:R-:W-:Y:S01]  /*a770*/  IMAD.MOV.U32 R213, RZ, RZ, R79 ;  /* 0x000000ffffd57224 */ /* 0x000fe200078e004f */
[----:B------:R-:W-:Y:S01]  /*a780*/  HMMA.16816.F32 R104, R4, R44, R104 ;  /* 0x0000002c0468723c */ /* 0x000fe20000001868 */
[----:B------:R-:W-:Y:S02]  /*a790*/  IMAD.MOV.U32 R214, RZ, RZ, R77 ;  /* 0x000000ffffd67224 */ /* 0x000fe400078e004d */
[----:B------:R-:W-:Y:S02]  /*a7a0*/  IMAD.MOV.U32 R215, RZ, RZ, R76 ;  /* 0x000000ffffd77224 */ /* 0x000fe400078e004c */
[----:B------:R-:W-:-:S03]  /*a7b0*/  IMAD.MOV.U32 R212, RZ, RZ, R57 ;  /* 0x000000ffffd47224 */ /* 0x000fc600078e0039 */
[----:B------:R-:W-:Y:S01]  /*a7c0*/  HMMA.16816.F32 R44, R32, R58, RZ ;  /* 0x0000003a202c723c */ /* 0x000fe200000018ff */
[----:B--2---:R-:W-:-:S05]  /*a7d0*/  IMAD.SHL.U32 R204, R204, 0x2, RZ ;  /* 0x00000002cccc7824 */ /* 0x004fca00078e00ff */
[----:B------:R-:W-:Y:S02]  /*a7e0*/  LOP3.LUT R204, R204, 0x6, RZ, 0xc0, !PT ;  /* 0x00000006cccc7812 */ /* 0x000fe400078ec0ff */
[----:B-1----:R-:W-:Y:S07]  /*a7f0*/  HMMA.16816.F32 R76, R12, R40, R124 ;  /* 0x000000280c4c723c */ /* 0x002fee000000187c */
        /* <DEDUP_REMOVED lines=8> */
[----:B------:R-:W-:Y:S02]  /*a880*/  IMAD.U32 R0, RZ, RZ, UR5 ;  /* 0x00000005ff007e24 */ /* 0x000fe4000f8e00ff */
[----:B------:R-:W-:-:S02]  /*a890*/  IMAD.MOV.U32 R122, RZ, RZ, R53 ;  /* 0x000000ffff7a7224 */ /* 0x000fc400078e0035 */
[----:B------:R-:W-:Y:S02]  /*a8a0*/  IMAD R0, R0, 0x80, R204 ;  /* 0x0000008000007824 */ /* 0x000fe400078e02cc */
[----:B------:R-:W-:Y:S01]  /*a8b0*/  IMAD.MOV.U32 R204, RZ, RZ, R205 ;  /* 0x000000ffffcc7224 */ /* 0x000fe200078e00cd */
[----:B------:R-:W-:Y:S01]  /*a8c0*/  HMMA.16816.F32 R68, R12, R42, R68 ;  /* 0x0000002a0c44723c */ /* 0x000fe20000001844 */
[----:B------:R-:W-:Y:S01]  /*a8d0*/  IMAD.MOV.U32 R205, RZ, RZ, R214 ;  /* 0x000000ffffcd7224 */ /* 0x000fe200078e00d6 */
[----:B------:R-:W1:Y:S01]  /*a8e0*/  LDSM.16.M88.4 R40, [R232+0x3000] ;  /* 0x00300000e828783b */ /* 0x000e620000000200 */
[----:B------:R-:W-:Y:S01]  /*a8f0*/  IMAD.MOV.U32 R214, RZ, RZ, R215 ;  /* 0x000000ffffd67224 */ /* 0x000fe200078e00d7 */
[CC--:B------:R-:W-:Y:S01]  /*a900*/  ISETP.GE.AND P0, PT, R0.reuse, R8.reuse, PT ;  /* 0x000000080000720c */ /* 0x0c0fe20003f06270 */
[----:B------:R-:W-:Y:S01]  /*a910*/  IMAD.MOV.U32 R215, RZ, RZ, R2 ;  /* 0x000000ffffd77224 */ /* 0x000fe200078e0002 */
[----:B------:R-:W-:Y:S02]  /*a920*/  IADD3 R2, R0, 0x1, RZ ;  /* 0x0000000100027810 */ /* 0x000fe40007ffe0ff */
[----:B------:R-:W-:Y:S01]  /*a930*/  FSEL R120, R122, -INF , !P0 ;  /* 0xff8000007a787808 */ /* 0x000fe20004000000 */
[----:B------:R-:W-:Y:S01]  /*a940*/  HMMA.16816.F32 R44, R24, R54, R44 ;  /* 0x00000036182c723c */ /* 0x000fe2000000182c */
[----:B------:R-:W-:-:S02]  /*a950*/  ISETP.GE.AND P4, PT, R2, R8, PT ;  /* 0x000000080200720c */ /* 0x000fc40003f86270 */
[CC--:B------:R-:W-:Y:S02]  /*a960*/  ISETP.GE.AND P5, PT, R2.reuse, R10.reuse, PT ;  /* 0x0000000a0200720c */ /* 0x0c0fe40003fa6270 */
[C---:B------:R-:W-:Y:S02]  /*a970*/  ISETP.GE.AND P2, PT, R2.reuse, R9, PT ;  /* 0x000000090200720c */ /* 0x040fe40003f46270 */
[----:B------:R-:W-:Y:S01]  /*a980*/  ISETP.GE.AND P3, PT, R2, R11, PT ;  /* 0x0000000b0200720c */ /* 0x000fe20003f66270 */
[----:B------:R-:W-:Y:S01]  /*a990*/  HMMA.16816.F32 R52, R28, R54, R56 ;  /* 0x000000361c34723c */ /* 0x000fe20000001838 */
[C---:B------:R-:W-:Y:S02]  /*a9a0*/  IADD3 R2, R0.reuse, 0x8, RZ ;  /* 0x0000000800027810 */ /* 0x040fe40007ffe0ff */
[----:B------:R-:W-:Y:S02]  /*a9b0*/  ISETP.GE.AND P0, PT, R0, R10, PT ;  /* 0x0000000a0000720c */ /* 0x000fe40003f06270 */
[----:B------:R-:W-:-:S02]  /*a9c0*/  ISETP.GE.AND P6, PT, R2, R8, PT ;  /* 0x000000080200720c */ /* 0x000fc40003fc6270 */
[----:B------:R-:W-:Y:S01]  /*a9d0*/  FSEL R122, R123, -INF , !P4 ;  /* 0xff8000007b7a7808 */ /* 0x000fe20006000000 */
[-C--:B------:R-:W-:Y:S01]  /*a9e0*/  HMMA.16816.F32 R64, R20, R48.reuse, R64 ;  /* 0x000000301440723c */ /* 0x080fe20000001840 */
[----:B------:R-:W-:Y:S02]  /*a9f0*/  FSEL R124, R124, -INF , !P6 ;  /* 0xff8000007c7c7808 */ /* 0x000fe40007000000 */
[----:B------:R-:W-:Y:S02]  /*aa00*/  FSEL R121, R125, -INF , !P0 ;  /* 0xff8000007d797808 */ /* 0x000fe40004000000 */
[----:B------:R-:W-:Y:S02]  /*aa10*/  FSEL R127, R127, -INF , !P5 ;  /* 0xff8000007f7f7808 */ /* 0x000fe40006800000 */
[C---:B------:R-:W-:Y:S01]  /*aa20*/  ISETP.GE.AND P4, PT, R2.reuse, R10, PT ;  /* 0x0000000a0200720c */ /* 0x040fe20003f86270 */
[----:B------:R-:W-:Y:S01]  /*aa30*/  HMMA.16816.F32 R60, R16, R48, R60 ;  /* 0x00000030103c723c */ /* 0x000fe2000000183c */
[----:B------:R-:W-:-:S02]  /*aa40*/  ISETP.GE.AND P6, PT, R2, R9, PT ;  /* 0x000000090200720c */ /* 0x000fc40003fc6270 */
[----:B------:R-:W-:Y:S02]  /*aa50*/  ISETP.GE.AND P0, PT, R2, R11, PT ;  /* 0x0000000b0200720c */ /* 0x000fe40003f06270 */
[CC--:B------:R-:W-:Y:S02]  /*aa60*/  ISETP.GE.AND P5, PT, R0.reuse, R9.reuse, PT ;  /* 0x000000090000720c */ /* 0x0c0fe40003fa6270 */
[----:B------:R-:W-:Y:S01]  /*aa70*/  IADD3 R2, R0, 0x9, RZ ;  /* 0x0000000900027810 */ /* 0x000fe20007ffe0ff */
[----:B------:R-:W-:Y:S01]  /*aa80*/  HMMA.16816.F32 R44, R16, R50, R44 ;  /* 0x00000032102c723c */ /* 0x000fe2000000182c */
[----:B------:R-:W-:Y:S02]  /*aa90*/  FSEL R125, R126, -INF , !P5 ;  /* 0xff8000007e7d7808 */ /* 0x000fe40006800000 */
[----:B------:R-:W-:Y:S02]  /*aaa0*/  FSEL R137, R137, -INF , !P2 ;  /* 0xff80000089897808 */ /* 0x000fe40005000000 */
[----:B------:R-:W-:-:S02]  /*aab0*/  ISETP.GE.AND P5, PT, R2, R9, PT ;  /* 0x000000090200720c */ /* 0x000fc40003fa6270 */
[----:B------:R-:W-:Y:S01]  /*aac0*/  ISETP.GE.AND P2, PT, R0, R11, PT ;  /* 0x0000000b0000720c */ /* 0x000fe20003f46270 */
[----:B------:R-:W-:Y:S01]  /*aad0*/  HMMA.16816.F32 R48, R20, R50, R52 ;  /* 0x000000321430723c */ /* 0x000fe20000001834 */
[----:B------:R-:W-:Y:S02]  /*aae0*/  FSEL R138, R138, -INF , !P6 ;  /* 0xff8000008a8a7808 */ /* 0x000fe40007000000 */
[----:B------:R-:W-:Y:S02]  /*aaf0*/  FSEL R212, R212, -INF , !P5 ;  /* 0xff800000d4d47808 */ /* 0x000fe40006800000 */
[----:B------:R-:W-:Y:S02]  /*ab00*/  FSEL R132, R132, -INF , !P2 ;  /* 0xff80000084847808 */ /* 0x000fe40005000000 */
[C---:B------:R-:W-:Y:S01]  /*ab10*/  ISETP.GE.AND P6, PT, R2.reuse, R8, PT ;  /* 0x000000080200720c */ /* 0x040fe20003fc6270 */
        /* <DEDUP_REMOVED lines=8> */
[----:B------:R-:W-:-:S02]  /*aba0*/  FSEL R214, R214, -INF , !P0 ;  /* 0xff800000d6d67808 */ /* 0x000fc40004000000 */
[C---:B------:R-:W-:Y:S01]  /*abb0*/  ISETP.GE.AND P3, PT, R2.reuse, R8, PT ;  /* 0x000000080200720c */ /* 0x040fe20003f66270 */
[-C--:B------:R-:W-:Y:S01]  /*abc0*/  HMMA.16816.F32 R56, R4, R42.reuse, R44 ;  /* 0x0000002a0438723c */ /* 0x080fe2000000182c */
[C---:B------:R-:W-:Y:S02]  /*abd0*/  ISETP.GE.AND P6, PT, R2.reuse, R10, PT ;  /* 0x0000000a0200720c */ /* 0x040fe40003fc6270 */
[C---:B------:R-:W-:Y:S02]  /*abe0*/  ISETP.GE.AND P4, PT, R2.reuse, R9, PT ;  /* 0x000000090200720c */ /* 0x040fe40003f86270 */
[----:B------:R-:W-:Y:S02]  /*abf0*/  ISETP.GE.AND P0, PT, R2, R11, PT ;  /* 0x0000000b0200720c */ /* 0x000fe40003f06270 */
[----:B------:R-:W-:Y:S01]  /*ac00*/  IADD3 R2, R0, 0x11, RZ ;  /* 0x0000001100027810 */ /* 0x000fe20007ffe0ff */
[----:B------:R-:W-:Y:S01]  /*ac10*/  HMMA.16816.F32 R64, R12, R42, R48 ;  /* 0x0000002a0c40723c */ /* 0x000fe20000001830 */
[----:B------:R-:W-:-:S02]  /*ac20*/  FSEL R133, R133, -INF , !P5 ;  /* 0xff80000085857808 */ /* 0x000fc40006800000 */
        /* <DEDUP_REMOVED lines=10> */
[----:B------:R-:W-:Y:S01]  /*acd0*/  FSEL R40, R207, -INF , !P2 ;  /* 0xff800000cf287808 */ /* 0x000fe20005000000 */
[----:B------:R1:W-:Y:S01]  /*ace0*/  STL [R1+0x4], R41 ;  /* 0x0000042901007387 */ /* 0x0003e20000100800 */
[----:B------:R-:W-:-:S02]  /*acf0*/  FSEL R220, R220, -INF , !P6 ;  /* 0xff800000dcdc7808 */ /* 0x000fc40007000000 */
[----:B------:R-:W-:Y:S01]  /*ad00*/  FSEL R248, R248, -INF , !P4 ;  /* 0xff800000f8f87808 */ /* 0x000fe20006000000 */
[----:B------:R2:W-:Y:S01]  /*ad10*/  STL [R1], R40 ;  /* 0x0000002801007387 */ /* 0x0005e20000100800 */
        /* <DEDUP_REMOVED lines=14> */
[----:B------:R-:W-:Y:S02]  /*ae00*/  FSEL R221, R221, -INF , !P6 ;  /* 0xff800000dddd7808 */ /* 0x000fe40007000000 */
[----:B------:R-:W-:Y:S02]  /*ae10*/  FSEL R222, R222, -INF , !P2 ;  /* 0xff800000dede7808 */ /* 0x000fe40005000000 */
[----:B------:R-:W-:-:S02]  /*ae20*/  FSEL R226, R226, -INF , !P4 ;  /* 0xff800000e2e27808 */ /* 0x000fc40006000000 */
[C---:B------:R-:W-:Y:S02]  /*ae30*/  ISETP.GE.AND P5, PT, R2.reuse, R8, PT ;  /* 0x000000080200720c */ /* 0x040fe40003fa6270 */
[C---:B------:R-:W-:Y:S02]  /*ae40*/  ISETP.GE.AND P6, PT, R2.reuse, R10, PT ;  /* 0x0000000a0200720c */ /* 0x040fe40003fc6270 */
[C---:B------:R-:W-:Y:S02]  /*ae50*/  ISETP.GE.AND P2, PT, R2.reuse, R9, PT ;  /* 0x000000090200720c */ /* 0x040fe40003f46270 */
[----:B------:R-:W-:Y:S02]  /*ae60*/  ISETP.GE.AND P4, PT, R2, R11, PT ;  /* 0x0000000b0200720c */ /* 0x000fe40003f86270 */
[----:B------:R-:W-:Y:S02]  /*ae70*/  IADD3 R2, R0, 0x21, RZ ;  /* 0x0000002100027810 */ /* 0x000fe40007ffe0ff */
[----:B------:R-:W-:-:S02]  /*ae80*/  FSEL R223, R223, -INF , !P3 ;  /* 0xff800000dfdf7808 */ /* 0x000fc40005800000 */
[----:B------:R-:W-:Y:S02]  /*ae90*/  ISETP.GE.AND P3, PT, R2, R8, PT ;  /* 0x000000080200720c */ /* 0x000fe40003f66270 */
[----:B-1----:R-:W-:Y:S02]  /*aea0*/  FSEL R41, R216, -INF , !P5 ;  /* 0xff800000d8297808 */ /* 0x002fe40006800000 */
[----:B--2---:R-:W-:Y:S02]  /*aeb0*/  FSEL R40, R217, -INF , !P3 ;  /* 0xff800000d9287808 */ /* 0x004fe40005800000 */
[----:B------:R-:W-:Y:S01]  /*aec0*/  FSEL R227, R227, -INF , !P0 ;  /* 0xff800000e3e37808 */ /* 0x000fe20004000000 */
[----:B------:R1:W-:Y:S01]  /*aed0*/  STL [R1+0x70], R41 ;  /* 0x0000702901007387 */ /* 0x0003e20000100800 */
[C---:B------:R-:W-:Y:S02]  /*aee0*/  ISETP.GE.AND P0, PT, R2.reuse, R10, PT ;  /* 0x0000000a0200720c */ /* 0x040fe40003f06270 */
[C---:B------:R-:W-:Y:S01]  /*aef0*/  ISETP.GE.AND P5, PT, R2.reuse, R9, PT ;  /* 0x000000090200720c */ /* 0x040fe20003fa6270 */
[----:B------:R2:W-:Y:S01]  /*af00*/  STL [R1+0x6c], R40 ;  /* 0x00006c2801007387 */ /* 0x0005e20000100800 */
[----:B------:R-:W-:-:S02]  /*af10*/  ISETP.GE.AND P3, PT, R2, R11, PT ;  /* 0x0000000b0200720c */ /* 0x000fc40003f66270 */
[----:B------:R-:W-:Y:S02]  /*af20*/  IADD3 R2, R0, 0x28, RZ ;  /* 0x0000002800027810 */ /* 0x000fe40007ffe0ff */
[----:B------:R-:W-:Y:S02]  /*af30*/  FSEL R208, R208, -INF , !P2 ;  /* 0xff800000d0d07808 */ /* 0x000fe40005000000 */
[----:B------:R-:W-:Y:S02]  /*af40*/  ISETP.GE.AND P2, PT, R2, R11, PT ;  /* 0x0000000b0200720c */ /* 0x000fe40003f46270 */
[----:B------:R-:W-:Y:S02]  /*af50*/  FSEL R209, R209, -INF , !P5 ;  /* 0xff800000d1d17808 */ /* 0x000fe40006800000 */
[----:B------:R-:W-:Y:S02]  /*af60*/  FSEL R210, R210, -INF , !P4 ;  /* 0xff800000d2d27808 */ /* 0x000fe40006000000 */
[----:B------:R-:W-:-:S02]  /*af70*/  FSEL R211, R211, -INF , !P3 ;  /* 0xff800000d3d37808 */ /* 0x000fc40005800000 */
[----:B------:R-:W-:Y:S02]  /*af80*/  FSEL R130, R130, -INF , !P2 ;  /* 0xff80000082827808 */ /* 0x000fe40005000000 */
[----:B-1----:R-:W-:Y:S02]  /*af90*/  FSEL R41, R219, -INF , !P0 ;  /* 0xff800000db297808 */ /* 0x002fe40004000000 */
[----:B------:R-:W-:Y:S02]  /*afa0*/  ISETP.GE.AND P0, PT, R2, R10, PT ;  /* 0x0000000a0200720c */ /* 0x000fe40003f06270 */
[----:B--2---:R-:W-:Y:S02]  /*afb0*/  FSEL R40, R218, -INF , !P6 ;  /* 0xff800000da287808 */ /* 0x004fe40007000000 */
[----:B------:R-:W-:-:S03]  /*afc0*/  ISETP.GE.AND P6, PT, R2, R8, PT ;  /* 0x000000080200720c */ /* 0x000fc60003fc6270 */
[----:B------:R1:W-:Y:S04]  /*afd0*/  STL [R1+0x84], R40 ;  /* 0x0000842801007387 */ /* 0x0003e80000100800 */
[----:B------:R2:W-:Y:S01]  /*afe0*/  STL [R1+0x88], R41 ;  /* 0x0000882901007387 */ /* 0x0005e20000100800 */
[----:B-1----:R-:W-:Y:S02]  /*aff0*/  FSEL R40, R116, -INF , !P6 ;  /* 0xff80000074287808 */ /* 0x002fe40007000000 */
[----:B------:R-:W-:Y:S02]  /*b000*/  ISETP.GE.AND P6, PT, R2, R9, PT ;  /* 0x000000090200720c */ /* 0x000fe40003fc6270 */
[----:B------:R-:W-:Y:S01]  /*b010*/  IADD3 R2, R0, 0x29, RZ ;  /* 0x0000002900027810 */ /* 0x000fe20007ffe0ff */
[----:B------:R1:W-:Y:S01]  /*b020*/  STL [R1+0x68], R40 ;  /* 0x0000682801007387 */ /* 0x0003e20000100800 */
[----:B------:R-:W-:-:S02]  /*b030*/  FSEL R128, R128, -INF , !P6 ;  /* 0xff80000080807808 */ /* 0x000fc40007000000 */
[C---:B------:R-:W-:Y:S02]  /*b040*/  ISETP.GE.AND P5, PT, R2.reuse, R9, PT ;  /* 0x000000090200720c */ /* 0x040fe40003fa6270 */
[C---:B------:R-:W-:Y:S02]  /*b050*/  ISETP.GE.AND P6, PT, R2.reuse, R8, PT ;  /* 0x000000080200720c */ /* 0x040fe40003fc6270 */
[----:B------:R-:W-:Y:S02]  /*b060*/  FSEL R129, R129, -INF , !P5 ;  /* 0xff80000081817808 */ /* 0x000fe40006800000 */
[C---:B------:R-:W-:Y:S02]  /*b070*/  ISETP.GE.AND P5, PT, R2.reuse, R10, PT ;  /* 0x0000000a0200720c */ /* 0x040fe40003fa6270 */
[----:B------:R-:W-:Y:S02]  /*b080*/  ISETP.GE.AND P4, PT, R2, R11, PT ;  /* 0x0000000b0200720c */ /* 0x000fe40003f86270 */
[----:B------:R-:W-:-:S02]  /*b090*/  IADD3 R2, R0, 0x30, RZ ;  /* 0x0000003000027810 */ /* 0x000fc40007ffe0ff */
[----:B--2---:R-:W-:Y:S02]  /*b0a0*/  FSEL R41, R117, -INF , !P6 ;  /* 0xff80000075297808 */ /* 0x004fe40007000000 */
[C---:B------:R-:W-:Y:S02]  /*b0b0*/  ISETP.GE.AND P3, PT, R2.reuse, R8, PT ;  /* 0x000000080200720c */ /* 0x040fe40003f66270 */
[C---:B------:R-:W-:Y:S01]  /*b0c0*/  ISETP.GE.AND P6, PT, R2.reuse, R10, PT ;  /* 0x0000000a0200720c */ /* 0x040fe20003fc6270 */
[----:B------:R2:W-:Y:S01]  /*b0d0*/  STL [R1+0x60], R41 ;  /* 0x0000602901007387 */ /* 0x0005e20000100800 */
[----:B------:R-:W-:Y:S02]  /*b0e0*/  ISETP.GE.AND P2, PT, R2, R11, PT ;  /* 0x0000000b0200720c */ /* 0x000fe40003f46270 */
[----:B------:R-:W-:Y:S02]  /*b0f0*/  FSEL R131, R131, -INF , !P4 ;  /* 0xff80000083837808 */ /* 0x000fe40006000000 */
[----:B-1----:R-:W-:-:S02]  /*b100*/  FSEL R40, R118, -INF , !P0 ;  /* 0xff80000076287808 */ /* 0x002fc40004000000 */
[-C--:B------:R-:W-:Y:S02]  /*b110*/  ISETP.GE.AND P0, PT, R2, R9.reuse, PT ;  /* 0x000000090200720c */ /* 0x080fe40003f06270 */
[----:B------:R-:W-:Y:S01]  /*b120*/  IADD3 R2, R0, 0x31, RZ ;  /* 0x0000003100027810 */ /* 0x000fe20007ffe0ff */
[----:B------:R1:W-:Y:S01]  /*b130*/  STL [R1+0x80], R40 ;  /* 0x0000802801007387 */ /* 0x0003e20000100800 */
[----:B------:R-:W-:Y:S02]  /*b140*/  FSEL R206, R106, -INF , !P2 ;  /* 0xff8000006ace7808 */ /* 0x000fe40005000000 */
[----:B------:R-:W-:Y:S02]  /*b150*/  ISETP.GE.AND P4, PT, R2, R10, PT ;  /* 0x0000000a0200720c */ /* 0x000fe40003f86270 */
[----:B--2---:R-:W-:Y:S02]  /*b160*/  FSEL R41, R108, -INF , !P3 ;  /* 0xff8000006c297808 */ /* 0x004fe40005800000 */
[----:B------:R-:W-:-:S02]  /*b170*/  ISETP.GE.AND P3, PT, R2, R9, PT ;  /* 0x000000090200720c */ /* 0x000fc40003f66270 */
[----:B-1----:R-:W-:Y:S02]  /*b180*/  FSEL R40, R119, -INF , !P5 ;  /* 0xff80000077287808 */ /* 0x002fe40006800000 */
[----:B------:R-:W-:-:S03]  /*b190*/  ISETP.GE.AND P5, PT, R2, R8, PT ;  /* 0x000000080200720c */ /* 0x000fc60003fa6270 */
[----:B------:R1:W-:Y:S04]  /*b1a0*/  STL [R1+0x7c], R40 ;  /* 0x00007c2801007387 */ /* 0x0003e80000100800 */
[----:B------:R2:W-:Y:S01]  /*b1b0*/  STL [R1+0x50], R41 ;  /* 0x0000502901007387 */ /* 0x0005e20000100800 */
[----:B-1----:R-:W-:Y:S02]  /*b1c0*/  FSEL R40, R109, -INF , !P5 ;  /* 0xff8000006d287808 */ /* 0x002fe40006800000 */
[----:B------:R-:W-:Y:S02]  /*b1d0*/  ISETP.GE.AND P5, PT, R2, R11, PT ;  /* 0x0000000b0200720c */ /* 0x000fe40003fa6270 */
[----:B------:R-:W-:Y:S01]  /*b1e0*/  IADD3 R2, R0, 0x38, RZ ;  /* 0x0000003800027810 */ /* 0x000fe20007ffe0ff */
[----:B------:R1:W-:Y:S01]  /*b1f0*/  STL [R1+0x4c], R40 ;  /* 0x00004c2801007387 */ /* 0x0003e20000100800 */
[----:B--2---:R-:W-:-:S02]  /*b200*/  FSEL R41, R111, -INF , !P4 ;  /* 0xff8000006f297808 */ /* 0x004fc40006000000 */
[----:B------:R-:W-:Y:S02]  /*b210*/  ISETP.GE.AND P4, PT, R2, R10, PT ;  /* 0x0000000a0200720c */ /* 0x000fe40003f86270 */
[----:B------:R-:W-:Y:S02]  /*b220*/  FSEL R207, R107, -INF , !P5 ;  /* 0xff8000006bcf7808 */ /* 0x000fe40006800000 */
[----:B-1----:R-:W-:Y:S02]  /*b230*/  FSEL R40, R110, -INF , !P6 ;  /* 0xff8000006e287808 */ /* 0x002fe40007000000 */
[----:B------:R-:W-:-:S03]  /*b240*/  ISETP.GE.AND P6, PT, R2, R8, PT ;  /* 0x000000080200720c */ /* 0x000fc60003fc6270 */
[----:B------:R1:W-:Y:S04]  /*b250*/  STL [R1+0x78], R40 ;  /* 0x0000782801007387 */ /* 0x0003e80000100800 */
[----:B------:R2:W-:Y:S01]  /*b260*/  STL [R1+0x74], R41 ;  /* 0x0000742901007387 */ /* 0x0005e20000100800 */
[----:B-1----:R-:W-:Y:S02]  /*b270*/  FSEL R40, R96, -INF , !P6 ;  /* 0xff80000060287808 */ /* 0x002fe40007000000 */
[----:B------:R-:W-:-:S03]  /*b280*/  ISETP.GE.AND P6, PT, R2, R9, PT ;  /* 0x000000090200720c */ /* 0x000fc60003fc6270 */
[----:B------:R1:W-:Y:S01]  /*b290*/  STL [R1+0x44], R40 ;  /* 0x0000442801007387 */ /* 0x0003e20000100800 */
[----:B--2---:R-:W-:Y:S02]  /*b2a0*/  FSEL R41, R112, -INF , !P6 ;  /* 0xff80000070297808 */ /* 0x004fe40007000000 */
[----:B-1----:R-:W-:Y:S02]  /*b2b0*/  FSEL R40, R104, -INF , !P0 ;  /* 0xff80000068287808 */ /* 0x002fe40004000000 */
[----:B------:R-:W-:Y:S02]  /*b2c0*/  ISETP.GE.AND P0, PT, R2, R11, PT ;  /* 0x0000000b0200720c */ /* 0x000fe40003f06270 */
[----:B------:R-:W-:Y:S01]  /*b2d0*/  IADD3 R2, R0, 0x39, RZ ;  /* 0x0000003900027810 */ /* 0x000fe20007ffe0ff */
[----:B------:R1:W-:Y:S01]  /*b2e0*/  STL [R1+0xc0], R40 ;  /* 0x0000c02801007387 */ /* 0x0003e20000100800 */
[----:B------:R-:W-:Y:S02]  /*b2f0*/  FSEL R204, R114, -INF , !P0 ;  /* 0xff80000072cc7808 */ /* 0x000fe40004000000 */
[----:B------:R-:W-:-:S02]  /*b300*/  ISETP.GE.AND P6, PT, R2, R8, PT ;  /* 0x000000080200720c */ /* 0x000fc40003fc6270 */
[C---:B------:R-:W-:Y:S02]  /*b310*/  ISETP.GE.AND P2, PT, R2.reuse, R11, PT ;  /* 0x0000000b0200720c */ /* 0x040fe40003f46270 */
[----:B-1----:R-:W-:Y:S02]  /*b320*/  FSEL R40, R105, -INF , !P3 ;  /* 0xff80000069287808 */ /* 0x002fe40005800000 */
[----:B------:R-:W-:-:S03]  /*b330*/  ISETP.GE.AND P3, PT, R2, R9, PT ;  /* 0x000000090200720c */ /* 0x000fc60003f66270 */
[----:B------:R1:W-:Y:S04]  /*b340*/  STL [R1+0xa4], R40 ;  /* 0x0000a42801007387 */ /* 0x0003e80000100800 */
[----:B------:R-:W-:Y:S01]  /*b350*/  STL [R1+0xa0], R41 ;  /* 0x0000a02901007387 */ /* 0x000fe20000100800 */
[----:B-1----:R-:W-:Y:S02]  /*b360*/  FSEL R40, R113, -INF , !P3 ;  /* 0xff80000071287808 */ /* 0x002fe40005800000 */
[----:B------:R-:W-:Y:S02]  /*b370*/  ISETP.GE.AND P3, PT, R2, R10, PT ;  /* 0x0000000a0200720c */ /* 0x000fe40003f66270 */
[----:B------:R-:W-:Y:S01]  /*b380*/  IADD3 R2, R0, 0x40, RZ ;  /* 0x0000004000027810 */ /* 0x000fe20007ffe0ff */
[----:B------:R1:W-:Y:S03]  /*b390*/  STL [R1+0x98], R40 ;  /* 0x0000982801007387 */ /* 0x0003e60000100800 */
[----:B------:R-:W-:-:S02]  /*b3a0*/  ISETP.GE.AND P5, PT, R2, R8, PT ;  /* 0x000000080200720c */ /* 0x000fc40003fa6270 */
[C---:B------:R-:W-:Y:S02]  /*b3b0*/  ISETP.GE.AND P0, PT, R2.reuse, R11, PT ;  /* 0x0000000b0200720c */ /* 0x040fe40003f06270 */
[----:B-1----:R-:W-:Y:S02]  /*b3c0*/  FSEL R40, R97, -INF , !P6 ;  /* 0xff80000061287808 */ /* 0x002fe40007000000 */
[----:B------:R-:W-:-:S03]  /*b3d0*/  ISETP.GE.AND P6, PT, R2, R9, PT ;  /* 0x000000090200720c */ /* 0x000fc60003fc6270 */
[----:B------:R1:W-:Y:S01]  /*b3e0*/  STL [R1+0x3c], R40 ;  /* 0x00003c2801007387 */ /* 0x0003e20000100800 */
[----:B------:R-:W-:Y:S02]  /*b3f0*/  FSEL R96, R92, -INF , !P6 ;  /* 0xff8000005c607808 */ /* 0x000fe40007000000 */
[----:B-1----:R-:W-:Y:S02]  /*b400*/  FSEL R40, R98, -INF , !P4 ;  /* 0xff80000062287808 */ /* 0x002fe40006000000 */
[-C--:B------:R-:W-:Y:S02]  /*b410*/  ISETP.GE.AND P4, PT, R2, R10.reuse, PT ;  /* 0x0000000a0200720c */ /* 0x080fe40003f86270 */
[----:B------:R-:W-:Y:S01]  /*b420*/  IADD3 R2, R0, 0x41, RZ ;  /* 0x0000004100027810 */ /* 0x000fe20007ffe0ff */
[----:B------:R1:W-:Y:S01]  /*b430*/  STL [R1+0x64], R40 ;  /* 0x0000642801007387 */ /* 0x0003e20000100800 */
[----:B------:R-:W-:Y:S02]  /*b440*/  FSEL R98, R115, -INF , !P2 ;  /* 0xff80000073627808 */ /* 0x000fe40005000000 */
[----:B------:R-:W-:-:S04]  /*b450*/  ISETP.GE.AND P2, PT, R2, R10, PT ;  /* 0x0000000a0200720c */ /* 0x000fc80003f46270 */
[----:B------:R-:W-:Y:S02]  /*b460*/  FSEL R205, R103, -INF , !P2 ;  /* 0xff80000067cd7808 */ /* 0x000fe40005000000 */
[----:B-1----:R-:W-:Y:S02]  /*b470*/  FSEL R40, R99, -INF , !P3 ;  /* 0xff80000063287808 */ /* 0x002fe40005800000 */
[----:B------:R-:W-:-:S03]  /*b480*/  ISETP.GE.AND P3, PT, R2, R8, PT ;  /* 0x000000080200720c */ /* 0x000fc60003f66270 */
[----:B------:R1:W-:Y:S01]  /*b490*/  STL [R1+0x5c], R40 ;  /* 0x00005c2801007387 */ /* 0x0003e20000100800 */
[----:B------:R-:W-:Y:S02]  /*b4a0*/  FSEL R101, R101, -INF , !P3 ;  /* 0xff80000065657808 */ /* 0x000fe40005800000 */
[----:B------:R-:W-:Y:S02]  /*b4b0*/  ISETP.GE.AND P3, PT, R2, R11, PT ;  /* 0x0000000b0200720c */ /* 0x000fe40003f66270 */
[----:B-1----:R-:W-:Y:S02]  /*b4c0*/  FSEL R40, R100, -INF , !P5 ;  /* 0xff80000064287808 */ /* 0x002fe40006800000 */
[----:B------:R-:W-:Y:S02]  /*b4d0*/  ISETP.GE.AND P5, PT, R2, R9, PT ;  /* 0x000000090200720c */ /* 0x000fe40003fa6270 */
[----:B------:R-:W-:Y:S01]  /*b4e0*/  IADD3 R2, R0, 0x48, RZ ;  /* 0x0000004800027810 */ /* 0x000fe20007ffe0ff */
[----:B------:R1:W-:Y:S03]  /*b4f0*/  STL [R1+0x34], R40 ;  /* 0x0000342801007387 */ /* 0x0003e60000100800 */
[----:B------:R-:W-:-:S02]  /*b500*/  ISETP.GE.AND P2, PT, R2, R10, PT ;  /* 0x0000000a0200720c */ /* 0x000fc40003f46270 */
[----:B------:R-:W-:Y:S02]  /*b510*/  ISETP.GE.AND P6, PT, R2, R11, PT ;  /* 0x0000000b0200720c */ /* 0x000fe40003fc6270 */
[----:B------:R-:W-:Y:S02]  /*b520*/  FSEL R92, R86, -INF , !P2 ;  /* 0xff800000565c7808 */ /* 0x000fe40005000000 */
[----:B-1----:R-:W-:Y:S02]  /*b530*/  FSEL R40, R102, -INF , !P4 ;  /* 0xff80000066287808 */ /* 0x002fe40006000000 */
[----:B------:R-:W-:-:S03]  /*b540*/  ISETP.GE.AND P4, PT, R2, R8, PT ;  /* 0x000000080200720c */ /* 0x000fc60003f86270 */
[----:B------:R1:W-:Y:S02]  /*b550*/  STL [R1+0x58], R40 ;  /* 0x0000582801007387 */ /* 0x0003e40000100800 */
[----:B-1----:R-:W-:Y:S02]  /*b560*/  FSEL R40, R84, -INF , !P4 ;  /* 0xff80000054287808 */ /* 0x002fe40006000000 */
[----:B------:R-:W-:Y:S02]  /*b570*/  ISETP.GE.AND P4, PT, R2, R9, PT ;  /* 0x000000090200720c */ /* 0x000fe40003f86270 */
[----:B------:R-:W-:Y:S01]  /*b580*/  IADD3 R2, R0, 0x49, RZ ;  /* 0x0000004900027810 */ /* 0x000fe20007ffe0ff */
[----:B------:R1:W-:Y:S01]  /*b590*/  STL [R1+0x2c], R40 ;  /* 0x00002c2801007387 */ /* 0x0003e20000100800 */
[----:B------:R-:W-:Y:S02]  /*b5a0*/  FSEL R97, R88, -INF , !P4 ;  /* 0xff80000058617808 */ /* 0x000fe40006000000 */
[----:B------:R-:W-:Y:S01]  /*b5b0*/  ISETP.GE.AND P4, PT, R2, R8, PT ;  /* 0x000000080200720c */ /* 0x000fe20003f86270 */
[----:B------:R-:W-:Y:S01]  /*b5c0*/  STL [R1+0x54], R205 ;  /* 0x000054cd01007387 */ /* 0x000fe20000100800 */
[----:B------:R-:W-:-:S02]  /*b5d0*/  FSEL R88, R95, -INF , !P3 ;  /* 0xff8000005f587808 */ /* 0x000fc40005800000 */
[----:B-1----:R-:W-:Y:S02]  /*b5e0*/  FSEL R40, R93, -INF , !P5 ;  /* 0xff8000005d287808 */ /* 0x002fe40006800000 */
[----:B------:R-:W-:-:S03]  /*b5f0*/  ISETP.GE.AND P5, PT, R2, R9, PT ;  /* 0x000000090200720c */ /* 0x000fc60003fa6270 */
[----:B------:R1:W-:Y:S02]  /*b600*/  STL [R1+0xe4], R40 ;  /* 0x0000e42801007387 */ /* 0x0003e40000100800 */
[----:B-1----:R-:W-:Y:S02]  /*b610*/  FSEL R40, R89, -INF , !P5 ;  /* 0xff80000059287808 */ /* 0x002fe40006800000 */
[----:B------:R-:W-:-:S03]  /*b620*/  ISETP.GE.AND P5, PT, R2, R10, PT ;  /* 0x0000000a0200720c */ /* 0x000fc60003fa6270 */
[----:B------:R1:W-:Y:S01]  /*b630*/  STL [R1+0xe0], R40 ;  /* 0x0000e02801007387 */ /* 0x0003e20000100800 */
[----:B------:R-:W-:Y:S02]  /*b640*/  FSEL R89, R87, -INF , !P5 ;  /* 0xff80000057597808 */ /* 0x000fe40006800000 */
[----:B-1----:R-:W-:Y:S02]  /*b650*/  FSEL R40, R94, -INF , !P0 ;  /* 0xff8000005e287808 */ /* 0x002fe40004000000 */
[----:B------:R-:W-:Y:S02]  /*b660*/  ISETP.GE.AND P0, PT, R2, R11, PT ;  /* 0x0000000b0200720c */ /* 0x000fe40003f06270 */
[----:B------:R-:W-:Y:S01]  /*b670*/  IADD3 R2, R0, 0x50, RZ ;  /* 0x0000005000027810 */ /* 0x000fe20007ffe0ff */
[----:B------:R1:W-:Y:S01]  /*b680*/  STL [R1+0xec], R40 ;  /* 0x0000ec2801007387 */ /* 0x0003e20000100800 */
[----:B------:R-:W-:Y:S02]  /*b690*/  FSEL R102, R91, -INF , !P0 ;  /* 0xff8000005b667808 */ /* 0x000fe40004000000 */
[----:B------:R-:W-:-:S02]  /*b6a0*/  ISETP.GE.AND P3, PT, R2, R8, PT ;  /* 0x000000080200720c */ /* 0x000fc40003f66270 */
[----:B------:R-:W-:-:S04]  /*b6b0*/  ISETP.GE.AND P2, PT, R2, R10, PT ;  /* 0x0000000a0200720c */ /* 0x000fc80003f46270 */
[----:B------:R-:W-:Y:S02]  /*b6c0*/  FSEL R99, R78, -INF , !P2 ;  /* 0xff8000004e637808 */ /* 0x000fe40005000000 */
[----:B-1----:R-:W-:Y:S02]  /*b6d0*/  FSEL R40, R85, -INF , !P4 ;  /* 0xff80000055287808 */ /* 0x002fe40006000000 */
[----:B------:R-:W-:-:S03]  /*b6e0*/  ISETP.GE.AND P4, PT, R2, R9, PT ;  /* 0x000000090200720c */ /* 0x000fc60003f86270 */
[----:B------:R1:W-:Y:S04]  /*b6f0*/  STL [R1+0x28], R40 ;  /* 0x0000282801007387 */ /* 0x0003e80000100800 */
[----:B------:R-:W-:Y:S01]  /*b700*/  STL [R1+0x40], R92 ;  /* 0x0000405c01007387 */ /* 0x000fe20000100800 */
        /* <DEDUP_REMOVED lines=8> */
[----:B------:R-:W-:Y:S02]  /*b790*/  ISETP.GE.AND P5, PT, R2, R11, PT ;  /* 0x0000000b0200720c */ /* 0x000fe40003fa6270 */
[----:B------:R-:W-:Y:S02]  /*b7a0*/  FSEL R100, R79, -INF , !P0 ;  /* 0xff8000004f647808 */ /* 0x000fe40004000000 */
[----:B------:R-:W-:-:S02]  /*b7b0*/  FSEL R79, R72, -INF , !P4 ;  /* 0xff800000484f7808 */ /* 0x000fc40006000000 */
[----:B------:R-:W-:Y:S02]  /*b7c0*/  FSEL R103, R75, -INF , !P5 ;  /* 0xff8000004b677808 */ /* 0x000fe40006800000 */
[----:B-1----:R-:W-:Y:S02]  /*b7d0*/  FSEL R40, R76, -INF , !P3 ;  /* 0xff8000004c287808 */ /* 0x002fe40005800000 */
[-C--:B------:R-:W-:Y:S02]  /*b7e0*/  ISETP.GE.AND P3, PT, R2, R9.reuse, PT ;  /* 0x000000090200720c */ /* 0x080fe40003f66270 */
[----:B------:R-:W-:Y:S01]  /*b7f0*/  IADD3 R2, R0, 0x58, RZ ;  /* 0x0000005800027810 */ /* 0x000fe20007ffe0ff */
[----:B------:R1:W-:Y:S03]  /*b800*/  STL [R1+0x14], R40 ;  /* 0x0000142801007387 */ /* 0x0003e60000100800 */
[C---:B------:R-:W-:Y:S01]  /*b810*/  ISETP.GE.AND P0, PT, R2.reuse, R9, PT ;  /* 0x000000090200720c */ /* 0x040fe20003f06270 */
[----:B------:R-:W-:Y:S01]  /*b820*/  STL [R1+0x10], R93 ;  /* 0x0000105d01007387 */ /* 0x000fe20000100800 */
[----:B------:R-:W-:-:S02]  /*b830*/  ISETP.GE.AND P2, PT, R2, R8, PT ;  /* 0x000000080200720c */ /* 0x000fc40003f46270 */
[----:B------:R-:W-:Y:S02]  /*b840*/  ISETP.GE.AND P4, PT, R2, R10, PT ;  /* 0x0000000a0200720c */ /* 0x000fe40003f86270 */
[----:B------:R-:W-:Y:S02]  /*b850*/  FSEL R76, R80, -INF , !P0 ;  /* 0xff800000504c7808 */ /* 0x000fe40004000000 */
[----:B------:R-:W-:Y:S02]  /*b860*/  FSEL R117, R68, -INF , !P2 ;  /* 0xff80000044757808 */ /* 0x000fe40005000000 */
[----:B------:R-:W-:Y:S02]  /*b870*/  FSEL R90, R70, -INF , !P4 ;  /* 0xff800000465a7808 */ /* 0x000fe40006000000 */
[----:B-1----:R-:W-:Y:S02]  /*b880*/  FSEL R40, R73, -INF , !P3 ;  /* 0xff80000049287808 */ /* 0x002fe40005800000 */
[----:B------:R-:W-:-:S02]  /*b890*/  ISETP.GE.AND P3, PT, R2, R11, PT ;  /* 0x0000000b0200720c */ /* 0x000fc40003f66270 */
[----:B------:R-:W-:Y:S01]  /*b8a0*/  IADD3 R2, R0, 0x59, RZ ;  /* 0x0000005900027810 */ /* 0x000fe20007ffe0ff */
[----:B------:R-:W-:Y:S01]  /*b8b0*/  STL [R1+0xd8], R40 ;  /* 0x0000d82801007387 */ /* 0x000fe20000100800 */
[----:B------:R-:W-:Y:S02]  /*b8c0*/  FSEL R82, R82, -INF , !P3 ;  /* 0xff80000052527808 */ /* 0x000fe40005800000 */
[C---:B------:R-:W-:Y:S01]  /*b8d0*/  ISETP.GE.AND P6, PT, R2.reuse, R9, PT ;  /* 0x000000090200720c */ /* 0x040fe20003fc6270 */
[----:B------:R-:W1:Y:S01]  /*b8e0*/  LDSM.16.M88.4 R40, [R139+0x7800] ;  /* 0x007800008b28783b */ /* 0x000e620000000200 */
[C---:B------:R-:W-:Y:S02]  /*b8f0*/  ISETP.GE.AND P5, PT, R2.reuse, R8, PT ;  /* 0x000000080200720c */ /* 0x040fe40003fa6270 */
[C---:B------:R-:W-:Y:S02]  /*b900*/  ISETP.GE.AND P0, PT, R2.reuse, R10, PT ;  /* 0x0000000a0200720c */ /* 0x040fe40003f06270 */
[----:B------:R-:W-:-:S02]  /*b910*/  ISETP.GE.AND P3, PT, R2, R11, PT ;  /* 0x0000000b0200720c */ /* 0x000fc40003f66270 */
[----:B------:R-:W-:Y:S02]  /*b920*/  IADD3 R2, R0, 0x60, RZ ;  /* 0x0000006000027810 */ /* 0x000fe40007ffe0ff */
[----:B------:R-:W-:Y:S02]  /*b930*/  FSEL R87, R81, -INF , !P6 ;  /* 0xff80000051577808 */ /* 0x000fe40007000000 */
[----:B------:R-:W-:Y:S02]  /*b940*/  FSEL R77, R83, -INF , !P3 ;  /* 0xff800000534d7808 */ /* 0x000fe40005800000 */
[----:B------:R-:W-:Y:S01]  /*b950*/  FSEL R116, R69, -INF , !P5 ;  /* 0xff80000045747808 */ /* 0x000fe20006800000 */
[----:B------:R-:W-:Y:S01]  /*b960*/  STL [R1+0xd4], R87 ;  /* 0x0000d45701007387 */ /* 0x000fe20000100800 */
[C---:B------:R-:W-:Y:S02]  /*b970*/  ISETP.GE.AND P3, PT, R2.reuse, R8, PT ;  /* 0x000000080200720c */ /* 0x040fe40003f66270 */
[----:B------:R-:W-:-:S02]  /*b980*/  ISETP.GE.AND P6, PT, R2, R10, PT ;  /* 0x0000000a0200720c */ /* 0x000fc40003fc6270 */
[C---:B------:R-:W-:Y:S02]  /*b990*/  ISETP.GE.AND P2, PT, R2.reuse, R9, PT ;  /* 0x000000090200720c */ /* 0x040fe40003f46270 */
[----:B------:R-:W-:Y:S02]  /*b9a0*/  ISETP.GE.AND P5, PT, R2, R11, PT ;  /* 0x0000000b0200720c */ /* 0x000fe40003fa6270 */
[----:B------:R-:W-:Y:S02]  /*b9b0*/  IADD3 R2, R0, 0x61, RZ ;  /* 0x0000006100027810 */ /* 0x000fe40007ffe0ff */
[----:B------:R-:W-:Y:S02]  /*b9c0*/  FSEL R91, R71, -INF , !P0 ;  /* 0xff800000475b7808 */ /* 0x000fe40004000000 */
[C---:B------:R-:W-:Y:S02]  /*b9d0*/  ISETP.GE.AND P4, PT, R2.reuse, R8, PT ;  /* 0x000000080200720c */ /* 0x040fe40003f86270 */
[----:B------:R-:W-:-:S02]  /*b9e0*/  ISETP.GE.AND P0, PT, R2, R10, PT ;  /* 0x0000000a0200720c */ /* 0x000fc40003f06270 */
[----:B------:R-:W-:Y:S02]  /*b9f0*/  FSEL R115, R52, -INF , !P3 ;  /* 0xff80000034737808 */ /* 0x000fe40005800000 */
[----:B------:R-:W-:Y:S02]  /*ba00*/  FSEL R114, R53, -INF , !P4 ;  /* 0xff80000035727808 */ /* 0x000fe40006000000 */
[----:B------:R-:W-:Y:S02]  /*ba10*/  FSEL R119, R54, -INF , !P6 ;  /* 0xff80000036777808 */ /* 0x000fe40007000000 */
[----:B------:R-:W-:Y:S02]  /*ba20*/  FSEL R118, R55, -INF , !P0 ;  /* 0xff80000037767808 */ /* 0x000fe40004000000 */
[C---:B------:R-:W-:Y:S01]  /*ba30*/  ISETP.GE.AND P3, PT, R2.reuse, R9, PT ;  /* 0x000000090200720c */ /* 0x040fe20003f66270 */
[----:B-1----:R-:W-:Y:S01]  /*ba40*/  HMMA.16816.F32 R52, R32, R40, RZ ;  /* 0x000000282034723c */ /* 0x002fe200000018ff */
[----:B------:R-:W-:-:S02]  /*ba50*/  ISETP.GE.AND P4, PT, R2, R11, PT ;  /* 0x0000000b0200720c */ /* 0x000fc40003f86270 */
[----:B------:R-:W-:Y:S02]  /*ba60*/  IADD3 R2, R0, 0x68, RZ ;  /* 0x0000006800027810 */ /* 0x000fe40007ffe0ff */
[----:B------:R-:W-:Y:S02]  /*ba70*/  FSEL R60, R60, -INF , !P2 ;  /* 0xff8000003c3c7808 */ /* 0x000fe40005000000 */
[----:B------:R-:W-:Y:S01]  /*ba80*/  FSEL R61, R61, -INF , !P3 ;  /* 0xff8000003d3d7808 */ /* 0x000fe20005800000 */
[----:B------:R-:W-:Y:S01]  /*ba90*/  HMMA.16816.F32 R48, R32, R42, RZ ;  /* 0x0000002a2030723c */ /* 0x000fe200000018ff */
[----:B------:R-:W1:Y:S01]  /*baa0*/  LDSM.16.M88.4 R32, [R233+0x7800] ;  /* 0x00780000e920783b */ /* 0x000e620000000200 */
[C---:B------:R-:W-:Y:S02]  /*bab0*/  ISETP.GE.AND P0, PT, R2.reuse, R9, PT ;  /* 0x000000090200720c */ /* 0x040fe40003f06270 */
[C---:B------:R-:W-:Y:S01]  /*bac0*/  ISETP.GE.AND P6, PT, R2.reuse, R8, PT ;  /* 0x000000080200720c */ /* 0x040fe20003fc6270 */
[----:B------:R-:W-:Y:S01]  /*bad0*/  STL [R1+0xcc], R60 ;  /* 0x0000cc3c01007387 */ /* 0x000fe20000100800 */
[----:B------:R-:W-:-:S02]  /*bae0*/  ISETP.GE.AND P2, PT, R2, R10, PT ;  /* 0x0000000a0200720c */ /* 0x000fc40003f46270 */
[C---:B------:R-:W-:Y:S01]  /*baf0*/  HMMA.16816.F32 R44, R36.reuse, R40, RZ ;  /* 0x00000028242c723c */ /* 0x040fe200000018ff */
[----:B------:R-:W-:Y:S01]  /*bb00*/  ISETP.GE.AND P3, PT, R2, R11, PT ;  /* 0x0000000b0200720c */ /* 0x000fe20003f66270 */
[----:B------:R-:W-:Y:S01]  /*bb10*/  STL [R1+0xc8], R61 ;  /* 0x0000c83d01007387 */ /* 0x000fe20000100800 */
[----:B------:R-:W-:Y:S02]  /*bb20*/  IADD3 R2, R0, 0x69, RZ ;  /* 0x0000006900027810 */ /* 0x000fe40007ffe0ff */
[----:B------:R-:W-:Y:S02]  /*bb30*/  FSEL R56, R56, -INF , !P0 ;  /* 0xff80000038387808 */ /* 0x000fe40004000000 */
[----:B------:R-:W-:Y:S01]  /*bb40*/  ISETP.GE.AND P0, PT, R2, R10, PT ;  /* 0x0000000a0200720c */ /* 0x000fe20003f06270 */
[----:B------:R-:W-:Y:S01]  /*bb50*/  HMMA.16816.F32 R36, R36, R42, RZ ;  /* 0x0000002a2424723c */ /* 0x000fe200000018ff */
[----:B------:R-:W-:Y:S02]  /*bb60*/  FSEL R72, R58, -INF , !P3 ;  /* 0xff8000003a487808 */ /* 0x000fe40005800000 */
[----:B------:R-:W-:-:S02]  /*bb70*/  FSEL R112, R67, -INF , !P0 ;  /* 0xff80000043707808 */ /* 0x000fc40004000000 */
[----:B------:R-:W-:Y:S02]  /*bb80*/  FSEL R78, R62, -INF , !P5 ;  /* 0xff8000003e4e7808 */ /* 0x000fe40006800000 */
[----:B------:R-:W-:Y:S02]  /*bb90*/  FSEL R63, R63, -INF , !P4 ;  /* 0xff8000003f3f7808 */ /* 0x000fe40006000000 */
[C---:B------:R-:W-:Y:S02]  /*bba0*/  ISETP.GE.AND P3, PT, R2.reuse, R11, PT ;  /* 0x0000000b0200720c */ /* 0x040fe40003f66270 */
[C---:B------:R-:W-:Y:S01]  /*bbb0*/  ISETP.GE.AND P4, PT, R2.reuse, R9, PT ;  /* 0x000000090200720c */ /* 0x040fe20003f86270 */
[----:B------:R-:W-:Y:S01]  /*bbc0*/  STL [R1+0xd0], R63 ;  /* 0x0000d03f01007387 */ /* 0x000fe20000100800 */
[----:B------:R-:W-:Y:S02]  /*bbd0*/  ISETP.GE.AND P5, PT, R2, R8, PT ;  /* 0x000000080200720c */ /* 0x000fe40003fa6270 */
[----:B------:R-:W-:Y:S01]  /*bbe0*/  IADD3 R2, R0, 0x78, RZ ;  /* 0x0000007800027810 */ /* 0x000fe20007ffe0ff */
[----:B------:R-:W-:Y:S01]  /*bbf0*/  STL [R1+0xc4], R56 ;  /* 0x0000c43801007387 */ /* 0x000fe20000100800 */
[----:B------:R-:W-:-:S02]  /*bc00*/  FSEL R113, R66, -INF , !P2 ;  /* 0xff80000042717808 */ /* 0x000fc40005000000 */
[----:B------:R-:W-:Y:S02]  /*bc10*/  FSEL R59, R59, -INF , !P3 ;  /* 0xff8000003b3b7808 */ /* 0x000fe40005800000 */
[----:B------:R-:W-:Y:S02]  /*bc20*/  FSEL R57, R57, -INF , !P4 ;  /* 0xff80000039397808 */ /* 0x000fe40006000000 */
[----:B------:R-:W-:Y:S01]  /*bc30*/  FSEL R110, R65, -INF , !P5 ;  /* 0xff800000416e7808 */ /* 0x000fe20006800000 */
[C---:B-1----:R-:W-:Y:S02]  /*bc40*/  HMMA.16816.F32 R40, R24.reuse, R32, R52 ;  /* 0x000000201828723c */ /* 0x042fe40000001834 */
[----:B------:R-:W-:Y:S01]  /*bc50*/  STL [R1+0x30], R57 ;  /* 0x0000303901007387 */ /* 0x000fe20000100800 */
[----:B------:R-:W-:Y:S02]  /*bc60*/  FSEL R111, R64, -INF , !P6 ;  /* 0xff800000406f7808 */ /* 0x000fe40007000000 */
[----:B------:R-:W-:Y:S01]  /*bc70*/  ISETP.GE.AND P6, PT, R2, R8, PT ;  /* 0x000000080200720c */ /* 0x000fe20003fc6270 */
[----:B------:R-:W-:Y:S02]  /*bc80*/  STL [R1+0x48], R59 ;  /* 0x0000483b01007387 */ /* 0x000fe40000100800 */
[----:B------:R-:W-:Y:S02]  /*bc90*/  HMMA.16816.F32 R48, R24, R34, R48 ;  /* 0x000000221830723c */ /* 0x000fe40000001830 */
[----:B------:R-:W1:Y:S06]  /*bca0*/  LDSM.16.M88.4 R24, [R239] ;  /* 0x00000000ef18783b */ /* 0x000e6c0000000200 */
[C---:B------:R-:W-:Y:S08]  /*bcb0*/  HMMA.16816.F32 R44, R28.reuse, R32, R44 ;  /* 0x000000201c2c723c */ /* 0x040ff0000000182c */
[----:B------:R-:W-:Y:S01]  /*bcc0*/  HMMA.16816.F32 R32, R28, R34, R36 ;  /* 0x000000221c20723c */ /* 0x000fe20000001824 */
[----:B------:R-:W2:Y:S01]  /*bcd0*/  LDSM.16.M88.4 R28, [R232+0x3800] ;  /* 0x00380000e81c783b */ /* 0x000ea20000000200 */
[----:B------:R-:W-:Y:S11]  /*bce0*/  DEPBAR.LE SB0, 0x0 ;  /* 0x000080000000791a */ /* 0x000ff60000000000 */
[----:B------:R-:W-:Y:S03]  /*bcf0*/  @!UPT UIADD3 URZ, URZ, URZ, URZ ;  /* 0x0000003f3f3ff290 */ /* 0x000fe6000fffe03f */
[-C--:B-1----:R-:W-:Y:S08]  /*bd00*/  HMMA.16816.F32 R36, R20, R24.reuse, R44 ;  /* 0x000000181424723c */ /* 0x082ff0000000182c */
[C---:B------:R-:W-:Y:S08]  /*bd10*/  HMMA.16816.F32 R40, R16.reuse, R24, R40 ;  /* 0x000000181028723c */ /* 0x040ff00000001828 */
[-C--:B------:R-:W-:Y:S08]  /*bd20*/  HMMA.16816.F32 R16, R16, R26.reuse, R48 ;  /* 0x0000001a1010723c */ /* 0x080ff00000001830 */
[----:B------:R-:W-:Y:S08]  /*bd30*/  HMMA.16816.F32 R20, R20, R26, R32 ;  /* 0x0000001a1414723c */ /* 0x000ff00000001820 */
[-C--:B--2---:R-:W-:Y:S08]  /*bd40*/  HMMA.16816.F32 R32, R12, R28.reuse, R36 ;  /* 0x0000001c0c20723c */ /* 0x084ff00000001824 */
[C---:B------:R-:W-:Y:S08]  /*bd50*/  HMMA.16816.F32 R24, R4.reuse, R28, R40 ;  /* 0x0000001c0418723c */ /* 0x040ff00000001828 */
[-C--:B------:R-:W-:Y:S07]  /*bd60*/  HMMA.16816.F32 R16, R4, R30.reuse, R16 ;  /* 0x0000001e0410723c */ /* 0x080fee0000001810 */
[C---:B------:R-:W-:Y:S01]  /*bd70*/  IADD3 R4, R0.reuse, 0x71, RZ ;  /* 0x0000007100047810 */ /* 0x040fe20007ffe0ff */
[----:B------:R-:W-:Y:S01]  /*bd80*/  HMMA.16816.F32 R12, R12, R30, R20 ;  /* 0x0000001e0c0c723c */ /* 0x000fe20000001814 */
[----:B------:R-:W-:Y:S01]  /*bd90*/  IADD3 R5, R0, 0x70, RZ ;  /* 0x0000007000057810 */ /* 0x000fe20007ffe0ff */
[----:B------:R-:W-:Y:S01]  /*bda0*/  BAR.SYNC.DEFER_BLOCKING 0x0 ;  /* 0x0000000000007b1d */ /* 0x000fe20000010000 */
[----:B------:R-:W-:-:S02]  /*bdb0*/  ISETP.GE.AND P0, PT, R4, R10, PT ;  /* 0x0000000a0400720c */ /* 0x000fc40003f06270 */
[----:B------:R-:W-:Y:S02]  /*bdc0*/  IADD3 R0, R0, 0x79, RZ ;  /* 0x0000007900007810 */ /* 0x000fe40007ffe0ff */
[----:B------:R-:W-:Y:S02]  /*bdd0*/  FSEL R107, R35, -INF , !P0 ;  /* 0xff800000236b7808 */ /* 0x000fe40004000000 */
[C---:B------:R-:W-:Y:S02]  /*bde0*/  ISETP.GE.AND P0, PT, R4.reuse, R9, PT ;  /* 0x000000090400720c */ /* 0x040fe40003f06270 */
[----:B------:R-:W-:Y:S02]  /*bdf0*/  ISETP.GE.AND P2, PT, R5, R10, PT ;  /* 0x0000000a0500720c */ /* 0x000fe40003f46270 */
[----:B------:R-:W-:Y:S02]  /*be00*/  ISETP.GE.AND P3, PT, R4, R8, PT ;  /* 0x000000080400720c */ /* 0x000fe40003f66270 */
[----:B------:R-:W-:-:S02]  /*be10*/  FSEL R218, R25, -INF , !P0 ;  /* 0xff80000019da7808 */ /* 0x000fc40004000000 */
[----:B------:R-:W-:Y:S02]  /*be20*/  FSEL R109, R34, -INF , !P2 ;  /* 0xff800000226d7808 */ /* 0x000fe40005000000 */
[----:B------:R-:W-:Y:S02]  /*be30*/  ISETP.GE.AND P0, PT, R0, R9, PT ;  /* 0x000000090000720c */ /* 0x000fe40003f06270 */
[-C--:B------:R-:W-:Y:S02]  /*be40*/  ISETP.GE.AND P2, PT, R4, R11.reuse, PT ;  /* 0x0000000b0400720c */ /* 0x080fe40003f46270 */
[----:B------:R-:W-:Y:S02]  /*be50*/  FSEL R106, R33, -INF , !P3 ;  /* 0xff800000216a7808 */ /* 0x000fe40005800000 */
[----:B------:R-:W-:Y:S02]  /*be60*/  ISETP.GE.AND P3, PT, R5, R11, PT ;  /* 0x0000000b0500720c */ /* 0x000fe40003f66270 */
[----:B------:R-:W-:-:S02]  /*be70*/  FSEL R216, R17, -INF , !P0 ;  /* 0xff80000011d87808 */ /* 0x000fc40004000000 */
[-C--:B------:R-:W-:Y:S02]  /*be80*/  ISETP.GE.AND P0, PT, R2, R11.reuse, PT ;  /* 0x0000000b0200720c */ /* 0x080fe40003f06270 */
[----:B------:R-:W-:Y:S02]  /*be90*/  FSEL R85, R27, -INF , !P2 ;  /* 0xff8000001b557808 */ /* 0x000fe40005000000 */
[----:B------:R-:W-:Y:S02]  /*bea0*/  ISETP.GE.AND P2, PT, R0, R11, PT ;  /* 0x0000000b0000720c */ /* 0x000fe40003f46270 */
[----:B------:R-:W-:Y:S02]  /*beb0*/  FSEL R86, R26, -INF , !P3 ;  /* 0xff8000001a567808 */ /* 0x000fe40005800000 */
[C---:B------:R-:W-:Y:S02]  /*bec0*/  ISETP.GE.AND P5, PT, R0.reuse, R8, PT ;  /* 0x000000080000720c */ /* 0x040fe40003fa6270 */
[----:B------:R-:W-:Y:S01]  /*bed0*/  ISETP.GE.AND P3, PT, R0, R10, PT ;  /* 0x0000000a0000720c */ /* 0x000fe20003f66270 */
[----:B------:R1:W-:Y:S01]  /*bee0*/  STL [R1+0x1c], R86 ;  /* 0x00001c5601007387 */ /* 0x0003e20000100800 */
[----:B------:R-:W-:-:S02]  /*bef0*/  FSEL R84, R18, -INF , !P0 ;  /* 0xff80000012547808 */ /* 0x000fc40004000000 */
[----:B------:R-:W-:Y:S01]  /*bf00*/  FSEL R0, R19, -INF , !P2 ;  /* 0xff80000013007808 */ /* 0x000fe20005000000 */
[----:B------:R1:W-:Y:S01]  /*bf10*/  STL [R1+0x18], R85 ;  /* 0x0000185501007387 */ /* 0x0003e20000100800 */
[C---:B------:R-:W-:Y:S02]  /*bf20*/  ISETP.GE.AND P4, PT, R5.reuse, R8, PT ;  /* 0x000000080500720c */ /* 0x040fe40003f86270 */
[----:B------:R-:W-:Y:S01]  /*bf30*/  PLOP3.LUT P0, PT, PT, PT, UP0, 0x80, 0x0 ;  /* 0x000000000000781c */ /* 0x000fe20003f0f008 */
[----:B------:R1:W-:Y:S01]  /*bf40*/  STL [R1+0xc], R84 ;  /* 0x00000c5401007387 */ /* 0x0003e20000100800 */
[----:B------:R-:W-:Y:S02]  /*bf50*/  FSEL R108, R32, -INF , !P4 ;  /* 0xff800000206c7808 */ /* 0x000fe40006000000 */
[----:B------:R-:W-:Y:S01]  /*bf60*/  ISETP.GE.AND P4, PT, R5, R9, PT ;  /* 0x000000090500720c */ /* 0x000fe20003f86270 */
[----:B------:R1:W-:Y:S01]  /*bf70*/  STL [R1+0x8], R0 ;  /* 0x0000080001007387 */ /* 0x0003e20000100800 */
[----:B------:R-:W-:-:S02]  /*bf80*/  FSEL R95, R12, -INF , !P6 ;  /* 0xff8000000c5f7808 */ /* 0x000fc40007000000 */
[----:B------:R-:W-:Y:S02]  /*bf90*/  FSEL R219, R24, -INF , !P4 ;  /* 0xff80000018db7808 */ /* 0x000fe40006000000 */
[----:B------:R-:W-:Y:S02]  /*bfa0*/  ISETP.GE.AND P4, PT, R2, R9, PT ;  /* 0x000000090200720c */ /* 0x000fe40003f86270 */
[----:B------:R-:W-:Y:S02]  /*bfb0*/  FSEL R94, R13, -INF , !P5 ;  /* 0xff8000000d5e7808 */ /* 0x000fe40006800000 */
[----:B------:R-:W-:Y:S02]  /*bfc0*/  FSEL R217, R16, -INF , !P4 ;  /* 0xff80000010d97808 */ /* 0x000fe40006000000 */
[----:B------:R-:W-:Y:S02]  /*bfd0*/  ISETP.GE.AND P4, PT, R2, R10, PT ;  /* 0x0000000a0200720c */ /* 0x000fe40003f86270 */
[----:B------:R-:W-:-:S02]  /*bfe0*/  FSEL R104, R15, -INF , !P3 ;  /* 0xff8000000f687808 */ /* 0x000fc40005800000 */
[----:B------:R-:W-:Y:S01]  /*bff0*/  FSEL R105, R14, -INF , !P4 ;  /* 0xff8000000e697808 */ /* 0x000fe20006000000 */
[----:B------:R-:W-:Y:S05]  /*c000*/  @!P0 BRA `(.L_x_167) ;  /* 0x000006c000008947 */ /* 0x000fea0003800000 */
[----:B------:R-:W2:Y:S04]  /*c010*/  LDL.64 R68, [R1+0xb8] ;  /* 0x0000b80001447983 */ /* 0x000ea80000100a00 */
[----:B------:R-:W3:Y:S01]  /*c020*/  LDL.64 R80, [R1+0xb0] ;  /* 0x0000b00001507983 */ /* 0x000ee20000100a00 */
[----:B------:R-:W-:Y:S01]  /*c030*/  UIADD3 UR11, UR33, -0x3, URZ ;  /* 0xfffffffd210b7890 */ /* 0x000fe2000fffe03f */
[----:B------:R-:W-:Y:S01]  /*c040*/  MOV R2, UR4 ;  /* 0x0000000400027c02 */ /* 0x000fe20008000f00 */
[----:B------:R-:W-:Y:S01]  /*c050*/  ULDC.64 UR8, c[0x0][0x198] ;  /* 0x0000660000087ab9 */ /* 0x000fe20000000a00 */
[----:B------:R4:W-:Y:S01]  /*c060*/  @P1 STS.128 [R246+0x4000], RZ ;  /* 0x004000fff6001388 */ /* 0x0009e20000000c00 */
[----:B------:R-:W-:Y:S01]  /*c070*/  USHF.R.S32.HI UR7, URZ, 0x1f, UR11 ;  /* 0x0000001f3f077899 */ /* 0x000fe2000801140b */
[----:B------:R-:W-:Y:S01]  /*c080*/  BSSY B0, `(.L_x_168) ;  /* 0x0000063000007945 */ /* 0x000fe20003800000 */
[----:B------:R-:W-:-:S02]  /*c090*/  UIMAD.WIDE.U32 UR12, UR11, UR8, URZ ;  /* 0x000000080b0c72a5 */ /* 0x000fc4000f8e003f */
[----:B------:R-:W-:-:S04]  /*c0a0*/  UIMAD UR7, UR7, UR8, URZ ;  /* 0x00000008070772a4 */ /* 0x000fc8000f8e023f */
[----:B------:R-:W-:Y:S01]  /*c0b0*/  UIMAD UR7, UR11, UR9, UR7 ;  /* 0x000000090b0772a4 */ /* 0x000fe2000f8e0207 */
[----:B------:R-:W-:Y:S02]  /*c0c0*/  IMAD.U32 R6, RZ, RZ, UR12 ;  /* 0x0000000cff067e24 */ /* 0x000fe4000f8e00ff */
[----:B------:R-:W-:Y:S01]  /*c0d0*/  IMAD.U32 R7, RZ, RZ, UR13 ;  /* 0x0000000dff077e24 */ /* 0x000fe2000f8e00ff */
[----:B------:R-:W-:-:S06]  /*c0e0*/  UIADD3 UR7, UR13, UR7, URZ ;  /* 0x000000070d077290 */ /* 0x000fcc000fffe03f */
[----:B-1----:R-:W-:Y:S01]  /*c0f0*/  IMAD.U32 R0, RZ, RZ, UR7 ;  /* 0x00000007ff007e24 */ /* 0x002fe2000f8e00ff */
[----:B--2---:R-:W-:-:S04]  /*c100*/  LEA R4, P2, R6, R68, 0x7 ;  /* 0x0000004406047211 */ /* 0x004fc800078438ff */
[----:B---3--:R-:W-:Y:S01]  /*c110*/  LEA.HI.X R5, R6, R81, R0, 0x7, P2 ;  /* 0x0000005106057211 */ /* 0x008fe200010f3c00 */
[----:B------:R-:W-:Y:S01]  /*c120*/  IMAD.U32 R6, RZ, RZ, UR4 ;  /* 0x00000004ff067e24 */ /* 0x000fe2000f8e00ff */
[----:B------:R-:W-:Y:S01]  /*c130*/  @!P1 LEA R8, P2, R4, c[0x0][0x168], 0x1 ;  /* 0x00005a0004089a11 */ /* 0x000fe200078408ff */
[----:B------:R-:W-:Y:S02]  /*c140*/  @!P1 IMAD.MOV.U32 R0, RZ, RZ, c[0x0][0x19c] ;  /* 0x00006700ff009624 */ /* 0x000fe400078e00ff */
[----:B------:R-:W-:Y:S01]  /*c150*/  @!P1 IMAD.WIDE.U32 R6, R6, 0x30, R4 ;  /* 0x0000003006069825 */ /* 0x000fe200078e0004 */
[----:B------:R-:W-:-:S03]  /*c160*/  @!P1 LEA.HI.X R9, R4, c[0x0][0x16c], R5, 0x1, P2 ;  /* 0x00005b0004099a11 */ /* 0x000fc600010f0c05 */
[----:B------:R-:W-:Y:S01]  /*c170*/  @!P1 IMAD R0, R0, 0x30, RZ ;  /* 0x0000003000009824 */ /* 0x000fe200078e02ff */
[----:B------:R-:W-:Y:S01]  /*c180*/  @!P1 LEA R14, P2, R6, c[0x0][0x168], 0x1 ;  /* 0x00005a00060e9a11 */ /* 0x000fe200078408ff */
[----:B------:R-:W-:Y:S01]  /*c190*/  @!PT LDS RZ, [RZ] ;  /* 0x00000000fffff984 */ /* 0x000fe20000000800 */
[----:B------:R-:W-:Y:S01]  /*c1a0*/  @!PT LDS RZ, [RZ] ;  /* 0x00000000fffff984 */ /* 0x000fe20000000800 */
[----:B------:R-:W-:Y:S01]  /*c1b0*/  @!PT LDS RZ, [RZ] ;  /* 0x00000000fffff984 */ /* 0x000fe20000000800 */
[----:B------:R1:W-:Y:S02]  /*c1c0*/  @!P1 LDGSTS.E.BYPASS.LTC128B.128 [R246+0x4000], [R8.64] ;  /* 0x0400000008f69fae */ /* 0x0003e4000b901d74 */
[----:B------:R-:W-:Y:S02]  /*c1d0*/  @!P1 IMAD.IADD R0, R0, 0x1, R7 ;  /* 0x0000000100009824 */ /* 0x000fe400078e0207 */
[----:B------:R-:W-:Y:S01]  /*c1e0*/  @!P1 IMAD.MOV.U32 R7, RZ, RZ, R5 ;  /* 0x000000ffff079224 */ /* 0x000fe200078e0005 */
[----:B------:R4:W-:Y:S02]  /*c1f0*/  @P1 STS.128 [R246+0x4800], RZ ;  /* 0x004800fff6001388 */ /* 0x0009e40000000c00 */
[----:B------:R-:W-:Y:S01]  /*c200*/  @!P1 LEA.HI.X R15, R6, c[0x0][0x16c], R0, 0x1, P2 ;  /* 0x00005b00060f9a11 */ /* 0x000fe200010f0c00 */
[----:B------:R-:W-:-:S02]  /*c210*/  @!P1 IMAD.MOV.U32 R0, RZ, RZ, c[0x0][0x19c] ;  /* 0x00006700ff009624 */ /* 0x000fc400078e00ff */
[----:B------:R-:W-:Y:S02]  /*c220*/  @!P1 IMAD.MOV.U32 R6, RZ, RZ, R4 ;  /* 0x000000ffff069224 */ /* 0x000fe400078e0004 */
[----:B------:R-:W-:Y:S02]  /*c230*/  @!P1 IMAD R0, R0, 0x50, RZ ;  /* 0x0000005000009824 */ /* 0x000fe400078e02ff */
[----:B------:R-:W-:-:S04]  /*c240*/  @!P1 IMAD.WIDE.U32 R6, R2, 0x50, R6 ;  /* 0x0000005002069825 */ /* 0x000fc800078e0006 */
[----:B------:R-:W-:Y:S01]  /*c250*/  @!P1 IMAD.IADD R0, R0, 0x1, R7 ;  /* 0x0000000100009824 */ /* 0x000fe200078e0207 */
[----:B------:R-:W-:Y:S01]  /*c260*/  @!P1 LEA R12, P2, R6, c[0x0][0x168], 0x1 ;  /* 0x00005a00060c9a11 */ /* 0x000fe200078408ff */
[----:B------:R-:W-:-:S03]  /*c270*/  @!P1 IMAD.MOV.U32 R7, RZ, RZ, R5 ;  /* 0x000000ffff079224 */ /* 0x000fc600078e0005 */
[----:B------:R-:W-:Y:S01]  /*c280*/  @!P1 LEA.HI.X R13, R6, c[0x0][0x16c], R0, 0x1, P2 ;  /* 0x00005b00060d9a11 */ /* 0x000fe200010f0c00 */
[----:B------:R-:W-:Y:S01]  /*c290*/  @!P1 IMAD.MOV.U32 R6, RZ, RZ, R4 ;  /* 0x000000ffff069224 */ /* 0x000fe200078e0004 */
[----:B------:R-:W-:-:S03]  /*c2a0*/  @!P1 MOV R0, c[0x0][0x19c] ;  /* 0x0000670000009a02 */ /* 0x000fc60000000f00 */
[----:B------:R-:W-:-:S04]  /*c2b0*/  @!P1 IMAD.WIDE.U32 R6, R2, 0x60, R6 ;  /* 0x0000006002069825 */ /* 0x000fc800078e0006 */
[----:B------:R-:W-:Y:S01]  /*c2c0*/  @!P1 IMAD R0, R0, 0x60, RZ ;  /* 0x0000006000009824 */ /* 0x000fe200078e02ff */
[----:B------:R-:W-:-:S03]  /*c2d0*/  @!P1 LEA R10, P2, R6, c[0x0][0x168], 0x1 ;  /* 0x00005a00060a9a11 */ /* 0x000fc600078408ff */
[----:B------:R-:W-:Y:S02]  /*c2e0*/  @!P1 IMAD.IADD R0, R0, 0x1, R7 ;  /* 0x0000000100009824 */ /* 0x000fe400078e0207 */
[----:B------:R-:W-:-:S03]  /*c2f0*/  @!P1 IMAD.MOV.U32 R7, RZ, RZ, c[0x0][0x19c] ;  /* 0x00006700ff079624 */ /* 0x000fc600078e00ff */
[----:B------:R-:W-:Y:S02]  /*c300*/  @!P1 LEA.HI.X R11, R6, c[0x0][0x16c], R0, 0x1, P2 ;  /* 0x00005b00060b9a11 */ /* 0x000fe400010f0c00 */
[----:B------:R-:W-:Y:S02]  /*c310*/  @!P1 LEA R2, P2, R2, R4, 0x5 ;  /* 0x0000000402029211 */ /* 0x000fe400078428ff */
[----:B------:R-:W-:-:S04]  /*c320*/  MOV R0, UR4 ;  /* 0x0000000400007c02 */ /* 0x000fc80008000f00 */
[----:B------:R-:W-:Y:S02]  /*c330*/  @!P1 LEA.HI.X R7, R0, R5, R7, 0x5, P2 ;  /* 0x0000000500079211 */ /* 0x000fe400010f2c07 */
[----:B------:R-:W-:-:S04]  /*c340*/  @!P1 IADD3 R0, P3, R4, UR25, RZ ;  /* 0x0000001904009c10 */ /* 0x000fc8000ff7e0ff */
[----:B-1----:R-:W-:Y:S02]  /*c350*/  @!P1 LEA R8, P2, R0, c[0x0][0x168], 0x1 ;  /* 0x00005a0000089a11 */ /* 0x002fe400078408ff */
[----:B------:R-:W-:-:S04]  /*c360*/  @!P1 IADD3.X R6, R5, UR24, RZ, P3, !PT ;  /* 0x0000001805069c10 */ /* 0x000fc80009ffe4ff */
[----:B------:R-:W-:Y:S01]  /*c370*/  @!P1 LEA.HI.X R9, R0, c[0x0][0x16c], R6, 0x1, P2 ;  /* 0x00005b0000099a11 */ /* 0x000fe200010f0c06 */
[----:B------:R-:W-:Y:S01]  /*c380*/  IMAD.U32 R0, RZ, RZ, UR4 ;  /* 0x00000004ff007e24 */ /* 0x000fe2000f8e00ff */
[----:B------:R-:W-:-:S03]  /*c390*/  @!P1 LEA R6, P2, R2, c[0x0][0x168], 0x1 ;  /* 0x00005a0002069a11 */ /* 0x000fc600078408ff */
[----:B------:R-:W-:Y:S01]  /*c3a0*/  @!PT LDS RZ, [RZ] ;  /* 0x00000000fffff984 */ /* 0x000fe20000000800 */
[----:B------:R-:W-:Y:S01]  /*c3b0*/  @!PT LDS RZ, [RZ] ;  /* 0x00000000fffff984 */ /* 0x000fe20000000800 */
[----:B------:R-:W-:Y:S01]  /*c3c0*/  @!PT LDS RZ, [RZ] ;  /* 0x00000000fffff984 */ /* 0x000fe20000000800 */
[----:B------:R4:W-:Y:S01]  /*c3d0*/  @!P1 LDGSTS.E.BYPASS.LTC128B.128 [R246+0x4800], [R8.64] ;  /* 0x0480000008f69fae */ /* 0x0009e2000b901d74 */
[----:B------:R-:W-:Y:S01]  /*c3e0*/  @!P1 LEA.HI.X R7, R2, c[0x0][0x16c], R7, 0x1, P2 ;  /* 0x00005b0002079a11 */ /* 0x000fe200010f0c07 */
[----:B------:R-:W-:Y:S01]  /*c3f0*/  @!P1 IMAD.MOV.U32 R2, RZ, RZ, c[0x0][0x19c] ;  /* 0x00006700ff029624 */ /* 0x000fe200078e00ff */
[----:B------:R-:W-:Y:S01]  /*c400*/  @!P1 LEA R0, P2, R0, R4, 0x6 ;  /* 0x0000000400009211 */ /* 0x000fe200078430ff */
        /* <DEDUP_REMOVED lines=11> */
[----:B-1----:R-:W-:-:S05]  /*c4c0*/  IMAD.U32 R6, RZ, RZ, UR4 ;  /* 0x00000004ff067e24 */ /* 0x002fca000f8e00ff */
[----:B------:R-:W-:Y:S02]  /*c4d0*/  @!P1 LEA.HI.X R2, R6, R5, R2, 0x6, P2 ;  /* 0x0000000506029211 */ /* 0x000fe400010f3402 */
[----:B------:R-:W-:-:S04]  /*c4e0*/  @!P1 LEA R6, P2, R0, c[0x0][0x168], 0x1 ;  /* 0x00005a0000069a11 */ /* 0x000fc800078408ff */
[----:B------:R-:W-:-:S05]  /*c4f0*/  @!P1 LEA.HI.X R7, R0, c[0x0][0x16c], R2, 0x1, P2 ;  /* 0x00005b0000079a11 */ /* 0x000fca00010f0c02 */
        /* <DEDUP_REMOVED lines=16> */
[----:B----4-:R-:W-:Y:S01]  /*c600*/  IMAD.U32 R6, RZ, RZ, UR4 ;  /* 0x00000004ff067e24 */ /* 0x010fe2000f8e00ff */
[----:B------:R-:W-:-:S02]  /*c610*/  ULDC UR7, c[0x0][0x19c] ;  /* 0x0000670000077ab9 */ /* 0x000fc40000000800 */
[----:B------:R-:W-:Y:S01]  /*c620*/  UIMAD UR7, UR7, 0x70, URZ ;  /* 0x00000070070778a4 */ /* 0x000fe2000f8e023f */
        /* <DEDUP_REMOVED lines=8> */
.L_x_169:
[----:B------:R-:W-:Y:S05]  /*c6b0*/  BSYNC B0 ;  /* 0x0000000000007941 */ /* 0x000fea0003800000 */
.L_x_168:
[----:B------:R-:W0:Y:S02]  /*c6c0*/  LDGDEPBAR ;  /* 0x00000000000079af */ /* 0x000e240000000000 */
.L_x_167:
[----:B----4-:R-:W2:Y:S04]  /*c6d0*/  LDL.LU R9, [R1+0xe0] ;  /* 0x0000e00001097983 */ /* 0x010ea80000300800 */
[----:B------:R-:W3:Y:S04]  /*c6e0*/  LDL.LU R6, [R1+0x74] ;  /* 0x0000740001067983 */ /* 0x000ee80000300800 */
[----:B-1----:R-:W4:Y:S04]  /*c6f0*/  LDL.LU R4, [R1+0xa4] ;  /* 0x0000a40001047983 */ /* 0x002f280000300800 */
[----:B------:R-:W3:Y:S04]  /*c700*/  LDL.LU R8, [R1+0x88] ;  /* 0x0000880001087983 */ /* 0x000ee80000300800 */
[----:B------:R-:W3:Y:S04]  /*c710*/  LDL.LU R5, [R1+0x80] ;  /* 0x0000800001057983 */ /* 0x000ee80000300800 */
[----:B------:R-:W3:Y:S04]  /*c720*/  LDL.LU R2, [R1+0xa0] ;  /* 0x0000a00001027983 */ /* 0x000ee80000300800 */
[----:B------:R-:W3:Y:S04]  /*c730*/  LDL.LU R0, [R1+0x98] ;  /* 0x0000980001007983 */ /* 0x000ee80000300800 */
[----:B------:R-:W4:Y:S04]  /*c740*/  LDL.LU R64, [R1+0x6c] ;  /* 0x00006c0001407983 */ /* 0x000f280000300800 */
[----:B------:R-:W4:Y:S04]  /*c750*/  LDL.LU R65, [R1+0x68] ;  /* 0x0000680001417983 */ /* 0x000f280000300800 */
[----:B------:R-:W4:Y:S04]  /*c760*/  LDL.LU R66, [R1+0x60] ;  /* 0x0000600001427983 */ /* 0x000f280000300800 */
[----:B------:R1:W-:Y:S01]  /*c770*/  STL [R1+0x13c], R246 ;  /* 0x00013cf601007387 */ /* 0x0003e20000100800 */
[----:B------:R-:W-:Y:S01]  /*c780*/  MOV R71, R206 ;  /* 0x000000ce00477202 */ /* 0x000fe20000000f00 */
[----:B------:R-:W-:-:S02]  /*c790*/  IMAD.MOV.U32 R68, RZ, RZ, R207 ;  /* 0x000000ffff447224 */ /* 0x000fc400078e00cf */
[----:B------:R-:W-:Y:S01]  /*c7a0*/  IMAD.MOV.U32 R73, RZ, RZ, R204 ;  /* 0x000000ffff497224 */ /* 0x000fe200078e00cc */
[----:B------:R-:W-:Y:S04]  /*c7b0*/  LDSM.16.MT88.4 R20, [R229+0x8000] ;  /* 0x00800000e514783b */ /* 0x000fe80000004200 */
[----:B------:R-:W-:Y:S04]  /*c7c0*/  LDSM.16.MT88.4 R24, [R231+0x8000] ;  /* 0x00800000e718783b */ /* 0x000fe80000004200 */
[----:B-1----:R-:W4:Y:S04]  /*c7d0*/  LDL.LU R246, [R1+0x8] ;  /* 0x0000080001f67983 */ /* 0x002f280000300800 */
[----:B------:R-:W-:Y:S04]  /*c7e0*/  STL [R1+0x138], R245 ;  /* 0x000138f501007387 */ /* 0x000fe80000100800 */
[----:B------:R-:W-:Y:S04]  /*c7f0*/  STL [R1+0x134], R244 ;  /* 0x000134f401007387 */ /* 0x000fe80000100800 */
[----:B------:R-:W-:Y:S04]  /*c800*/  STL [R1+0x130], R243 ;  /* 0x000130f301007387 */ /* 0x000fe80000100800 */
[----:B------:R-:W-:Y:S04]  /*c810*/  STL [R1+0x12c], R242 ;  /* 0x00012cf201007387 */ /* 0x000fe80000100800 */
[----:B------:R-:W-:Y:S04]  /*c820*/  STL [R1+0x128], R241 ;  /* 0x000128f101007387 */ /* 0x000fe80000100800 */
[----:B------:R1:W-:Y:S04]  /*c830*/  STL [R1+0x124], R240 ;  /* 0x000124f001007387 */ /* 0x0003e80000100800 */
[----:B------:R-:W4:Y:S04]  /*c840*/  LDL R7, [R1+0x70] ;  /* 0x0000700001077983 */ /* 0x000f280000100800 */
[----:B------:R-:W4:Y:S04]  /*c850*/  LDL.LU R83, [R1+0x4] ;  /* 0x0000040001537983 */ /* 0x000f280000300800 */
[----:B------:R2:W-:Y:S04]  /*c860*/  STL [R1+0x120], R239 ;  /* 0x000120ef01007387 */ /* 0x0005e80000100800 */
[----:B------:R-:W4:Y:S04]  /*c870*/  LDL.LU R81, [R1] ;  /* 0x0000000001517983 */ /* 0x000f280000300800 */
[----:B------:R-:W4:Y:S04]  /*c880*/  LDL R12, [R1+0x50] ;  /* 0x00005000010c7983 */ /* 0x000f280000100800 */
[----:B------:R-:W4:Y:S01]  /*c890*/  LDL R11, [R1+0x44] ;  /* 0x00004400010b7983 */ /* 0x000f220000100800 */
[----:B-1----:R-:W-:-:S03]  /*c8a0*/  MOV R240, R79 ;  /* 0x0000004f00f07202 */ /* 0x002fc60000000f00 */
[----:B------:R-:W4:Y:S01]  /*c8b0*/  LDL R17, [R1+0x3c] ;  /* 0x00003c0001117983 */ /* 0x000f220000100800 */
[----:B--2---:R-:W-:Y:S02]  /*c8c0*/  IMAD.MOV.U32 R239, RZ, RZ, R9 ;  /* 0x000000ffffef7224 */ /* 0x004fe400078e0009 */
[----:B---3--:R-:W-:Y:S01]  /*c8d0*/  IMAD.MOV.U32 R9, RZ, RZ, R0 ;  /* 0x000000ffff097224 */ /* 0x008fe200078e0000 */
[----:B------:R-:W-:-:S04]  /*c8e0*/  FMNMX.FTZ R0, R136, R120, !PT ;  /* 0x0000007888007209 */ /* 0x000fc80007810000 */
[----:B------:R-:W-:-:S04]  /*c8f0*/  FMNMX.FTZ R0, R122, R0, !PT ;  /* 0x000000007a007209 */ /* 0x000fc80007810000 */
[----:B------:R-:W-:-:S04]  /*c900*/  FMNMX.FTZ R0, R124, R0, !PT ;  /* 0x000000007c007209 */ /* 0x000fc80007810000 */
[----:B------:R-:W-:-:S04]  /*c910*/  FMNMX.FTZ R0, R123, R0, !PT ;  /* 0x000000007b007209 */ /* 0x000fc80007810000 */
[----:B------:R-:W-:Y:S01]  /*c920*/  FMNMX.FTZ R0, R252, R0, !PT ;  /* 0x00000000fc007209 */ /* 0x000fe20007810000 */
[----:B------:R-:W-:Y:S02]  /*c930*/  IMAD.MOV.U32 R79, RZ, RZ, R5 ;  /* 0x000000ffff4f7224 */ /* 0x000fe400078e0005 */
[----:B------:R-:W2:Y:S01]  /*c940*/  LDL R5, [R1+0x4c] ;  /* 0x00004c0001057983 */ /* 0x000ea20000100800 */
[----:B------:R-:W-:Y:S02]  /*c950*/  FMNMX.FTZ R0, R247, R0, !PT ;  /* 0x00000000f7007209 */ /* 0x000fe40007810000 */
[----:B------:R-:W-:Y:S02]  /*c960*/  MOV R69, R8 ;  /* 0x0000000800457202 */ /* 0x000fe40000000f00 */
[----:B------:R-:W3:Y:S01]  /*c970*/  LDL R8, [R1+0x84] ;  /* 0x0000840001087983 */ /* 0x000ee20000100800 */
[----:B------:R-:W-:-:S03]  /*c980*/  FMNMX.FTZ R0, R220, R0, !PT ;  /* 0x00000000dc007209 */ /* 0x000fc60007810000 */
[----:B------:R-:W-:Y:S01]  /*c990*/  STL [R1+0x11c], R238 ;  /* 0x00011cee01007387 */ /* 0x000fe20000100800 */
[----:B------:R-:W-:-:S03]  /*c9a0*/  MOV R10, R2 ;  /* 0x00000002000a7202 */ /* 0x000fc60000000f00 */
[----:B------:R-:W-:Y:S01]  /*c9b0*/  STL [R1+0x118], R237 ;  /* 0x000118ed01007387 */ /* 0x000fe20000100800 */
[----:B------:R-:W-:-:S03]  /*c9c0*/  FMNMX.FTZ R2, R221, R0, !PT ;  /* 0x00000000dd027209 */ /* 0x000fc60007810000 */
[----:B------:R-:W-:Y:S04]  /*c9d0*/  STL [R1+0x114], R236 ;  /* 0x000114ec01007387 */ /* 0x000fe80000100800 */
[----:B------:R-:W-:Y:S04]  /*c9e0*/  STL [R1+0x110], R235 ;  /* 0x000110eb01007387 */ /* 0x000fe80000100800 */
[----:B------:R-:W-:Y:S04]  /*c9f0*/  STL [R1+0x10c], R234 ;  /* 0x00010cea01007387 */ /* 0x000fe80000100800 */
[----:B------:R-:W-:Y:S04]  /*ca00*/  STL [R1+0x108], R233 ;  /* 0x000108e901007387 */ /* 0x000fe80000100800 */
[----:B------:R-:W-:Y:S01]  /*ca10*/  STL [R1+0x104], R232 ;  /* 0x000104e801007387 */ /* 0x000fe20000100800 */
[----:B----4-:R-:W-:-:S03]  /*ca20*/  IMAD.MOV.U32 R15, RZ, RZ, R4 ;  /* 0x000000ffff0f7224 */ /* 0x010fc600078e0004 */
[----:B------:R-:W-:Y:S01]  /*ca30*/  STL [R1+0x100], R139 ;  /* 0x0001008b01007387 */ /* 0x000fe20000100800 */
[----:B------:R-:W-:-:S03]  /*ca40*/  MOV R80, R6 ;  /* 0x0000000600507202 */ /* 0x000fc60000000f00 */
[----:B------:R-:W4:Y:S04]  /*ca50*/  LDL R6, [R1+0x2c] ;  /* 0x00002c0001067983 */ /* 0x000f280000100800 */
[----:B------:R-:W4:Y:S01]  /*ca60*/  LDL R14, [R1+0x28] ;  /* 0x00002800010e7983 */ /* 0x000f220000100800 */
[----:B------:R-:W-:-:S03]  /*ca70*/  FMNMX.FTZ R2, R7, R2, !PT ;  /* 0x0000000207027209 */ /* 0x000fc60007810000 */
[----:B------:R-:W4:Y:S04]  /*ca80*/  LDL R16, [R1+0x7c] ;  /* 0x00007c0001107983 */ /* 0x000f280000100800 */
[----:B------:R-:W4:Y:S01]  /*ca90*/  LDL R7, [R1+0x34] ;  /* 0x0000340001077983 */ /* 0x000f220000100800 */
[----:B------:R-:W-:Y:S02]  /*caa0*/  FMNMX.FTZ R4, R64, R2, !PT ;  /* 0x0000000240047209 */ /* 0x000fe40007810000 */
[----:B------:R-:W-:Y:S01]  /*cab0*/  FMNMX.FTZ R0, R135, R121, !PT ;  /* 0x0000007987007209 */ /* 0x000fe20007810000 */
[----:B------:R-:W4:Y:S01]  /*cac0*/  LDL R13, [R1+0x78] ;  /* 0x00007800010d7983 */ /* 0x000f220000100800 */
[----:B------:R-:W-:-:S04]  /*cad0*/  FMNMX.FTZ R4, R65, R4, !PT ;  /* 0x0000000441047209 */ /* 0x000fc80007810000 */
[----:B------:R-:W-:-:S04]  /*cae0*/  FMNMX.FTZ R4, R66, R4, !PT ;  /* 0x0000000442047209 */ /* 0x000fc80007810000 */
[----:B------:R-:W-:Y:S02]  /*caf0*/  FMNMX.FTZ R4, R12, R4, !PT ;  /* 0x000000040c047209 */ /* 0x000fe40007810000 */
[----:B------:R-:W4:Y:S01]  /*cb00*/  LDL R12, [R1+0x14] ;  /* 0x00001400010c7983 */ /* 0x000f220000100800 */
[----:B------:R-:W-:-:S04]  /*cb10*/  FMNMX.FTZ R0, R127, R0, !PT ;  /* 0x000000007f007209 */ /* 0x000fc80007810000 */
[----:B------:R-:W-:-:S04]  /*cb20*/  FMNMX.FTZ R0, R126, R0, !PT ;  /* 0x000000007e007209 */ /* 0x000fc80007810000 */
[----:B------:R-:W-:-:S04]  /*cb30*/  FMNMX.FTZ R0, R133, R0, !PT ;  /* 0x0000000085007209 */ /* 0x000fc80007810000 */
[----:B------:R-:W-:-:S04]  /*cb40*/  FMNMX.FTZ R2, R83, R0, !PT ;  /* 0x0000000053027209 */ /* 0x000fc80007810000 */
[----:B------:R-:W-:Y:S02]  /*cb50*/  FMNMX.FTZ R2, R81, R2, !PT ;  /* 0x0000000251027209 */ /* 0x000fe40007810000 */
[----:B--2---:R-:W-:-:S04]  /*cb60*/  FMNMX.FTZ R5, R5, R4, !PT ;  /* 0x0000000405057209 */ /* 0x004fc80007810000 */
[----:B------:R-:W-:Y:S02]  /*cb70*/  FMNMX.FTZ R5, R11, R5, !PT ;  /* 0x000000050b057209 */ /* 0x000fe40007810000 */
[----:B------:R-:W-:Y:S01]  /*cb80*/  FMNMX.FTZ R4, R222, R2, !PT ;  /* 0x00000002de047209 */ /* 0x000fe20007810000 */
[----:B------:R-:W2:Y:S01]  /*cb90*/  LDL R11, [R1+0x64] ;  /* 0x00006400010b7983 */ /* 0x000ea20000100800 */
[----:B------:R-:W-:Y:S02]  /*cba0*/  FMNMX.FTZ R5, R17, R5, !PT ;  /* 0x0000000511057209 */ /* 0x000fe40007810000 */
[----:B------:R-:W-:-:S04]  /*cbb0*/  FMNMX.FTZ R4, R223, R4, !PT ;  /* 0x00000004df047209 */ /* 0x000fc80007810000 */
[----:B---3--:R-:W-:Y:S02]  /*cbc0*/  FMNMX.FTZ R4, R8, R4, !PT ;  /* 0x0000000408047209 */ /* 0x008fe40007810000 */
[----:B------:R-:W3:Y:S01]  /*cbd0*/  LDL R8, [R1+0x5c] ;  /* 0x00005c0001087983 */ /* 0x000ee20000100800 */
[----:B----4-:R-:W-:-:S03]  /*cbe0*/  FMNMX.FTZ R5, R7, R5, !PT ;  /* 0x0000000507057209 */ /* 0x010fc60007810000 */
[----:B------:R-:W4:Y:S01]  /*cbf0*/  LDL R7, [R1+0x58] ;  /* 0x0000580001077983 */ /* 0x000f220000100800 */
[----:B------:R-:W-:-:S04]  /*cc00*/  FMNMX.FTZ R5, R101, R5, !PT ;  /* 0x0000000565057209 */ /* 0x000fc80007810000 */
[----:B------:R-:W-:-:S04]  /*cc10*/  FMNMX.FTZ R6, R6, R5, !PT ;  /* 0x0000000506067209 */ /* 0x000fc80007810000 */
[----:B------:R-:W-:-:S04]  /*cc20*/  FMNMX.FTZ R6, R14, R6, !PT ;  /* 0x000000060e067209 */ /* 0x000fc80007810000 */
[----:B------:R-:W-:-:S04]  /*cc30*/  FMNMX.FTZ R6, R12, R6, !PT ;  /* 0x000000060c067209 */ /* 0x000fc80007810000 */
[----:B------:R-:W-:Y:S01]  /*cc40*/  FMNMX.FTZ R6, R93, R6, !PT ;  /* 0x000000065d067209 */ /* 0x000fe20007810000 */
[----:B------:R-:W-:Y:S03]  /*cc50*/  STL [R1+0x148], R117 ;  /* 0x0001487501007387 */ /* 0x000fe60000100800 */
[----:B------:R-:W-:Y:S01]  /*cc60*/  FMNMX.FTZ R6, R117, R6, !PT ;  /* 0x0000000675067209 */ /* 0x000fe20007810000 */
[----:B------:R1:W-:Y:S03]  /*cc70*/  STL [R1+0x14c], R116 ;  /* 0x00014c7401007387 */ /* 0x0003e60000100800 */
[----:B------:R-:W-:-:S04]  /*cc80*/  FMNMX.FTZ R6, R116, R6, !PT ;  /* 0x0000000674067209 */ /* 0x000fc80007810000 */
[----:B------:R-:W-:Y:S01]  /*cc90*/  FMNMX.FTZ R6, R115, R6, !PT ;  /* 0x0000000673067209 */ /* 0x000fe20007810000 */
[----:B-1----:R-:W2:Y:S03]  /*cca0*/  LDL.LU R116, [R1+0xc0] ;  /* 0x0000c00001747983 */ /* 0x002ea60000300800 */
[----:B------:R-:W-:Y:S01]  /*ccb0*/  FMNMX.FTZ R6, R114, R6, !PT ;  /* 0x0000000672067209 */ /* 0x000fe20007810000 */
[----:B------:R1:W-:Y:S03]  /*ccc0*/  STL [R1+0x150], R115 ;  /* 0x0001507301007387 */ /* 0x0003e60000100800 */
[----:B------:R-:W-:Y:S01]  /*ccd0*/  FMNMX.FTZ R6, R111, R6, !PT ;  /* 0x000000066f067209 */ /* 0x000fe20007810000 */
[----:B-1----:R-:W3:Y:S04]  /*cce0*/  LDL.LU R115, [R1+0xe8] ;  /* 0x0000e80001737983 */ /* 0x002ee80000300800 */
[----:B------:R-:W3:Y:S04]  /*ccf0*/  LDL.LU R117, [R1+0xd8] ;  /* 0x0000d80001757983 */ /* 0x000ee80000300800 */
[----:B------:R1:W-:Y:S04]  /*cd00*/  STL [R1+0x144], R111 ;  /* 0x0001446f01007387 */ /* 0x0003e80000100800 */
[----:B-1----:R-:W3:Y:S01]  /*cd10*/  LDL.LU R111, [R1+0xe4] ;  /* 0x0000e400016f7983 */ /* 0x002ee20000300800 */
        /* <DEDUP_REMOVED lines=11> */
[----:B------:R-:W-:Y:S01]  /*cdd0*/  MOV R67, R15 ;  /* 0x0000000f00437202 */ /* 0x000fe20000000f00 */
[----:B------:R-:W-:Y:S01]  /*cde0*/  IMAD.MOV.U32 R75, RZ, RZ, R10 ;  /* 0x000000ffff4b7224 */ /* 0x000fe200078e000a */
[----:B------:R-:W-:Y:S02]  /*cdf0*/  FMNMX.FTZ R4, R208, R4, !PT ;  /* 0x00000004d0047209 */ /* 0x000fe40007810000 */
[----:B------:R-:W-:Y:S01]  /*ce00*/  MOV R70, R9 ;  /* 0x0000000900467202 */ /* 0x000fe20000000f00 */
[----:B------:R1:W-:Y:S01]  /*ce10*/  STL [R1+0x140], R239 ;  /* 0x000140ef01007387 */ /* 0x0003e20000100800 */
[----:B------:R-:W-:Y:S02]  /*ce20*/  FMNMX.FTZ R4, R209, R4, !PT ;  /* 0x00000004d1047209 */ /* 0x000fe40007810000 */
[----:B------:R-:W-:Y:S01]  /*ce30*/  FMNMX.FTZ R0, R3, R132, !PT ;  /* 0x0000008403007209 */ /* 0x000fe20007810000 */
[----:B------:R-:W-:Y:S01]  /*ce40*/  LDSM.16.MT88.4 R16, [R228+0x8000] ;  /* 0x00800000e410783b */ /* 0x000fe20000004200 */
[----:B------:R-:W-:-:S04]  /*ce50*/  FMNMX.FTZ R4, R128, R4, !PT ;  /* 0x0000000480047209 */ /* 0x000fc80007810000 */
[----:B------:R-:W-:-:S04]  /*ce60*/  FMNMX.FTZ R4, R129, R4, !PT ;  /* 0x0000000481047209 */ /* 0x000fc80007810000 */
[----:B--2---:R-:W-:-:S04]  /*ce70*/  FMNMX.FTZ R4, R116, R4, !PT ;  /* 0x0000000474047209 */ /* 0x004fc80007810000 */
[----:B------:R-:W-:-:S04]  /*ce80*/  FMNMX.FTZ R4, R67, R4, !PT ;  /* 0x0000000443047209 */ /* 0x000fc80007810000 */
[----:B------:R-:W-:-:S04]  /*ce90*/  FMNMX.FTZ R4, R75, R4, !PT ;  /* 0x000000044b047209 */ /* 0x000fc80007810000 */
[----:B------:R-:W-:-:S04]  /*cea0*/  FMNMX.FTZ R4, R70, R4, !PT ;  /* 0x0000000446047209 */ /* 0x000fc80007810000 */
[----:B------:R-:W-:-:S04]  /*ceb0*/  FMNMX.FTZ R4, R96, R4, !PT ;  /* 0x0000000460047209 */ /* 0x000fc80007810000 */
[----:B---3--:R-:W-:-:S04]  /*cec0*/  FMNMX.FTZ R4, R111, R4, !PT ;  /* 0x000000046f047209 */ /* 0x008fc80007810000 */
[----:B------:R-:W-:-:S04]  /*ced0*/  FMNMX.FTZ R4, R97, R4, !PT ;  /* 0x0000000461047209 */ /* 0x000fc80007810000 */
[----:B------:R-:W-:Y:S02]  /*cee0*/  FMNMX.FTZ R4, R239, R4, !PT ;  /* 0x00000004ef047209 */ /* 0x000fe40007810000 */
[----:B-1----:R-:W2:Y:S01]  /*cef0*/  LDL.LU R239, [R1+0xec] ;  /* 0x0000ec0001ef7983 */ /* 0x002ea20000300800 */
[----:B------:R-:W-:Y:S02]  /*cf00*/  FMNMX.FTZ R0, R213, R0, !PT ;  /* 0x00000000d5007209 */ /* 0x000fe40007810000 */
[----:B------:R-:W-:Y:S01]  /*cf10*/  FMNMX.FTZ R5, R13, R5, !PT ;  /* 0x000000050d057209 */ /* 0x000fe20007810000 */
[----:B------:R-:W3:Y:S01]  /*cf20*/  LDL.LU R237, [R1+0x38] ;  /* 0x0000380001ed7983 */ /* 0x000ee20000300800 */
[----:B------:R-:W-:Y:S02]  /*cf30*/  FMNMX.FTZ R0, R214, R0, !PT ;  /* 0x00000000d6007209 */ /* 0x000fe40007810000 */
[----:B------:R-:W-:Y:S02]  /*cf40*/  FMNMX.FTZ R5, R80, R5, !PT ;  /* 0x0000000550057209 */ /* 0x000fe40007810000 */
[----:B------:R-:W-:-:S02]  /*cf50*/  FMNMX.FTZ R0, R215, R0, !PT ;  /* 0x00000000d7007209 */ /* 0x000fc40007810000 */
[----:B------:R-:W-:Y:S02]  /*cf60*/  FMNMX.FTZ R5, R11, R5, !PT ;  /* 0x000000050b057209 */ /* 0x000fe40007810000 */
[----:B------:R-:W-:Y:S02]  /*cf70*/  FMNMX.FTZ R0, R250, R0, !PT ;  /* 0x00000000fa007209 */ /* 0x000fe40007810000 */
[----:B------:R-:W-:Y:S02]  /*cf80*/  FMNMX.FTZ R5, R8, R5, !PT ;  /* 0x0000000508057209 */ /* 0x000fe40007810000 */
[----:B------:R-:W-:Y:S02]  /*cf90*/  FMNMX.FTZ R0, R251, R0, !PT ;  /* 0x00000000fb007209 */ /* 0x000fe40007810000 */
[----:B----4-:R-:W-:Y:S02]  /*cfa0*/  FMNMX.FTZ R5, R7, R5, !PT ;  /* 0x0000000507057209 */ /* 0x010fe40007810000 */
        /* <DEDUP_REMOVED lines=37> */
[----:B------:R-:W-:-:S03]  /*d200*/  FMNMX.FTZ R5, R56, R5, !PT ;  /* 0x0000000538057209 */ /* 0x000fc60007810000 */
[----:B------:R-:W1:Y:S01]  /*d210*/  SHFL.BFLY PT, R8, R0, 0x1, 0x1f ;  /* 0x0c201f0000087f89 */ /* 0x000e6200000e0000 */
[----:B------:R-:W-:-:S04]  /*d220*/  FMNMX.FTZ R5, R57, R5, !PT ;  /* 0x0000000539057209 */ /* 0x000fc80007810000 */
[----:B------:R-:W-:-:S04]  /*d230*/  FMNMX.FTZ R5, R219, R5, !PT ;  /* 0x00000005db057209 */ /* 0x000fc80007810000 */
[----:B------:R-:W-:-:S04]  /*d240*/  FMNMX.FTZ R5, R218, R5, !PT ;  /* 0x00000005da057209 */ /* 0x000fc80007810000 */
[----:B------:R-:W-:-:S04]  /*d250*/  FMNMX.FTZ R5, R217, R5, !PT ;  /* 0x00000005d9057209 */ /* 0x000fc80007810000 */
[----:B------:R-:W-:-:S05]  /*d260*/  FMNMX.FTZ R5, R216, R5, !PT ;  /* 0x00000005d8057209 */ /* 0x000fca0007810000 */
[----:B------:R-:W4:Y:S01]  /*d270*/  SHFL.BFLY PT, R7, R5, 0x2, 0x1f ;  /* 0x0c401f0005077f89 */ /* 0x000f2200000e0000 */
[----:B-1----:R-:W-:-:S04]  /*d280*/  FMNMX.FTZ R207, R0, R8, !PT ;  /* 0x0000000800cf7209 */ /* 0x002fc80007810000 */
[----:B------:R-:W-:Y:S02]  /*d290*/  FSETP.NEU.FTZ.AND P4, PT, R207, -INF , PT ;  /* 0xff800000cf00780b */ /* 0x000fe40003f9d000 */
[----:B----4-:R-:W-:-:S05]  /*d2a0*/  FMNMX.FTZ R5, R5, R7, !PT ;  /* 0x0000000705057209 */ /* 0x010fca0007810000 */
[----:B------:R-:W1:Y:S02]  /*d2b0*/  SHFL.BFLY PT, R8, R5, 0x1, 0x1f ;  /* 0x0c201f0005087f89 */ /* 0x000e6400000e0000 */
[----:B-1----:R-:W-:-:S04]  /*d2c0*/  FMNMX.FTZ R205, R5, R8, !PT ;  /* 0x0000000805cd7209 */ /* 0x002fc80007810000 */
[C---:B------:R-:W-:Y:S01]  /*d2d0*/  FSETP.NEU.FTZ.AND P2, PT, R205.reuse, -INF , PT ;  /* 0xff800000cd00780b */ /* 0x040fe20003f5d000 */
[----:B------:R-:W-:-:S05]  /*d2e0*/  FMUL.FTZ R13, R205, c[0x0][0x23c] ;  /* 0x00008f00cd0d7a20 */ /* 0x000fca0000410000 */
[----:B------:R-:W-:Y:S02]  /*d2f0*/  FSEL R13, R13, RZ, P2 ;  /* 0x000000ff0d0d7208 */ /* 0x000fe40001000000 */
[----:B--2---:R-:W-:-:S04]  /*d300*/  FMNMX.FTZ R2, R239, R2, !PT ;  /* 0x00000002ef027209 */ /* 0x004fc80007810000 */
[----:B------:R-:W-:-:S04]  /*d310*/  FMNMX.FTZ R2, R88, R2, !PT ;  /* 0x0000000258027209 */ /* 0x000fc80007810000 */
[----:B------:R-:W-:-:S04]  /*d320*/  FMNMX.FTZ R2, R115, R2, !PT ;  /* 0x0000000273027209 */ /* 0x000fc80007810000 */
[----:B------:R-:W-:-:S04]  /*d330*/  FMNMX.FTZ R2, R102, R2, !PT ;  /* 0x0000000266027209 */ /* 0x000fc80007810000 */
        /* <DEDUP_REMOVED lines=10> */
[----:B-1----:R-:W-:Y:S02]  /*d3e0*/  FMNMX.FTZ R0, R2, R6, !PT ;  /* 0x0000000602007209 */ /* 0x002fe40007810000 */
[----:B------:R-:W-:-:S03]  /*d3f0*/  FMNMX.FTZ R4, R86, R4, !PT ;  /* 0x0000000456047209 */ /* 0x000fc60007810000 */
[----:B------:R-:W1:Y:S01]  /*d400*/  SHFL.BFLY PT, R9, R0, 0x1, 0x1f ;  /* 0x0c201f0000097f89 */ /* 0x000e6200000e0000 */
[----:B------:R-:W-:-:S04]  /*d410*/  FMNMX.FTZ R4, R85, R4, !PT ;  /* 0x0000000455047209 */ /* 0x000fc80007810000 */
[----:B------:R-:W-:Y:S01]  /*d420*/  FMNMX.FTZ R4, R84, R4, !PT ;  /* 0x0000000454047209 */ /* 0x000fe20007810000 */
[----:B------:R-:W-:-:S03]  /*d430*/  FMUL.FTZ R2, R207, c[0x0][0x23c] ;  /* 0x00008f00cf027a20 */ /* 0x000fc60000410000 */
[----:B------:R-:W-:Y:S02]  /*d440*/  FMNMX.FTZ R4, R246, R4, !PT ;  /* 0x00000004f6047209 */ /* 0x000fe40007810000 */
[----:B------:R-:W-:-:S03]  /*d450*/  FSEL R2, R2, RZ, P4 ;  /* 0x000000ff02027208 */ /* 0x000fc60002000000 */
[----:B------:R-:W2:Y:S02]  /*d460*/  SHFL.BFLY PT, R7, R4, 0x2, 0x1f ;  /* 0x0c401f0004077f89 */ /* 0x000ea400000e0000 */
[--C-:B------:R-:W-:Y:S01]  /*d470*/  FFMA.FTZ R6, R120, c[0x0][0x23c], -R2.reuse ;  /* 0x00008f0078067a23 */ /* 0x100fe20000010802 */
[----:B-1----:R-:W-:Y:S01]  /*d480*/  FMNMX.FTZ R206, R0, R9, !PT ;  /* 0x0000000900ce7209 */ /* 0x002fe20007810000 */
[----:B------:R-:W-:Y:S02]  /*d490*/  FFMA.FTZ R0, R124, c[0x0][0x23c], -R2 ;  /* 0x00008f007c007a23 */ /* 0x000fe40000010802 */
[----:B------:R1:W-:Y:S01]  /*d4a0*/  MUFU.EX2 R93, R6 ;  /* 0x00000006005d7308 */ /* 0x0003e20000000800 */
[----:B------:R-:W-:-:S07]  /*d4b0*/  FSETP.NEU.FTZ.AND P3, PT, R206, -INF , PT ;  /* 0xff800000ce00780b */ /* 0x000fce0003f7d000 */
[----:B------:R4:W-:Y:S01]  /*d4c0*/  MUFU.EX2 R242, R0 ;  /* 0x0000000000f27308 */ /* 0x0009e20000000800 */
[----:B-1----:R-:W-:-:S07]  /*d4d0*/  FFMA.FTZ R6, R122, c[0x0][0x23c], -R2 ;  /* 0x00008f007a067a23 */ /* 0x002fce0000010802 */
[----:B------:R1:W-:Y:S01]  /*d4e0*/  MUFU.EX2 R245, R6 ;  /* 0x0000000600f57308 */ /* 0x0003e20000000800 */
[----:B----4-:R-:W-:-:S05]  /*d4f0*/  FMUL.FTZ R0, R206, c[0x0][0x23c] ;  /* 0x00008f00ce007a20 */ /* 0x010fca0000410000 */
[----:B------:R-:W-:Y:S01]  /*d500*/  FSEL R0, R0, RZ, P3 ;  /* 0x000000ff00007208 */ /* 0x000fe20001800000 */
[----:B-1----:R-:W-:Y:S01]  /*d510*/  FFMA.FTZ R6, R123, c[0x0][0x23c], -R2 ;  /* 0x00008f007b067a23 */ /* 0x002fe20000010802 */
[----:B--2---:R-:W-:-:S03]  /*d520*/  FMNMX.FTZ R4, R4, R7, !PT ;  /* 0x0000000704047209 */ /* 0x004fc60007810000 */
[----:B------:R1:W-:Y:S02]  /*d530*/  MUFU.EX2 R10, R6 ;  /* 0x00000006000a7308 */ /* 0x0003e40000000800 */
[----:B-1----:R-:W-:-:S06]  /*d540*/  FFMA.FTZ R6, R121, c[0x0][0x23c], -R0 ;  /* 0x00008f0079067a23 */ /* 0x002fcc0000010800 */
[----:B------:R1:W-:Y:S02]  /*d550*/  MUFU.EX2 R92, R6 ;  /* 0x00000006005c7308 */ /* 0x0003e40000000800 */
[----:B-1----:R-:W1:Y:S01]  /*d560*/  SHFL.BFLY PT, R6, R4, 0x1, 0x1f ;  /* 0x0c201f0004067f89 */ /* 0x002e6200000e0000 */
[----:B------:R-:W-:-:S05]  /*d570*/  FFMA.FTZ R5, R127, c[0x0][0x23c], -R0 ;  /* 0x00008f007f057a23 */ /* 0x000fca0000010800 */
[----:B------:R2:W-:Y:S01]  /*d580*/  MUFU.EX2 R244, R5 ;  /* 0x0000000500f47308 */ /* 0x0005e20000000800 */
[----:B-1----:R-:W-:Y:S01]  /*d590*/  FMNMX.FTZ R204, R4, R6, !PT ;  /* 0x0000000604cc7209 */ /* 0x002fe20007810000 */
[----:B------:R-:W-:-:S06]  /*d5a0*/  FFMA.FTZ R4, R137, c[0x0][0x23c], -R13 ;  /* 0x00008f0089047a23 */ /* 0x000fcc000001080d */
[----:B------:R1:W-:Y:S01]  /*d5b0*/  MUFU.EX2 R243, R4 ;  /* 0x0000000400f37308 */ /* 0x0003e20000000800 */
[C---:B------:R-:W-:Y:S01]  /*d5c0*/  FMUL.FTZ R12, R204.reuse, c[0x0][0x23c] ;  /* 0x00008f00cc0c7a20 */ /* 0x040fe20000410000 */
[----:B------:R-:W-:Y:S01]  /*d5d0*/  FSETP.NEU.FTZ.AND P1, PT, R204, -INF , PT ;  /* 0xff800000cc00780b */ /* 0x000fe20003f3d000 */
[----:B--2---:R-:W-:-:S03]  /*d5e0*/  FFMA.FTZ R5, R126, c[0x0][0x23c], -R0 ;  /* 0x00008f007e057a23 */ /* 0x004fc60000010800 */
[----:B------:R-:W-:Y:S01]  /*d5f0*/  FSEL R12, R12, RZ, P1 ;  /* 0x000000ff0c0c7208 */ /* 0x000fe20000800000 */
[----:B-1----:R-:W-:-:S04]  /*d600*/  FFMA.FTZ R4, R138, c[0x0][0x23c], -R13 ;  /* 0x00008f008a047a23 */ /* 0x002fc8000001080d */
[----:B------:R1:W-:Y:S08]  /*d610*/  MUFU.EX2 R124, R4 ;  /* 0x00000004007c7308 */ /* 0x0003f00000000800 */
[----:B------:R2:W-:Y:S01]  /*d620*/  MUFU.EX2 R241, R5 ;  /* 0x0000000500f17308 */ /* 0x0005e20000000800 */
[----:B-1----:R-:W-:-:S07]  /*d630*/  FFMA.FTZ R4, R212, c[0x0][0x23c], -R13 ;  /* 0x00008f00d4047a23 */ /* 0x002fce000001080d */
[----:B------:R1:W-:Y:S01]  /*d640*/  MUFU.EX2 R238, R4 ;  /* 0x0000000400ee7308 */ /* 0x0003e20000000800 */
[----:B--2---:R-:W-:-:S07]  /*d650*/  FFMA.FTZ R5, R133, c[0x0][0x23c], -R0 ;  /* 0x00008f0085057a23 */ /* 0x004fce0000010800 */
[----:B------:R2:W4:Y:S01]  /*d660*/  MUFU.EX2 R7, R5 ;  /* 0x0000000500077308 */ /* 0x0005220000000800 */
[----:B-1----:R-:W-:-:S07]  /*d670*/  FFMA.FTZ R4, R132, c[0x0][0x23c], -R12 ;  /* 0x00008f0084047a23 */ /* 0x002fce000001080c */
[----:B------:R1:W-:Y:S01]  /*d680*/  MUFU.EX2 R62, R4 ;  /* 0x00000004003e7308 */ /* 0x0003e20000000800 */
[----:B--2---:R-:W-:-:S07]  /*d690*/  FFMA.FTZ R5, R125, c[0x0][0x23c], -R13 ;  /* 0x00008f007d057a23 */ /* 0x004fce000001080d */
[----:B------:R2:W2:Y:S01]  /*d6a0*/  MUFU.EX2 R63, R5 ;  /* 0x00000005003f7308 */ /* 0x0004a20000000800 */
[----:B-1----:R-:W-:-:S07]  /*d6b0*/  FFMA.FTZ R4, R213, c[0x0][0x23c], -R12 ;  /* 0x00008f00d5047a23 */ /* 0x002fce000001080c */
[----:B------:R1:W-:Y:S01]  /*d6c0*/  MUFU.EX2 R212, R4 ;  /* 0x0000000400d47308 */ /* 0x0003e20000000800 */
[----:B--2---:R-:W-:-:S05]  /*d6d0*/  FSEL R5, R207, RZ, P4 ;  /* 0x000000ffcf057208 */ /* 0x004fca0002000000 */
[----:B------:R-:W-:Y:S02]  /*d6e0*/  FADD.FTZ R5, R136, -R5 ;  /* 0x8000000588057221 */ /* 0x000fe40000010000 */
[----:B-1----:R-:W-:-:S04]  /*d6f0*/  FFMA.FTZ R4, R214, c[0x0][0x23c], -R12 ;  /* 0x00008f00d6047a23 */ /* 0x002fc8000001080c */
[----:B------:R1:W-:Y:S01]  /*d700*/  MUFU.EX2 R214, R4 ;  /* 0x0000000400d67308 */ /* 0x0003e20000000800 */
[----:B------:R-:W-:Y:S01]  /*d710*/  FMUL.FTZ R14, R5, c[0x0][0x23c] ;  /* 0x00008f00050e7a20 */ /* 0x000fe20000410000 */
[----:B-1----:R-:W-:-:S05]  /*d720*/  FSEL R4, R206, RZ, P3 ;  /* 0x000000ffce047208 */ /* 0x002fca0001800000 */
[----:B------:R-:W-:Y:S01]  /*d730*/  FADD.FTZ R5, R135, -R4 ;  /* 0x8000000487057221 */ /* 0x000fe20000010000 */
[----:B------:R-:W-:-:S03]  /*d740*/  FSEL R4, R205, RZ, P2 ;  /* 0x000000ffcd047208 */ /* 0x000fc60001000000 */
[----:B------:R-:W-:Y:S02]  /*d750*/  FMUL.FTZ R61, R5, c[0x0][0x23c] ;  /* 0x00008f00053d7a20 */ /* 0x000fe40000410000 */
[----:B------:R-:W-:Y:S01]  /*d760*/  FADD.FTZ R5, R134, -R4 ;  /* 0x8000000486057221 */ /* 0x000fe20000010000 */
[----:B------:R-:W-:-:S05]  /*d770*/  FSEL R4, R204, RZ, P1 ;  /* 0x000000ffcc047208 */ /* 0x000fca0000800000 */
[----:B------:R-:W-:-:S04]  /*d780*/  FADD.FTZ R3, R3, -R4 ;  /* 0x8000000403037221 */ /* 0x000fc80000010000 */
[----:B------:R-:W-:Y:S02]  /*d790*/  FMUL.FTZ R3, R3, c[0x0][0x23c] ;  /* 0x00008f0003037a20 */ /* 0x000fe40000410000 */
[----:B------:R-:W-:Y:S02]  /*d7a0*/  FMUL.FTZ R5, R5, c[0x0][0x23c] ;  /* 0x00008f0005057a20 */ /* 0x000fe40000410000 */
[----:B------:R1:W2:Y:S08]  /*d7b0*/  MUFU.EX2 R15, R3 ;  /* 0x00000003000f7308 */ /* 0x0002b00000000800 */
[----:B------:R3:W3:Y:S01]  /*d7c0*/  MUFU.EX2 R60, R5 ;  /* 0x00000005003c7308 */ /* 0x0006e20000000800 */
[----:B-1----:R-:W-:-:S07]  /*d7d0*/  FFMA.FTZ R3, R215, c[0x0][0x23c], -R12 ;  /* 0x00008f00d7037a23 */ /* 0x002fce000001080c */
[----:B------:R-:W1:Y:S01]  /*d7e0*/  MUFU.EX2 R213, R3 ;  /* 0x0000000300d57308 */ /* 0x000e620000000800 */
[----:B----4-:R-:W-:Y:S01]  /*d7f0*/  IMAD.MOV.U32 R134, RZ, RZ, R7 ;  /* 0x000000ffff867224 */ /* 0x010fe200078e0007 */
[----:B------:R-:W-:Y:S01]  /*d800*/  F2FP.PACK_AB R4, R243, R63 ;  /* 0x0000003ff304723e */ /* 0x000fe200000000ff */
[-C--:B--2---:R-:W-:Y:S01]  /*d810*/  FMUL.FTZ R182, R182, R15.reuse ;  /* 0x0000000fb6b67220 */ /* 0x084fe20000410000 */
[----:B---3--:R-:W-:Y:S01]  /*d820*/  F2FP.PACK_AB R5, R212, R62 ;  /* 0x0000003ed405723e */ /* 0x008fe200000000ff */
[----:B------:R-:W-:Y:S01]  /*d830*/  FMUL.FTZ R180, R180, R60 ;  /* 0x0000003cb4b47220 */ /* 0x000fe20000410000 */
[----:B------:R-:W-:Y:S01]  /*d840*/  F2FP.PACK_AB R6, R238, R124 ;  /* 0x0000007cee06723e */ /* 0x000fe200000000ff */
[----:B------:R-:W-:Y:S02]  /*d850*/  FMUL.FTZ R181, R181, R60 ;  /* 0x0000003cb5b57220 */ /* 0x000fe40000410000 */
[----:B------:R-:W-:Y:S01]  /*d860*/  FMUL.FTZ R183, R183, R15 ;  /* 0x0000000fb7b77220 */ /* 0x000fe20000410000 */
[----:B-1----:R-:W-:-:S07]  /*d870*/  F2FP.PACK_AB R7, R213, R214 ;  /* 0x000000d6d507723e */ /* 0x002fce00000000ff */
[----:B------:R-:W-:Y:S01]  /*d880*/  HMMA.16816.F32 R32, R4, R22, R180 ;  /* 0x000000160420723c */ /* 0x000fe200000018b4 */
[----:B------:R-:W2:Y:S01]  /*d890*/  LDL.LU R183, [R1+0x90] ;  /* 0x0000900001b77983 */ /* 0x000ea20000300800 */
[----:B------:R-:W2:Y:S01]  /*d8a0*/  MUFU.EX2 R61, R61 ;  /* 0x0000003d003d7308 */ /* 0x000ea20000000800 */
[----:B------:R-:W-:Y:S01]  /*d8b0*/  F2FP.PACK_AB R9, R244, R92 ;  /* 0x0000005cf409723e */ /* 0x000fe200000000ff */
[-C--:B--2---:R-:W-:Y:S02]  /*d8c0*/  FFMA.FTZ R92, R183, R61.reuse, R92 ;  /* 0x0000003db75c7223 */ /* 0x084fe4000001005c */
[----:B------:R-:W2:Y:S02]  /*d8d0*/  LDL.LU R183, [R1+0x8c] ;  /* 0x00008c0001b77983 */ /* 0x000ea40000300800 */
[----:B--2---:R-:W-:Y:S02]  /*d8e0*/  FFMA.FTZ R63, R183, R60, R63 ;  /* 0x0000003cb73f7223 */ /* 0x004fe4000001003f */
[----:B------:R-:W2:Y:S01]  /*d8f0*/  LDL.LU R183, [R1+0x94] ;  /* 0x0000940001b77983 */ /* 0x000ea20000300800 */
[----:B------:R-:W1:Y:S01]  /*d900*/  MUFU.EX2 R14, R14 ;  /* 0x0000000e000e7308 */ /* 0x000e620000000800 */
[----:B------:R-:W-:Y:S01]  /*d910*/  MOV R133, R10 ;  /* 0x0000000a00857202 */ /* 0x000fe20000000f00 */
[----:B------:R-:W-:Y:S01]  /*d920*/  FMUL.FTZ R146, R146, R61 ;  /* 0x0000003d92927220 */ /* 0x000fe20000410000 */
[----:B------:R-:W-:Y:S01]  /*d930*/  F2FP.PACK_AB R8, R245, R93 ;  /* 0x0000005df508723e */ /* 0x000fe200000000ff */
[----:B------:R-:W-:Y:S01]  /*d940*/  FMUL.FTZ R147, R147, R61 ;  /* 0x0000003d93937220 */ /* 0x000fe20000410000 */
[----:B------:R-:W-:Y:S01]  /*d950*/  F2FP.PACK_AB R10, R133, R242 ;  /* 0x000000f2850a723e */ /* 0x000fe200000000ff */
[-C--:B------:R-:W-:Y:S01]  /*d960*/  FMUL.FTZ R140, R140, R60.reuse ;  /* 0x0000003c8c8c7220 */ /* 0x080fe20000410000 */
[----:B------:R-:W-:Y:S01]  /*d970*/  F2FP.PACK_AB R11, R134, R241 ;  /* 0x000000f1860b723e */ /* 0x000fe200000000ff */
[----:B------:R-:W-:-:S02]  /*d980*/  FMUL.FTZ R141, R141, R60 ;  /* 0x0000003c8d8d7220 */ /* 0x000fc40000410000 */
[-C--:B------:R-:W-:Y:S02]  /*d990*/  FMUL.FTZ R142, R142, R15.reuse ;  /* 0x0000000f8e8e7220 */ /* 0x080fe40000410000 */
[----:B------:R-:W-:Y:S02]  /*d9a0*/  FMUL.FTZ R143, R143, R15 ;  /* 0x0000000f8f8f7220 */ /* 0x000fe40000410000 */
[----:B------:R-:W-:Y:S02]  /*d9b0*/  FMUL.FTZ R148, R148, R60 ;  /* 0x0000003c94947220 */ /* 0x000fe40000410000 */
[-C--:B-1----:R-:W-:Y:S02]  /*d9c0*/  FMUL.FTZ R144, R144, R14.reuse ;  /* 0x0000000e90907220 */ /* 0x082fe40000410000 */
[----:B------:R-:W-:Y:S02]  /*d9d0*/  FMUL.FTZ R145, R145, R14 ;  /* 0x0000000e91917220 */ /* 0x000fe40000410000 */
[----:B------:R-:W-:-:S02]  /*d9e0*/  FMUL.FTZ R149, R149, R60 ;  /* 0x0000003c95957220 */ /* 0x000fc40000410000 */
[-C--:B------:R-:W-:Y:S02]  /*d9f0*/  FMUL.FTZ R150, R150, R15.reuse ;  /* 0x0000000f96967220 */ /* 0x080fe40000410000 */
[----:B------:R-:W-:Y:S02]  /*da00*/  FMUL.FTZ R151, R151, R15 ;  /* 0x0000000f97977220 */ /* 0x000fe40000410000 */
[-C--:B------:R-:W-:Y:S02]  /*da10*/  FMUL.FTZ R152, R152, R14.reuse ;  /* 0x0000000e98987220 */ /* 0x080fe40000410000 */
[----:B------:R-:W-:Y:S02]  /*da20*/  FMUL.FTZ R153, R153, R14 ;  /* 0x0000000e99997220 */ /* 0x000fe40000410000 */
[-C--:B------:R-:W-:Y:S02]  /*da30*/  FMUL.FTZ R154, R154, R61.reuse ;  /* 0x0000003d9a9a7220 */ /* 0x080fe40000410000 */
[----:B------:R-:W-:Y:S01]  /*da40*/  FMUL.FTZ R155, R155, R61 ;  /* 0x0000003d9b9b7220 */ /* 0x000fe20000410000 */
[-C--:B------:R-:W-:Y:S08]  /*da50*/  HMMA.16816.F32 R144, R8, R16.reuse, R144 ;  /* 0x000000100890723c */ /* 0x080ff00000001890 */
[C---:B------:R-:W-:Y:S08]  /*da60*/  HMMA.16816.F32 R52, R4.reuse, R16, R140 ;  /* 0x000000100434723c */ /* 0x040ff0000000188c */
[-C--:B------:R-:W-:Y:S08]  /*da70*/  HMMA.16816.F32 R48, R4, R18.reuse, R148 ;  /* 0x000000120430723c */ /* 0x080ff00000001894 */
[----:B------:R-:W-:Y:S01]  /*da80*/  HMMA.16816.F32 R152, R8, R18, R152 ;  /* 0x000000120898723c */ /* 0x000fe20000001898 */
[----:B------:R-:W1:Y:S01]  /*da90*/  LDSM.16.MT88.4 R16, [R230+0x8000] ;  /* 0x00800000e610783b */ /* 0x000e620000004200 */
[----:B------:R-:W-:-:S02]  /*daa0*/  FMUL.FTZ R196, R196, R60 ;  /* 0x0000003cc4c47220 */ /* 0x000fc40000410000 */
[-C--:B------:R-:W-:Y:S02]  /*dab0*/  FMUL.FTZ R197, R197, R60.reuse ;  /* 0x0000003cc5c57220 */ /* 0x080fe40000410000 */
[-C--:B------:R-:W-:Y:S02]  /*dac0*/  FMUL.FTZ R198, R198, R15.reuse ;  /* 0x0000000fc6c67220 */ /* 0x080fe40000410000 */
[----:B------:R-:W-:Y:S02]  /*dad0*/  FMUL.FTZ R199, R199, R15 ;  /* 0x0000000fc7c77220 */ /* 0x000fe40000410000 */
[----:B------:R-:W-:Y:S02]  /*dae0*/  FFMA.FTZ R3, R252, c[0x0][0x23c], -R2 ;  /* 0x00008f00fc037a23 */ /* 0x000fe40000010802 */
[-C--:B------:R-:W-:Y:S02]  /*daf0*/  FMUL.FTZ R160, R160, R60.reuse ;  /* 0x0000003ca0a07220 */ /* 0x080fe40000410000 */
[----:B------:R-:W-:-:S02]  /*db00*/  FMUL.FTZ R161, R161, R60 ;  /* 0x0000003ca1a17220 */ /* 0x000fc40000410000 */
[-C--:B------:R-:W-:Y:S02]  /*db10*/  FMUL.FTZ R162, R162, R15.reuse ;  /* 0x0000000fa2a27220 */ /* 0x080fe40000410000 */
[-C--:B------:R-:W-:Y:S02]  /*db20*/  FMUL.FTZ R163, R163, R15.reuse ;  /* 0x0000000fa3a37220 */ /* 0x080fe40000410000 */
[-C--:B------:R-:W-:Y:S02]  /*db30*/  FMUL.FTZ R164, R164, R60.reuse ;  /* 0x0000003ca4a47220 */ /* 0x080fe40000410000 */
[----:B------:R-:W-:Y:S02]  /*db40*/  FMUL.FTZ R165, R165, R60 ;  /* 0x0000003ca5a57220 */ /* 0x000fe40000410000 */
        /* <DEDUP_REMOVED lines=9> */
[----:B------:R-:W-:Y:S01]  /*dbe0*/  FMUL.FTZ R195, R195, R15 ;  /* 0x0000000fc3c37220 */ /* 0x000fe20000410000 */
[C---:B-1----:R-:W-:Y:S01]  /*dbf0*/  HMMA.16816.F32 R28, R4.reuse, R18, R196 ;  /* 0x00000012041c723c */ /* 0x042fe200000018c4 */
[----:B------:R1:W-:Y:S07]  /*dc00*/  MUFU.EX2 R197, R3 ;  /* 0x0000000300c57308 */ /* 0x0003ee0000000800 */
[----:B------:R-:W-:Y:S01]  /*dc10*/  HMMA.16816.F32 R44, R4, R24, R160 ;  /* 0x00000018042c723c */ /* 0x000fe200000018a0 */
[----:B-1----:R-:W-:-:S07]  /*dc20*/  FFMA.FTZ R3, R247, c[0x0][0x23c], -R2 ;  /* 0x00008f00f7037a23 */ /* 0x002fce0000010802 */
[C---:B------:R-:W-:Y:S08]  /*dc30*/  HMMA.16816.F32 R40, R4.reuse, R26, R164 ;  /* 0x0000001a0428723c */ /* 0x040ff000000018a4 */
[C---:B------:R-:W-:Y:S08]  /*dc40*/  HMMA.16816.F32 R36, R4.reuse, R20, R176 ;  /* 0x000000140424723c */ /* 0x040ff000000018b0 */
[----:B------:R-:W-:Y:S01]  /*dc50*/  HMMA.16816.F32 R56, R4, R16, R192 ;  /* 0x000000100438723c */ /* 0x000fe200000018c0 */
[----:B------:R1:W3:Y:S02]  /*dc60*/  MUFU.EX2 R5, R3 ;  /* 0x0000000300057308 */ /* 0x0002e40000000800 */
[----:B-1----:R-:W-:-:S06]  /*dc70*/  FFMA.FTZ R3, R220, c[0x0][0x23c], -R2 ;  /* 0x00008f00dc037a23 */ /* 0x002fcc0000010802 */
[----:B------:R1:W4:Y:S01]  /*dc80*/  MUFU.EX2 R4, R3 ;  /* 0x0000000300047308 */ /* 0x0003220000000800 */
[----:B--2---:R-:W-:Y:S02]  /*dc90*/  FFMA.FTZ R62, R183, R15, R62 ;  /* 0x0000000fb73e7223 */ /* 0x004fe4000001003e */
[----:B------:R-:W2:Y:S01]  /*dca0*/  LDL.LU R183, [R1+0x70] ;  /* 0x0000700001b77983 */ /* 0x000ea20000300800 */
[----:B-1----:R-:W-:-:S04]  /*dcb0*/  FFMA.FTZ R3, R221, c[0x0][0x23c], -R2 ;  /* 0x00008f00dd037a23 */ /* 0x002fc80000010802 */
[----:B------:R1:W-:Y:S01]  /*dcc0*/  MUFU.EX2 R140, R3 ;  /* 0x00000003008c7308 */ /* 0x0003e20000000800 */
[-C--:B------:R-:W-:Y:S02]  /*dcd0*/  FMUL.FTZ R156, R156, R14.reuse ;  /* 0x0000000e9c9c7220 */ /* 0x080fe40000410000 */
[----:B------:R-:W-:Y:S02]  /*dce0*/  FMUL.FTZ R157, R157, R14 ;  /* 0x0000000e9d9d7220 */ /* 0x000fe40000410000 */
[-C--:B------:R-:W-:Y:S02]  /*dcf0*/  FMUL.FTZ R158, R158, R61.reuse ;  /* 0x0000003d9e9e7220 */ /* 0x080fe40000410000 */
[----:B------:R-:W-:Y:S02]  /*dd00*/  FMUL.FTZ R159, R159, R61 ;  /* 0x0000003d9f9f7220 */ /* 0x000fe40000410000 */
[----:B-1----:R-:W-:-:S04]  /*dd10*/  FFMA.FTZ R3, R83, c[0x0][0x23c], -R0 ;  /* 0x00008f0053037a23 */ /* 0x002fc80000010800 */
[----:B------:R1:W-:Y:S01]  /*dd20*/  MUFU.EX2 R196, R3 ;  /* 0x0000000300c47308 */ /* 0x0003e20000000800 */
[----:B------:R-:W-:Y:S01]  /*dd30*/  HMMA.16816.F32 R84, R8, R24, R156 ;  /* 0x000000180854723c */ /* 0x000fe2000000189c */
[----:B-1----:R-:W-:-:S06]  /*dd40*/  FFMA.FTZ R3, R81, c[0x0][0x23c], -R0 ;  /* 0x00008f0051037a23 */ /* 0x002fcc0000010800 */
[----:B------:R1:W-:Y:S02]  /*dd50*/  MUFU.EX2 R234, R3 ;  /* 0x0000000300ea7308 */ /* 0x0003e40000000800 */
[----:B-1----:R-:W-:-:S06]  /*dd60*/  FFMA.FTZ R3, R222, c[0x0][0x23c], -R0 ;  /* 0x00008f00de037a23 */ /* 0x002fcc0000010800 */
[----:B------:R1:W-:Y:S02]  /*dd70*/  MUFU.EX2 R157, R3 ;  /* 0x00000003009d7308 */ /* 0x0003e40000000800 */
[----:B-1----:R-:W-:-:S06]  /*dd80*/  FFMA.FTZ R3, R223, c[0x0][0x23c], -R0 ;  /* 0x00008f00df037a23 */ /* 0x002fcc0000010800 */
[----:B------:R1:W-:Y:S01]  /*dd90*/  MUFU.EX2 R235, R3 ;  /* 0x0000000300eb7308 */ /* 0x0003e20000000800 */
[----:B------:R-:W-:Y:S02]  /*dda0*/  FMUL.FTZ R188, R188, R14 ;  /* 0x0000000ebcbc7220 */ /* 0x000fe40000410000 */
[----:B-1----:R-:W-:-:S05]  /*ddb0*/  FFMA.FTZ R3, R248, c[0x0][0x23c], -R13 ;  /* 0x00008f00f8037a23 */ /* 0x002fca000001080d */
[----:B------:R1:W-:Y:S01]  /*ddc0*/  MUFU.EX2 R222, R3 ;  /* 0x0000000300de7308 */ /* 0x0003e20000000800 */
[-C--:B------:R-:W-:Y:S02]  /*ddd0*/  FMUL.FTZ R189, R189, R14.reuse ;  /* 0x0000000ebdbd7220 */ /* 0x080fe40000410000 */
[-C--:B------:R-:W-:Y:S02]  /*dde0*/  FMUL.FTZ R190, R190, R61.reuse ;  /* 0x0000003dbebe7220 */ /* 0x080fe40000410000 */
[----:B------:R-:W-:Y:S02]  /*ddf0*/  FMUL.FTZ R191, R191, R61 ;  /* 0x0000003dbfbf7220 */ /* 0x000fe40000410000 */
[----:B------:R-:W-:Y:S02]  /*de00*/  FMUL.FTZ R200, R200, R14 ;  /* 0x0000000ec8c87220 */ /* 0x000fe40000410000 */
[----:B-1----:R-:W-:-:S04]  /*de10*/  FFMA.FTZ R3, R249, c[0x0][0x23c], -R13 ;  /* 0x00008f00f9037a23 */ /* 0x002fc8000001080d */
[----:B------:R1:W1:Y:S01]  /*de20*/  MUFU.EX2 R233, R3 ;  /* 0x0000000300e97308 */ /* 0x0002620000000800 */
[----:B------:R-:W-:Y:S02]  /*de30*/  FMUL.FTZ R201, R201, R14 ;  /* 0x0000000ec9c97220 */ /* 0x000fe40000410000 */
[-C--:B------:R-:W-:Y:S02]  /*de40*/  FMUL.FTZ R202, R202, R61.reuse ;  /* 0x0000003dcaca7220 */ /* 0x080fe40000410000 */
[----:B------:R-:W-:Y:S02]  /*de50*/  FMUL.FTZ R203, R203, R61 ;  /* 0x0000003dcbcb7220 */ /* 0x000fe40000410000 */
[----:B-1----:R-:W-:-:S04]  /*de60*/  FFMA.FTZ R3, R224, c[0x0][0x23c], -R13 ;  /* 0x00008f00e0037a23 */ /* 0x002fc8000001080d */
[----:B------:R1:W-:Y:S01]  /*de70*/  MUFU.EX2 R141, R3 ;  /* 0x00000003008d7308 */ /* 0x0003e20000000800 */
[C---:B------:R-:W-:Y:S08]  /*de80*/  HMMA.16816.F32 R188, R8.reuse, R16, R188 ;  /* 0x0000001008bc723c */ /* 0x040ff000000018bc */
[----:B------:R-:W-:Y:S01]  /*de90*/  HMMA.16816.F32 R200, R8, R18, R200 ;  /* 0x0000001208c8723c */ /* 0x000fe200000018c8 */
[----:B------:R-:W3:Y:S01]  /*dea0*/  LDSM.16.MT88.4 R16, [R228+0x8800] ;  /* 0x00880000e410783b */ /* 0x000ee20000004200 */
[----:B-1----:R-:W-:-:S04]  /*deb0*/  FFMA.FTZ R3, R225, c[0x0][0x23c], -R13 ;  /* 0x00008f00e1037a23 */ /* 0x002fc8000001080d */
[----:B------:R1:W-:Y:S02]  /*dec0*/  MUFU.EX2 R215, R3 ;  /* 0x0000000300d77308 */ /* 0x0003e40000000800 */
[----:B-1----:R-:W-:-:S06]  /*ded0*/  FFMA.FTZ R3, R250, c[0x0][0x23c], -R12 ;  /* 0x00008f00fa037a23 */ /* 0x002fcc000001080c */
[----:B------:R1:W-:Y:S02]  /*dee0*/  MUFU.EX2 R236, R3 ;  /* 0x0000000300ec7308 */ /* 0x0003e40000000800 */
[----:B-1----:R-:W-:-:S06]  /*def0*/  FFMA.FTZ R3, R251, c[0x0][0x23c], -R12 ;  /* 0x00008f00fb037a23 */ /* 0x002fcc000001080c */
[----:B------:R1:W1:Y:S02]  /*df00*/  MUFU.EX2 R232, R3 ;  /* 0x0000000300e87308 */ /* 0x0002640000000800 */
[----:B-1----:R-:W-:-:S06]  /*df10*/  FFMA.FTZ R3, R226, c[0x0][0x23c], -R12 ;  /* 0x00008f00e2037a23 */ /* 0x002fcc000001080c */
[----:B------:R1:W-:Y:S01]  /*df20*/  MUFU.EX2 R139, R3 ;  /* 0x00000003008b7308 */ /* 0x0003e20000000800 */
[-C--:B------:R-:W-:Y:S02]  /*df30*/  FMUL.FTZ R168, R168, R14.reuse ;  /* 0x0000000ea8a87220 */ /* 0x080fe40000410000 */
[----:B------:R-:W-:Y:S02]  /*df40*/  FMUL.FTZ R169, R169, R14 ;  /* 0x0000000ea9a97220 */ /* 0x000fe40000410000 */
[----:B-1----:R-:W-:-:S04]  /*df50*/  FFMA.FTZ R3, R227, c[0x0][0x23c], -R12 ;  /* 0x00008f00e3037a23 */ /* 0x002fc8000001080c */
[----:B------:R-:W1:Y:S01]  /*df60*/  MUFU.EX2 R158, R3 ;  /* 0x00000003009e7308 */ /* 0x000e620000000800 */
[-C--:B------:R-:W-:Y:S02]  /*df70*/  FMUL.FTZ R170, R170, R61.reuse ;  /* 0x0000003daaaa7220 */ /* 0x080fe40000410000 */
[-C--:B------:R-:W-:Y:S02]  /*df80*/  FMUL.FTZ R171, R171, R61.reuse ;  /* 0x0000003dabab7220 */ /* 0x080fe40000410000 */
[-C--:B------:R-:W-:Y:S02]  /*df90*/  FMUL.FTZ R172, R172, R14.reuse ;  /* 0x0000000eacac7220 */ /* 0x080fe40000410000 */
[----:B------:R-:W-:Y:S02]  /*dfa0*/  FMUL.FTZ R173, R173, R14 ;  /* 0x0000000eadad7220 */ /* 0x000fe40000410000 */
[-C--:B------:R-:W-:Y:S02]  /*dfb0*/  FMUL.FTZ R174, R174, R61.reuse ;  /* 0x0000003daeae7220 */ /* 0x080fe40000410000 */
[----:B------:R-:W-:-:S02]  /*dfc0*/  FMUL.FTZ R175, R175, R61 ;  /* 0x0000003dafaf7220 */ /* 0x000fc40000410000 */
[-C--:B------:R-:W-:Y:S02]  /*dfd0*/  FMUL.FTZ R184, R184, R14.reuse ;  /* 0x0000000eb8b87220 */ /* 0x080fe40000410000 */
[----:B------:R-:W-:Y:S02]  /*dfe0*/  FMUL.FTZ R185, R185, R14 ;  /* 0x0000000eb9b97220 */ /* 0x000fe40000410000 */
[-C--:B------:R-:W-:Y:S02]  /*dff0*/  FMUL.FTZ R186, R186, R61.reuse ;  /* 0x0000003dbaba7220 */ /* 0x080fe40000410000 */
[----:B------:R-:W-:Y:S01]  /*e000*/  FMUL.FTZ R187, R187, R61 ;  /* 0x0000003dbbbb7220 */ /* 0x000fe20000410000 */
[----:B---3--:R-:W-:Y:S01]  /*e010*/  MOV R223, R5 ;  /* 0x0000000500df7202 */ /* 0x008fe20000000f00 */
[----:B----4-:R-:W-:Y:S01]  /*e020*/  IMAD.MOV.U32 R249, RZ, RZ, R4 ;  /* 0x000000fffff97224 */ /* 0x010fe200078e0004 */
[C---:B------:R-:W-:Y:S01]  /*e030*/  HMMA.16816.F32 R168, R8.reuse, R26, R168 ;  /* 0x0000001a08a8723c */ /* 0x040fe200000018a8 */
[----:B------:R-:W-:Y:S01]  /*e040*/  F2FP.PACK_AB R4, R233, R222 ;  /* 0x000000dee904723e */ /* 0x000fe200000000ff */
[----:B------:R-:W-:Y:S01]  /*e050*/  IMAD.MOV.U32 R178, RZ, RZ, R66 ;  /* 0x000000ffffb27224 */ /* 0x000fe200078e0042 */
[----:B------:R-:W-:Y:S01]  /*e060*/  F2FP.PACK_AB R5, R232, R236 ;  /* 0x000000ece805723e */ /* 0x000fe200000000ff */
[----:B------:R-:W-:Y:S01]  /*e070*/  IMAD.MOV.U32 R177, RZ, RZ, R65 ;  /* 0x000000ffffb17224 */ /* 0x000fe200078e0041 */
[----:B------:R-:W-:Y:S01]  /*e080*/  F2FP.PACK_AB R6, R215, R141 ;  /* 0x0000008dd706723e */ /* 0x000fe200000000ff */
[----:B------:R-:W3:Y:S01]  /*e090*/  LDSM.16.MT88.4 R24, [R231+0x8800] ;  /* 0x00880000e718783b */ /* 0x000ee20000004200 */
[----:B-1----:R-:W-:Y:S01]  /*e0a0*/  F2FP.PACK_AB R7, R158, R139 ;  /* 0x0000008b9e07723e */ /* 0x002fe200000000ff */
[----:B------:R-:W-:Y:S01]  /*e0b0*/  HMMA.16816.F32 R172, R8, R20, R172 ;  /* 0x0000001408ac723c */ /* 0x000fe200000018ac */
[----:B------:R-:W-:-:S07]  /*e0c0*/  MOV R125, R67 ;  /* 0x00000043007d7202 */ /* 0x000fce0000000f00 */
[----:B------:R-:W-:Y:S01]  /*e0d0*/  HMMA.16816.F32 R184, R8, R22, R184 ;  /* 0x0000001608b8723c */ /* 0x000fe200000018b8 */
[----:B------:R-:W-:Y:S01]  /*e0e0*/  MOV R176, R64 ;  /* 0x0000004000b07202 */ /* 0x000fe20000000f00 */
[----:B------:R-:W1:Y:S05]  /*e0f0*/  LDSM.16.MT88.4 R20, [R229+0x8800] ;  /* 0x00880000e514783b */ /* 0x000e6a0000004200 */
[----:B------:R-:W-:Y:S02]  /*e100*/  F2FP.PACK_AB R8, R223, R197 ;  /* 0x000000c5df08723e */ /* 0x000fe400000000ff */
[----:B------:R-:W-:Y:S02]  /*e110*/  F2FP.PACK_AB R9, R234, R196 ;  /* 0x000000c4ea09723e */ /* 0x000fe400000000ff */
[----:B------:R-:W-:-:S02]  /*e120*/  F2FP.PACK_AB R10, R140, R249 ;  /* 0x000000f98c0a723e */ /* 0x000fc400000000ff */
[----:B------:R-:W-:Y:S01]  /*e130*/  F2FP.PACK_AB R11, R235, R157 ;  /* 0x0000009deb0b723e */ /* 0x000fe200000000ff */
[-C--:B------:R-:W-:Y:S08]  /*e140*/  HMMA.16816.F32 R52, R4, R16.reuse, R52 ;  /* 0x000000100434723c */ /* 0x080ff00000001834 */
[----:B------:R-:W-:Y:S08]  /*e150*/  HMMA.16816.F32 R64, R8, R16, R144 ;  /* 0x000000100840723c */ /* 0x000ff00000001890 */
[-C--:B------:R-:W-:Y:S08]  /*e160*/  HMMA.16816.F32 R48, R4, R18.reuse, R48 ;  /* 0x000000120430723c */ /* 0x080ff00000001830 */
[----:B------:R-:W-:Y:S01]  /*e170*/  HMMA.16816.F32 R152, R8, R18, R152 ;  /* 0x000000120898723c */ /* 0x000fe20000001898 */
[----:B------:R-:W4:Y:S01]  /*e180*/  LDSM.16.MT88.4 R16, [R230+0x8800] ;  /* 0x00880000e610783b */ /* 0x000f220000004200 */
[----:B------:R-:W-:-:S04]  /*e190*/  FFMA.FTZ R3, R208, c[0x0][0x23c], -R13 ;  /* 0x00008f00d0037a23 */ /* 0x000fc8000001080d */
[----:B------:R1:W-:Y:S02]  /*e1a0*/  MUFU.EX2 R247, R3 ;  /* 0x0000000300f77308 */ /* 0x0003e40000000800 */
[----:B-1----:R-:W-:-:S06]  /*e1b0*/  FFMA.FTZ R3, R209, c[0x0][0x23c], -R13 ;  /* 0x00008f00d1037a23 */ /* 0x002fcc000001080d */
[----:B------:R1:W1:Y:S01]  /*e1c0*/  MUFU.EX2 R160, R3 ;  /* 0x0000000300a07308 */ /* 0x0002620000000800 */
[----:B---3--:R-:W-:Y:S01]  /*e1d0*/  HMMA.16816.F32 R44, R4, R24, R44 ;  /* 0x00000018042c723c */ /* 0x008fe2000000182c */
[----:B------:R-:W-:Y:S02]  /*e1e0*/  FFMA.FTZ R93, R237, R14, R93 ;  /* 0x0000000eed5d7223 */ /* 0x000fe4000001005d */
[----:B-1----:R-:W-:-:S04]  /*e1f0*/  FFMA.FTZ R3, R128, c[0x0][0x23c], -R13 ;  /* 0x00008f0080037a23 */ /* 0x002fc8000001080d */
[----:B------:R1:W-:Y:S01]  /*e200*/  MUFU.EX2 R251, R3 ;  /* 0x0000000300fb7308 */ /* 0x0003e20000000800 */
[C---:B------:R-:W-:Y:S08]  /*e210*/  HMMA.16816.F32 R40, R4.reuse, R26, R40 ;  /* 0x0000001a0428723c */ /* 0x040ff00000001828 */
[----:B------:R-:W-:Y:S01]  /*e220*/  HMMA.16816.F32 R36, R4, R20, R36 ;  /* 0x000000140424723c */ /* 0x000fe20000001824 */
[----:B-1----:R-:W-:-:S07]  /*e230*/  FFMA.FTZ R3, R129, c[0x0][0x23c], -R13 ;  /* 0x00008f0081037a23 */ /* 0x002fce000001080d */
[C---:B------:R-:W-:Y:S01]  /*e240*/  HMMA.16816.F32 R32, R4.reuse, R22, R32 ;  /* 0x000000160420723c */ /* 0x040fe20000001820 */
[----:B------:R1:W-:Y:S07]  /*e250*/  MUFU.EX2 R224, R3 ;  /* 0x0000000300e07308 */ /* 0x0003ee0000000800 */
[C---:B----4-:R-:W-:Y:S08]  /*e260*/  HMMA.16816.F32 R56, R4.reuse, R16, R56 ;  /* 0x000000100438723c */ /* 0x050ff00000001838 */
[----:B------:R-:W-:Y:S01]  /*e270*/  HMMA.16816.F32 R28, R4, R18, R28 ;  /* 0x00000012041c723c */ /* 0x000fe2000000181c */
[----:B-1----:R-:W-:-:S07]  /*e280*/  FFMA.FTZ R3, R210, c[0x0][0x23c], -R12 ;  /* 0x00008f00d2037a23 */ /* 0x002fce000001080c */
[C---:B------:R-:W-:Y:S01]  /*e290*/  HMMA.16816.F32 R84, R8.reuse, R24, R84 ;  /* 0x000000180854723c */ /* 0x040fe20000001854 */
[----:B------:R1:W-:Y:S07]  /*e2a0*/  MUFU.EX2 R237, R3 ;  /* 0x0000000300ed7308 */ /* 0x0003ee0000000800 */
[C---:B------:R-:W-:Y:S01]  /*e2b0*/  HMMA.16816.F32 R168, R8.reuse, R26, R168 ;  /* 0x0000001a08a8723c */ /* 0x040fe200000018a8 */
[----:B------:R-:W-:Y:S07]  /*e2c0*/  LDSM.16.MT88.4 R24, [R230+0x9000] ;  /* 0x00900000e618783b */ /* 0x000fee0000004200 */
[----:B------:R-:W-:Y:S01]  /*e2d0*/  HMMA.16816.F32 R172, R8, R20, R172 ;  /* 0x0000001408ac723c */ /* 0x000fe200000018ac */
[----:B-1----:R-:W-:-:S07]  /*e2e0*/  FFMA.FTZ R3, R211, c[0x0][0x23c], -R12 ;  /* 0x00008f00d3037a23 */ /* 0x002fce000001080c */
[C---:B------:R-:W-:Y:S01]  /*e2f0*/  HMMA.16816.F32 R184, R8.reuse, R22, R184 ;  /* 0x0000001608b8723c */ /* 0x040fe200000018b8 */
[----:B------:R-:W1:Y:S07]  /*e300*/  LDSM.16.MT88.4 R20, [R228+0x9000] ;  /* 0x00900000e414783b */ /* 0x000e6e0000004200 */
[C---:B------:R-:W-:Y:S08]  /*e310*/  HMMA.16816.F32 R188, R8.reuse, R16, R188 ;  /* 0x0000001008bc723c */ /* 0x040ff000000018bc */
[----:B------:R-:W-:Y:S01]  /*e320*/  HMMA.16816.F32 R200, R8, R18, R200 ;  /* 0x0000001208c8723c */ /* 0x000fe200000018c8 */
[----:B------:R-:W3:Y:S04]  /*e330*/  LDSM.16.MT88.4 R16, [R231+0x9000] ;  /* 0x00900000e710783b */ /* 0x000ee80000004200 */
[----:B------:R-:W4:Y:S01]  /*e340*/  LDSM.16.MT88.4 R8, [R229+0x9000] ;  /* 0x00900000e508783b */ /* 0x000f220000004200 */
[----:B------:R2:W1:Y:S02]  /*e350*/  MUFU.EX2 R159, R3 ;  /* 0x00000003009f7308 */ /* 0x0004640000000800 */
[----:B--2---:R-:W-:-:S06]  /*e360*/  FFMA.FTZ R3, R130, c[0x0][0x23c], -R12 ;  /* 0x00008f0082037a23 */ /* 0x004fcc000001080c */
[----:B------:R2:W-:Y:S02]  /*e370*/  MUFU.EX2 R226, R3 ;  /* 0x0000000300e27308 */ /* 0x0005e40000000800 */
[----:B--2---:R-:W-:-:S06]  /*e380*/  FFMA.FTZ R3, R131, c[0x0][0x23c], -R12 ;  /* 0x00008f0083037a23 */ /* 0x004fcc000001080c */
[----:B------:R2:W2:Y:S01]  /*e390*/  MUFU.EX2 R248, R3 ;  /* 0x0000000300f87308 */ /* 0x0004a20000000800 */
[----:B------:R-:W-:Y:S02]  /*e3a0*/  F2FP.PACK_AB R4, R160, R247 ;  /* 0x000000f7a004723e */ /* 0x000fe400000000ff */
[----:B-1----:R-:W-:Y:S02]  /*e3b0*/  F2FP.PACK_AB R5, R159, R237 ;  /* 0x000000ed9f05723e */ /* 0x002fe400000000ff */
[----:B------:R-:W-:Y:S01]  /*e3c0*/  F2FP.PACK_AB R6, R224, R251 ;  /* 0x000000fbe006723e */ /* 0x000fe200000000ff */
[----:B------:R-:W-:Y:S01]  /*e3d0*/  IMAD.MOV.U32 R164, RZ, RZ, R70 ;  /* 0x000000ffffa47224 */ /* 0x000fe200078e0046 */
[----:B------:R-:W-:Y:S01]  /*e3e0*/  MOV R165, R71 ;  /* 0x0000004700a57202 */ /* 0x000fe20000000f00 */
[----:B------:R-:W-:Y:S01]  /*e3f0*/  IMAD.MOV.U32 R179, RZ, RZ, R69 ;  /* 0x000000ffffb37224 */ /* 0x000fe200078e0045 */
[----:B------:R-:W-:Y:S01]  /*e400*/  MOV R167, R75 ;  /* 0x0000004b00a77202 */ /* 0x000fe20000000f00 */
[----:B------:R-:W-:-:S02]  /*e410*/  IMAD.MOV.U32 R166, RZ, RZ, R73 ;  /* 0x000000ffffa67224 */ /* 0x000fc400078e0049 */
[----:B--2---:R-:W-:Y:S01]  /*e420*/  FFMA.FTZ R3, R183, c[0x0][0x23c], -R2 ;  /* 0x00008f00b7037a23 */ /* 0x004fe20000010802 */
[----:B------:R-:W-:Y:S02]  /*e430*/  MOV R183, R176 ;  /* 0x000000b000b77202 */ /* 0x000fe40000000f00 */
[----:B------:R-:W-:Y:S01]  /*e440*/  F2FP.PACK_AB R7, R248, R226 ;  /* 0x000000e2f807723e */ /* 0x000fe200000000ff */
[----:B------:R1:W-:Y:S01]  /*e450*/  MUFU.EX2 R199, R3 ;  /* 0x0000000300c77308 */ /* 0x0003e20000000800 */
        /* <DEDUP_REMOVED lines=14> */
[----:B-1----:R-:W-:Y:S01]  /*e540*/  FFMA.FTZ R3, R183, c[0x0][0x23c], -R2 ;  /* 0x00008f00b7037a23 */ /* 0x002fe20000010802 */
        /* <DEDUP_REMOVED lines=10> */
[----:B------:R-:W-:Y:S01]  /*e5f0*/  HMMA.16816.F32 R96, R4, R20, R52 ;  /* 0x000000140460723c */ /* 0x000fe20000001834 */
[----:B------:R-:W-:Y:S01]  /*e600*/  MOV R179, R164 ;  /* 0x000000a400b37202 */ /* 0x000fe20000000f00 */
[----:B------:R-:W-:Y:S01]  /*e610*/  IMAD.MOV.U32 R164, RZ, RZ, R165 ;  /* 0x000000ffffa47224 */ /* 0x000fe200078e00a5 */
[----:B------:R-:W-:Y:S01]  /*e620*/  MOV R165, R166 ;  /* 0x000000a600a57202 */ /* 0x000fe20000000f00 */
[----:B------:R-:W-:-:S04]  /*e630*/  IMAD.MOV.U32 R166, RZ, RZ, R167 ;  /* 0x000000ffffa67224 */ /* 0x000fc800078e00a7 */
[----:B------:R-:W-:Y:S01]  /*e640*/  HMMA.16816.F32 R100, R4, R22, R48 ;  /* 0x000000160464723c */ /* 0x000fe20000001830 */
[----:B------:R-:W-:Y:S01]  /*e650*/  MOV R167, R161 ;  /* 0x000000a100a77202 */ /* 0x000fe20000000f00 */
[----:B------:R-:W-:-:S06]  /*e660*/  IMAD.MOV.U32 R161, RZ, RZ, R162 ;  /* 0x000000ffffa17224 */ /* 0x000fcc00078e00a2 */
[----:B---3--:R-:W-:Y:S01]  /*e670*/  HMMA.16816.F32 R128, R4, R16, R44 ;  /* 0x000000100480723c */ /* 0x008fe2000000182c */
[----:B------:R-:W-:-:S07]  /*e680*/  MOV R162, R163 ;  /* 0x000000a300a27202 */ /* 0x000fce0000000f00 */
[----:B------:R-:W-:Y:S01]  /*e690*/  HMMA.16816.F32 R88, R4, R18, R40 ;  /* 0x000000120458723c */ /* 0x000fe20000001828 */
[----:B------:R-:W-:-:S07]  /*e6a0*/  IMAD.MOV.U32 R163, RZ, RZ, R150 ;  /* 0x000000ffffa37224 */ /* 0x000fce00078e0096 */
[C---:B----4-:R-:W-:Y:S08]  /*e6b0*/  HMMA.16816.F32 R80, R4.reuse, R8, R36 ;  /* 0x000000080450723c */ /* 0x050ff00000001824 */
[C---:B------:R-:W-:Y:S08]  /*e6c0*/  HMMA.16816.F32 R76, R4.reuse, R10, R32 ;  /* 0x0000000a044c723c */ /* 0x040ff00000001820 */
[C---:B------:R-:W-:Y:S08]  /*e6d0*/  HMMA.16816.F32 R72, R4.reuse, R24, R56 ;  /* 0x000000180448723c */ /* 0x040ff00000001838 */
[----:B------:R-:W-:Y:S01]  /*e6e0*/  HMMA.16816.F32 R68, R4, R26, R28 ;  /* 0x0000001a0444723c */ /* 0x000fe2000000181c */
[----:B------:R1:W2:Y:S01]  /*e6f0*/  MUFU.EX2 R4, R3 ;  /* 0x0000000300047308 */ /* 0x0002a20000000800 */
[----:B------:R-:W-:Y:S01]  /*e700*/  MOV R150, R142 ;  /* 0x0000008e00967202 */ /* 0x000fe20000000f00 */
[----:B------:R-:W-:-:S02]  /*e710*/  IMAD.MOV.U32 R142, RZ, RZ, R135 ;  /* 0x000000ffff8e7224 */ /* 0x000fc400078e0087 */
[----:B-1----:R-:W-:Y:S02]  /*e720*/  FFMA.FTZ R3, R176, c[0x0][0x23c], -R2 ;  /* 0x00008f00b0037a23 */ /* 0x002fe40000010802 */
        /* <DEDUP_REMOVED lines=12> */
[----:B------:R-:W-:Y:S01]  /*e7f0*/  IMAD.MOV.U32 R142, RZ, RZ, R134 ;  /* 0x000000ffff8e7224 */ /* 0x000fe200078e0086 */
[----:B------:R-:W-:Y:S01]  /*e800*/  MOV R134, R126 ;  /* 0x0000007e00867202 */ /* 0x000fe20000000f00 */
[----:B------:R1:W-:Y:S01]  /*e810*/  MUFU.EX2 R221, R3 ;  /* 0x0000000300dd7308 */ /* 0x0003e20000000800 */
[----:B------:R-:W-:Y:S02]  /*e820*/  MOV R135, R115 ;  /* 0x0000007300877202 */ /* 0x000fe40000000f00 */
[----:B------:R-:W-:Y:S01]  /*e830*/  MOV R126, R127 ;  /* 0x0000007f007e7202 */ /* 0x000fe20000000f00 */
[----:B------:R-:W3:Y:S01]  /*e840*/  LDL.LU R115, [R1+0x150] ;  /* 0x0001500001737983 */ /* 0x000ee20000300800 */
[----:B------:R-:W-:-:S03]  /*e850*/  IMAD.MOV.U32 R127, RZ, RZ, R116 ;  /* 0x000000ffff7f7224 */ /* 0x000fc600078e0074 */
[----:B------:R-:W4:Y:S01]  /*e860*/  LDL.LU R116, [R1+0x14c] ;  /* 0x00014c0001747983 */ /* 0x000f220000300800 */
[----:B-1----:R-:W-:-:S03]  /*e870*/  FFMA.FTZ R3, R176, c[0x0][0x23c], -R2 ;  /* 0x00008f00b0037a23 */ /* 0x002fc60000010802 */
[----:B------:R-:W2:Y:S02]  /*e880*/  LDL.LU R176, [R1+0x50] ;  /* 0x0000500001b07983 */ /* 0x000ea40000300800 */
[--C-:B--2---:R-:W-:Y:S02]  /*e890*/  FFMA.FTZ R31, R176, c[0x0][0x23c], -R2.reuse ;  /* 0x00008f00b01f7a23 */ /* 0x104fe40000010802 */
[----:B------:R-:W2:Y:S02]  /*e8a0*/  LDL.LU R176, [R1+0x4c] ;  /* 0x00004c0001b07983 */ /* 0x000ea40000300800 */
[--C-:B--2---:R-:W-:Y:S02]  /*e8b0*/  FFMA.FTZ R28, R176, c[0x0][0x23c], -R2.reuse ;  /* 0x00008f00b01c7a23 */ /* 0x104fe40000010802 */
[----:B------:R-:W2:Y:S02]  /*e8c0*/  LDL.LU R176, [R1+0x44] ;  /* 0x0000440001b07983 */ /* 0x000ea40000300800 */
[----:B--2---:R-:W-:-:S02]  /*e8d0*/  FFMA.FTZ R15, R176, c[0x0][0x23c], -R2 ;  /* 0x00008f00b00f7a23 */ /* 0x004fc40000010802 */
[----:B------:R-:W2:Y:S02]  /*e8e0*/  LDL.LU R176, [R1+0x3c] ;  /* 0x00003c0001b07983 */ /* 0x000ea40000300800 */
[--C-:B--2---:R-:W-:Y:S02]  /*e8f0*/  FFMA.FTZ R14, R176, c[0x0][0x23c], -R2.reuse ;  /* 0x00008f00b00e7a23 */ /* 0x104fe40000010802 */
[----:B------:R-:W2:Y:S02]  /*e900*/  LDL.LU R176, [R1+0x34] ;  /* 0x0000340001b07983 */ /* 0x000ea40000300800 */
[----:B--2---:R-:W-:Y:S01]  /*e910*/  FFMA.FTZ R144, R176, c[0x0][0x23c], -R2 ;  /* 0x00008f00b0907a23 */ /* 0x004fe20000010802 */
[----:B------:R-:W-:Y:S02]  /*e920*/  MOV R176, R177 ;  /* 0x000000b100b07202 */ /* 0x000fe40000000f00 */
        /* <DEDUP_REMOVED lines=10> */
[----:B------:R-:W-:Y:S01]  /*e9d0*/  IMAD.MOV.U32 R162, RZ, RZ, R163 ;  /* 0x000000ffffa27224 */ /* 0x000fe200078e00a3 */
[----:B------:R-:W-:-:S02]  /*e9e0*/  MOV R179, R164 ;  /* 0x000000a400b37202 */ /* 0x000fc40000000f00 */
[----:B------:R-:W-:Y:S02]  /*e9f0*/  MOV R163, R150 ;  /* 0x0000009600a37202 */ /* 0x000fe40000000f00 */
[----:B------:R-:W-:Y:S01]  /*ea00*/  MOV R164, R165 ;  /* 0x000000a500a47202 */ /* 0x000fe20000000f00 */
[----:B------:R-:W-:Y:S01]  /*ea10*/  IMAD.MOV.U32 R165, RZ, RZ, R166 ;  /* 0x000000ffffa57224 */ /* 0x000fe200078e00a6 */
        /* <DEDUP_REMOVED lines=8> */
[----:B------:R-:W-:Y:S01]  /*eaa0*/  MOV R162, R163 ;  /* 0x000000a300a27202 */ /* 0x000fe20000000f00 */
[----:B------:R-:W2:Y:S01]  /*eab0*/  LDL.LU R117, [R1+0x148] ;  /* 0x0001480001757983 */ /* 0x000ea20000300800 */
[----:B------:R-:W-:Y:S01]  /*eac0*/  MOV R163, R150 ;  /* 0x0000009600a37202 */ /* 0x000fe20000000f00 */
[----:B------:R-:W-:Y:S02]  /*ead0*/  IMAD.MOV.U32 R150, RZ, RZ, R142 ;  /* 0x000000ffff967224 */ /* 0x000fe400078e008e */
[----:B------:R-:W2:Y:S04]  /*eae0*/  LDL.LU R142, [R1+0x2c] ;  /* 0x00002c00018e7983 */ /* 0x000ea80000300800 */
[----:B------:R-:W2:Y:S02]  /*eaf0*/  LDL.LU R182, [R1+0x28] ;  /* 0x0000280001b67983 */ /* 0x000ea40000300800 */
[----:B--2---:R-:W-:-:S02]  /*eb00*/  FFMA.FTZ R145, R182, c[0x0][0x23c], -R2 ;  /* 0x00008f00b6917a23 */ /* 0x004fc40000010802 */
[----:B------:R-:W2:Y:S01]  /*eb10*/  LDL.LU R182, [R1+0x84] ;  /* 0x0000840001b67983 */ /* 0x000ea20000300800 */
[----:B------:R2:W1:Y:S02]  /*eb20*/  MUFU.EX2 R225, R3 ;  /* 0x0000000300e17308 */ /* 0x0004640000000800 */
[----:B--2---:R-:W-:Y:S02]  /*eb30*/  FFMA.FTZ R3, R182, c[0x0][0x23c], -R0 ;  /* 0x00008f00b6037a23 */ /* 0x004fe40000010800 */
[----:B------:R-:W2:Y:S04]  /*eb40*/  LDL.LU R182, [R1+0x14] ;  /* 0x0000140001b67983 */ /* 0x000ea80000300800 */
[----:B------:R1:W-:Y:S01]  /*eb50*/  MUFU.EX2 R198, R3 ;  /* 0x0000000300c67308 */ /* 0x0003e20000000800 */
[----:B--2---:R-:W-:Y:S01]  /*eb60*/  FFMA.FTZ R147, R182, c[0x0][0x23c], -R2 ;  /* 0x00008f00b6937a23 */ /* 0x004fe20000010802 */
[----:B------:R-:W-:-:S02]  /*eb70*/  MOV R182, R183 ;  /* 0x000000b700b67202 */ /* 0x000fc40000000f00 */
[----:B------:R-:W-:Y:S01]  /*eb80*/  MOV R183, R176 ;  /* 0x000000b000b77202 */ /* 0x000fe20000000f00 */
[----:B------:R-:W-:Y:S01]  /*eb90*/  IMAD.MOV.U32 R176, RZ, RZ, R177 ;  /* 0x000000ffffb07224 */ /* 0x000fe200078e00b1 */
[----:B------:R-:W-:Y:S02]  /*eba0*/  MOV R177, R179 ;  /* 0x000000b300b17202 */ /* 0x000fe40000000f00 */
[----:B------:R-:W-:Y:S01]  /*ebb0*/  MOV R179, R164 ;  /* 0x000000a400b37202 */ /* 0x000fe20000000f00 */
[----:B------:R-:W-:Y:S01]  /*ebc0*/  IMAD.MOV.U32 R164, RZ, RZ, R165 ;  /* 0x000000ffffa47224 */ /* 0x000fe200078e00a5 */
[----:B------:R-:W-:Y:S02]  /*ebd0*/  MOV R193, R182 ;  /* 0x000000b600c17202 */ /* 0x000fe40000000f00 */
[----:B------:R-:W-:Y:S02]  /*ebe0*/  MOV R194, R179 ;  /* 0x000000b300c27202 */ /* 0x000fe40000000f00 */
[----:B------:R-:W-:Y:S01]  /*ebf0*/  MOV R195, R164 ;  /* 0x000000a400c37202 */ /* 0x000fe20000000f00 */
[----:B-1----:R-:W-:Y:S01]  /*ec00*/  FFMA.FTZ R3, R193, c[0x0][0x23c], -R0 ;  /* 0x00008f00c1037a23 */ /* 0x002fe20000010800 */
[----:B------:R-:W-:Y:S01]  /*ec10*/  MOV R179, R126 ;  /* 0x0000007e00b37202 */ /* 0x000fe20000000f00 */
[----:B------:R-:W-:Y:S01]  /*ec20*/  IMAD.MOV.U32 R126, RZ, RZ, R127 ;  /* 0x000000ffff7e7224 */ /* 0x000fe200078e007f */
[----:B------:R-:W-:-:S02]  /*ec30*/  MOV R165, R166 ;  /* 0x000000a600a57202 */ /* 0x000fc40000000f00 */
[----:B------:R-:W-:Y:S02]  /*ec40*/  MOV R220, R194 ;  /* 0x000000c200dc7202 */ /* 0x000fe40000000f00 */
[----:B------:R-:W-:Y:S01]  /*ec50*/  MOV R166, R167 ;  /* 0x000000a700a67202 */ /* 0x000fe20000000f00 */
[----:B------:R-:W-:Y:S01]  /*ec60*/  IMAD.MOV.U32 R167, RZ, RZ, R161 ;  /* 0x000000ffffa77224 */ /* 0x000fe200078e00a1 */
[----:B------:R-:W-:Y:S01]  /*ec70*/  MOV R127, R121 ;  /* 0x00000079007f7202 */ /* 0x000fe20000000f00 */
[----:B------:R-:W2:Y:S01]  /*ec80*/  LDL.LU R161, [R1+0x10] ;  /* 0x0000100001a17983 */ /* 0x000ea20000300800 */
[----:B------:R-:W-:Y:S01]  /*ec90*/  MOV R121, R123 ;  /* 0x0000007b00797202 */ /* 0x000fe20000000f00 */
[----:B------:R-:W-:Y:S01]  /*eca0*/  IMAD.MOV.U32 R123, RZ, RZ, R111 ;  /* 0x000000ffff7b7224 */ /* 0x000fe200078e006f */
[----:B------:R-:W-:Y:S01]  /*ecb0*/  MOV R252, R195 ;  /* 0x000000c300fc7202 */ /* 0x000fe20000000f00 */
[----:B------:R-:W2:Y:S01]  /*ecc0*/  LDL.LU R111, [R1+0x144] ;  /* 0x00014400016f7983 */ /* 0x000ea20000300800 */
[----:B------:R-:W-:Y:S01]  /*ecd0*/  MOV R195, R125 ;  /* 0x0000007d00c37202 */ /* 0x000fe20000000f00 */
[----:B------:R-:W-:Y:S01]  /*ece0*/  IMAD.MOV.U32 R125, RZ, RZ, R239 ;  /* 0x000000ffff7d7224 */ /* 0x000fe200078e00ef */
[----:B------:R1:W-:Y:S01]  /*ecf0*/  MUFU.EX2 R5, R3 ;  /* 0x0000000300057308 */ /* 0x0003e20000000800 */
[----:B------:R-:W2:Y:S01]  /*ed00*/  LDL.LU R239, [R1+0x140] ;  /* 0x0001400001ef7983 */ /* 0x000ea20000300800 */
[----:B-1----:R-:W-:-:S03]  /*ed10*/  FFMA.FTZ R3, R220, c[0x0][0x23c], -R0 ;  /* 0x00008f00dc037a23 */ /* 0x002fc60000010800 */
[----:B------:R-:W2:Y:S01]  /*ed20*/  LDL.LU R220, [R1+0x7c] ;  /* 0x00007c0001dc7983 */ /* 0x000ea20000300800 */
[----:B------:R-:W-:Y:S02]  /*ed30*/  MOV R181, R163 ;  /* 0x000000a300b57202 */ /* 0x000fe40000000f00 */
[----:B------:R-:W-:-:S03]  /*ed40*/  MOV R194, R179 ;  /* 0x000000b300c27202 */ /* 0x000fc60000000f00 */
[----:B------:R-:W-:Y:S01]  /*ed50*/  IMAD.MOV.U32 R192, RZ, RZ, R181 ;  /* 0x000000ffffc07224 */ /* 0x000fe200078e00b5 */
[----:B------:R-:W-:Y:S01]  /*ed60*/  MOV R182, R176 ;  /* 0x000000b000b67202 */ /* 0x000fe20000000f00 */
[----:B------:R-:W-:Y:S01]  /*ed70*/  IMAD.MOV.U32 R180, RZ, RZ, R177 ;  /* 0x000000ffffb47224 */ /* 0x000fe200078e00b1 */
        /* <DEDUP_REMOVED lines=11> */
[--C-:B------:R-:W-:Y:S01]  /*ee30*/  FFMA.FTZ R143, R143, c[0x0][0x23c], -R2.reuse ;  /* 0x00008f008f8f7a23 */ /* 0x100fe20000010802 */
[----:B------:R-:W-:Y:S01]  /*ee40*/  MOV R183, R178 ;  /* 0x000000b200b77202 */ /* 0x000fe20000000f00 */
[----:B------:R-:W-:-:S02]  /*ee50*/  FFMA.FTZ R142, R142, c[0x0][0x23c], -R2 ;  /* 0x00008f008e8e7a23 */ /* 0x000fc40000010802 */
[--C-:B------:R-:W-:Y:S02]  /*ee60*/  FFMA.FTZ R162, R117, c[0x0][0x23c], -R2.reuse ;  /* 0x00008f0075a27a23 */ /* 0x100fe40000010802 */
[--C-:B----4-:R-:W-:Y:S02]  /*ee70*/  FFMA.FTZ R163, R116, c[0x0][0x23c], -R2.reuse ;  /* 0x00008f0074a37a23 */ /* 0x110fe40000010802 */
[--C-:B---3--:R-:W-:Y:S02]  /*ee80*/  FFMA.FTZ R176, R115, c[0x0][0x23c], -R2.reuse ;  /* 0x00008f0073b07a23 */ /* 0x108fe40000010802 */
[--C-:B------:R-:W-:Y:S02]  /*ee90*/  FFMA.FTZ R177, R114, c[0x0][0x23c], -R2.reuse ;  /* 0x00008f0072b17a23 */ /* 0x100fe40000010802 */
[--C-:B------:R-:W-:Y:S02]  /*eea0*/  FFMA.FTZ R181, R110, c[0x0][0x23c], -R2.reuse ;  /* 0x00008f006eb57a23 */ /* 0x100fe40000010802 */
[----:B------:R-:W-:-:S02]  /*eeb0*/  FFMA.FTZ R193, R108, c[0x0][0x23c], -R2 ;  /* 0x00008f006cc17a23 */ /* 0x000fc40000010802 */
[--C-:B------:R-:W-:Y:S02]  /*eec0*/  FFMA.FTZ R208, R106, c[0x0][0x23c], -R2.reuse ;  /* 0x00008f006ad07a23 */ /* 0x100fe40000010802 */
[--C-:B------:R-:W-:Y:S02]  /*eed0*/  FFMA.FTZ R210, R95, c[0x0][0x23c], -R2.reuse ;  /* 0x00008f005fd27a23 */ /* 0x100fe40000010802 */
[----:B------:R-:W-:Y:S02]  /*eee0*/  FFMA.FTZ R211, R94, c[0x0][0x23c], -R2 ;  /* 0x00008f005ed37a23 */ /* 0x000fe40000010802 */
[----:B------:R-:W-:Y:S01]  /*eef0*/  IMAD.MOV.U32 R178, RZ, RZ, R156 ;  /* 0x000000ffffb27224 */ /* 0x000fe200078e009c */
[----:B------:R-:W-:Y:S01]  /*ef00*/  MOV R156, R151 ;  /* 0x00000097009c7202 */ /* 0x000fe20000000f00 */
[----:B------:R-:W-:Y:S02]  /*ef10*/  FFMA.FTZ R29, R250, c[0x0][0x23c], -R0 ;  /* 0x00008f00fa1d7a23 */ /* 0x000fe40000010800 */
[----:B--2---:R-:W-:-:S02]  /*ef20*/  FFMA.FTZ R161, R161, c[0x0][0x23c], -R2 ;  /* 0x00008f00a1a17a23 */ /* 0x004fc40000010802 */
[----:B------:R-:W-:Y:S02]  /*ef30*/  FFMA.FTZ R179, R111, c[0x0][0x23c], -R2 ;  /* 0x00008f006fb37a23 */ /* 0x000fe40000010802 */
[--C-:B------:R-:W-:Y:S02]  /*ef40*/  FFMA.FTZ R2, R220, c[0x0][0x23c], -R0.reuse ;  /* 0x00008f00dc027a23 */ /* 0x100fe40000010800 */
[----:B------:R-:W2:Y:S04]  /*ef50*/  LDL.LU R220, [R1+0x78] ;  /* 0x0000780001dc7983 */ /* 0x000ea80000300800 */
[----:B------:R-:W3:Y:S04]  /*ef60*/  LDL.LU R151, [R1+0x40] ;  /* 0x0000400001977983 */ /* 0x000ee80000300800 */
[----:B------:R-:W4:Y:S02]  /*ef70*/  LDL.LU R250, [R1+0x64] ;  /* 0x0000640001fa7983 */ /* 0x000f240000300800 */
[----:B----4-:R-:W-:-:S02]  /*ef80*/  FFMA.FTZ R60, R250, c[0x0][0x23c], -R0 ;  /* 0x00008f00fa3c7a23 */ /* 0x010fc40000010800 */
[----:B------:R-:W4:Y:S02]  /*ef90*/  LDL.LU R250, [R1+0x5c] ;  /* 0x00005c0001fa7983 */ /* 0x000f240000300800 */
[--C-:B----4-:R-:W-:Y:S02]  /*efa0*/  FFMA.FTZ R61, R250, c[0x0][0x23c], -R0.reuse ;  /* 0x00008f00fa3d7a23 */ /* 0x110fe40000010800 */
[----:B------:R-:W4:Y:S01]  /*efb0*/  LDL.LU R250, [R1+0x58] ;  /* 0x0000580001fa7983 */ /* 0x000f220000300800 */
[--C-:B--2---:R-:W-:Y:S01]  /*efc0*/  FFMA.FTZ R30, R220, c[0x0][0x23c], -R0.reuse ;  /* 0x00008f00dc1e7a23 */ /* 0x104fe20000010800 */
[----:B------:R-:W-:Y:S08]  /*efd0*/  MUFU.EX2 R94, R2 ;  /* 0x00000002005e7308 */ /* 0x000ff00000000800 */
[----:B------:R-:W1:Y:S01]  /*efe0*/  MUFU.EX2 R220, R3 ;  /* 0x0000000300dc7308 */ /* 0x000e620000000800 */
[----:B------:R-:W-:Y:S01]  /*eff0*/  FFMA.FTZ R209, R104, c[0x0][0x23c], -R0 ;  /* 0x00008f0068d17a23 */ /* 0x000fe20000010800 */
[----:B------:R-:W-:-:S02]  /*f000*/  MOV R104, R4 ;  /* 0x0000000400687202 */ /* 0x000fc40000000f00 */
[----:B------:R-:W-:Y:S02]  /*f010*/  F2FP.PACK_AB R6, R225, R221 ;  /* 0x000000dde106723e */ /* 0x000fe400000000ff */
[----:B------:R-:W-:Y:S02]  /*f020*/  F2FP.PACK_AB R4, R104, R199 ;  /* 0x000000c76804723e */ /* 0x000fe400000000ff */
[----:B-1----:R-:W-:Y:S01]  /*f030*/  F2FP.PACK_AB R7, R94, R220 ;  /* 0x000000dc5e07723e */ /* 0x002fe200000000ff */
[----:B------:R-:W-:Y:S01]  /*f040*/  IMAD.MOV.U32 R111, RZ, RZ, R148 ;  /* 0x000000ffff6f7224 */ /* 0x000fe200078e0094 */
[----:B------:R-:W-:Y:S01]  /*f050*/  MOV R106, R224 ;  /* 0x000000e0006a7202 */ /* 0x000fe20000000f00 */
[----:B------:R-:W-:Y:S02]  /*f060*/  IMAD.MOV.U32 R95, RZ, RZ, R248 ;  /* 0x000000ffff5f7224 */ /* 0x000fe400078e00f8 */
[----:B----4-:R-:W-:Y:S01]  /*f070*/  FFMA.FTZ R146, R250, c[0x0][0x23c], -R0 ;  /* 0x00008f00fa927a23 */ /* 0x010fe20000010800 */
        /* <DEDUP_REMOVED lines=8> */
[----:B------:R-:W-:Y:S02]  /*f100*/  MOV R156, R149 ;  /* 0x00000095009c7202 */ /* 0x000fe40000000f00 */
[----:B------:R-:W2:Y:S01]  /*f110*/  LDL.LU R149, [R1+0x54] ;  /* 0x0000540001957983 */ /* 0x000ea20000300800 */
[----:B------:R-:W-:Y:S01]  /*f120*/  MOV R53, R195 ;  /* 0x000000c300357202 */ /* 0x000fe20000000f00 */
[----:B------:R-:W-:Y:S01]  /*f130*/  FFMA.FTZ R195, R105, c[0x0][0x23c], -R0 ;  /* 0x00008f0069c37a23 */ /* 0x000fe20000010800 */
[----:B------:R-:W-:Y:S01]  /*f140*/  MOV R105, R5 ;  /* 0x0000000500697202 */ /* 0x000fe20000000f00 */
[----:B------:R-:W-:Y:S01]  /*f150*/  IMAD.MOV.U32 R54, RZ, RZ, R180 ;  /* 0x000000ffff367224 */ /* 0x000fe200078e00b4 */
[----:B------:R-:W-:Y:S01]  /*f160*/  MOV R52, R194 ;  /* 0x000000c200347202 */ /* 0x000fe20000000f00 */
[----:B------:R-:W4:Y:S01]  /*f170*/  LDL.LU R110, [R1+0xd4] ;  /* 0x0000d400016e7983 */ /* 0x000f220000300800 */
[----:B------:R-:W-:-:S02]  /*f180*/  F2FP.PACK_AB R5, R105, R198 ;  /* 0x000000c66905723e */ /* 0x000fc400000000ff */
[----:B------:R-:W-:Y:S01]  /*f190*/  MOV R55, R182 ;  /* 0x000000b600377202 */ /* 0x000fe20000000f00 */
[----:B------:R-:W-:Y:S01]  /*f1a0*/  FFMA.FTZ R194, R107, c[0x0][0x23c], -R0 ;  /* 0x00008f006bc27a23 */ /* 0x000fe20000010800 */
[----:B------:R-:W-:Y:S01]  /*f1b0*/  MOV R50, R250 ;  /* 0x000000fa00327202 */ /* 0x000fe20000000f00 */
[----:B------:R-:W-:Y:S01]  /*f1c0*/  IMAD.MOV.U32 R41, RZ, RZ, R53 ;  /* 0x000000ffff297224 */ /* 0x000fe200078e0035 */
[----:B------:R-:W-:Y:S01]  /*f1d0*/  MOV R40, R52 ;  /* 0x0000003400287202 */ /* 0x000fe20000000f00 */
[----:B------:R-:W-:Y:S01]  /*f1e0*/  HMMA.16816.F32 R56, R4, R22, R152 ;  /* 0x000000160438723c */ /* 0x000fe20000001898 */
[----:B------:R-:W-:Y:S01]  /*f1f0*/  MOV R43, R54 ;  /* 0x00000036002b7202 */ /* 0x000fe20000000f00 */
[----:B------:R-:W-:Y:S01]  /*f200*/  IMAD.MOV.U32 R250, RZ, RZ, R178 ;  /* 0x000000fffffa7224 */ /* 0x000fe200078e00b2 */
[----:B------:R-:W-:Y:S01]  /*f210*/  MOV R42, R55 ;  /* 0x00000037002a7202 */ /* 0x000fe20000000f00 */
[----:B------:R-:W4:Y:S01]  /*f220*/  LDL.LU R148, [R1+0xcc] ;  /* 0x0000cc0001947983 */ /* 0x000f220000300800 */
[----:B------:R-:W-:-:S02]  /*f230*/  MOV R107, R160 ;  /* 0x000000a0006b7202 */ /* 0x000fc40000000f00 */
[----:B------:R-:W-:Y:S01]  /*f240*/  MOV R155, R159 ;  /* 0x0000009f009b7202 */ /* 0x000fe20000000f00 */
[C---:B------:R-:W-:Y:S01]  /*f250*/  HMMA.16816.F32 R52, R4.reuse, R16, R84 ;  /* 0x000000100434723c */ /* 0x040fe20000001854 */
[----:B------:R-:W-:Y:S02]  /*f260*/  MOV R160, R124 ;  /* 0x0000007c00a07202 */ /* 0x000fe40000000f00 */
[----:B------:R-:W-:Y:S02]  /*f270*/  MOV R154, R150 ;  /* 0x00000096009a7202 */ /* 0x000fe40000000f00 */
[----:B------:R-:W4:Y:S02]  /*f280*/  LDL.LU R150, [R1+0xc8] ;  /* 0x0000c80001967983 */ /* 0x000f240000300800 */
[----:B------:R-:W-:Y:S01]  /*f290*/  MOV R87, R132 ;  /* 0x0000008400577202 */ /* 0x000fe20000000f00 */
[C---:B------:R-:W-:Y:S01]  /*f2a0*/  HMMA.16816.F32 R44, R4.reuse, R8, R172 ;  /* 0x00000008042c723c */ /* 0x040fe200000018ac */
[----:B------:R-:W-:Y:S01]  /*f2b0*/  MOV R86, R125 ;  /* 0x0000007d00567202 */ /* 0x000fe20000000f00 */
[----:B------:R-:W4:Y:S04]  /*f2c0*/  LDL.LU R152, [R1+0xc4] ;  /* 0x0000c40001987983 */ /* 0x000f280000300800 */
[----:B------:R-:W4:Y:S01]  /*f2d0*/  LDL.LU R153, [R1+0x30] ;  /* 0x0000300001997983 */ /* 0x000f220000300800 */
        /* <DEDUP_REMOVED lines=10> */
[----:B------:R-:W-:Y:S01]  /*f380*/  IMAD.MOV.U32 R187, RZ, RZ, R86 ;  /* 0x000000ffffbb7224 */ /* 0x000fe200078e0056 */
[----:B------:R-:W-:Y:S01]  /*f390*/  MOV R154, R106 ;  /* 0x0000006a009a7202 */ /* 0x000fe20000000f00 */
[----:B------:R-:W4:Y:S01]  /*f3a0*/  LDL.LU R160, [R1+0x48] ;  /* 0x0000480001a07983 */ /* 0x000f220000300800 */
[----:B------:R-:W-:Y:S02]  /*f3b0*/  MOV R94, R157 ;  /* 0x0000009d005e7202 */ /* 0x000fe40000000f00 */
[----:B------:R-:W-:Y:S01]  /*f3c0*/  MOV R86, R95 ;  /* 0x0000005f00567202 */ /* 0x000fe20000000f00 */
[----:B------:R-:W4:Y:S01]  /*f3d0*/  LDL.LU R157, [R1+0x1c] ;  /* 0x00001c00019d7983 */ /* 0x000f220000300800 */
[----:B------:R-:W-:Y:S01]  /*f3e0*/  MOV R106, R140 ;  /* 0x0000008c006a7202 */ /* 0x000fe20000000f00 */
[----:B------:R-:W-:Y:S02]  /*f3f0*/  IMAD.MOV.U32 R95, RZ, RZ, R141 ;  /* 0x000000ffff5f7224 */ /* 0x000fe400078e008d */
[----:B------:R-:W4:Y:S04]  /*f400*/  LDL.LU R140, [R1+0x18] ;  /* 0x00001800018c7983 */ /* 0x000f280000300800 */
[----:B------:R-:W4:Y:S01]  /*f410*/  LDL.LU R141, [R1+0xc] ;  /* 0x00000c00018d7983 */ /* 0x000f220000300800 */
[----:B------:R-:W-:-:S02]  /*f420*/  IMAD.MOV.U32 R51, RZ, RZ, R192 ;  /* 0x000000ffff337224 */ /* 0x000fc400078e00c0 */
[----:B------:R-:W-:Y:S01]  /*f430*/  IMAD.MOV.U32 R35, RZ, RZ, R50 ;  /* 0x000000ffff237224 */ /* 0x000fe200078e0032 */
[----:B------:R-:W-:Y:S01]  /*f440*/  MOV R227, R183 ;  /* 0x000000b700e37202 */ /* 0x000fe20000000f00 */
[--C-:B---3--:R-:W-:Y:S01]  /*f450*/  FFMA.FTZ R151, R151, c[0x0][0x23c], -R0.reuse ;  /* 0x00008f0097977a23 */ /* 0x108fe20000010800 */
[----:B------:R-:W-:Y:S01]  /*f460*/  MOV R34, R51 ;  /* 0x0000003300227202 */ /* 0x000fe20000000f00 */
[--C-:B------:R-:W-:Y:S02]  /*f470*/  FFMA.FTZ R156, R156, c[0x0][0x23c], -R0.reuse ;  /* 0x00008f009c9c7a23 */ /* 0x100fe40000010800 */
[--C-:B------:R-:W-:Y:S02]  /*f480*/  FFMA.FTZ R164, R164, c[0x0][0x23c], -R0.reuse ;  /* 0x00008f00a4a47a23 */ /* 0x100fe40000010800 */
[--C-:B------:R-:W-:Y:S02]  /*f490*/  FFMA.FTZ R165, R165, c[0x0][0x23c], -R0.reuse ;  /* 0x00008f00a5a57a23 */ /* 0x100fe40000010800 */
[----:B------:R-:W-:-:S02]  /*f4a0*/  FFMA.FTZ R166, R166, c[0x0][0x23c], -R0 ;  /* 0x00008f00a6a67a23 */ /* 0x000fc40000010800 */
[--C-:B------:R-:W-:Y:S02]  /*f4b0*/  FFMA.FTZ R167, R167, c[0x0][0x23c], -R0.reuse ;  /* 0x00008f00a7a77a23 */ /* 0x100fe40000010800 */
[--C-:B------:R-:W-:Y:S01]  /*f4c0*/  FFMA.FTZ R180, R118, c[0x0][0x23c], -R0.reuse ;  /* 0x00008f0076b47a23 */ /* 0x100fe20000010800 */
[----:B------:R-:W-:Y:S01]  /*f4d0*/  HMMA.16816.F32 R64, R4, R20, R64 ;  /* 0x000000140440723c */ /* 0x000fe20000001840 */
[--C-:B------:R-:W-:Y:S01]  /*f4e0*/  FFMA.FTZ R178, R119, c[0x0][0x23c], -R0.reuse ;  /* 0x00008f0077b27a23 */ /* 0x100fe20000010800 */
[----:B------:R-:W-:Y:S01]  /*f4f0*/  LDSM.16.MT88.4 R20, [R228+0x9800] ;  /* 0x00980000e414783b */ /* 0x000fe20000004200 */
[--C-:B------:R-:W-:Y:S02]  /*f500*/  FFMA.FTZ R182, R113, c[0x0][0x23c], -R0.reuse ;  /* 0x00008f0071b67a23 */ /* 0x100fe40000010800 */
[--C-:B------:R-:W-:Y:S01]  /*f510*/  FFMA.FTZ R183, R112, c[0x0][0x23c], -R0.reuse ;  /* 0x00008f0070b77a23 */ /* 0x100fe20000010800 */
[----:B------:R-:W-:Y:S01]  /*f520*/  LDSM.16.MT88.4 R8, [R229+0x9800] ;  /* 0x00980000e508783b */ /* 0x000fe20000004200 */
[----:B------:R-:W-:-:S02]  /*f530*/  FFMA.FTZ R192, R109, c[0x0][0x23c], -R0 ;  /* 0x00008f006dc07a23 */ /* 0x000fc40000010800 */
[----:B------:R-:W-:Y:S01]  /*f540*/  IMAD.MOV.U32 R117, RZ, RZ, R41 ;  /* 0x000000ffff757224 */ /* 0x000fe200078e0029 */
[----:B------:R-:W-:Y:S01]  /*f550*/  HMMA.16816.F32 R48, R4, R18, R168 ;  /* 0x000000120430723c */ /* 0x000fe200000018a8 */
[----:B------:R-:W-:Y:S01]  /*f560*/  LDSM.16.MT88.4 R16, [R231+0x9800] ;  /* 0x00980000e710783b */ /* 0x000fe20000004200 */
[----:B------:R-:W-:Y:S05]  /*f570*/  MUFU.EX2 R184, R28 ;  /* 0x0000001c00b87308 */ /* 0x000fea0000000800 */
[----:B------:R-:W-:-:S03]  /*f580*/  MOV R171, R240 ;  /* 0x000000f000ab7202 */ /* 0x000fc60000000f00 */
[----:B------:R1:W-:Y:S08]  /*f590*/  MUFU.EX2 R240, R31 ;  /* 0x0000001f00f07308 */ /* 0x0003f00000000800 */
[----:B------:R-:W-:Y:S01]  /*f5a0*/  MUFU.EX2 R224, R14 ;  /* 0x0000000e00e07308 */ /* 0x000fe20000000800 */
[----:B------:R-:W-:Y:S01]  /*f5b0*/  MOV R159, R134 ;  /* 0x00000086009f7202 */ /* 0x000fe20000000f00 */
[----:B------:R-:W-:Y:S01]  /*f5c0*/  IMAD.MOV.U32 R248, RZ, RZ, R133 ;  /* 0x000000fffff87224 */ /* 0x000fe200078e0085 */
[----:B------:R-:W-:Y:S01]  /*f5d0*/  MOV R109, R126 ;  /* 0x0000007e006d7202 */ /* 0x000fe20000000f00 */
[----:B------:R-:W-:Y:S01]  /*f5e0*/  IMAD.MOV.U32 R168, RZ, RZ, R121 ;  /* 0x000000ffffa87224 */ /* 0x000fe200078e0079 */
[----:B------:R-:W-:-:S02]  /*f5f0*/  MOV R108, R127 ;  /* 0x0000007f006c7202 */ /* 0x000fc40000000f00 */
[----:B------:R-:W-:Y:S01]  /*f600*/  MOV R169, R123 ;  /* 0x0000007b00a97202 */ /* 0x000fe20000000f00 */
[--C-:B-1----:R-:W-:Y:S02]  /*f610*/  FFMA.FTZ R31, R171, c[0x0][0x23c], -R13.reuse ;  /* 0x00008f00ab1f7a23 */ /* 0x102fe4000001080d */
        /* <DEDUP_REMOVED lines=10> */
[----:B--2---:R-:W-:-:S02]  /*f6c0*/  FFMA.FTZ R149, R149, c[0x0][0x23c], -R0 ;  /* 0x00008f0095957a23 */ /* 0x004fc40000010800 */
[--C-:B------:R-:W-:Y:S02]  /*f6d0*/  FFMA.FTZ R0, R35, c[0x0][0x23c], -R13.reuse ;  /* 0x00008f0023007a23 */ /* 0x100fe4000001080d */
[----:B------:R-:W-:Y:S01]  /*f6e0*/  IMAD.MOV.U32 R35, RZ, RZ, R122 ;  /* 0x000000ffff237224 */ /* 0x000fe200078e007a */
[----:B------:R-:W-:Y:S02]  /*f6f0*/  MOV R122, R120 ;  /* 0x00000078007a7202 */ /* 0x000fe40000000f00 */
[----:B------:R-:W-:Y:S02]  /*f700*/  MOV R120, R239 ;  /* 0x000000ef00787202 */ /* 0x000fe40000000f00 */
        /* <DEDUP_REMOVED lines=8> */
[----:B------:R-:W1:Y:S01]  /*f790*/  MUFU.EX2 R0, R0 ;  /* 0x0000000000007308 */ /* 0x000e620000000800 */
[C---:B------:R-:W-:Y:S07]  /*f7a0*/  HMMA.16816.F32 R40, R4.reuse, R24, R188 ;  /* 0x000000180428723c */ /* 0x040fee00000018bc */
[----:B-1----:R-:W-:Y:S01]  /*f7b0*/  MOV R189, R0 ;  /* 0x0000000000bd7202 */ /* 0x002fe20000000f00 */
[--C-:B------:R-:W-:Y:S02]  /*f7c0*/  FFMA.FTZ R0, R35, c[0x0][0x23c], -R12.reuse ;  /* 0x00008f0023007a23 */ /* 0x100fe4000001080c */
[----:B------:R-:W-:Y:S01]  /*f7d0*/  HMMA.16816.F32 R32, R4, R26, R200 ;  /* 0x0000001a0420723c */ /* 0x000fe200000018c8 */
[----:B------:R-:W1:Y:S03]  /*f7e0*/  LDSM.16.MT88.4 R24, [R230+0x9800] ;  /* 0x00980000e618783b */ /* 0x000e660000004200 */
[----:B------:R-:W2:Y:S03]  /*f7f0*/  MUFU.EX2 R0, R0 ;  /* 0x0000000000007308 */ /* 0x000ea60000000800 */
[----:B------:R-:W-:Y:S01]  /*f800*/  MOV R202, R2 ;  /* 0x0000000200ca7202 */ /* 0x000fe20000000f00 */
[----:B------:R-:W-:-:S04]  /*f810*/  FFMA.FTZ R2, R227, c[0x0][0x23c], -R12 ;  /* 0x00008f00e3027a23 */ /* 0x000fc8000001080c */
[----:B------:R3:W-:Y:S01]  /*f820*/  MUFU.EX2 R185, R2 ;  /* 0x0000000200b97308 */ /* 0x0007e20000000800 */
[----:B--2---:R-:W-:Y:S02]  /*f830*/  IMAD.MOV.U32 R203, RZ, RZ, R0 ;  /* 0x000000ffffcb7224 */ /* 0x004fe400078e0000 */
[----:B------:R-:W-:-:S05]  /*f840*/  FFMA.FTZ R0, R117, c[0x0][0x23c], -R12 ;  /* 0x00008f0075007a23 */ /* 0x000fca000001080c */
[----:B------:R-:W2:Y:S01]  /*f850*/  MUFU.EX2 R84, R0 ;  /* 0x0000000000547308 */ /* 0x000ea20000000800 */
[----:B------:R-:W-:Y:S01]  /*f860*/  F2FP.PACK_AB R4, R202, R239 ;  /* 0x000000efca04723e */ /* 0x000fe200000000ff */
[----:B---3--:R-:W-:Y:S01]  /*f870*/  FFMA.FTZ R2, R187, c[0x0][0x23c], -R12 ;  /* 0x00008f00bb027a23 */ /* 0x008fe2000001080c */
[----:B------:R-:W-:Y:S02]  /*f880*/  F2FP.PACK_AB R5, R203, R189 ;  /* 0x000000bdcb05723e */ /* 0x000fe400000000ff */
[----:B------:R-:W-:Y:S02]  /*f890*/  F2FP.PACK_AB R6, R186, R85 ;  /* 0x00000055ba06723e */ /* 0x000fe400000000ff */
[----:B------:R-:W-:Y:S01]  /*f8a0*/  MOV R227, R252 ;  /* 0x000000fc00e37202 */ /* 0x000fe20000000f00 */
[----:B------:R-:W-:Y:S01]  /*f8b0*/  IMAD.MOV.U32 R252, RZ, RZ, R135 ;  /* 0x000000fffffc7224 */ /* 0x000fe200078e0087 */
[----:B------:R-:W-:Y:S02]  /*f8c0*/  MOV R187, R87 ;  /* 0x0000005700bb7202 */ /* 0x000fe40000000f00 */
[----:B------:R-:W-:-:S02]  /*f8d0*/  MOV R87, R107 ;  /* 0x0000006b00577202 */ /* 0x000fc40000000f00 */
[----:B--2---:R-:W-:Y:S02]  /*f8e0*/  F2FP.PACK_AB R7, R185, R84 ;  /* 0x00000054b907723e */ /* 0x004fe400000000ff */
[----:B------:R-:W-:Y:S01]  /*f8f0*/  MOV R107, R94 ;  /* 0x0000005e006b7202 */ /* 0x000fe20000000f00 */
[----:B------:R-:W-:Y:S01]  /*f900*/  IMAD.MOV.U32 R94, RZ, RZ, R95 ;  /* 0x000000ffff5e7224 */ /* 0x000fe200078e005f */
[----:B------:R2:W-:Y:S01]  /*f910*/  MUFU.EX2 R201, R29 ;  /* 0x0000001d00c97308 */ /* 0x0005e20000000800 */
[----:B------:R-:W-:Y:S02]  /*f920*/  MOV R95, R106 ;  /* 0x0000006a005f7202 */ /* 0x000fe40000000f00 */
[----:B-1----:R-:W-:Y:S01]  /*f930*/  HMMA.16816.F32 R112, R4, R26, R68 ;  /* 0x0000001a0470723c */ /* 0x002fe20000001844 */
[----:B------:R-:W-:-:S04]  /*f940*/  MOV R106, R251 ;  /* 0x000000fb006a7202 */ /* 0x000fc80000000f00 */
[----:B------:R-:W1:Y:S01]  /*f950*/  MUFU.EX2 R200, R15 ;  /* 0x0000000f00c87308 */ /* 0x000e620000000800 */
[----:B--2---:R-:W-:-:S07]  /*f960*/  FFMA.FTZ R29, R252, c[0x0][0x23c], -R12 ;  /* 0x00008f00fc1d7a23 */ /* 0x004fce000001080c */
[----:B------:R2:W3:Y:S08]  /*f970*/  MUFU.EX2 R68, R30 ;  /* 0x0000001e00447308 */ /* 0x0004f00000000800 */
[----:B------:R-:W-:Y:S08]  /*f980*/  MUFU.EX2 R252, R60 ;  /* 0x0000003c00fc7308 */ /* 0x000ff00000000800 */
[----:B------:R-:W1:Y:S01]  /*f990*/  MUFU.EX2 R251, R61 ;  /* 0x0000003d00fb7308 */ /* 0x000e620000000800 */
[----:B------:R-:W-:Y:S01]  /*f9a0*/  IMAD.MOV.U32 R170, RZ, RZ, R122 ;  /* 0x000000ffffaa7224 */ /* 0x000fe200078e007a */
[----:B------:R-:W-:Y:S01]  /*f9b0*/  MOV R3, R120 ;  /* 0x0000007800037202 */ /* 0x000fe20000000f00 */
[----:B------:R-:W-:Y:S01]  /*f9c0*/  HMMA.16816.F32 R96, R4, R20, R96 ;  /* 0x000000140460723c */ /* 0x000fe20000001860 */
[--C-:B--2---:R-:W-:Y:S01]  /*f9d0*/  FFMA.FTZ R30, R173, c[0x0][0x23c], -R12.reuse ;  /* 0x00008f00ad1e7a23 */ /* 0x104fe2000001080c */
[----:B------:R-:W-:Y:S01]  /*f9e0*/  MOV R188, R174 ;  /* 0x000000ae00bc7202 */ /* 0x000fe20000000f00 */
[----:B----4-:R-:W-:-:S05]  /*f9f0*/  FFMA.FTZ R173, R140, c[0x0][0x23c], -R12 ;  /* 0x00008f008cad7a23 */ /* 0x010fca000001080c */
[----:B------:R-:W-:Y:S01]  /*fa00*/  HMMA.16816.F32 R100, R4, R22, R100 ;  /* 0x000000160464723c */ /* 0x000fe20000001864 */
[----:B------:R-:W-:-:S07]  /*fa10*/  FFMA.FTZ R174, R141, c[0x0][0x23c], -R12 ;  /* 0x00008f008dae7a23 */ /* 0x000fce000001080c */
[C---:B------:R-:W-:Y:S08]  /*fa20*/  HMMA.16816.F32 R128, R4.reuse, R16, R128 ;  /* 0x000000100480723c */ /* 0x040ff00000001880 */
[C---:B------:R-:W-:Y:S08]  /*fa30*/  HMMA.16816.F32 R124, R4.reuse, R18, R88 ;  /* 0x00000012047c723c */ /* 0x040ff00000001858 */
[C---:B------:R-:W-:Y:S08]  /*fa40*/  HMMA.16816.F32 R120, R4.reuse, R8, R80 ;  /* 0x000000080478723c */ /* 0x040ff00000001850 */
[C---:B------:R-:W-:Y:S08]  /*fa50*/  HMMA.16816.F32 R116, R4.reuse, R10, R76 ;  /* 0x0000000a0474723c */ /* 0x040ff0000000184c */
[----:B------:R-:W-:Y:S07]  /*fa60*/  HMMA.16816.F32 R132, R4, R24, R72 ;  /* 0x000000180484723c */ /* 0x000fee0000001848 */
[----:B------:R-:W-:-:S02]  /*fa70*/  FADD.FTZ R5, R245, R93 ;  /* 0x0000005df5057221 */ /* 0x000fc40000010000 */
[----:B------:R-:W-:Y:S01]  /*fa80*/  FADD.FTZ R4, R244, R92 ;  /* 0x0000005cf4047221 */ /* 0x000fe20000010000 */
[----:B-1----:R-:W-:Y:S01]  /*fa90*/  F2FP.PACK_AB R6, R224, R200 ;  /* 0x000000c8e006723e */ /* 0x002fe200000000ff */
[----:B------:R-:W-:Y:S01]  /*faa0*/  FADD.FTZ R140, R242, R5 ;  /* 0x00000005f28c7221 */ /* 0x000fe20000010000 */
[----:B---3--:R-:W-:Y:S01]  /*fab0*/  F2FP.PACK_AB R5, R201, R68 ;  /* 0x00000044c905723e */ /* 0x008fe200000000ff */
[----:B------:R-:W-:Y:S01]  /*fac0*/  FADD.FTZ R141, R241, R4 ;  /* 0x00000004f18d7221 */ /* 0x000fe20000010000 */
[----:B------:R-:W-:Y:S02]  /*fad0*/  F2FP.PACK_AB R4, R184, R240 ;  /* 0x000000f0b804723e */ /* 0x000fe400000000ff */
[----:B------:R-:W-:Y:S02]  /*fae0*/  F2FP.PACK_AB R7, R251, R252 ;  /* 0x000000fcfb07723e */ /* 0x000fe400000000ff */
[----:B------:R-:W-:Y:S01]  /*faf0*/  MOV R191, R86 ;  /* 0x0000005600bf7202 */ /* 0x000fe20000000f00 */
[----:B------:R-:W-:Y:S01]  /*fb00*/  IMAD.MOV.U32 R86, RZ, RZ, R154 ;  /* 0x000000ffff567224 */ /* 0x000fe200078e009a */
[----:B------:R-:W-:Y:S01]  /*fb10*/  MOV R82, R187 ;  /* 0x000000bb00527202 */ /* 0x000fe20000000f00 */
[----:B------:R-:W-:Y:S01]  /*fb20*/  FFMA.FTZ R3, R3, c[0x0][0x23c], -R13 ;  /* 0x00008f0003037a23 */ /* 0x000fe2000001080d */
[----:B------:R-:W-:Y:S01]  /*fb30*/  MOV R80, R191 ;  /* 0x000000bf00507202 */ /* 0x000fe20000000f00 */
[----:B------:R-:W-:Y:S01]  /*fb40*/  IMAD.MOV.U32 R75, RZ, RZ, R188 ;  /* 0x000000ffff4b7224 */ /* 0x000fe200078e00bc */
[----:B------:R-:W-:Y:S01]  /*fb50*/  HMMA.16816.F32 R88, R4, R16, R52 ;  /* 0x000000100458723c */ /* 0x000fe20000001834 */
[----:B------:R-:W-:Y:S01]  /*fb60*/  IMAD.MOV.U32 R81, RZ, RZ, R186 ;  /* 0x000000ffff517224 */ /* 0x000fe200078e00ba */
[----:B------:R-:W-:Y:S01]  /*fb70*/  MOV R83, R185 ;  /* 0x000000b900537202 */ /* 0x000fe20000000f00 */
[----:B------:R-:W-:Y:S01]  /*fb80*/  IMAD.MOV.U32 R188, RZ, RZ, R107 ;  /* 0x000000ffffbc7224 */ /* 0x000fe200078e006b */
[----:B------:R-:W-:Y:S01]  /*fb90*/  MOV R71, R85 ;  /* 0x0000005500477202 */ /* 0x000fe20000000f00 */
[----:B------:R-:W-:Y:S01]  /*fba0*/  IMAD.MOV.U32 R190, RZ, RZ, R175 ;  /* 0x000000ffffbe7224 */ /* 0x000fe200078e00af */
[----:B------:R-:W-:-:S02]  /*fbb0*/  MOV R191, R95 ;  /* 0x0000005f00bf7202 */ /* 0x000fc40000000f00 */
[----:B------:R-:W-:Y:S01]  /*fbc0*/  HMMA.16816.F32 R76, R4, R18, R48 ;  /* 0x00000012044c723c */ /* 0x000fe20000001830 */
[----:B------:R-:W1:Y:S01]  /*fbd0*/  LDSM.16.MT88.4 R16, [R228+0xa000] ;  /* 0x00a00000e410783b */ /* 0x000e620000004200 */
        /* <DEDUP_REMOVED lines=8> */
[--C-:B------:R-:W-:Y:S01]  /*fc60*/  FFMA.FTZ R15, R169, c[0x0][0x23c], -R13.reuse ;  /* 0x00008f00a90f7a23 */ /* 0x100fe2000001080d */
[----:B------:R2:W-:Y:S01]  /*fc70*/  MUFU.EX2 R247, R3 ;  /* 0x0000000300f77308 */ /* 0x0005e20000000800 */
        /* <DEDUP_REMOVED lines=11> */
[----:B------:R-:W-:-:S02]  /*fd30*/  MOV R186, R104 ;  /* 0x0000006800ba7202 */ /* 0x000fc40000000f00 */
[----:B--2---:R-:W-:Y:S02]  /*fd40*/  MOV R3, R80 ;  /* 0x0000005000037202 */ /* 0x004fe40000000f00 */
[C---:B------:R-:W-:Y:S01]  /*fd50*/  HMMA.16816.F32 R80, R4.reuse, R8, R44 ;  /* 0x000000080450723c */ /* 0x040fe2000000182c */
[----:B------:R-:W-:Y:S01]  /*fd60*/  MOV R187, R105 ;  /* 0x0000006900bb7202 */ /* 0x000fe20000000f00 */
[--C-:B------:R-:W-:Y:S01]  /*fd70*/  FFMA.FTZ R110, R110, c[0x0][0x23c], -R13.reuse ;  /* 0x00008f006e6e7a23 */ /* 0x100fe2000001080d */
[----:B------:R-:W-:Y:S01]  /*fd80*/  MOV R190, R94 ;  /* 0x0000005e00be7202 */ /* 0x000fe20000000f00 */
[--C-:B------:R-:W-:Y:S01]  /*fd90*/  FFMA.FTZ R148, R148, c[0x0][0x23c], -R13.reuse ;  /* 0x00008f0094947a23 */ /* 0x100fe2000001080d */
[----:B------:R-:W-:Y:S02]  /*fda0*/  MOV R185, R87 ;  /* 0x0000005700b97202 */ /* 0x000fe40000000f00 */
[----:B------:R-:W-:Y:S01]  /*fdb0*/  IMAD.MOV.U32 R46, RZ, RZ, R70 ;  /* 0x000000ffff2e7224 */ /* 0x000fe200078e0046 */
[----:B------:R-:W-:Y:S01]  /*fdc0*/  MOV R45, R71 ;  /* 0x00000047002d7202 */ /* 0x000fe20000000f00 */
[--C-:B------:R-:W-:Y:S01]  /*fdd0*/  FFMA.FTZ R150, R150, c[0x0][0x23c], -R13.reuse ;  /* 0x00008f0096967a23 */ /* 0x100fe2000001080d */
[----:B------:R-:W-:Y:S01]  /*fde0*/  MOV R70, R84 ;  /* 0x0000005400467202 */ /* 0x000fe20000000f00 */
[--C-:B------:R-:W-:Y:S01]  /*fdf0*/  FFMA.FTZ R152, R152, c[0x0][0x23c], -R13.reuse ;  /* 0x00008f0098987a23 */ /* 0x100fe2000001080d */
[----:B------:R-:W-:Y:S01]  /*fe00*/  MOV R71, R86 ;  /* 0x0000005600477202 */ /* 0x000fe20000000f00 */
[--C-:B------:R-:W-:Y:S01]  /*fe10*/  FFMA.FTZ R153, R153, c[0x0][0x23c], -R13.reuse ;  /* 0x00008f0099997a23 */ /* 0x100fe2000001080d */
[----:B------:R-:W-:Y:S01]  /*fe20*/  HMMA.16816.F32 R104, R4, R20, R64 ;  /* 0x000000140468723c */ /* 0x000fe20000001840 */
[----:B------:R-:W-:Y:S01]  /*fe30*/  FFMA.FTZ R170, R217, c[0x0][0x23c], -R13 ;  /* 0x00008f00d9aa7a23 */ /* 0x000fe2000001080d */
[----:B------:R-:W-:Y:S01]  /*fe40*/  MUFU.EX2 R250, R15 ;  /* 0x0000000f00fa7308 */ /* 0x000fe20000000800 */
[----:B------:R-:W-:-:S02]  /*fe50*/  FFMA.FTZ R154, R155, c[0x0][0x23c], -R12 ;  /* 0x00008f009b9a7a23 */ /* 0x000fc4000001080c */
[--C-:B------:R-:W-:Y:S02]  /*fe60*/  FFMA.FTZ R158, R158, c[0x0][0x23c], -R12.reuse ;  /* 0x00008f009e9e7a23 */ /* 0x100fe4000001080c */
[--C-:B------:R-:W-:Y:S01]  /*fe70*/  FFMA.FTZ R160, R160, c[0x0][0x23c], -R12.reuse ;  /* 0x00008f00a0a07a23 */ /* 0x100fe2000001080c */
[C---:B------:R-:W-:Y:S01]  /*fe80*/  HMMA.16816.F32 R92, R4.reuse, R22, R56 ;  /* 0x00000016045c723c */ /* 0x040fe20000001838 */
[--C-:B------:R-:W-:Y:S01]  /*fe90*/  FFMA.FTZ R172, R157, c[0x0][0x23c], -R12.reuse ;  /* 0x00008f009dac7a23 */ /* 0x100fe2000001080c */
[----:B------:R2:W-:Y:S01]  /*fea0*/  MUFU.EX2 R248, R14 ;  /* 0x0000000e00f87308 */ /* 0x0005e20000000800 */
[----:B------:R-:W-:Y:S01]  /*feb0*/  FFMA.FTZ R175, R246, c[0x0][0x23c], -R12 ;  /* 0x00008f00f6af7a23 */ /* 0x000fe2000001080c */
[----:B------:R-:W-:Y:S04]  /*fec0*/  LDSM.16.MT88.4 R20, [R229+0xa000] ;  /* 0x00a00000e514783b */ /* 0x000fe80000004200 */
[----:B------:R-:W-:Y:S01]  /*fed0*/  HMMA.16816.F32 R84, R4, R10, R36 ;  /* 0x0000000a0454723c */ /* 0x000fe20000001824 */
[----:B------:R-:W-:Y:S01]  /*fee0*/  LDSM.16.MT88.4 R8, [R230+0xa000] ;  /* 0x00a00000e608783b */ /* 0x000fe20000004200 */
[----:B------:R-:W-:Y:S01]  /*fef0*/  MOV R44, R72 ;  /* 0x00000048002c7202 */ /* 0x000fe20000000f00 */
[----:B------:R-:W-:Y:S01]  /*ff00*/  IMAD.MOV.U32 R217, RZ, RZ, R73 ;  /* 0x000000ffffd97224 */ /* 0x000fe200078e0049 */
[----:B------:R-:W-:Y:S01]  /*ff10*/  MOV R219, R190 ;  /* 0x000000be00db7202 */ /* 0x000fe20000000f00 */
[----:B------:R3:W4:Y:S01]  /*ff20*/  MUFU.EX2 R249, R28 ;  /* 0x0000001c00f97308 */ /* 0x0007220000000800 */
[----:B------:R-:W-:Y:S01]  /*ff30*/  FADD.FTZ R155, R212, R62 ;  /* 0x0000003ed49b7221 */ /* 0x000fe20000010000 */
[----:B------:R-:W-:Y:S01]  /*ff40*/  MOV R47, R68 ;  /* 0x00000044002f7202 */ /* 0x000fe20000000f00 */
[----:B------:R-:W-:Y:S01]  /*ff50*/  FADD.FTZ R157, R243, R63 ;  /* 0x0000003ff39d7221 */ /* 0x000fe20000010000 */
[----:B------:R1:W5:Y:S04]  /*ff60*/  LDL.LU R246, [R1+0x13c] ;  /* 0x00013c0001f67983 */ /* 0x0003680000300800 */
[----:B--2---:R-:W2:Y:S01]  /*ff70*/  LDSM.16.MT88.4 R12, [R231+0xa000] ;  /* 0x00a00000e70c783b */ /* 0x004ea20000004200 */
[----:B------:R-:W-:-:S02]  /*ff80*/  MOV R39, R74 ;  /* 0x0000004a00277202 */ /* 0x000fc40000000f00 */
[----:B------:R-:W-:Y:S01]  /*ff90*/  MOV R38, R75 ;  /* 0x0000004b00267202 */ /* 0x000fe20000000f00 */
[----:B------:R-:W-:Y:S01]  /*ffa0*/  IMAD.MOV.U32 R190, RZ, RZ, R227 ;  /* 0x000000ffffbe7224 */ /* 0x000fe200078e00e3 */
[C---:B------:R-:W-:Y:S01]  /*ffb0*/  HMMA.16816.F32 R72, R4.reuse, R24, R40 ;  /* 0x000000180448723c */ /* 0x040fe20000001828 */
[----:B------:R-:W-:Y:S01]  /*ffc0*/  IMAD.MOV.U32 R37, RZ, RZ, R226 ;  /* 0x000000ffff257224 */ /* 0x000fe200078e00e2 */
[----:B------:R-:W-:Y:S01]  /*ffd0*/  MOV R36, R225 ;  /* 0x000000e100247202 */ /* 0x000fe20000000f00 */
[----:B------:R-:W-:Y:S01]  /*ffe0*/  MUFU.EX2 R227, R2 ;  /* 0x0000000200e37308 */ /* 0x000fe20000000800 */
[----:B---3--:R-:W-:Y:S01]  /*fff0*/  MOV R28, R219 ;  /* 0x000000db001c7202 */ /* 0x008fe20000000f00 */
[----:B------:R3:W5:Y:S03]  /*10000*/  LDL.LU R245, [R1+0x138] ;  /* 0x0001380001f57983 */ /* 0x0007660000300800 */
[----:B------:R-:W-:Y:S01]  /*10010*/  HMMA.16816.F32 R40, R4, R26, R32 ;  /* 0x0000001a0428723c */ /* 0x000fe20000001820 */
[----:B------:R-:W-:-:S02]  /*10020*/  MOV R212, R189 ;  /* 0x000000bd00d47202 */ /* 0x000fc40000000f00 */
[----:B------:R-:W-:Y:S01]  /*10030*/  MOV R24, R70 ;  /* 0x0000004600187202 */ /* 0x000fe20000000f00 */
[----:B------:R1:W1:Y:S01]  /*10040*/  MUFU.EX2 R226, R0 ;  /* 0x0000000000e27308 */ /* 0x0002620000000800 */
[----:B------:R-:W-:Y:S01]  /*10050*/  IMAD.MOV.U32 R25, RZ, RZ, R221 ;  /* 0x000000ffff197224 */ /* 0x000fe200078e00dd */
[----:B------:R3:W5:Y:S01]  /*10060*/  LDL.LU R244, [R1+0x134] ;  /* 0x0001340001f47983 */ /* 0x0007620000300800 */
[----:B------:R-:W-:-:S05]  /*10070*/  MOV R32, R224 ;  /* 0x000000e000207202 */ /* 0x000fca0000000f00 */
[----:B------:R2:W-:Y:S01]  /*10080*/  MUFU.EX2 R225, R29 ;  /* 0x0000001d00e17308 */ /* 0x0005e20000000800 */
[----:B------:R-:W-:Y:S01]  /*10090*/  IMAD.MOV.U32 R34, RZ, RZ, R60 ;  /* 0x000000ffff227224 */ /* 0x000fe200078e003c */
[----:B------:R-:W-:Y:S02]  /*100a0*/  MOV R33, R216 ;  /* 0x000000d800217202 */ /* 0x000fe40000000f00 */
[----:B------:R-:W-:-:S04]  /*100b0*/  MOV R189, R223 ;  /* 0x000000df00bd7202 */ /* 0x000fc80000000f00 */
[----:B------:R3:W-:Y:S01]  /*100c0*/  MUFU.EX2 R219, R144 ;  /* 0x0000009000db7308 */ /* 0x0007e20000000800 */
[----:B-1----:R-:W-:Y:S02]  /*100d0*/  MOV R0, R190 ;  /* 0x000000be00007202 */ /* 0x002fe40000000f00 */
[----:B------:R-:W-:Y:S02]  /*100e0*/  MOV R35, R61 ;  /* 0x0000003d00237202 */ /* 0x000fe40000000f00 */
[----:B------:R-:W-:Y:S02]  /*100f0*/  MOV R27, R220 ;  /* 0x000000dc001b7202 */ /* 0x000fe40000000f00 */
[----:B----4-:R-:W-:Y:S01]  /*10100*/  F2FP.PACK_AB R4, R250, R249 ;  /* 0x000000f9fa04723e */ /* 0x010fe200000000ff */
[----:B------:R1:W4:Y:S01]  /*10110*/  MUFU.EX2 R224, R30 ;  /* 0x0000001e00e07308 */ /* 0x0003220000000800 */
[----:B------:R-:W-:Y:S01]  /*10120*/  IMAD.MOV.U32 R190, RZ, RZ, R191 ;  /* 0x000000ffffbe7224 */ /* 0x000fe200078e00bf */
[----:B--2---:R-:W-:-:S02]  /*10130*/  MOV R29, R218 ;  /* 0x000000da001d7202 */ /* 0x004fc40000000f00 */
[----:B------:R-:W-:Y:S01]  /*10140*/  F2FP.PACK_AB R6, R247, R248 ;  /* 0x000000f8f706723e */ /* 0x000fe200000000ff */
[----:B------:R-:W-:Y:S01]  /*10150*/  IMAD.MOV.U32 R26, RZ, RZ, R69 ;  /* 0x000000ffff1a7224 */ /* 0x000fe200078e0045 */
[----:B------:R-:W-:Y:S01]  /*10160*/  F2FP.PACK_AB R5, R226, R227 ;  /* 0x000000e3e205723e */ /* 0x000fe200000000ff */
[----:B------:R-:W-:Y:S01]  /*10170*/  IMAD.MOV.U32 R2, RZ, RZ, R71 ;  /* 0x000000ffff027224 */ /* 0x000fe200078e0047 */
[----:B---3--:R-:W-:Y:S01]  /*10180*/  MOV R144, R215 ;  /* 0x000000d700907202 */ /* 0x008fe20000000f00 */
[----:B------:R2:W-:Y:S01]  /*10190*/  MUFU.EX2 R223, R142 ;  /* 0x0000008e00df7308 */ /* 0x0005e20000000800 */
[----:B------:R-:W-:Y:S01]  /*101a0*/  MOV R191, R222 ;  /* 0x000000de00bf7202 */ /* 0x000fe20000000f00 */
[----:B------:R-:W-:Y:S01]  /*101b0*/  FADD.FTZ R24, R24, R157 ;  /* 0x0000009d18187221 */ /* 0x000fe20000010000 */
[----:B------:R3:W5:Y:S01]  /*101c0*/  LDL.LU R243, [R1+0x130] ;  /* 0x0001300001f37983 */ /* 0x0007620000300800 */
[----:B-1----:R-:W-:-:S04]  /*101d0*/  IMAD.MOV.U32 R30, RZ, RZ, R217 ;  /* 0x000000ffff1e7224 */ /* 0x002fc800078e00d9 */
[----:B------:R1:W1:Y:S01]  /*101e0*/  MUFU.EX2 R220, R143 ;  /* 0x0000008f00dc7308 */ /* 0x0002620000000800 */
[----:B----4-:R-:W-:-:S07]  /*101f0*/  F2FP.PACK_AB R7, R224, R225 ;  /* 0x000000e1e007723e */ /* 0x010fce00000000ff */
[----:B------:R-:W-:Y:S01]  /*10200*/  MUFU.EX2 R218, R146 ;  /* 0x0000009200da7308 */ /* 0x000fe20000000800 */
[----:B--2---:R-:W-:Y:S01]  /*10210*/  IMAD.MOV.U32 R142, RZ, RZ, R144 ;  /* 0x000000ffff8e7224 */ /* 0x004fe200078e0090 */
[----:B------:R-:W-:-:S06]  /*10220*/  MOV R144, R32 ;  /* 0x0000002000907202 */ /* 0x000fcc0000000f00 */
[----:B------:R-:W-:Y:S01]  /*10230*/  MUFU.EX2 R216, R151 ;  /* 0x0000009700d87308 */ /* 0x000fe20000000800 */
[----:B-1----:R-:W-:Y:S01]  /*10240*/  MOV R143, R30 ;  /* 0x0000001e008f7202 */ /* 0x002fe20000000f00 */
[----:B------:R-:W-:Y:S01]  /*10250*/  IMAD.MOV.U32 R30, RZ, RZ, R33 ;  /* 0x000000ffff1e7224 */ /* 0x000fe200078e0021 */
[----:B------:R-:W-:Y:S01]  /*10260*/  MOV R32, R34 ;  /* 0x0000002200207202 */ /* 0x000fe20000000f00 */
[----:B------:R-:W-:Y:S01]  /*10270*/  IMAD.MOV.U32 R34, RZ, RZ, R36 ;  /* 0x000000ffff227224 */ /* 0x000fe200078e0024 */
[----:B------:R-:W-:-:S03]  /*10280*/  MOV R33, R35 ;  /* 0x0000002300217202 */ /* 0x000fc60000000f00 */
[----:B------:R-:W-:Y:S01]  /*10290*/  MUFU.EX2 R221, R147 ;  /* 0x0000009300dd7308 */ /* 0x000fe20000000800 */
[----:B------:R-:W-:Y:S01]  /*102a0*/  MOV R35, R37 ;  /* 0x0000002500237202 */ /* 0x000fe20000000f00 */
[----:B------:R-:W-:Y:S01]  /*102b0*/  IMAD.MOV.U32 R37, RZ, RZ, R39 ;  /* 0x000000ffff257224 */ /* 0x000fe200078e0027 */
[----:B------:R-:W-:Y:S01]  /*102c0*/  MOV R36, R38 ;  /* 0x0000002600247202 */ /* 0x000fe20000000f00 */
[----:B------:R-:W-:Y:S01]  /*102d0*/  FADD.FTZ R2, R2, R140 ;  /* 0x0000008c02027221 */ /* 0x000fe20000010000 */
[----:B------:R3:W5:Y:S03]  /*102e0*/  LDL.LU R242, [R1+0x12c] ;  /* 0x00012c0001f27983 */ /* 0x0007660000300800 */
[----:B------:R1:W-:Y:S01]  /*102f0*/  MUFU.EX2 R222, R145 ;  /* 0x0000009100de7308 */ /* 0x0003e20000000800 */
[----:B------:R-:W-:Y:S01]  /*10300*/  MOV R38, R44 ;  /* 0x0000002c00267202 */ /* 0x000fe20000000f00 */
[----:B------:R-:W-:Y:S01]  /*10310*/  IMAD.MOV.U32 R44, RZ, RZ, R46 ;  /* 0x000000ffff2c7224 */ /* 0x000fe200078e002e */
[----:B------:R-:W-:-:S05]  /*10320*/  MOV R39, R45 ;  /* 0x0000002d00277202 */ /* 0x000fca0000000f00 */
[----:B------:R-:W2:Y:S01]  /*10330*/  MUFU.EX2 R217, R149 ;  /* 0x0000009500d97308 */ /* 0x000ea20000000800 */
[----:B------:R-:W-:Y:S01]  /*10340*/  HMMA.16816.F32 R68, R4, R16, R96 ;  /* 0x000000100444723c */ /* 0x000fe20000001860 */
[----:B------:R-:W-:-:S06]  /*10350*/  MOV R45, R3 ;  /* 0x00000003002d7202 */ /* 0x000fcc0000000f00 */
[----:B------:R-:W4:Y:S01]  /*10360*/  MUFU.EX2 R215, R156 ;  /* 0x0000009c00d77308 */ /* 0x000f220000000800 */
[----:B------:R-:W-:Y:S01]  /*10370*/  MOV R46, R240 ;  /* 0x000000f0002e7202 */ /* 0x000fe20000000f00 */
[----:B-1----:R-:W-:Y:S01]  /*10380*/  IMAD.MOV.U32 R145, RZ, RZ, R142 ;  /* 0x000000ffff917224 */ /* 0x002fe200078e008e */
        /* <DEDUP_REMOVED lines=10> */
[----:B------:R-:W-:-:S05]  /*10430*/  MOV R30, R36 ;  /* 0x00000024001e7202 */ /* 0x000fca0000000f00 */
[----:B------:R-:W-:Y:S01]  /*10440*/  HMMA.16816.F32 R60, R4, R12, R128 ;  /* 0x0000000c043c723c */ /* 0x000fe20000001880 */
[----:B------:R-:W-:Y:S01]  /*10450*/  MOV R33, R38 ;  /* 0x0000002600217202 */ /* 0x000fe20000000f00 */
[----:B------:R-:W-:Y:S01]  /*10460*/  IMAD.MOV.U32 R38, RZ, RZ, R47 ;  /* 0x000000ffff267224 */ /* 0x000fe200078e002f */
[----:B------:R-:W-:-:S05]  /*10470*/  MOV R34, R39 ;  /* 0x0000002700227202 */ /* 0x000fca0000000f00 */
[----:B------:R-:W-:Y:S01]  /*10480*/  HMMA.16816.F32 R56, R4, R14, R124 ;  /* 0x0000000e0438723c */ /* 0x000fe2000000187c */
[----:B------:R-:W-:-:S07]  /*10490*/  MOV R36, R45 ;  /* 0x0000002d00247202 */ /* 0x000fce0000000f00 */
[----:B------:R-:W-:Y:S01]  /*104a0*/  HMMA.16816.F32 R52, R4, R20, R120 ;  /* 0x000000140434723c */ /* 0x000fe20000001878 */
[----:B------:R-:W-:-:S07]  /*104b0*/  MOV R37, R46 ;  /* 0x0000002e00257202 */ /* 0x000fce0000000f00 */
        /* <DEDUP_REMOVED lines=8> */
[C---:B------:R-:W-:Y:S01]  /*10540*/  HMMA.16816.F32 R44, R4.reuse, R8, R132 ;  /* 0x00000008042c723c */ /* 0x040fe20000001884 */
[----:B------:R-:W-:Y:S01]  /*10550*/  MOV R144, R36 ;  /* 0x0000002400907202 */ /* 0x000fe20000000f00 */
[----:B------:R-:W-:Y:S01]  /*10560*/  FADD.FTZ R2, R197, R2 ;  /* 0x00000002c5027221 */ /* 0x000fe20000010000 */
[----:B------:R-:W-:Y:S01]  /*10570*/  MOV R30, R37 ;  /* 0x00000025001e7202 */ /* 0x000fe20000000f00 */
[----:B------:R-:W-:Y:S01]  /*10580*/  MUFU.EX2 R137, R137 ;  /* 0x0000008900897308 */ /* 0x000fe20000000800 */
[----:B------:R-:W-:Y:S01]  /*10590*/  MOV R33, R39 ;  /* 0x0000002700217202 */ /* 0x000fe20000000f00 */
[----:B------:R3:W5:Y:S02]  /*105a0*/  LDL.LU R241, [R1+0x128] ;  /* 0x0001280001f17983 */ /* 0x0007640000300800 */
[----:B------:R-:W-:Y:S01]  /*105b0*/  HMMA.16816.F32 R36, R4, R10, R112 ;  /* 0x0000000a0424723c */ /* 0x000fe20000001870 */
[----:B------:R-:W-:Y:S01]  /*105c0*/  MOV R121, R145 ;  /* 0x0000009100797202 */ /* 0x000fe20000000f00 */
[----:B------:R-:W-:Y:S01]  /*105d0*/  IMAD.MOV.U32 R145, RZ, RZ, R35 ;  /* 0x000000ffff917224 */ /* 0x000fe200078e0023 */
[----:B------:R-:W-:Y:S01]  /*105e0*/  MOV R103, R34 ;  /* 0x0000002200677202 */ /* 0x000fe20000000f00 */
[----:B------:R-:W-:Y:S01]  /*105f0*/  IMAD.MOV.U32 R128, RZ, RZ, R96 ;  /* 0x000000ffff807224 */ /* 0x000fe200078e0060 */
[----:B------:R-:W-:Y:S01]  /*10600*/  MOV R129, R97 ;  /* 0x0000006100817202 */ /* 0x000fe20000000f00 */
[----:B------:R-:W-:Y:S01]  /*10610*/  IMAD.MOV.U32 R131, RZ, RZ, R99 ;  /* 0x000000ffff837224 */ /* 0x000fe200078e0063 */
[----:B------:R-:W-:Y:S01]  /*10620*/  F2FP.PACK_AB R4, R220, R219 ;  /* 0x000000dbdc04723e */ /* 0x000fe200000000ff */
[----:B------:R-:W-:Y:S01]  /*10630*/  FADD.FTZ R3, R214, R155 ;  /* 0x0000009bd6037221 */ /* 0x000fe20000010000 */
[----:B--2---:R-:W-:-:S02]  /*10640*/  F2FP.PACK_AB R5, R217, R218 ;  /* 0x000000dad905723e */ /* 0x004fc400000000ff */
[----:B------:R-:W-:Y:S01]  /*10650*/  MOV R130, R98 ;  /* 0x0000006200827202 */ /* 0x000fe20000000f00 */
[----:B------:R-:W-:Y:S01]  /*10660*/  FADD.FTZ R0, R196, R0 ;  /* 0x00000000c4007221 */ /* 0x000fe20000010000 */
[----:B------:R-:W-:Y:S01]  /*10670*/  F2FP.PACK_AB R6, R222, R223 ;  /* 0x000000dfde06723e */ /* 0x000fe200000000ff */
[----:B------:R-:W-:Y:S01]  /*10680*/  IMAD.MOV.U32 R141, RZ, RZ, R147 ;  /* 0x000000ffff8d7224 */ /* 0x000fe200078e0093 */
[----:B----4-:R-:W-:Y:S01]  /*10690*/  F2FP.PACK_AB R7, R215, R216 ;  /* 0x000000d8d707723e */ /* 0x010fe200000000ff */
[----:B------:R-:W-:Y:S01]  /*106a0*/  IMAD.MOV.U32 R35, RZ, RZ, R185 ;  /* 0x000000ffff237224 */ /* 0x000fe200078e00b9 */
[----:B------:R-:W-:Y:S01]  /*106b0*/  MOV R34, R212 ;  /* 0x000000d400227202 */ /* 0x000fe20000000f00 */
[----:B------:R-:W-:Y:S01]  /*106c0*/  IMAD.MOV.U32 R157, RZ, RZ, R144 ;  /* 0x000000ffff9d7224 */ /* 0x000fe200078e0090 */
[----:B------:R-:W-:Y:S01]  /*106d0*/  MOV R155, R145 ;  /* 0x00000091009b7202 */ /* 0x000fe20000000f00 */
[----:B------:R1:W-:Y:S01]  /*106e0*/  MUFU.EX2 R214, R31 ;  /* 0x0000001f00d67308 */ /* 0x0003e20000000800 */
[----:B------:R-:W-:Y:S01]  /*106f0*/  FADD.FTZ R120, R238, R24 ;  /* 0x00000018ee787221 */ /* 0x000fe20000010000 */
[----:B------:R-:W-:Y:S01]  /*10700*/  HMMA.16816.F32 R96, R4, R16, R104 ;  /* 0x000000100460723c */ /* 0x000fe20000001868 */
[----:B------:R-:W-:Y:S01]  /*10710*/  MOV R197, R26 ;  /* 0x0000001a00c57202 */ /* 0x000fe20000000f00 */
[----:B------:R-:W-:Y:S01]  /*10720*/  IMAD.MOV.U32 R147, RZ, RZ, R33 ;  /* 0x000000ffff937224 */ /* 0x000fe200078e0021 */
[----:B------:R-:W-:-:S02]  /*10730*/  MOV R196, R27 ;  /* 0x0000001b00c47202 */ /* 0x000fc40000000f00 */
[----:B------:R-:W-:Y:S01]  /*10740*/  MOV R146, R32 ;  /* 0x0000002000927202 */ /* 0x000fe20000000f00 */
[----:B------:R-:W-:Y:S01]  /*10750*/  MUFU.EX2 R133, R110 ;  /* 0x0000006e00857308 */ /* 0x000fe20000000800 */
[----:B------:R-:W-:Y:S01]  /*10760*/  MOV R156, R30 ;  /* 0x0000001e009c7202 */ /* 0x000fe20000000f00 */
[----:B------:R-:W-:Y:S01]  /*10770*/  HMMA.16816.F32 R92, R4, R18, R92 ;  /* 0x00000012045c723c */ /* 0x000fe2000000185c */
[----:B------:R-:W-:-:S05]  /*10780*/  MOV R145, R34 ;  /* 0x0000002200917202 */ /* 0x000fca0000000f00 */
[----:B------:R-:W-:Y:S01]  /*10790*/  MUFU.EX2 R132, R111 ;  /* 0x0000006f00847308 */ /* 0x000fe20000000800 */
[----:B------:R-:W-:Y:S01]  /*107a0*/  IMAD.MOV.U32 R18, RZ, RZ, R25 ;  /* 0x000000ffff127224 */ /* 0x000fe200078e0019 */
[----:B------:R-:W-:Y:S01]  /*107b0*/  HMMA.16816.F32 R104, R4, R12, R88 ;  /* 0x0000000c0468723c */ /* 0x000fe20000001858 */
[----:B------:R-:W-:Y:S01]  /*107c0*/  MOV R144, R35 ;  /* 0x0000002300907202 */ /* 0x000fe20000000f00 */
[----:B------:R-:W-:Y:S01]  /*107d0*/  LDSM.16.MT88.4 R24, [R231+0xa800] ;  /* 0x00a80000e718783b */ /* 0x000fe20000004200 */
[----:B------:R-:W-:-:S03]  /*107e0*/  MOV R17, R28 ;  /* 0x0000001c00117202 */ /* 0x000fc60000000f00 */
[----:B------:R-:W-:Y:S02]  /*107f0*/  LDSM.16.MT88.4 R32, [R229+0xa800] ;  /* 0x00a80000e520783b */ /* 0x000fe40000004200 */
[C---:B------:R-:W-:Y:S02]  /*10800*/  HMMA.16816.F32 R116, R4.reuse, R14, R76 ;  /* 0x0000000e0474723c */ /* 0x040fe4000000184c */
[----:B------:R-:W2:Y:S01]  /*10810*/  LDSM.16.MT88.4 R12, [R228+0xa800] ;  /* 0x00a80000e40c783b */ /* 0x000ea20000004200 */
[----:B------:R-:W-:Y:S08]  /*10820*/  MUFU.EX2 R138, R138 ;  /* 0x0000008a008a7308 */ /* 0x000ff00000000800 */
[----:B------:R-:W-:Y:S01]  /*10830*/  MUFU.EX2 R127, R164 ;  /* 0x000000a4007f7308 */ /* 0x000fe20000000800 */
[----:B------:R-:W-:Y:S07]  /*10840*/  HMMA.16816.F32 R112, R4, R20, R80 ;  /* 0x000000140470723c */ /* 0x000fee0000001850 */
[----:B------:R-:W-:Y:S01]  /*10850*/  MUFU.EX2 R126, R165 ;  /* 0x000000a5007e7308 */ /* 0x000fe20000000800 */
[----:B------:R-:W-:Y:S01]  /*10860*/  IMAD.MOV.U32 R20, RZ, RZ, R29 ;  /* 0x000000ffff147224 */ /* 0x000fe200078e001d */
[----:B------:R3:W5:Y:S04]  /*10870*/  LDL.LU R240, [R1+0x124] ;  /* 0x0001240001f07983 */ /* 0x0007680000300800 */
[----:B-1----:R-:W1:Y:S01]  /*10880*/  LDSM.16.MT88.4 R28, [R230+0xa800] ;  /* 0x00a80000e61c783b */ /* 0x002e620000004200 */
[----:B------:R-:W-:Y:S01]  /*10890*/  FADD.FTZ R3, R213, R3 ;  /* 0x00000003d5037221 */ /* 0x000fe20000010000 */
[----:B------:R-:W-:Y:S01]  /*108a0*/  MOV R140, R131 ;  /* 0x00000083008c7202 */ /* 0x000fe20000000f00 */
[----:B------:R-:W4:Y:S01]  /*108b0*/  MUFU.EX2 R213, R108 ;  /* 0x0000006c00d57308 */ /* 0x000f220000000800 */
[----:B------:R-:W-:-:S07]  /*108c0*/  MOV R151, R130 ;  /* 0x0000008200977202 */ /* 0x000fce0000000f00 */
[----:B------:R1:W-:Y:S01]  /*108d0*/  MUFU.EX2 R212, R109 ;  /* 0x0000006d00d47308 */ /* 0x0003e20000000800 */
[----:B------:R-:W-:Y:S01]  /*108e0*/  MOV R19, R128 ;  /* 0x0000008000137202 */ /* 0x000fe20000000f00 */
[----:B------:R-:W-:Y:S01]  /*108f0*/  IMAD.MOV.U32 R149, RZ, RZ, R129 ;  /* 0x000000ffff957224 */ /* 0x000fe200078e0081 */
[----:B------:R-:W-:Y:S02]  /*10900*/  MOV R21, R100 ;  /* 0x0000006400157202 */ /* 0x000fe40000000f00 */
[----:B------:R-:W-:-:S03]  /*10910*/  MOV R16, R188 ;  /* 0x000000bc00107202 */ /* 0x000fc60000000f00 */
[----:B------:R-:W-:Y:S01]  /*10920*/  MUFU.EX2 R125, R166 ;  /* 0x000000a6007d7308 */ /* 0x000fe20000000800 */
[----:B------:R-:W-:Y:S07]  /*10930*/  HMMA.16816.F32 R88, R4, R10, R40 ;  /* 0x0000000a0458723c */ /* 0x000fee0000001828 */
[----:B------:R-:W-:Y:S01]  /*10940*/  MUFU.EX2 R124, R167 ;  /* 0x000000a7007c7308 */ /* 0x000fe20000000800 */
[----:B------:R-:W-:Y:S01]  /*10950*/  IMAD.MOV.U32 R134, RZ, RZ, R102 ;  /* 0x000000ffff867224 */ /* 0x000fe200078e0066 */
[----:B------:R-:W-:Y:S01]  /*10960*/  MOV R135, R103 ;  /* 0x0000006700877202 */ /* 0x000fe20000000f00 */
[----:B------:R-:W-:-:S05]  /*10970*/  FADD.FTZ R0, R234, R0 ;  /* 0x00000000ea007221 */ /* 0x000fca0000010000 */
[----:B------:R-:W-:Y:S08]  /*10980*/  MUFU.EX2 R123, R148 ;  /* 0x00000094007b7308 */ /* 0x000ff00000000800 */
[----:B------:R-:W-:Y:S01]  /*10990*/  MUFU.EX2 R122, R150 ;  /* 0x00000096007a7308 */ /* 0x000fe20000000800 */
[----:B------:R-:W-:Y:S01]  /*109a0*/  MOV R185, R237 ;  /* 0x000000ed00b97202 */ /* 0x000fe20000000f00 */
[----:B------:R3:W5:Y:S06]  /*109b0*/  LDL.LU R239, [R1+0x120] ;  /* 0x0001200001ef7983 */ /* 0x00076c0000300800 */
[----:B------:R-:W2:Y:S01]  /*109c0*/  MUFU.EX2 R131, R136 ;  /* 0x0000008800837308 */ /* 0x000ea20000000800 */
[----:B-1----:R-:W-:Y:S07]  /*109d0*/  HMMA.16816.F32 R108, R4, R22, R84 ;  /* 0x00000016046c723c */ /* 0x002fee0000001854 */
[----:B------:R1:W1:Y:S01]  /*109e0*/  MUFU.EX2 R130, R161 ;  /* 0x000000a100827308 */ /* 0x0002620000000800 */
[----:B------:R-:W-:Y:S01]  /*109f0*/  IMAD.MOV.U32 R22, RZ, RZ, R189 ;  /* 0x000000ffff167224 */ /* 0x000fe200078e00bd */
[----:B------:R-:W-:-:S06]  /*10a00*/  MOV R23, R190 ;  /* 0x000000be00177202 */ /* 0x000fcc0000000f00 */
[----:B------:R2:W-:Y:S08]  /*10a10*/  MUFU.EX2 R129, R162 ;  /* 0x000000a200817308 */ /* 0x0005f00000000800 */
[----:B------:R2:W2:Y:S01]  /*10a20*/  MUFU.EX2 R128, R163 ;  /* 0x000000a300807308 */ /* 0x0004a20000000800 */
[----:B-1----:R-:W-:Y:S01]  /*10a30*/  MOV R161, R191 ;  /* 0x000000bf00a17202 */ /* 0x002fe20000000f00 */
[----:B------:R-:W-:Y:S01]  /*10a40*/  IMAD.MOV.U32 R148, RZ, RZ, R17 ;  /* 0x000000ffff947224 */ /* 0x000fe200078e0011 */
[----:B------:R-:W-:Y:S01]  /*10a50*/  HMMA.16816.F32 R188, R4, R8, R72 ;  /* 0x0000000804bc723c */ /* 0x000fe20000001848 */
[----:B------:R-:W-:Y:S01]  /*10a60*/  FADD.FTZ R3, R236, R3 ;  /* 0x00000003ec037221 */ /* 0x000fe20000010000 */
[----:B------:R3:W5:Y:S05]  /*10a70*/  LDL.LU R238, [R1+0x11c] ;  /* 0x00011c0001ee7983 */ /* 0x00076a0000300800 */
[----:B------:R-:W-:Y:S01]  /*10a80*/  FADD.FTZ R8, R161, R120 ;  /* 0x00000078a1087221 */ /* 0x000fe20000010000 */
[----:B------:R-:W-:Y:S01]  /*10a90*/  MOV R161, R23 ;  /* 0x0000001700a17202 */ /* 0x000fe20000000f00 */
[----:B------:R-:W-:Y:S01]  /*10aa0*/  IMAD.MOV.U32 R9, RZ, RZ, R22 ;  /* 0x000000ffff097224 */ /* 0x000fe200078e0016 */
[----:B------:R-:W-:Y:S01]  /*10ab0*/  MOV R22, R20 ;  /* 0x0000001400167202 */ /* 0x000fe20000000f00 */
[----:B------:R-:W-:Y:S01]  /*10ac0*/  IMAD.MOV.U32 R23, RZ, RZ, R21 ;  /* 0x000000ffff177224 */ /* 0x000fe200078e0015 */
[----:B----4-:R-:W-:-:S02]  /*10ad0*/  F2FP.PACK_AB R4, R213, R214 ;  /* 0x000000d6d504723e */ /* 0x010fc400000000ff */
[----:B--2---:R-:W-:Y:S02]  /*10ae0*/  F2FP.PACK_AB R5, R131, R132 ;  /* 0x000000848305723e */ /* 0x004fe400000000ff */
[----:B------:R-:W-:Y:S02]  /*10af0*/  F2FP.PACK_AB R6, R133, R212 ;  /* 0x000000d48506723e */ /* 0x000fe400000000ff */
[----:B------:R-:W-:Y:S01]  /*10b00*/  F2FP.PACK_AB R7, R138, R137 ;  /* 0x000000898a07723e */ /* 0x000fe200000000ff */
[----:B------:R-:W-:Y:S01]  /*10b10*/  FADD.FTZ R2, R9, R2 ;  /* 0x0000000209027221 */ /* 0x000fe20000010000 */
[----:B------:R-:W-:Y:S01]  /*10b20*/  MOV R20, R18 ;  /* 0x0000001200147202 */ /* 0x000fe20000000f00 */
[----:B------:R-:W-:Y:S01]  /*10b30*/  IMAD.MOV.U32 R18, RZ, RZ, R121 ;  /* 0x000000ffff127224 */ /* 0x000fe200078e0079 */
[----:B------:R-:W-:Y:S02]  /*10b40*/  MOV R21, R19 ;  /* 0x0000001300157202 */ /* 0x000fe40000000f00 */
[----:B------:R-:W-:Y:S01]  /*10b50*/  MOV R136, R101 ;  /* 0x0000006500887202 */ /* 0x000fe20000000f00 */
[----:B------:R-:W-:Y:S01]  /*10b60*/  FADD.FTZ R3, R232, R3 ;  /* 0x00000003e8037221 */ /* 0x000fe20000010000 */
[----:B------:R-:W-:Y:S01]  /*10b70*/  MOV R9, R161 ;  /* 0x000000a100097202 */ /* 0x000fe20000000f00 */
[----:B------:R-:W-:Y:S01]  /*10b80*/  IMAD.MOV.U32 R161, RZ, RZ, R22 ;  /* 0x000000ffffa17224 */ /* 0x000fe200078e0016 */
[----:B------:R-:W-:Y:S01]  /*10b90*/  MOV R19, R235 ;  /* 0x000000eb00137202 */ /* 0x000fe20000000f00 */
[----:B------:R3:W5:Y:S01]  /*10ba0*/  LDL.LU R237, [R1+0x118] ;  /* 0x0001180001ed7983 */ /* 0x0007620000300800 */
[----:B------:R-:W-:Y:S01]  /*10bb0*/  MOV R22, R23 ;  /* 0x0000001700167202 */ /* 0x000fe20000000f00 */
[----:B------:R-:W-:Y:S01]  /*10bc0*/  HMMA.16816.F32 R100, R4, R12, R68 ;  /* 0x0000000c0464723c */ /* 0x000fe20000001844 */
[----:B------:R-:W-:Y:S01]  /*10bd0*/  MOV R23, R20 ;  /* 0x0000001400177202 */ /* 0x000fe20000000f00 */
[----:B------:R-:W-:Y:S01]  /*10be0*/  IMAD.MOV.U32 R20, RZ, RZ, R21 ;  /* 0x000000ffff147224 */ /* 0x000fe200078e0015 */
[----:B------:R-:W-:-:S05]  /*10bf0*/  MOV R21, R18 ;  /* 0x0000001200157202 */ /* 0x000fca0000000f00 */
[----:B------:R-:W-:Y:S01]  /*10c00*/  HMMA.16816.F32 R84, R4, R14, R64 ;  /* 0x0000000e0454723c */ /* 0x000fe20000001840 */
[----:B------:R-:W-:Y:S01]  /*10c10*/  MOV R18, R19 ;  /* 0x0000001300127202 */ /* 0x000fe20000000f00 */
[----:B------:R-:W-:Y:S01]  /*10c20*/  IMAD.MOV.U32 R19, RZ, RZ, R16 ;  /* 0x000000ffff137224 */ /* 0x000fe200078e0010 */
[----:B------:R-:W-:-:S05]  /*10c30*/  MOV R16, R139 ;  /* 0x0000008b00107202 */ /* 0x000fca0000000f00 */
[----:B------:R-:W-:Y:S01]  /*10c40*/  HMMA.16816.F32 R80, R4, R24, R60 ;  /* 0x000000180450723c */ /* 0x000fe2000000183c */
[----:B------:R-:W-:-:S07]  /*10c50*/  FADD.FTZ R0, R161, R0 ;  /* 0x00000000a1007221 */ /* 0x000fce0000010000 */
[C---:B------:R-:W-:Y:S08]  /*10c60*/  HMMA.16816.F32 R76, R4.reuse, R26, R56 ;  /* 0x0000001a044c723c */ /* 0x040ff00000001838 */
[C---:B------:R-:W-:Y:S08]  /*10c70*/  HMMA.16816.F32 R72, R4.reuse, R32, R52 ;  /* 0x000000200448723c */ /* 0x040ff00000001834 */
[C---:B------:R-:W-:Y:S01]  /*10c80*/  HMMA.16816.F32 R40, R4.reuse, R30, R36 ;  /* 0x0000001e0428723c */ /* 0x040fe20000001824 */
[----:B------:R-:W-:Y:S01]  /*10c90*/  FADD.FTZ R2, R9, R2 ;  /* 0x0000000209027221 */ /* 0x000fe20000010000 */
[----:B------:R-:W-:Y:S01]  /*10ca0*/  MUFU.EX2 R121, R152 ;  /* 0x0000009800797308 */ /* 0x000fe20000000800 */
[----:B------:R3:W5:Y:S05]  /*10cb0*/  LDL.LU R236, [R1+0x114] ;  /* 0x0001140001ec7983 */ /* 0x00076a0000300800 */
[C---:B------:R-:W-:Y:S08]  /*10cc0*/  HMMA.16816.F32 R68, R4.reuse, R34, R48 ;  /* 0x000000220444723c */ /* 0x040ff00000001830 */
[----:B------:R-:W-:Y:S01]  /*10cd0*/  HMMA.16816.F32 R64, R4, R28, R44 ;  /* 0x0000001c0440723c */ /* 0x000fe2000000182c */
[----:B------:R-:W-:Y:S01]  /*10ce0*/  FADD.FTZ R60, R233, R8 ;  /* 0x00000008e93c7221 */ /* 0x000fe20000010000 */
[----:B------:R-:W-:Y:S01]  /*10cf0*/  MOV R162, R22 ;  /* 0x0000001600a27202 */ /* 0x000fe20000000f00 */
[----:B------:R-:W-:Y:S01]  /*10d00*/  IMAD.MOV.U32 R161, RZ, RZ, R23 ;  /* 0x000000ffffa17224 */ /* 0x000fe200078e0017 */
[----:B------:R-:W-:Y:S01]  /*10d10*/  MOV R163, R20 ;  /* 0x0000001400a37202 */ /* 0x000fe20000000f00 */
[----:B------:R-:W-:Y:S01]  /*10d20*/  IMAD.MOV.U32 R165, RZ, RZ, R18 ;  /* 0x000000ffffa57224 */ /* 0x000fe200078e0012 */
[----:B------:R-:W-:Y:S01]  /*10d30*/  MOV R164, R21 ;  /* 0x0000001500a47202 */ /* 0x000fe20000000f00 */
[----:B------:R-:W-:Y:S01]  /*10d40*/  LDSM.16.MT88.4 R8, [R230+0xb000] ;  /* 0x00b00000e608783b */ /* 0x000fe20000004200 */
[----:B------:R-:W-:-:S02]  /*10d50*/  F2FP.PACK_AB R4, R130, R221 ;  /* 0x000000dd8204723e */ /* 0x000fc400000000ff */
[----:B------:R-:W-:Y:S01]  /*10d60*/  F2FP.PACK_AB R5, R126, R127 ;  /* 0x0000007f7e05723e */ /* 0x000fe200000000ff */
[----:B------:R-:W1:Y:S01]  /*10d70*/  LDSM.16.MT88.4 R20, [R228+0xb000] ;  /* 0x00b00000e414783b */ /* 0x000e620000004200 */
[----:B------:R-:W-:Y:S02]  /*10d80*/  F2FP.PACK_AB R6, R128, R129 ;  /* 0x000000818006723e */ /* 0x000fe400000000ff */
[----:B------:R-:W-:Y:S02]  /*10d90*/  F2FP.PACK_AB R7, R124, R125 ;  /* 0x0000007d7c07723e */ /* 0x000fe400000000ff */
[----:B------:R-:W-:Y:S02]  /*10da0*/  MOV R166, R19 ;  /* 0x0000001300a67202 */ /* 0x000fe40000000f00 */
[----:B------:R-:W-:Y:S01]  /*10db0*/  MOV R167, R16 ;  /* 0x0000001000a77202 */ /* 0x000fe20000000f00 */
[----:B------:R-:W-:Y:S01]  /*10dc0*/  MUFU.EX2 R120, R153 ;  /* 0x0000009900787308 */ /* 0x000fe20000000800 */
[----:B------:R-:W2:Y:S01]  /*10dd0*/  LDSM.16.MT88.4 R16, [R231+0xb000] ;  /* 0x00b00000e710783b */ /* 0x000ea20000004200 */
[C---:B------:R-:W-:Y:S03]  /*10de0*/  HMMA.16816.F32 R56, R4.reuse, R12, R96 ;  /* 0x0000000c0438723c */ /* 0x040fe60000001860 */
[----:B------:R3:W5:Y:S05]  /*10df0*/  LDL.LU R235, [R1+0x110] ;  /* 0x0001100001eb7983 */ /* 0x00076a0000300800 */
[C---:B------:R-:W-:Y:S01]  /*10e00*/  HMMA.16816.F32 R52, R4.reuse, R14, R92 ;  /* 0x0000000e0434723c */ /* 0x040fe2000000185c */
[----:B------:R-:W4:Y:S01]  /*10e10*/  LDSM.16.MT88.4 R12, [R229+0xb000] ;  /* 0x00b00000e50c783b */ /* 0x000f220000004200 */
[----:B------:R-:W-:Y:S06]  /*10e20*/  MUFU.EX2 R96, R154 ;  /* 0x0000009a00607308 */ /* 0x000fec0000000800 */
[C---:B------:R-:W-:Y:S02]  /*10e30*/  HMMA.16816.F32 R36, R4.reuse, R32, R112 ;  /* 0x000000200424723c */ /* 0x040fe40000001870 */
[----:B------:R-:W-:Y:S06]  /*10e40*/  MUFU.EX2 R63, R180 ;  /* 0x000000b4003f7308 */ /* 0x000fec0000000800 */
[C---:B------:R-:W-:Y:S02]  /*10e50*/  HMMA.16816.F32 R188, R4.reuse, R28, R188 ;  /* 0x0000001c04bc723c */ /* 0x040fe400000018bc */
[----:B------:R-:W-:Y:S06]  /*10e60*/  MUFU.EX2 R62, R182 ;  /* 0x000000b6003e7308 */ /* 0x000fec0000000800 */
[C---:B------:R-:W-:Y:S02]  /*10e70*/  HMMA.16816.F32 R48, R4.reuse, R24, R104 ;  /* 0x000000180430723c */ /* 0x040fe40000001868 */
[----:B------:R-:W-:Y:S06]  /*10e80*/  MUFU.EX2 R61, R183 ;  /* 0x000000b7003d7308 */ /* 0x000fec0000000800 */
[----:B------:R-:W-:Y:S01]  /*10e90*/  HMMA.16816.F32 R44, R4, R26, R116 ;  /* 0x0000001a042c723c */ /* 0x000fe20000001874 */
[----:B------:R-:W-:Y:S01]  /*10ea0*/  FADD.FTZ R3, R167, R3 ;  /* 0x00000003a7037221 */ /* 0x000fe20000010000 */
[----:B------:R-:W1:Y:S01]  /*10eb0*/  MUFU.EX2 R95, R158 ;  /* 0x0000009e005f7308 */ /* 0x000e620000000800 */
[----:B------:R-:W-:-:S02]  /*10ec0*/  FADD.FTZ R2, R166, R2 ;  /* 0x00000002a6027221 */ /* 0x000fc40000010000 */
[----:B------:R-:W-:Y:S01]  /*10ed0*/  FADD.FTZ R0, R165, R0 ;  /* 0x00000000a5007221 */ /* 0x000fe20000010000 */
[----:B------:R-:W-:Y:S02]  /*10ee0*/  MOV R97, R143 ;  /* 0x0000008f00617202 */ /* 0x000fe40000000f00 */
[----:B------:R-:W-:Y:S01]  /*10ef0*/  MOV R98, R142 ;  /* 0x0000008e00627202 */ /* 0x000fe20000000f00 */
[----:B------:R-:W-:Y:S01]  /*10f00*/  IMAD.MOV.U32 R99, RZ, RZ, R149 ;  /* 0x000000ffff637224 */ /* 0x000fe200078e0095 */
[----:B------:R1:W-:Y:S01]  /*10f10*/  MUFU.EX2 R94, R159 ;  /* 0x0000009f005e7308 */ /* 0x0003e20000000800 */
[C---:B------:R-:W-:Y:S01]  /*10f20*/  HMMA.16816.F32 R32, R4.reuse, R34, R108 ;  /* 0x000000220420723c */ /* 0x040fe2000000186c */
[----:B------:R3:W5:Y:S06]  /*10f30*/  LDL.LU R234, [R1+0x10c] ;  /* 0x00010c0001ea7983 */ /* 0x00076c0000300800 */
[----:B------:R-:W1:Y:S01]  /*10f40*/  MUFU.EX2 R93, R160 ;  /* 0x000000a0005d7308 */ /* 0x000e620000000800 */
[----:B------:R-:W-:Y:S07]  /*10f50*/  HMMA.16816.F32 R28, R4, R30, R88 ;  /* 0x0000001e041c723c */ /* 0x000fee0000001858 */
[----:B------:R-:W-:Y:S01]  /*10f60*/  MUFU.EX2 R92, R176 ;  /* 0x000000b0005c7308 */ /* 0x000fe20000000800 */
[----:B------:R-:W-:Y:S01]  /*10f70*/  FADD.FTZ R24, R148, R60 ;  /* 0x0000003c94187221 */ /* 0x000fe20000010000 */
[----:B------:R-:W-:Y:S01]  /*10f80*/  MOV R167, R144 ;  /* 0x0000009000a77202 */ /* 0x000fe20000000f00 */
[----:B------:R-:W-:Y:S01]  /*10f90*/  FADD.FTZ R3, R163, R3 ;  /* 0x00000003a3037221 */ /* 0x000fe20000010000 */
[----:B------:R-:W-:Y:S01]  /*10fa0*/  MOV R165, R186 ;  /* 0x000000ba00a57202 */ /* 0x000fe20000000f00 */
[----:B------:R-:W-:Y:S01]  /*10fb0*/  IMAD.MOV.U32 R166, RZ, RZ, R185 ;  /* 0x000000ffffa67224 */ /* 0x000fe200078e00b9 */
[----:B------:R-:W-:Y:S01]  /*10fc0*/  MOV R119, R162 ;  /* 0x000000a200777202 */ /* 0x000fe20000000f00 */
[----:B------:R-:W-:Y:S01]  /*10fd0*/  FADD.FTZ R2, R199, R2 ;  /* 0x00000002c7027221 */ /* 0x000fe20000010000 */
[----:B------:R-:W2:Y:S01]  /*10fe0*/  MUFU.EX2 R91, R177 ;  /* 0x000000b1005b7308 */ /* 0x000ea20000000800 */
[----:B------:R-:W-:Y:S01]  /*10ff0*/  FADD.FTZ R0, R198, R0 ;  /* 0x00000000c6007221 */ /* 0x000fe20000010000 */
[----:B------:R-:W-:Y:S01]  /*11000*/  MOV R104, R196 ;  /* 0x000000c400687202 */ /* 0x000fe20000000f00 */
[----:B-1----:R-:W-:Y:S01]  /*11010*/  IMAD.MOV.U32 R159, RZ, RZ, R161 ;  /* 0x000000ffff9f7224 */ /* 0x002fe200078e00a1 */
[----:B------:R-:W-:Y:S01]  /*11020*/  MOV R105, R197 ;  /* 0x000000c500697202 */ /* 0x000fe20000000f00 */
[----:B------:R-:W-:Y:S01]  /*11030*/  IMAD.MOV.U32 R106, RZ, RZ, R141 ;  /* 0x000000ffff6a7224 */ /* 0x000fe200078e008d */
[----:B------:R-:W-:Y:S01]  /*11040*/  MOV R107, R140 ;  /* 0x0000008c006b7202 */ /* 0x000fe20000000f00 */
[----:B------:R-:W-:Y:S01]  /*11050*/  IMAD.MOV.U32 R112, RZ, RZ, R157 ;  /* 0x000000ffff707224 */ /* 0x000fe200078e009d */
[----:B------:R-:W-:Y:S01]  /*11060*/  MUFU.EX2 R90, R179 ;  /* 0x000000b3005a7308 */ /* 0x000fe20000000800 */
[----:B------:R-:W-:-:S02]  /*11070*/  MOV R158, R151 ;  /* 0x00000097009e7202 */ /* 0x000fc40000000f00 */
[----:B------:R-:W-:Y:S02]  /*11080*/  MOV R113, R156 ;  /* 0x0000009c00717202 */ /* 0x000fe40000000f00 */
[----:B------:R-:W-:Y:S01]  /*11090*/  MOV R114, R146 ;  /* 0x0000009200727202 */ /* 0x000fe20000000f00 */
[----:B------:R-:W-:Y:S01]  /*110a0*/  IMAD.MOV.U32 R115, RZ, RZ, R147 ;  /* 0x000000ffff737224 */ /* 0x000fe200078e0093 */
[----:B------:R-:W-:Y:S01]  /*110b0*/  MOV R116, R145 ;  /* 0x0000009100747202 */ /* 0x000fe20000000f00 */
[----:B------:R-:W-:Y:S01]  /*110c0*/  MUFU.EX2 R89, R181 ;  /* 0x000000b500597308 */ /* 0x000fe20000000800 */
[----:B------:R3:W5:Y:S07]  /*110d0*/  LDL.LU R233, [R1+0x108] ;  /* 0x0001080001e97983 */ /* 0x00076e0000300800 */
[----:B------:R-:W1:Y:S01]  /*110e0*/  MUFU.EX2 R88, R178 ;  /* 0x000000b200587308 */ /* 0x000e620000000800 */
[----:B------:R-:W-:-:S02]  /*110f0*/  F2FP.PACK_AB R4, R122, R123 ;  /* 0x0000007b7a04723e */ /* 0x000fc400000000ff */
[----:B------:R-:W-:Y:S02]  /*11100*/  F2FP.PACK_AB R5, R95, R96 ;  /* 0x000000605f05723e */ /* 0x000fe400000000ff */
[----:B------:R-:W-:Y:S02]  /*11110*/  F2FP.PACK_AB R6, R120, R121 ;  /* 0x000000797806723e */ /* 0x000fe400000000ff */
[----:B------:R-:W-:Y:S01]  /*11120*/  F2FP.PACK_AB R7, R93, R94 ;  /* 0x0000005e5d07723e */ /* 0x000fe200000000ff */
[----:B------:R-:W-:Y:S01]  /*11130*/  FADD.FTZ R24, R164, R24 ;  /* 0x00000018a4187221 */ /* 0x000fe20000010000 */
[----:B------:R-:W-:Y:S01]  /*11140*/  MOV R163, R136 ;  /* 0x0000008800a37202 */ /* 0x000fe20000000f00 */
[----:B------:R-:W-:Y:S01]  /*11150*/  FADD.FTZ R3, R166, R3 ;  /* 0x00000003a6037221 */ /* 0x000fe20000010000 */
[----:B------:R-:W-:Y:S01]  /*11160*/  MUFU.EX2 R27, R168 ;  /* 0x000000a8001b7308 */ /* 0x000fe20000000800 */
[----:B------:R-:W-:Y:S01]  /*11170*/  IMAD.MOV.U32 R144, RZ, RZ, R184 ;  /* 0x000000ffff907224 */ /* 0x000fe200078e00b8 */
[----:B------:R3:W5:Y:S01]  /*11180*/  LDL.LU R232, [R1+0x104] ;  /* 0x0001040001e87983 */ /* 0x0007620000300800 */
[----:B------:R-:W-:Y:S01]  /*11190*/  HMMA.16816.F32 R100, R4, R20, R100 ;  /* 0x000000140464723c */ /* 0x000fe20000001864 */
[----:B------:R-:W-:-:S07]  /*111a0*/  MOV R164, R187 ;  /* 0x000000bb00a47202 */ /* 0x000fce0000000f00 */
[C---:B------:R-:W-:Y:S08]  /*111b0*/  HMMA.16816.F32 R84, R4.reuse, R22, R84 ;  /* 0x000000160454723c */ /* 0x040ff00000001854 */
[C---:B--2---:R-:W-:Y:S08]  /*111c0*/  HMMA.16816.F32 R80, R4.reuse, R16, R80 ;  /* 0x000000100450723c */ /* 0x044ff00000001850 */
[C---:B------:R-:W-:Y:S08]  /*111d0*/  HMMA.16816.F32 R76, R4.reuse, R18, R76 ;  /* 0x00000012044c723c */ /* 0x040ff0000000184c */
[C---:B----4-:R-:W-:Y:S08]  /*111e0*/  HMMA.16816.F32 R72, R4.reuse, R12, R72 ;  /* 0x0000000c0448723c */ /* 0x050ff00000001848 */
[C---:B------:R-:W-:Y:S08]  /*111f0*/  HMMA.16816.F32 R68, R4.reuse, R14, R68 ;  /* 0x0000000e0444723c */ /* 0x040ff00000001844 */
[C---:B------:R-:W-:Y:S08]  /*11200*/  HMMA.16816.F32 R64, R4.reuse, R8, R64 ;  /* 0x000000080440723c */ /* 0x040ff00000001840 */
[----:B------:R-:W-:Y:S01]  /*11210*/  HMMA.16816.F32 R40, R4, R10, R40 ;  /* 0x0000000a0428723c */ /* 0x000fe20000001828 */
[----:B------:R-:W-:Y:S01]  /*11220*/  MOV R118, R163 ;  /* 0x000000a300767202 */ /* 0x000fe20000000f00 */
[----:B------:R-:W-:Y:S01]  /*11230*/  MUFU.EX2 R26, R169 ;  /* 0x000000a9001a7308 */ /* 0x000fe20000000800 */
[----:B------:R-:W-:Y:S01]  /*11240*/  MOV R136, R134 ;  /* 0x0000008600887202 */ /* 0x000fe20000000f00 */
[----:B------:R-:W-:Y:S03]  /*11250*/  LDSM.16.MT88.4 R184, [R229+0xb800] ;  /* 0x00b80000e5b8783b */ /* 0x000fe60000004200 */
[----:B------:R-:W-:Y:S01]  /*11260*/  F2FP.PACK_AB R4, R91, R92 ;  /* 0x0000005c5b04723e */ /* 0x000fe200000000ff */
[----:B------:R3:W5:Y:S01]  /*11270*/  LDL.LU R139, [R1+0x100] ;  /* 0x00010000018b7983 */ /* 0x0007620000300800 */
[----:B-1----:R-:W-:-:S02]  /*11280*/  F2FP.PACK_AB R5, R63, R88 ;  /* 0x000000583f05723e */ /* 0x002fc400000000ff */
[----:B------:R-:W-:Y:S02]  /*11290*/  F2FP.PACK_AB R6, R89, R90 ;  /* 0x0000005a5906723e */ /* 0x000fe400000000ff */
[----:B------:R-:W-:Y:S01]  /*112a0*/  F2FP.PACK_AB R7, R61, R62 ;  /* 0x0000003e3d07723e */ /* 0x000fe200000000ff */
[----:B------:R-:W-:Y:S01]  /*112b0*/  IMAD.MOV.U32 R134, RZ, RZ, R135 ;  /* 0x000000ffff867224 */ /* 0x000fe200078e0087 */
[----:B------:R-:W-:Y:S02]  /*112c0*/  MOV R135, R155 ;  /* 0x0000009b00877202 */ /* 0x000fe40000000f00 */
[----:B------:R-:W-:Y:S01]  /*112d0*/  MOV R117, R144 ;  /* 0x0000009000757202 */ /* 0x000fe20000000f00 */
[----:B------:R-:W-:Y:S02]  /*112e0*/  MUFU.EX2 R25, R170 ;  /* 0x000000aa00197308 */ /* 0x000fe40000000800 */
        /* <DEDUP_REMOVED lines=8> */
[----:B------:R-:W-:Y:S01]  /*11370*/  MOV R111, R135 ;  /* 0x00000087006f7202 */ /* 0x000fe20000000f00 */
[----:B------:R-:W1:Y:S01]  /*11380*/  MUFU.EX2 R18, R193 ;  /* 0x000000c100127308 */ /* 0x000e620000000800 */
[----:B------:R-:W2:Y:S04]  /*11390*/  LDSM.16.MT88.4 R152, [R228+0xb800] ;  /* 0x00b80000e498783b */ /* 0x000ea80000004200 */
[----:B------:R-:W-:Y:S01]  /*113a0*/  FADD.FTZ R4, R167, R24 ;  /* 0x00000018a7047221 */ /* 0x000fe20000010000 */
[----:B------:R-:W-:Y:S01]  /*113b0*/  LDSM.16.MT88.4 R12, [R230+0xb800] ;  /* 0x00b80000e60c783b */ /* 0x000fe20000004200 */
        /* <DEDUP_REMOVED lines=12> */
[----:B------:R-:W-:Y:S01]  /*11480*/  MOV R119, R202 ;  /* 0x000000ca00777202 */ /* 0x000fe20000000f00 */
[----:B------:R-:W-:Y:S01]  /*11490*/  FADD.FTZ R5, R113, R5 ;  /* 0x0000000571057221 */ /* 0x000fe20000010000 */
[----:B------:R-:W-:Y:S01]  /*114a0*/  MOV R104, R203 ;  /* 0x000000cb00687202 */ /* 0x000fe20000000f00 */
[----:B------:R-:W-:-:S02]  /*114b0*/  IMAD.MOV.U32 R118, RZ, RZ, R201 ;  /* 0x000000ffff767224 */ /* 0x000fc400078e00c9 */
[----:B------:R-:W-:Y:S02]  /*114c0*/  FADD.FTZ R4, R114, R4 ;  /* 0x0000000472047221 */ /* 0x000fe40000010000 */
[----:B------:R-:W-:Y:S02]  /*114d0*/  FADD.FTZ R2, R115, R2 ;  /* 0x0000000273027221 */ /* 0x000fe40000010000 */
[----:B------:R-:W-:Y:S01]  /*114e0*/  FADD.FTZ R0, R116, R0 ;  /* 0x0000000074007221 */ /* 0x000fe20000010000 */
[----:B------:R-:W-:Y:S01]  /*114f0*/  MOV R106, R134 ;  /* 0x00000086006a7202 */ /* 0x000fe20000000f00 */
[----:B------:R-:W-:Y:S02]  /*11500*/  IMAD.MOV.U32 R105, RZ, RZ, R200 ;  /* 0x000000ffff697224 */ /* 0x000fe400078e00c8 */
[----:B------:R-:W-:Y:S02]  /*11510*/  FADD.FTZ R5, R117, R5 ;  /* 0x0000000575057221 */ /* 0x000fe40000010000 */
[----:B------:R-:W-:-:S02]  /*11520*/  FADD.FTZ R4, R118, R4 ;  /* 0x0000000476047221 */ /* 0x000fc40000010000 */
[----:B------:R-:W-:Y:S02]  /*11530*/  FADD.FTZ R2, R119, R2 ;  /* 0x0000000277027221 */ /* 0x000fe40000010000 */
[----:B------:R-:W-:Y:S02]  /*11540*/  IMAD.MOV.U32 R107, RZ, RZ, R136 ;  /* 0x000000ffff6b7224 */ /* 0x000fe400078e0088 */
        /* <DEDUP_REMOVED lines=40> */
[----:B------:R-:W-:Y:S01]  /*117d0*/  FADD.FTZ R0, R138, R0 ;  /* 0x000000008a007221 */ /* 0x000fe20000010000 */
[----:B------:R-:W4:Y:S01]  /*117e0*/  MUFU.EX2 R10, R192 ;  /* 0x000000c0000a7308 */ /* 0x000f220000000800 */
[----:B------:R-:W-:Y:S02]  /*117f0*/  FADD.FTZ R5, R92, R5 ;  /* 0x000000055c057221 */ /* 0x000fe40000010000 */
[----:B------:R-:W-:Y:S02]  /*11800*/  FADD.FTZ R4, R88, R4 ;  /* 0x0000000458047221 */ /* 0x000fe40000010000 */
[----:B------:R-:W-:Y:S02]  /*11810*/  FADD.FTZ R2, R123, R2 ;  /* 0x000000027b027221 */ /* 0x000fe40000010000 */
[----:B------:R-:W-:Y:S01]  /*11820*/  FADD.FTZ R0, R96, R0 ;  /* 0x0000000060007221 */ /* 0x000fe20000010000 */
[----:B------:R-:W1:Y:S01]  /*11830*/  MUFU.EX2 R22, R172 ;  /* 0x000000ac00167308 */ /* 0x000e620000000800 */
[----:B------:R-:W-:-:S02]  /*11840*/  FADD.FTZ R5, R91, R5 ;  /* 0x000000055b057221 */ /* 0x000fc40000010000 */
        /* <DEDUP_REMOVED lines=14> */
[----:B------:R-:W2:Y:S01]  /*11930*/  MUFU.EX2 R8, R195 ;  /* 0x000000c300087308 */ /* 0x000ea20000000800 */
[----:B------:R-:W-:-:S07]  /*11940*/  FADD.FTZ R0, R93, R0 ;  /* 0x000000005d007221 */ /* 0x000fce0000010000 */
[----:B------:R2:W-:Y:S01]  /*11950*/  MUFU.EX2 R23, R171 ;  /* 0x000000ab00177308 */ /* 0x0005e20000000800 */
[----:B-1----:R-:W-:-:S07]  /*11960*/  FADD.FTZ R5, R18, R5 ;  /* 0x0000000512057221 */ /* 0x002fce0000010000 */
[----:B------:R-:W1:Y:S01]  /*11970*/  MUFU.EX2 R20, R174 ;  /* 0x000000ae00147308 */ /* 0x000e620000000800 */
[----:B----4-:R-:W-:Y:S01]  /*11980*/  FADD.FTZ R4, R10, R4 ;  /* 0x000000040a047221 */ /* 0x010fe20000010000 */
[----:B--2---:R-:W2:Y:S06]  /*11990*/  LDSM.16.MT88.4 R168, [R231+0xb800] ;  /* 0x00b80000e7a8783b */ /* 0x004eac0000004200 */
[----:B------:R-:W4:Y:S01]  /*119a0*/  MUFU.EX2 R11, R211 ;  /* 0x000000d3000b7308 */ /* 0x000f220000000800 */
[----:B------:R-:W-:-:S07]  /*119b0*/  FADD.FTZ R2, R27, R2 ;  /* 0x000000021b027221 */ /* 0x000fce0000010000 */
[----:B------:R-:W1:Y:S01]  /*119c0*/  MUFU.EX2 R7, R209 ;  /* 0x000000d100077308 */ /* 0x000e620000000800 */
[----:B------:R-:W-:Y:S02]  /*119d0*/  FADD.FTZ R0, R22, R0 ;  /* 0x0000000016007221 */ /* 0x000fe40000010000 */
[----:B------:R-:W-:-:S05]  /*119e0*/  FADD.FTZ R5, R17, R5 ;  /* 0x0000000511057221 */ /* 0x000fca0000010000 */
[----:B------:R-:W3:Y:S01]  /*119f0*/  MUFU.EX2 R19, R175 ;  /* 0x000000af00137308 */ /* 0x000ee20000000800 */
[----:B------:R-:W-:Y:S02]  /*11a00*/  FADD.FTZ R4, R9, R4 ;  /* 0x0000000409047221 */ /* 0x000fe40000010000 */
[----:B------:R-:W-:Y:S02]  /*11a10*/  FADD.FTZ R2, R26, R2 ;  /* 0x000000021a027221 */ /* 0x000fe40000010000 */
[----:B------:R-:W-:Y:S02]  /*11a20*/  FADD.FTZ R0, R21, R0 ;  /* 0x0000000015007221 */ /* 0x000fe40000010000 */
[----:B------:R-:W-:Y:S02]  /*11a30*/  FADD.FTZ R5, R16, R5 ;  /* 0x0000000510057221 */ /* 0x000fe40000010000 */
[----:B------:R-:W-:Y:S02]  /*11a40*/  FADD.FTZ R4, R8, R4 ;  /* 0x0000000408047221 */ /* 0x000fe40000010000 */
[----:B------:R-:W-:-:S02]  /*11a50*/  FADD.FTZ R2, R25, R2 ;  /* 0x0000000219027221 */ /* 0x000fc40000010000 */
[----:B-1----:R-:W-:Y:S02]  /*11a60*/  FADD.FTZ R0, R20, R0 ;  /* 0x0000000014007221 */ /* 0x002fe40000010000 */
[----:B----4-:R-:W-:Y:S02]  /*11a70*/  FADD.FTZ R5, R11, R5 ;  /* 0x000000050b057221 */ /* 0x010fe40000010000 */
[----:B------:R-:W-:Y:S02]  /*11a80*/  FADD.FTZ R4, R7, R4 ;  /* 0x0000000407047221 */ /* 0x000fe40000010000 */
[----:B------:R-:W-:Y:S02]  /*11a90*/  FADD.FTZ R2, R23, R2 ;  /* 0x0000000217027221 */ /* 0x000fe40000010000 */
[----:B---3--:R-:W-:Y:S01]  /*11aa0*/  FADD.FTZ R0, R19, R0 ;  /* 0x0000000013007221 */ /* 0x008fe20000010000 */
        /* <DEDUP_REMOVED lines=13> */
[----:B------:R-:W-:Y:S02]  /*11b80*/  @UP0 UIADD3 UR33, UR33, -0x3, URZ ;  /* 0xfffffffd21210890 */ /* 0x000fe4000fffe03f */
[----:B------:R-:W-:Y:S01]  /*11b90*/  UMOV UR8, UR5 ;  /* 0x0000000500087c82 */ /* 0x000fe20008000000 */
[----:B------:R-:W-:-:S04]  /*11ba0*/  MOV R135, R206 ;  /* 0x000000ce00877202 */ /* 0x000fc80000000f00 */
[----:B------:R-:W-:Y:S01]  /*11bb0*/  HMMA.16816.F32 R148, R196, R154, R84 ;  /* 0x0000009ac494723c */ /* 0x000fe20000001854 */
[----:B------:R-:W-:Y:S01]  /*11bc0*/  MOV R136, R207 ;  /* 0x000000cf00887202 */ /* 0x000fe20000000f00 */
[----:B------:R-:W-:Y:S01]  /*11bd0*/  IMAD.MOV.U32 R3, RZ, RZ, R204 ;  /* 0x000000ffff037224 */ /* 0x000fe200078e00cc */
[----:B------:R-:W-:-:S05]  /*11be0*/  MOV R134, R205 ;  /* 0x000000cd00867202 */ /* 0x000fca0000000f00 */
[----:B--2---:R-:W-:Y:S01]  /*11bf0*/  HMMA.16816.F32 R160, R196, R168, R80 ;  /* 0x000000a8c4a0723c */ /* 0x004fe20000001850 */
[----:B------:R-:W-:Y:S01]  /*11c00*/  @P0 MOV R135, R206 ;  /* 0x000000ce00870202 */ /* 0x000fe20000000f00 */
[----:B------:R-:W-:Y:S01]  /*11c10*/  @P0 IMAD.MOV.U32 R136, RZ, RZ, R207 ;  /* 0x000000ffff880224 */ /* 0x000fe200078e00cf */
        /* <DEDUP_REMOVED lines=16> */
.L_x_166:
[----:B-12---:R-:W-:-:S12]  /*11d20*/  UIADD3 UR33, UR8, -0x1, URZ ;  /* 0xffffffff08217890 */ /* 0x006fd8000fffe03f */
.L_x_170:
[----:B-1----:R-:W-:-:S13]  /*11d30*/  ISETP.LE.AND P0, PT, RZ, UR33, PT ;  /* 0x00000021ff007c0c */ /* 0x002fda000bf03270 */
[----:B------:R-:W-:Y:S05]  /*11d40*/  @!P0 BRA `(.L_x_171) ;  /* 0x0000523000008947 */ /* 0x000fea0003800000 */
[----:B-----5:R-:W2:Y:S01]  /*11d50*/  LDL.64 R8, [R1+0xa8] ;  /* 0x0000a80001087983 */ /* 0x020ea20000100a00 */
[----:B------:R-:W-:Y:S01]  /*11d60*/  MOV R138, R3 ;  /* 0x00000003008a7202 */ /* 0x000fe20000000f00 */
[----:B------:R-:W-:Y:S01]  /*11d70*/  ULDC UR15, c[0x0][0x1a4] ;  /* 0x00006900000f7ab9 */ /* 0x000fe20000000800 */
[----:B------:R-:W-:Y:S01]  /*11d80*/  IMAD.MOV.U32 R133, RZ, RZ, R135 ;  /* 0x000000ffff857224 */ /* 0x000fe200078e0087 */
[----:B------:R-:W3:Y:S01]  /*11d90*/  LDL.LU.64 R6, [R1+0xf0] ;  /* 0x0000f00001067983 */ /* 0x000ee20000300a00 */
[----:B------:R-:W-:Y:S01]  /*11da0*/  ULDC UR23, c[0x0][0x19c] ;  /* 0x0000670000177ab9 */ /* 0x000fe20000000800 */
[----:B------:R-:W-:Y:S01]  /*11db0*/  IMAD.MOV.U32 R132, RZ, RZ, R136 ;  /* 0x000000ffff847224 */ /* 0x000fe200078e0088 */
[----:B------:R-:W-:Y:S01]  /*11dc0*/  USHF.L.U32 UR9, UR10, 0x5, URZ ;  /* 0x000000050a097899 */ /* 0x000fe2000800063f */
[----:B------:R-:W4:Y:S01]  /*11dd0*/  LDL.LU.64 R4, [R1+0xf8] ;  /* 0x0000f80001047983 */ /* 0x000f220000300a00 */
[----:B------:R-:W-:Y:S01]  /*11de0*/  UIMAD.WIDE.U32 UR50, UR10, 0x30, URZ ;  /* 0x000000300a3278a5 */ /* 0x000fe2000f8e003f */
[----:B------:R-:W-:Y:S01]  /*11df0*/  IMAD.MOV.U32 R137, RZ, RZ, R134 ;  /* 0x000000ffff897224 */ /* 0x000fe200078e0086 */
[----:B------:R-:W-:-:S02]  /*11e00*/  USHF.L.U32 UR12, UR10, 0x6, URZ ;  /* 0x000000060a0c7899 */ /* 0x000fc4000800063f */
[----:B------:R-:W-:Y:S02]  /*11e10*/  UIMAD.WIDE.U32 UR48, UR10, 0x50, URZ ;  /* 0x000000500a3078a5 */ /* 0x000fe4000f8e003f */
[----:B------:R-:W-:Y:S02]  /*11e20*/  UIMAD.WIDE.U32 UR46, UR10, 0x60, URZ ;  /* 0x000000600a2e78a5 */ /* 0x000fe4000f8e003f */
[----:B------:R-:W-:Y:S02]  /*11e30*/  UIMAD.WIDE.U32 UR44, UR10, 0x70, URZ ;  /* 0x000000700a2c78a5 */ /* 0x000fe4000f8e003f */
[----:B------:R-:W-:Y:S02]  /*11e40*/  USHF.L.U64.HI UR8, UR10, 0x5, UR15 ;  /* 0x000000050a087899 */ /* 0x000fe4000801020f */
[----:B------:R-:W-:Y:S02]  /*11e50*/  USHF.L.U64.HI UR11, UR10, 0x6, UR15 ;  /* 0x000000060a0b7899 */ /* 0x000fe4000801020f */
[----:B------:R-:W-:-:S02]  /*11e60*/  USHF.L.U64.HI UR16, UR4, 0x5, UR23 ;  /* 0x0000000504107899 */ /* 0x000fc40008010217 */
[----:B------:R-:W-:Y:S02]  /*11e70*/  USHF.L.U64.HI UR19, UR4, 0x6, UR23 ;  /* 0x0000000604137899 */ /* 0x000fe40008010217 */
[----:B------:R-:W-:Y:S02]  /*11e80*/  UIMAD UR10, UR15, 0x30, URZ ;  /* 0x000000300f0a78a4 */ /* 0x000fe4000f8e023f */
[----:B------:R-:W-:Y:S02]  /*11e90*/  UIMAD UR13, UR15, 0x50, URZ ;  /* 0x000000500f0d78a4 */ /* 0x000fe4000f8e023f */
[----:B------:R-:W-:Y:S02]  /*11ea0*/  UIMAD UR14, UR15, 0x60, URZ ;  /* 0x000000600f0e78a4 */ /* 0x000fe4000f8e023f */
[----:B------:R-:W-:Y:S02]  /*11eb0*/  UIMAD UR18, UR23, 0x30, URZ ;  /* 0x00000030171278a4 */ /* 0x000fe4000f8e023f */
[----:B------:R-:W-:-:S02]  /*11ec0*/  UIMAD UR21, UR23, 0x50, URZ ;  /* 0x00000050171578a4 */ /* 0x000fc4000f8e023f */
[----:B------:R-:W-:Y:S02]  /*11ed0*/  UIMAD UR22, UR23, 0x60, URZ ;  /* 0x00000060171678a4 */ /* 0x000fe4000f8e023f */
[----:B------:R-:W-:Y:S02]  /*11ee0*/  UIMAD.WIDE.U32 UR42, UR4, 0x30, URZ ;  /* 0x00000030042a78a5 */ /* 0x000fe4000f8e003f */
[----:B------:R-:W-:Y:S02]  /*11ef0*/  UIMAD.WIDE.U32 UR40, UR4, 0x50, URZ ;  /* 0x00000050042878a5 */ /* 0x000fe4000f8e003f */
[----:B------:R-:W-:Y:S02]  /*11f00*/  UIMAD.WIDE.U32 UR38, UR4, 0x60, URZ ;  /* 0x00000060042678a5 */ /* 0x000fe4000f8e003f */
[----:B------:R-:W-:Y:S02]  /*11f10*/  UIMAD.WIDE.U32 UR36, UR4, 0x70, URZ ;  /* 0x00000070042478a5 */ /* 0x000fe4000f8e003f */
[----:B------:R-:W-:-:S02]  /*11f20*/  UIMAD UR15, UR15, 0x70, URZ ;  /* 0x000000700f0f78a4 */ /* 0x000fc4000f8e023f */
[----:B------:R-:W-:Y:S02]  /*11f30*/  UIMAD UR23, UR23, 0x70, URZ ;  /* 0x00000070171778a4 */ /* 0x000fe4000f8e023f */
[----:B------:R-:W-:Y:S02]  /*11f40*/  USHF.L.U32 UR17, UR4, 0x5, URZ ;  /* 0x0000000504117899 */ /* 0x000fe4000800063f */
[----:B------:R-:W-:Y:S02]  /*11f50*/  USHF.L.U32 UR20, UR4, 0x6, URZ ;  /* 0x0000000604147899 */ /* 0x000fe4000800063f */
[----:B------:R-:W-:Y:S02]  /*11f60*/  UIADD3 UR10, UR10, UR51, URZ ;  /* 0x000000330a0a7290 */ /* 0x000fe4000fffe03f */
[----:B------:R-:W-:Y:S02]  /*11f70*/  UIADD3 UR13, UR13, UR49, URZ ;  /* 0x000000310d0d7290 */ /* 0x000fe4000fffe03f */
[----:B------:R-:W-:-:S02]  /*11f80*/  UIADD3 UR14, UR14, UR47, URZ ;  /* 0x0000002f0e0e7290 */ /* 0x000fc4000fffe03f */
[----:B------:R-:W-:Y:S02]  /*11f90*/  UIADD3 UR15, UR15, UR45, URZ ;  /* 0x0000002d0f0f7290 */ /* 0x000fe4000fffe03f */
[----:B------:R-:W-:Y:S02]  /*11fa0*/  UIADD3 UR18, UR18, UR43, URZ ;  /* 0x0000002b12127290 */ /* 0x000fe4000fffe03f */
[----:B------:R-:W-:Y:S02]  /*11fb0*/  UIADD3 UR21, UR21, UR41, URZ ;  /* 0x0000002915157290 */ /* 0x000fe4000fffe03f */
[----:B------:R-:W-:Y:S02]  /*11fc0*/  UIADD3 UR22, UR22, UR39, URZ ;  /* 0x0000002716167290 */ /* 0x000fe4000fffe03f */
[----:B------:R-:W-:Y:S01]  /*11fd0*/  UIADD3 UR23, UR23, UR37, URZ ;  /* 0x0000002517177290 */ /* 0x000fe2000fffe03f */
[----:B---3--:R-:W-:Y:S02]  /*11fe0*/  MOV R3, R7 ;  /* 0x0000000700037202 */ /* 0x008fe40000000f00 */
[----:B----4-:R-:W-:-:S05]  /*11ff0*/  MOV R2, R4 ;  /* 0x0000000400027202 */ /* 0x010fca0000000f00 */
[----:B------:R1:W-:Y:S01]  /*12000*/  STL.64 [R1+0xa0], R2 ;  /* 0x0000a00201007387 */ /* 0x0003e20000100a00 */
[----:B--2---:R-:W-:Y:S01]  /*12010*/  ISETP.GE.AND P0, PT, R8, c[0x0][0x220], PT ;  /* 0x0000880008007a0c */ /* 0x004fe20003f06270 */
[----:B------:R-:W-:Y:S05]  /*12020*/  BRA `(.L_x_172) ;  /* 0x0000056000007947 */ /* 0x000fea0003800000 */
.L_x_174:
[----:B------:R-:W2:Y:S01]  /*12030*/  LDL.64 R134, [R1+0xb8] ;  /* 0x0000b80001867983 */ /* 0x000ea20000100a00 */
[----:B------:R-:W-:Y:S02]  /*12040*/  ULDC.64 UR4, c[0x0][0x198] ;  /* 0x0000660000047ab9 */ /* 0x000fe40000000a00 */
[----:B------:R-:W-:Y:S01]  /*12050*/  UIADD3 UR32, UR33, -0x1, URZ ;  /* 0xffffffff21207890 */ /* 0x000fe2000fffe03f */
[----:B------:R-:W3:Y:S03]  /*12060*/  LDL.64 R248, [R1+0xb0] ;  /* 0x0000b00001f87983 */ /* 0x000ee60000100a00 */
[----:B------:R-:W-:Y:S01]  /*12070*/  USHF.R.S32.HI UR7, URZ, 0x1f, UR32 ;  /* 0x0000001f3f077899 */ /* 0x000fe20008011420 */
[----:B------:R1:W-:Y:S01]  /*12080*/  @P0 STS.128 [R246+0x4000], RZ ;  /* 0x004000fff6000388 */ /* 0x0003e20000000c00 */
[----:B------:R-:W-:Y:S02]  /*12090*/  UIMAD.WIDE.U32 UR54, UR32, UR4, URZ ;  /* 0x00000004203672a5 */ /* 0x000fe4000f8e003f */
[----:B------:R-:W-:Y:S04]  /*120a0*/  UIMAD UR7, UR7, UR4, URZ ;  /* 0x00000004070772a4 */ /* 0x000fe8000f8e023f */
[----:B------:R-:W-:Y:S01]  /*120b0*/  UIMAD UR7, UR32, UR5, UR7 ;  /* 0x00000005200772a4 */ /* 0x000fe2000f8e0207 */
[----:B------:R-:W-:Y:S03]  /*120c0*/  IMAD.U32 R0, RZ, RZ, UR54 ;  /* 0x00000036ff007e24 */ /* 0x000fe6000f8e00ff */
[----:B------:R-:W-:Y:S06]  /*120d0*/  UIADD3 UR7, UR55, UR7, URZ ;  /* 0x0000000737077290 */ /* 0x000fec000fffe03f */
[----:B------:R-:W-:Y:S02]  /*120e0*/  IMAD.U32 R2, RZ, RZ, UR7 ;  /* 0x00000007ff027e24 */ /* 0x000fe4000f8e00ff */
[----:B--2---:R-:W-:Y:S01]  /*120f0*/  IMAD.U32 R135, RZ, RZ, UR54 ;  /* 0x00000036ff877e24 */ /* 0x004fe2000f8e00ff */
[----:B------:R-:W-:Y:S04]  /*12100*/  LEA R0, P3, R0, R134, 0x7 ;  /* 0x0000008600007211 */ /* 0x000fe800078638ff */
[----:B------:R-:W-:Y:S02]  /*12110*/  @!P0 IADD3 R3, P2, R0, UR25, RZ ;  /* 0x0000001900038c10 */ /* 0x000fe4000ff5e0ff */
[----:B---3--:R-:W-:Y:S02]  /*12120*/  LEA.HI.X R2, R135, R249, R2, 0x7, P3 ;  /* 0x000000f987027211 */ /* 0x008fe400018f3c02 */
[C---:B------:R-:W-:Y:S02]  /*12130*/  @!P0 LEA R216, P6, R3.reuse, c[0x0][0x168], 0x1 ;  /* 0x00005a0003d88a11 */ /* 0x040fe400078c08ff */
[----:B------:R-:W-:Y:S02]  /*12140*/  @!P0 IADD3.X R136, R2, UR24, RZ, P2, !PT ;  /* 0x0000001802888c10 */ /* 0x000fe400097fe4ff */
[C---:B------:R-:W-:Y:S02]  /*12150*/  @!P0 IADD3 R134, P5, R0.reuse, UR17, RZ ;  /* 0x0000001100868c10 */ /* 0x040fe4000ffbe0ff */
[----:B------:R-:W-:Y:S02]  /*12160*/  @!P0 LEA.HI.X R217, R3, c[0x0][0x16c], R136, 0x1, P6 ;  /* 0x00005b0003d98a11 */ /* 0x000fe400030f0c88 */
[----:B------:R-:W-:Y:S02]  /*12170*/  @!P0 LEA R210, P6, R0, c[0x0][0x168], 0x1 ;  /* 0x00005a0000d28a11 */ /* 0x000fe400078c08ff */
[----:B------:R-:W-:Y:S02]  /*12180*/  @!P0 LEA R214, P4, R134, c[0x0][0x168], 0x1 ;  /* 0x00005a0086d68a11 */ /* 0x000fe400078808ff */
[----:B------:R-:W-:Y:S02]  /*12190*/  @!P0 LEA.HI.X R211, R0, c[0x0][0x16c], R2, 0x1, P6 ;  /* 0x00005b0000d38a11 */ /* 0x000fe400030f0c02 */
[----:B------:R-:W-:Y:S02]  /*121a0*/  @!P0 IADD3.X R204, R2, UR16, RZ, P5, !PT ;  /* 0x0000001002cc8c10 */ /* 0x000fe4000affe4ff */
[----:B------:R-:W-:Y:S01]  /*121b0*/  @!P0 IADD3 R135, P3, R0, UR42, RZ ;  /* 0x0000002a00878c10 */ /* 0x000fe2000ff7e0ff */
[----:B------:R-:W-:Y:S01]  /*121c0*/  @!PT LDS RZ, [RZ] ;  /* 0x00000000fffff984 */ /* 0x000fe20000000800 */
[----:B------:R-:W-:Y:S01]  /*121d0*/  @!PT LDS RZ, [RZ] ;  /* 0x00000000fffff984 */ /* 0x000fe20000000800 */
[----:B------:R-:W-:Y:S01]  /*121e0*/  @!PT LDS RZ, [RZ] ;  /* 0x00000000fffff984 */ /* 0x000fe20000000800 */
[----:B------:R1:W-:Y:S01]  /*121f0*/  @!P0 LDGSTS.E.BYPASS.LTC128B.128 [R246+0x4000], [R210.64] ;  /* 0x04000000d2f68fae */ /* 0x0003e2000b901d74 */
[----:B------:R-:W-:Y:S02]  /*12200*/  @!P0 LEA.HI.X R215, R134, c[0x0][0x16c], R204, 0x1, P4 ;  /* 0x00005b0086d78a11 */ /* 0x000fe400020f0ccc */
[C---:B------:R-:W-:Y:S01]  /*12210*/  @!P0 LEA R212, P2, R135.reuse, c[0x0][0x168], 0x1 ;  /* 0x00005a0087d48a11 */ /* 0x040fe200078408ff */
[----:B------:R1:W-:Y:S01]  /*12220*/  @P0 STS.128 [R246+0x4800], RZ ;  /* 0x004800fff6000388 */ /* 0x0003e20000000c00 */
[----:B------:R-:W-:Y:S02]  /*12230*/  @!P0 IADD3.X R205, R2, UR18, RZ, P3, !PT ;  /* 0x0000001202cd8c10 */ /* 0x000fe40009ffe4ff */
[C---:B------:R-:W-:Y:S01]  /*12240*/  @!P0 IADD3 R3, P5, R0.reuse, UR20, RZ ;  /* 0x0000001400038c10 */ /* 0x040fe2000ffbe0ff */
[----:B------:R-:W-:Y:S01]  /*12250*/  @!PT LDS RZ, [RZ] ;  /* 0x00000000fffff984 */ /* 0x000fe20000000800 */
[----:B------:R-:W-:Y:S01]  /*12260*/  @!PT LDS RZ, [RZ] ;  /* 0x00000000fffff984 */ /* 0x000fe20000000800 */
[----:B------:R-:W-:Y:S01]  /*12270*/  @!PT LDS RZ, [RZ] ;  /* 0x00000000fffff984 */ /* 0x000fe20000000800 */
[----:B------:R1:W-:Y:S01]  /*12280*/  @!P0 LDGSTS.E.BYPASS.LTC128B.128 [R246+0x4800], [R216.64] ;  /* 0x04800000d8f68fae */ /* 0x0003e2000b901d74 */
[----:B------:R-:W-:Y:S02]  /*12290*/  @!P0 LEA.HI.X R213, R135, c[0x0][0x16c], R205, 0x1, P2 ;  /* 0x00005b0087d58a11 */ /* 0x000fe400010f0ccd */
[----:B------:R-:W-:Y:S01]  /*122a0*/  @!P0 LEA R208, P6, R3, c[0x0][0x168], 0x1 ;  /* 0x00005a0003d08a11 */ /* 0x000fe200078c08ff */
[----:B------:R1:W-:Y:S01]  /*122b0*/  @P0 STS.128 [R246+0x5000], RZ ;  /* 0x005000fff6000388 */ /* 0x0003e20000000c00 */
[C---:B------:R-:W-:Y:S02]  /*122c0*/  @!P0 IADD3 R135, P4, R0.reuse, UR40, RZ ;  /* 0x0000002800878c10 */ /* 0x040fe4000ff9e0ff */
[C---:B------:R-:W-:Y:S01]  /*122d0*/  @!P0 IADD3 R136, P2, R0.reuse, UR38, RZ ;  /* 0x0000002600888c10 */ /* 0x040fe2000ff5e0ff */
[----:B------:R-:W-:Y:S01]  /*122e0*/  @!PT LDS RZ, [RZ] ;  /* 0x00000000fffff984 */ /* 0x000fe20000000800 */
[----:B------:R-:W-:Y:S01]  /*122f0*/  @!PT LDS RZ, [RZ] ;  /* 0x00000000fffff984 */ /* 0x000fe20000000800 */
[----:B------:R-:W-:Y:S01]  /*12300*/  @!PT LDS RZ, [RZ] ;  /* 0x00000000fffff984 */ /* 0x000fe20000000800 */
[----:B------:R1:W-:Y:S01]  /*12310*/  @!P0 LDGSTS.E.BYPASS.LTC128B.128 [R246+0x5000], [R214.64] ;  /* 0x05000000d6f68fae */ /* 0x0003e2000b901d74 */
[----:B------:R-:W-:Y:S02]  /*12320*/  @!P0 IADD3 R218, P3, R0, UR36, RZ ;  /* 0x0000002400da8c10 */ /* 0x000fe4000ff7e0ff */
[C---:B------:R-:W-:Y:S01]  /*12330*/  @!P0 IADD3.X R0, R2.reuse, UR19, RZ, P5, !PT ;  /* 0x0000001302008c10 */ /* 0x040fe2000affe4ff */
[----:B------:R1:W-:Y:S01]  /*12340*/  @P0 STS.128 [R246+0x5800], RZ ;  /* 0x005800fff6000388 */ /* 0x0003e20000000c00 */
[----:B------:R-:W-:Y:S02]  /*12350*/  @!P0 LEA R206, P5, R135, c[0x0][0x168], 0x1 ;  /* 0x00005a0087ce8a11 */ /* 0x000fe400078a08ff */
[----:B------:R-:W-:Y:S01]  /*12360*/  @!P0 LEA.HI.X R209, R3, c[0x0][0x16c], R0, 0x1, P6 ;  /* 0x00005b0003d18a11 */ /* 0x000fe200030f0c00 */
[----:B------:R-:W-:Y:S01]  /*12370*/  @!PT LDS RZ, [RZ] ;  /* 0x00000000fffff984 */ /* 0x000fe20000000800 */
[----:B------:R-:W-:Y:S01]  /*12380*/  @!PT LDS RZ, [RZ] ;  /* 0x00000000fffff984 */ /* 0x000fe20000000800 */
[----:B------:R-:W-:Y:S01]  /*12390*/  @!PT LDS RZ, [RZ] ;  /* 0x00000000fffff984 */ /* 0x000fe20000000800 */
[----:B------:R1:W-:Y:S01]  /*123a0*/  @!P0 LDGSTS.E.BYPASS.LTC128B.128 [R246+0x5800], [R212.64] ;  /* 0x05800000d4f68fae */ /* 0x0003e2000b901d74 */
[----:B------:R-:W-:Y:S02]  /*123b0*/  @!P0 IADD3.X R205, R2, UR21, RZ, P4, !PT ;  /* 0x0000001502cd8c10 */ /* 0x000fe4000a7fe4ff */
[----:B------:R-:W-:Y:S01]  /*123c0*/  @!P0 LEA R204, P4, R136, c[0x0][0x168], 0x1 ;  /* 0x00005a0088cc8a11 */ /* 0x000fe200078808ff */
[----:B------:R1:W-:Y:S01]  /*123d0*/  @P0 STS.128 [R246+0x6000], RZ ;  /* 0x006000fff6000388 */ /* 0x0003e20000000c00 */
[----:B------:R-:W-:Y:S02]  /*123e0*/  @!P0 LEA.HI.X R207, R135, c[0x0][0x16c], R205, 0x1, P5 ;  /* 0x00005b0087cf8a11 */ /* 0x000fe400028f0ccd */
[----:B------:R-:W-:Y:S01]  /*123f0*/  @!P0 IADD3.X R219, R2, UR22, RZ, P2, !PT ;  /* 0x0000001602db8c10 */ /* 0x000fe200097fe4ff */
[----:B------:R-:W-:Y:S01]  /*12400*/  @!PT LDS RZ, [RZ] ;  /* 0x00000000fffff984 */ /* 0x000fe20000000800 */
[----:B------:R-:W-:Y:S01]  /*12410*/  @!PT LDS RZ, [RZ] ;  /* 0x00000000fffff984 */ /* 0x000fe20000000800 */
[----:B------:R-:W-:Y:S01]  /*12420*/  @!PT LDS RZ, [RZ] ;  /* 0x00000000fffff984 */ /* 0x000fe20000000800 */
[----:B------:R1:W-:Y:S01]  /*12430*/  @!P0 LDGSTS.E.BYPASS.LTC128B.128 [R246+0x6000], [R208.64] ;  /* 0x06000000d0f68fae */ /* 0x0003e2000b901d74 */
[----:B------:R-:W-:Y:S02]  /*12440*/  @!P0 LEA R134, P2, R218, c[0x0][0x168], 0x1 ;  /* 0x00005a00da868a11 */ /* 0x000fe400078408ff */
[----:B------:R-:W-:Y:S01]  /*12450*/  @!P0 LEA.HI.X R205, R136, c[0x0][0x16c], R219, 0x1, P4 ;  /* 0x00005b0088cd8a11 */ /* 0x000fe200020f0cdb */
[----:B------:R1:W-:Y:S01]  /*12460*/  @P0 STS.128 [R246+0x6800], RZ ;  /* 0x006800fff6000388 */ /* 0x0003e20000000c00 */
[----:B------:R-:W-:Y:S03]  /*12470*/  @!P0 IADD3.X R2, R2, UR23, RZ, P3, !PT ;  /* 0x0000001702028c10 */ /* 0x000fe60009ffe4ff */
[----:B------:R-:W-:Y:S01]  /*12480*/  @!PT LDS RZ, [RZ] ;  /* 0x00000000fffff984 */ /* 0x000fe20000000800 */
[----:B------:R-:W-:Y:S01]  /*12490*/  @!PT LDS RZ, [RZ] ;  /* 0x00000000fffff984 */ /* 0x000fe20000000800 */
[----:B------:R-:W-:Y:S01]  /*124a0*/  @!PT LDS RZ, [RZ] ;  /* 0x00000000fffff984 */ /* 0x000fe20000000800 */
[----:B------:R1:W-:Y:S01]  /*124b0*/  @!P0 LDGSTS.E.BYPASS.LTC128B.128 [R246+0x6800], [R206.64] ;  /* 0x06800000cef68fae */ /* 0x0003e2000b901d74 */
[----:B------:R-:W-:Y:S03]  /*124c0*/  @!P0 LEA.HI.X R135, R218, c[0x0][0x16c], R2, 0x1, P2 ;  /* 0x00005b00da878a11 */ /* 0x000fe600010f0c02 */
        /* <DEDUP_REMOVED lines=10> */
[----:B------:R-:W0:Y:S01]  /*12570*/  LDGDEPBAR ;  /* 0x00000000000079af */ /* 0x000e220000000000 */
[----:B------:R-:W-:-:S05]  /*12580*/  BRA `(.L_x_173) ;  /* 0x00000fc000007947 */ /* 0x000fca0003800000 */
.L_x_172:
[----:B------:R-:W2:Y:S01]  /*12590*/  LDL.64 R4, [R1+0xa0] ;  /* 0x0000a00001047983 */ /* 0x000ea20000100a00 */
[----:B------:R-:W-:Y:S04]  /*125a0*/  DEPBAR.LE SB0, 0x0 ;  /* 0x000080000000791a */ /* 0x000fe80000000000 */
[----:B------:R-:W-:Y:S01]  /*125b0*/  USHF.R.S32.HI UR5, URZ, 0x1f, UR33 ;  /* 0x0000001f3f057899 */ /* 0x000fe20008011421 */
[----:B------:R-:W-:Y:S01]  /*125c0*/  BAR.SYNC.DEFER_BLOCKING 0x0 ;  /* 0x0000000000007b1d */ /* 0x000fe20000010000 */
[----:B------:R-:W-:Y:S01]  /*125d0*/  UIMAD UR4, UR26, UR33, URZ ;  /* 0x000000211a0472a4 */ /* 0x000fe2000f8e023f */
[----:B-1----:R-:W-:Y:S03]  /*125e0*/  IMAD.U32 R2, RZ, RZ, UR33 ;  /* 0x00000021ff027e24 */ /* 0x002fe6000f8e00ff */
[----:B------:R-:W-:Y:S01]  /*125f0*/  UIMAD UR4, UR5, UR27, UR4 ;  /* 0x0000001b050472a4 */ /* 0x000fe2000f8e0204 */
[----:B------:R-:W-:Y:S01]  /*12600*/  @P0 STS.128 [R246+0x8000], RZ ;  /* 0x008000fff6000388 */ /* 0x000fe20000000c00 */
[----:B--2---:R-:W-:Y:S05]  /*12610*/  IMAD.WIDE.U32 R2, R2, UR27, R4 ;  /* 0x0000001b02027c25 */ /* 0x004fea000f8e0004 */
[----:B------:R-:W-:Y:S02]  /*12620*/  IADD3 R0, R3, UR4, RZ ;  /* 0x0000000403007c10 */ /* 0x000fe4000fffe0ff */
[C---:B------:R-:W-:Y:S02]  /*12630*/  @!P0 IADD3 R3, P1, R2.reuse, UR29, RZ ;  /* 0x0000001d02038c10 */ /* 0x040fe4000ff3e0ff */
[----:B------:R-:W-:Y:S02]  /*12640*/  @!P0 IADD3 R4, P6, R2, UR9, RZ ;  /* 0x0000000902048c10 */ /* 0x000fe4000ffde0ff */
[----:B------:R-:W-:Y:S02]  /*12650*/  @!P0 IADD3.X R6, R0, UR28, RZ, P1, !PT ;  /* 0x0000001c00068c10 */ /* 0x000fe40008ffe4ff */
[C---:B------:R-:W-:Y:S02]  /*12660*/  @!P0 LEA R16, P1, R3.reuse, c[0x0][0x170], 0x1 ;  /* 0x00005c0003108a11 */ /* 0x040fe400078208ff */
[C---:B------:R-:W-:Y:S02]  /*12670*/  @!P0 IADD3 R5, P5, R2.reuse, UR50, RZ ;  /* 0x0000003202058c10 */ /* 0x040fe4000ffbe0ff */
[----:B------:R-:W-:Y:S02]  /*12680*/  @!P0 LEA.HI.X R17, R3, c[0x0][0x174], R6, 0x1, P1 ;  /* 0x00005d0003118a11 */ /* 0x000fe400008f0c06 */
[----:B------:R-:W-:Y:S02]  /*12690*/  @!P0 LEA R14, P1, R2, c[0x0][0x170], 0x1 ;  /* 0x00005c00020e8a11 */ /* 0x000fe400078208ff */
[----:B------:R-:W-:Y:S02]  /*126a0*/  @!P0 IADD3.X R6, R0, UR8, RZ, P6, !PT ;  /* 0x0000000800068c10 */ /* 0x000fe4000b7fe4ff */
[----:B------:R-:W-:Y:S02]  /*126b0*/  @!P0 LEA.HI.X R15, R2, c[0x0][0x174], R0, 0x1, P1 ;  /* 0x00005d00020f8a11 */ /* 0x000fe400008f0c00 */
[----:B------:R-:W-:Y:S02]  /*126c0*/  @!P0 LEA R12, P6, R4, c[0x0][0x170], 0x1 ;  /* 0x00005c00040c8a11 */ /* 0x000fe400078c08ff */
[----:B------:R-:W-:Y:S01]  /*126d0*/  @!P0 IADD3.X R8, R0, UR10, RZ, P5, !PT ;  /* 0x0000000a00088c10 */ /* 0x000fe2000affe4ff */
[----:B------:R-:W-:Y:S01]  /*126e0*/  @!PT LDS RZ, [RZ] ;  /* 0x00000000fffff984 */ /* 0x000fe20000000800 */
[----:B------:R-:W-:Y:S01]  /*126f0*/  @!PT LDS RZ, [RZ] ;  /* 0x00000000fffff984 */ /* 0x000fe20000000800 */
[----:B------:R-:W-:Y:S01]  /*12700*/  @!PT LDS RZ, [RZ] ;  /* 0x00000000fffff984 */ /* 0x000fe20000000800 */
[----:B------:R1:W-:Y:S01]  /*12710*/  @!P0 LDGSTS.E.BYPASS.LTC128B.128 [R246+0x8000], [R14.64] ;  /* 0x080000000ef68fae */ /* 0x0003e2000b901d74 */
[----:B------:R-:W-:Y:S02]  /*12720*/  @!P0 LEA.HI.X R13, R4, c[0x0][0x174], R6, 0x1, P6 ;  /* 0x00005d00040d8a11 */ /* 0x000fe400030f0c06 */
[C---:B------:R-:W-:Y:S02]  /*12730*/  @!P0 LEA R10, P5, R5.reuse, c[0x0][0x170], 0x1 ;  /* 0x00005c00050a8a11 */ /* 0x040fe400078a08ff */
[----:B------:R-:W-:Y:S01]  /*12740*/  @!P0 IADD3 R7, P4, R2, UR12, RZ ;  /* 0x0000000c02078c10 */ /* 0x000fe2000ff9e0ff */
[----:B------:R-:W-:Y:S01]  /*12750*/  @P0 STS.128 [R246+0x8800], RZ ;  /* 0x008800fff6000388 */ /* 0x000fe20000000c00 */
[----:B------:R-:W-:Y:S02]  /*12760*/  @!P0 LEA.HI.X R11, R5, c[0x0][0x174], R8, 0x1, P5 ;  /* 0x00005d00050b8a11 */ /* 0x000fe400028f0c08 */
[----:B------:R-:W-:Y:S02]  /*12770*/  @!P0 IADD3.X R5, R0, UR11, RZ, P4, !PT ;  /* 0x0000000b00058c10 */ /* 0x000fe4000a7fe4ff */
[C---:B------:R-:W-:Y:S01]  /*12780*/  @!P0 LEA R8, P4, R7.reuse, c[0x0][0x170], 0x1 ;  /* 0x00005c0007088a11 */ /* 0x040fe200078808ff */
[----:B------:R-:W-:Y:S01]  /*12790*/  @!PT LDS RZ, [RZ] ;  /* 0x00000000fffff984 */ /* 0x000fe20000000800 */
[----:B------:R-:W-:Y:S01]  /*127a0*/  @!PT LDS RZ, [RZ] ;  /* 0x00000000fffff984 */ /* 0x000fe20000000800 */
[----:B------:R-:W-:Y:S01]  /*127b0*/  @!PT LDS RZ, [RZ] ;  /* 0x00000000fffff984 */ /* 0x000fe20000000800 */
[----:B------:R2:W-:Y:S01]  /*127c0*/  @!P0 LDGSTS.E.BYPASS.LTC128B.128 [R246+0x8800], [R16.64] ;  /* 0x0880000010f68fae */ /* 0x0005e2000b901d74 */
[----:B------:R-:W-:Y:S02]  /*127d0*/  @!P0 IADD3 R18, P3, R2, UR48, RZ ;  /* 0x0000003002128c10 */ /* 0x000fe4000ff7e0ff */
[----:B------:R-:W-:Y:S02]  /*127e0*/  @!P0 LEA.HI.X R9, R7, c[0x0][0x174], R5, 0x1, P4 ;  /* 0x00005d0007098a11 */ /* 0x000fe400020f0c05 */
[----:B------:R-:W-:Y:S01]  /*127f0*/  @!P0 IADD3.X R20, R0, UR13, RZ, P3, !PT ;  /* 0x0000000d00148c10 */ /* 0x000fe20009ffe4ff */
[----:B------:R-:W-:Y:S01]  /*12800*/  @P0 STS.128 [R246+0x9000], RZ ;  /* 0x009000fff6000388 */ /* 0x000fe20000000c00 */
[----:B------:R-:W-:Y:S02]  /*12810*/  @!P0 LEA R6, P3, R18, c[0x0][0x170], 0x1 ;  /* 0x00005c0012068a11 */ /* 0x000fe400078608ff */
[----:B------:R-:W-:Y:S02]  /*12820*/  @!P0 IADD3 R19, P2, R2, UR46, RZ ;  /* 0x0000002e02138c10 */ /* 0x000fe4000ff5e0ff */
[----:B------:R-:W-:Y:S01]  /*12830*/  @!P0 LEA.HI.X R7, R18, c[0x0][0x174], R20, 0x1, P3 ;  /* 0x00005d0012078a11 */ /* 0x000fe200018f0c14 */
[----:B------:R-:W-:Y:S01]  /*12840*/  @!PT LDS RZ, [RZ] ;  /* 0x00000000fffff984 */ /* 0x000fe20000000800 */
[----:B------:R-:W-:Y:S01]  /*12850*/  @!PT LDS RZ, [RZ] ;  /* 0x00000000fffff984 */ /* 0x000fe20000000800 */
[----:B------:R-:W-:Y:S01]  /*12860*/  @!PT LDS RZ, [RZ] ;  /* 0x00000000fffff984 */ /* 0x000fe20000000800 */
[----:B------:R1:W-:Y:S01]  /*12870*/  @!P0 LDGSTS.E.BYPASS.LTC128B.128 [R246+0x9000], [R12.64] ;  /* 0x090000000cf68fae */ /* 0x0003e2000b901d74 */
[----:B------:R-:W-:Y:S02]  /*12880*/  @!P0 IADD3.X R21, R0, UR14, RZ, P2, !PT ;  /* 0x0000000e00158c10 */ /* 0x000fe400097fe4ff */
        /* <DEDUP_REMOVED lines=9> */
[----:B------:R3:W-:Y:S03]  /*12920*/  @!P0 LDGSTS.E.BYPASS.LTC128B.128 [R246+0x9800], [R10.64] ;  /* 0x098000000af68fae */ /* 0x0007e6000b901d74 */
[----:B------:R-:W-:Y:S02]  /*12930*/  @!P0 LEA.HI.X R3, R3, c[0x0][0x174], R0, 0x1, P1 ;  /* 0x00005d0003038a11 */ /* 0x000fe400008f0c00 */
[----:B------:R-:W-:Y:S01]  /*12940*/  ISETP.LT.AND P1, PT, RZ, UR33, PT ;  /* 0x00000021ff007c0c */ /* 0x000fe2000bf21270 */
[----:B------:R-:W-:Y:S06]  /*12950*/  @P0 STS.128 [R246+0xa000], RZ ;  /* 0x00a000fff6000388 */ /* 0x000fec0000000c00 */
[----:B------:R-:W-:Y:S01]  /*12960*/  @!PT LDS RZ, [RZ] ;  /* 0x00000000fffff984 */ /* 0x000fe20000000800 */
[----:B------:R-:W-:Y:S01]  /*12970*/  @!PT LDS RZ, [RZ] ;  /* 0x00000000fffff984 */ /* 0x000fe20000000800 */
[----:B------:R-:W-:Y:S01]  /*12980*/  @!PT LDS RZ, [RZ] ;  /* 0x00000000fffff984 */ /* 0x000fe20000000800 */
[----:B------:R3:W-:Y:S06]  /*12990*/  @!P0 LDGSTS.E.BYPASS.LTC128B.128 [R246+0xa000], [R8.64] ;  /* 0x0a00000008f68fae */ /* 0x0007ec000b901d74 */
        /* <DEDUP_REMOVED lines=15> */
[----:B------:R-:W-:Y:S06]  /*12a90*/  LDSM.16.M88.4 R128, [R234] ;  /* 0x00000000ea80783b */ /* 0x000fec0000000200 */
[----:B--2---:R-:W4:Y:S06]  /*12aa0*/  LDSM.16.M88.4 R16, [R139+0x4000] ;  /* 0x004000008b10783b */ /* 0x004f2c0000000200 */
[----:B------:R-:W3:Y:S06]  /*12ab0*/  LDSM.16.M88.4 R124, [R234+0x2000] ;  /* 0x00200000ea7c783b */ /* 0x000eec0000000200 */
[----:B------:R-:W2:Y:S06]  /*12ac0*/  LDSM.16.M88.4 R32, [R139+0x4800] ;  /* 0x004800008b20783b */ /* 0x000eac0000000200 */
[----:B------:R-:W0:Y:S06]  /*12ad0*/  LDGDEPBAR ;  /* 0x00000000000079af */ /* 0x000e2c0000000000 */
[----:B------:R-:W5:Y:S06]  /*12ae0*/  LDSM.16.M88.4 R48, [R139+0x5000] ;  /* 0x005000008b30783b */ /* 0x000f6c0000000200 */
[----:B------:R-:W2:Y:S06]  /*12af0*/  LDSM.16.M88.4 R64, [R139+0x5800] ;  /* 0x005800008b40783b */ /* 0x000eac0000000200 */
[----:B------:R-:W5:Y:S01]  /*12b00*/  LDSM.16.M88.4 R80, [R139+0x6000] ;  /* 0x006000008b50783b */ /* 0x000f620000000200 */
[-C--:B----4-:R-:W-:Y:S05]  /*12b10*/  HMMA.16816.F32 R4, R128, R16.reuse, RZ ;  /* 0x000000108004723c */ /* 0x090fea00000018ff */
[----:B------:R-:W4:Y:S03]  /*12b20*/  LDSM.16.M88.4 R96, [R139+0x6800] ;  /* 0x006800008b60783b */ /* 0x000f260000000200 */
[C---:B---3--:R-:W-:Y:S03]  /*12b30*/  HMMA.16816.F32 R8, R124.reuse, R16, RZ ;  /* 0x000000107c08723c */ /* 0x048fe600000018ff */
[----:B------:R-:W3:Y:S06]  /*12b40*/  LDSM.16.M88.4 R112, [R139+0x7000] ;  /* 0x007000008b70783b */ /* 0x000eec0000000200 */
[----:B------:R-:W3:Y:S01]  /*12b50*/  LDSM.16.M88.4 R204, [R139+0x7800] ;  /* 0x007800008bcc783b */ /* 0x000ee20000000200 */
[-C--:B-1----:R-:W-:Y:S05]  /*12b60*/  HMMA.16816.F32 R12, R124, R18.reuse, RZ ;  /* 0x000000127c0c723c */ /* 0x082fea00000018ff */
[----:B------:R-:W-:Y:S03]  /*12b70*/  LDSM.16.M88.4 R208, [R237] ;  /* 0x00000000edd0783b */ /* 0x000fe60000000200 */
[C---:B------:R-:W-:Y:S03]  /*12b80*/  HMMA.16816.F32 R16, R128.reuse, R18, RZ ;  /* 0x000000128010723c */ /* 0x040fe600000018ff */
[----:B------:R-:W1:Y:S05]  /*12b90*/  LDSM.16.M88.4 R212, [R233+0x4000] ;  /* 0x00400000e9d4783b */ /* 0x000e6a0000000200 */
[-C--:B--2---:R-:W-:Y:S01]  /*12ba0*/  HMMA.16816.F32 R20, R128, R32.reuse, RZ ;  /* 0x000000208014723c */ /* 0x084fe200000018ff */
[----:B------:R-:W2:Y:S06]  /*12bb0*/  LDSM.16.M88.4 R216, [R237+0x2000] ;  /* 0x00200000edd8783b */ /* 0x000eac0000000200 */
[----:B------:R-:W1:Y:S01]  /*12bc0*/  LDSM.16.M88.4 R220, [R233+0x4800] ;  /* 0x00480000e9dc783b */ /* 0x000e620000000200 */
[C---:B------:R-:W-:Y:S05]  /*12bd0*/  HMMA.16816.F32 R24, R124.reuse, R32, RZ ;  /* 0x000000207c18723c */ /* 0x040fea00000018ff */
[----:B------:R-:W-:Y:S03]  /*12be0*/  LDSM.16.M88.4 R224, [R233+0x6000] ;  /* 0x00600000e9e0783b */ /* 0x000fe60000000200 */
[-C--:B------:R-:W-:Y:S08]  /*12bf0*/  HMMA.16816.F32 R28, R124, R34.reuse, RZ ;  /* 0x000000227c1c723c */ /* 0x080ff000000018ff */
[C---:B------:R-:W-:Y:S08]  /*12c00*/  HMMA.16816.F32 R32, R128.reuse, R34, RZ ;  /* 0x000000228020723c */ /* 0x040ff000000018ff */
[-C--:B-----5:R-:W-:Y:S08]  /*12c10*/  HMMA.16816.F32 R36, R128, R48.reuse, RZ ;  /* 0x000000308024723c */ /* 0x0a0ff000000018ff */
        /* <DEDUP_REMOVED lines=23> */
[----:B------:R-:W3:Y:S07]  /*12d90*/  LDSM.16.M88.4 R204, [R233+0x5000] ;  /* 0x00500000e9cc783b */ /* 0x000eee0000000200 */
[-C--:B-1----:R-:W-:Y:S08]  /*12da0*/  HMMA.16816.F32 R4, R208, R212.reuse, R4 ;  /* 0x000000d4d004723c */ /* 0x082ff00000001804 */
[C---:B--2---:R-:W-:Y:S08]  /*12db0*/  HMMA.16816.F32 R8, R216.reuse, R212, R8 ;  /* 0x000000d4d808723c */ /* 0x044ff00000001808 */
[-C--:B------:R-:W-:Y:S08]  /*12dc0*/  HMMA.16816.F32 R12, R216, R214.reuse, R12 ;  /* 0x000000d6d80c723c */ /* 0x080ff0000000180c */
[C---:B------:R-:W-:Y:S01]  /*12dd0*/  HMMA.16816.F32 R16, R208.reuse, R214, R16 ;  /* 0x000000d6d010723c */ /* 0x040fe20000001810 */
[----:B------:R-:W1:Y:S07]  /*12de0*/  LDSM.16.M88.4 R212, [R233+0x5800] ;  /* 0x00580000e9d4783b */ /* 0x000e6e0000000200 */
[-C--:B------:R-:W-:Y:S08]  /*12df0*/  HMMA.16816.F32 R20, R208, R220.reuse, R20 ;  /* 0x000000dcd014723c */ /* 0x080ff00000001814 */
[C---:B------:R-:W-:Y:S08]  /*12e00*/  HMMA.16816.F32 R24, R216.reuse, R220, R24 ;  /* 0x000000dcd818723c */ /* 0x040ff00000001818 */
[-C--:B------:R-:W-:Y:S08]  /*12e10*/  HMMA.16816.F32 R28, R216, R222.reuse, R28 ;  /* 0x000000ded81c723c */ /* 0x080ff0000000181c */
[C---:B------:R-:W-:Y:S01]  /*12e20*/  HMMA.16816.F32 R32, R208.reuse, R222, R32 ;  /* 0x000000ded020723c */ /* 0x040fe20000001820 */
[----:B------:R-:W-:Y:S07]  /*12e30*/  LDSM.16.M88.4 R220, [R233+0x7800] ;  /* 0x00780000e9dc783b */ /* 0x000fee0000000200 */
        /* <DEDUP_REMOVED lines=15> */
[-C--:B--2---:R-:W-:Y:S08]  /*12f30*/  HMMA.16816.F32 R84, R208, R204.reuse, R84 ;  /* 0x000000ccd054723c */ /* 0x084ff00000001854 */
[C---:B------:R-:W-:Y:S08]  /*12f40*/  HMMA.16816.F32 R88, R216.reuse, R204, R88 ;  /* 0x000000ccd858723c */ /* 0x040ff00000001858 */
[-C--:B------:R-:W-:Y:S08]  /*12f50*/  HMMA.16816.F32 R92, R216, R206.reuse, R92 ;  /* 0x000000ced85c723c */ /* 0x080ff0000000185c */
[C---:B------:R-:W-:Y:S01]  /*12f60*/  HMMA.16816.F32 R96, R208.reuse, R206, R96 ;  /* 0x000000ced060723c */ /* 0x040fe20000001860 */
[----:B------:R-:W-:Y:S07]  /*12f70*/  LDSM.16.M88.4 R204, [R235] ;  /* 0x00000000ebcc783b */ /* 0x000fee0000000200 */
[-C--:B-1----:R-:W-:Y:S08]  /*12f80*/  HMMA.16816.F32 R100, R208, R212.reuse, R100 ;  /* 0x000000d4d064723c */ /* 0x082ff00000001864 */
[C---:B------:R-:W-:Y:S08]  /*12f90*/  HMMA.16816.F32 R104, R216.reuse, R212, R104 ;  /* 0x000000d4d868723c */ /* 0x040ff00000001868 */
[-C--:B------:R-:W-:Y:S08]  /*12fa0*/  HMMA.16816.F32 R108, R216, R214.reuse, R108 ;  /* 0x000000d6d86c723c */ /* 0x080ff0000000186c */
[C---:B------:R-:W-:Y:S01]  /*12fb0*/  HMMA.16816.F32 R112, R208.reuse, R214, R112 ;  /* 0x000000d6d070723c */ /* 0x040fe20000001870 */
[----:B------:R-:W1:Y:S07]  /*12fc0*/  LDSM.16.M88.4 R212, [R238] ;  /* 0x00000000eed4783b */ /* 0x000e6e0000000200 */
[-C--:B------:R-:W-:Y:S08]  /*12fd0*/  HMMA.16816.F32 R116, R208, R220.reuse, R116 ;  /* 0x000000dcd074723c */ /* 0x080ff00000001874 */
[C---:B------:R-:W-:Y:S08]  /*12fe0*/  HMMA.16816.F32 R120, R216.reuse, R220, R120 ;  /* 0x000000dcd878723c */ /* 0x040ff00000001878 */
[-C--:B------:R-:W-:Y:S01]  /*12ff0*/  HMMA.16816.F32 R124, R216, R222.reuse, R124 ;  /* 0x000000ded87c723c */ /* 0x080fe2000000187c */
[----:B------:R-:W2:Y:S07]  /*13000*/  LDSM.16.M88.4 R216, [R245] ;  /* 0x00000000f5d8783b */ /* 0x000eae0000000200 */
[----:B------:R-:W-:Y:S01]  /*13010*/  HMMA.16816.F32 R128, R208, R222, R128 ;  /* 0x000000ded080723c */ /* 0x000fe20000001880 */
[----:B------:R-:W3:Y:S06]  /*13020*/  LDSM.16.M88.4 R208, [R244] ;  /* 0x00000000f4d0783b */ /* 0x000eec0000000200 */
[----:B------:R-:W-:Y:S01]  /*13030*/  LDSM.16.M88.4 R220, [R242] ;  /* 0x00000000f2dc783b */ /* 0x000fe20000000200 */
        /* <DEDUP_REMOVED lines=9> */
[----:B------:R-:W-:Y:S07]  /*130d0*/  LDSM.16.M88.4 R216, [R239] ;  /* 0x00000000efd8783b */ /* 0x000fee0000000200 */
        /* <DEDUP_REMOVED lines=28> */
[----:B------:R-:W2:Y:S07]  /*132a0*/  LDSM.16.M88.4 R224, [R232+0x800] ;  /* 0x00080000e8e0783b */ /* 0x000eae0000000200 */
[----:B------:R-:W-:Y:S01]  /*132b0*/  HMMA.16816.F32 R128, R204, R218, R128 ;  /* 0x000000dacc80723c */ /* 0x000fe20000001880 */
[----:B------:R-:W3:Y:S06]  /*132c0*/  LDSM.16.M88.4 R204, [R232+0x1000] ;  /* 0x00100000e8cc783b */ /* 0x000eec0000000200 */
[----:B------:R-:W-:Y:S01]  /*132d0*/  LDSM.16.M88.4 R216, [R232+0x2000] ;  /* 0x00200000e8d8783b */ /* 0x000fe20000000200 */
        /* <DEDUP_REMOVED lines=19> */
[----:B------:R-:W1:Y:S01]  /*13410*/  LDSM.16.M88.4 R212, [R232+0x3000] ;  /* 0x00300000e8d4783b */ /* 0x000e620000000200 */
[----:B------:R-:W-:Y:S05]  /*13420*/  DEPBAR.LE SB0, 0x0 ;  /* 0x000080000000791a */ /* 0x000fea0000000000 */
[----:B------:R-:W-:Y:S01]  /*13430*/  BAR.SYNC.DEFER_BLOCKING 0x0 ;  /* 0x0000000000007b1d */ /* 0x000fe20000010000 */
[-C--:B------:R-:W-:Y:S08]  /*13440*/  HMMA.16816.F32 R68, R208, R216.reuse, R68 ;  /* 0x000000d8d044723c */ /* 0x080ff00000001844 */
[C---:B------:R-:W-:Y:S08]  /*13450*/  HMMA.16816.F32 R72, R220.reuse, R216, R72 ;  /* 0x000000d8dc48723c */ /* 0x040ff00000001848 */
[-C--:B------:R-:W-:Y:S08]  /*13460*/  HMMA.16816.F32 R76, R220, R218.reuse, R76 ;  /* 0x000000dadc4c723c */ /* 0x080ff0000000184c */
[C---:B------:R-:W-:Y:S08]  /*13470*/  HMMA.16816.F32 R80, R208.reuse, R218, R80 ;  /* 0x000000dad050723c */ /* 0x040ff00000001850 */
[-C--:B--2---:R-:W-:Y:S08]  /*13480*/  HMMA.16816.F32 R84, R208, R204.reuse, R84 ;  /* 0x000000ccd054723c */ /* 0x084ff00000001854 */
[C---:B------:R-:W-:Y:S08]  /*13490*/  HMMA.16816.F32 R88, R220.reuse, R204, R88 ;  /* 0x000000ccdc58723c */ /* 0x040ff00000001858 */
[-C--:B------:R-:W-:Y:S08]  /*134a0*/  HMMA.16816.F32 R92, R220, R206.reuse, R92 ;  /* 0x000000cedc5c723c */ /* 0x080ff0000000185c */
[C---:B------:R-:W-:Y:S08]  /*134b0*/  HMMA.16816.F32 R96, R208.reuse, R206, R96 ;  /* 0x000000ced060723c */ /* 0x040ff00000001860 */
[-C--:B-1----:R-:W-:Y:S08]  /*134c0*/  HMMA.16816.F32 R100, R208, R212.reuse, R100 ;  /* 0x000000d4d064723c */ /* 0x082ff00000001864 */
[C---:B------:R-:W-:Y:S08]  /*134d0*/  HMMA.16816.F32 R104, R220.reuse, R212, R104 ;  /* 0x000000d4dc68723c */ /* 0x040ff00000001868 */
[-C--:B------:R-:W-:Y:S08]  /*134e0*/  HMMA.16816.F32 R108, R220, R214.reuse, R108 ;  /* 0x000000d6dc6c723c */ /* 0x080ff0000000186c */
[C---:B------:R-:W-:Y:S08]  /*134f0*/  HMMA.16816.F32 R112, R208.reuse, R214, R112 ;  /* 0x000000d6d070723c */ /* 0x040ff00000001870 */
[-C--:B------:R-:W-:Y:S08]  /*13500*/  HMMA.16816.F32 R116, R208, R224.reuse, R116 ;  /* 0x000000e0d074723c */ /* 0x080ff00000001874 */
[C---:B------:R-:W-:Y:S08]  /*13510*/  HMMA.16816.F32 R120, R220.reuse, R224, R120 ;  /* 0x000000e0dc78723c */ /* 0x040ff00000001878 */
[-C--:B------:R-:W-:Y:S08]  /*13520*/  HMMA.16816.F32 R124, R220, R226.reuse, R124 ;  /* 0x000000e2dc7c723c */ /* 0x080ff0000000187c */
[----:B------:R-:W-:Y:S01]  /*13530*/  HMMA.16816.F32 R128, R208, R226, R128 ;  /* 0x000000e2d080723c */ /* 0x000fe20000001880 */
[----:B------:R-:W-:-:S07]  /*13540*/  @P1 BRA `(.L_x_174) ;  /* 0xffffeae000001947 */ /* 0x000fce000383ffff */
.L_x_173:
[----:B------:R-:W-:Y:S01]  /*13550*/  FMNMX.FTZ R0, R4, R132, !PT ;  /* 0x0000008404007209 */ /* 0x000fe20007810000 */
[----:B------:R-:W-:Y:S01]  /*13560*/  STL [R1+0x13c], R246 ;  /* 0x00013cf601007387 */ /* 0x000fe20000100800 */
[----:B------:R-:W-:Y:S02]  /*13570*/  UIADD3 UR33, UR33, -0x1, URZ ;  /* 0xffffffff21217890 */ /* 0x000fe4000fffe03f */
[----:B------:R-:W-:Y:S01]  /*13580*/  FMNMX.FTZ R2, R5, R0, !PT ;  /* 0x0000000005027209 */ /* 0x000fe20007810000 */
[----:B------:R-:W-:Y:S01]  /*13590*/  STL [R1+0x138], R245 ;  /* 0x000138f501007387 */ /* 0x000fe20000100800 */
[----:B------:R-:W-:Y:S02]  /*135a0*/  FMNMX.FTZ R0, R6, R133, !PT ;  /* 0x0000008506007209 */ /* 0x000fe40007810000 */
[----:B------:R-:W-:Y:S01]  /*135b0*/  FMNMX.FTZ R3, R16, R2, !PT ;  /* 0x0000000210037209 */ /* 0x000fe20007810000 */
[----:B------:R-:W-:Y:S01]  /*135c0*/  STL [R1+0x134], R244 ;  /* 0x000134f401007387 */ /* 0x000fe20000100800 */
[----:B------:R-:W-:Y:S02]  /*135d0*/  FMNMX.FTZ R2, R7, R0, !PT ;  /* 0x0000000007027209 */ /* 0x000fe40007810000 */
[----:B-1----:R-:W-:Y:S01]  /*135e0*/  FMNMX.FTZ R134, R17, R3, !PT ;  /* 0x0000000311867209 */ /* 0x002fe20007810000 */
        /* <DEDUP_REMOVED lines=144> */
[----:B------:R-:W-:Y:S04]  /*13ef0*/  STL [R1+0x140], R136 ;  /* 0x0001408801007387 */ /* 0x000fe80000100800 */
[----:B------:R-:W2:Y:S01]  /*13f00*/  SHFL.BFLY PT, R206, R135, 0x1, 0x1f ;  /* 0x0c201f0087ce7f89 */ /* 0x000ea200000e0000 */
[----:B---3--:R-:W-:Y:S01]  /*13f10*/  FMNMX.FTZ R2, R0, R2, !PT ;  /* 0x0000000200027209 */ /* 0x008fe20007810000 */
[----:B------:R-:W-:Y:S04]  /*13f20*/  FADD.FTZ R0, -R136, R132 ;  /* 0x0000008488007221 */ /* 0x000fe80000010100 */
[----:B------:R-:W-:Y:S02]  /*13f30*/  FMUL.FTZ R0, R0, c[0x0][0x23c] ;  /* 0x00008f0000007a20 */ /* 0x000fe40000410000 */
[----:B------:R-:W3:Y:S02]  /*13f40*/  SHFL.BFLY PT, R3, R2, 0x1, 0x1f ;  /* 0x0c201f0002037f89 */ /* 0x000ee400000e0000 */
[----:B------:R4:W4:Y:S01]  /*13f50*/  MUFU.EX2 R132, R0 ;  /* 0x0000000000847308 */ /* 0x0009220000000800 */
[----:B-1----:R-:W-:Y:S05]  /*13f60*/  FMNMX.FTZ R134, R134, R204, !PT ;  /* 0x000000cc86867209 */ /* 0x002fea0007810000 */
[----:B------:R-:W1:Y:S01]  /*13f70*/  SHFL.BFLY PT, R204, R134, 0x1, 0x1f ;  /* 0x0c201f0086cc7f89 */ /* 0x000e6200000e0000 */
[----:B--2---:R-:W-:Y:S07]  /*13f80*/  FMNMX.FTZ R135, R135, R206, !PT ;  /* 0x000000ce87877209 */ /* 0x004fee0007810000 */
[----:B------:R-:W-:Y:S01]  /*13f90*/  STL [R1+0x144], R135 ;  /* 0x0001448701007387 */ /* 0x000fe20000100800 */
[----:B---3--:R-:W-:Y:S01]  /*13fa0*/  FMNMX.FTZ R3, R2, R3, !PT ;  /* 0x0000000302037209 */ /* 0x008fe20007810000 */
[----:B----4-:R-:W-:Y:S04]  /*13fb0*/  FADD.FTZ R0, -R135, R133 ;  /* 0x0000008587007221 */ /* 0x010fe80000010100 */
[----:B------:R-:W-:Y:S02]  /*13fc0*/  FMUL.FTZ R205, R3, c[0x0][0x23c] ;  /* 0x00008f0003cd7a20 */ /* 0x000fe40000410000 */
[----:B------:R-:W-:Y:S01]  /*13fd0*/  FMUL.FTZ R0, R0, c[0x0][0x23c] ;  /* 0x00008f0000007a20 */ /* 0x000fe20000410000 */
[----:B-1----:R-:W-:Y:S03]  /*13fe0*/  FMNMX.FTZ R134, R134, R204, !PT ;  /* 0x000000cc86867209 */ /* 0x002fe60007810000 */
[----:B------:R1:W-:Y:S02]  /*13ff0*/  MUFU.EX2 R133, R0 ;  /* 0x0000000000857308 */ /* 0x0003e40000000800 */
[----:B------:R-:W-:Y:S01]  /*14000*/  STL [R1+0x148], R134 ;  /* 0x0001488601007387 */ /* 0x000fe20000100800 */
[C---:B------:R-:W-:Y:S03]  /*14010*/  FMUL.FTZ R204, R134.reuse, c[0x0][0x23c] ;  /* 0x00008f0086cc7a20 */ /* 0x040fe60000410000 */
[----:B------:R2:W-:Y:S01]  /*14020*/  STL [R1+0x14c], R3 ;  /* 0x00014c0301007387 */ /* 0x0005e20000100800 */
[----:B-1----:R-:W-:Y:S02]  /*14030*/  FADD.FTZ R0, -R134, R137 ;  /* 0x0000008986007221 */ /* 0x002fe40000010100 */
[----:B------:R-:W-:Y:S02]  /*14040*/  FMUL.FTZ R137, R136, c[0x0][0x23c] ;  /* 0x00008f0088897a20 */ /* 0x000fe40000410000 */
[----:B------:R-:W-:Y:S03]  /*14050*/  FMUL.FTZ R0, R0, c[0x0][0x23c] ;  /* 0x00008f0000007a20 */ /* 0x000fe60000410000 */
[----:B------:R-:W-:Y:S01]  /*14060*/  FSEL R137, R137, RZ, P2 ;  /* 0x000000ff89897208 */ /* 0x000fe20001000000 */
[----:B------:R1:W-:Y:S01]  /*14070*/  MUFU.EX2 R2, R0 ;  /* 0x0000000000027308 */ /* 0x0003e20000000800 */
[----:B------:R-:W-:Y:S03]  /*14080*/  FSETP.NEU.FTZ.AND P2, PT, R135, -INF , PT ;  /* 0xff8000008700780b */ /* 0x000fe60003f5d000 */
[--C-:B------:R-:W-:Y:S02]  /*14090*/  FFMA.FTZ R33, R33, c[0x0][0x23c], -R137.reuse ;  /* 0x00008f0021217a23 */ /* 0x100fe40000010889 */
        /* <DEDUP_REMOVED lines=11> */
[----:B-1----:R-:W-:Y:S02]  /*14150*/  FADD.FTZ R0, -R3, R138 ;  /* 0x0000008a03007221 */ /* 0x002fe40000010100 */
[----:B------:R-:W-:Y:S02]  /*14160*/  FMUL.FTZ R138, R135, c[0x0][0x23c] ;  /* 0x00008f00878a7a20 */ /* 0x000fe40000410000 */
[----:B------:R-:W-:Y:S01]  /*14170*/  FMUL.FTZ R0, R0, c[0x0][0x23c] ;  /* 0x00008f0000007a20 */ /* 0x000fe20000410000 */
[----:B------:R1:W-:Y:S01]  /*14180*/  MUFU.EX2 R246, R48 ;  /* 0x0000003000f67308 */ /* 0x0003e20000000800 */
[--C-:B------:R-:W-:Y:S01]  /*14190*/  FFMA.FTZ R80, R80, c[0x0][0x23c], -R137.reuse ;  /* 0x00008f0050507a23 */ /* 0x100fe20000010889 */
[----:B------:R-:W-:Y:S01]  /*141a0*/  FSEL R138, R138, RZ, P2 ;  /* 0x000000ff8a8a7208 */ /* 0x000fe20001000000 */
[--C-:B------:R-:W-:Y:S01]  /*141b0*/  FFMA.FTZ R81, R81, c[0x0][0x23c], -R137.reuse ;  /* 0x00008f0051517a23 */ /* 0x100fe20000010889 */
[----:B------:R-:W-:Y:S01]  /*141c0*/  FSETP.NEU.FTZ.AND P2, PT, R134, -INF , PT ;  /* 0xff8000008600780b */ /* 0x000fe20003f5d000 */
[----:B------:R-:W-:Y:S02]  /*141d0*/  FFMA.FTZ R84, R84, c[0x0][0x23c], -R137 ;  /* 0x00008f0054547a23 */ /* 0x000fe40000010889 */
[--C-:B------:R-:W-:Y:S01]  /*141e0*/  FFMA.FTZ R34, R34, c[0x0][0x23c], -R138.reuse ;  /* 0x00008f0022227a23 */ /* 0x100fe2000001088a */
[----:B------:R-:W-:Y:S01]  /*141f0*/  FSEL R204, R204, RZ, P2 ;  /* 0x000000ffcccc7208 */ /* 0x000fe20001000000 */
[--C-:B------:R-:W-:Y:S01]  /*14200*/  FFMA.FTZ R38, R38, c[0x0][0x23c], -R138.reuse ;  /* 0x00008f0026267a23 */ /* 0x100fe2000001088a */
[----:B------:R-:W-:Y:S01]  /*14210*/  MUFU.EX2 R0, R0 ;  /* 0x0000000000007308 */ /* 0x000fe20000000800 */
[----:B------:R-:W-:Y:S01]  /*14220*/  FSETP.NEU.FTZ.AND P2, PT, R3, -INF , PT ;  /* 0xff8000000300780b */ /* 0x000fe20003f5d000 */
[--C-:B------:R-:W-:Y:S02]  /*14230*/  FFMA.FTZ R22, R22, c[0x0][0x23c], -R138.reuse ;  /* 0x00008f0016167a23 */ /* 0x100fe4000001088a */
[----:B---3--:R-:W-:Y:S01]  /*14240*/  FMUL.FTZ R32, R132, R168 ;  /* 0x000000a884207220 */ /* 0x008fe20000410000 */
[----:B------:R-:W-:Y:S01]  /*14250*/  FSEL R205, R205, RZ, P2 ;  /* 0x000000ffcdcd7208 */ /* 0x000fe20001000000 */
[--C-:B------:R-:W-:Y:S02]  /*14260*/  FFMA.FTZ R23, R23, c[0x0][0x23c], -R138.reuse ;  /* 0x00008f0017177a23 */ /* 0x100fe4000001088a */
[--C-:B------:R-:W-:Y:S02]  /*14270*/  FFMA.FTZ R39, R39, c[0x0][0x23c], -R138.reuse ;  /* 0x00008f0027277a23 */ /* 0x100fe4000001088a */
[----:B--2---:R-:W2:Y:S01]  /*14280*/  MUFU.EX2 R3, R33 ;  /* 0x0000002100037308 */ /* 0x004ea20000000800 */
[--C-:B------:R-:W-:Y:S02]  /*14290*/  FFMA.FTZ R54, R54, c[0x0][0x23c], -R138.reuse ;  /* 0x00008f0036367a23 */ /* 0x100fe4000001088a */
[--C-:B------:R-:W-:Y:S02]  /*142a0*/  FFMA.FTZ R55, R55, c[0x0][0x23c], -R138.reuse ;  /* 0x00008f0037377a23 */ /* 0x100fe4000001088a */
[----:B-1----:R-:W-:Y:S02]  /*142b0*/  FMUL.FTZ R48, R132, R184 ;  /* 0x000000b884307220 */ /* 0x002fe40000410000 */
[--C-:B------:R-:W-:Y:S02]  /*142c0*/  FFMA.FTZ R82, R82, c[0x0][0x23c], -R138.reuse ;  /* 0x00008f0052527a23 */ /* 0x100fe4000001088a */
[--C-:B------:R-:W-:Y:S01]  /*142d0*/  FFMA.FTZ R83, R83, c[0x0][0x23c], -R138.reuse ;  /* 0x00008f0053537a23 */ /* 0x100fe2000001088a */
[----:B------:R-:W1:Y:S01]  /*142e0*/  MUFU.EX2 R4, R34 ;  /* 0x0000002200047308 */ /* 0x000e620000000800 */
[----:B------:R-:W-:Y:S02]  /*142f0*/  FFMA.FTZ R35, R35, c[0x0][0x23c], -R138 ;  /* 0x00008f0023237a23 */ /* 0x000fe4000001088a */
[--C-:B------:R-:W-:Y:S02]  /*14300*/  FFMA.FTZ R28, R28, c[0x0][0x23c], -R204.reuse ;  /* 0x00008f001c1c7a23 */ /* 0x100fe400000108cc */
[--C-:B------:R-:W-:Y:S02]  /*14310*/  FFMA.FTZ R29, R29, c[0x0][0x23c], -R204.reuse ;  /* 0x00008f001d1d7a23 */ /* 0x100fe400000108cc */
[--C-:B------:R-:W-:Y:S02]  /*14320*/  FFMA.FTZ R30, R30, c[0x0][0x23c], -R205.reuse ;  /* 0x00008f001e1e7a23 */ /* 0x100fe400000108cd */
[--C-:B------:R-:W-:Y:S01]  /*14330*/  FFMA.FTZ R31, R31, c[0x0][0x23c], -R205.reuse ;  /* 0x00008f001f1f7a23 */ /* 0x100fe200000108cd */
[----:B------:R-:W-:Y:S01]  /*14340*/  MUFU.EX2 R218, R20 ;  /* 0x0000001400da7308 */ /* 0x000fe20000000800 */
[--C-:B------:R-:W-:Y:S02]  /*14350*/  FFMA.FTZ R40, R40, c[0x0][0x23c], -R204.reuse ;  /* 0x00008f0028287a23 */ /* 0x100fe400000108cc */
[--C-:B------:R-:W-:Y:S01]  /*14360*/  FFMA.FTZ R42, R42, c[0x0][0x23c], -R205.reuse ;  /* 0x00008f002a2a7a23 */ /* 0x100fe200000108cd */
[----:B--2---:R2:W-:Y:S01]  /*14370*/  STL [R1+0x34], R3 ;  /* 0x0000340301007387 */ /* 0x0045e20000100800 */
[----:B------:R-:W-:Y:S02]  /*14380*/  FMUL.FTZ R33, R132, R169 ;  /* 0x000000a984217220 */ /* 0x000fe40000410000 */
[--C-:B------:R-:W-:Y:S02]  /*14390*/  FFMA.FTZ R72, R72, c[0x0][0x23c], -R204.reuse ;  /* 0x00008f0048487a23 */ /* 0x100fe400000108cc */
[--C-:B------:R-:W-:Y:S01]  /*143a0*/  FFMA.FTZ R73, R73, c[0x0][0x23c], -R204.reuse ;  /* 0x00008f0049497a23 */ /* 0x100fe200000108cc */
[----:B------:R-:W-:Y:S01]  /*143b0*/  MUFU.EX2 R248, R21 ;  /* 0x0000001500f87308 */ /* 0x000fe20000000800 */
[--C-:B------:R-:W-:Y:S02]  /*143c0*/  FFMA.FTZ R74, R74, c[0x0][0x23c], -R205.reuse ;  /* 0x00008f004a4a7a23 */ /* 0x100fe400000108cd */
[----:B------:R-:W-:Y:S01]  /*143d0*/  FFMA.FTZ R75, R75, c[0x0][0x23c], -R205 ;  /* 0x00008f004b4b7a23 */ /* 0x000fe200000108cd */
[----:B-1----:R1:W-:Y:S01]  /*143e0*/  STL [R1+0x20], R4 ;  /* 0x0000200401007387 */ /* 0x0023e20000100800 */
[----:B------:R-:W-:Y:S02]  /*143f0*/  FMUL.FTZ R34, R133, R170 ;  /* 0x000000aa85227220 */ /* 0x000fe40000410000 */
[----:B------:R-:W-:Y:S02]  /*14400*/  FFMA.FTZ R85, R85, c[0x0][0x23c], -R137 ;  /* 0x00008f0055557a23 */ /* 0x000fe40000010889 */
[--C-:B------:R-:W-:Y:S01]  /*14410*/  FFMA.FTZ R88, R88, c[0x0][0x23c], -R204.reuse ;  /* 0x00008f0058587a23 */ /* 0x100fe200000108cc */
[----:B------:R-:W-:Y:S01]  /*14420*/  MUFU.EX2 R226, R22 ;  /* 0x0000001600e27308 */ /* 0x000fe20000000800 */
[--C-:B------:R-:W-:Y:S02]  /*14430*/  FFMA.FTZ R89, R89, c[0x0][0x23c], -R204.reuse ;  /* 0x00008f0059597a23 */ /* 0x100fe400000108cc */
[--C-:B------:R-:W-:Y:S02]  /*14440*/  FFMA.FTZ R90, R90, c[0x0][0x23c], -R205.reuse ;  /* 0x00008f005a5a7a23 */ /* 0x100fe400000108cd */
[--C-:B------:R-:W-:Y:S02]  /*14450*/  FFMA.FTZ R91, R91, c[0x0][0x23c], -R205.reuse ;  /* 0x00008f005b5b7a23 */ /* 0x100fe400000108cd */
[--C-:B------:R-:W-:Y:S02]  /*14460*/  FFMA.FTZ R25, R25, c[0x0][0x23c], -R204.reuse ;  /* 0x00008f0019197a23 */ /* 0x100fe400000108cc */
[--C-:B------:R-:W-:Y:S01]  /*14470*/  FFMA.FTZ R26, R26, c[0x0][0x23c], -R205.reuse ;  /* 0x00008f001a1a7a23 */ /* 0x100fe200000108cd */
[----:B--2---:R-:W2:Y:S01]  /*14480*/  MUFU.EX2 R3, R35 ;  /* 0x0000002300037308 */ /* 0x004ea20000000800 */
[----:B------:R-:W-:Y:S02]  /*14490*/  FFMA.FTZ R27, R27, c[0x0][0x23c], -R205 ;  /* 0x00008f001b1b7a23 */ /* 0x000fe400000108cd */
[--C-:B------:R-:W-:Y:S02]  /*144a0*/  FFMA.FTZ R49, R49, c[0x0][0x23c], -R137.reuse ;  /* 0x00008f0031317a23 */ /* 0x100fe40000010889 */
[----:B------:R-:W-:Y:S02]  /*144b0*/  FFMA.FTZ R56, R56, c[0x0][0x23c], -R204 ;  /* 0x00008f0038387a23 */ /* 0x000fe400000108cc */
[----:B------:R-:W-:Y:S02]  /*144c0*/  FFMA.FTZ R17, R17, c[0x0][0x23c], -R137 ;  /* 0x00008f0011117a23 */ /* 0x000fe40000010889 */
[--C-:B------:R-:W-:Y:S01]  /*144d0*/  FFMA.FTZ R18, R18, c[0x0][0x23c], -R138.reuse ;  /* 0x00008f0012127a23 */ /* 0x100fe2000001088a */
[----:B-1----:R-:W1:Y:S01]  /*144e0*/  MUFU.EX2 R4, R28 ;  /* 0x0000001c00047308 */ /* 0x002e620000000800 */
[----:B------:R-:W-:Y:S02]  /*144f0*/  FFMA.FTZ R19, R19, c[0x0][0x23c], -R138 ;  /* 0x00008f0013137a23 */ /* 0x000fe4000001088a */
[--C-:B------:R-:W-:Y:S02]  /*14500*/  FFMA.FTZ R8, R8, c[0x0][0x23c], -R204.reuse ;  /* 0x00008f0008087a23 */ /* 0x100fe400000108cc */
[--C-:B------:R-:W-:Y:S02]  /*14510*/  FFMA.FTZ R9, R9, c[0x0][0x23c], -R204.reuse ;  /* 0x00008f0009097a23 */ /* 0x100fe400000108cc */
[--C-:B------:R-:W-:Y:S02]  /*14520*/  FFMA.FTZ R12, R12, c[0x0][0x23c], -R204.reuse ;  /* 0x00008f000c0c7a23 */ /* 0x100fe400000108cc */
[--C-:B------:R-:W-:Y:S01]  /*14530*/  FFMA.FTZ R13, R13, c[0x0][0x23c], -R204.reuse ;  /* 0x00008f000d0d7a23 */ /* 0x100fe200000108cc */
[----:B------:R3:W-:Y:S01]  /*14540*/  MUFU.EX2 R225, R25 ;  /* 0x0000001900e17308 */ /* 0x0007e20000000800 */
[--C-:B------:R-:W-:Y:S02]  /*14550*/  FFMA.FTZ R14, R14, c[0x0][0x23c], -R205.reuse ;  /* 0x00008f000e0e7a23 */ /* 0x100fe400000108cd */
[--C-:B------:R-:W-:Y:S01]  /*14560*/  FFMA.FTZ R15, R15, c[0x0][0x23c], -R205.reuse ;  /* 0x00008f000f0f7a23 */ /* 0x100fe200000108cd */
[----:B--2---:R2:W-:Y:S01]  /*14570*/  STL [R1+0x30], R3 ;  /* 0x0000300301007387 */ /* 0x0045e20000100800 */
[----:B------:R-:W-:Y:S02]  /*14580*/  FMUL.FTZ R35, R133, R171 ;  /* 0x000000ab85237220 */ /* 0x000fe40000410000 */
[--C-:B------:R-:W-:Y:S02]  /*14590*/  FFMA.FTZ R24, R24, c[0x0][0x23c], -R204.reuse ;  /* 0x00008f0018187a23 */ /* 0x100fe400000108cc */
[--C-:B------:R-:W-:Y:S01]  /*145a0*/  FFMA.FTZ R41, R41, c[0x0][0x23c], -R204.reuse ;  /* 0x00008f0029297a23 */ /* 0x100fe200000108cc */
[----:B------:R4:W-:Y:S01]  /*145b0*/  MUFU.EX2 R223, R26 ;  /* 0x0000001a00df7308 */ /* 0x0009e20000000800 */
[--C-:B------:R-:W-:Y:S02]  /*145c0*/  FFMA.FTZ R43, R43, c[0x0][0x23c], -R205.reuse ;  /* 0x00008f002b2b7a23 */ /* 0x100fe400000108cd */
[--C-:B------:R-:W-:Y:S01]  /*145d0*/  FFMA.FTZ R44, R44, c[0x0][0x23c], -R204.reuse ;  /* 0x00008f002c2c7a23 */ /* 0x100fe200000108cc */
[----:B-1----:R1:W-:Y:S01]  /*145e0*/  STL [R1+0x14], R4 ;  /* 0x0000140401007387 */ /* 0x0023e20000100800 */
[----:B------:R-:W-:Y:S02]  /*145f0*/  FMUL.FTZ R28, R2, R164 ;  /* 0x000000a4021c7220 */ /* 0x000fe40000410000 */
[----:B------:R-:W-:Y:S02]  /*14600*/  FFMA.FTZ R45, R45, c[0x0][0x23c], -R204 ;  /* 0x00008f002d2d7a23 */ /* 0x000fe400000108cc */
[--C-:B------:R-:W-:Y:S01]  /*14610*/  FFMA.FTZ R46, R46, c[0x0][0x23c], -R205.reuse ;  /* 0x00008f002e2e7a23 */ /* 0x100fe200000108cd */
[----:B------:R1:W-:Y:S01]  /*14620*/  MUFU.EX2 R227, R27 ;  /* 0x0000001b00e37308 */ /* 0x0003e20000000800 */
[--C-:B------:R-:W-:Y:S02]  /*14630*/  FFMA.FTZ R47, R47, c[0x0][0x23c], -R205.reuse ;  /* 0x00008f002f2f7a23 */ /* 0x100fe400000108cd */
[--C-:B------:R-:W-:Y:S02]  /*14640*/  FFMA.FTZ R50, R50, c[0x0][0x23c], -R138.reuse ;  /* 0x00008f0032327a23 */ /* 0x100fe4000001088a */
[----:B---3--:R-:W-:Y:S02]  /*14650*/  FMUL.FTZ R25, R2, R161 ;  /* 0x000000a102197220 */ /* 0x008fe40000410000 */
[----:B------:R-:W-:Y:S02]  /*14660*/  FFMA.FTZ R51, R51, c[0x0][0x23c], -R138 ;  /* 0x00008f0033337a23 */ /* 0x000fe4000001088a */
[--C-:B------:R-:W-:Y:S01]  /*14670*/  FFMA.FTZ R60, R60, c[0x0][0x23c], -R204.reuse ;  /* 0x00008f003c3c7a23 */ /* 0x100fe200000108cc */
[----:B--2---:R-:W2:Y:S01]  /*14680*/  MUFU.EX2 R3, R29 ;  /* 0x0000001d00037308 */ /* 0x004ea20000000800 */
[--C-:B------:R-:W-:Y:S02]  /*14690*/  FFMA.FTZ R63, R63, c[0x0][0x23c], -R205.reuse ;  /* 0x00008f003f3f7a23 */ /* 0x100fe400000108cd */
[--C-:B------:R-:W-:Y:S02]  /*146a0*/  FFMA.FTZ R57, R57, c[0x0][0x23c], -R204.reuse ;  /* 0x00008f0039397a23 */ /* 0x100fe400000108cc */
[----:B----4-:R-:W-:Y:S02]  /*146b0*/  FMUL.FTZ R26, R0, R162 ;  /* 0x000000a2001a7220 */ /* 0x010fe40000410000 */
[----:B------:R-:W-:Y:S02]  /*146c0*/  FFMA.FTZ R61, R61, c[0x0][0x23c], -R204 ;  /* 0x00008f003d3d7a23 */ /* 0x000fe400000108cc */
[----:B------:R-:W-:Y:S01]  /*146d0*/  FFMA.FTZ R59, R59, c[0x0][0x23c], -R205 ;  /* 0x00008f003b3b7a23 */ /* 0x000fe200000108cd */
[----:B-1----:R-:W1:Y:S01]  /*146e0*/  MUFU.EX2 R4, R30 ;  /* 0x0000001e00047308 */ /* 0x002e620000000800 */
[----:B------:R-:W-:Y:S02]  /*146f0*/  FFMA.FTZ R64, R64, c[0x0][0x23c], -R137 ;  /* 0x00008f0040407a23 */ /* 0x000fe40000010889 */
[--C-:B------:R-:W-:Y:S02]  /*14700*/  FFMA.FTZ R66, R66, c[0x0][0x23c], -R138.reuse ;  /* 0x00008f0042427a23 */ /* 0x100fe4000001088a */
[----:B------:R-:W-:Y:S02]  /*14710*/  FMUL.FTZ R27, R0, R163 ;  /* 0x000000a3001b7220 */ /* 0x000fe40000410000 */
[--C-:B------:R-:W-:Y:S02]  /*14720*/  FFMA.FTZ R70, R70, c[0x0][0x23c], -R138.reuse ;  /* 0x00008f0046467a23 */ /* 0x100fe4000001088a */
[----:B------:R-:W-:Y:S01]  /*14730*/  FFMA.FTZ R71, R71, c[0x0][0x23c], -R138 ;  /* 0x00008f0047477a23 */ /* 0x000fe2000001088a */
[----:B------:R3:W-:Y:S01]  /*14740*/  MUFU.EX2 R242, R49 ;  /* 0x0000003100f27308 */ /* 0x0007e20000000800 */
[--C-:B------:R-:W-:Y:S02]  /*14750*/  FFMA.FTZ R76, R76, c[0x0][0x23c], -R204.reuse ;  /* 0x00008f004c4c7a23 */ /* 0x100fe400000108cc */
[----:B------:R-:W-:Y:S01]  /*14760*/  FFMA.FTZ R77, R77, c[0x0][0x23c], -R204 ;  /* 0x00008f004d4d7a23 */ /* 0x000fe200000108cc */
[----:B--2---:R2:W-:Y:S01]  /*14770*/  STL [R1+0x18], R3 ;  /* 0x0000180301007387 */ /* 0x0045e20000100800 */
[----:B------:R-:W-:Y:S02]  /*14780*/  FMUL.FTZ R29, R2, R165 ;  /* 0x000000a5021d7220 */ /* 0x000fe40000410000 */
[--C-:B------:R-:W-:Y:S02]  /*14790*/  FFMA.FTZ R78, R78, c[0x0][0x23c], -R205.reuse ;  /* 0x00008f004e4e7a23 */ /* 0x100fe400000108cd */
[----:B------:R-:W-:Y:S01]  /*147a0*/  FFMA.FTZ R79, R79, c[0x0][0x23c], -R205 ;  /* 0x00008f004f4f7a23 */ /* 0x000fe200000108cd */
[----:B------:R4:W-:Y:S01]  /*147b0*/  MUFU.EX2 R165, R56 ;  /* 0x0000003800a57308 */ /* 0x0009e20000000800 */
[--C-:B------:R-:W-:Y:S02]  /*147c0*/  FFMA.FTZ R5, R5, c[0x0][0x23c], -R137.reuse ;  /* 0x00008f0005057a23 */ /* 0x100fe40000010889 */
[--C-:B------:R-:W-:Y:S01]  /*147d0*/  FFMA.FTZ R6, R6, c[0x0][0x23c], -R138.reuse ;  /* 0x00008f0006067a23 */ /* 0x100fe2000001088a */
[----:B-1----:R1:W-:Y:S01]  /*147e0*/  STL [R1+0x10], R4 ;  /* 0x0000100401007387 */ /* 0x0023e20000100800 */
[----:B------:R-:W-:Y:S02]  /*147f0*/  FMUL.FTZ R30, R0, R166 ;  /* 0x000000a6001e7220 */ /* 0x000fe40000410000 */
[--C-:B------:R-:W-:Y:S02]  /*14800*/  FFMA.FTZ R7, R7, c[0x0][0x23c], -R138.reuse ;  /* 0x00008f0007077a23 */ /* 0x100fe4000001088a */
[----:B------:R-:W-:Y:S01]  /*14810*/  FFMA.FTZ R16, R16, c[0x0][0x23c], -R137 ;  /* 0x00008f0010107a23 */ /* 0x000fe20000010889 */
[----:B------:R1:W-:Y:S01]  /*14820*/  MUFU.EX2 R247, R23 ;  /* 0x0000001700f77308 */ /* 0x0003e20000000800 */
[--C-:B------:R-:W-:Y:S02]  /*14830*/  FFMA.FTZ R62, R62, c[0x0][0x23c], -R205.reuse ;  /* 0x00008f003e3e7a23 */ /* 0x100fe400000108cd */
[----:B------:R-:W-:Y:S02]  /*14840*/  FFMA.FTZ R58, R58, c[0x0][0x23c], -R205 ;  /* 0x00008f003a3a7a23 */ /* 0x000fe400000108cd */
[----:B---3--:R-:W-:Y:S02]  /*14850*/  FMUL.FTZ R49, R132, R185 ;  /* 0x000000b984317220 */ /* 0x008fe40000410000 */
[--C-:B------:R-:W-:Y:S02]  /*14860*/  FFMA.FTZ R65, R65, c[0x0][0x23c], -R137.reuse ;  /* 0x00008f0041417a23 */ /* 0x100fe40000010889 */
[--C-:B------:R-:W-:Y:S01]  /*14870*/  FFMA.FTZ R67, R67, c[0x0][0x23c], -R138.reuse ;  /* 0x00008f0043437a23 */ /* 0x100fe2000001088a */
[----:B--2---:R-:W2:Y:S01]  /*14880*/  MUFU.EX2 R3, R31 ;  /* 0x0000001f00037308 */ /* 0x004ea20000000800 */
[--C-:B------:R-:W-:Y:S02]  /*14890*/  FFMA.FTZ R68, R68, c[0x0][0x23c], -R137.reuse ;  /* 0x00008f0044447a23 */ /* 0x100fe40000010889 */
[--C-:B------:R-:W-:Y:S02]  /*148a0*/  FFMA.FTZ R69, R69, c[0x0][0x23c], -R137.reuse ;  /* 0x00008f0045457a23 */ /* 0x100fe40000010889 */
[----:B----4-:R-:W-:Y:S02]  /*148b0*/  FMUL.FTZ R56, R2, R192 ;  /* 0x000000c002387220 */ /* 0x010fe40000410000 */
[--C-:B------:R-:W-:Y:S02]  /*148c0*/  FFMA.FTZ R113, R113, c[0x0][0x23c], -R137.reuse ;  /* 0x00008f0071717a23 */ /* 0x100fe40000010889 */
[--C-:B------:R-:W-:Y:S01]  /*148d0*/  FFMA.FTZ R116, R116, c[0x0][0x23c], -R137.reuse ;  /* 0x00008f0074747a23 */ /* 0x100fe20000010889 */
[----:B-1----:R-:W1:Y:S01]  /*148e0*/  MUFU.EX2 R4, R36 ;  /* 0x0000002400047308 */ /* 0x002e620000000800 */
[--C-:B------:R-:W-:Y:S02]  /*148f0*/  FFMA.FTZ R117, R117, c[0x0][0x23c], -R137.reuse ;  /* 0x00008f0075757a23 */ /* 0x100fe40000010889 */
[----:B------:R-:W-:Y:S01]  /*14900*/  FFMA.FTZ R128, R128, c[0x0][0x23c], -R137 ;  /* 0x00008f0080807a23 */ /* 0x000fe20000010889 */
[----:B------:R-:W3:Y:S01]  /*14910*/  LDSM.16.MT88.4 R20, [R228+0x8000] ;  /* 0x00800000e414783b */ /* 0x000ee20000004200 */
[--C-:B------:R-:W-:Y:S02]  /*14920*/  FFMA.FTZ R103, R103, c[0x0][0x23c], -R138.reuse ;  /* 0x00008f0067677a23 */ /* 0x100fe4000001088a */
[--C-:B------:R-:W-:Y:S02]  /*14930*/  FFMA.FTZ R114, R114, c[0x0][0x23c], -R138.reuse ;  /* 0x00008f0072727a23 */ /* 0x100fe4000001088a */
[--C-:B------:R-:W-:Y:S01]  /*14940*/  FFMA.FTZ R115, R115, c[0x0][0x23c], -R138.reuse ;  /* 0x00008f0073737a23 */ /* 0x100fe2000001088a */
[----:B------:R4:W-:Y:S01]  /*14950*/  MUFU.EX2 R213, R5 ;  /* 0x0000000500d57308 */ /* 0x0009e20000000800 */
[--C-:B------:R-:W-:Y:S02]  /*14960*/  FFMA.FTZ R118, R118, c[0x0][0x23c], -R138.reuse ;  /* 0x00008f0076767a23 */ /* 0x100fe4000001088a */
[--C-:B------:R-:W-:Y:S01]  /*14970*/  FFMA.FTZ R119, R119, c[0x0][0x23c], -R138.reuse ;  /* 0x00008f0077777a23 */ /* 0x100fe2000001088a */
[----:B--2---:R-:W-:Y:S01]  /*14980*/  STL [R1+0x28], R3 ;  /* 0x0000280301007387 */ /* 0x004fe20000100800 */
[----:B------:R-:W-:Y:S02]  /*14990*/  FMUL.FTZ R31, R0, R167 ;  /* 0x000000a7001f7220 */ /* 0x000fe40000410000 */
[----:B------:R-:W-:Y:S02]  /*149a0*/  FFMA.FTZ R130, R130, c[0x0][0x23c], -R138 ;  /* 0x00008f0082827a23 */ /* 0x000fe4000001088a */
[--C-:B------:R-:W-:Y:S01]  /*149b0*/  FFMA.FTZ R93, R93, c[0x0][0x23c], -R204.reuse ;  /* 0x00008f005d5d7a23 */ /* 0x100fe200000108cc */
[----:B------:R2:W-:Y:S01]  /*149c0*/  MUFU.EX2 R208, R6 ;  /* 0x0000000600d07308 */ /* 0x0005e20000000800 */
[--C-:B------:R-:W-:Y:S02]  /*149d0*/  FFMA.FTZ R104, R104, c[0x0][0x23c], -R204.reuse ;  /* 0x00008f0068687a23 */ /* 0x100fe400000108cc */
[--C-:B------:R-:W-:Y:S01]  /*149e0*/  FFMA.FTZ R105, R105, c[0x0][0x23c], -R204.reuse ;  /* 0x00008f0069697a23 */ /* 0x100fe200000108cc */
[----:B-1----:R1:W-:Y:S01]  /*149f0*/  STL [R1+0x24], R4 ;  /* 0x0000240401007387 */ /* 0x0023e20000100800 */
[--C-:B------:R-:W-:Y:S02]  /*14a00*/  FFMA.FTZ R108, R108, c[0x0][0x23c], -R204.reuse ;  /* 0x00008f006c6c7a23 */ /* 0x100fe400000108cc */
[--C-:B------:R-:W-:Y:S02]  /*14a10*/  FFMA.FTZ R109, R109, c[0x0][0x23c], -R204.reuse ;  /* 0x00008f006d6d7a23 */ /* 0x100fe400000108cc */
[--C-:B------:R-:W-:Y:S01]  /*14a20*/  FFMA.FTZ R120, R120, c[0x0][0x23c], -R204.reuse ;  /* 0x00008f0078787a23 */ /* 0x100fe200000108cc */
[----:B------:R-:W3:Y:S01]  /*14a30*/  MUFU.EX2 R212, R7 ;  /* 0x0000000700d47308 */ /* 0x000ee20000000800 */
[--C-:B------:R-:W-:Y:S02]  /*14a40*/  FFMA.FTZ R121, R121, c[0x0][0x23c], -R204.reuse ;  /* 0x00008f0079797a23 */ /* 0x100fe400000108cc */
[----:B------:R-:W-:Y:S02]  /*14a50*/  FFMA.FTZ R124, R124, c[0x0][0x23c], -R204 ;  /* 0x00008f007c7c7a23 */ /* 0x000fe400000108cc */
[----:B----4-:R-:W-:Y:S02]  /*14a60*/  FMUL.FTZ R5, R132, R145 ;  /* 0x0000009184057220 */ /* 0x010fe40000410000 */
[--C-:B------:R-:W-:Y:S02]  /*14a70*/  FFMA.FTZ R10, R10, c[0x0][0x23c], -R205.reuse ;  /* 0x00008f000a0a7a23 */ /* 0x100fe400000108cd */
[--C-:B------:R-:W-:Y:S01]  /*14a80*/  FFMA.FTZ R11, R11, c[0x0][0x23c], -R205.reuse ;  /* 0x00008f000b0b7a23 */ /* 0x100fe200000108cd */
[----:B------:R4:W-:Y:S01]  /*14a90*/  MUFU.EX2 R214, R16 ;  /* 0x0000001000d67308 */ /* 0x0009e20000000800 */
[--C-:B------:R-:W-:Y:S02]  /*14aa0*/  FFMA.FTZ R94, R94, c[0x0][0x23c], -R205.reuse ;  /* 0x00008f005e5e7a23 */ /* 0x100fe400000108cd */
[--C-:B------:R-:W-:Y:S02]  /*14ab0*/  FFMA.FTZ R95, R95, c[0x0][0x23c], -R205.reuse ;  /* 0x00008f005f5f7a23 */ /* 0x100fe400000108cd */
[----:B--2---:R-:W-:Y:S02]  /*14ac0*/  FMUL.FTZ R6, R133, R146 ;  /* 0x0000009285067220 */ /* 0x004fe40000410000 */
[--C-:B------:R-:W-:Y:S02]  /*14ad0*/  FFMA.FTZ R106, R106, c[0x0][0x23c], -R205.reuse ;  /* 0x00008f006a6a7a23 */ /* 0x100fe400000108cd */
[--C-:B------:R-:W-:Y:S01]  /*14ae0*/  FFMA.FTZ R107, R107, c[0x0][0x23c], -R205.reuse ;  /* 0x00008f006b6b7a23 */ /* 0x100fe200000108cd */
[----:B-1----:R-:W1:Y:S01]  /*14af0*/  MUFU.EX2 R4, R38 ;  /* 0x0000002600047308 */ /* 0x002e620000000800 */
[--C-:B------:R-:W-:Y:S02]  /*14b00*/  FFMA.FTZ R110, R110, c[0x0][0x23c], -R205.reuse ;  /* 0x00008f006e6e7a23 */ /* 0x100fe400000108cd */
[--C-:B------:R-:W-:Y:S01]  /*14b10*/  FFMA.FTZ R111, R111, c[0x0][0x23c], -R205.reuse ;  /* 0x00008f006f6f7a23 */ /* 0x100fe200000108cd */
[----:B---3--:R-:W-:Y:S01]  /*14b20*/  F2FP.PACK_AB R145, R212, R208 ;  /* 0x000000d0d491723e */ /* 0x008fe200000000ff */
[----:B------:R-:W-:Y:S02]  /*14b30*/  FMUL.FTZ R7, R133, R147 ;  /* 0x0000009385077220 */ /* 0x000fe40000410000 */
[--C-:B------:R-:W-:Y:S02]  /*14b40*/  FFMA.FTZ R122, R122, c[0x0][0x23c], -R205.reuse ;  /* 0x00008f007a7a7a23 */ /* 0x100fe400000108cd */
[--C-:B------:R-:W-:Y:S01]  /*14b50*/  FFMA.FTZ R123, R123, c[0x0][0x23c], -R205.reuse ;  /* 0x00008f007b7b7a23 */ /* 0x100fe200000108cd */
[----:B------:R-:W2:Y:S01]  /*14b60*/  MUFU.EX2 R222, R17 ;  /* 0x0000001100de7308 */ /* 0x000ea20000000800 */
[--C-:B------:R-:W-:Y:S02]  /*14b70*/  FFMA.FTZ R126, R126, c[0x0][0x23c], -R205.reuse ;  /* 0x00008f007e7e7a23 */ /* 0x100fe400000108cd */
[----:B------:R-:W-:Y:S02]  /*14b80*/  FFMA.FTZ R205, R127, c[0x0][0x23c], -R205 ;  /* 0x00008f007fcd7a23 */ /* 0x000fe400000108cd */
[----:B----4-:R-:W-:Y:S05]  /*14b90*/  FMUL.FTZ R16, R132, R152 ;  /* 0x0000009884107220 */ /* 0x010fea0000410000 */
[----:B------:R3:W-:Y:S01]  /*14ba0*/  MUFU.EX2 R220, R18 ;  /* 0x0000001200dc7308 */ /* 0x0007e20000000800 */
[----:B-1----:R1:W-:Y:S09]  /*14bb0*/  STL [R1+0x68], R4 ;  /* 0x0000680401007387 */ /* 0x0023f20000100800 */
[----:B------:R-:W4:Y:S01]  /*14bc0*/  MUFU.EX2 R221, R19 ;  /* 0x0000001300dd7308 */ /* 0x000f220000000800 */
[----:B--2---:R-:W-:Y:S01]  /*14bd0*/  F2FP.PACK_AB R146, R222, R214 ;  /* 0x000000d6de92723e */ /* 0x004fe200000000ff */
[----:B------:R-:W-:Y:S08]  /*14be0*/  FMUL.FTZ R17, R132, R153 ;  /* 0x0000009984117220 */ /* 0x000ff00000410000 */
[----:B------:R-:W-:Y:S01]  /*14bf0*/  MUFU.EX2 R3, R37 ;  /* 0x0000002500037308 */ /* 0x000fe20000000800 */
[----:B---3--:R-:W-:Y:S09]  /*14c00*/  FMUL.FTZ R18, R133, R154 ;  /* 0x0000009a85127220 */ /* 0x008ff20000410000 */
[----:B-1----:R-:W1:Y:S01]  /*14c10*/  MUFU.EX2 R4, R40 ;  /* 0x0000002800047308 */ /* 0x002e620000000800 */
[----:B----4-:R-:W-:Y:S01]  /*14c20*/  F2FP.PACK_AB R147, R221, R220 ;  /* 0x000000dcdd93723e */ /* 0x010fe200000000ff */
[----:B------:R-:W-:Y:S08]  /*14c30*/  FMUL.FTZ R19, R133, R155 ;  /* 0x0000009b85137220 */ /* 0x000ff00000410000 */
[----:B------:R2:W-:Y:S10]  /*14c40*/  MUFU.EX2 R134, R39 ;  /* 0x0000002700867308 */ /* 0x0005f40000000800 */
[----:B------:R3:W-:Y:S01]  /*14c50*/  MUFU.EX2 R206, R8 ;  /* 0x0000000800ce7308 */ /* 0x0007e20000000800 */
[----:B-1----:R1:W-:Y:S01]  /*14c60*/  STL [R1+0x48], R4 ;  /* 0x0000480401007387 */ /* 0x0023e20000100800 */
[C---:B------:R-:W-:Y:S08]  /*14c70*/  FMUL.FTZ R40, R2.reuse, R176 ;  /* 0x000000b002287220 */ /* 0x040ff00000410000 */
[----:B------:R4:W4:Y:S01]  /*14c80*/  MUFU.EX2 R210, R9 ;  /* 0x0000000900d27308 */ /* 0x0009220000000800 */
[----:B--2---:R-:W2:Y:S09]  /*14c90*/  LDSM.16.MT88.4 R36, [R231+0x8000] ;  /* 0x00800000e724783b */ /* 0x004eb20000004200 */
[----:B------:R2:W-:Y:S01]  /*14ca0*/  MUFU.EX2 R216, R12 ;  /* 0x0000000c00d87308 */ /* 0x0005e20000000800 */
[C---:B---3--:R-:W-:Y:S09]  /*14cb0*/  FMUL.FTZ R8, R2.reuse, R140 ;  /* 0x0000008c02087220 */ /* 0x048ff20000410000 */
[----:B-1----:R-:W1:Y:S01]  /*14cc0*/  MUFU.EX2 R4, R42 ;  /* 0x0000002a00047308 */ /* 0x002e620000000800 */
[----:B----4-:R-:W-:Y:S01]  /*14cd0*/  FMUL.FTZ R9, R2, R141 ;  /* 0x0000008d02097220 */ /* 0x010fe20000410000 */
[----:B------:R-:W-:Y:S08]  /*14ce0*/  F2FP.PACK_AB R140, R210, R206 ;  /* 0x000000ced28c723e */ /* 0x000ff000000000ff */
[----:B------:R3:W2:Y:S02]  /*14cf0*/  MUFU.EX2 R217, R13 ;  /* 0x0000000d00d97308 */ /* 0x0006a40000000800 */
[----:B--2---:R-:W-:Y:S08]  /*14d00*/  FMUL.FTZ R12, R2, R148 ;  /* 0x00000094020c7220 */ /* 0x004ff00000410000 */
[----:B------:R2:W-:Y:S01]  /*14d10*/  MUFU.EX2 R215, R14 ;  /* 0x0000000e00d77308 */ /* 0x0005e20000000800 */
[----:B-1----:R1:W-:Y:S01]  /*14d20*/  STL [R1+0x40], R4 ;  /* 0x0000400401007387 */ /* 0x0023e20000100800 */
[----:B------:R-:W-:Y:S03]  /*14d30*/  FMUL.FTZ R42, R0, R178 ;  /* 0x000000b2002a7220 */ /* 0x000fe60000410000 */
[----:B------:R-:W3:Y:S05]  /*14d40*/  LDL.LU R161, [R1+0x40] ;  /* 0x0000400001a17983 */ /* 0x000eea0000300800 */
[----:B------:R1:W-:Y:S01]  /*14d50*/  MUFU.EX2 R219, R15 ;  /* 0x0000000f00db7308 */ /* 0x0003e20000000800 */
[----:B------:R-:W3:Y:S02]  /*14d60*/  LDL.LU R162, [R1+0x48] ;  /* 0x0000480001a27983 */ /* 0x000ee40000300800 */
[----:B---3--:R-:W-:Y:S02]  /*14d70*/  FMUL.FTZ R13, R2, R149 ;  /* 0x00000095020d7220 */ /* 0x008fe40000410000 */
[----:B------:R-:W3:Y:S04]  /*14d80*/  LDL.LU R163, [R1+0x68] ;  /* 0x0000680001a37983 */ /* 0x000ee80000300800 */
[----:B------:R-:W3:Y:S01]  /*14d90*/  LDL.LU R166, [R1+0x24] ;  /* 0x0000240001a67983 */ /* 0x000ee20000300800 */
[----:B------:R1:W-:Y:S03]  /*14da0*/  MUFU.EX2 R209, R10 ;  /* 0x0000000a00d17308 */ /* 0x0003e60000000800 */
[----:B------:R-:W3:Y:S01]  /*14db0*/  LDL.LU R167, [R1+0x28] ;  /* 0x0000280001a77983 */ /* 0x000ee20000300800 */
[----:B--2---:R-:W-:Y:S03]  /*14dc0*/  FMUL.FTZ R14, R0, R150 ;  /* 0x00000096000e7220 */ /* 0x004fe60000410000 */
[----:B------:R-:W2:Y:S01]  /*14dd0*/  LDL.LU R168, [R1+0x18] ;  /* 0x0000180001a87983 */ /* 0x000ea20000300800 */
[----:B-1----:R-:W-:Y:S01]  /*14de0*/  FMUL.FTZ R4, R132, R144 ;  /* 0x0000009084047220 */ /* 0x002fe20000410000 */
[----:B------:R-:W-:Y:S01]  /*14df0*/  F2FP.PACK_AB R144, R213, R207 ;  /* 0x000000cfd590723e */ /* 0x000fe200000000ff */
[----:B------:R-:W1:Y:S01]  /*14e00*/  MUFU.EX2 R211, R11 ;  /* 0x0000000b00d37308 */ /* 0x000e620000000800 */
[----:B------:R-:W2:Y:S01]  /*14e10*/  LDL.LU R169, [R1+0x30] ;  /* 0x0000300001a97983 */ /* 0x000ea20000300800 */
[C---:B------:R-:W-:Y:S03]  /*14e20*/  FMUL.FTZ R15, R0.reuse, R151 ;  /* 0x00000097000f7220 */ /* 0x040fe60000410000 */
[----:B------:R-:W2:Y:S01]  /*14e30*/  LDL.LU R170, [R1+0x34] ;  /* 0x0000340001aa7983 */ /* 0x000ea20000300800 */
[-C--:B------:R-:W-:Y:S03]  /*14e40*/  HMMA.16816.F32 R4, R144, R20.reuse, R4 ;  /* 0x000000149004723c */ /* 0x080fe60000001804 */
[----:B------:R-:W3:Y:S01]  /*14e50*/  LDL.LU R171, [R1+0x10] ;  /* 0x0000100001ab7983 */ /* 0x000ee20000300800 */
[----:B------:R-:W-:Y:S03]  /*14e60*/  MUFU.EX2 R238, R52 ;  /* 0x0000003400ee7308 */ /* 0x000fe60000000800 */
[----:B------:R-:W3:Y:S01]  /*14e70*/  LDL.LU R184, [R1+0x14] ;  /* 0x0000140001b87983 */ /* 0x000ee20000300800 */
[C---:B------:R-:W-:Y:S01]  /*14e80*/  FMUL.FTZ R10, R0.reuse, R142 ;  /* 0x0000008e000a7220 */ /* 0x040fe20000410000 */
[----:B------:R-:W-:Y:S02]  /*14e90*/  F2FP.PACK_AB R142, R217, R216 ;  /* 0x000000d8d98e723e */ /* 0x000fe400000000ff */
[----:B------:R-:W3:Y:S03]  /*14ea0*/  LDL.LU R185, [R1+0x20] ;  /* 0x0000200001b97983 */ /* 0x000ee60000300800 */
[----:B------:R-:W-:Y:S01]  /*14eb0*/  MUFU.EX2 R236, R53 ;  /* 0x0000003500ec7308 */ /* 0x000fe20000000800 */
[----:B------:R-:W3:Y:S01]  /*14ec0*/  LDL.LU R192, [R1+0x8c] ;  /* 0x00008c0001c07983 */ /* 0x000ee20000300800 */
[----:B-1----:R-:W-:Y:S01]  /*14ed0*/  F2FP.PACK_AB R141, R211, R209 ;  /* 0x000000d1d38d723e */ /* 0x002fe200000000ff */
[----:B------:R-:W-:Y:S01]  /*14ee0*/  FMUL.FTZ R11, R0, R143 ;  /* 0x0000008f000b7220 */ /* 0x000fe20000410000 */
[----:B------:R-:W-:Y:S01]  /*14ef0*/  F2FP.PACK_AB R143, R219, R215 ;  /* 0x000000d7db8f723e */ /* 0x000fe200000000ff */
[----:B------:R-:W-:Y:S05]  /*14f00*/  LDSM.16.MT88.4 R148, [R230+0x8000] ;  /* 0x00800000e694783b */ /* 0x000fea0000004200 */
[----:B------:R-:W-:Y:S01]  /*14f10*/  MUFU.EX2 R237, R54 ;  /* 0x0000003600ed7308 */ /* 0x000fe20000000800 */
[C---:B------:R-:W-:Y:S09]  /*14f20*/  HMMA.16816.F32 R8, R140.reuse, R20, R8 ;  /* 0x000000148c08723c */ /* 0x040ff20000001808 */
[----:B------:R1:W-:Y:S01]  /*14f30*/  MUFU.EX2 R235, R55 ;  /* 0x0000003700eb7308 */ /* 0x0003e20000000800 */
[-C--:B------:R-:W-:Y:S03]  /*14f40*/  HMMA.16816.F32 R12, R140, R22.reuse, R12 ;  /* 0x000000168c0c723c */ /* 0x080fe6000000180c */
[----:B------:R-:W-:Y:S02]  /*14f50*/  FMUL.FTZ R20, R132, R156 ;  /* 0x0000009c84147220 */ /* 0x000fe40000410000 */
[--C-:B------:R-:W-:Y:S03]  /*14f60*/  FFMA.FTZ R156, R96, c[0x0][0x23c], -R137.reuse ;  /* 0x00008f00609c7a23 */ /* 0x100fe60000010889 */
[C---:B------:R-:W-:Y:S01]  /*14f70*/  HMMA.16816.F32 R16, R144.reuse, R22, R16 ;  /* 0x000000169010723c */ /* 0x040fe20000001810 */
[----:B------:R1:W-:Y:S03]  /*14f80*/  MUFU.EX2 R224, R24 ;  /* 0x0000001800e07308 */ /* 0x0003e60000000800 */
[----:B------:R-:W-:Y:S02]  /*14f90*/  FMUL.FTZ R21, R132, R157 ;  /* 0x0000009d84157220 */ /* 0x000fe40000410000 */
[--C-:B------:R-:W-:Y:S02]  /*14fa0*/  FFMA.FTZ R157, R97, c[0x0][0x23c], -R137.reuse ;  /* 0x00008f00619d7a23 */ /* 0x100fe40000010889 */
[C---:B------:R-:W-:Y:S03]  /*14fb0*/  FMUL.FTZ R22, R133.reuse, R158 ;  /* 0x0000009e85167220 */ /* 0x040fe60000410000 */
[----:B------:R1:W-:Y:S01]  /*14fc0*/  MUFU.EX2 R135, R41 ;  /* 0x0000002900877308 */ /* 0x0003e20000000800 */
[----:B------:R-:W-:Y:S02]  /*14fd0*/  FMUL.FTZ R23, R133, R159 ;  /* 0x0000009f85177220 */ /* 0x000fe40000410000 */
[--C-:B------:R-:W-:Y:S01]  /*14fe0*/  FFMA.FTZ R158, R100, c[0x0][0x23c], -R137.reuse ;  /* 0x00008f00649e7a23 */ /* 0x100fe20000010889 */
[----:B-1----:R-:W1:Y:S01]  /*14ff0*/  LDSM.16.MT88.4 R52, [R229+0x8000] ;  /* 0x00800000e534783b */ /* 0x002e620000004200 */
[--C-:B------:R-:W-:Y:S02]  /*15000*/  FFMA.FTZ R100, R98, c[0x0][0x23c], -R138.reuse ;  /* 0x00008f0062647a23 */ /* 0x100fe4000001088a */
[--C-:B------:R-:W-:Y:S01]  /*15010*/  FFMA.FTZ R159, R101, c[0x0][0x23c], -R137.reuse ;  /* 0x00008f00659f7a23 */ /* 0x100fe20000010889 */
[-C--:B------:R-:W-:Y:S02]  /*15020*/  HMMA.16816.F32 R20, R144, R36.reuse, R20 ;  /* 0x000000249014723c */ /* 0x080fe40000001814 */
[----:B------:R1:W-:Y:S01]  /*15030*/  MUFU.EX2 R136, R43 ;  /* 0x0000002b00887308 */ /* 0x0003e20000000800 */
[--C-:B------:R-:W-:Y:S02]  /*15040*/  FFMA.FTZ R101, R99, c[0x0][0x23c], -R138.reuse ;  /* 0x00008f0063657a23 */ /* 0x100fe4000001088a */
[----:B------:R-:W-:Y:S01]  /*15050*/  LDSM.16.MT88.4 R96, [R229+0x9000] ;  /* 0x00900000e560783b */ /* 0x000fe20000004200 */
[----:B------:R-:W-:Y:S02]  /*15060*/  FMUL.FTZ R24, R2, R160 ;  /* 0x000000a002187220 */ /* 0x000fe40000410000 */
[--C-:B------:R-:W-:Y:S04]  /*15070*/  FFMA.FTZ R160, R112, c[0x0][0x23c], -R137.reuse ;  /* 0x00008f0070a07a23 */ /* 0x100fe80000010889 */
[----:B------:R1:W-:Y:S01]  /*15080*/  MUFU.EX2 R244, R44 ;  /* 0x0000002c00f47308 */ /* 0x0003e20000000800 */
[C---:B------:R-:W-:Y:S04]  /*15090*/  HMMA.16816.F32 R24, R140.reuse, R36, R24 ;  /* 0x000000248c18723c */ /* 0x040fe80000001818 */
[----:B------:R-:W-:Y:S02]  /*150a0*/  FMUL.FTZ R41, R2, R177 ;  /* 0x000000b102297220 */ /* 0x000fe40000410000 */
[----:B------:R-:W-:Y:S02]  /*150b0*/  FFMA.FTZ R137, R129, c[0x0][0x23c], -R137 ;  /* 0x00008f0081897a23 */ /* 0x000fe40000010889 */
[-C--:B------:R-:W-:Y:S01]  /*150c0*/  HMMA.16816.F32 R28, R140, R38.reuse, R28 ;  /* 0x000000268c1c723c */ /* 0x080fe2000000181c */
[----:B------:R1:W-:Y:S03]  /*150d0*/  MUFU.EX2 R240, R45 ;  /* 0x0000002d00f07308 */ /* 0x0003e60000000800 */
[C---:B------:R-:W-:Y:S02]  /*150e0*/  FMUL.FTZ R36, R132.reuse, R172 ;  /* 0x000000ac84247220 */ /* 0x040fe40000410000 */
[----:B------:R-:W-:Y:S02]  /*150f0*/  FMUL.FTZ R37, R132, R173 ;  /* 0x000000ad84257220 */ /* 0x000fe40000410000 */
[C---:B------:R-:W-:Y:S03]  /*15100*/  HMMA.16816.F32 R32, R144.reuse, R38, R32 ;  /* 0x000000269020723c */ /* 0x040fe60000001820 */
[----:B------:R1:W-:Y:S02]  /*15110*/  MUFU.EX2 R243, R46 ;  /* 0x0000002e00f37308 */ /* 0x0003e40000000800 */
[----:B-1----:R-:W-:Y:S02]  /*15120*/  FMUL.FTZ R43, R0, R179 ;  /* 0x000000b3002b7220 */ /* 0x002fe40000410000 */
[----:B------:R-:W-:Y:S02]  /*15130*/  FFMA.FTZ R112, R102, c[0x0][0x23c], -R138 ;  /* 0x00008f0066707a23 */ /* 0x000fe4000001088a */
[C---:B------:R-:W-:Y:S03]  /*15140*/  FMUL.FTZ R38, R133.reuse, R174 ;  /* 0x000000ae85267220 */ /* 0x040fe60000410000 */
[----:B------:R-:W-:Y:S01]  /*15150*/  FMUL.FTZ R39, R133, R175 ;  /* 0x000000af85277220 */ /* 0x000fe20000410000 */
[----:B------:R1:W-:Y:S01]  /*15160*/  MUFU.EX2 R239, R47 ;  /* 0x0000002f00ef7308 */ /* 0x0003e20000000800 */
[----:B------:R-:W-:Y:S02]  /*15170*/  FMUL.FTZ R44, R2, R180 ;  /* 0x000000b4022c7220 */ /* 0x000fe40000410000 */
[--C-:B------:R-:W-:Y:S02]  /*15180*/  FFMA.FTZ R102, R92, c[0x0][0x23c], -R204.reuse ;  /* 0x00008f005c667a23 */ /* 0x100fe400000108cc */
[----:B------:R-:W-:Y:S01]  /*15190*/  FMUL.FTZ R45, R2, R181 ;  /* 0x000000b5022d7220 */ /* 0x000fe20000410000 */
[-C--:B------:R-:W-:Y:S03]  /*151a0*/  HMMA.16816.F32 R36, R144, R52.reuse, R36 ;  /* 0x000000349024723c */ /* 0x080fe60000001824 */
[----:B------:R-:W-:Y:S01]  /*151b0*/  FFMA.FTZ R204, R125, c[0x0][0x23c], -R204 ;  /* 0x00008f007dcc7a23 */ /* 0x000fe200000108cc */
[----:B------:R1:W-:Y:S04]  /*151c0*/  MUFU.EX2 R245, R50 ;  /* 0x0000003200f57308 */ /* 0x0003e80000000800 */
[C---:B------:R-:W-:Y:S04]  /*151d0*/  HMMA.16816.F32 R40, R140.reuse, R52, R40 ;  /* 0x000000348c28723c */ /* 0x040fe80000001828 */
[----:B------:R-:W-:Y:S02]  /*151e0*/  FMUL.FTZ R46, R0, R182 ;  /* 0x000000b6002e7220 */ /* 0x000fe40000410000 */
[----:B------:R1:W-:Y:S01]  /*151f0*/  MUFU.EX2 R241, R51 ;  /* 0x0000003300f17308 */ /* 0x0003e20000000800 */
[C---:B------:R-:W-:Y:S02]  /*15200*/  FMUL.FTZ R52, R132.reuse, R188 ;  /* 0x000000bc84347220 */ /* 0x040fe40000410000 */
[----:B------:R-:W-:Y:S03]  /*15210*/  FMUL.FTZ R53, R132, R189 ;  /* 0x000000bd84357220 */ /* 0x000fe60000410000 */
[----:B-1----:R-:W-:Y:S04]  /*15220*/  FMUL.FTZ R47, R0, R183 ;  /* 0x000000b7002f7220 */ /* 0x002fe80000410000 */
[----:B------:R1:W-:Y:S03]  /*15230*/  MUFU.EX2 R234, R57 ;  /* 0x0000003900ea7308 */ /* 0x0003e60000000800 */
[-C--:B------:R-:W-:Y:S03]  /*15240*/  HMMA.16816.F32 R44, R140, R54.reuse, R44 ;  /* 0x000000368c2c723c */ /* 0x080fe6000000182c */
[C---:B------:R-:W-:Y:S04]  /*15250*/  FMUL.FTZ R50, R133.reuse, R186 ;  /* 0x000000ba85327220 */ /* 0x040fe80000410000 */
[----:B------:R1:W1:Y:S01]  /*15260*/  MUFU.EX2 R249, R60 ;  /* 0x0000003c00f97308 */ /* 0x0002620000000800 */
[C---:B------:R-:W-:Y:S09]  /*15270*/  FMUL.FTZ R51, R133.reuse, R187 ;  /* 0x000000bb85337220 */ /* 0x040ff20000410000 */
[----:B------:R1:W1:Y:S01]  /*15280*/  MUFU.EX2 R152, R61 ;  /* 0x0000003d00987308 */ /* 0x0002620000000800 */
[C---:B------:R-:W-:Y:S04]  /*15290*/  HMMA.16816.F32 R48, R144.reuse, R54, R48 ;  /* 0x000000369030723c */ /* 0x040fe80000001830 */
[C---:B-1----:R-:W-:Y:S03]  /*152a0*/  FMUL.FTZ R57, R2.reuse, R193 ;  /* 0x000000c102397220 */ /* 0x042fe60000410000 */
[C---:B------:R-:W-:Y:S02]  /*152b0*/  FMUL.FTZ R55, R133.reuse, R191 ;  /* 0x000000bf85377220 */ /* 0x040fe40000410000 */
[----:B------:R1:W-:Y:S03]  /*152c0*/  MUFU.EX2 R233, R59 ;  /* 0x0000003b00e97308 */ /* 0x0003e60000000800 */
[C---:B------:R-:W-:Y:S02]  /*152d0*/  FMUL.FTZ R54, R133.reuse, R190 ;  /* 0x000000be85367220 */ /* 0x040fe40000410000 */
[C---:B------:R-:W-:Y:S01]  /*152e0*/  FMUL.FTZ R60, R2.reuse, R196 ;  /* 0x000000c4023c7220 */ /* 0x040fe20000410000 */
[----:B------:R-:W-:Y:S01]  /*152f0*/  MOV R186, R249 ;  /* 0x000000f900ba7202 */ /* 0x000fe20000000f00 */
[----:B------:R-:W4:Y:S03]  /*15300*/  LDL.LU R196, [R1+0x90] ;  /* 0x0000900001c47983 */ /* 0x000f260000300800 */
[-C--:B------:R-:W-:Y:S01]  /*15310*/  HMMA.16816.F32 R52, R144, R148.reuse, R52 ;  /* 0x000000949034723c */ /* 0x080fe20000001834 */
[----:B------:R1:W-:Y:S02]  /*15320*/  MUFU.EX2 R191, R63 ;  /* 0x0000003f00bf7308 */ /* 0x0003e40000000800 */
[----:B------:R-:W-:Y:S01]  /*15330*/  FMUL.FTZ R61, R2, R197 ;  /* 0x000000c5023d7220 */ /* 0x000fe20000410000 */
[----:B------:R-:W-:Y:S02]  /*15340*/  MOV R188, R152 ;  /* 0x0000009800bc7202 */ /* 0x000fe40000000f00 */
[----:B------:R-:W2:Y:S05]  /*15350*/  LDSM.16.MT88.4 R152, [R228+0x8800] ;  /* 0x00880000e498783b */ /* 0x000eaa0000004200 */
[----:B------:R1:W-:Y:S02]  /*15360*/  MUFU.EX2 R190, R62 ;  /* 0x0000003e00be7308 */ /* 0x0003e40000000800 */
[C---:B-1----:R-:W-:Y:S08]  /*15370*/  FMUL.FTZ R59, R0.reuse, R195 ;  /* 0x000000c3003b7220 */ /* 0x042ff00000410000 */
[----:B------:R1:W-:Y:S01]  /*15380*/  MUFU.EX2 R164, R58 ;  /* 0x0000003a00a47308 */ /* 0x0003e20000000800 */
[C---:B------:R-:W-:Y:S02]  /*15390*/  FMUL.FTZ R63, R0.reuse, R199 ;  /* 0x000000c7003f7220 */ /* 0x040fe40000410000 */
[----:B------:R-:W4:Y:S07]  /*153a0*/  LDL.LU R199, [R1+0x38] ;  /* 0x0000380001c77983 */ /* 0x000f2e0000300800 */
[----:B------:R1:W-:Y:S01]  /*153b0*/  MUFU.EX2 R232, R64 ;  /* 0x0000004000e87308 */ /* 0x0003e20000000800 */
[C---:B------:R-:W-:Y:S09]  /*153c0*/  FMUL.FTZ R62, R0.reuse, R198 ;  /* 0x000000c6003e7220 */ /* 0x040ff20000410000 */
[----:B------:R1:W-:Y:S02]  /*153d0*/  MUFU.EX2 R139, R66 ;  /* 0x00000042008b7308 */ /* 0x0003e40000000800 */
[----:B-1----:R-:W-:Y:S08]  /*153e0*/  FMUL.FTZ R58, R0, R194 ;  /* 0x000000c2003a7220 */ /* 0x002ff00000410000 */
[----:B------:R1:W1:Y:S01]  /*153f0*/  MUFU.EX2 R251, R65 ;  /* 0x0000004100fb7308 */ /* 0x0002620000000800 */
[C---:B------:R-:W-:Y:S04]  /*15400*/  HMMA.16816.F32 R56, R140.reuse, R148, R56 ;  /* 0x000000948c38723c */ /* 0x040fe80000001838 */
[C---:B------:R-:W-:Y:S01]  /*15410*/  FMUL.FTZ R64, R132.reuse, R200 ;  /* 0x000000c884407220 */ /* 0x040fe20000410000 */
[----:B------:R-:W-:Y:S03]  /*15420*/  MOV R200, R188 ;  /* 0x000000bc00c87202 */ /* 0x000fe60000000f00 */
[-C--:B------:R-:W-:Y:S01]  /*15430*/  HMMA.16816.F32 R60, R140, R150.reuse, R60 ;  /* 0x000000968c3c723c */ /* 0x080fe2000000183c */
[----:B------:R1:W1:Y:S03]  /*15440*/  MUFU.EX2 R252, R67 ;  /* 0x0000004300fc7308 */ /* 0x0002660000000800 */
[----:B------:R-:W-:Y:S01]  /*15450*/  MOV R127, R200 ;  /* 0x000000c8007f7202 */ /* 0x000fe20000000f00 */
[----:B------:R-:W-:Y:S02]  /*15460*/  FMUL.FTZ R66, R133, R202 ;  /* 0x000000ca85427220 */ /* 0x000fe40000410000 */
[----:B------:R-:W-:Y:S02]  /*15470*/  F2FP.PACK_AB R140, R225, R224 ;  /* 0x000000e0e18c723e */ /* 0x000fe400000000ff */
[----:B------:R-:W-:Y:S02]  /*15480*/  F2FP.PACK_AB R141, R227, R223 ;  /* 0x000000dfe38d723e */ /* 0x000fe400000000ff */
[----:B------:R-:W-:Y:S01]  /*15490*/  MUFU.EX2 R174, R70 ;  /* 0x0000004600ae7308 */ /* 0x000fe20000000800 */
[----:B-1----:R-:W-:Y:S01]  /*154a0*/  FMUL.FTZ R65, R132, R201 ;  /* 0x000000c984417220 */ /* 0x002fe20000410000 */
[----:B------:R-:W-:Y:S08]  /*154b0*/  MOV R187, R251 ;  /* 0x000000fb00bb7202 */ /* 0x000ff00000000f00 */
[----:B------:R-:W-:Y:S01]  /*154c0*/  MUFU.EX2 R198, R71 ;  /* 0x0000004700c67308 */ /* 0x000fe20000000800 */
[----:B------:R-:W-:Y:S01]  /*154d0*/  FMUL.FTZ R67, R133, R203 ;  /* 0x000000cb85437220 */ /* 0x000fe20000410000 */
[----:B------:R-:W-:Y:S08]  /*154e0*/  MOV R189, R252 ;  /* 0x000000fc00bd7202 */ /* 0x000ff00000000f00 */
[----:B------:R1:W-:Y:S01]  /*154f0*/  MUFU.EX2 R175, R68 ;  /* 0x0000004400af7308 */ /* 0x0003e20000000800 */
[----:B------:R-:W-:Y:S01]  /*15500*/  HMMA.16816.F32 R64, R144, R150, R64 ;  /* 0x000000969040723c */ /* 0x000fe20000001840 */
[----:B------:R-:W3:Y:S08]  /*15510*/  LDSM.16.MT88.4 R144, [R231+0x8800] ;  /* 0x00880000e790783b */ /* 0x000ef00000004200 */
[----:B------:R2:W2:Y:S01]  /*15520*/  MUFU.EX2 R197, R69 ;  /* 0x0000004500c57308 */ /* 0x0004a20000000800 */
[----:B------:R-:W3:Y:S09]  /*15530*/  LDSM.16.MT88.4 R148, [R229+0x8800] ;  /* 0x00880000e594783b */ /* 0x000ef20000004200 */
[----:B------:R-:W-:Y:S01]  /*15540*/  MUFU.EX2 R252, R80 ;  /* 0x0000005000fc7308 */ /* 0x000fe20000000800 */
[----:B-1----:R-:W-:Y:S09]  /*15550*/  F2FP.PACK_AB R68, R248, R218 ;  /* 0x000000daf844723e */ /* 0x002ff200000000ff */
[----:B------:R-:W-:Y:S01]  /*15560*/  MUFU.EX2 R251, R81 ;  /* 0x0000005100fb7308 */ /* 0x000fe20000000800 */
[----:B--2---:R-:W-:Y:S02]  /*15570*/  F2FP.PACK_AB R69, R247, R226 ;  /* 0x000000e2f745723e */ /* 0x004fe400000000ff */
[----:B------:R-:W-:Y:S02]  /*15580*/  F2FP.PACK_AB R70, R170, R250 ;  /* 0x000000faaa46723e */ /* 0x000fe400000000ff */
[----:B---3--:R-:W-:Y:S05]  /*15590*/  F2FP.PACK_AB R143, R167, R171 ;  /* 0x000000aba78f723e */ /* 0x008fea00000000ff */
[----:B------:R-:W-:Y:S01]  /*155a0*/  MUFU.EX2 R179, R82 ;  /* 0x0000005200b37308 */ /* 0x000fe20000000800 */
[----:B------:R-:W-:Y:S02]  /*155b0*/  F2FP.PACK_AB R142, R168, R184 ;  /* 0x000000b8a88e723e */ /* 0x000fe400000000ff */
[----:B------:R-:W-:Y:S07]  /*155c0*/  F2FP.PACK_AB R71, R169, R185 ;  /* 0x000000b9a947723e */ /* 0x000fee00000000ff */
[----:B------:R1:W-:Y:S01]  /*155d0*/  MUFU.EX2 R249, R83 ;  /* 0x0000005300f97308 */ /* 0x0003e20000000800 */
[----:B------:R-:W-:Y:S01]  /*155e0*/  FFMA.FTZ R92, R2, R192, R206 ;  /* 0x000000c0025c7223 */ /* 0x000fe200000100ce */
[----:B------:R-:W-:Y:S01]  /*155f0*/  MOV R206, R191 ;  /* 0x000000bf00ce7202 */ /* 0x000fe20000000f00 */
[----:B------:R-:W2:Y:S01]  /*15600*/  LDL.LU R2, [R1+0x94] ;  /* 0x0000940001027983 */ /* 0x000ea20000300800 */
[-C--:B------:R-:W-:Y:S05]  /*15610*/  HMMA.16816.F32 R4, R68, R152.reuse, R4 ;  /* 0x000000984404723c */ /* 0x080fea0000001804 */
[----:B------:R-:W-:Y:S01]  /*15620*/  FADD.FTZ R92, R210, R92 ;  /* 0x0000005cd25c7221 */ /* 0x000fe20000010000 */
[----:B------:R-:W-:Y:S02]  /*15630*/  MUFU.EX2 R173, R72 ;  /* 0x0000004800ad7308 */ /* 0x000fe40000000800 */
[C---:B------:R-:W-:Y:S08]  /*15640*/  HMMA.16816.F32 R8, R140.reuse, R152, R8 ;  /* 0x000000988c08723c */ /* 0x040ff00000001808 */
[-C--:B------:R-:W-:Y:S01]  /*15650*/  HMMA.16816.F32 R12, R140, R154.reuse, R12 ;  /* 0x0000009a8c0c723c */ /* 0x080fe2000000180c */
[----:B------:R-:W-:Y:S01]  /*15660*/  MUFU.EX2 R178, R73 ;  /* 0x0000004900b27308 */ /* 0x000fe20000000800 */
[----:B-1----:R-:W1:Y:S06]  /*15670*/  LDSM.16.MT88.4 R80, [R230+0x8800] ;  /* 0x00880000e650783b */ /* 0x002e6c0000004200 */
[C---:B------:R-:W-:Y:S03]  /*15680*/  HMMA.16816.F32 R16, R68.reuse, R154, R16 ;  /* 0x0000009a4410723c */ /* 0x040fe60000001810 */
[----:B------:R-:W-:Y:S01]  /*15690*/  MUFU.EX2 R172, R74 ;  /* 0x0000004a00ac7308 */ /* 0x000fe20000000800 */
[----:B------:R-:W-:Y:S04]  /*156a0*/  LDSM.16.MT88.4 R152, [R228+0xb800] ;  /* 0x00b80000e498783b */ /* 0x000fe80000004200 */
[-C--:B------:R-:W-:Y:S05]  /*156b0*/  HMMA.16816.F32 R20, R68, R144.reuse, R20 ;  /* 0x000000904414723c */ /* 0x080fea0000001814 */
[----:B------:R3:W-:Y:S03]  /*156c0*/  MUFU.EX2 R177, R75 ;  /* 0x0000004b00b17308 */ /* 0x0007e60000000800 */
[C---:B------:R-:W-:Y:S07]  /*156d0*/  HMMA.16816.F32 R24, R140.reuse, R144, R24 ;  /* 0x000000908c18723c */ /* 0x040fee0000001818 */
[----:B------:R-:W-:Y:S01]  /*156e0*/  MUFU.EX2 R181, R84 ;  /* 0x0000005400b57308 */ /* 0x000fe20000000800 */
[-C--:B------:R-:W-:Y:S08]  /*156f0*/  HMMA.16816.F32 R28, R140, R146.reuse, R28 ;  /* 0x000000928c1c723c */ /* 0x080ff0000000181c */
[C---:B------:R-:W-:Y:S01]  /*15700*/  HMMA.16816.F32 R32, R68.reuse, R146, R32 ;  /* 0x000000924420723c */ /* 0x040fe20000001820 */
[----:B------:R-:W-:Y:S01]  /*15710*/  MUFU.EX2 R194, R85 ;  /* 0x0000005500c27308 */ /* 0x000fe20000000800 */
[----:B---3--:R-:W3:Y:S06]  /*15720*/  LDSM.16.MT88.4 R72, [R228+0x9000] ;  /* 0x00900000e448783b */ /* 0x008eec0000004200 */
[-C--:B------:R-:W-:Y:S03]  /*15730*/  HMMA.16816.F32 R36, R68, R148.reuse, R36 ;  /* 0x000000944424723c */ /* 0x080fe60000001824 */
[----:B------:R-:W-:Y:S05]  /*15740*/  MUFU.EX2 R188, R88 ;  /* 0x0000005800bc7308 */ /* 0x000fea0000000800 */
[C---:B------:R-:W-:Y:S05]  /*15750*/  HMMA.16816.F32 R40, R140.reuse, R148, R40 ;  /* 0x000000948c28723c */ /* 0x040fea0000001828 */
[----:B------:R-:W-:Y:S03]  /*15760*/  MUFU.EX2 R129, R90 ;  /* 0x0000005a00817308 */ /* 0x000fe60000000800 */
[-C--:B------:R-:W-:Y:S07]  /*15770*/  HMMA.16816.F32 R44, R140, R150.reuse, R44 ;  /* 0x000000968c2c723c */ /* 0x080fee000000182c */
[----:B------:R3:W-:Y:S01]  /*15780*/  MUFU.EX2 R176, R76 ;  /* 0x0000004c00b07308 */ /* 0x0007e20000000800 */
[C---:B------:R-:W-:Y:S08]  /*15790*/  HMMA.16816.F32 R48, R68.reuse, R150, R48 ;  /* 0x000000964430723c */ /* 0x040ff00000001830 */
[-C--:B-1----:R-:W-:Y:S01]  /*157a0*/  HMMA.16816.F32 R52, R68, R80.reuse, R52 ;  /* 0x000000504434723c */ /* 0x082fe20000001834 */
[----:B------:R1:W-:Y:S07]  /*157b0*/  MUFU.EX2 R195, R77 ;  /* 0x0000004d00c37308 */ /* 0x0003ee0000000800 */
[C---:B------:R-:W-:Y:S03]  /*157c0*/  HMMA.16816.F32 R56, R140.reuse, R80, R56 ;  /* 0x000000508c38723c */ /* 0x040fe60000001838 */
[----:B------:R1:W-:Y:S01]  /*157d0*/  MUFU.EX2 R183, R78 ;  /* 0x0000004e00b77308 */ /* 0x0003e20000000800 */
[--C-:B---3--:R-:W-:Y:S04]  /*157e0*/  FFMA.FTZ R76, R86, c[0x0][0x23c], -R138.reuse ;  /* 0x00008f00564c7a23 */ /* 0x108fe8000001088a */
[-C--:B------:R-:W-:Y:S05]  /*157f0*/  HMMA.16816.F32 R60, R140, R82.reuse, R60 ;  /* 0x000000528c3c723c */ /* 0x080fea000000183c */
[----:B------:R3:W-:Y:S03]  /*15800*/  MUFU.EX2 R182, R79 ;  /* 0x0000004f00b67308 */ /* 0x0007e60000000800 */
[----:B------:R-:W-:Y:S01]  /*15810*/  HMMA.16816.F32 R64, R68, R82, R64 ;  /* 0x000000524440723c */ /* 0x000fe20000001840 */
[----:B------:R-:W-:Y:S03]  /*15820*/  LDSM.16.MT88.4 R80, [R230+0x9000] ;  /* 0x00900000e650783b */ /* 0x000fe60000004200 */
[--C-:B-1----:R-:W-:Y:S02]  /*15830*/  FFMA.FTZ R77, R87, c[0x0][0x23c], -R138.reuse ;  /* 0x00008f00574d7a23 */ /* 0x102fe4000001088a */
[----:B------:R-:W-:Y:S01]  /*15840*/  FFMA.FTZ R138, R131, c[0x0][0x23c], -R138 ;  /* 0x00008f00838a7a23 */ /* 0x000fe2000001088a */
[----:B------:R1:W-:Y:S01]  /*15850*/  MUFU.EX2 R180, R76 ;  /* 0x0000004c00b47308 */ /* 0x0003e20000000800 */
[----:B------:R-:W-:Y:S01]  /*15860*/  F2FP.PACK_AB R68, R3, R166 ;  /* 0x000000a60344723e */ /* 0x000fe200000000ff */
[----:B------:R-:W4:Y:S03]  /*15870*/  LDSM.16.MT88.4 R84, [R231+0x9000] ;  /* 0x00900000e754783b */ /* 0x000f260000004200 */
[----:B------:R-:W-:Y:S02]  /*15880*/  F2FP.PACK_AB R69, R134, R163 ;  /* 0x000000a38645723e */ /* 0x000fe400000000ff */
[----:B------:R-:W-:Y:S02]  /*15890*/  F2FP.PACK_AB R70, R242, R246 ;  /* 0x000000f6f246723e */ /* 0x000fe400000000ff */
[----:B------:R-:W-:Y:S01]  /*158a0*/  F2FP.PACK_AB R71, R241, R245 ;  /* 0x000000f5f147723e */ /* 0x000fe200000000ff */
[----:B------:R4:W-:Y:S01]  /*158b0*/  MUFU.EX2 R193, R77 ;  /* 0x0000004d00c17308 */ /* 0x0009e20000000800 */
[----:B------:R-:W-:Y:S02]  /*158c0*/  F2FP.PACK_AB R78, R240, R244 ;  /* 0x000000f4f04e723e */ /* 0x000fe400000000ff */
[----:B---3--:R-:W-:Y:S03]  /*158d0*/  F2FP.PACK_AB R79, R239, R243 ;  /* 0x000000f3ef4f723e */ /* 0x008fe600000000ff */
[-C--:B------:R-:W-:Y:S04]  /*158e0*/  HMMA.16816.F32 R4, R68, R72.reuse, R4 ;  /* 0x000000484404723c */ /* 0x080fe80000001804 */
[----:B------:R-:W-:Y:S01]  /*158f0*/  MUFU.EX2 R131, R89 ;  /* 0x0000005900837308 */ /* 0x000fe20000000800 */
[----:B-1----:R-:W-:Y:S01]  /*15900*/  F2FP.PACK_AB R76, R135, R162 ;  /* 0x000000a2874c723e */ /* 0x002fe200000000ff */
[----:B----4-:R-:W-:Y:S01]  /*15910*/  FFMA.FTZ R133, R133, R196, R208 ;  /* 0x000000c485857223 */ /* 0x010fe200000100d0 */
[----:B------:R-:W-:Y:S05]  /*15920*/  MOV R196, R190 ;  /* 0x000000be00c47202 */ /* 0x000fea0000000f00 */
[----:B------:R-:W-:Y:S01]  /*15930*/  FADD.FTZ R133, R212, R133 ;  /* 0x00000085d4857221 */ /* 0x000fe20000010000 */
[----:B------:R-:W-:Y:S01]  /*15940*/  MOV R212, R186 ;  /* 0x000000ba00d47202 */ /* 0x000fe20000000f00 */
[----:B------:R1:W-:Y:S01]  /*15950*/  MUFU.EX2 R125, R91 ;  /* 0x0000005b007d7308 */ /* 0x0003e20000000800 */
[----:B------:R-:W-:Y:S02]  /*15960*/  MOV R208, R197 ;  /* 0x000000c500d07202 */ /* 0x000fe40000000f00 */
[----:B------:R-:W-:Y:S07]  /*15970*/  F2FP.PACK_AB R77, R136, R161 ;  /* 0x000000a1884d723e */ /* 0x000fee00000000ff */
[C---:B------:R-:W-:Y:S01]  /*15980*/  HMMA.16816.F32 R8, R76.reuse, R72, R8 ;  /* 0x000000484c08723c */ /* 0x040fe20000001808 */
[----:B------:R-:W-:Y:S07]  /*15990*/  MUFU.EX2 R137, R137 ;  /* 0x0000008900897308 */ /* 0x000fee0000000800 */
[-C--:B------:R-:W-:Y:S03]  /*159a0*/  HMMA.16816.F32 R12, R76, R74.reuse, R12 ;  /* 0x0000004a4c0c723c */ /* 0x080fe6000000180c */
[----:B------:R-:W-:Y:S01]  /*159b0*/  MUFU.EX2 R138, R138 ;  /* 0x0000008a008a7308 */ /* 0x000fe20000000800 */
[----:B-1----:R-:W-:Y:S01]  /*159c0*/  LDSM.16.MT88.4 R88, [R229+0x9800] ;  /* 0x00980000e558783b */ /* 0x002fe20000004200 */
[----:B------:R-:W-:Y:S03]  /*159d0*/  FFMA.FTZ R132, R132, R199, R207 ;  /* 0x000000c784847223 */ /* 0x000fe600000100cf */
[C---:B------:R-:W-:Y:S04]  /*159e0*/  HMMA.16816.F32 R16, R68.reuse, R74, R16 ;  /* 0x0000004a4410723c */ /* 0x040fe80000001810 */
[----:B------:R-:W-:Y:S01]  /*159f0*/  MOV R199, R189 ;  /* 0x000000bd00c77202 */ /* 0x000fe20000000f00 */
[----:B------:R-:W-:Y:S01]  /*15a00*/  MUFU.EX2 R204, R204 ;  /* 0x000000cc00cc7308 */ /* 0x000fe20000000800 */
[----:B------:R-:W1:Y:S01]  /*15a10*/  LDSM.16.MT88.4 R72, [R228+0x9800] ;  /* 0x00980000e448783b */ /* 0x000e620000004200 */
[----:B------:R-:W-:Y:S01]  /*15a20*/  MOV R207, R198 ;  /* 0x000000c600cf7202 */ /* 0x000fe20000000f00 */
[-C--:B------:R-:W-:Y:S07]  /*15a30*/  HMMA.16816.F32 R20, R68, R84.reuse, R20 ;  /* 0x000000544414723c */ /* 0x080fee0000001814 */
[----:B------:R-:W-:Y:S01]  /*15a40*/  MUFU.EX2 R205, R205 ;  /* 0x000000cd00cd7308 */ /* 0x000fe20000000800 */
[C---:B------:R-:W-:Y:S08]  /*15a50*/  HMMA.16816.F32 R24, R76.reuse, R84, R24 ;  /* 0x000000544c18723c */ /* 0x040ff00000001818 */
[-C--:B------:R-:W-:Y:S01]  /*15a60*/  HMMA.16816.F32 R28, R76, R86.reuse, R28 ;  /* 0x000000564c1c723c */ /* 0x080fe2000000181c */
[----:B------:R-:W-:Y:S07]  /*15a70*/  MUFU.EX2 R190, R100 ;  /* 0x0000006400be7308 */ /* 0x000fee0000000800 */
[C---:B------:R-:W-:Y:S01]  /*15a80*/  HMMA.16816.F32 R32, R68.reuse, R86, R32 ;  /* 0x000000564420723c */ /* 0x040fe20000001820 */
[----:B------:R-:W3:Y:S02]  /*15a90*/  LDSM.16.MT88.4 R84, [R231+0x9800] ;  /* 0x00980000e754783b */ /* 0x000ee40000004200 */
[----:B------:R-:W-:Y:S05]  /*15aa0*/  MUFU.EX2 R100, R94 ;  /* 0x0000005e00647308 */ /* 0x000fea0000000800 */
[-C--:B------:R-:W-:Y:S05]  /*15ab0*/  HMMA.16816.F32 R36, R68, R96.reuse, R36 ;  /* 0x000000604424723c */ /* 0x080fea0000001824 */
[----:B------:R-:W-:Y:S03]  /*15ac0*/  MUFU.EX2 R192, R156 ;  /* 0x0000009c00c07308 */ /* 0x000fe60000000800 */
[C---:B------:R-:W-:Y:S07]  /*15ad0*/  HMMA.16816.F32 R40, R76.reuse, R96, R40 ;  /* 0x000000604c28723c */ /* 0x040fee0000001828 */
[----:B------:R-:W-:Y:S01]  /*15ae0*/  MUFU.EX2 R191, R157 ;  /* 0x0000009d00bf7308 */ /* 0x000fe20000000800 */
[-C--:B------:R-:W-:Y:S08]  /*15af0*/  HMMA.16816.F32 R44, R76, R98.reuse, R44 ;  /* 0x000000624c2c723c */ /* 0x080ff0000000182c */
[C---:B------:R-:W-:Y:S01]  /*15b00*/  HMMA.16816.F32 R48, R68.reuse, R98, R48 ;  /* 0x000000624430723c */ /* 0x040fe20000001830 */
[----:B------:R-:W-:Y:S07]  /*15b10*/  MUFU.EX2 R99, R95 ;  /* 0x0000005f00637308 */ /* 0x000fee0000000800 */
[-C--:B------:R-:W-:Y:S03]  /*15b20*/  HMMA.16816.F32 R52, R68, R80.reuse, R52 ;  /* 0x000000504434723c */ /* 0x080fe60000001834 */
[----:B------:R-:W-:Y:S05]  /*15b30*/  MUFU.EX2 R189, R101 ;  /* 0x0000006500bd7308 */ /* 0x000fea0000000800 */
[C---:B------:R-:W-:Y:S05]  /*15b40*/  HMMA.16816.F32 R56, R76.reuse, R80, R56 ;  /* 0x000000504c38723c */ /* 0x040fea0000001838 */
[----:B------:R4:W-:Y:S03]  /*15b50*/  MUFU.EX2 R101, R93 ;  /* 0x0000005d00657308 */ /* 0x0009e60000000800 */
[-C--:B------:R-:W-:Y:S07]  /*15b60*/  HMMA.16816.F32 R60, R76, R82.reuse, R60 ;  /* 0x000000524c3c723c */ /* 0x080fee000000183c */
[----:B------:R-:W-:Y:S01]  /*15b70*/  F2FP.PACK_AB R76, R234, R165 ;  /* 0x000000a5ea4c723e */ /* 0x000fe200000000ff */
[----:B------:R-:W-:Y:S01]  /*15b80*/  HMMA.16816.F32 R64, R68, R82, R64 ;  /* 0x000000524440723c */ /* 0x000fe20000001840 */
[----:B------:R-:W3:Y:S01]  /*15b90*/  LDSM.16.MT88.4 R80, [R230+0x9800] ;  /* 0x00980000e650783b */ /* 0x000ee20000004200 */
[----:B------:R-:W-:Y:S02]  /*15ba0*/  MUFU.EX2 R102, R102 ;  /* 0x0000006600667308 */ /* 0x000fe40000000800 */
[----:B------:R-:W-:Y:S02]  /*15bb0*/  F2FP.PACK_AB R77, R233, R164 ;  /* 0x000000a4e94d723e */ /* 0x000fe400000000ff */
[----:B------:R-:W-:Y:S02]  /*15bc0*/  F2FP.PACK_AB R78, R127, R212 ;  /* 0x000000d47f4e723e */ /* 0x000fe400000000ff */
[----:B------:R-:W-:Y:S04]  /*15bd0*/  F2FP.PACK_AB R68, R236, R238 ;  /* 0x000000eeec44723e */ /* 0x000fe800000000ff */
[----:B------:R-:W-:Y:S01]  /*15be0*/  F2FP.PACK_AB R69, R235, R237 ;  /* 0x000000edeb45723e */ /* 0x000fe200000000ff */
[----:B------:R-:W-:Y:S01]  /*15bf0*/  MUFU.EX2 R98, R158 ;  /* 0x0000009e00627308 */ /* 0x000fe20000000800 */
[----:B--2---:R-:W-:Y:S01]  /*15c00*/  FFMA.FTZ R0, R0, R2, R209 ;  /* 0x0000000200007223 */ /* 0x004fe200000100d1 */
[----:B------:R-:W-:Y:S01]  /*15c10*/  MOV R209, R199 ;  /* 0x000000c700d17202 */ /* 0x000fe20000000f00 */
[----:B------:R-:W-:Y:S01]  /*15c20*/  FADD.FTZ R2, R213, R132 ;  /* 0x00000084d5027221 */ /* 0x000fe20000010000 */
[----:B------:R-:W-:Y:S06]  /*15c30*/  MOV R132, R187 ;  /* 0x000000bb00847202 */ /* 0x000fec0000000f00 */
[----:B------:R-:W-:Y:S01]  /*15c40*/  MUFU.EX2 R97, R159 ;  /* 0x0000009f00617308 */ /* 0x000fe20000000800 */
[----:B------:R-:W-:Y:S01]  /*15c50*/  F2FP.PACK_AB R71, R209, R139 ;  /* 0x0000008bd147723e */ /* 0x000fe200000000ff */
[----:B------:R-:W-:Y:S01]  /*15c60*/  FADD.FTZ R0, R211, R0 ;  /* 0x00000000d3007221 */ /* 0x000fe20000010000 */
[----:B------:R-:W-:Y:S01]  /*15c70*/  F2FP.PACK_AB R70, R132, R232 ;  /* 0x000000e88446723e */ /* 0x000fe200000000ff */
[----:B------:R-:W-:Y:S01]  /*15c80*/  FADD.FTZ R2, R214, R2 ;  /* 0x00000002d6027221 */ /* 0x000fe20000010000 */
[----:B------:R-:W-:Y:S01]  /*15c90*/  MOV R213, R196 ;  /* 0x000000c400d57202 */ /* 0x000fe20000000f00 */
[----:B------:R-:W-:Y:S02]  /*15ca0*/  FADD.FTZ R0, R215, R0 ;  /* 0x00000000d7007221 */ /* 0x000fe40000010000 */
[----:B------:R-:W-:Y:S01]  /*15cb0*/  FADD.FTZ R2, R222, R2 ;  /* 0x00000002de027221 */ /* 0x000fe20000010000 */
[----:B------:R-:W-:Y:S01]  /*15cc0*/  F2FP.PACK_AB R79, R206, R213 ;  /* 0x000000d5ce4f723e */ /* 0x000fe200000000ff */
[-C--:B-1----:R-:W-:Y:S01]  /*15cd0*/  HMMA.16816.F32 R4, R68, R72.reuse, R4 ;  /* 0x000000484404723c */ /* 0x082fe20000001804 */
[----:B------:R-:W-:Y:S02]  /*15ce0*/  MUFU.EX2 R112, R112 ;  /* 0x0000007000707308 */ /* 0x000fe40000000800 */
[----:B----4-:R-:W-:Y:S05]  /*15cf0*/  FADD.FTZ R93, R218, R2 ;  /* 0x00000002da5d7221 */ /* 0x010fea0000010000 */
[C---:B------:R-:W-:Y:S03]  /*15d00*/  HMMA.16816.F32 R8, R76.reuse, R72, R8 ;  /* 0x000000484c08723c */ /* 0x040fe60000001808 */
[----:B------:R-:W-:Y:S05]  /*15d10*/  MUFU.EX2 R103, R103 ;  /* 0x0000006700677308 */ /* 0x000fea0000000800 */
[-C--:B------:R-:W-:Y:S05]  /*15d20*/  HMMA.16816.F32 R12, R76, R74.reuse, R12 ;  /* 0x0000004a4c0c723c */ /* 0x080fea000000180c */
[----:B------:R-:W-:Y:S03]  /*15d30*/  MUFU.EX2 R96, R160 ;  /* 0x000000a000607308 */ /* 0x000fe60000000800 */
[C---:B------:R-:W-:Y:S01]  /*15d40*/  HMMA.16816.F32 R16, R68.reuse, R74, R16 ;  /* 0x0000004a4410723c */ /* 0x040fe20000001810 */
[----:B------:R-:W1:Y:S06]  /*15d50*/  LDSM.16.MT88.4 R72, [R228+0xa000] ;  /* 0x00a00000e448783b */ /* 0x000e6c0000004200 */
[----:B------:R-:W-:Y:S01]  /*15d60*/  MUFU.EX2 R113, R113 ;  /* 0x0000007100717308 */ /* 0x000fe20000000800 */
[-C--:B---3--:R-:W-:Y:S08]  /*15d70*/  HMMA.16816.F32 R20, R68, R84.reuse, R20 ;  /* 0x000000544414723c */ /* 0x088ff00000001814 */
        /* <DEDUP_REMOVED lines=8> */
[----:B------:R-:W3:Y:S01]  /*15e00*/  MUFU.EX2 R117, R117 ;  /* 0x0000007500757308 */ /* 0x000ee20000000800 */
[C---:B------:R-:W-:Y:S08]  /*15e10*/  HMMA.16816.F32 R40, R76.reuse, R88, R40 ;  /* 0x000000584c28723c */ /* 0x040ff00000001828 */
[-C--:B------:R-:W-:Y:S01]  /*15e20*/  HMMA.16816.F32 R44, R76, R90.reuse, R44 ;  /* 0x0000005a4c2c723c */ /* 0x080fe2000000182c */
[----:B------:R-:W-:Y:S07]  /*15e30*/  MUFU.EX2 R118, R118 ;  /* 0x0000007600767308 */ /* 0x000fee0000000800 */
[C---:B------:R-:W-:Y:S01]  /*15e40*/  HMMA.16816.F32 R48, R68.reuse, R90, R48 ;  /* 0x0000005a4430723c */ /* 0x040fe20000001830 */
[----:B------:R-:W4:Y:S02]  /*15e50*/  LDSM.16.MT88.4 R88, [R229+0xa000] ;  /* 0x00a00000e558783b */ /* 0x000f240000004200 */
[----:B------:R-:W1:Y:S01]  /*15e60*/  MUFU.EX2 R119, R119 ;  /* 0x0000007700777308 */ /* 0x000e620000000800 */
[----:B---3--:R-:W-:Y:S04]  /*15e70*/  F2FP.PACK_AB R200, R117, R116 ;  /* 0x0000007475c8723e */ /* 0x008fe800000000ff */
[-C--:B------:R-:W-:Y:S05]  /*15e80*/  HMMA.16816.F32 R52, R68, R80.reuse, R52 ;  /* 0x000000504434723c */ /* 0x080fea0000001834 */
[----:B------:R-:W3:Y:S03]  /*15e90*/  MUFU.EX2 R128, R128 ;  /* 0x0000008000807308 */ /* 0x000ee60000000800 */
[C---:B------:R-:W-:Y:S07]  /*15ea0*/  HMMA.16816.F32 R56, R76.reuse, R80, R56 ;  /* 0x000000504c38723c */ /* 0x040fee0000001838 */
[----:B------:R-:W2:Y:S01]  /*15eb0*/  MUFU.EX2 R130, R130 ;  /* 0x0000008200827308 */ /* 0x000ea20000000800 */
[-C--:B------:R-:W-:Y:S04]  /*15ec0*/  HMMA.16816.F32 R60, R76, R82.reuse, R60 ;  /* 0x000000524c3c723c */ /* 0x080fe8000000183c */
[----:B-1----:R-:W-:Y:S03]  /*15ed0*/  F2FP.PACK_AB R201, R119, R118 ;  /* 0x0000007677c9723e */ /* 0x002fe600000000ff */
[----:B------:R-:W-:Y:S01]  /*15ee0*/  F2FP.PACK_AB R78, R195, R176 ;  /* 0x000000b0c34e723e */ /* 0x000fe200000000ff */
[----:B------:R-:W-:Y:S01]  /*15ef0*/  HMMA.16816.F32 R64, R68, R82, R64 ;  /* 0x000000524440723c */ /* 0x000fe20000001840 */
[----:B------:R-:W1:Y:S01]  /*15f00*/  LDSM.16.MT88.4 R80, [R230+0xa000] ;  /* 0x00a00000e650783b */ /* 0x000e620000004200 */
        /* <DEDUP_REMOVED lines=15> */
[----:B---3--:R-:W-:Y:S01]  /*16000*/  F2FP.PACK_AB R202, R137, R128 ;  /* 0x0000008089ca723e */ /* 0x008fe200000000ff */
[-C--:B------:R-:W-:Y:S01]  /*16010*/  HMMA.16816.F32 R4, R68, R72.reuse, R4 ;  /* 0x000000484404723c */ /* 0x080fe20000001804 */
[----:B------:R-:W-:Y:S02]  /*16020*/  MUFU.EX2 R104, R104 ;  /* 0x0000006800687308 */ /* 0x000fe40000000800 */
[----:B------:R-:W-:Y:S01]  /*16030*/  FADD.FTZ R2, R247, R2 ;  /* 0x00000002f7027221 */ /* 0x000fe20000010000 */
[----:B--2---:R-:W-:Y:S01]  /*16040*/  F2FP.PACK_AB R203, R138, R130 ;  /* 0x000000828acb723e */ /* 0x004fe200000000ff */
[----:B------:R-:W-:Y:S02]  /*16050*/  FADD.FTZ R0, R225, R0 ;  /* 0x00000000e1007221 */ /* 0x000fe40000010000 */
[----:B------:R-:W-:Y:S01]  /*16060*/  FADD.FTZ R2, R185, R2 ;  /* 0x00000002b9027221 */ /* 0x000fe20000010000 */
[C---:B------:R-:W-:Y:S03]  /*16070*/  HMMA.16816.F32 R8, R76.reuse, R72, R8 ;  /* 0x000000484c08723c */ /* 0x040fe60000001808 */
[----:B------:R-:W-:Y:S01]  /*16080*/  MUFU.EX2 R105, R105 ;  /* 0x0000006900697308 */ /* 0x000fe20000000800 */
[----:B------:R-:W-:Y:S02]  /*16090*/  FADD.FTZ R0, R184, R0 ;  /* 0x00000000b8007221 */ /* 0x000fe40000010000 */
[----:B------:R-:W-:Y:S01]  /*160a0*/  LDSM.16.MT88.4 R184, [R229+0xb800] ;  /* 0x00b80000e5b8783b */ /* 0x000fe20000004200 */
[----:B------:R-:W-:Y:S01]  /*160b0*/  FADD.FTZ R2, R169, R2 ;  /* 0x00000002a9027221 */ /* 0x000fe20000010000 */
[-C--:B------:R-:W-:Y:S04]  /*160c0*/  HMMA.16816.F32 R12, R76, R74.reuse, R12 ;  /* 0x0000004a4c0c723c */ /* 0x080fe8000000180c */
[----:B------:R-:W-:Y:S01]  /*160d0*/  FADD.FTZ R0, R168, R0 ;  /* 0x00000000a8007221 */ /* 0x000fe20000010000 */
[----:B------:R-:W-:Y:S01]  /*160e0*/  MUFU.EX2 R106, R106 ;  /* 0x0000006a006a7308 */ /* 0x000fe20000000800 */
[----:B------:R-:W-:Y:S02]  /*160f0*/  FADD.FTZ R2, R163, R2 ;  /* 0x00000002a3027221 */ /* 0x000fe40000010000 */
[C---:B------:R-:W-:Y:S01]  /*16100*/  HMMA.16816.F32 R16, R68.reuse, R74, R16 ;  /* 0x0000004a4410723c */ /* 0x040fe20000001810 */
[----:B------:R-:W2:Y:S03]  /*16110*/  LDSM.16.MT88.4 R72, [R228+0xa800] ;  /* 0x00a80000e448783b */ /* 0x000ea60000004200 */
[----:B------:R-:W-:Y:S02]  /*16120*/  FADD.FTZ R2, R134, R2 ;  /* 0x0000000286027221 */ /* 0x000fe40000010000 */
[----:B------:R-:W-:Y:S01]  /*16130*/  FADD.FTZ R0, R162, R0 ;  /* 0x00000000a2007221 */ /* 0x000fe20000010000 */
[----:B------:R-:W-:Y:S01]  /*16140*/  MUFU.EX2 R107, R107 ;  /* 0x0000006b006b7308 */ /* 0x000fe20000000800 */
[-C--:B------:R-:W-:Y:S04]  /*16150*/  HMMA.16816.F32 R20, R68, R84.reuse, R20 ;  /* 0x000000544414723c */ /* 0x080fe80000001814 */
[----:B------:R-:W-:Y:S02]  /*16160*/  FADD.FTZ R0, R135, R0 ;  /* 0x0000000087007221 */ /* 0x000fe40000010000 */
[----:B------:R-:W-:Y:S02]  /*16170*/  FADD.FTZ R2, R245, R2 ;  /* 0x00000002f5027221 */ /* 0x000fe40000010000 */
[C---:B------:R-:W-:Y:S01]  /*16180*/  HMMA.16816.F32 R24, R76.reuse, R84, R24 ;  /* 0x000000544c18723c */ /* 0x040fe20000001818 */
[----:B------:R-:W-:Y:S03]  /*16190*/  MUFU.EX2 R108, R108 ;  /* 0x0000006c006c7308 */ /* 0x000fe60000000800 */
[----:B------:R-:W-:Y:S04]  /*161a0*/  FADD.FTZ R2, R241, R2 ;  /* 0x00000002f1027221 */ /* 0x000fe80000010000 */
[-C--:B------:R-:W-:Y:S03]  /*161b0*/  HMMA.16816.F32 R28, R76, R86.reuse, R28 ;  /* 0x000000564c1c723c */ /* 0x080fe6000000181c */
[----:B------:R-:W-:Y:S01]  /*161c0*/  MUFU.EX2 R109, R109 ;  /* 0x0000006d006d7308 */ /* 0x000fe20000000800 */
[----:B------:R-:W-:Y:S04]  /*161d0*/  FADD.FTZ R2, R237, R2 ;  /* 0x00000002ed027221 */ /* 0x000fe80000010000 */
[C---:B------:R-:W-:Y:S01]  /*161e0*/  HMMA.16816.F32 R32, R68.reuse, R86, R32 ;  /* 0x000000564420723c */ /* 0x040fe20000001820 */
[----:B------:R-:W3:Y:S04]  /*161f0*/  LDSM.16.MT88.4 R84, [R231+0xa800] ;  /* 0x00a80000e754783b */ /* 0x000ee80000004200 */
[----:B------:R-:W-:Y:S03]  /*16200*/  MUFU.EX2 R110, R110 ;  /* 0x0000006e006e7308 */ /* 0x000fe60000000800 */
[-C--:B----4-:R-:W-:Y:S07]  /*16210*/  HMMA.16816.F32 R36, R68, R88.reuse, R36 ;  /* 0x000000584424723c */ /* 0x090fee0000001824 */
[----:B------:R-:W-:Y:S01]  /*16220*/  MUFU.EX2 R111, R111 ;  /* 0x0000006f006f7308 */ /* 0x000fe20000000800 */
[C---:B------:R-:W-:Y:S08]  /*16230*/  HMMA.16816.F32 R40, R76.reuse, R88, R40 ;  /* 0x000000584c28723c */ /* 0x040ff00000001828 */
[-C--:B------:R-:W-:Y:S01]  /*16240*/  HMMA.16816.F32 R44, R76, R90.reuse, R44 ;  /* 0x0000005a4c2c723c */ /* 0x080fe2000000182c */
[----:B------:R-:W-:Y:S07]  /*16250*/  MUFU.EX2 R95, R120 ;  /* 0x00000078005f7308 */ /* 0x000fee0000000800 */
[C---:B------:R-:W-:Y:S01]  /*16260*/  HMMA.16816.F32 R48, R68.reuse, R90, R48 ;  /* 0x0000005a4430723c */ /* 0x040fe20000001830 */
[----:B------:R-:W4:Y:S02]  /*16270*/  LDSM.16.MT88.4 R88, [R229+0xa800] ;  /* 0x00a80000e558783b */ /* 0x000f240000004200 */
[----:B------:R-:W2:Y:S05]  /*16280*/  MUFU.EX2 R94, R121 ;  /* 0x00000079005e7308 */ /* 0x000eaa0000000800 */
[-C--:B-1----:R-:W-:Y:S05]  /*16290*/  HMMA.16816.F32 R52, R68, R80.reuse, R52 ;  /* 0x000000504434723c */ /* 0x082fea0000001834 */
[----:B------:R-:W1:Y:S03]  /*162a0*/  MUFU.EX2 R122, R122 ;  /* 0x0000007a007a7308 */ /* 0x000e660000000800 */
[C---:B------:R-:W-:Y:S08]  /*162b0*/  HMMA.16816.F32 R56, R76.reuse, R80, R56 ;  /* 0x000000504c38723c */ /* 0x040ff00000001838 */
[-C--:B------:R-:W-:Y:S04]  /*162c0*/  HMMA.16816.F32 R60, R76, R82.reuse, R60 ;  /* 0x000000524c3c723c */ /* 0x080fe8000000183c */
[----:B--2---:R-:W-:Y:S03]  /*162d0*/  F2FP.PACK_AB R196, R94, R95 ;  /* 0x0000005f5ec4723e */ /* 0x004fe600000000ff */
[----:B------:R-:W-:Y:S01]  /*162e0*/  F2FP.PACK_AB R78, R101, R102 ;  /* 0x00000066654e723e */ /* 0x000fe200000000ff */
        /* <DEDUP_REMOVED lines=11> */
[----:B------:R-:W-:Y:S02]  /*163a0*/  F2FP.PACK_AB R76, R131, R188 ;  /* 0x000000bc834c723e */ /* 0x000fe400000000ff */
[----:B------:R-:W-:Y:S02]  /*163b0*/  F2FP.PACK_AB R77, R125, R129 ;  /* 0x000000817d4d723e */ /* 0x000fe400000000ff */
[----:B-1----:R-:W-:Y:S01]  /*163c0*/  F2FP.PACK_AB R197, R123, R122 ;  /* 0x0000007a7bc5723e */ /* 0x002fe200000000ff */
[-C--:B------:R-:W-:Y:S08]  /*163d0*/  HMMA.16816.F32 R4, R68, R72.reuse, R4 ;  /* 0x000000484404723c */ /* 0x080ff00000001804 */
        /* <DEDUP_REMOVED lines=9> */
[-C--:B----4-:R-:W-:Y:S08]  /*16470*/  HMMA.16816.F32 R36, R68, R88.reuse, R36 ;  /* 0x000000584424723c */ /* 0x090ff00000001824 */
[C---:B------:R-:W-:Y:S08]  /*16480*/  HMMA.16816.F32 R40, R76.reuse, R88, R40 ;  /* 0x000000584c28723c */ /* 0x040ff00000001828 */
[-C--:B------:R-:W-:Y:S08]  /*16490*/  HMMA.16816.F32 R44, R76, R90.reuse, R44 ;  /* 0x0000005a4c2c723c */ /* 0x080ff0000000182c */
[C---:B------:R-:W-:Y:S01]  /*164a0*/  HMMA.16816.F32 R48, R68.reuse, R90, R48 ;  /* 0x0000005a4430723c */ /* 0x040fe20000001830 */
[----:B------:R-:W4:Y:S07]  /*164b0*/  LDSM.16.MT88.4 R88, [R229+0xb000] ;  /* 0x00b00000e558783b */ /* 0x000f2e0000004200 */
[-C--:B--2---:R-:W-:Y:S08]  /*164c0*/  HMMA.16816.F32 R52, R68, R80.reuse, R52 ;  /* 0x000000504434723c */ /* 0x084ff00000001834 */
        /* <DEDUP_REMOVED lines=11> */
[----:B------:R-:W3:Y:S02]  /*16580*/  LDSM.16.MT88.4 R168, [R231+0xb800] ;  /* 0x00b80000e7a8783b */ /* 0x000ee40000004200 */
[----:B------:R-:W-:Y:S02]  /*16590*/  F2FP.PACK_AB R70, R113, R96 ;  /* 0x000000607146723e */ /* 0x000fe400000000ff */
[----:B------:R-:W-:Y:S02]  /*165a0*/  F2FP.PACK_AB R71, R115, R114 ;  /* 0x000000727347723e */ /* 0x000fe400000000ff */
[----:B------:R-:W-:Y:S02]  /*165b0*/  F2FP.PACK_AB R76, R105, R104 ;  /* 0x00000068694c723e */ /* 0x000fe400000000ff */
[----:B------:R-:W-:Y:S02]  /*165c0*/  F2FP.PACK_AB R77, R107, R106 ;  /* 0x0000006a6b4d723e */ /* 0x000fe400000000ff */
[----:B------:R-:W-:Y:S01]  /*165d0*/  F2FP.PACK_AB R79, R111, R110 ;  /* 0x0000006e6f4f723e */ /* 0x000fe200000000ff */
[-C--:B-1----:R-:W-:Y:S08]  /*165e0*/  HMMA.16816.F32 R4, R68, R72.reuse, R4 ;  /* 0x000000484404723c */ /* 0x082ff00000001804 */
[C---:B------:R-:W-:Y:S07]  /*165f0*/  HMMA.16816.F32 R8, R76.reuse, R72, R8 ;  /* 0x000000484c08723c */ /* 0x040fee0000001808 */
[----:B------:R-:W-:Y:S01]  /*16600*/  FADD.FTZ R72, R3, R93 ;  /* 0x0000005d03487221 */ /* 0x000fe20000010000 */
[-C--:B------:R-:W-:Y:S01]  /*16610*/  HMMA.16816.F32 R12, R76, R74.reuse, R12 ;  /* 0x0000004a4c0c723c */ /* 0x080fe2000000180c */
[----:B------:R-:W2:Y:S03]  /*16620*/  LDL.LU R3, [R1+0x14c] ;  /* 0x00014c0001037983 */ /* 0x000ea60000300800 */
[----:B------:R-:W-:Y:S01]  /*16630*/  FADD.FTZ R72, R246, R72 ;  /* 0x00000048f6487221 */ /* 0x000fe20000010000 */
[----:B------:R-:W2:Y:S01]  /*16640*/  LDL.LU R134, [R1+0x148] ;  /* 0x0001480001867983 */ /* 0x000ea20000300800 */
[----:B------:R-:W-:Y:S02]  /*16650*/  FADD.FTZ R73, R161, R92 ;  /* 0x0000005ca1497221 */ /* 0x000fe40000010000 */
[C---:B------:R-:W-:Y:S01]  /*16660*/  HMMA.16816.F32 R16, R68.reuse, R74, R16 ;  /* 0x0000004a4410723c */ /* 0x040fe20000001810 */
[----:B------:R-:W2:Y:S01]  /*16670*/  LDL.LU R135, [R1+0x144] ;  /* 0x0001440001877983 */ /* 0x000ea20000300800 */
[----:B------:R-:W1:Y:S02]  /*16680*/  MUFU.EX2 R75, R126 ;  /* 0x0000007e004b7308 */ /* 0x000e640000000800 */
[----:B------:R-:W-:Y:S02]  /*16690*/  FADD.FTZ R72, R242, R72 ;  /* 0x00000048f2487221 */ /* 0x000fe40000010000 */
[----:B------:R-:W-:Y:S02]  /*166a0*/  FADD.FTZ R73, R136, R73 ;  /* 0x0000004988497221 */ /* 0x000fe40000010000 */
[-C--:B---3--:R-:W-:Y:S01]  /*166b0*/  HMMA.16816.F32 R20, R68, R84.reuse, R20 ;  /* 0x000000544414723c */ /* 0x088fe20000001814 */
[----:B------:R-:W3:Y:S03]  /*166c0*/  LDL.LU R136, [R1+0x140] ;  /* 0x0001400001887983 */ /* 0x000ee60000300800 */
[----:B------:R-:W-:Y:S01]  /*166d0*/  FADD.FTZ R74, R244, R0 ;  /* 0x00000000f44a7221 */ /* 0x000fe20000010000 */
[----:B------:R2:W5:Y:S01]  /*166e0*/  LDL.LU R246, [R1+0x13c] ;  /* 0x00013c0001f67983 */ /* 0x0005620000300800 */
[----:B------:R-:W-:Y:S02]  /*166f0*/  FADD.FTZ R0, R243, R73 ;  /* 0x00000049f3007221 */ /* 0x000fe40000010000 */
[C---:B------:R-:W-:Y:S01]  /*16700*/  HMMA.16816.F32 R24, R76.reuse, R84, R24 ;  /* 0x000000544c18723c */ /* 0x040fe20000001818 */
[----:B------:R2:W5:Y:S01]  /*16710*/  LDL.LU R245, [R1+0x138] ;  /* 0x0001380001f57983 */ /* 0x0005620000300800 */
[----:B------:R-:W4:Y:S02]  /*16720*/  MUFU.EX2 R84, R124 ;  /* 0x0000007c00547308 */ /* 0x000f240000000800 */
[----:B------:R-:W-:Y:S01]  /*16730*/  FADD.FTZ R0, R239, R0 ;  /* 0x00000000ef007221 */ /* 0x000fe20000010000 */
[----:B------:R2:W5:Y:S03]  /*16740*/  LDL.LU R244, [R1+0x134] ;  /* 0x0001340001f47983 */ /* 0x0005660000300800 */
[-C--:B------:R-:W-:Y:S01]  /*16750*/  HMMA.16816.F32 R28, R76, R86.reuse, R28 ;  /* 0x000000564c1c723c */ /* 0x080fe2000000181c */
[----:B------:R2:W5:Y:S03]  /*16760*/  LDL.LU R243, [R1+0x130] ;  /* 0x0001300001f37983 */ /* 0x0005660000300800 */
[----:B------:R-:W-:Y:S01]  /*16770*/  FADD.FTZ R0, R164, R0 ;  /* 0x00000000a4007221 */ /* 0x000fe20000010000 */
[----:B------:R2:W5:Y:S01]  /*16780*/  LDL.LU R242, [R1+0x12c] ;  /* 0x00012c0001f27983 */ /* 0x0005620000300800 */
[----:B-1----:R-:W-:Y:S02]  /*16790*/  F2FP.PACK_AB R199, R205, R75 ;  /* 0x0000004bcdc7723e */ /* 0x002fe400000000ff */
[C---:B------:R-:W-:Y:S01]  /*167a0*/  HMMA.16816.F32 R32, R68.reuse, R86, R32 ;  /* 0x000000564420723c */ /* 0x040fe20000001820 */
[----:B------:R1:W5:Y:S03]  /*167b0*/  LDL.LU R241, [R1+0x128] ;  /* 0x0001280001f17983 */ /* 0x0003660000300800 */
[----:B------:R-:W-:Y:S04]  /*167c0*/  FADD.FTZ R0, R233, R0 ;  /* 0x00000000e9007221 */ /* 0x000fe80000010000 */
[-C--:B----4-:R-:W-:Y:S04]  /*167d0*/  HMMA.16816.F32 R36, R68, R88.reuse, R36 ;  /* 0x000000584424723c */ /* 0x090fe80000001824 */
[----:B------:R-:W-:Y:S01]  /*167e0*/  F2FP.PACK_AB R198, R204, R84 ;  /* 0x00000054ccc6723e */ /* 0x000fe200000000ff */
[----:B------:R-:W-:Y:S03]  /*167f0*/  FADD.FTZ R0, R213, R0 ;  /* 0x00000000d5007221 */ /* 0x000fe60000010000 */
[C---:B------:R-:W-:Y:S04]  /*16800*/  HMMA.16816.F32 R40, R76.reuse, R88, R40 ;  /* 0x000000584c28723c */ /* 0x040fe80000001828 */
[----:B------:R-:W-:Y:S04]  /*16810*/  FADD.FTZ R0, R206, R0 ;  /* 0x00000000ce007221 */ /* 0x000fe80000010000 */
        /* <DEDUP_REMOVED lines=8> */
[C---:B------:R-:W-:Y:S01]  /*168a0*/  HMMA.16816.F32 R140, R196.reuse, R152, R8 ;  /* 0x00000098c48c723c */ /* 0x040fe20000001808 */
[----:B------:R1:W5:Y:S03]  /*168b0*/  LDL.LU R240, [R1+0x124] ;  /* 0x0001240001f07983 */ /* 0x0003660000300800 */
[----:B------:R-:W-:Y:S01]  /*168c0*/  FADD.FTZ R4, R238, R72 ;  /* 0x00000048ee047221 */ /* 0x000fe20000010000 */
[----:B------:R1:W5:Y:S01]  /*168d0*/  LDL.LU R239, [R1+0x120] ;  /* 0x0001200001ef7983 */ /* 0x0003620000300800 */
[----:B------:R-:W-:Y:S02]  /*168e0*/  FADD.FTZ R5, R165, R5 ;  /* 0x00000005a5057221 */ /* 0x000fe40000010000 */
[----:B------:R-:W-:Y:S01]  /*168f0*/  FADD.FTZ R4, R236, R4 ;  /* 0x00000004ec047221 */ /* 0x000fe20000010000 */
[----:B------:R1:W5:Y:S01]  /*16900*/  LDL.LU R238, [R1+0x11c] ;  /* 0x00011c0001ee7983 */ /* 0x0003620000300800 */
[-C--:B------:R-:W-:Y:S03]  /*16910*/  HMMA.16816.F32 R148, R196, R154.reuse, R12 ;  /* 0x0000009ac494723c */ /* 0x080fe6000000180c */
[----:B------:R-:W-:Y:S01]  /*16920*/  FADD.FTZ R6, R235, R2 ;  /* 0x00000002eb067221 */ /* 0x000fe20000010000 */
[----:B------:R1:W5:Y:S01]  /*16930*/  LDL.LU R237, [R1+0x118] ;  /* 0x0001180001ed7983 */ /* 0x0003620000300800 */
[----:B------:R-:W-:Y:S02]  /*16940*/  FADD.FTZ R2, R234, R5 ;  /* 0x00000005ea027221 */ /* 0x000fe40000010000 */
[----:B------:R-:W-:Y:S01]  /*16950*/  FADD.FTZ R4, R232, R4 ;  /* 0x00000004e8047221 */ /* 0x000fe20000010000 */
[----:B------:R1:W5:Y:S01]  /*16960*/  LDL.LU R236, [R1+0x114] ;  /* 0x0001140001ec7983 */ /* 0x0003620000300800 */
[----:B------:R-:W-:Y:S01]  /*16970*/  FADD.FTZ R8, R139, R6 ;  /* 0x000000068b087221 */ /* 0x000fe20000010000 */
[C---:B------:R-:W-:Y:S02]  /*16980*/  HMMA.16816.F32 R152, R200.reuse, R154, R16 ;  /* 0x0000009ac898723c */ /* 0x040fe40000001810 */
[----:B------:R1:W5:Y:S02]  /*16990*/  LDL.LU R235, [R1+0x110] ;  /* 0x0001100001eb7983 */ /* 0x0003640000300800 */
[----:B------:R-:W-:Y:S02]  /*169a0*/  FADD.FTZ R12, R132, R4 ;  /* 0x00000004840c7221 */ /* 0x000fe40000010000 */
[----:B------:R-:W-:Y:S01]  /*169b0*/  FADD.FTZ R2, R212, R2 ;  /* 0x00000002d4027221 */ /* 0x000fe20000010000 */
[----:B------:R1:W5:Y:S01]  /*169c0*/  LDL.LU R234, [R1+0x10c] ;  /* 0x00010c0001ea7983 */ /* 0x0003620000300800 */
[----:B------:R-:W-:Y:S01]  /*169d0*/  FADD.FTZ R8, R209, R8 ;  /* 0x00000008d1087221 */ /* 0x000fe20000010000 */
[-C--:B------:R-:W-:Y:S02]  /*169e0*/  HMMA.16816.F32 R156, R200, R168.reuse, R20 ;  /* 0x000000a8c89c723c */ /* 0x080fe40000001814 */
        /* <DEDUP_REMOVED lines=9> */
[----:B------:R-:W4:Y:S01]  /*16a80*/  LDSM.16.MT88.4 R4, [R230+0xb800] ;  /* 0x00b80000e604783b */ /* 0x000f220000004200 */
        /* <DEDUP_REMOVED lines=16> */
[----:B------:R-:W-:Y:S04]  /*16b90*/  FADD.FTZ R8, R181, R8 ;  /* 0x00000008b5087221 */ /* 0x000fe80000010000 */
        /* <DEDUP_REMOVED lines=9> */
[----:B------:R-:W-:Y:S02]  /*16c30*/  FADD.FTZ R11, R189, R8 ;  /* 0x00000008bd0b7221 */ /* 0x000fe40000010000 */
[-C--:B----4-:R-:W-:Y:S03]  /*16c40*/  HMMA.16816.F32 R188, R200, R4.reuse, R52 ;  /* 0x00000004c8bc723c */ /* 0x090fe60000001834 */
        /* <DEDUP_REMOVED lines=38> */
[----:B------:R-:W-:Y:S01]  /*16eb0*/  FADD.FTZ R2, R84, R0 ;  /* 0x0000000054027221 */ /* 0x000fe20000010000 */
[----:B--2---:R-:W-:Y:S01]  /*16ec0*/  MOV R137, R134 ;  /* 0x0000008600897202 */ /* 0x004fe20000000f00 */
[----:B------:R-:W-:Y:S02]  /*16ed0*/  FADD.FTZ R0, R75, R4 ;  /* 0x000000044b007221 */ /* 0x000fe40000010000 */
[----:B------:R-:W-:Y:S01]  /*16ee0*/  FADD.FTZ R4, R138, R5 ;  /* 0x000000058a047221 */ /* 0x000fe20000010000 */
[----:B------:R-:W-:Y:S01]  /*16ef0*/  MOV R138, R3 ;  /* 0x00000003008a7202 */ /* 0x000fe20000000f00 */
[----:B------:R-:W-:Y:S01]  /*16f00*/  FADD.FTZ R2, R204, R2 ;  /* 0x00000002cc027221 */ /* 0x000fe20000010000 */
[----:B------:R-:W-:Y:S01]  /*16f10*/  MOV R133, R135 ;  /* 0x0000008700857202 */ /* 0x000fe20000000f00 */
[----:B------:R-:W-:Y:S01]  /*16f20*/  FADD.FTZ R0, R205, R0 ;  /* 0x00000000cd007221 */ /* 0x000fe20000010000 */
[----:B------:R1:W-:Y:S01]  /*16f30*/  STL [R1+0x90], R4 ;  /* 0x0000900401007387 */ /* 0x0003e20000100800 */
[----:B---3--:R-:W-:Y:S03]  /*16f40*/  MOV R132, R136 ;  /* 0x0000008800847202 */ /* 0x008fe60000000f00 */
[----:B------:R1:W-:Y:S04]  /*16f50*/  STL [R1+0x8c], R2 ;  /* 0x00008c0201007387 */ /* 0x0003e80000100800 */
[----:B------:R1:W-:Y:S02]  /*16f60*/  STL [R1+0x94], R0 ;  /* 0x0000940001007387 */ /* 0x0003e40000100800 */
[----:B-1---5:R-:W-:-:S05]  /*16f70*/  @P1 BRA `(.L_x_172) ;  /* 0xffffb61000001947 */ /* 0x022fca000383ffff */
.L_x_171:
        /* <DEDUP_REMOVED lines=19> */
[----:B------:R-:W-:Y:S01]  /*170b0*/  @!UP0 UIMAD.WIDE.U32 UR18, UR7, UR4, URZ ;  /* 0x00000004071282a5 */ /* 0x000fe2000f8e003f */
[----:B------:R-:W-:Y:S01]  /*170c0*/  LEA.HI R42, R52, R43, RZ, 0x5 ;  /* 0x0000002b342a7211 */ /* 0x000fe200078f28ff */
[----:B------:R-:W-:-:S03]  /*170d0*/  @!UP0 UIMAD UR12, UR12, UR4, URZ ;  /* 0x000000040c0c82a4 */ /* 0x000fc6000f8e023f */
[----:B------:R-:W-:Y:S01]  /*170e0*/  SHF.R.S32.HI R33, RZ, 0x5, R42 ;  /* 0x00000005ff217819 */ /* 0x000fe2000001142a */
        /* <DEDUP_REMOVED lines=104> */
[----:B------:R-:W-:Y:S01]  /*17770*/  LEA.HI R4, R52, R43, RZ, 0x2 ;  /* 0x0000002b34047211 */ /* 0x000fe200078f10ff */
[C---:B--2---:R-:W-:Y:S01]  /*17780*/  FMUL.FTZ R140, R2.reuse, R140 ;  /* 0x0000008c028c7220 */ /* 0x044fe20000410000 */
[----:B------:R-:W-:Y:S01]  /*17790*/  F2FP.PACK_AB R25, R25, R190 ;  /* 0x000000be1919723e */ /* 0x000fe200000000ff */
[C---:B------:R-:W-:Y:S01]  /*177a0*/  FMUL.FTZ R37, R2.reuse, R141 ;  /* 0x0000008d02257220 */ /* 0x040fe20000410000 */
[----:B------:R-:W-:Y:S01]  /*177b0*/  SHF.R.S32.HI R6, RZ, 0x2, R4 ;  /* 0x00000002ff067819 */ /* 0x000fe20000011404 */
[C---:B------:R-:W-:Y:S01]  /*177c0*/  FMUL.FTZ R148, R2.reuse, R148 ;  /* 0x0000009402947220 */ /* 0x040fe20000410000 */
[----:B------:R-:W-:Y:S01]  /*177d0*/  F2FP.PACK_AB R11, R11, R202 ;  /* 0x000000ca0b0b723e */ /* 0x000fe200000000ff */
        /* <DEDUP_REMOVED lines=91> */
[----:B------:R-:W-:Y:S02]  /*17d90*/  @P5 MUFU.LG2 R6, R39 ;  /* 0x0000002700065308 */ /* 0x000fe40000000c00 */
[C---:B------:R-:W-:Y:S01]  /*17da0*/  IADD3 R4, R7.reuse, R2, RZ ;  /* 0x0000000207047210 */ /* 0x040fe20007ffe0ff */
[----:B------:R-:W-:Y:S04]  /*17db0*/  STS [R2], R28 ;  /* 0x0000001c02007388 */ /* 0x000fe80000000800 */
[----:B------:R-:W-:Y:S04]  /*17dc0*/  STS [R2+0x400], R27 ;  /* 0x0004001b02007388 */ /* 0x000fe80000000800 */
[----:B------:R-:W-:Y:S04]  /*17dd0*/  STS [R0+0x2000], R30 ;  /* 0x0020001e00007388 */ /* 0x000fe80000000800 */
[----:B------:R1:W-:Y:S04]  /*17de0*/  STS [R0+0x2400], R29 ;  /* 0x0024001d00007388 */ /* 0x0003e80000000800 */
[----:B------:R-:W-:Y:S04]  /*17df0*/  STS [R2+0x2000], R26 ;  /* 0x0020001a02007388 */ /* 0x000fe80000000800 */
[----:B------:R2:W-:Y:S01]  /*17e00*/  STS [R2+0x2400], R35 ;  /* 0x0024002302007388 */ /* 0x0005e20000000800 */
[----:B-1----:R-:W-:-:S05]  /*17e10*/  IADD3 R0, R7, R0, RZ ;  /* 0x0000000007007210 */ /* 0x002fca0007ffe0ff */
[----:B------:R-:W-:Y:S01]  /*17e20*/  STS [R0], R34 ;  /* 0x0000002200007388 */ /* 0x000fe20000000800 */
[----:B--2---:R-:W1:Y:S03]  /*17e30*/  @P3 MUFU.LG2 R2, R41 ;  /* 0x0000002900023308 */ /* 0x004e660000000c00 */
[----:B------:R-:W-:Y:S04]  /*17e40*/  STS [R0+0x400], R25 ;  /* 0x0004001900007388 */ /* 0x000fe80000000800 */
[----:B------:R2:W-:Y:S04]  /*17e50*/  STS [R4], R13 ;  /* 0x0000000d04007388 */ /* 0x0005e80000000800 */
[----:B------:R-:W-:Y:S04]  /*17e60*/  STS [R5], R11 ;  /* 0x0000000b05007388 */ /* 0x000fe80000000800 */
[----:B------:R-:W-:Y:S01]  /*17e70*/  STS [R0+0x2000], R23 ;  /* 0x0020001700007388 */ /* 0x000fe20000000800 */
[----:B-1----:R-:W-:-:S03]  /*17e80*/  @P3 FMUL.FTZ R2, R2, 0.69314718246459960938 ;  /* 0x3f31721802023820 */ /* 0x002fc60000410000 */
[----:B------:R1:W-:Y:S01]  /*17e90*/  STS [R0+0x2400], R14 ;  /* 0x0024000e00007388 */ /* 0x0003e20000000800 */
[----:B------:R-:W-:-:S03]  /*17ea0*/  @P3 FFMA.FTZ R9, R134, c[0x0][0x238], R2 ;  /* 0x00008e0086093a23 */ /* 0x000fc60000010002 */
[----:B------:R3:W-:Y:S04]  /*17eb0*/  STS [R4+0x2000], R12 ;  /* 0x0020000c04007388 */ /* 0x0007e80000000800 */
[----:B------:R4:W-:Y:S04]  /*17ec0*/  STS [R5+0x2000], R10 ;  /* 0x0020000a05007388 */ /* 0x0009e80000000800 */
[----:B------:R-:W-:Y:S01]  /*17ed0*/  BAR.SYNC.DEFER_BLOCKING 0x0 ;  /* 0x0000000000007b1d */ /* 0x000fe20000010000 */
[----:B--2---:R-:W-:Y:S02]  /*17ee0*/  MOV R13, 0x7f800000 ;  /* 0x7f800000000d7802 */ /* 0x004fe40000000f00 */
[----:B-1----:R-:W-:-:S02]  /*17ef0*/  LOP3.LUT R0, R42, 0xffffffe0, RZ, 0xc0, !PT ;  /* 0xffffffe02a007812 */ /* 0x002fc400078ec0ff */
[----:B------:R-:W-:Y:S01]  /*17f00*/  MOV R14, 0x7f800000 ;  /* 0x7f800000000e7802 */ /* 0x000fe20000000f00 */
[----:B---3--:R-:W1:Y:S01]  /*17f10*/  @P4 MUFU.LG2 R4, R38 ;  /* 0x0000002600044308 */ /* 0x008e620000000c00 */
[----:B------:R-:W-:Y:S02]  /*17f20*/  IADD3 R0, -R0, R43, RZ ;  /* 0x0000002b00007210 */ /* 0x000fe40007ffe1ff */
[----:B------:R-:W-:Y:S01]  /*17f30*/  MOV R12, 0x7f800000 ;  /* 0x7f800000000c7802 */ /* 0x000fe20000000f00 */
[----:B----4-:R-:W-:Y:S01]  /*17f40*/  @P5 FMUL.FTZ R5, R6, 0.69314718246459960938 ;  /* 0x3f31721806055820 */ /* 0x010fe20000410000 */
[----:B------:R-:W-:Y:S01]  /*17f50*/  LOP3.LUT P1, RZ, R0, 0x3, RZ, 0xc0, !PT ;  /* 0x0000000300ff7812 */ /* 0x000fe2000782c0ff */
[----:B------:R2:W3:Y:S02]  /*17f60*/  LDS.128 R16, [R246] ;  /* 0x00000000f6107984 */ /* 0x0004e40000000c00 */
[----:B------:R-:W4:Y:S01]  /*17f70*/  @P0 MUFU.LG2 R0, R40 ;  /* 0x0000002800000308 */ /* 0x000f220000000c00 */
[----:B------:R-:W-:Y:S01]  /*17f80*/  @P5 FFMA.FTZ R13, R136, c[0x0][0x238], R5 ;  /* 0x00008e00880d5a23 */ /* 0x000fe20000010005 */
[----:B------:R2:W2:Y:S04]  /*17f90*/  LDS.128 R20, [R246+0x800] ;  /* 0x00080000f6147984 */ /* 0x0004a80000000c00 */
[----:B------:R2:W2:Y:S01]  /*17fa0*/  LDS.128 R24, [R246+0x1000] ;  /* 0x00100000f6187984 */ /* 0x0004a20000000c00 */
[----:B-1----:R-:W-:-:S03]  /*17fb0*/  @P4 FMUL.FTZ R4, R4, 0.69314718246459960938 ;  /* 0x3f31721804044820 */ /* 0x002fc60000410000 */
[----:B------:R1:W1:Y:S01]  /*17fc0*/  LDS.128 R28, [R246+0x1800] ;  /* 0x00180000f61c7984 */ /* 0x0002620000000c00 */
[----:B------:R-:W-:-:S03]  /*17fd0*/  @P4 FFMA.FTZ R14, R135, c[0x0][0x238], R4 ;  /* 0x00008e00870e4a23 */ /* 0x000fc60000010004 */
[----:B------:R1:W1:Y:S01]  /*17fe0*/  LDS.128 R36, [R246+0x2000] ;  /* 0x00200000f6247984 */ /* 0x0002620000000c00 */
[----:B----4-:R-:W-:-:S03]  /*17ff0*/  @P0 FMUL.FTZ R0, R0, 0.69314718246459960938 ;  /* 0x3f31721800000820 */ /* 0x010fc60000410000 */
[----:B------:R4:W1:Y:S01]  /*18000*/  LDS.128 R44, [R246+0x2800] ;  /* 0x00280000f62c7984 */ /* 0x0008620000000c00 */
[----:B------:R-:W-:-:S03]  /*18010*/  @P0 FFMA.FTZ R12, R3, c[0x0][0x238], R0 ;  /* 0x00008e00030c0a23 */ /* 0x000fc60000010000 */
[----:B------:R4:W1:Y:S04]  /*18020*/  LDS.128 R48, [R246+0x3000] ;  /* 0x00300000f6307984 */ /* 0x0008680000000c00 */
[----:B------:R-:W1:Y:S01]  /*18030*/  LDS.128 R244, [R246+0x3800] ;  /* 0x00380000f6f47984 */ /* 0x000e620000000c00 */
[----:B------:R-:W-:Y:S05]  /*18040*/  @P1 BRA `(.L_x_176) ;  /* 0x000002c000001947 */ /* 0x000fea0003800000 */
[----:B------:R-:W5:Y:S01]  /*18050*/  S2R R3, SR_TID.X ;  /* 0x0000000000037919 */ /* 0x000f620000002100 */
[----:B------:R-:W-:-:S04]  /*18060*/  SHF.R.S32.HI R2, RZ, 0x1f, R33 ;  /* 0x0000001fff027819 */ /* 0x000fc80000011421 */
[----:B------:R-:W-:-:S04]  /*18070*/  LEA.HI R2, R2, R33, RZ, 0x2 ;  /* 0x0000002102027211 */ /* 0x000fc800078f10ff */
[----:B------:R-:W-:-:S05]  /*18080*/  LOP3.LUT R2, R2, 0xffffffc, RZ, 0xc0, !PT ;  /* 0x0ffffffc02027812 */ /* 0x000fca00078ec0ff */
[----:B------:R-:W-:Y:S01]  /*18090*/  IMAD.IADD R2, R33, 0x1, -R2 ;  /* 0x0000000121027824 */ /* 0x000fe200078e0a02 */
[----:B-----5:R-:W-:-:S04]  /*180a0*/  SHF.R.S32.HI R0, RZ, 0x1f, R3 ;  /* 0x0000001fff007819 */ /* 0x020fc80000011403 */
[----:B------:R-:W-:-:S04]  /*180b0*/  LEA.HI R0, R0, R3, RZ, 0x5 ;  /* 0x0000000300007211 */ /* 0x000fc800078f28ff */
[----:B------:R-:W-:-:S05]  /*180c0*/  LOP3.LUT R0, R0, 0xffffffe0, RZ, 0xc0, !PT ;  /* 0xffffffe000007812 */ /* 0x000fca00078ec0ff */
[----:B------:R-:W-:-:S05]  /*180d0*/  IMAD.IADD R0, R3, 0x1, -R0 ;  /* 0x0000000103007824 */ /* 0x000fca00078e0a00 */
[----:B------:R-:W-:-:S04]  /*180e0*/  SHF.R.S32.HI R3, RZ, 0x1f, R0 ;  /* 0x0000001fff037819 */ /* 0x000fc80000011400 */
[----:B------:R-:W-:-:S04]  /*180f0*/  LEA.HI R0, R3, R0, RZ, 0x2 ;  /* 0x0000000003007211 */ /* 0x000fc800078f10ff */
[----:B------:R-:W-:-:S05]  /*18100*/  SHF.R.S32.HI R0, RZ, 0x2, R0 ;  /* 0x00000002ff007819 */ /* 0x000fca0000011400 */
[----:B------:R-:W-:-:S05]  /*18110*/  IMAD R0, R2, 0x10, R0 ;  /* 0x0000001002007824 */ /* 0x000fca00078e0200 */
        /* <DEDUP_REMOVED lines=31> */
.L_x_176:
[----:B------:R-:W-:Y:S05]  /*18310*/  BSYNC B0 ;  /* 0x0000000000007941 */ /* 0x000fea0003800000 */
.L_x_175:
[----:B----4-:R-:W4:Y:S01]  /*18320*/  LDL.LU.64 R4, [R1+0xa8] ;  /* 0x0000a80001047983 */ /* 0x010f220000300a00 */
[----:B------:R-:W-:Y:S01]  /*18330*/  LEA.HI R12, R52, R43, RZ, 0x3 ;  /* 0x0000002b340c7211 */ /* 0x000fe200078f18ff */
[----:B------:R-:W-:Y:S01]  /*18340*/  UIMAD UR10, UR10, -0x80, UR34 ;  /* 0xffffff800a0a78a4 */ /* 0x000fe2000f8e0222 */
[----:B------:R-:W-:Y:S01]  /*18350*/  BSSY B0, `(.L_x_177) ;  /* 0x0000021000007945 */ /* 0x000fe20003800000 */
[----:B------:R-:W5:Y:S01]  /*18360*/  S2R R3, SR_TID.X ;  /* 0x0000000000037919 */ /* 0x000f620000002100 */
[----:B------:R-:W-:Y:S02]  /*18370*/  USHF.R.S32.HI UR6, URZ, 0x1f, UR11 ;  /* 0x0000001f3f067899 */ /* 0x000fe4000801140b */
[----:B------:R-:W-:Y:S01]  /*18380*/  ULDC.64 UR4, c[0x0][0x1f0] ;  /* 0x00007c0000047ab9 */ /* 0x000fe20000000a00 */
[----:B------:R-:W3:Y:S01]  /*18390*/  S2R R10, SR_CTAID.Z ;  /* 0x00000000000a7919 */ /* 0x000ee20000002700 */
[----:B------:R-:W-:-:S04]  /*183a0*/  UIMAD UR4, UR6, UR4, URZ ;  /* 0x00000004060472a4 */ /* 0x000fc8000f8e023f */
[----:B------:R-:W-:Y:S01]  /*183b0*/  UIMAD UR4, UR11, UR5, UR4 ;  /* 0x000000050b0472a4 */ /* 0x000fe2000f8e0204 */
[----:B-----5:R-:W-:-:S04]  /*183c0*/  SHF.R.S32.HI R2, RZ, 0x1f, R3 ;  /* 0x0000001fff027819 */ /* 0x020fc80000011403 */
[----:B------:R-:W-:-:S04]  /*183d0*/  LEA.HI R2, R2, R3, RZ, 0x3 ;  /* 0x0000000302027211 */ /* 0x000fc800078f18ff */
[----:B------:R-:W-:Y:S02]  /*183e0*/  LOP3.LUT R0, R2, 0xfffffff8, RZ, 0xc0, !PT ;  /* 0xfffffff802007812 */ /* 0x000fe400078ec0ff */
[----:B------:R-:W-:-:S03]  /*183f0*/  SHF.R.S32.HI R2, RZ, 0x3, R2 ;  /* 0x00000003ff027819 */ /* 0x000fc60000011402 */
[----:B------:R-:W-:Y:S01]  /*18400*/  IMAD.IADD R0, R3, 0x1, -R0 ;  /* 0x0000000103007824 */ /* 0x000fe200078e0a00 */
[----:B------:R-:W-:-:S03]  /*18410*/  SHF.R.S32.HI R3, RZ, 0x3, R12 ;  /* 0x00000003ff037819 */ /* 0x000fc6000001140c */
[----:B------:R-:W-:-:S05]  /*18420*/  IMAD.SHL.U32 R0, R0, 0x8, RZ ;  /* 0x0000000800007824 */ /* 0x000fca00078e00ff */
[----:B------:R-:W-:Y:S02]  /*18430*/  SHF.R.S32.HI R0, RZ, 0x1f, R0 ;  /* 0x0000001fff007819 */ /* 0x000fe40000011400 */
[C---:B----4-:R-:W-:Y:S02]  /*18440*/  ISETP.GE.AND P1, PT, R4.reuse, c[0x0][0x220], PT ;  /* 0x0000880004007a0c */ /* 0x050fe40003f26270 */
[----:B------:R-:W-:-:S04]  /*18450*/  IADD3 R4, P0, R4, UR14, RZ ;  /* 0x0000000e04047c10 */ /* 0x000fc8000ff1e0ff */
[----:B------:R-:W-:Y:S01]  /*18460*/  IADD3.X R5, R0, UR8, RZ, P0, !PT ;  /* 0x0000000800057c10 */ /* 0x000fe200087fe4ff */
[----:B------:R-:W-:Y:S01]  /*18470*/  IMAD.U32 R0, RZ, RZ, UR31 ;  /* 0x0000001fff007e24 */ /* 0x000fe2000f8e00ff */
[----:B------:R-:W-:Y:S02]  /*18480*/  ISETP.GE.OR P0, PT, R3, UR10, P1 ;  /* 0x0000000a03007c0c */ /* 0x000fe40008f06670 */
[----:B------:R-:W-:Y:S01]  /*18490*/  SHF.R.S32.HI R3, RZ, 0x1f, R2 ;  /* 0x0000001fff037819 */ /* 0x000fe20000011402 */
[----:B---3--:R-:W-:-:S04]  /*184a0*/  IMAD.WIDE.U32 R10, R10, c[0x0][0x1f0], R4 ;  /* 0x00007c000a0a7a25 */ /* 0x008fc800078e0004 */
[----:B------:R-:W-:Y:S01]  /*184b0*/  IMAD.WIDE R6, R0, 0x80, R2 ;  /* 0x0000008000067825 */ /* 0x000fe200078e0202 */
[----:B------:R-:W-:-:S05]  /*184c0*/  IADD3 R9, R11, UR4, RZ ;  /* 0x000000040b097c10 */ /* 0x000fca000fffe0ff */
        /* <DEDUP_REMOVED lines=8> */
[----:B------:R3:W-:Y:S02]  /*18550*/  STG.E.128 [R4.64], R16 ;  /* 0x0000001004007986 */ /* 0x0007e4000c101d34 */
.L_x_178:
[----:B------:R-:W-:Y:S05]  /*18560*/  BSYNC B0 ;  /* 0x0000000000007941 */ /* 0x000fea0003800000 */
.L_x_177:
[----:B------:R-:W-:Y:S01]  /*18570*/  LEA.HI.SX32 R0, R12, 0x10, 0x1d ;  /* 0x000000100c007811 */ /* 0x000fe200078feaff */
[----:B------:R-:W-:Y:S03]  /*18580*/  BSSY B0, `(.L_x_179) ;  /* 0x000000e000007945 */ /* 0x000fe60003800000 */
[----:B------:R-:W-:-:S13]  /*18590*/  ISETP.GE.OR P0, PT, R0, UR10, P1 ;  /* 0x0000000a00007c0c */ /* 0x000fda0008f06670 */
[----:B------:R-:W-:Y:S05]  /*185a0*/  @P0 BRA `(.L_x_180) ;  /* 0x000000b000000947 */ /* 0x000fea0003800000 */
[----:B---3--:R-:W-:Y:S01]  /*185b0*/  IADD3 R4, P0, R6, 0x10, RZ ;  /* 0x0000001006047810 */ /* 0x008fe20007f1e0ff */
        /* <DEDUP_REMOVED lines=9> */
[----:B--2---:R2:W-:Y:S02]  /*18650*/  STG.E.128 [R4.64], R20 ;  /* 0x0000001404007986 */ /* 0x0045e4000c101d34 */
.L_x_180:
[----:B------:R-:W-:Y:S05]  /*18660*/  BSYNC B0 ;  /* 0x0000000000007941 */ /* 0x000fea0003800000 */
.L_x_179:
[----:B------:R-:W-:Y:S01]  /*18670*/  LEA.HI.SX32 R0, R12, 0x20, 0x1d ;  /* 0x000000200c007811 */ /* 0x000fe200078feaff */
[----:B------:R-:W-:Y:S03]  /*18680*/  BSSY B0, `(.L_x_181) ;  /* 0x000000e000007945 */ /* 0x000fe60003800000 */
[----:B------:R-:W-:-:S13]  /*18690*/  ISETP.GE.OR P0, PT, R0, UR10, P1 ;  /* 0x0000000a00007c0c */ /* 0x000fda0008f06670 */
[----:B------:R-:W-:Y:S05]  /*186a0*/  @P0 BRA `(.L_x_182) ;  /* 0x000000b000000947 */ /* 0x000fea0003800000 */
[----:B--23--:R-:W-:Y:S01]  /*186b0*/  IADD3 R4, P0, R6, 0x20, RZ ;  /* 0x0000002006047810 */ /* 0x00cfe20007f1e0ff */
        /* <DEDUP_REMOVED lines=10> */
.L_x_182:
[----:B------:R-:W-:Y:S05]  /*18760*/  BSYNC B0 ;  /* 0x0000000000007941 */ /* 0x000fea0003800000 */
.L_x_181:
        /* <DEDUP_REMOVED lines=14> */
[----:B-1----:R1:W-:Y:S02]  /*18850*/  STG.E.128 [R4.64], R28 ;  /* 0x0000001c04007986 */ /* 0x0023e4000c101d34 */
.L_x_184:
[----:B------:R-:W-:Y:S05]  /*18860*/  BSYNC B0 ;  /* 0x0000000000007941 */ /* 0x000fea0003800000 */
.L_x_183:
[----:B------:R-:W-:Y:S01]  /*18870*/  LEA.HI.SX32 R0, R12, 0x40, 0x1d ;  /* 0x000000400c007811 */ /* 0x000fe200078feaff */
[----:B------:R-:W-:Y:S03]  /*18880*/  BSSY B0, `(.L_x_185) ;  /* 0x000000e000007945 */ /* 0x000fe60003800000 */
[----:B------:R-:W-:-:S13]  /*18890*/  ISETP.GE.OR P0, PT, R0, UR10, P1 ;  /* 0x0000000a00007c0c */ /* 0x000fda0008f06670 */
[----:B------:R-:W-:Y:S05]  /*188a0*/  @P0 BRA `(.L_x_186) ;  /* 0x000000b000000947 */ /* 0x000fea0003800000 */
[----:B-123--:R-:W-:Y:S01]  /*188b0*/  IADD3 R4, P0, R6, 0x40, RZ ;  /* 0x0000004006047810 */ /* 0x00efe20007f1e0ff */
        /* <DEDUP_REMOVED lines=10> */
.L_x_186:
[----:B------:R-:W-:Y:S05]  /*18960*/  BSYNC B0 ;  /* 0x0000000000007941 */ /* 0x000fea0003800000 */
.L_x_185:
        /* <DEDUP_REMOVED lines=15> */
.L_x_188:
[----:B------:R-:W-:Y:S05]  /*18a60*/  BSYNC B0 ;  /* 0x0000000000007941 */ /* 0x000fea0003800000 */
.L_x_187:
        /* <DEDUP_REMOVED lines=15> */
.L_x_190:
[----:B------:R-:W-:Y:S05]  /*18b60*/  BSYNC B0 ;  /* 0x0000000000007941 */ /* 0x000fea0003800000 */
.L_x_189:
[----:B------:R-:W-:-:S04]  /*18b70*/  LEA.HI.SX32 R0, R12, 0x70, 0x1d ;  /* 0x000000700c007811 */ /* 0x000fc800078feaff */
[----:B------:R-:W-:-:S13]  /*18b80*/  ISETP.GE.OR P1, PT, R0, UR10, P1 ;  /* 0x0000000a00007c0c */ /* 0x000fda0008f26670 */
[----:B------:R-:W-:Y:S05]  /*18b90*/  @P1 EXIT ;  /* 0x000000000000194d */ /* 0x000fea0003800000 */
[----:B------:R-:W-:Y:S01]  /*18ba0*/  IADD3 R6, P0, R6, 0x70, RZ ;  /* 0x0000007006067810 */ /* 0x000fe20007f1e0ff */
[----:B------:R-:W-:Y:S01]  /*18bb0*/  IMAD.MOV.U32 R2, RZ, RZ, R10 ;  /* 0x000000ffff027224 */ /* 0x000fe200078e000a */
[----:B------:R-:W-:-:S03]  /*18bc0*/  MOV R3, R9 ;  /* 0x0000000900037202 */ /* 0x000fc60000000f00 */
[----:B------:R-:W-:Y:S02]  /*18bd0*/  IMAD.X R0, RZ, RZ, R7, P0 ;  /* 0x000000ffff007224 */ /* 0x000fe400000e0607 */
[----:B-123--:R-:W-:-:S04]  /*18be0*/  IMAD.WIDE.U32 R4, R6, c[0x0][0x1e8], R2 ;  /* 0x00007a0006047a25 */ /* 0x00efc800078e0002 */
[----:B------:R-:W-:Y:S01]  /*18bf0*/  IMAD R0, R0, c[0x0][0x1e8], RZ ;  /* 0x00007a0000007a24 */ /* 0x000fe200078e02ff */
[----:B------:R-:W-:-:S03]  /*18c00*/  LEA R2, P0, R4, c[0x0][0x1d0], 0x1 ;  /* 0x0000740004027a11 */ /* 0x000fc600078008ff */
[----:B------:R-:W-:-:S05]  /*18c10*/  IMAD R0, R6, c[0x0][0x1ec], R0 ;  /* 0x00007b0006007a24 */ /* 0x000fca00078e0200 */
[----:B------:R-:W-:-:S04]  /*18c20*/  IADD3 R0, R5, R0, RZ ;  /* 0x0000000005007210 */ /* 0x000fc80007ffe0ff */
[----:B------:R-:W-:-:S05]  /*18c30*/  LEA.HI.X R3, R4, c[0x0][0x1d4], R0, 0x1, P0 ;  /* 0x0000750004037a11 */ /* 0x000fca00000f0c00 */
[----:B------:R-:W-:Y:S01]  /*18c40*/  STG.E.128 [R2.64], R244 ;  /* 0x000000f402007986 */ /* 0x000fe2000c101d34 */
[----:B------:R-:W-:Y:S05]  /*18c50*/  EXIT ;  /* 0x000000000000794d */ /* 0x000fea0003800000 */
.L_x_112:
[----:B-1----:R-:W-:Y:S01]  /*18c60*/  UISETP.NE.AND UP4, UPT, UR30, -0x1, UPT ;  /* 0xffffffff1e00788c */ /* 0x002fe2000bf85270 */
[----:B------:R-:W-:Y:S01]  /*18c70*/  SHF.R.S32.HI R4, RZ, 0x1f, R26 ;  /* 0x0000001fff047819 */ /* 0x000fe2000001141a */
[----:B------:R-:W-:Y:S01]  /*18c80*/  ULDC.64 UR4, c[0x0][0x1e8] ;  /* 0x00007a0000047ab9 */ /* 0x000fe20000000a00 */
[----:B------:R-:W1:Y:S01]  /*18c90*/  S2R R8, SR_CTAID.Z ;  /* 0x0000000000087919 */ /* 0x000e620000002700 */
[----:B------:R-:W-:Y:S01]  /*18ca0*/  USHF.R.S32.HI UR11, URZ, 0x1f, UR10 ;  /* 0x0000001f3f0b7899 */ /* 0x000fe2000801140a */
[----:B------:R-:W-:Y:S01]  /*18cb0*/  LEA.HI R4, R4, R26, RZ, 0x3 ;  /* 0x0000001a04047211 */ /* 0x000fe200078f18ff */
[----:B------:R-:W-:Y:S01]  /*18cc0*/  ULDC.64 UR8, c[0x0][0x1e0] ;  /* 0x0000780000087ab9 */ /* 0x000fe20000000a00 */
[----:B------:R-:W-:Y:S01]  /*18cd0*/  BSSY B0, `(.L_x_191) ;  /* 0x0000042000007945 */ /* 0x000fe20003800000 */
[----:B------:R-:W-:Y:S01]  /*18ce0*/  ULDC.U8 UR13, c[0x0][0x328] ;  /* 0x0000ca00000d7ab9 */ /* 0x000fe20000000000 */
[----:B------:R-:W-:Y:S01]  /*18cf0*/  LOP3.LUT R0, R4, 0xfffffff8, RZ, 0xc0, !PT ;  /* 0xfffffff804007812 */ /* 0x000fe200078ec0ff */
[----:B------:R-:W-:Y:S01]  /*18d00*/  UISETP.NE.AND UP3, UPT, UR13, URZ, UPT ;  /* 0x0000003f0d00728c */ /* 0x000fe2000bf65270 */
[----:B------:R-:W-:Y:S01]  /*18d10*/  SHF.R.S32.HI R4, RZ, 0x3, R4 ;  /* 0x00000003ff047819 */ /* 0x000fe20000011404 */
[----:B------:R-:W-:-:S02]  /*18d20*/  @UP4 UIMAD.WIDE.U32 UR14, UR30, UR4, URZ ;  /* 0x000000041e0e42a5 */ /* 0x000fc4000f8e003f */
[----:B------:R-:W-:Y:S01]  /*18d30*/  @!UP4 UIMAD.WIDE.U32 UR16, UR6, UR8, URZ ;  /* 0x000000080610c2a5 */ /* 0x000fe2000f8e003f */
[----:B------:R-:W-:Y:S01]  /*18d40*/  IMAD.IADD R14, R26, 0x1, -R0 ;  /* 0x000000011a0e7824 */ /* 0x000fe200078e0a00 */
[----:B------:R-:W-:Y:S01]  /*18d50*/  @UP4 UIMAD UR7, UR30, UR5, UR15 ;  /* 0x000000051e0742a4 */ /* 0x000fe2000f8e020f */
[----:B------:R-:W-:Y:S01]  /*18d60*/  SHF.R.S32.HI R5, RZ, 0x1f, R4 ;  /* 0x0000001fff057819 */ /* 0x000fe20000011404 */
[----:B------:R-:W-:Y:S01]  /*18d70*/  @!UP4 USHF.R.S32.HI UR15, URZ, 0x1f, UR6 ;  /* 0x0000001f3f0fc899 */ /* 0x000fe20008011406 */
[----:B------:R-:W-:Y:S01]  /*18d80*/  IMAD.SHL.U32 R0, R14, 0x8, RZ ;  /* 0x000000080e007824 */ /* 0x000fe200078e00ff */
[----:B------:R-:W-:Y:S02]  /*18d90*/  ULDC.64 UR4, c[0x0][0x1f0] ;  /* 0x00007c0000047ab9 */ /* 0x000fe40000000a00 */
[----:B------:R-:W-:Y:S02]  /*18da0*/  UIMAD UR4, UR11, UR4, URZ ;  /* 0x000000040b0472a4 */ /* 0x000fe4000f8e023f */
[----:B------:R-:W-:Y:S01]  /*18db0*/  @!UP4 UIMAD UR15, UR15, UR8, URZ ;  /* 0x000000080f0fc2a4 */ /* 0x000fe2000f8e023f */
[----:B------:R-:W-:Y:S01]  /*18dc0*/  ISETP.GE.AND P1, PT, R0, c[0x0][0x220], PT ;  /* 0x0000880000007a0c */ /* 0x000fe20003f26270 */
[----:B------:R-:W-:-:S02]  /*18dd0*/  ULDC.U8 UR11, c[0x0][0x329] ;  /* 0x0000ca40000b7ab9 */ /* 0x000fc40000000000 */
[----:B------:R-:W-:Y:S02]  /*18de0*/  UISETP.NE.AND UP1, UPT, UR11, URZ, UPT ;  /* 0x0000003f0b00728c */ /* 0x000fe4000bf25270 */
[----:B------:R-:W-:Y:S02]  /*18df0*/  @!UP4 UIMAD UR15, UR6, UR9, UR15 ;  /* 0x00000009060fc2a4 */ /* 0x000fe4000f8e020f */
[----:B------:R-:W-:Y:S02]  /*18e00*/  UISETP.NE.OR UP2, UPT, UR11, URZ, !UP3 ;  /* 0x0000003f0b00728c */ /* 0x000fe4000df45670 */
[----:B------:R-:W-:Y:S02]  /*18e10*/  ULDC UR9, c[0x0][0x214] ;  /* 0x0000850000097ab9 */ /* 0x000fe40000000800 */
[----:B------:R-:W-:Y:S02]  /*18e20*/  ULDC UR8, c[0x0][0x234] ;  /* 0x00008d0000087ab9 */ /* 0x000fe40000000800 */
[----:B------:R-:W-:-:S02]  /*18e30*/  UISETP.NE.OR UP0, UPT, UR30, -0x1, UP2 ;  /* 0xffffffff1e00788c */ /* 0x000fc40009705670 */
[----:B------:R-:W-:Y:S02]  /*18e40*/  @UP1 ULDC UR11, c[0x0][0x210] ;  /* 0x00008400000b1ab9 */ /* 0x000fe40000000800 */
[----:B------:R-:W-:Y:S02]  /*18e50*/  @UP1 UIMAD UR11, UR11, UR9, URZ ;  /* 0x000000090b0b12a4 */ /* 0x000fe4000f8e023f */
[----:B------:R-:W-:Y:S02]  /*18e60*/  @!UP1 USEL UR11, UR9, UR8, !UP3 ;  /* 0x00000008090b9287 */ /* 0x000fe4000d800000 */
[----:B------:R-:W-:Y:S02]  /*18e70*/  UIMAD UR5, UR10, UR5, UR4 ;  /* 0x000000050a0572a4 */ /* 0x000fe4000f8e0204 */
[----:B------:R-:W-:Y:S02]  /*18e80*/  @UP1 UMOV UR13, 0x1 ;  /* 0x00000001000d1882 */ /* 0x000fe40000000000 */
[----:B------:R-:W-:-:S02]  /*18e90*/  ULDC UR4, c[0x0][0x1c0] ;  /* 0x0000700000047ab9 */ /* 0x000fc40000000800 */
[----:B------:R-:W-:Y:S02]  /*18ea0*/  @!UP1 UIMAD UR13, UR11, UR4, URZ ;  /* 0x000000040b0d92a4 */ /* 0x000fe4000f8e023f */
[----:B------:R-:W-:Y:S02]  /*18eb0*/  @!UP4 UMOV UR14, UR16 ;  /* 0x00000010000ecc82 */ /* 0x000fe40008000000 */
[----:B------:R-:W-:Y:S01]  /*18ec0*/  @!UP4 UIADD3 UR7, UR17, UR15, URZ ;  /* 0x0000000f1107c290 */ /* 0x000fe2000fffe03f */
[C---:B------:R-:W-:Y:S01]  /*18ed0*/  IADD3 R2, P0, R0.reuse, UR14, RZ ;  /* 0x0000000e00027c10 */ /* 0x040fe2000ff1e0ff */
[----:B------:R-:W-:Y:S02]  /*18ee0*/  UIADD3 UR34, -UR12, UR34, URZ ;  /* 0x000000220c227290 */ /* 0x000fe4000fffe13f */
[----:B------:R-:W-:Y:S02]  /*18ef0*/  UIMAD UR13, UR6, UR13, URZ ;  /* 0x0000000d060d72a4 */ /* 0x000fe4000f8e023f */
[----:B------:R-:W-:Y:S01]  /*18f00*/  @!UP0 UIMAD UR30, UR6, UR9, URZ ;  /* 0x00000009061e82a4 */ /* 0x000fe2000f8e023f */
[----:B------:R-:W-:Y:S01]  /*18f10*/  LEA.HI.X.SX32 R3, R0, UR7, 0x1, P0 ;  /* 0x0000000700037c11 */ /* 0x000fe200080f0eff */
[----:B------:R-:W-:Y:S01]  /*18f20*/  @UP1 ULDC UR20, c[0x0][0x210] ;  /* 0x0000840000141ab9 */ /* 0x000fe20000000800 */
[C---:B------:R-:W-:Y:S01]  /*18f30*/  ISETP.GE.OR P0, PT, R4.reuse, UR34, P1 ;  /* 0x0000002204007c0c */ /* 0x040fe20008f06670 */
[----:B------:R-:W-:Y:S01]  /*18f40*/  USEL UR13, UR13, URZ, UP2 ;  /* 0x0000003f0d0d7287 */ /* 0x000fe20009000000 */
[----:B------:R-:W-:Y:S01]  /*18f50*/  ISETP.GE.AND P2, PT, R4, UR34, PT ;  /* 0x0000002204007c0c */ /* 0x000fe2000bf46270 */
[----:B------:R-:W-:Y:S01]  /*18f60*/  @!UP1 UMOV UR20, 0x1 ;  /* 0x0000000100149882 */ /* 0x000fe20000000000 */
[----:B-1----:R-:W-:Y:S01]  /*18f70*/  IMAD.WIDE.U32 R8, R8, c[0x0][0x1f0], R2 ;  /* 0x00007c0008087a25 */ /* 0x002fe200078e0002 */
[----:B------:R-:W-:Y:S01]  /*18f80*/  UIMAD UR12, UR12, UR20, URZ ;  /* 0x000000140c0c72a4 */ /* 0x000fe2000f8e023f */
[----:B------:R-:W-:Y:S01]  /*18f90*/  P2R R22, PR, RZ, 0x4 ;  /* 0x00000004ff167803 */ /* 0x000fe20000000000 */
[----:B------:R-:W-:Y:S01]  /*18fa0*/  UIMAD UR13, UR10, UR11, UR13 ;  /* 0x0000000b0a0d72a4 */ /* 0x000fe2000f8e020d */
[----:B------:R-:W-:Y:S01]  /*18fb0*/  IMAD.U32 R2, RZ, RZ, UR31 ;  /* 0x0000001fff027e24 */ /* 0x000fe2000f8e00ff */
[----:B------:R-:W-:Y:S01]  /*18fc0*/  UMOV UR18, URZ ;  /* 0x0000003f00127c82 */ /* 0x000fe20008000000 */
[----:B------:R-:W-:Y:S01]  /*18fd0*/  IADD3 R7, R9, UR5, RZ ;  /* 0x0000000509077c10 */ /* 0x000fe2000fffe0ff */
[----:B------:R-:W-:Y:S01]  /*18fe0*/  @!UP2 UMOV UR18, UR30 ;  /* 0x0000001e0012ac82 */ /* 0x000fe20008000000 */
[----:B------:R-:W-:Y:S01]  /*18ff0*/  IMAD.WIDE R2, R2, 0x80, R4 ;  /* 0x0000008002027825 */ /* 0x000fe200078e0204 */
[----:B------:R-:W-:-:S02]  /*19000*/  UMOV UR19, URZ ;  /* 0x0000003f00137c82 */ /* 0x000fc40008000000 */
[----:B------:R-:W-:Y:S02]  /*19010*/  USHF.R.S32.HI UR4, URZ, 0x1f, UR12 ;  /* 0x0000001f3f047899 */ /* 0x000fe4000801140c */
[----:B------:R-:W-:Y:S02]  /*19020*/  @!UP2 USHF.R.S32.HI UR19, URZ, 0x1f, UR30 ;  /* 0x0000001f3f13a899 */ /* 0x000fe4000801141e */
        /* <DEDUP_REMOVED lines=12> */
.L_x_192:
[----:B------:R-:W-:Y:S05]  /*190f0*/  BSYNC B0 ;  /* 0x0000000000007941 */ /* 0x000fea0003800000 */
.L_x_191:
[----:B------:R-:W-:Y:S01]  /*19100*/  IADD3 R20, R4, 0x10, RZ ;  /* 0x0000001004147810 */ /* 0x000fe20007ffe0ff */
[----:B------:R-:W-:Y:S03]  /*19110*/  BSSY B0, `(.L_x_193) ;  /* 0x0000010000007945 */ /* 0x000fe60003800000 */
[C---:B------:R-:W-:Y:S02]  /*19120*/  ISETP.GE.OR P0, PT, R20.reuse, UR34, P1 ;  /* 0x0000002214007c0c */ /* 0x040fe40008f06670 */
[----:B------:R-:W-:-:S04]  /*19130*/  ISETP.GE.AND P2, PT, R20, UR34, PT ;  /* 0x0000002214007c0c */ /* 0x000fc8000bf46270 */
[----:B------:R-:W-:-:S07]  /*19140*/  P2R R21, PR, RZ, 0x4 ;  /* 0x00000004ff157803 */ /* 0x000fce0000000000 */
        /* <DEDUP_REMOVED lines=12> */
.L_x_194:
[----:B------:R-:W-:Y:S05]  /*19210*/  BSYNC B0 ;  /* 0x0000000000007941 */ /* 0x000fea0003800000 */
.L_x_193:
[----:B------:R-:W-:Y:S01]  /*19220*/  IADD3 R19, R4, 0x20, RZ ;  /* 0x0000002004137810 */ /* 0x000fe20007ffe0ff */
[----:B------:R-:W-:Y:S03]  /*19230*/  BSSY B0, `(.L_x_195) ;  /* 0x000000f000007945 */ /* 0x000fe60003800000 */
[C---:B------:R-:W-:Y:S02]  /*19240*/  ISETP.GE.OR P0, PT, R19.reuse, UR34, P1 ;  /* 0x0000002213007c0c */ /* 0x040fe40008f06670 */
[----:B------:R-:W-:-:S11]  /*19250*/  ISETP.GE.AND P6, PT, R19, UR34, PT ;  /* 0x0000002213007c0c */ /* 0x000fd6000bfc6270 */
        /* <DEDUP_REMOVED lines=12> */
.L_x_196:
[----:B------:R-:W-:Y:S05]  /*19320*/  BSYNC B0 ;  /* 0x0000000000007941 */ /* 0x000fea0003800000 */
.L_x_195:
        /* <DEDUP_REMOVED lines=16> */
.L_x_198:
[----:B------:R-:W-:Y:S05]  /*19430*/  BSYNC B0 ;  /* 0x0000000000007941 */ /* 0x000fea0003800000 */
.L_x_197:
        /* <DEDUP_REMOVED lines=16> */
.L_x_200:
[----:B------:R-:W-:Y:S05]  /*19540*/  BSYNC B0 ;  /* 0x0000000000007941 */ /* 0x000fea0003800000 */
.L_x_199:
        /* <DEDUP_REMOVED lines=16> */
.L_x_202:
[----:B------:R-:W-:Y:S05]  /*19650*/  BSYNC B0 ;  /* 0x0000000000007941 */ /* 0x000fea0003800000 */
.L_x_201:
        /* <DEDUP_REMOVED lines=16> */
.L_x_204:
[----:B------:R-:W-:Y:S05]  /*19760*/  BSYNC B0 ;  /* 0x0000000000007941 */ /* 0x000fea0003800000 */
.L_x_203:
[----:B-1----:R-:W-:Y:S01]  /*19770*/  IADD3 R13, R4, 0x70, RZ ;  /* 0x00000070040d7810 */ /* 0x002fe20007ffe0ff */
[----:B------:R-:W-:Y:S03]  /*19780*/  BSSY B0, `(.L_x_205) ;  /* 0x000000e000007945 */ /* 0x000fe60003800000 */
[C---:B------:R-:W-:Y:S02]  /*19790*/  ISETP.GE.OR P0, PT, R13.reuse, UR34, P1 ;  /* 0x000000220d007c0c */ /* 0x040fe40008f06670 */
[----:B------:R-:W-:-:S11]  /*197a0*/  ISETP.GE.AND P1, PT, R13, UR34, PT ;  /* 0x000000220d007c0c */ /* 0x000fd6000bf26270 */
        /* <DEDUP_REMOVED lines=11> */
.L_x_206:
[----:B------:R-:W-:Y:S05]  /*19860*/  BSYNC B0 ;  /* 0x0000000000007941 */ /* 0x000fea0003800000 */
.L_x_205:
[----:B------:R-:W-:Y:S02]  /*19870*/  ISETP.NE.AND P0, PT, R22, RZ, PT ;  /* 0x000000ff1600720c */ /* 0x000fe40003f05270 */
[----:B------:R-:W-:Y:S02]  /*19880*/  P2R R7, PR, RZ, 0x2 ;  /* 0x00000002ff077803 */ /* 0x000fe40000000000 */
[C---:B------:R-:W-:Y:S02]  /*19890*/  ISETP.NE.OR P0, PT, R14.reuse, RZ, P0 ;  /* 0x000000ff0e00720c */ /* 0x040fe40000705670 */
[----:B------:R-:W-:Y:S02]  /*198a0*/  P2R R6, PR, RZ, 0x4 ;  /* 0x00000004ff067803 */ /* 0x000fe40000000000 */
[----:B------:R-:W-:Y:S02]  /*198b0*/  ISETP.NE.AND P2, PT, R21, RZ, PT ;  /* 0x000000ff1500720c */ /* 0x000fe40003f45270 */
[----:B------:R-:W-:-:S02]  /*198c0*/  ISETP.NE.OR P6, PT, R14, RZ, P6 ;  /* 0x000000ff0e00720c */ /* 0x000fc400037c5670 */
[C---:B------:R-:W-:Y:S02]  /*198d0*/  ISETP.NE.OR P5, PT, R14.reuse, RZ, P5 ;  /* 0x000000ff0e00720c */ /* 0x040fe40002fa5670 */
[C---:B------:R-:W-:Y:S02]  /*198e0*/  ISETP.NE.OR P4, PT, R14.reuse, RZ, P4 ;  /* 0x000000ff0e00720c */ /* 0x040fe40002785670 */
[----:B------:R-:W-:Y:S01]  /*198f0*/  ISETP.NE.OR P3, PT, R14, RZ, P3 ;  /* 0x000000ff0e00720c */ /* 0x000fe20001f65670 */
[----:B------:R-:W-:-:S05]  /*19900*/  @!P0 IMAD R4, R4, UR20, RZ ;  /* 0x0000001404048c24 */ /* 0x000fca000f8e02ff */
[----:B-1----:R-:W-:Y:S01]  /*19910*/  @!P0 IADD3 R2, P1, R4, UR12, RZ ;  /* 0x0000000c04028c10 */ /* 0x002fe2000ff3e0ff */
[----:B------:R-:W-:-:S03]  /*19920*/  @!P6 IMAD.MOV.U32 R12, RZ, RZ, 0x7f800000 ;  /* 0x7f800000ff0ce424 */ /* 0x000fc600078e00ff */
[----:B------:R-:W-:Y:S02]  /*19930*/  @!P0 LEA.HI.X.SX32 R5, R4, UR4, 0x1, P1 ;  /* 0x0000000404058c11 */ /* 0x000fe400088f0eff */
[----:B------:R-:W-:-:S13]  /*19940*/  ISETP.NE.OR P1, PT, R14, RZ, P2 ;  /* 0x000000ff0e00720c */ /* 0x000fda0001725670 */
[----:B------:R-:W-:-:S05]  /*19950*/  @!P1 IMAD R0, R20, UR20, RZ ;  /* 0x0000001414009c24 */ /* 0x000fca000f8e02ff */
[----:B------:R-:W-:-:S04]  /*19960*/  @!P1 IADD3 R3, P2, R0, UR12, RZ ;  /* 0x0000000c00039c10 */ /* 0x000fc8000ff5e0ff */
[----:B------:R-:W-:Y:S02]  /*19970*/  @!P1 LEA.HI.X.SX32 R0, R0, UR4, 0x1, P2 ;  /* 0x0000000400009c11 */ /* 0x000fe400090f0eff */
[----:B------:R-:W-:-:S04]  /*19980*/  @!P0 LEA R4, P2, R2, c[0x0][0x200], 0x2 ;  /* 0x0000800002048a11 */ /* 0x000fc800078410ff */
[----:B------:R-:W-:Y:S02]  /*19990*/  @!P0 LEA.HI.X R5, R2, c[0x0][0x204], R5, 0x2, P2 ;  /* 0x0000810002058a11 */ /* 0x000fe400010f1405 */
[----:B------:R-:W-:-:S04]  /*199a0*/  @!P1 LEA R2, P2, R3, c[0x0][0x200], 0x2 ;  /* 0x0000800003029a11 */ /* 0x000fc800078410ff */
[----:B------:R-:W-:Y:S01]  /*199b0*/  @!P1 LEA.HI.X R3, R3, c[0x0][0x204], R0, 0x2, P2 ;  /* 0x0000810003039a11 */ /* 0x000fe200010f1400 */
[----:B------:R-:W-:Y:S01]  /*199c0*/  @!P0 IMAD.MOV.U32 R0, RZ, RZ, 0x7f800000 ;  /* 0x7f800000ff008424 */ /* 0x000fe200078e00ff */
[----:B------:R-:W-:-:S04]  /*199d0*/  ISETP.NE.AND P2, PT, R6, RZ, PT ;  /* 0x000000ff0600720c */ /* 0x000fc80003f45270 */
[----:B------:R1:W-:Y:S01]  /*199e0*/  @!P0 STG.E [R4.64], R0 ;  /* 0x0000000004008986 */ /* 0x0003e2000c101934 */
[----:B------:R-:W-:Y:S01]  /*199f0*/  ISETP.NE.OR P2, PT, R14, RZ, P2 ;  /* 0x000000ff0e00720c */ /* 0x000fe20001745670 */
[----:B-1----:R-:W-:Y:S02]  /*19a00*/  @!P1 IMAD.MOV.U32 R0, RZ, RZ, 0x7f800000 ;  /* 0x7f800000ff009424 */ /* 0x002fe400078e00ff */
[----:B------:R-:W-:-:S03]  /*19a10*/  @!P6 IMAD R4, R19, UR20, RZ ;  /* 0x000000141304ec24 */ /* 0x000fc6000f8e02ff */
[----:B------:R1:W-:Y:S01]  /*19a20*/  @!P1 STG.E [R2.64], R0 ;  /* 0x0000000002009986 */ /* 0x0003e2000c101934 */
[----:B------:R-:W-:-:S04]  /*19a30*/  ISETP.NE.AND P1, PT, R7, RZ, PT ;  /* 0x000000ff0700720c */ /* 0x000fc80003f25270 */
[----:B------:R-:W-:Y:S02]  /*19a40*/  ISETP.NE.OR P1, PT, R14, RZ, P1 ;  /* 0x000000ff0e00720c */ /* 0x000fe40000f25670 */
[----:B-1----:R-:W-:Y:S01]  /*19a50*/  @!P6 IADD3 R0, P0, R4, UR12, RZ ;  /* 0x0000000c0400ec10 */ /* 0x002fe2000ff1e0ff */
[----:B------:R-:W-:-:S03]  /*19a60*/  @!P5 IMAD R2, R18, UR20, RZ ;  /* 0x000000141202dc24 */ /* 0x000fc6000f8e02ff */
[----:B------:R-:W-:Y:S02]  /*19a70*/  @!P6 LEA.HI.X.SX32 R3, R4, UR4, 0x1, P0 ;  /* 0x000000040403ec11 */ /* 0x000fe400080f0eff */
[----:B------:R-:W-:-:S04]  /*19a80*/  @!P6 LEA R10, P0, R0, c[0x0][0x200], 0x2 ;  /* 0x00008000000aea11 */ /* 0x000fc800078010ff */
[----:B------:R-:W-:Y:S02]  /*19a90*/  @!P6 LEA.HI.X R11, R0, c[0x0][0x204], R3, 0x2, P0 ;  /* 0x00008100000bea11 */ /* 0x000fe400000f1403 */
[----:B------:R-:W-:-:S03]  /*19aa0*/  @!P5 IADD3 R0, P0, R2, UR12, RZ ;  /* 0x0000000c0200dc10 */ /* 0x000fc6000ff1e0ff */
[----:B------:R1:W-:Y:S01]  /*19ab0*/  @!P6 STG.E [R10.64], R12 ;  /* 0x0000000c0a00e986 */ /* 0x0003e2000c101934 */
[----:B------:R-:W-:Y:S01]  /*19ac0*/  @!P5 LEA.HI.X.SX32 R3, R2, UR4, 0x1, P0 ;  /* 0x000000040203dc11 */ /* 0x000fe200080f0eff */
[----:B------:R-:W-:Y:S01]  /*19ad0*/  @!P4 IMAD R2, R17, UR20, RZ ;  /* 0x000000141102cc24 */ /* 0x000fe2000f8e02ff */
[----:B------:R-:W-:-:S04]  /*19ae0*/  @!P5 LEA R8, P0, R0, c[0x0][0x200], 0x2 ;  /* 0x000080000008da11 */ /* 0x000fc800078010ff */
[----:B------:R-:W-:Y:S01]  /*19af0*/  @!P5 LEA.HI.X R9, R0, c[0x0][0x204], R3, 0x2, P0 ;  /* 0x000081000009da11 */ /* 0x000fe200000f1403 */
[----:B------:R-:W-:Y:S01]  /*19b00*/  @!P3 IMAD R3, R16, UR20, RZ ;  /* 0x000000141003bc24 */ /* 0x000fe2000f8e02ff */
[----:B------:R-:W-:-:S04]  /*19b10*/  @!P4 IADD3 R0, P0, R2, UR12, RZ ;  /* 0x0000000c0200cc10 */ /* 0x000fc8000ff1e0ff */
[----:B------:R-:W-:Y:S02]  /*19b20*/  @!P4 LEA.HI.X.SX32 R2, R2, UR4, 0x1, P0 ;  /* 0x000000040202cc11 */ /* 0x000fe400080f0eff */
[----:B------:R-:W-:-:S04]  /*19b30*/  @!P4 LEA R6, P0, R0, c[0x0][0x200], 0x2 ;  /* 0x000080000006ca11 */ /* 0x000fc800078010ff */
[----:B------:R-:W-:Y:S01]  /*19b40*/  @!P4 LEA.HI.X R7, R0, c[0x0][0x204], R2, 0x2, P0 ;  /* 0x000081000007ca11 */ /* 0x000fe200000f1402 */
[----:B------:R-:W-:Y:S01]  /*19b50*/  @!P2 IMAD R2, R15, UR20, RZ ;  /* 0x000000140f02ac24 */ /* 0x000fe2000f8e02ff */
[----:B------:R-:W-:-:S04]  /*19b60*/  @!P3 IADD3 R0, P0, R3, UR12, RZ ;  /* 0x0000000c0300bc10 */ /* 0x000fc8000ff1e0ff */
[----:B------:R-:W-:Y:S02]  /*19b70*/  @!P3 LEA.HI.X.SX32 R3, R3, UR4, 0x1, P0 ;  /* 0x000000040303bc11 */ /* 0x000fe400080f0eff */
[----:B------:R-:W-:Y:S01]  /*19b80*/  @!P3 LEA R4, P0, R0, c[0x0][0x200], 0x2 ;  /* 0x000080000004ba11 */ /* 0x000fe200078010ff */
[----:B-1----:R-:W-:-:S03]  /*19b90*/  @!P4 IMAD.MOV.U32 R10, RZ, RZ, 0x7f800000 ;  /* 0x7f800000ff0ac424 */ /* 0x002fc600078e00ff */
        /* <DEDUP_REMOVED lines=21> */
.L_x_207:
        /* <DEDUP_REMOVED lines=9> */
.L_x_1134:


//--------------------- .text._ZN5flash16flash_fwd_kernelI23Flash_fwd_kernel_traitsILi64ELi128ELi128ELi4ELb0ELb0EN7cutlass6half_tE19Flash_kernel_traitsILi64ELi128ELi128ELi4ES3_EELb0ELb1ELb0ELb0ELb0ELb0ELb1ELb0EEEvNS_16Flash_fwd_paramsE --------------------------
	.section	.text._ZN5flash16flash_fwd_kernelI23Flash_fwd_kernel_traitsILi64ELi128ELi128ELi4ELb0ELb0EN7cutlass6half_tE19Flash_kernel_traitsILi64ELi128ELi128ELi4ES3_EELb0ELb1ELb0ELb0ELb0ELb0ELb1ELb0EEEvNS_16Flash_fwd_paramsE,"ax",@progbits
	.sectioninfo	@"SHI_REGISTERS=255"
	.align	128
        .global         _ZN5flash16flash_fwd_kernelI23Flash_fwd_kernel_traitsILi64ELi128ELi128ELi4ELb0ELb0EN7cutlass6half_tE19Flash_kernel_traitsILi64ELi128ELi128ELi4ES3_EELb0ELb1ELb0ELb0ELb0ELb0ELb1ELb0EEEvNS_16Flash_fwd_paramsE
        .type           _ZN5flash16flash_fwd_kernelI23Flash_fwd_kernel_traitsILi64ELi128ELi128ELi4ELb0ELb0EN7cutlass6half_tE19Flash_kernel_traitsILi64ELi128ELi128ELi4ES3_EELb0ELb1ELb0ELb0ELb0ELb0ELb1ELb0EEEvNS_16Flash_fwd_paramsE,@function
        .size           _ZN5flash16flash_fwd_kernelI23Flash_fwd_kernel_traitsILi64ELi128ELi128ELi4ELb0ELb0EN7cutlass6half_tE19Flash_kernel_traitsILi64ELi128ELi128ELi4ES3_EELb0ELb1ELb0ELb0ELb0ELb0ELb1ELb0EEEvNS_16Flash_fwd_paramsE,(.L_x_1135 - _ZN5flash16flash_fwd_kernelI23Flash_fwd_kernel_traitsILi64ELi128ELi128ELi4ELb0ELb0EN7cutlass6half_tE19Flash_kernel_traitsILi64ELi128ELi128ELi4ES3_EELb0ELb1ELb0ELb0ELb0ELb0ELb1ELb0EEEvNS_16Flash_fwd_paramsE)
        .other          _ZN5flash16flash_fwd_kernelI23Flash_fwd_kernel_traitsILi64ELi128ELi128ELi4ELb0ELb0EN7cutlass6half_tE19Flash_kernel_traitsILi64ELi128ELi128ELi4ES3_EELb0ELb1ELb0ELb0ELb0ELb0ELb1ELb0EEEvNS_16Flash_fwd_paramsE,@"STO_CUDA_ENTRY STV_DEFAULT"
_ZN5flash16flash_fwd_kernelI23Flash_fwd_kernel_traitsILi64ELi128ELi128ELi4ELb0ELb0EN7cutlass6half_tE19Flash_kernel_traitsILi64ELi128ELi128ELi4ES3_EELb0ELb1ELb0ELb0ELb0ELb0ELb1ELb0EEEvNS_16Flash_fwd_paramsE:
.text._ZN5flash16flash_fwd_kernelI23Flash_fwd_kernel_traitsILi64ELi128ELi128ELi4ELb0ELb0EN7cutlass6half_tE19Flash_kernel_traitsILi64ELi128ELi128ELi4ES3_EELb0ELb1ELb0ELb0ELb0ELb0ELb1ELb0EEEvNS_16Flash_fwd_paramsE:
        /* <DEDUP_REMOVED lines=56> */
.L_x_208:
[----:B------:R-:W-:Y:S02]  /*0380*/  ULDC UR8, c[0x0][0x218] ;  /* 0x0000860000087ab9 */ /* 0x000fe40000000800 */
.L_x_209:
        /* <DEDUP_REMOVED lines=70> */
.L_x_211:
        /* <DEDUP_REMOVED lines=46> */
.L_x_212:
        /* <DEDUP_REMOVED lines=49> */
.L_x_214:
[----:B------:R-:W-:Y:S05]  /*0de0*/  BSYNC B0 ;  /* 0x0000000000007941 */ /* 0x000fea0003800000 */
.L_x_213:
        /* <DEDUP_REMOVED lines=21> */
.L_x_216:
[----:B------:R-:W-:Y:S05]  /*0f40*/  BSYNC B0 ;  /* 0x0000000000007941 */ /* 0x000fea0003800000 */
.L_x_215:
        /* <DEDUP_REMOVED lines=21> */
.L_x_218:
[----:B------:R-:W-:Y:S05]  /*10a0*/  BSYNC B0 ;  /* 0x0000000000007941 */ /* 0x000fea0003800000 */
.L_x_217:
        /* <DEDUP_REMOVED lines=21> */
.L_x_220:
[----:B------:R-:W-:Y:S05]  /*1200*/  BSYNC B0 ;  /* 0x0000000000007941 */ /* 0x000fea0003800000 */
.L_x_219:
        /* <DEDUP_REMOVED lines=21> */
.L_x_222:
[----:B------:R-:W-:Y:S05]  /*1360*/  BSYNC B0 ;  /* 0x0000000000007941 */ /* 0x000fea0003800000 */
.L_x_221:
        /* <DEDUP_REMOVED lines=21> */
.L_x_224:
[----:B------:R-:W-:Y:S05]  /*14c0*/  BSYNC B0 ;  /* 0x0000000000007941 */ /* 0x000fea0003800000 */
.L_x_223:
        /* <DEDUP_REMOVED lines=21> */
.L_x_226:
[----:B------:R-:W-:Y:S05]  /*1620*/  BSYNC B0 ;  /* 0x0000000000007941 */ /* 0x000fea0003800000 */
.L_x_225:
        /* <DEDUP_REMOVED lines=24> */
.L_x_228:
[----:B------:R-:W-:Y:S05]  /*17b0*/  BSYNC B0 ;  /* 0x0000000000007941 */ /* 0x000fea0003800000 */
.L_x_227:
        /* <DEDUP_REMOVED lines=19> */
[C---:B------:R-:W-:Y:S01]  /*18f0*/  IMAD.WIDE.U32 R36, R14.reuse, c[0x0][0x1b0], R4 ;  /* 0x00006c000e247a25 */ /* 0x040fe200078e0004 */
[----:B------:R-:W-:Y:S01]  /*1900*/  UIMAD UR13, UR8, -0x80, UR7 ;  /* 0xffffff80080d78a4 */ /* 0x000fe2000f8e0207 */
[----:B------:R-:W-:Y:S01]  /*1910*/  MOV R4, 0x20 ;  /* 0x0000002000047802 */ /* 0x000fe20000000f00 */
[----:B------:R-:W-:Y:S01]  /*1920*/  USHF.R.S32.HI UR14, URZ, 0x1f, UR8 ;  /* 0x0000001f3f0e7899 */ /* 0x000fe20008011408 */
[C---:B------:R-:W-:Y:S01]  /*1930*/  IMAD R11, R14.reuse, c[0x0][0x1bc], R9 ;  /* 0x00006f000e0b7a24 */ /* 0x040fe200078e0209 */
[----:B---3--:R-:W-:Y:S01]  /*1940*/  IADD3 R13, R37, R10, RZ ;  /* 0x0000000a250d7210 */ /* 0x008fe20007ffe0ff */
        /* <DEDUP_REMOVED lines=34> */
.L_x_230:
[----:B------:R-:W-:Y:S05]  /*1b70*/  BSYNC B0 ;  /* 0x0000000000007941 */ /* 0x000fea0003800000 */
.L_x_229:
        /* <DEDUP_REMOVED lines=17> */
.L_x_232:
[----:B------:R-:W-:Y:S05]  /*1c90*/  BSYNC B0 ;  /* 0x0000000000007941 */ /* 0x000fea0003800000 */
.L_x_231:
        /* <DEDUP_REMOVED lines=17> */
.L_x_234:
[----:B------:R-:W-:Y:S05]  /*1db0*/  BSYNC B0 ;  /* 0x0000000000007941 */ /* 0x000fea0003800000 */
.L_x_233:
        /* <DEDUP_REMOVED lines=18> */
.L_x_236:
[----:B------:R-:W-:Y:S05]  /*1ee0*/  BSYNC B0 ;  /* 0x0000000000007941 */ /* 0x000fea0003800000 */
.L_x_235:
        /* <DEDUP_REMOVED lines=17> */
.L_x_238:
[----:B------:R-:W-:Y:S05]  /*2000*/  BSYNC B0 ;  /* 0x0000000000007941 */ /* 0x000fea0003800000 */
.L_x_237:
        /* <DEDUP_REMOVED lines=19> */
.L_x_240:
[----:B------:R-:W-:Y:S05]  /*2140*/  BSYNC B0 ;  /* 0x0000000000007941 */ /* 0x000fea0003800000 */
.L_x_239:
        /* <DEDUP_REMOVED lines=19> */
.L_x_242:
[----:B------:R-:W-:Y:S05]  /*2280*/  BSYNC B0 ;  /* 0x0000000000007941 */ /* 0x000fea0003800000 */
.L_x_241:
        /* <DEDUP_REMOVED lines=21> */
.L_x_244:
[----:B------:R-:W-:Y:S05]  /*23e0*/  BSYNC B0 ;  /* 0x0000000000007941 */ /* 0x000fea0003800000 */
.L_x_243:
        /* <DEDUP_REMOVED lines=57> */
.L_x_246:
[----:B------:R-:W-:Y:S05]  /*2780*/  BSYNC B0 ;  /* 0x0000000000007941 */ /* 0x000fea0003800000 */
.L_x_245:
        /* <DEDUP_REMOVED lines=18> */
.L_x_248:
[----:B------:R-:W-:Y:S05]  /*28b0*/  BSYNC B0 ;  /* 0x0000000000007941 */ /* 0x000fea0003800000 */
.L_x_247:
        /* <DEDUP_REMOVED lines=18> */
.L_x_250:
[----:B------:R-:W-:Y:S05]  /*29e0*/  BSYNC B0 ;  /* 0x0000000000007941 */ /* 0x000fea0003800000 */
.L_x_249:
        /* <DEDUP_REMOVED lines=19> */
.L_x_252:
[----:B------:R-:W-:Y:S05]  /*2b20*/  BSYNC B0 ;  /* 0x0000000000007941 */ /* 0x000fea0003800000 */
.L_x_251:
        /* <DEDUP_REMOVED lines=18> */
.L_x_254:
[----:B------:R-:W-:Y:S05]  /*2c50*/  BSYNC B0 ;  /* 0x0000000000007941 */ /* 0x000fea0003800000 */
.L_x_253:
        /* <DEDUP_REMOVED lines=20> */
.L_x_256:
[----:B------:R-:W-:Y:S05]  /*2da0*/  BSYNC B0 ;  /* 0x0000000000007941 */ /* 0x000fea0003800000 */
.L_x_255:
        /* <DEDUP_REMOVED lines=20> */
.L_x_258:
[----:B------:R-:W-:Y:S05]  /*2ef0*/  BSYNC B0 ;  /* 0x0000000000007941 */ /* 0x000fea0003800000 */
.L_x_257:
        /* <DEDUP_REMOVED lines=19> */
.L_x_260:
[----:B------:R-:W-:Y:S05]  /*3030*/  BSYNC B0 ;  /* 0x0000000000007941 */ /* 0x000fea0003800000 */
.L_x_259:
[----:B------:R-:W-:Y:S01]  /*3040*/  IMAD.SHL.U32 R231, R5, 0x2, RZ ;  /* 0x0000000205e77824 */ /* 0x000fe200078e00ff */
[----:B------:R-:W-:Y:S01]  /*3050*/  LOP3.LUT P0, RZ, R28, 0x4, RZ, 0xc0, !PT ;  /* 0x000000041cff7812 */ /* 0x000fe2000780c0ff */
[----:B------:R-:W-:Y:S01]  /*3060*/  IMAD.SHL.U32 R224, R3, 0x2, RZ ;  /* 0x0000000203e07824 */ /* 0x000fe200078e00ff */
[----:B------:R-:W-:Y:S01]  /*3070*/  IADD3 R5, R128, 0x40, RZ ;  /* 0x0000004080057810 */ /* 0x000fe20007ffe0ff */
[--C-:B------:R-:W-:Y:S01]  /*3080*/  IMAD R234, R0, 0x2, R231.reuse ;  /* 0x0000000200ea7824 */ /* 0x100fe200078e02e7 */
[----:B------:R-:W-:Y:S01]  /*3090*/  LDSM.16.M88.4 R16, [R231+0x2000] ;  /* 0x00200000e710783b */ /* 0x000fe20000000200 */
[----:B------:R-:W-:Y:S01]  /*30a0*/  IMAD R230, R2, 0x2, R224 ;  /* 0x0000000202e67824 */ /* 0x000fe200078e02e0 */
[----:B------:R-:W-:Y:S01]  /*30b0*/  IADD3 R3, R224, 0x4000, RZ ;  /* 0x00004000e0037810 */ /* 0x000fe20007ffe0ff */
[----:B------:R-:W-:Y:S01]  /*30c0*/  IMAD R232, R4, 0x2, R231 ;  /* 0x0000000204e87824 */ /* 0x000fe200078e02e7 */
[----:B------:R-:W5:Y:S01]  /*30d0*/  LDSM.16.M88.4 R24, [R224+0x4000] ;  /* 0x00400000e018783b */ /* 0x000f620000000200 */
[----:B------:R-:W-:Y:S01]  /*30e0*/  IADD3 R235, R224, 0x4040, RZ ;  /* 0x00004040e0eb7810 */ /* 0x000fe20007ffe0ff */
[----:B------:R-:W-:Y:S01]  /*30f0*/  UISETP.GE.AND UP0, UPT, UR33, 0x2, UPT ;  /* 0x000000022100788c */ /* 0x000fe2000bf06270 */
[----:B------:R-:W-:Y:S01]  /*3100*/  IMAD R233, R0, 0x2, R232 ;  /* 0x0000000200e97824 */ /* 0x000fe200078e02e8 */
[----:B------:R-:W1:Y:S01]  /*3110*/  LDSM.16.M88.4 R20, [R231] ;  /* 0x00000000e714783b */ /* 0x000e620000000200 */
[----:B------:R-:W-:-:S02]  /*3120*/  @P0 IADD3 R235, R3, -0x40, RZ ;  /* 0xffffffc003eb0810 */ /* 0x000fc40007ffe0ff */
[----:B------:R-:W-:Y:S01]  /*3130*/  IADD3 R7, R128, 0x48, RZ ;  /* 0x0000004880077810 */ /* 0x000fe20007ffe0ff */
[----:B------:R-:W-:Y:S01]  /*3140*/  LDSM.16.M88.4 R48, [R230+0x4000] ;  /* 0x00400000e630783b */ /* 0x000fe20000000200 */
[C---:B------:R-:W-:Y:S01]  /*3150*/  IADD3 R242, R235.reuse, 0x800, RZ ;  /* 0x00000800ebf27810 */ /* 0x040fe20007ffe0ff */
[----:B------:R-:W-:Y:S01]  /*3160*/  IMAD R229, R2, 0x2, R235 ;  /* 0x0000000202e57824 */ /* 0x000fe200078e02eb */
[C---:B------:R-:W-:Y:S01]  /*3170*/  IADD3 R241, R235.reuse, 0x1000, RZ ;  /* 0x00001000ebf17810 */ /* 0x040fe20007ffe0ff */
[----:B-1----:R-:W-:Y:S01]  /*3180*/  LDSM.16.M88.4 R8, [R234+0x2000] ;  /* 0x00200000ea08783b */ /* 0x002fe20000000200 */
[C---:B------:R-:W-:Y:S02]  /*3190*/  IADD3 R240, R235.reuse, 0x1800, RZ ;  /* 0x00001800ebf07810 */ /* 0x040fe40007ffe0ff */
[C---:B------:R-:W-:Y:S01]  /*31a0*/  IADD3 R239, R235.reuse, 0x2000, RZ ;  /* 0x00002000ebef7810 */ /* 0x040fe20007ffe0ff */
[----:B------:R-:W1:Y:S01]  /*31b0*/  LDSM.16.M88.4 R56, [R224+0x4800] ;  /* 0x00480000e038783b */ /* 0x000e620000000200 */
[----:B------:R-:W-:-:S02]  /*31c0*/  IADD3 R238, R235, 0x2800, RZ ;  /* 0x00002800ebee7810 */ /* 0x000fc40007ffe0ff */
[----:B------:R-:W-:Y:S01]  /*31d0*/  IADD3 R237, R235, 0x3000, RZ ;  /* 0x00003000ebed7810 */ /* 0x000fe20007ffe0ff */
[----:B------:R-:W2:Y:S04]  /*31e0*/  LDSM.16.M88.4 R12, [R234] ;  /* 0x00000000ea0c783b */ /* 0x000ea80000000200 */
[----:B------:R-:W3:Y:S04]  /*31f0*/  LDSM.16.M88.4 R44, [R230+0x4800] ;  /* 0x00480000e62c783b */ /* 0x000ee80000000200 */
[----:B------:R-:W-:Y:S04]  /*3200*/  LDSM.16.M88.4 R40, [R235] ;  /* 0x00000000eb28783b */ /* 0x000fe80000000200 */
[----:B------:R-:W4:Y:S04]  /*3210*/  LDSM.16.M88.4 R36, [R232] ;  /* 0x00000000e824783b */ /* 0x000f280000000200 */
[----:B------:R-:W3:Y:S01]  /*3220*/  LDSM.16.M88.4 R32, [R232+0x2000] ;  /* 0x00200000e820783b */ /* 0x000ee20000000200 */
[-C--:B--2--5:R-:W-:Y:S03]  /*3230*/  HMMA.16816.F32 R28, R16, R24.reuse, RZ ;  /* 0x00000018101c723c */ /* 0x0a4fe600000018ff */
[----:B------:R-:W2:Y:S04]  /*3240*/  LDSM.16.M88.4 R100, [R224+0x5800] ;  /* 0x00580000e064783b */ /* 0x000ea80000000200 */
[----:B------:R-:W5:Y:S01]  /*3250*/  LDSM.16.M88.4 R64, [R224+0x5000] ;  /* 0x00500000e040783b */ /* 0x000f620000000200 */
[----:B------:R-:W-:Y:S03]  /*3260*/  HMMA.16816.F32 R68, R20, R24, RZ ;  /* 0x000000181444723c */ /* 0x000fe600000018ff */
[----:B------:R-:W-:Y:S04]  /*3270*/  LDSM.16.M88.4 R108, [R230+0x5800] ;  /* 0x00580000e66c783b */ /* 0x000fe80000000200 */
[----:B------:R-:W0:Y:S01]  /*3280*/  LDGDEPBAR ;  /* 0x00000000000079af */ /* 0x000e220000000000 */
[----:B-1----:R-:W-:Y:S08]  /*3290*/  HMMA.16816.F32 R60, R16, R56, RZ ;  /* 0x00000038103c723c */ /* 0x002ff000000018ff */
[-C--:B------:R-:W-:Y:S08]  /*32a0*/  HMMA.16816.F32 R52, R8, R48.reuse, R28 ;  /* 0x000000300834723c */ /* 0x080ff0000000181c */
[----:B------:R-:W-:Y:S08]  /*32b0*/  HMMA.16816.F32 R28, R12, R48, R68 ;  /* 0x000000300c1c723c */ /* 0x000ff00000001844 */
[----:B---3--:R-:W-:Y:S01]  /*32c0*/  HMMA.16816.F32 R120, R8, R44, R60 ;  /* 0x0000002c0878723c */ /* 0x008fe2000000183c */
[----:B------:R-:W-:Y:S07]  /*32d0*/  LDSM.16.M88.4 R60, [R229] ;  /* 0x00000000e53c783b */ /* 0x000fee0000000200 */
[----:B------:R-:W-:Y:S08]  /*32e0*/  HMMA.16816.F32 R80, R20, R26, RZ ;  /* 0x0000001a1450723c */ /* 0x000ff000000018ff */
[----:B----4-:R-:W-:Y:S01]  /*32f0*/  HMMA.16816.F32 R96, R36, R40, R28 ;  /* 0x000000282460723c */ /* 0x010fe2000000181c */
[----:B------:R-:W1:Y:S07]  /*3300*/  LDSM.16.M88.4 R28, [R233] ;  /* 0x00000000e91c783b */ /* 0x000e6e0000000200 */
[----:B------:R-:W-:Y:S08]  /*3310*/  HMMA.16816.F32 R72, R20, R56, RZ ;  /* 0x000000381448723c */ /* 0x000ff000000018ff */
[----:B------:R-:W-:Y:S01]  /*3320*/  HMMA.16816.F32 R104, R32, R40, R52 ;  /* 0x000000282068723c */ /* 0x000fe20000001834 */
[----:B------:R-:W3:Y:S07]  /*3330*/  LDSM.16.M88.4 R52, [R230+0x5000] ;  /* 0x00500000e634783b */ /* 0x000eee0000000200 */
[C---:B------:R-:W-:Y:S01]  /*3340*/  HMMA.16816.F32 R92, R16.reuse, R26, RZ ;  /* 0x0000001a105c723c */ /* 0x040fe200000018ff */
[----:B------:R-:W4:Y:S07]  /*3350*/  LDSM.16.M88.4 R24, [R233+0x2000] ;  /* 0x00200000e918783b */ /* 0x000f2e0000000200 */
[----:B--2---:R-:W-:Y:S08]  /*3360*/  HMMA.16816.F32 R68, R16, R100, RZ ;  /* 0x000000641044723c */ /* 0x004ff000000018ff */
[----:B-----5:R-:W-:Y:S08]  /*3370*/  HMMA.16816.F32 R84, R20, R64, RZ ;  /* 0x000000401454723c */ /* 0x020ff000000018ff */
[-C--:B------:R-:W-:Y:S08]  /*3380*/  HMMA.16816.F32 R88, R16, R58.reuse, RZ ;  /* 0x0000003a1058723c */ /* 0x080ff000000018ff */
[----:B------:R-:W-:Y:S08]  /*3390*/  HMMA.16816.F32 R56, R20, R58, RZ ;  /* 0x0000003a1438723c */ /* 0x000ff000000018ff */
[C---:B------:R-:W-:Y:S08]  /*33a0*/  HMMA.16816.F32 R80, R12.reuse, R50, R80 ;  /* 0x000000320c50723c */ /* 0x040ff00000001850 */
[----:B------:R-:W-:Y:S08]  /*33b0*/  HMMA.16816.F32 R124, R12, R44, R72 ;  /* 0x0000002c0c7c723c */ /* 0x000ff00000001848 */
[----:B------:R-:W-:Y:S08]  /*33c0*/  HMMA.16816.F32 R72, R20, R100, RZ ;  /* 0x000000641448723c */ /* 0x000ff000000018ff */
[----:B-1----:R-:W-:Y:S08]  /*33d0*/  HMMA.16816.F32 R96, R28, R60, R96 ;  /* 0x0000003c1c60723c */ /* 0x002ff00000001860 */
[----:B------:R-:W-:Y:S08]  /*33e0*/  HMMA.16816.F32 R76, R16, R64, RZ ;  /* 0x00000040104c723c */ /* 0x000ff000000018ff */
[C---:B------:R-:W-:Y:S08]  /*33f0*/  HMMA.16816.F32 R160, R8.reuse, R108, R68 ;  /* 0x0000006c08a0723c */ /* 0x040ff00000001844 */
[----:B------:R-:W-:Y:S01]  /*3400*/  HMMA.16816.F32 R68, R8, R50, R92 ;  /* 0x000000320844723c */ /* 0x000fe2000000185c */
[----:B------:R-:W1:Y:S01]  /*3410*/  LDSM.16.M88.4 R48, [R235+0x800] ;  /* 0x00080000eb30783b */ /* 0x000e620000000200 */
[----:B------:R-:W-:-:S04]  /*3420*/  FMUL.FTZ R2, R96, c[0x0][0x2ec] ;  /* 0x0000bb0060027a20 */ /* 0x000fc80000410000 */
[----:B------:R2:W-:Y:S02]  /*3430*/  MUFU.TANH R228, R2 ;  /* 0x0000000200e47308 */ /* 0x0005e40000002400 */
[C---:B---3--:R-:W-:Y:S08]  /*3440*/  HMMA.16816.F32 R116, R12.reuse, R52, R84 ;  /* 0x000000340c74723c */ /* 0x048ff00000001854 */
[----:B------:R-:W-:Y:S01]  /*3450*/  HMMA.16816.F32 R84, R12, R46, R56 ;  /* 0x0000002e0c54723c */ /* 0x000fe20000001838 */
[----:B--2---:R-:W-:-:S07]  /*3460*/  FMUL.FTZ R2, R97, c[0x0][0x2ec] ;  /* 0x0000bb0061027a20 */ /* 0x004fce0000410000 */
[----:B------:R-:W-:Y:S01]  /*3470*/  HMMA.16816.F32 R92, R8, R46, R88 ;  /* 0x0000002e085c723c */ /* 0x000fe20000001858 */
[----:B------:R2:W3:Y:S07]  /*3480*/  MUFU.TANH R223, R2 ;  /* 0x0000000200df7308 */ /* 0x0004ee0000002400 */
[----:B------:R-:W-:Y:S08]  /*3490*/  HMMA.16816.F32 R56, R16, R66, RZ ;  /* 0x000000421038723c */ /* 0x000ff000000018ff */
[----:B------:R-:W-:Y:S01]  /*34a0*/  HMMA.16816.F32 R44, R36, R42, R80 ;  /* 0x0000002a242c723c */ /* 0x000fe20000001850 */
[----:B--2---:R-:W-:-:S04]  /*34b0*/  FMUL.FTZ R2, R98, c[0x0][0x2ec] ;  /* 0x0000bb0062027a20 */ /* 0x004fc80000410000 */
[----:B------:R2:W-:Y:S03]  /*34c0*/  MUFU.TANH R227, R2 ;  /* 0x0000000200e37308 */ /* 0x0005e60000002400 */
[----:B------:R-:W-:Y:S08]  /*34d0*/  HMMA.16816.F32 R148, R12, R108, R72 ;  /* 0x0000006c0c94723c */ /* 0x000ff00000001848 */
[----:B----4-:R-:W-:Y:S01]  /*34e0*/  HMMA.16816.F32 R72, R24, R60, R104 ;  /* 0x0000003c1848723c */ /* 0x010fe20000001868 */
[----:B--2---:R-:W-:-:S07]  /*34f0*/  FMUL.FTZ R2, R99, c[0x0][0x2ec] ;  /* 0x0000bb0063027a20 */ /* 0x004fce0000410000 */
[----:B------:R-:W-:Y:S01]  /*3500*/  HMMA.16816.F32 R64, R20, R66, RZ ;  /* 0x000000421440723c */ /* 0x000fe200000018ff */
[----:B------:R2:W4:Y:S07]  /*3510*/  MUFU.TANH R222, R2 ;  /* 0x0000000200de7308 */ /* 0x00052e0000002400 */
[----:B------:R-:W-:Y:S08]  /*3520*/  HMMA.16816.F32 R112, R8, R52, R76 ;  /* 0x000000340870723c */ /* 0x000ff0000000184c */
[----:B------:R-:W-:Y:S01]  /*3530*/  HMMA.16816.F32 R76, R32, R42, R68 ;  /* 0x0000002a204c723c */ /* 0x000fe20000001844 */
[----:B------:R-:W5:Y:S01]  /*3540*/  LDSM.16.M88.4 R40, [R229+0x800] ;  /* 0x00080000e528783b */ /* 0x000f620000000200 */
[----:B--2---:R-:W-:-:S04]  /*3550*/  FMUL.FTZ R2, R72, c[0x0][0x2ec] ;  /* 0x0000bb0048027a20 */ /* 0x004fc80000410000 */
[----:B------:R2:W-:Y:S02]  /*3560*/  MUFU.TANH R226, R2 ;  /* 0x0000000200e27308 */ /* 0x0005e40000002400 */
[----:B------:R-:W-:Y:S08]  /*3570*/  HMMA.16816.F32 R88, R8, R54, R56 ;  /* 0x000000360858723c */ /* 0x000ff00000001838 */
[----:B------:R-:W-:Y:S01]  /*3580*/  HMMA.16816.F32 R56, R28, R62, R44 ;  /* 0x0000003e1c38723c */ /* 0x000fe2000000182c */
[----:B------:R-:W3:Y:S01]  /*3590*/  LDSM.16.M88.4 R44, [R235+0x1000] ;  /* 0x00100000eb2c783b */ /* 0x000ee20000000200 */
[----:B--2---:R-:W-:-:S06]  /*35a0*/  FMUL.FTZ R2, R73, c[0x0][0x2ec] ;  /* 0x0000bb0049027a20 */ /* 0x004fcc0000410000 */
[----:B------:R-:W-:Y:S01]  /*35b0*/  HMMA.16816.F32 R80, R12, R54, R64 ;  /* 0x000000360c50723c */ /* 0x000fe20000001840 */
[----:B------:R2:W2:Y:S07]  /*35c0*/  MUFU.TANH R221, R2 ;  /* 0x0000000200dd7308 */ /* 0x0004ae0000002400 */
[----:B-1----:R-:W-:Y:S08]  /*35d0*/  HMMA.16816.F32 R52, R36, R48, R124 ;  /* 0x000000302434723c */ /* 0x002ff0000000187c */
[----:B------:R-:W-:Y:S01]  /*35e0*/  HMMA.16816.F32 R64, R24, R62, R76 ;  /* 0x0000003e1840723c */ /* 0x000fe2000000184c */
[----:B--2---:R-:W-:-:S04]  /*35f0*/  FMUL.FTZ R2, R74, c[0x0][0x2ec] ;  /* 0x0000bb004a027a20 */ /* 0x004fc80000410000 */
[----:B------:R1:W-:Y:S03]  /*3600*/  MUFU.TANH R225, R2 ;  /* 0x0000000200e17308 */ /* 0x0003e60000002400 */
[----:B------:R-:W-:Y:S08]  /*3610*/  HMMA.16816.F32 R68, R32, R48, R120 ;  /* 0x000000302044723c */ /* 0x000ff00000001878 */
[----:B-----5:R-:W-:Y:S01]  /*3620*/  HMMA.16816.F32 R60, R28, R40, R52 ;  /* 0x000000281c3c723c */ /* 0x020fe20000001834 */
[----:B------:R-:W2:Y:S01]  /*3630*/  LDSM.16.M88.4 R52, [R224+0x6800] ;  /* 0x00680000e034783b */ /* 0x000ea20000000200 */
[----:B-1----:R-:W-:-:S06]  /*3640*/  FMUL.FTZ R2, R75, c[0x0][0x2ec] ;  /* 0x0000bb004b027a20 */ /* 0x002fcc0000410000 */
[-C--:B------:R-:W-:Y:S01]  /*3650*/  HMMA.16816.F32 R72, R32, R50.reuse, R92 ;  /* 0x000000322048723c */ /* 0x080fe2000000185c */
[----:B------:R1:W5:Y:S07]  /*3660*/  MUFU.TANH R220, R2 ;  /* 0x0000000200dc7308 */ /* 0x00036e0000002400 */
[----:B------:R-:W-:Y:S01]  /*3670*/  HMMA.16816.F32 R84, R36, R50, R84 ;  /* 0x000000322454723c */ /* 0x000fe20000001854 */
[----:B------:R-:W2:Y:S07]  /*3680*/  LDSM.16.M88.4 R48, [R224+0x6000] ;  /* 0x00600000e030783b */ /* 0x000eae0000000200 */
[----:B------:R-:W-:Y:S01]  /*3690*/  HMMA.16816.F32 R76, R24, R40, R68 ;  /* 0x00000028184c723c */ /* 0x000fe20000001844 */
[----:B-1----:R-:W-:-:S04]  /*36a0*/  FMUL.FTZ R2, R56, c[0x0][0x2ec] ;  /* 0x0000bb0038027a20 */ /* 0x002fc80000410000 */
[----:B------:R1:W1:Y:S03]  /*36b0*/  MUFU.TANH R218, R2 ;  /* 0x0000000200da7308 */ /* 0x0002660000002400 */
[-C--:B------:R-:W-:Y:S08]  /*36c0*/  HMMA.16816.F32 R72, R24, R42.reuse, R72 ;  /* 0x0000002a1848723c */ /* 0x080ff00000001848 */
[----:B------:R-:W-:Y:S01]  /*36d0*/  HMMA.16816.F32 R40, R28, R42, R84 ;  /* 0x0000002a1c28723c */ /* 0x000fe20000001854 */
[----:B-1----:R-:W-:-:S07]  /*36e0*/  FMUL.FTZ R2, R57, c[0x0][0x2ec] ;  /* 0x0000bb0039027a20 */ /* 0x002fce0000410000 */
[-C--:B---3--:R-:W-:Y:S01]  /*36f0*/  HMMA.16816.F32 R96, R36, R44.reuse, R116 ;  /* 0x0000002c2460723c */ /* 0x088fe20000001874 */
[----:B------:R1:W-:Y:S07]  /*3700*/  MUFU.TANH R219, R2 ;  /* 0x0000000200db7308 */ /* 0x0003ee0000002400 */
[C---:B------:R-:W-:Y:S08]  /*3710*/  HMMA.16816.F32 R92, R32.reuse, R44, R112 ;  /* 0x0000002c205c723c */ /* 0x040ff00000001870 */
[----:B------:R-:W-:Y:S01]  /*3720*/  HMMA.16816.F32 R88, R32, R46, R88 ;  /* 0x0000002e2058723c */ /* 0x000fe20000001858 */
[----:B-1----:R-:W-:-:S04]  /*3730*/  FMUL.FTZ R2, R58, c[0x0][0x2ec] ;  /* 0x0000bb003a027a20 */ /* 0x002fc80000410000 */
[----:B------:R1:W3:Y:S03]  /*3740*/  MUFU.TANH R216, R2 ;  /* 0x0000000200d87308 */ /* 0x0002e60000002400 */
[----:B------:R-:W-:Y:S01]  /*3750*/  HMMA.16816.F32 R80, R36, R46, R80 ;  /* 0x0000002e2450723c */ /* 0x000fe20000001850 */
[----:B------:R-:W3:Y:S07]  /*3760*/  LDSM.16.M88.4 R44, [R224+0x7000] ;  /* 0x00700000e02c783b */ /* 0x000eee0000000200 */
[----:B--2---:R-:W-:Y:S01]  /*3770*/  HMMA.16816.F32 R112, R16, R52, RZ ;  /* 0x000000341070723c */ /* 0x004fe200000018ff */
[----:B-1----:R-:W-:-:S02]  /*3780*/  FMUL.FTZ R2, R59, c[0x0][0x2ec] ;  /* 0x0000bb003b027a20 */ /* 0x002fc40000410000 */
[----:B------:R-:W1:Y:S05]  /*3790*/  LDSM.16.M88.4 R56, [R229+0x1000] ;  /* 0x00100000e538783b */ /* 0x000e6a0000000200 */
[C---:B------:R-:W-:Y:S01]  /*37a0*/  HMMA.16816.F32 R84, R16.reuse, R102, RZ ;  /* 0x000000661054723c */ /* 0x040fe200000018ff */
[----:B------:R2:W-:Y:S07]  /*37b0*/  MUFU.TANH R217, R2 ;  /* 0x0000000200d97308 */ /* 0x0005ee0000002400 */
[C---:B------:R-:W-:Y:S08]  /*37c0*/  HMMA.16816.F32 R104, R16.reuse, R50, RZ ;  /* 0x000000321068723c */ /* 0x040ff000000018ff */
[----:B------:R-:W-:Y:S01]  /*37d0*/  HMMA.16816.F32 R120, R16, R54, RZ ;  /* 0x000000361078723c */ /* 0x000fe200000018ff */
[----:B--2---:R-:W-:-:S04]  /*37e0*/  FMUL.FTZ R2, R64, c[0x0][0x2ec] ;  /* 0x0000bb0040027a20 */ /* 0x004fc80000410000 */
[----:B------:R2:W1:Y:S03]  /*37f0*/  MUFU.TANH R214, R2 ;  /* 0x0000000200d67308 */ /* 0x0004660000002400 */
[C---:B---3--:R-:W-:Y:S08]  /*3800*/  HMMA.16816.F32 R124, R16.reuse, R44, RZ ;  /* 0x0000002c107c723c */ /* 0x048ff000000018ff */
[----:B------:R-:W-:Y:S01]  /*3810*/  HMMA.16816.F32 R132, R16, R46, RZ ;  /* 0x0000002e1084723c */ /* 0x000fe200000018ff */
[----:B--2---:R-:W-:-:S07]  /*3820*/  FMUL.FTZ R2, R65, c[0x0][0x2ec] ;  /* 0x0000bb0041027a20 */ /* 0x004fce0000410000 */
[C---:B-1----:R-:W-:Y:S01]  /*3830*/  HMMA.16816.F32 R68, R24.reuse, R56, R92 ;  /* 0x000000381844723c */ /* 0x042fe2000000185c */
[----:B------:R1:W-:Y:S07]  /*3840*/  MUFU.TANH R215, R2 ;  /* 0x0000000200d77308 */ /* 0x0003ee0000002400 */
[-C--:B------:R-:W-:Y:S08]  /*3850*/  HMMA.16816.F32 R88, R24, R58.reuse, R88 ;  /* 0x0000003a1858723c */ /* 0x080ff00000001858 */
[----:B------:R-:W-:Y:S01]  /*3860*/  HMMA.16816.F32 R80, R28, R58, R80 ;  /* 0x0000003a1c50723c */ /* 0x000fe20000001850 */
[----:B-1----:R-:W-:-:S04]  /*3870*/  FMUL.FTZ R2, R66, c[0x0][0x2ec] ;  /* 0x0000bb0042027a20 */ /* 0x002fc80000410000 */
[----:B------:R1:W2:Y:S03]  /*3880*/  MUFU.TANH R108, R2 ;  /* 0x00000002006c7308 */ /* 0x0002a60000002400 */
[----:B------:R-:W-:Y:S08]  /*3890*/  HMMA.16816.F32 R92, R16, R48, RZ ;  /* 0x00000030105c723c */ /* 0x000ff000000018ff */
[----:B------:R-:W-:Y:S01]  /*38a0*/  HMMA.16816.F32 R152, R20, R54, RZ ;  /* 0x000000361498723c */ /* 0x000fe200000018ff */
[----:B-1----:R-:W-:-:S07]  /*38b0*/  FMUL.FTZ R2, R67, c[0x0][0x2ec] ;  /* 0x0000bb0043027a20 */ /* 0x002fce0000410000 */
[----:B------:R-:W-:Y:S01]  /*38c0*/  HMMA.16816.F32 R64, R28, R56, R96 ;  /* 0x000000381c40723c */ /* 0x000fe20000001860 */
[----:B------:R1:W-:Y:S01]  /*38d0*/  MUFU.TANH R109, R2 ;  /* 0x00000002006d7308 */ /* 0x0003e20000002400 */
[----:B------:R-:W-:Y:S06]  /*38e0*/  LDSM.16.M88.4 R56, [R229+0x1800] ;  /* 0x00180000e538783b */ /* 0x000fec0000000200 */
[C---:B------:R-:W-:Y:S08]  /*38f0*/  HMMA.16816.F32 R96, R20.reuse, R50, RZ ;  /* 0x000000321460723c */ /* 0x040ff000000018ff */
[----:B------:R-:W-:Y:S01]  /*3900*/  HMMA.16816.F32 R136, R20, R44, RZ ;  /* 0x0000002c1488723c */ /* 0x000fe200000018ff */
[----:B-1----:R-:W-:-:S04]  /*3910*/  FMUL.FTZ R2, R60, c[0x0][0x2ec] ;  /* 0x0000bb003c027a20 */ /* 0x002fc80000410000 */
[----:B------:R1:W-:Y:S03]  /*3920*/  MUFU.TANH R129, R2 ;  /* 0x0000000200817308 */ /* 0x0003e60000002400 */
[----:B------:R-:W-:Y:S01]  /*3930*/  HMMA.16816.F32 R156, R20, R46, RZ ;  /* 0x0000002e149c723c */ /* 0x000fe200000018ff */
[----:B-1----:R-:W-:-:S04]  /*3940*/  FMUL.FTZ R2, R61, c[0x0][0x2ec] ;  /* 0x0000bb003d027a20 */ /* 0x002fc80000410000 */
[----:B------:R1:W-:Y:S02]  /*3950*/  MUFU.TANH R213, R2 ;  /* 0x0000000200d57308 */ /* 0x0003e40000002400 */
[----:B-1----:R-:W-:-:S06]  /*3960*/  FMUL.FTZ R2, R62, c[0x0][0x2ec] ;  /* 0x0000bb003e027a20 */ /* 0x002fcc0000410000 */
[----:B------:R1:W3:Y:S02]  /*3970*/  MUFU.TANH R131, R2 ;  /* 0x0000000200837308 */ /* 0x0002e40000002400 */
        /* <DEDUP_REMOVED lines=11> */
[----:B------:R1:W2:Y:S02]  /*3a30*/  MUFU.TANH R130, R2 ;  /* 0x0000000200827308 */ /* 0x0002a40000002400 */
[----:B-1----:R-:W-:Y:S02]  /*3a40*/  FMUL.FTZ R2, R79, c[0x0][0x2ec] ;  /* 0x0000bb004f027a20 */ /* 0x002fe40000410000 */
[----:B------:R-:W-:Y:S01]  /*3a50*/  HMMA.16816.F32 R76, R20, R48, RZ ;  /* 0x00000030144c723c */ /* 0x000fe200000018ff */
[----:B------:R-:W-:Y:S03]  /*3a60*/  LDSM.16.M88.4 R48, [R230+0x6000] ;  /* 0x00600000e630783b */ /* 0x000fe60000000200 */
[----:B------:R1:W1:Y:S02]  /*3a70*/  MUFU.TANH R191, R2 ;  /* 0x0000000200bf7308 */ /* 0x0002640000002400 */
[----:B-1----:R-:W-:-:S06]  /*3a80*/  FMUL.FTZ R2, R40, c[0x0][0x2ec] ;  /* 0x0000bb0028027a20 */ /* 0x002fcc0000410000 */
[----:B------:R1:W1:Y:S02]  /*3a90*/  MUFU.TANH R189, R2 ;  /* 0x0000000200bd7308 */ /* 0x0002640000002400 */
[----:B-1----:R-:W-:-:S06]  /*3aa0*/  FMUL.FTZ R2, R41, c[0x0][0x2ec] ;  /* 0x0000bb0029027a20 */ /* 0x002fcc0000410000 */
[----:B------:R1:W-:Y:S02]  /*3ab0*/  MUFU.TANH R209, R2 ;  /* 0x0000000200d17308 */ /* 0x0003e40000002400 */
[----:B-1----:R-:W-:-:S06]  /*3ac0*/  FMUL.FTZ R2, R42, c[0x0][0x2ec] ;  /* 0x0000bb002a027a20 */ /* 0x002fcc0000410000 */
[----:B------:R1:W1:Y:S02]  /*3ad0*/  MUFU.TANH R197, R2 ;  /* 0x0000000200c57308 */ /* 0x0002640000002400 */
[----:B-1----:R-:W-:Y:S02]  /*3ae0*/  FMUL.FTZ R2, R43, c[0x0][0x2ec] ;  /* 0x0000bb002b027a20 */ /* 0x002fe40000410000 */
[----:B------:R-:W1:Y:S04]  /*3af0*/  LDSM.16.M88.4 R40, [R235+0x1800] ;  /* 0x00180000eb28783b */ /* 0x000e680000000200 */
[----:B------:R2:W-:Y:S02]  /*3b00*/  MUFU.TANH R211, R2 ;  /* 0x0000000200d37308 */ /* 0x0005e40000002400 */
[----:B--2---:R-:W-:-:S06]  /*3b10*/  FMUL.FTZ R2, R72, c[0x0][0x2ec] ;  /* 0x0000bb0048027a20 */ /* 0x004fcc0000410000 */
[----:B------:R2:W1:Y:S02]  /*3b20*/  MUFU.TANH R194, R2 ;  /* 0x0000000200c27308 */ /* 0x0004640000002400 */
[----:B--2---:R-:W-:Y:S01]  /*3b30*/  FMUL.FTZ R2, R73, c[0x0][0x2ec] ;  /* 0x0000bb0049027a20 */ /* 0x004fe20000410000 */
[----:B-1----:R-:W-:Y:S05]  /*3b40*/  HMMA.16816.F32 R16, R36, R40, R148 ;  /* 0x000000282410723c */ /* 0x002fea0000001894 */
[----:B------:R1:W-:Y:S03]  /*3b50*/  MUFU.TANH R210, R2 ;  /* 0x0000000200d27308 */ /* 0x0003e60000002400 */
[----:B------:R-:W-:Y:S08]  /*3b60*/  HMMA.16816.F32 R148, R20, R62, RZ ;  /* 0x0000003e1494723c */ /* 0x000ff000000018ff */
[----:B------:R-:W-:Y:S01]  /*3b70*/  HMMA.16816.F32 R60, R8, R48, R92 ;  /* 0x00000030083c723c */ /* 0x000fe2000000185c */
[----:B-1----:R-:W-:-:S04]  /*3b80*/  FMUL.FTZ R2, R74, c[0x0][0x2ec] ;  /* 0x0000bb004a027a20 */ /* 0x002fc80000410000 */
[----:B------:R1:W2:Y:S02]  /*3b90*/  MUFU.TANH R192, R2 ;  /* 0x0000000200c07308 */ /* 0x0002a40000002400 */
[----:B-1----:R-:W-:Y:S02]  /*3ba0*/  FMUL.FTZ R2, R75, c[0x0][0x2ec] ;  /* 0x0000bb004b027a20 */ /* 0x002fe40000410000 */
[C---:B------:R-:W-:Y:S04]  /*3bb0*/  HMMA.16816.F32 R72, R20.reuse, R102, RZ ;  /* 0x000000661448723c */ /* 0x040fe800000018ff */
[----:B------:R1:W1:Y:S04]  /*3bc0*/  MUFU.TANH R203, R2 ;  /* 0x0000000200cb7308 */ /* 0x0002680000002400 */
[----:B------:R-:W-:Y:S08]  /*3bd0*/  HMMA.16816.F32 R100, R20, R52, RZ ;  /* 0x000000341464723c */ /* 0x000ff000000018ff */
[----:B------:R-:W-:Y:S01]  /*3be0*/  HMMA.16816.F32 R20, R32, R40, R160 ;  /* 0x000000282014723c */ /* 0x000fe200000018a0 */
[----:B-1----:R-:W-:-:S04]  /*3bf0*/  FMUL.FTZ R2, R64, c[0x0][0x2ec] ;  /* 0x0000bb0040027a20 */ /* 0x002fc80000410000 */
[----:B------:R1:W1:Y:S03]  /*3c00*/  MUFU.TANH R195, R2 ;  /* 0x0000000200c37308 */ /* 0x0002660000002400 */
[C---:B------:R-:W-:Y:S08]  /*3c10*/  HMMA.16816.F32 R44, R12.reuse, R110, R72 ;  /* 0x0000006e0c2c723c */ /* 0x040ff00000001848 */
        /* <DEDUP_REMOVED lines=8> */
[----:B------:R2:W-:Y:S02]  /*3ca0*/  MUFU.TANH R205, R2 ;  /* 0x0000000200cd7308 */ /* 0x0005e40000002400 */
[----:B--2---:R-:W-:-:S06]  /*3cb0*/  FMUL.FTZ R2, R68, c[0x0][0x2ec] ;  /* 0x0000bb0044027a20 */ /* 0x004fcc0000410000 */
[----:B------:R2:W1:Y:S02]  /*3cc0*/  MUFU.TANH R188, R2 ;  /* 0x0000000200bc7308 */ /* 0x0004640000002400 */
[----:B--2---:R-:W-:Y:S01]  /*3cd0*/  FMUL.FTZ R2, R69, c[0x0][0x2ec] ;  /* 0x0000bb0045027a20 */ /* 0x004fe20000410000 */
[-C--:B-1----:R-:W-:Y:S05]  /*3ce0*/  HMMA.16816.F32 R72, R36, R16.reuse, R52 ;  /* 0x000000102448723c */ /* 0x082fea0000001834 */
[----:B------:R1:W-:Y:S01]  /*3cf0*/  MUFU.TANH R196, R2 ;  /* 0x0000000200c47308 */ /* 0x0003e20000002400 */
[----:B------:R-:W2:Y:S02]  /*3d00*/  LDSM.16.M88.4 R52, [R230+0x6800] ;  /* 0x00680000e634783b */ /* 0x000ea40000000200 */
[----:B------:R-:W-:Y:S01]  /*3d10*/  HMMA.16816.F32 R60, R32, R16, R60 ;  /* 0x00000010203c723c */ /* 0x000fe2000000183c */
[----:B-1----:R-:W-:-:S04]  /*3d20*/  FMUL.FTZ R2, R70, c[0x0][0x2ec] ;  /* 0x0000bb0046027a20 */ /* 0x002fc80000410000 */
[----:B------:R1:W1:Y:S02]  /*3d30*/  MUFU.TANH R185, R2 ;  /* 0x0000000200b97308 */ /* 0x0002640000002400 */
[----:B-1----:R-:W-:Y:S02]  /*3d40*/  FMUL.FTZ R2, R71, c[0x0][0x2ec] ;  /* 0x0000bb0047027a20 */ /* 0x002fe40000410000 */
[C---:B------:R-:W-:Y:S04]  /*3d50*/  HMMA.16816.F32 R68, R8.reuse, R110, R84 ;  /* 0x0000006e0844723c */ /* 0x040fe80000001854 */
[----:B------:R1:W1:Y:S04]  /*3d60*/  MUFU.TANH R190, R2 ;  /* 0x0000000200be7308 */ /* 0x0002680000002400 */
[-C--:B------:R-:W-:Y:S08]  /*3d70*/  HMMA.16816.F32 R84, R8, R50.reuse, R104 ;  /* 0x000000320854723c */ /* 0x080ff00000001868 */
[----:B------:R-:W-:Y:S01]  /*3d80*/  HMMA.16816.F32 R48, R12, R50, R96 ;  /* 0x000000320c30723c */ /* 0x000fe20000001860 */
[----:B-1----:R-:W-:-:S04]  /*3d90*/  FMUL.FTZ R2, R80, c[0x0][0x2ec] ;  /* 0x0000bb0050027a20 */ /* 0x002fc80000410000 */
[----:B------:R1:W1:Y:S03]  /*3da0*/  MUFU.TANH R187, R2 ;  /* 0x0000000200bb7308 */ /* 0x0002660000002400 */
[----:B------:R-:W-:Y:S01]  /*3db0*/  HMMA.16816.F32 R76, R32, R42, R68 ;  /* 0x0000002a204c723c */ /* 0x000fe20000001844 */
[----:B-1----:R-:W-:-:S04]  /*3dc0*/  FMUL.FTZ R2, R81, c[0x0][0x2ec] ;  /* 0x0000bb0051027a20 */ /* 0x002fc80000410000 */
[----:B------:R1:W-:Y:S02]  /*3dd0*/  MUFU.TANH R186, R2 ;  /* 0x0000000200ba7308 */ /* 0x0003e40000002400 */
[----:B-1----:R-:W-:-:S06]  /*3de0*/  FMUL.FTZ R2, R82, c[0x0][0x2ec] ;  /* 0x0000bb0052027a20 */ /* 0x002fcc0000410000 */
[----:B------:R1:W1:Y:S02]  /*3df0*/  MUFU.TANH R183, R2 ;  /* 0x0000000200b77308 */ /* 0x0002640000002400 */
[----:B-1----:R-:W-:Y:S02]  /*3e00*/  FMUL.FTZ R2, R83, c[0x0][0x2ec] ;  /* 0x0000bb0053027a20 */ /* 0x002fe40000410000 */
[----:B------:R-:W-:Y:S04]  /*3e10*/  HMMA.16816.F32 R80, R24, R56, R20 ;  /* 0x000000381850723c */ /* 0x000fe80000001814 */
[----:B------:R1:W-:Y:S04]  /*3e20*/  MUFU.TANH R184, R2 ;  /* 0x0000000200b87308 */ /* 0x0003e80000002400 */
[----:B------:R-:W-:Y:S01]  /*3e30*/  HMMA.16816.F32 R20, R36, R42, R44 ;  /* 0x0000002a2414723c */ /* 0x000fe2000000182c */
[----:B------:R-:W-:Y:S04]  /*3e40*/  LDSM.16.M88.4 R44, [R229+0x2000] ;  /* 0x00200000e52c783b */ /* 0x000fe80000000200 */
[----:B------:R-:W3:Y:S01]  /*3e50*/  LDSM.16.M88.4 R40, [R230+0x7000] ;  /* 0x00700000e628783b */ /* 0x000ee20000000200 */
[----:B-1----:R-:W-:-:S04]  /*3e60*/  FMUL.FTZ R2, R88, c[0x0][0x2ec] ;  /* 0x0000bb0058027a20 */ /* 0x002fc80000410000 */
[----:B------:R1:W1:Y:S11]  /*3e70*/  MUFU.TANH R180, R2 ;  /* 0x0000000200b47308 */ /* 0x0002760000002400 */
[----:B------:R-:W-:Y:S03]  /*3e80*/  @!UPT UIADD3 URZ, URZ, URZ, URZ ;  /* 0x0000003f3f3ff290 */ /* 0x000fe6000fffe03f */
[----:B------:R-:W-:Y:S01]  /*3e90*/  HMMA.16816.F32 R68, R28, R58, R20 ;  /* 0x0000003a1c44723c */ /* 0x000fe20000001814 */
[----:B------:R-:W4:Y:S01]  /*3ea0*/  LDSM.16.M88.4 R20, [R230+0x7800] ;  /* 0x00780000e614783b */ /* 0x000f220000000200 */
[----:B-1----:R-:W-:-:S06]  /*3eb0*/  FMUL.FTZ R2, R89, c[0x0][0x2ec] ;  /* 0x0000bb0059027a20 */ /* 0x002fcc0000410000 */
[----:B------:R-:W-:Y:S01]  /*3ec0*/  HMMA.16816.F32 R56, R24, R58, R76 ;  /* 0x0000003a1838723c */ /* 0x000fe2000000184c */
[----:B------:R1:W-:Y:S07]  /*3ed0*/  MUFU.TANH R181, R2 ;  /* 0x0000000200b57308 */ /* 0x0003ee0000002400 */
[C---:B--2---:R-:W-:Y:S08]  /*3ee0*/  HMMA.16816.F32 R76, R8.reuse, R52, R112 ;  /* 0x00000034084c723c */ /* 0x044ff00000001870 */
[----:B---3--:R-:W-:Y:S01]  /*3ef0*/  HMMA.16816.F32 R92, R8, R42, R132 ;  /* 0x0000002a085c723c */ /* 0x008fe20000001884 */
[----:B-1----:R-:W-:-:S04]  /*3f00*/  FMUL.FTZ R2, R90, c[0x0][0x2ec] ;  /* 0x0000bb005a027a20 */ /* 0x002fc80000410000 */
[----:B------:R1:W2:Y:S03]  /*3f10*/  MUFU.TANH R172, R2 ;  /* 0x0000000200ac7308 */ /* 0x0002a60000002400 */
[----:B----4-:R-:W-:Y:S01]  /*3f20*/  HMMA.16816.F32 R140, R8, R20, R140 ;  /* 0x00000014088c723c */ /* 0x010fe2000000188c */
[----:B-1----:R-:W-:-:S07]  /*3f30*/  FMUL.FTZ R2, R91, c[0x0][0x2ec] ;  /* 0x0000bb005b027a20 */ /* 0x002fce0000410000 */
[C---:B------:R-:W-:Y:S01]  /*3f40*/  HMMA.16816.F32 R88, R8.reuse, R40, R124 ;  /* 0x000000280858723c */ /* 0x040fe2000000187c */
[----:B------:R1:W3:Y:S07]  /*3f50*/  MUFU.TANH R179, R2 ;  /* 0x0000000200b37308 */ /* 0x0002ee0000002400 */
[----:B------:R-:W-:Y:S01]  /*3f60*/  HMMA.16816.F32 R144, R8, R22, R144 ;  /* 0x000000160890723c */ /* 0x000fe20000001890 */
[----:B-1----:R-:W-:-:S04]  /*3f70*/  FMUL.FTZ R2, R64, c[0x0][0x2ec] ;  /* 0x0000bb0040027a20 */ /* 0x002fc80000410000 */
[----:B------:R1:W4:Y:S02]  /*3f80*/  MUFU.TANH R174, R2 ;  /* 0x0000000200ae7308 */ /* 0x0003240000002400 */
[----:B-1----:R-:W-:-:S06]  /*3f90*/  FMUL.FTZ R2, R65, c[0x0][0x2ec] ;  /* 0x0000bb0041027a20 */ /* 0x002fcc0000410000 */
[----:B------:R1:W-:Y:S02]  /*3fa0*/  MUFU.TANH R178, R2 ;  /* 0x0000000200b27308 */ /* 0x0003e40000002400 */
[----:B-1----:R-:W-:-:S06]  /*3fb0*/  FMUL.FTZ R2, R66, c[0x0][0x2ec] ;  /* 0x0000bb0042027a20 */ /* 0x002fcc0000410000 */
[----:B------:R1:W1:Y:S02]  /*3fc0*/  MUFU.TANH R176, R2 ;  /* 0x0000000200b07308 */ /* 0x0002640000002400 */
[----:B-1----:R-:W-:Y:S02]  /*3fd0*/  FMUL.FTZ R2, R67, c[0x0][0x2ec] ;  /* 0x0000bb0043027a20 */ /* 0x002fe40000410000 */
[-C--:B------:R-:W-:Y:S04]  /*3fe0*/  HMMA.16816.F32 R64, R28, R44.reuse, R72 ;  /* 0x0000002c1c40723c */ /* 0x080fe80000001848 */
[----:B------:R1:W-:Y:S04]  /*3ff0*/  MUFU.TANH R169, R2 ;  /* 0x0000000200a97308 */ /* 0x0003e80000002400 */
        /* <DEDUP_REMOVED lines=8> */
[----:B------:R-:W-:Y:S04]  /*4080*/  HMMA.16816.F32 R80, R8, R54, R120 ;  /* 0x000000360850723c */ /* 0x000fe80000001878 */
[----:B------:R1:W-:Y:S04]  /*4090*/  MUFU.TANH R173, R2 ;  /* 0x0000000200ad7308 */ /* 0x0003e80000002400 */
[C---:B------:R-:W-:Y:S08]  /*40a0*/  HMMA.16816.F32 R8, R12.reuse, R52, R100 ;  /* 0x000000340c08723c */ /* 0x040ff00000001864 */
        /* <DEDUP_REMOVED lines=9> */
[----:B------:R1:W-:Y:S02]  /*4140*/  MUFU.TANH R163, R2 ;  /* 0x0000000200a37308 */ /* 0x0003e40000002400 */
[----:B-1----:R-:W-:-:S06]  /*4150*/  FMUL.FTZ R2, R56, c[0x0][0x2ec] ;  /* 0x0000bb0038027a20 */ /* 0x002fcc0000410000 */
        /* <DEDUP_REMOVED lines=8> */
[----:B------:R2:W1:Y:S04]  /*41e0*/  MUFU.TANH R168, R2 ;  /* 0x0000000200a87308 */ /* 0x0004680000002400 */
[----:B------:R-:W-:Y:S08]  /*41f0*/  HMMA.16816.F32 R16, R32, R18, R84 ;  /* 0x000000122010723c */ /* 0x000ff00000001854 */
[----:B------:R-:W-:Y:S01]  /*4200*/  HMMA.16816.F32 R84, R12, R20, R116 ;  /* 0x000000140c54723c */ /* 0x000fe20000001874 */
[----:B--2---:R-:W-:-:S04]  /*4210*/  FMUL.FTZ R2, R64, c[0x0][0x2ec] ;  /* 0x0000bb0040027a20 */ /* 0x004fc80000410000 */
[----:B------:R2:W1:Y:S03]  /*4220*/  MUFU.TANH R208, R2 ;  /* 0x0000000200d07308 */ /* 0x0004660000002400 */
[-C--:B------:R-:W-:Y:S01]  /*4230*/  HMMA.16816.F32 R60, R28, R46.reuse, R56 ;  /* 0x0000002e1c3c723c */ /* 0x080fe20000001838 */
[----:B------:R-:W3:Y:S07]  /*4240*/  LDSM.16.M88.4 R56, [R229+0x2800] ;  /* 0x00280000e538783b */ /* 0x000eee0000000200 */
[----:B------:R-:W-:Y:S01]  /*4250*/  HMMA.16816.F32 R44, R24, R46, R16 ;  /* 0x0000002e182c723c */ /* 0x000fe20000001810 */
[----:B--2---:R-:W-:-:S07]  /*4260*/  FMUL.FTZ R2, R65, c[0x0][0x2ec] ;  /* 0x0000bb0041027a20 */ /* 0x004fce0000410000 */
[-C--:B-1----:R-:W-:Y:S01]  /*4270*/  HMMA.16816.F32 R8, R36, R48.reuse, R8 ;  /* 0x000000302408723c */ /* 0x082fe20000001808 */
[----:B------:R1:W-:Y:S07]  /*4280*/  MUFU.TANH R199, R2 ;  /* 0x0000000200c77308 */ /* 0x0003ee0000002400 */
[----:B------:R-:W-:Y:S08]  /*4290*/  HMMA.16816.F32 R16, R32, R48, R76 ;  /* 0x000000302010723c */ /* 0x000ff0000000184c */
[----:B------:R-:W-:-:S02]  /*42a0*/  FMUL.FTZ R3, R45, c[0x0][0x2ec] ;  /* 0x0000bb002d037a20 */ /* 0x000fc40000410000 */
[----:B-1----:R-:W-:Y:S02]  /*42b0*/  FMUL.FTZ R2, R66, c[0x0][0x2ec] ;  /* 0x0000bb0042027a20 */ /* 0x002fe40000410000 */
[----:B------:R1:W-:Y:S01]  /*42c0*/  MUFU.TANH R116, R3 ;  /* 0x0000000300747308 */ /* 0x0003e20000002400 */
[----:B------:R-:W-:-:S07]  /*42d0*/  FMUL.FTZ R20, R47, c[0x0][0x2ec] ;  /* 0x0000bb002f147a20 */ /* 0x000fce0000410000 */
[----:B------:R2:W2:Y:S04]  /*42e0*/  MUFU.TANH R204, R2 ;  /* 0x0000000200cc7308 */ /* 0x0004a80000002400 */
[----:B---3--:R-:W-:Y:S01]  /*42f0*/  HMMA.16816.F32 R16, R24, R56, R16 ;  /* 0x000000381810723c */ /* 0x008fe20000001810 */
[----:B-1----:R-:W-:-:S03]  /*4300*/  IADD3 R3, R128, 0x8, RZ ;  /* 0x0000000880037810 */ /* 0x002fc60007ffe0ff */
[----:B------:R-:W-:Y:S01]  /*4310*/  MUFU.TANH R115, R20 ;  /* 0x0000001400737308 */ /* 0x000fe20000002400 */
[----:B--2---:R-:W-:-:S03]  /*4320*/  FMUL.FTZ R2, R67, c[0x0][0x2ec] ;  /* 0x0000bb0043027a20 */ /* 0x004fc60000410000 */
[----:B------:R-:W-:Y:S04]  /*4330*/  HMMA.16816.F32 R64, R12, R40, R136 ;  /* 0x000000280c40723c */ /* 0x000fe80000001888 */
[----:B------:R1:W-:Y:S02]  /*4340*/  MUFU.TANH R201, R2 ;  /* 0x0000000200c97308 */ /* 0x0003e40000002400 */
[----:B-1----:R-:W-:-:S06]  /*4350*/  FMUL.FTZ R2, R72, c[0x0][0x2ec] ;  /* 0x0000bb0048027a20 */ /* 0x002fcc0000410000 */
[----:B------:R1:W2:Y:S02]  /*4360*/  MUFU.TANH R207, R2 ;  /* 0x0000000200cf7308 */ /* 0x0002a40000002400 */
[----:B-1----:R-:W-:-:S06]  /*4370*/  FMUL.FTZ R2, R73, c[0x0][0x2ec] ;  /* 0x0000bb0049027a20 */ /* 0x002fcc0000410000 */
[----:B------:R1:W-:Y:S02]  /*4380*/  MUFU.TANH R200, R2 ;  /* 0x0000000200c87308 */ /* 0x0003e40000002400 */
[----:B-1----:R-:W-:-:S06]  /*4390*/  FMUL.FTZ R2, R74, c[0x0][0x2ec] ;  /* 0x0000bb004a027a20 */ /* 0x002fcc0000410000 */
[----:B------:R1:W3:Y:S02]  /*43a0*/  MUFU.TANH R122, R2 ;  /* 0x00000002007a7308 */ /* 0x0002e40000002400 */
[----:B-1----:R-:W-:Y:S02]  /*43b0*/  FMUL.FTZ R2, R75, c[0x0][0x2ec] ;  /* 0x0000bb004b027a20 */ /* 0x002fe40000410000 */
[----:B------:R-:W-:Y:S04]  /*43c0*/  HMMA.16816.F32 R72, R12, R22, R148 ;  /* 0x000000160c48723c */ /* 0x000fe80000001894 */
[----:B------:R1:W-:Y:S04]  /*43d0*/  MUFU.TANH R121, R2 ;  /* 0x0000000200797308 */ /* 0x0003e80000002400 */
[----:B------:R-:W-:Y:S07]  /*43e0*/  HMMA.16816.F32 R12, R28, R56, R8 ;  /* 0x000000381c0c723c */ /* 0x000fee0000001808 */
[----:B------:R-:W-:Y:S01]  /*43f0*/  FMUL.FTZ R10, R46, c[0x0][0x2ec] ;  /* 0x0000bb002e0a7a20 */ /* 0x000fe20000410000 */
[----:B------:R-:W-:Y:S01]  /*4400*/  IMNMX R11, R5, UR7, PT ;  /* 0x00000007050b7c17 */ /* 0x000fe2000b800200 */
[----:B-1----:R-:W-:-:S02]  /*4410*/  FMUL.FTZ R2, R60, c[0x0][0x2ec] ;  /* 0x0000bb003c027a20 */ /* 0x002fc40000410000 */
[----:B------:R1:W-:Y:S01]  /*4420*/  MUFU.TANH R114, R10 ;  /* 0x0000000a00727308 */ /* 0x0003e20000002400 */
[----:B------:R-:W-:Y:S02]  /*4430*/  IMNMX R8, R128, UR7, PT ;  /* 0x0000000780087c17 */ /* 0x000fe4000b800200 */
[----:B------:R-:W-:-:S05]  /*4440*/  IMNMX R9, R3, UR7, PT ;  /* 0x0000000703097c17 */ /* 0x000fca000b800200 */
[----:B------:R2:W-:Y:S01]  /*4450*/  MUFU.TANH R120, R2 ;  /* 0x0000000200787308 */ /* 0x0005e20000002400 */
[----:B-1----:R-:W-:-:S04]  /*4460*/  IMNMX R10, R7, UR7, PT ;  /* 0x00000007070a7c17 */ /* 0x002fc8000b800200 */
[----:B------:R-:W-:-:S04]  /*4470*/  FMUL.FTZ R7, R15, c[0x0][0x2ec] ;  /* 0x0000bb000f077a20 */ /* 0x000fc80000410000 */
[----:B------:R1:W-:Y:S01]  /*4480*/  MUFU.TANH R110, R7 ;  /* 0x00000007006e7308 */ /* 0x0003e20000002400 */
[----:B--2---:R-:W-:-:S07]  /*4490*/  FMUL.FTZ R2, R61, c[0x0][0x2ec] ;  /* 0x0000bb003d027a20 */ /* 0x004fce0000410000 */
[----:B------:R2:W-:Y:S01]  /*44a0*/  MUFU.TANH R182, R2 ;  /* 0x0000000200b67308 */ /* 0x0005e20000002400 */
[----:B-1----:R-:W-:Y:S02]  /*44b0*/  FMUL.FTZ R7, R17, c[0x0][0x2ec] ;  /* 0x0000bb0011077a20 */ /* 0x002fe40000410000 */
[----:B--2---:R-:W-:-:S05]  /*44c0*/  FMUL.FTZ R2, R62, c[0x0][0x2ec] ;  /* 0x0000bb003e027a20 */ /* 0x004fca0000410000 */
[----:B------:R1:W2:Y:S02]  /*44d0*/  MUFU.TANH R119, R2 ;  /* 0x0000000200777308 */ /* 0x0002a40000002400 */
[----:B-1----:R-:W-:-:S06]  /*44e0*/  FMUL.FTZ R2, R63, c[0x0][0x2ec] ;  /* 0x0000bb003f027a20 */ /* 0x002fcc0000410000 */
[----:B------:R1:W-:Y:S02]  /*44f0*/  MUFU.TANH R118, R2 ;  /* 0x0000000200767308 */ /* 0x0003e40000002400 */
[----:B-1----:R-:W-:-:S06]  /*4500*/  FMUL.FTZ R2, R44, c[0x0][0x2ec] ;  /* 0x0000bb002c027a20 */ /* 0x002fcc0000410000 */
[----:B------:R1:W1:Y:S02]  /*4510*/  MUFU.TANH R117, R2 ;  /* 0x0000000200757308 */ /* 0x0002640000002400 */
[----:B-1----:R-:W-:-:S04]  /*4520*/  IMAD.U32 R2, RZ, RZ, UR8 ;  /* 0x00000008ff027e24 */ /* 0x002fc8000f8e00ff */
[----:B------:R-:W-:Y:S01]  /*4530*/  IMAD R2, R2, 0x80, R236 ;  /* 0x0000008002027824 */ /* 0x000fe200078e02ec */
[----:B------:R-:W-:-:S04]  /*4540*/  IADD3 R236, R235, 0x3800, RZ ;  /* 0x00003800ebec7810 */ /* 0x000fc80007ffe0ff */
[C---:B------:R-:W-:Y:S02]  /*4550*/  IADD3 R5, R2.reuse, 0x1, RZ ;  /* 0x0000000102057810 */ /* 0x040fe40007ffe0ff */
[----:B------:R-:W-:Y:S02]  /*4560*/  IADD3 R3, R2, 0x8, RZ ;  /* 0x0000000802037810 */ /* 0x000fe40007ffe0ff */
[C---:B------:R-:W-:Y:S02]  /*4570*/  ISETP.GE.AND P3, PT, R5.reuse, R8, PT ;  /* 0x000000080500720c */ /* 0x040fe40003f66270 */
[C---:B------:R-:W-:Y:S02]  /*4580*/  ISETP.GE.AND P1, PT, R5.reuse, R9, PT ;  /* 0x000000090500720c */ /* 0x040fe40003f26270 */
[C---:B------:R-:W-:Y:S02]  /*4590*/  ISETP.GE.AND P0, PT, R5.reuse, R11, PT ;  /* 0x0000000b0500720c */ /* 0x040fe40003f06270 */
[----:B------:R-:W-:Y:S01]  /*45a0*/  ISETP.GE.AND P4, PT, R5, R10, PT ;  /* 0x0000000a0500720c */ /* 0x000fe20003f86270 */
[----:B------:R-:W-:Y:S01]  /*45b0*/  FMUL.FTZ R5, R12, c[0x0][0x2ec] ;  /* 0x0000bb000c057a20 */ /* 0x000fe20000410000 */
[----:B------:R-:W-:-:S02]  /*45c0*/  FSEL R133, R223, -INF , !P3 ;  /* 0xff800000df857808 */ /* 0x000fc40005800000 */
[C---:B------:R-:W-:Y:S01]  /*45d0*/  ISETP.GE.AND P2, PT, R3.reuse, R8, PT ;  /* 0x000000080300720c */ /* 0x040fe20003f46270 */
[----:B------:R1:W-:Y:S01]  /*45e0*/  MUFU.TANH R112, R5 ;  /* 0x0000000500707308 */ /* 0x0003e20000002400 */
[C---:B------:R-:W-:Y:S02]  /*45f0*/  ISETP.GE.AND P6, PT, R3.reuse, R9, PT ;  /* 0x000000090300720c */ /* 0x040fe40003fc6270 */
[C---:B------:R-:W-:Y:S02]  /*4600*/  ISETP.GE.AND P5, PT, R3.reuse, R11, PT ;  /* 0x0000000b0300720c */ /* 0x040fe40003fa6270 */
[----:B------:R-:W-:Y:S02]  /*4610*/  ISETP.GE.AND P3, PT, R3, R10, PT ;  /* 0x0000000a0300720c */ /* 0x000fe40003f66270 */
[----:B------:R-:W-:Y:S02]  /*4620*/  IADD3 R3, R2, 0x9, RZ ;  /* 0x0000000902037810 */ /* 0x000fe40007ffe0ff */
[----:B------:R-:W-:-:S02]  /*4630*/  FSEL R135, R222, -INF , !P1 ;  /* 0xff800000de877808 */ /* 0x000fc40004800000 */
[----:B------:R-:W-:Y:S02]  /*4640*/  FSEL R77, R221, -INF , !P0 ;  /* 0xff800000dd4d7808 */ /* 0x000fe40004000000 */
[----:B-----5:R-:W-:Y:S02]  /*4650*/  FSEL R79, R220, -INF , !P4 ;  /* 0xff800000dc4f7808 */ /* 0x020fe40006000000 */
[----:B------:R-:W-:Y:S01]  /*4660*/  FSEL R136, R218, -INF , !P2 ;  /* 0xff800000da887808 */ /* 0x000fe20005000000 */
[----:B-1----:R-:W-:Y:S01]  /*4670*/  FMUL.FTZ R5, R13, c[0x0][0x2ec] ;  /* 0x0000bb000d057a20 */ /* 0x002fe20000410000 */
[C---:B------:R-:W-:Y:S02]  /*4680*/  ISETP.GE.AND P1, PT, R3.reuse, R8, PT ;  /* 0x000000080300720c */ /* 0x040fe40003f26270 */
[C---:B------:R-:W-:Y:S01]  /*4690*/  ISETP.GE.AND P0, PT, R3.reuse, R9, PT ;  /* 0x000000090300720c */ /* 0x040fe20003f06270 */
[----:B------:R1:W-:Y:S01]  /*46a0*/  MUFU.TANH R113, R5 ;  /* 0x0000000500717308 */ /* 0x0003e20000002400 */
[----:B------:R-:W-:-:S02]  /*46b0*/  ISETP.GE.AND P4, PT, R3, R11, PT ;  /* 0x0000000b0300720c */ /* 0x000fc40003f86270 */
[----:B------:R-:W-:Y:S02]  /*46c0*/  ISETP.GE.AND P2, PT, R3, R10, PT ;  /* 0x0000000a0300720c */ /* 0x000fe40003f46270 */
[----:B------:R-:W-:Y:S02]  /*46d0*/  IADD3 R3, R2, 0x10, RZ ;  /* 0x0000001002037810 */ /* 0x000fe40007ffe0ff */
[----:B------:R-:W-:Y:S02]  /*46e0*/  FSEL R137, R216, -INF , !P6 ;  /* 0xff800000d8897808 */ /* 0x000fe40007000000 */
[----:B------:R-:W-:Y:S02]  /*46f0*/  FSEL R78, R214, -INF , !P5 ;  /* 0xff800000d64e7808 */ /* 0x000fe40006800000 */
[----:B------:R-:W-:Y:S02]  /*4700*/  FSEL R99, R108, -INF , !P3 ;  /* 0xff8000006c637808 */ /* 0x000fe40005800000 */
[----:B------:R-:W-:Y:S01]  /*4710*/  FSEL R132, R219, -INF , !P1 ;  /* 0xff800000db847808 */ /* 0x000fe20004800000 */
[----:B------:R5:W-:Y:S01]  /*4720*/  MUFU.TANH R108, R7 ;  /* 0x00000007006c7308 */ /* 0x000be20000002400 */
[C---:B------:R-:W-:Y:S01]  /*4730*/  ISETP.GE.AND P6, PT, R3.reuse, R8, PT ;  /* 0x000000080300720c */ /* 0x040fe20003fc6270 */
[----:B-1----:R-:W-:Y:S01]  /*4740*/  FMUL.FTZ R5, R14, c[0x0][0x2ec] ;  /* 0x0000bb000e057a20 */ /* 0x002fe20000410000 */
[C---:B------:R-:W-:Y:S01]  /*4750*/  ISETP.GE.AND P5, PT, R3.reuse, R9, PT ;  /* 0x000000090300720c */ /* 0x040fe20003fa6270 */
[----:B------:R-:W-:Y:S01]  /*4760*/  HMMA.16816.F32 R12, R36, R50, R52 ;  /* 0x00000032240c723c */ /* 0x000fe20000001834 */
[----:B------:R-:W-:-:S02]  /*4770*/  ISETP.GE.AND P3, PT, R3, R11, PT ;  /* 0x0000000b0300720c */ /* 0x000fc40003f66270 */
[----:B------:R-:W-:Y:S01]  /*4780*/  ISETP.GE.AND P1, PT, R3, R10, PT ;  /* 0x0000000a0300720c */ /* 0x000fe20003f26270 */
[----:B------:R1:W1:Y:S01]  /*4790*/  MUFU.TANH R111, R5 ;  /* 0x00000005006f7308 */ /* 0x0002620000002400 */
[----:B------:R-:W-:Y:S02]  /*47a0*/  IADD3 R3, R2, 0x11, RZ ;  /* 0x0000001102037810 */ /* 0x000fe40007ffe0ff */
[----:B------:R-:W-:Y:S01]  /*47b0*/  FSEL R134, R217, -INF , !P0 ;  /* 0xff800000d9867808 */ /* 0x000fe20004000000 */
[----:B------:R-:W-:Y:S01]  /*47c0*/  HMMA.16816.F32 R48, R32, R50, R80 ;  /* 0x000000322030723c */ /* 0x000fe20000001850 */
[----:B------:R-:W-:Y:S02]  /*47d0*/  ISETP.GE.AND P0, PT, R3, R8, PT ;  /* 0x000000080300720c */ /* 0x000fe40003f06270 */
[----:B------:R-:W-:Y:S01]  /*47e0*/  FSEL R131, R131, -INF , !P5 ;  /* 0xff80000083837808 */ /* 0x000fe20006800000 */
[----:B-----5:R-:W-:Y:S01]  /*47f0*/  FMUL.FTZ R7, R18, c[0x0][0x2ec] ;  /* 0x0000bb0012077a20 */ /* 0x020fe20000410000 */
[----:B------:R-:W-:-:S02]  /*4800*/  FSEL R97, R202, -INF , !P3 ;  /* 0xff800000ca617808 */ /* 0x000fc40005800000 */
[----:B------:R-:W-:Y:S01]  /*4810*/  FSEL R80, R109, -INF , !P2 ;  /* 0xff8000006d507808 */ /* 0x000fe20005000000 */
[----:B------:R-:W5:Y:S01]  /*4820*/  MUFU.TANH R105, R7 ;  /* 0x0000000700697308 */ /* 0x000f620000002400 */
[----:B------:R-:W-:Y:S02]  /*4830*/  FSEL R100, R130, -INF , !P1 ;  /* 0xff80000082647808 */ /* 0x000fe40004800000 */
[----:B------:R-:W-:Y:S01]  /*4840*/  FSEL R127, R213, -INF , !P0 ;  /* 0xff800000d57f7808 */ /* 0x000fe20004000000 */
[----:B-1----:R-:W-:Y:S01]  /*4850*/  FMUL.FTZ R5, R16, c[0x0][0x2ec] ;  /* 0x0000bb0010057a20 */ /* 0x002fe20000410000 */
[----:B------:R-:W-:Y:S02]  /*4860*/  FSEL R76, R215, -INF , !P4 ;  /* 0xff800000d74c7808 */ /* 0x000fe40006000000 */
[----:B------:R-:W-:Y:S01]  /*4870*/  FSEL R129, R129, -INF , !P6 ;  /* 0xff80000081817808 */ /* 0x000fe20007000000 */
[----:B------:R-:W-:Y:S01]  /*4880*/  HMMA.16816.F32 R20, R28, R58, R12 ;  /* 0x0000003a1c14723c */ /* 0x000fe2000000180c */
[----:B------:R-:W1:Y:S01]  /*4890*/  LDSM.16.M88.4 R12, [R235+0x3000] ;  /* 0x00300000eb0c783b */ /* 0x000e620000000200 */
[----:B------:R2:W1:Y:S01]  /*48a0*/  MUFU.TANH R109, R5 ;  /* 0x00000005006d7308 */ /* 0x0004620000002400 */
[----:B------:R-:W-:-:S02]  /*48b0*/  ISETP.GE.AND P4, PT, R3, R9, PT ;  /* 0x000000090300720c */ /* 0x000fc40003f86270 */
[C---:B------:R-:W-:Y:S02]  /*48c0*/  ISETP.GE.AND P2, PT, R3.reuse, R11, PT ;  /* 0x0000000b0300720c */ /* 0x040fe40003f46270 */
[----:B------:R-:W-:Y:S01]  /*48d0*/  ISETP.GE.AND P6, PT, R3, R10, PT ;  /* 0x0000000a0300720c */ /* 0x000fe20003fc6270 */
[----:B------:R-:W-:Y:S01]  /*48e0*/  HMMA.16816.F32 R48, R24, R58, R48 ;  /* 0x0000003a1830723c */ /* 0x000fe20000001830 */
[----:B------:R-:W-:Y:S02]  /*48f0*/  IADD3 R3, R2, 0x19, RZ ;  /* 0x0000001902037810 */ /* 0x000fe40007ffe0ff */
[----:B------:R-:W-:Y:S02]  /*4900*/  FSEL R130, R212, -INF , !P4 ;  /* 0xff800000d4827808 */ /* 0x000fe40006000000 */
[----:B------:R-:W-:Y:S02]  /*4910*/  FSEL R98, R198, -INF , !P2 ;  /* 0xff800000c6627808 */ /* 0x000fe40005000000 */
[----:B------:R-:W-:-:S02]  /*4920*/  FSEL R103, R191, -INF , !P6 ;  /* 0xff800000bf677808 */ /* 0x000fc40007000000 */
[CC--:B------:R-:W-:Y:S02]  /*4930*/  ISETP.GE.AND P4, PT, R3.reuse, R8.reuse, PT ;  /* 0x000000080300720c */ /* 0x0c0fe40003f86270 */
[----:B--2---:R-:W-:Y:S02]  /*4940*/  IADD3 R5, R2, 0x18, RZ ;  /* 0x0000001802057810 */ /* 0x004fe40007ffe0ff */
[-C--:B------:R-:W-:Y:S02]  /*4950*/  ISETP.GE.AND P2, PT, R3, R9.reuse, PT ;  /* 0x000000090300720c */ /* 0x080fe40003f46270 */
[----:B------:R-:W-:Y:S01]  /*4960*/  ISETP.GE.AND P5, PT, R5, R8, PT ;  /* 0x000000080500720c */ /* 0x000fe20003fa6270 */
[----:B------:R-:W-:Y:S01]  /*4970*/  FMUL.FTZ R7, R23, c[0x0][0x2ec] ;  /* 0x0000bb0017077a20 */ /* 0x000fe20000410000 */
[C---:B------:R-:W-:Y:S02]  /*4980*/  ISETP.GE.AND P3, PT, R5.reuse, R9, PT ;  /* 0x000000090500720c */ /* 0x040fe40003f66270 */
[CC--:B------:R-:W-:Y:S01]  /*4990*/  ISETP.GE.AND P1, PT, R5.reuse, R11.reuse, PT ;  /* 0x0000000b0500720c */ /* 0x0c0fe20003f26270 */
[----:B------:R-:W-:Y:S01]  /*49a0*/  MUFU.TANH R83, R7 ;  /* 0x0000000700537308 */ /* 0x000fe20000002400 */
[----:B------:R-:W-:Y:S01]  /*49b0*/  ISETP.GE.AND P0, PT, R5, R10, PT ;  /* 0x0000000a0500720c */ /* 0x000fe20003f06270 */
[----:B------:R-:W-:Y:S01]  /*49c0*/  FMUL.FTZ R5, R19, c[0x0][0x2ec] ;  /* 0x0000bb0013057a20 */ /* 0x000fe20000410000 */
[----:B------:R-:W-:Y:S01]  /*49d0*/  FSEL R125, R189, -INF , !P5 ;  /* 0xff800000bd7d7808 */ /* 0x000fe20006800000 */
[----:B------:R-:W2:Y:S01]  /*49e0*/  LDSM.16.M88.4 R16, [R229+0x3000] ;  /* 0x00300000e510783b */ /* 0x000ea20000000200 */
[----:B------:R-:W-:-:S02]  /*49f0*/  ISETP.GE.AND P6, PT, R3, R11, PT ;  /* 0x0000000b0300720c */ /* 0x000fc40003fc6270 */
[----:B------:R-:W-:Y:S01]  /*4a00*/  ISETP.GE.AND P5, PT, R3, R10, PT ;  /* 0x0000000a0300720c */ /* 0x000fe20003fa6270 */
[----:B------:R3:W-:Y:S01]  /*4a10*/  MUFU.TANH R107, R5 ;  /* 0x00000005006b7308 */ /* 0x0007e20000002400 */
[----:B------:R-:W-:Y:S02]  /*4a20*/  IADD3 R3, R2, 0x20, RZ ;  /* 0x0000002002037810 */ /* 0x000fe40007ffe0ff */
[----:B------:R-:W-:Y:S01]  /*4a30*/  FSEL R128, R197, -INF , !P3 ;  /* 0xff800000c5807808 */ /* 0x000fe20005800000 */
[----:B-1----:R-:W-:Y:S01]  /*4a40*/  HMMA.16816.F32 R40, R36, R12, R64 ;  /* 0x0000000c2428723c */ /* 0x002fe20000001840 */
[----:B------:R-:W-:Y:S02]  /*4a50*/  FSEL R96, R194, -INF , !P1 ;  /* 0xff800000c2607808 */ /* 0x000fe40004800000 */
[----:B------:R-:W-:Y:S02]  /*4a60*/  FSEL R102, R192, -INF , !P0 ;  /* 0xff800000c0667808 */ /* 0x000fe40004000000 */
[----:B------:R-:W-:-:S02]  /*4a70*/  FSEL R124, R209, -INF , !P4 ;  /* 0xff800000d17c7808 */ /* 0x000fc40006000000 */
[C---:B------:R-:W-:Y:S01]  /*4a80*/  ISETP.GE.AND P3, PT, R3.reuse, R8, PT ;  /* 0x000000080300720c */ /* 0x040fe20003f66270 */
[----:B------:R-:W-:Y:S01]  /*4a90*/  HMMA.16816.F32 R44, R36, R14, R68 ;  /* 0x0000000e242c723c */ /* 0x000fe20000001844 */
[C---:B------:R-:W-:Y:S01]  /*4aa0*/  ISETP.GE.AND P1, PT, R3.reuse, R9, PT ;  /* 0x000000090300720c */ /* 0x040fe20003f26270 */
[----:B---3--:R-:W-:Y:S01]  /*4ab0*/  FMUL.FTZ R5, R20, c[0x0][0x2ec] ;  /* 0x0000bb0014057a20 */ /* 0x008fe20000410000 */
[C---:B------:R-:W-:Y:S02]  /*4ac0*/  ISETP.GE.AND P0, PT, R3.reuse, R11, PT ;  /* 0x0000000b0300720c */ /* 0x040fe40003f06270 */
[----:B------:R-:W-:Y:S01]  /*4ad0*/  ISETP.GE.AND P4, PT, R3, R10, PT ;  /* 0x0000000a0300720c */ /* 0x000fe20003f86270 */
[----:B------:R1:W3:Y:S01]  /*4ae0*/  MUFU.TANH R104, R5 ;  /* 0x0000000500687308 */ /* 0x0002e20000002400 */
[----:B------:R-:W-:Y:S02]  /*4af0*/  IADD3 R3, R2, 0x21, RZ ;  /* 0x0000002102037810 */ /* 0x000fe40007ffe0ff */
[----:B------:R-:W-:-:S02]  /*4b00*/  FSEL R126, R211, -INF , !P2 ;  /* 0xff800000d37e7808 */ /* 0x000fc40005000000 */
[----:B------:R-:W-:Y:S02]  /*4b10*/  FSEL R64, R210, -INF , !P6 ;  /* 0xff800000d2407808 */ /* 0x000fe40007000000 */
[----:B------:R-:W-:Y:S02]  /*4b20*/  FSEL R101, R203, -INF , !P5 ;  /* 0xff800000cb657808 */ /* 0x000fe40006800000 */
[----:B------:R-:W-:Y:S02]  /*4b30*/  FSEL R160, R195, -INF , !P3 ;  /* 0xff800000c3a07808 */ /* 0x000fe40005800000 */
[C---:B------:R-:W-:Y:S02]  /*4b40*/  ISETP.GE.AND P2, PT, R3.reuse, R8, PT ;  /* 0x000000080300720c */ /* 0x040fe40003f46270 */
[C---:B------:R-:W-:Y:S02]  /*4b50*/  ISETP.GE.AND P6, PT, R3.reuse, R9, PT ;  /* 0x000000090300720c */ /* 0x040fe40003fc6270 */
[----:B------:R-:W-:Y:S01]  /*4b60*/  ISETP.GE.AND P5, PT, R3, R11, PT ;  /* 0x0000000b0300720c */ /* 0x000fe20003fa6270 */
[----:B-1----:R-:W-:Y:S01]  /*4b70*/  FMUL.FTZ R5, R21, c[0x0][0x2ec] ;  /* 0x0000bb0015057a20 */ /* 0x002fe20000410000 */
[----:B--2---:R-:W-:Y:S01]  /*4b80*/  HMMA.16816.F32 R40, R28, R16, R40 ;  /* 0x000000101c28723c */ /* 0x004fe20000001828 */
[----:B------:R-:W-:-:S02]  /*4b90*/  ISETP.GE.AND P3, PT, R3, R10, PT ;  /* 0x0000000a0300720c */ /* 0x000fc40003f66270 */
[----:B------:R1:W-:Y:S01]  /*4ba0*/  MUFU.TANH R106, R5 ;  /* 0x00000005006a7308 */ /* 0x0003e20000002400 */
[----:B------:R-:W-:Y:S02]  /*4bb0*/  IADD3 R3, R2, 0x28, RZ ;  /* 0x0000002802037810 */ /* 0x000fe40007ffe0ff */
[----:B------:R-:W-:Y:S02]  /*4bc0*/  FSEL R156, R193, -INF , !P1 ;  /* 0xff800000c19c7808 */ /* 0x000fe40004800000 */
[----:B------:R-:W-:Y:S01]  /*4bd0*/  FSEL R158, R188, -INF , !P0 ;  /* 0xff800000bc9e7808 */ /* 0x000fe20004000000 */
[----:B------:R-:W-:Y:S01]  /*4be0*/  HMMA.16816.F32 R44, R28, R18, R44 ;  /* 0x000000121c2c723c */ /* 0x000fe2000000182c */
[----:B------:R-:W-:Y:S02]  /*4bf0*/  FSEL R161, R185, -INF , !P4 ;  /* 0xff800000b9a17808 */ /* 0x000fe40006000000 */
[----:B------:R-:W-:Y:S02]  /*4c00*/  FSEL R154, R206, -INF , !P2 ;  /* 0xff800000ce9a7808 */ /* 0x000fe40005000000 */
[----:B------:R-:W-:-:S02]  /*4c10*/  ISETP.GE.AND P1, PT, R3, R8, PT ;  /* 0x000000080300720c */ /* 0x000fc40003f26270 */
[C---:B------:R-:W-:Y:S02]  /*4c20*/  ISETP.GE.AND P0, PT, R3.reuse, R9, PT ;  /* 0x000000090300720c */ /* 0x040fe40003f06270 */
[C---:B------:R-:W-:Y:S01]  /*4c30*/  ISETP.GE.AND P4, PT, R3.reuse, R11, PT ;  /* 0x0000000b0300720c */ /* 0x040fe20003f86270 */
[----:B-1----:R-:W-:Y:S01]  /*4c40*/  FMUL.FTZ R5, R22, c[0x0][0x2ec] ;  /* 0x0000bb0016057a20 */ /* 0x002fe20000410000 */
[----:B------:R-:W-:Y:S01]  /*4c50*/  ISETP.GE.AND P2, PT, R3, R10, PT ;  /* 0x0000000a0300720c */ /* 0x000fe20003f46270 */
[----:B------:R-:W-:Y:S01]  /*4c60*/  HMMA.16816.F32 R20, R32, R12, R88 ;  /* 0x0000000c2014723c */ /* 0x000fe20000001858 */
[----:B------:R-:W-:Y:S01]  /*4c70*/  IADD3 R3, R2, 0x29, RZ ;  /* 0x0000002902037810 */ /* 0x000fe20007ffe0ff */
[----:B------:R1:W2:Y:S01]  /*4c80*/  MUFU.TANH R82, R5 ;  /* 0x0000000500527308 */ /* 0x0002a20000002400 */
[----:B------:R-:W-:Y:S01]  /*4c90*/  FSEL R153, R205, -INF , !P6 ;  /* 0xff800000cd997808 */ /* 0x000fe20007000000 */
[----:B------:R-:W-:Y:S01]  /*4ca0*/  FMUL.FTZ R7, R40, c[0x0][0x2ec] ;  /* 0x0000bb0028077a20 */ /* 0x000fe20000410000 */
[----:B------:R-:W-:-:S02]  /*4cb0*/  FSEL R155, R196, -INF , !P5 ;  /* 0xff800000c49b7808 */ /* 0x000fc40006800000 */
[----:B------:R-:W-:Y:S02]  /*4cc0*/  FSEL R159, R190, -INF , !P3 ;  /* 0xff800000be9f7808 */ /* 0x000fe40005800000 */
[----:B------:R-:W-:Y:S01]  /*4cd0*/  FSEL R149, R187, -INF , !P1 ;  /* 0xff800000bb957808 */ /* 0x000fe20004800000 */
[----:B------:R2:W-:Y:S01]  /*4ce0*/  MUFU.TANH R62, R7 ;  /* 0x00000007003e7308 */ /* 0x0005e20000002400 */
[C---:B------:R-:W-:Y:S02]  /*4cf0*/  ISETP.GE.AND P6, PT, R3.reuse, R8, PT ;  /* 0x000000080300720c */ /* 0x040fe40003fc6270 */
[C---:B------:R-:W-:Y:S02]  /*4d00*/  ISETP.GE.AND P5, PT, R3.reuse, R9, PT ;  /* 0x000000090300720c */ /* 0x040fe40003fa6270 */
[C---:B------:R-:W-:Y:S02]  /*4d10*/  ISETP.GE.AND P3, PT, R3.reuse, R11, PT ;  /* 0x0000000b0300720c */ /* 0x040fe40003f66270 */
[----:B------:R-:W-:Y:S01]  /*4d20*/  ISETP.GE.AND P1, PT, R3, R10, PT ;  /* 0x0000000a0300720c */ /* 0x000fe20003f26270 */
[----:B-1----:R-:W-:Y:S01]  /*4d30*/  FMUL.FTZ R5, R48, c[0x0][0x2ec] ;  /* 0x0000bb0030057a20 */ /* 0x002fe20000410000 */
[----:B------:R-:W-:-:S02]  /*4d40*/  IADD3 R3, R2, 0x30, RZ ;  /* 0x0000003002037810 */ /* 0x000fc40007ffe0ff */
[----:B------:R-:W-:Y:S01]  /*4d50*/  FSEL R150, R183, -INF , !P0 ;  /* 0xff800000b7967808 */ /* 0x000fe20004000000 */
[----:B------:R1:W1:Y:S01]  /*4d60*/  MUFU.TANH R67, R5 ;  /* 0x0000000500437308 */ /* 0x0002620000002400 */
[----:B------:R-:W-:Y:S02]  /*4d70*/  FSEL R152, R180, -INF , !P4 ;  /* 0xff800000b4987808 */ /* 0x000fe40006000000 */
[----:B------:R-:W-:Y:S01]  /*4d80*/  FSEL R157, R172, -INF , !P2 ;  /* 0xff800000ac9d7808 */ /* 0x000fe20005000000 */
[----:B--2---:R-:W-:Y:S01]  /*4d90*/  FMUL.FTZ R7, R41, c[0x0][0x2ec] ;  /* 0x0000bb0029077a20 */ /* 0x004fe20000410000 */
[----:B------:R-:W-:Y:S02]  /*4da0*/  FSEL R148, R186, -INF , !P6 ;  /* 0xff800000ba947808 */ /* 0x000fe40007000000 */
[----:B------:R-:W-:Y:S01]  /*4db0*/  FSEL R138, R184, -INF , !P5 ;  /* 0xff800000b88a7808 */ /* 0x000fe20006800000 */
[----:B------:R2:W-:Y:S01]  /*4dc0*/  MUFU.TANH R65, R7 ;  /* 0x0000000700417308 */ /* 0x0005e20000002400 */
[----:B------:R-:W-:-:S02]  /*4dd0*/  ISETP.GE.AND P0, PT, R3, R8, PT ;  /* 0x000000080300720c */ /* 0x000fc40003f06270 */
[C---:B------:R-:W-:Y:S02]  /*4de0*/  ISETP.GE.AND P4, PT, R3.reuse, R9, PT ;  /* 0x000000090300720c */ /* 0x040fe40003f86270 */
[C---:B------:R-:W-:Y:S02]  /*4df0*/  ISETP.GE.AND P2, PT, R3.reuse, R11, PT ;  /* 0x0000000b0300720c */ /* 0x040fe40003f46270 */
[----:B------:R-:W-:Y:S01]  /*4e00*/  ISETP.GE.AND P6, PT, R3, R10, PT ;  /* 0x0000000a0300720c */ /* 0x000fe20003fc6270 */
[----:B-1----:R-:W-:Y:S01]  /*4e10*/  FMUL.FTZ R5, R49, c[0x0][0x2ec] ;  /* 0x0000bb0031057a20 */ /* 0x002fe20000410000 */
[----:B------:R-:W-:Y:S02]  /*4e20*/  IADD3 R3, R2, 0x38, RZ ;  /* 0x0000003802037810 */ /* 0x000fe40007ffe0ff */
[----:B------:R-:W-:Y:S01]  /*4e30*/  FSEL R139, R181, -INF , !P3 ;  /* 0xff800000b58b7808 */ /* 0x000fe20005800000 */
[----:B------:R1:W-:Y:S01]  /*4e40*/  MUFU.TANH R81, R5 ;  /* 0x0000000500517308 */ /* 0x0003e20000002400 */
[----:B------:R-:W-:-:S02]  /*4e50*/  FSEL R151, R179, -INF , !P1 ;  /* 0xff800000b3977808 */ /* 0x000fc40004800000 */
[----:B----4-:R-:W-:Y:S01]  /*4e60*/  FSEL R174, R174, -INF , !P0 ;  /* 0xff800000aeae7808 */ /* 0x010fe20004000000 */
[----:B--2---:R-:W-:Y:S01]  /*4e70*/  FMUL.FTZ R7, R43, c[0x0][0x2ec] ;  /* 0x0000bb002b077a20 */ /* 0x004fe20000410000 */
[----:B------:R-:W-:Y:S02]  /*4e80*/  FSEL R176, R176, -INF , !P4 ;  /* 0xff800000b0b07808 */ /* 0x000fe40006000000 */
[----:B------:R-:W-:Y:S01]  /*4e90*/  FSEL R175, R175, -INF , !P2 ;  /* 0xff800000afaf7808 */ /* 0x000fe20005000000 */
[----:B------:R-:W-:Y:S01]  /*4ea0*/  MUFU.TANH R60, R7 ;  /* 0x00000007003c7308 */ /* 0x000fe20000002400 */
[----:B------:R-:W-:Y:S02]  /*4eb0*/  FSEL R177, R177, -INF , !P6 ;  /* 0xff800000b1b17808 */ /* 0x000fe40007000000 */
[C---:B------:R-:W-:Y:S02]  /*4ec0*/  ISETP.GE.AND P4, PT, R3.reuse, R8, PT ;  /* 0x000000080300720c */ /* 0x040fe40003f86270 */
[----:B------:R-:W-:-:S02]  /*4ed0*/  ISETP.GE.AND P2, PT, R3, R9, PT ;  /* 0x000000090300720c */ /* 0x000fc40003f46270 */
[----:B------:R-:W-:Y:S01]  /*4ee0*/  ISETP.GE.AND P6, PT, R3, R11, PT ;  /* 0x0000000b0300720c */ /* 0x000fe20003fc6270 */
[----:B-1----:R-:W-:Y:S01]  /*4ef0*/  FMUL.FTZ R5, R50, c[0x0][0x2ec] ;  /* 0x0000bb0032057a20 */ /* 0x002fe20000410000 */
[----:B------:R-:W-:Y:S02]  /*4f00*/  FSEL R165, R165, -INF , !P4 ;  /* 0xff800000a5a57808 */ /* 0x000fe40006000000 */
[----:B------:R-:W-:Y:S01]  /*4f10*/  FSEL R167, R167, -INF , !P2 ;  /* 0xff800000a7a77808 */ /* 0x000fe20005000000 */
[----:B------:R1:W2:Y:S01]  /*4f20*/  MUFU.TANH R63, R5 ;  /* 0x00000005003f7308 */ /* 0x0002a20000002400 */
[----:B------:R-:W-:Y:S01]  /*4f30*/  FSEL R166, R166, -INF , !P6 ;  /* 0xff800000a6a67808 */ /* 0x000fe20007000000 */
[----:B-1----:R-:W-:Y:S02]  /*4f40*/  FMUL.FTZ R5, R51, c[0x0][0x2ec] ;  /* 0x0000bb0033057a20 */ /* 0x002fe40000410000 */
[----:B------:R-:W-:Y:S04]  /*4f50*/  HMMA.16816.F32 R48, R24, R16, R20 ;  /* 0x000000101830723c */ /* 0x000fe80000001814 */
[----:B------:R1:W4:Y:S04]  /*4f60*/  MUFU.TANH R66, R5 ;  /* 0x0000000500427308 */ /* 0x0003280000002400 */
[----:B------:R-:W-:Y:S01]  /*4f70*/  HMMA.16816.F32 R20, R32, R14, R92 ;  /* 0x0000000e2014723c */ /* 0x000fe2000000185c */
[----:B------:R-:W2:Y:S01]  /*4f80*/  LDSM.16.M88.4 R12, [R235+0x3800] ;  /* 0x00380000eb0c783b */ /* 0x000ea20000000200 */
[----:B-1----:R-:W-:-:S04]  /*4f90*/  IADD3 R5, R2, 0x31, RZ ;  /* 0x0000003102057810 */ /* 0x002fc80007ffe0ff */
[C---:B------:R-:W-:Y:S02]  /*4fa0*/  ISETP.GE.AND P5, PT, R5.reuse, R8, PT ;  /* 0x000000080500720c */ /* 0x040fe40003fa6270 */
[----:B------:R-:W-:-:S08]  /*4fb0*/  ISETP.GE.AND P3, PT, R5, R9, PT ;  /* 0x000000090500720c */ /* 0x000fd00003f66270 */
[----:B------:R-:W-:Y:S01]  /*4fc0*/  FMUL.FTZ R7, R48, c[0x0][0x2ec] ;  /* 0x0000bb0030077a20 */ /* 0x000fe20000410000 */
[----:B------:R-:W-:Y:S02]  /*4fd0*/  FSEL R172, R178, -INF , !P5 ;  /* 0xff800000b2ac7808 */ /* 0x000fe40006800000 */
[C---:B------:R-:W-:Y:S01]  /*4fe0*/  ISETP.GE.AND P1, PT, R5.reuse, R11, PT ;  /* 0x0000000b0500720c */ /* 0x040fe20003f26270 */
[----:B------:R1:W-:Y:S01]  /*4ff0*/  MUFU.TANH R59, R7 ;  /* 0x00000007003b7308 */ /* 0x0003e20000002400 */
[-C--:B------:R-:W-:Y:S01]  /*5000*/  ISETP.GE.AND P0, PT, R5, R10.reuse, PT ;  /* 0x0000000a0500720c */ /* 0x080fe20003f06270 */
[----:B------:R-:W-:Y:S01]  /*5010*/  FMUL.FTZ R5, R42, c[0x0][0x2ec] ;  /* 0x0000bb002a057a20 */ /* 0x000fe20000410000 */
[----:B------:R-:W-:Y:S02]  /*5020*/  ISETP.GE.AND P5, PT, R3, R10, PT ;  /* 0x0000000a0300720c */ /* 0x000fe40003fa6270 */
[----:B------:R-:W-:Y:S02]  /*5030*/  IADD3 R3, R2, 0x39, RZ ;  /* 0x0000003902037810 */ /* 0x000fe40007ffe0ff */
[----:B------:R-:W-:Y:S01]  /*5040*/  FSEL R169, R169, -INF , !P3 ;  /* 0xff800000a9a97808 */ /* 0x000fe20005800000 */
[----:B------:R3:W3:Y:S01]  /*5050*/  MUFU.TANH R61, R5 ;  /* 0x00000005003d7308 */ /* 0x0006e20000002400 */
[----:B------:R-:W-:-:S02]  /*5060*/  ISETP.GE.AND P3, PT, R3, R8, PT ;  /* 0x000000080300720c */ /* 0x000fc40003f66270 */
[----:B------:R-:W-:Y:S02]  /*5070*/  FSEL R171, R171, -INF , !P1 ;  /* 0xff800000abab7808 */ /* 0x000fe40004800000 */
[----:B------:R-:W-:Y:S02]  /*5080*/  FSEL R173, R173, -INF , !P0 ;  /* 0xff800000adad7808 */ /* 0x000fe40004000000 */
[----:B------:R-:W-:Y:S01]  /*5090*/  FSEL R170, R170, -INF , !P5 ;  /* 0xff800000aaaa7808 */ /* 0x000fe20006800000 */
[----:B-1----:R-:W-:Y:S01]  /*50a0*/  FMUL.FTZ R7, R50, c[0x0][0x2ec] ;  /* 0x0000bb0032077a20 */ /* 0x002fe20000410000 */
[----:B------:R-:W-:Y:S02]  /*50b0*/  FSEL R162, R162, -INF , !P3 ;  /* 0xff800000a2a27808 */ /* 0x000fe40005800000 */
[C---:B------:R-:W-:Y:S01]  /*50c0*/  ISETP.GE.AND P1, PT, R3.reuse, R9, PT ;  /* 0x000000090300720c */ /* 0x040fe20003f26270 */
[----:B--2---:R-:W-:Y:S01]  /*50d0*/  HMMA.16816.F32 R40, R32, R12, R140 ;  /* 0x0000000c2028723c */ /* 0x004fe2000000188c */
[C---:B------:R-:W-:Y:S01]  /*50e0*/  ISETP.GE.AND P0, PT, R3.reuse, R11, PT ;  /* 0x0000000b0300720c */ /* 0x040fe20003f06270 */
[----:B------:R1:W2:Y:S01]  /*50f0*/  MUFU.TANH R56, R7 ;  /* 0x0000000700387308 */ /* 0x0002a20000002400 */
[----:B------:R-:W-:Y:S01]  /*5100*/  ISETP.GE.AND P4, PT, R3, R10, PT ;  /* 0x0000000a0300720c */ /* 0x000fe20003f86270 */
[----:B------:R-:W-:Y:S01]  /*5110*/  FMUL.FTZ R3, R49, c[0x0][0x2ec] ;  /* 0x0000bb0031037a20 */ /* 0x000fe20000410000 */
[----:B---3--:R-:W-:-:S02]  /*5120*/  IADD3 R5, R2, 0x40, RZ ;  /* 0x0000004002057810 */ /* 0x008fc40007ffe0ff */
[----:B------:R-:W-:Y:S01]  /*5130*/  FSEL R163, R163, -INF , !P1 ;  /* 0xff800000a3a37808 */ /* 0x000fe20004800000 */
[----:B------:R-:W-:Y:S01]  /*5140*/  HMMA.16816.F32 R32, R32, R14, R144 ;  /* 0x0000000e2020723c */ /* 0x000fe20000001890 */
[C---:B------:R-:W-:Y:S01]  /*5150*/  ISETP.GE.AND P2, PT, R5.reuse, R8, PT ;  /* 0x000000080500720c */ /* 0x040fe20003f46270 */
[----:B------:R3:W-:Y:S01]  /*5160*/  MUFU.TANH R58, R3 ;  /* 0x00000003003a7308 */ /* 0x0007e20000002400 */
[C---:B------:R-:W-:Y:S02]  /*5170*/  ISETP.GE.AND P6, PT, R5.reuse, R9, PT ;  /* 0x000000090500720c */ /* 0x040fe40003fc6270 */
[C---:B------:R-:W-:Y:S02]  /*5180*/  ISETP.GE.AND P5, PT, R5.reuse, R11, PT ;  /* 0x0000000b0500720c */ /* 0x040fe40003fa6270 */
[----:B------:R-:W-:Y:S01]  /*5190*/  ISETP.GE.AND P3, PT, R5, R10, PT ;  /* 0x0000000a0500720c */ /* 0x000fe20003f66270 */
[----:B------:R-:W-:Y:S01]  /*51a0*/  FMUL.FTZ R5, R51, c[0x0][0x2ec] ;  /* 0x0000bb0033057a20 */ /* 0x000fe20000410000 */
[----:B------:R-:W-:Y:S01]  /*51b0*/  FSEL R164, R164, -INF , !P0 ;  /* 0xff800000a4a47808 */ /* 0x000fe20004000000 */
[----:B------:R-:W-:Y:S01]  /*51c0*/  HMMA.16816.F32 R48, R24, R18, R20 ;  /* 0x000000121830723c */ /* 0x000fe20000001814 */
[----:B------:R-:W2:Y:S01]  /*51d0*/  LDSM.16.M88.4 R16, [R229+0x3800] ;  /* 0x00380000e510783b */ /* 0x000ea20000000200 */
[----:B------:R4:W-:Y:S01]  /*51e0*/  MUFU.TANH R57, R5 ;  /* 0x0000000500397308 */ /* 0x0009e20000002400 */
[----:B-1----:R-:W-:Y:S01]  /*51f0*/  FMUL.FTZ R7, R44, c[0x0][0x2ec] ;  /* 0x0000bb002c077a20 */ /* 0x002fe20000410000 */
[----:B------:R-:W-:Y:S01]  /*5200*/  FSEL R168, R168, -INF , !P4 ;  /* 0xff800000a8a87808 */ /* 0x000fe20006000000 */
[----:B------:R-:W-:-:S04]  /*5210*/  DEPBAR.LE SB0, 0x0 ;  /* 0x000080000000791a */ /* 0x000fc80000000000 */
[C---:B------:R-:W-:Y:S01]  /*5220*/  HMMA.16816.F32 R20, R36.reuse, R12, R84 ;  /* 0x0000000c2414723c */ /* 0x040fe20000001854 */
[----:B---3--:R-:W-:Y:S01]  /*5230*/  IADD3 R3, R2, 0x41, RZ ;  /* 0x0000004102037810 */ /* 0x008fe20007ffe0ff */
[----:B------:R1:W3:Y:S01]  /*5240*/  MUFU.TANH R52, R7 ;  /* 0x0000000700347308 */ /* 0x0002e20000002400 */
[----:B------:R-:W-:Y:S02]  /*5250*/  FSEL R208, R208, -INF , !P2 ;  /* 0xff800000d0d07808 */ /* 0x000fe40005000000 */
[----:B------:R-:W-:Y:S02]  /*5260*/  ISETP.GE.AND P1, PT, R3, R8, PT ;  /* 0x000000080300720c */ /* 0x000fe40003f26270 */
[----:B------:R-:W-:Y:S01]  /*5270*/  FSEL R204, R204, -INF , !P6 ;  /* 0xff800000cccc7808 */ /* 0x000fe20007000000 */
[----:B------:R-:W-:Y:S01]  /*5280*/  HMMA.16816.F32 R36, R36, R14, R72 ;  /* 0x0000000e2424723c */ /* 0x000fe20000001848 */
[----:B----4-:R-:W-:Y:S02]  /*5290*/  IADD3 R5, R2, 0x48, RZ ;  /* 0x0000004802057810 */ /* 0x010fe40007ffe0ff */
[----:B------:R-:W-:-:S02]  /*52a0*/  FSEL R207, R207, -INF , !P5 ;  /* 0xff800000cfcf7808 */ /* 0x000fc40006800000 */
[----:B------:R-:W-:Y:S02]  /*52b0*/  FSEL R212, R122, -INF , !P3 ;  /* 0xff8000007ad47808 */ /* 0x000fe40005800000 */
[----:B------:R-:W-:Y:S02]  /*52c0*/  FSEL R199, R199, -INF , !P1 ;  /* 0xff800000c7c77808 */ /* 0x000fe40004800000 */
[----:B------:R-:W-:Y:S01]  /*52d0*/  ISETP.GE.AND P0, PT, R3, R9, PT ;  /* 0x000000090300720c */ /* 0x000fe20003f06270 */
[----:B-1----:R-:W-:Y:S01]  /*52e0*/  FMUL.FTZ R7, R45, c[0x0][0x2ec] ;  /* 0x0000bb002d077a20 */ /* 0x002fe20000410000 */
[C---:B------:R-:W-:Y:S02]  /*52f0*/  ISETP.GE.AND P4, PT, R3.reuse, R11, PT ;  /* 0x0000000b0300720c */ /* 0x040fe40003f86270 */
[----:B------:R-:W-:Y:S01]  /*5300*/  ISETP.GE.AND P2, PT, R3, R10, PT ;  /* 0x0000000a0300720c */ /* 0x000fe20003f46270 */
[----:B------:R1:W-:Y:S01]  /*5310*/  MUFU.TANH R55, R7 ;  /* 0x0000000700377308 */ /* 0x0003e20000002400 */
[----:B------:R-:W-:-:S02]  /*5320*/  ISETP.GE.AND P6, PT, R5, R8, PT ;  /* 0x000000080500720c */ /* 0x000fc40003fc6270 */
[C---:B------:R-:W-:Y:S02]  /*5330*/  ISETP.GE.AND P5, PT, R5.reuse, R9, PT ;  /* 0x000000090500720c */ /* 0x040fe40003fa6270 */
[C---:B------:R-:W-:Y:S02]  /*5340*/  ISETP.GE.AND P3, PT, R5.reuse, R11, PT ;  /* 0x0000000b0500720c */ /* 0x040fe40003f66270 */
[----:B------:R-:W-:Y:S01]  /*5350*/  ISETP.GE.AND P1, PT, R5, R10, PT ;  /* 0x0000000a0500720c */ /* 0x000fe20003f26270 */
[----:B------:R-:W-:Y:S01]  /*5360*/  FMUL.FTZ R5, R46, c[0x0][0x2ec] ;  /* 0x0000bb002e057a20 */ /* 0x000fe20000410000 */
[----:B------:R-:W-:Y:S01]  /*5370*/  IADD3 R3, R2, 0x49, RZ ;  /* 0x0000004902037810 */ /* 0x000fe20007ffe0ff */
[----:B--2---:R-:W-:Y:S01]  /*5380*/  HMMA.16816.F32 R20, R28, R16, R20 ;  /* 0x000000101c14723c */ /* 0x004fe20000001814 */
[----:B------:R-:W-:Y:S01]  /*5390*/  FSEL R201, R201, -INF , !P0 ;  /* 0xff800000c9c97808 */ /* 0x000fe20004000000 */
[----:B------:R2:W-:Y:S01]  /*53a0*/  MUFU.TANH R54, R5 ;  /* 0x0000000500367308 */ /* 0x0005e20000002400 */
[----:B------:R-:W-:-:S02]  /*53b0*/  ISETP.GE.AND P0, PT, R3, R8, PT ;  /* 0x000000080300720c */ /* 0x000fc40003f06270 */
[----:B------:R-:W-:Y:S01]  /*53c0*/  FSEL R188, R119, -INF , !P5 ;  /* 0xff80000077bc7808 */ /* 0x000fe20006800000 */
[----:B-1----:R-:W-:Y:S01]  /*53d0*/  FMUL.FTZ R7, R47, c[0x0][0x2ec] ;  /* 0x0000bb002f077a20 */ /* 0x002fe20000410000 */
[----:B------:R-:W-:Y:S01]  /*53e0*/  FSEL R189, R117, -INF , !P3 ;  /* 0xff80000075bd7808 */ /* 0x000fe20005800000 */
[----:B------:R-:W-:Y:S01]  /*53f0*/  HMMA.16816.F32 R40, R24, R16, R40 ;  /* 0x000000101828723c */ /* 0x000fe20000001828 */
[----:B------:R-:W-:Y:S01]  /*5400*/  FSEL R194, R114, -INF , !P1 ;  /* 0xff80000072c27808 */ /* 0x000fe20004800000 */
[----:B------:R1:W-:Y:S01]  /*5410*/  MUFU.TANH R53, R7 ;  /* 0x0000000700357308 */ /* 0x0003e20000002400 */
[----:B------:R-:W-:Y:S02]  /*5420*/  FSEL R182, R182, -INF , !P0 ;  /* 0xff800000b6b67808 */ /* 0x000fe40004000000 */
[----:B------:R-:W-:Y:S02]  /*5430*/  FSEL R200, R200, -INF , !P4 ;  /* 0xff800000c8c87808 */ /* 0x000fe40006000000 */
[----:B------:R-:W-:Y:S01]  /*5440*/  FSEL R206, R121, -INF , !P2 ;  /* 0xff80000079ce7808 */ /* 0x000fe20005000000 */
[----:B------:R-:W-:Y:S01]  /*5450*/  HMMA.16816.F32 R28, R28, R18, R36 ;  /* 0x000000121c1c723c */ /* 0x000fe20000001824 */
[----:B------:R-:W-:-:S02]  /*5460*/  FSEL R191, R120, -INF , !P6 ;  /* 0xff80000078bf7808 */ /* 0x000fc40007000000 */
[----:B--2---:R-:W-:Y:S02]  /*5470*/  IADD3 R5, R2, 0x50, RZ ;  /* 0x0000005002057810 */ /* 0x004fe40007ffe0ff */
[-C--:B------:R-:W-:Y:S02]  /*5480*/  ISETP.GE.AND P4, PT, R3, R9.reuse, PT ;  /* 0x000000090300720c */ /* 0x080fe40003f86270 */
[C---:B------:R-:W-:Y:S01]  /*5490*/  ISETP.GE.AND P5, PT, R5.reuse, R8, PT ;  /* 0x000000080500720c */ /* 0x040fe20003fa6270 */
[----:B------:R-:W-:Y:S01]  /*54a0*/  HMMA.16816.F32 R24, R24, R18, R32 ;  /* 0x000000121818723c */ /* 0x000fe20000001820 */
[C---:B------:R-:W-:Y:S01]  /*54b0*/  ISETP.GE.AND P3, PT, R5.reuse, R9, PT ;  /* 0x000000090500720c */ /* 0x040fe20003f66270 */
[----:B-1----:R-:W-:Y:S01]  /*54c0*/  FMUL.FTZ R7, R48, c[0x0][0x2ec] ;  /* 0x0000bb0030077a20 */ /* 0x002fe20000410000 */
[-C--:B------:R-:W-:Y:S01]  /*54d0*/  ISETP.GE.AND P1, PT, R5, R11.reuse, PT ;  /* 0x0000000b0500720c */ /* 0x080fe20003f26270 */
[----:B------:R-:W-:Y:S01]  /*54e0*/  FMUL.FTZ R23, R23, c[0x0][0x2ec] ;  /* 0x0000bb0017177a20 */ /* 0x000fe20000410000 */
[-C--:B------:R-:W-:Y:S01]  /*54f0*/  ISETP.GE.AND P0, PT, R5, R10.reuse, PT ;  /* 0x0000000a0500720c */ /* 0x080fe20003f06270 */
[----:B------:R-:W-:Y:S01]  /*5500*/  FMUL.FTZ R5, R49, c[0x0][0x2ec] ;  /* 0x0000bb0031057a20 */ /* 0x000fe20000410000 */
[C---:B------:R-:W-:Y:S01]  /*5510*/  ISETP.GE.AND P2, PT, R3.reuse, R11, PT ;  /* 0x0000000b0300720c */ /* 0x040fe20003f46270 */
[----:B------:R1:W-:Y:S01]  /*5520*/  MUFU.TANH R47, R7 ;  /* 0x00000007002f7308 */ /* 0x0003e20000002400 */
[----:B------:R-:W-:Y:S01]  /*5530*/  ISETP.GE.AND P6, PT, R3, R10, PT ;  /* 0x0000000a0300720c */ /* 0x000fe20003fc6270 */
[----:B------:R-:W-:Y:S01]  /*5540*/  FMUL.FTZ R41, R41, c[0x0][0x2ec] ;  /* 0x0000bb0029297a20 */ /* 0x000fe20000410000 */
[----:B------:R-:W-:Y:S01]  /*5550*/  IADD3 R3, R2, 0x51, RZ ;  /* 0x0000005102037810 */ /* 0x000fe20007ffe0ff */
[----:B------:R-:W-:Y:S01]  /*5560*/  FMUL.FTZ R40, R40, c[0x0][0x2ec] ;  /* 0x0000bb0028287a20 */ /* 0x000fe20000410000 */
[----:B------:R-:W-:-:S02]  /*5570*/  FSEL R181, R116, -INF , !P2 ;  /* 0xff80000074b57808 */ /* 0x000fc40005000000 */
[----:B------:R-:W-:Y:S01]  /*5580*/  FSEL R183, R118, -INF , !P4 ;  /* 0xff80000076b77808 */ /* 0x000fe20006000000 */
[----:B------:R2:W-:Y:S01]  /*5590*/  MUFU.TANH R46, R5 ;  /* 0x00000005002e7308 */ /* 0x0005e20000002400 */
[----:B------:R-:W-:Y:S01]  /*55a0*/  ISETP.GE.AND P2, PT, R3, R9, PT ;  /* 0x000000090300720c */ /* 0x000fe20003f46270 */
[----:B------:R-:W-:Y:S01]  /*55b0*/  FMUL.FTZ R28, R28, c[0x0][0x2ec] ;  /* 0x0000bb001c1c7a20 */ /* 0x000fe20000410000 */
[----:B------:R-:W-:Y:S01]  /*55c0*/  FSEL R186, R115, -INF , !P6 ;  /* 0xff80000073ba7808 */ /* 0x000fe20007000000 */
[----:B------:R-:W-:Y:S01]  /*55d0*/  FMUL.FTZ R30, R30, c[0x0][0x2ec] ;  /* 0x0000bb001e1e7a20 */ /* 0x000fe20000410000 */
[----:B------:R-:W-:Y:S01]  /*55e0*/  ISETP.GE.AND P4, PT, R3, R8, PT ;  /* 0x000000080300720c */ /* 0x000fe20003f86270 */
[----:B------:R-:W-:Y:S01]  /*55f0*/  FMUL.FTZ R29, R29, c[0x0][0x2ec] ;  /* 0x0000bb001d1d7a20 */ /* 0x000fe20000410000 */
[----:B------:R-:W-:Y:S01]  /*5600*/  ISETP.GE.AND P6, PT, R3, R11, PT ;  /* 0x0000000b0300720c */ /* 0x000fe20003fc6270 */
[----:B-1----:R-:W-:Y:S01]  /*5610*/  FMUL.FTZ R7, R51, c[0x0][0x2ec] ;  /* 0x0000bb0033077a20 */ /* 0x002fe20000410000 */
[----:B------:R-:W-:Y:S01]  /*5620*/  FSEL R12, R111, -INF , !P3 ;  /* 0xff8000006f0c7808 */ /* 0x000fe20005800000 */
[----:B------:R-:W-:Y:S01]  /*5630*/  MUFU.TANH R41, R41 ;  /* 0x0000002900297308 */ /* 0x000fe20000002400 */
[----:B-----5:R-:W-:Y:S01]  /*5640*/  FSEL R48, R105, -INF , !P0 ;  /* 0xff80000069307808 */ /* 0x020fe20004000000 */
[----:B------:R-:W-:Y:S01]  /*5650*/  FMUL.FTZ R24, R24, c[0x0][0x2ec] ;  /* 0x0000bb0018187a20 */ /* 0x000fe20000410000 */
[----:B------:R-:W-:Y:S01]  /*5660*/  FSEL R251, R109, -INF , !P1 ;  /* 0xff8000006dfb7808 */ /* 0x000fe20004800000 */
[----:B------:R-:W-:Y:S01]  /*5670*/  FMUL.FTZ R26, R26, c[0x0][0x2ec] ;  /* 0x0000bb001a1a7a20 */ /* 0x000fe20000410000 */
[----:B------:R-:W-:Y:S01]  /*5680*/  FSEL R252, R113, -INF , !P4 ;  /* 0xff80000071fc7808 */ /* 0x000fe20006000000 */
[----:B------:R-:W-:Y:S01]  /*5690*/  FMUL.FTZ R31, R31, c[0x0][0x2ec] ;  /* 0x0000bb001f1f7a20 */ /* 0x000fe20000410000 */
[----:B--2---:R-:W-:Y:S01]  /*56a0*/  FSEL R5, R112, -INF , !P5 ;  /* 0xff80000070057808 */ /* 0x004fe20006800000 */
[----:B------:R1:W2:Y:S01]  /*56b0*/  MUFU.TANH R44, R7 ;  /* 0x00000007002c7308 */ /* 0x0002a20000002400 */
[----:B------:R-:W-:Y:S01]  /*56c0*/  ISETP.GE.AND P5, PT, R3, R10, PT ;  /* 0x0000000a0300720c */ /* 0x000fe20003fa6270 */
[----:B------:R-:W-:Y:S01]  /*56d0*/  FMUL.FTZ R25, R25, c[0x0][0x2ec] ;  /* 0x0000bb0019197a20 */ /* 0x000fe20000410000 */
[----:B------:R-:W-:Y:S01]  /*56e0*/  IADD3 R3, R2, 0x58, RZ ;  /* 0x0000005802037810 */ /* 0x000fe20007ffe0ff */
[----:B------:R4:W-:Y:S01]  /*56f0*/  STL [R1+0x8], R5 ;  /* 0x0000080501007387 */ /* 0x0009e20000100800 */
[----:B------:R-:W-:Y:S01]  /*5700*/  FSEL R246, R108, -INF , !P6 ;  /* 0xff8000006cf67808 */ /* 0x000fe20007000000 */
[----:B------:R-:W-:Y:S01]  /*5710*/  FMUL.FTZ R27, R27, c[0x0][0x2ec] ;  /* 0x0000bb001b1b7a20 */ /* 0x000fe20000410000 */
[C---:B------:R-:W-:Y:S01]  /*5720*/  ISETP.GE.AND P3, PT, R3.reuse, R8, PT ;  /* 0x000000080300720c */ /* 0x040fe20003f66270 */
[----:B------:R-:W-:Y:S01]  /*5730*/  STL [R1+0x10], R12 ;  /* 0x0000100c01007387 */ /* 0x000fe20000100800 */
[C---:B------:R-:W-:Y:S01]  /*5740*/  ISETP.GE.AND P1, PT, R3.reuse, R9, PT ;  /* 0x000000090300720c */ /* 0x040fe20003f26270 */
[----:B------:R-:W-:Y:S01]  /*5750*/  MUFU.TANH R23, R23 ;  /* 0x0000001700177308 */ /* 0x000fe20000002400 */
[C---:B------:R-:W-:Y:S01]  /*5760*/  ISETP.GE.AND P0, PT, R3.reuse, R11, PT ;  /* 0x0000000b0300720c */ /* 0x040fe20003f06270 */
[----:B------:R-:W-:Y:S01]  /*5770*/  STL [R1+0xc], R48 ;  /* 0x00000c3001007387 */ /* 0x000fe20000100800 */
[----:B------:R-:W-:-:S02]  /*5780*/  ISETP.GE.AND P4, PT, R3, R10, PT ;  /* 0x0000000a0300720c */ /* 0x000fc40003f86270 */
[----:B------:R-:W-:Y:S02]  /*5790*/  IADD3 R3, R2, 0x59, RZ ;  /* 0x0000005902037810 */ /* 0x000fe40007ffe0ff */
[----:B-1----:R-:W-:Y:S01]  /*57a0*/  FSEL R7, R110, -INF , !P2 ;  /* 0xff8000006e077808 */ /* 0x002fe20005000000 */
[----:B------:R-:W-:Y:S01]  /*57b0*/  MUFU.TANH R40, R40 ;  /* 0x0000002800287308 */ /* 0x000fe20000002400 */
[----:B------:R-:W-:Y:S02]  /*57c0*/  FSEL R247, R104, -INF , !P3 ;  /* 0xff80000068f77808 */ /* 0x000fe40005800000 */
[C---:B------:R-:W-:Y:S01]  /*57d0*/  ISETP.GE.AND P2, PT, R3.reuse, R8, PT ;  /* 0x000000080300720c */ /* 0x040fe20003f46270 */
[----:B------:R1:W-:Y:S01]  /*57e0*/  STL [R1], R7 ;  /* 0x0000000701007387 */ /* 0x0003e20000100800 */
[C---:B------:R-:W-:Y:S02]  /*57f0*/  ISETP.GE.AND P6, PT, R3.reuse, R9, PT ;  /* 0x000000090300720c */ /* 0x040fe40003fc6270 */
[----:B------:R-:W-:Y:S01]  /*5800*/  ISETP.GE.AND P3, PT, R3, R10, PT ;  /* 0x0000000a0300720c */ /* 0x000fe20003f66270 */
[----:B------:R-:W-:Y:S01]  /*5810*/  MUFU.TANH R28, R28 ;  /* 0x0000001c001c7308 */ /* 0x000fe20000002400 */
[----:B------:R-:W-:Y:S01]  /*5820*/  FSEL R249, R82, -INF , !P1 ;  /* 0xff80000052f97808 */ /* 0x000fe20004800000 */
[----:B----4-:R-:W-:Y:S01]  /*5830*/  FMUL.FTZ R5, R50, c[0x0][0x2ec] ;  /* 0x0000bb0032057a20 */ /* 0x010fe20000410000 */
[----:B------:R-:W-:-:S02]  /*5840*/  FSEL R221, R67, -INF , !P0 ;  /* 0xff80000043dd7808 */ /* 0x000fc40004000000 */
[----:B------:R-:W-:-:S03]  /*5850*/  FSEL R250, R63, -INF , !P4 ;  /* 0xff8000003ffa7808 */ /* 0x000fc60006000000 */
[----:B------:R4:W5:Y:S01]  /*5860*/  MUFU.TANH R45, R5 ;  /* 0x00000005002d7308 */ /* 0x0009620000002400 */
[----:B------:R-:W-:Y:S02]  /*5870*/  FSEL R223, R106, -INF , !P2 ;  /* 0xff8000006adf7808 */ /* 0x000fe40005000000 */
[----:B------:R-:W-:Y:S02]  /*5880*/  FSEL R222, R83, -INF , !P6 ;  /* 0xff80000053de7808 */ /* 0x000fe40007000000 */
[----:B------:R-:W-:-:S03]  /*5890*/  FSEL R245, R66, -INF , !P3 ;  /* 0xff80000042f57808 */ /* 0x000fc60005800000 */
[----:B------:R-:W-:Y:S01]  /*58a0*/  MUFU.TANH R30, R30 ;  /* 0x0000001e001e7308 */ /* 0x000fe20000002400 */
[----:B-1----:R-:W-:Y:S02]  /*58b0*/  FSEL R7, R107, -INF , !P5 ;  /* 0xff8000006b077808 */ /* 0x002fe40006800000 */
[----:B------:R-:W-:Y:S01]  /*58c0*/  ISETP.GE.AND P5, PT, R3, R11, PT ;  /* 0x0000000b0300720c */ /* 0x000fe20003fa6270 */
[----:B----4-:R-:W-:Y:S01]  /*58d0*/  FMUL.FTZ R5, R20, c[0x0][0x2ec] ;  /* 0x0000bb0014057a20 */ /* 0x010fe20000410000 */
[----:B------:R-:W-:Y:S01]  /*58e0*/  IADD3 R3, R2, 0x60, RZ ;  /* 0x0000006002037810 */ /* 0x000fe20007ffe0ff */
[----:B------:R1:W-:Y:S01]  /*58f0*/  STL [R1+0x4], R7 ;  /* 0x0000040701007387 */ /* 0x0003e20000100800 */
[----:B------:R-:W-:Y:S01]  /*5900*/  FSEL R218, R81, -INF , !P5 ;  /* 0xff80000051da7808 */ /* 0x000fe20006800000 */
[----:B------:R4:W1:Y:S01]  /*5910*/  MUFU.TANH R17, R5 ;  /* 0x0000000500117308 */ /* 0x0008620000002400 */
[C---:B------:R-:W-:Y:S02]  /*5920*/  ISETP.GE.AND P1, PT, R3.reuse, R8, PT ;  /* 0x000000080300720c */ /* 0x040fe40003f26270 */
[----:B------:R-:W-:-:S02]  /*5930*/  ISETP.GE.AND P0, PT, R3, R9, PT ;  /* 0x000000090300720c */ /* 0x000fc40003f06270 */
[C---:B------:R-:W-:Y:S02]  /*5940*/  ISETP.GE.AND P4, PT, R3.reuse, R11, PT ;  /* 0x0000000b0300720c */ /* 0x040fe40003f86270 */
[----:B------:R-:W-:Y:S01]  /*5950*/  ISETP.GE.AND P2, PT, R3, R10, PT ;  /* 0x0000000a0300720c */ /* 0x000fe20003f46270 */
[----:B------:R-:W-:Y:S01]  /*5960*/  MUFU.TANH R24, R24 ;  /* 0x0000001800187308 */ /* 0x000fe20000002400 */
[----:B------:R-:W-:Y:S02]  /*5970*/  IADD3 R3, R2, 0x61, RZ ;  /* 0x0000006102037810 */ /* 0x000fe40007ffe0ff */
[----:B------:R-:W-:Y:S02]  /*5980*/  FSEL R213, R62, -INF , !P1 ;  /* 0xff8000003ed57808 */ /* 0x000fe40004800000 */
[C---:B------:R-:W-:Y:S02]  /*5990*/  ISETP.GE.AND P6, PT, R3.reuse, R8, PT ;  /* 0x000000080300720c */ /* 0x040fe40003fc6270 */
[----:B------:R-:W-:Y:S01]  /*59a0*/  ISETP.GE.AND P5, PT, R3, R9, PT ;  /* 0x000000090300720c */ /* 0x000fe20003fa6270 */
[----:B----4-:R-:W-:Y:S01]  /*59b0*/  FMUL.FTZ R5, R21, c[0x0][0x2ec] ;  /* 0x0000bb0015057a20 */ /* 0x010fe20000410000 */
[C---:B------:R-:W-:Y:S01]  /*59c0*/  ISETP.GE.AND P3, PT, R3.reuse, R11, PT ;  /* 0x0000000b0300720c */ /* 0x040fe20003f66270 */
[----:B------:R-:W-:Y:S01]  /*59d0*/  MUFU.TANH R26, R26 ;  /* 0x0000001a001a7308 */ /* 0x000fe20000002400 */
[----:B------:R-:W-:-:S02]  /*59e0*/  ISETP.GE.AND P1, PT, R3, R10, PT ;  /* 0x0000000a0300720c */ /* 0x000fc40003f26270 */
[----:B------:R-:W-:Y:S02]  /*59f0*/  IADD3 R3, R2, 0x68, RZ ;  /* 0x0000006802037810 */ /* 0x000fe40007ffe0ff */
[----:B------:R-:W-:Y:S01]  /*5a00*/  FSEL R216, R61, -INF , !P0 ;  /* 0xff8000003dd87808 */ /* 0x000fe20004000000 */
[----:B-1----:R-:W-:Y:S01]  /*5a10*/  FMUL.FTZ R7, R43, c[0x0][0x2ec] ;  /* 0x0000bb002b077a20 */ /* 0x002fe20000410000 */
[----:B------:R-:W-:Y:S01]  /*5a20*/  FSEL R220, R59, -INF , !P4 ;  /* 0xff8000003bdc7808 */ /* 0x000fe20006000000 */
[----:B------:R1:W-:Y:S01]  /*5a30*/  MUFU.TANH R16, R5 ;  /* 0x0000000500107308 */ /* 0x0003e20000002400 */
[----:B------:R-:W-:Y:S02]  /*5a40*/  FSEL R248, R56, -INF , !P2 ;  /* 0xff80000038f87808 */ /* 0x000fe40005000000 */
[----:B------:R-:W-:Y:S02]  /*5a50*/  FSEL R202, R65, -INF , !P6 ;  /* 0xff80000041ca7808 */ /* 0x000fe40007000000 */
[----:B------:R-:W-:-:S02]  /*5a60*/  ISETP.GE.AND P0, PT, R3, R8, PT ;  /* 0x000000080300720c */ /* 0x000fc40003f06270 */
[C---:B------:R-:W-:Y:S01]  /*5a70*/  ISETP.GE.AND P4, PT, R3.reuse, R9, PT ;  /* 0x000000090300720c */ /* 0x040fe20003f86270 */
[----:B------:R-:W-:Y:S01]  /*5a80*/  MUFU.TANH R7, R7 ;  /* 0x0000000700077308 */ /* 0x000fe20000002400 */
[C---:B------:R-:W-:Y:S02]  /*5a90*/  ISETP.GE.AND P2, PT, R3.reuse, R11, PT ;  /* 0x0000000b0300720c */ /* 0x040fe40003f46270 */
[-C--:B------:R-:W-:Y:S02]  /*5aa0*/  ISETP.GE.AND P6, PT, R3, R10.reuse, PT ;  /* 0x0000000a0300720c */ /* 0x080fe40003fc6270 */
[----:B------:R-:W-:Y:S02]  /*5ab0*/  IADD3 R3, R2, 0x69, RZ ;  /* 0x0000006902037810 */ /* 0x000fe40007ffe0ff */
[----:B---3--:R-:W-:Y:S01]  /*5ac0*/  FSEL R195, R52, -INF , !P0 ;  /* 0xff80000034c37808 */ /* 0x008fe20004000000 */
[----:B-1----:R-:W-:Y:S01]  /*5ad0*/  FMUL.FTZ R5, R22, c[0x0][0x2ec] ;  /* 0x0000bb0016057a20 */ /* 0x002fe20000410000 */
[----:B------:R-:W-:Y:S01]  /*5ae0*/  ISETP.GE.AND P0, PT, R3, R10, PT ;  /* 0x0000000a0300720c */ /* 0x000fe20003f06270 */
[----:B------:R-:W-:Y:S01]  /*5af0*/  MUFU.TANH R29, R29 ;  /* 0x0000001d001d7308 */ /* 0x000fe20000002400 */
[----:B------:R-:W-:-:S02]  /*5b00*/  FSEL R209, R60, -INF , !P5 ;  /* 0xff8000003cd17808 */ /* 0x000fc40006800000 */
[----:B--2---:R-:W-:Y:S02]  /*5b10*/  FSEL R214, R44, -INF , !P0 ;  /* 0xff8000002cd67808 */ /* 0x004fe40004000000 */
[----:B------:R-:W-:Y:S02]  /*5b20*/  FSEL R215, R58, -INF , !P3 ;  /* 0xff8000003ad77808 */ /* 0x000fe40005800000 */
[----:B------:R-:W-:Y:S01]  /*5b30*/  FSEL R244, R57, -INF , !P1 ;  /* 0xff80000039f47808 */ /* 0x000fe20004800000 */
[----:B------:R1:W2:Y:S01]  /*5b40*/  MUFU.TANH R13, R5 ;  /* 0x00000005000d7308 */ /* 0x0002a20000002400 */
[C---:B------:R-:W-:Y:S02]  /*5b50*/  ISETP.GE.AND P5, PT, R3.reuse, R8, PT ;  /* 0x000000080300720c */ /* 0x040fe40003fa6270 */
[C---:B------:R-:W-:Y:S02]  /*5b60*/  ISETP.GE.AND P3, PT, R3.reuse, R9, PT ;  /* 0x000000090300720c */ /* 0x040fe40003f66270 */
[----:B------:R-:W-:-:S02]  /*5b70*/  ISETP.GE.AND P1, PT, R3, R11, PT ;  /* 0x0000000b0300720c */ /* 0x000fc40003f26270 */
[----:B------:R-:W-:Y:S01]  /*5b80*/  IADD3 R3, R2, 0x70, RZ ;  /* 0x0000007002037810 */ /* 0x000fe20007ffe0ff */
[----:B------:R-:W-:Y:S01]  /*5b90*/  MUFU.TANH R31, R31 ;  /* 0x0000001f001f7308 */ /* 0x000fe20000002400 */
[----:B------:R-:W-:Y:S02]  /*5ba0*/  FSEL R196, R54, -INF , !P4 ;  /* 0xff80000036c47808 */ /* 0x000fe40006000000 */
[----:B------:R-:W-:Y:S02]  /*5bb0*/  FSEL R217, R47, -INF , !P2 ;  /* 0xff8000002fd97808 */ /* 0x000fe40005000000 */
[----:B-----5:R-:W-:Y:S02]  /*5bc0*/  FSEL R219, R45, -INF , !P6 ;  /* 0xff8000002ddb7808 */ /* 0x020fe40007000000 */
[----:B------:R-:W-:Y:S01]  /*5bd0*/  FSEL R184, R55, -INF , !P5 ;  /* 0xff80000037b87808 */ /* 0x000fe20006800000 */
[----:B-1----:R-:W-:Y:S01]  /*5be0*/  FMUL.FTZ R5, R42, c[0x0][0x2ec] ;  /* 0x0000bb002a057a20 */ /* 0x002fe20000410000 */
[C---:B------:R-:W-:Y:S01]  /*5bf0*/  ISETP.GE.AND P4, PT, R3.reuse, R8, PT ;  /* 0x000000080300720c */ /* 0x040fe20003f86270 */
[----:B------:R-:W-:Y:S01]  /*5c00*/  MUFU.TANH R25, R25 ;  /* 0x0000001900197308 */ /* 0x000fe20000002400 */
[----:B------:R-:W-:-:S02]  /*5c10*/  ISETP.GE.AND P2, PT, R3, R9, PT ;  /* 0x000000090300720c */ /* 0x000fc40003f46270 */
[C---:B------:R-:W-:Y:S02]  /*5c20*/  ISETP.GE.AND P6, PT, R3.reuse, R11, PT ;  /* 0x0000000b0300720c */ /* 0x040fe40003fc6270 */
[----:B------:R-:W-:Y:S02]  /*5c30*/  ISETP.GE.AND P5, PT, R3, R10, PT ;  /* 0x0000000a0300720c */ /* 0x000fe40003fa6270 */
[----:B------:R-:W-:Y:S01]  /*5c40*/  IADD3 R3, R2, 0x78, RZ ;  /* 0x0000007802037810 */ /* 0x000fe20007ffe0ff */
[----:B------:R1:W3:Y:S01]  /*5c50*/  MUFU.TANH R12, R5 ;  /* 0x00000005000c7308 */ /* 0x0002e20000002400 */
[----:B------:R-:W-:Y:S02]  /*5c60*/  FSEL R190, R53, -INF , !P3 ;  /* 0xff80000035be7808 */ /* 0x000fe40005800000 */
[----:B------:R-:W-:Y:S02]  /*5c70*/  FSEL R211, R46, -INF , !P1 ;  /* 0xff8000002ed37808 */ /* 0x000fe40004800000 */
[----:B------:R-:W-:-:S02]  /*5c80*/  FSEL R179, R17, -INF , !P4 ;  /* 0xff80000011b37808 */ /* 0x000fc40006000000 */
[----:B--2---:R-:W-:Y:S01]  /*5c90*/  FSEL R185, R13, -INF , !P2 ;  /* 0xff8000000db97808 */ /* 0x004fe20005000000 */
[----:B------:R-:W2:Y:S01]  /*5ca0*/  MUFU.TANH R27, R27 ;  /* 0x0000001b001b7308 */ /* 0x000ea20000002400 */
[----:B------:R-:W-:Y:S01]  /*5cb0*/  BAR.SYNC.DEFER_BLOCKING 0x0 ;  /* 0x0000000000007b1d */ /* 0x000fe20000010000 */
[----:B------:R-:W-:Y:S02]  /*5cc0*/  ISETP.GE.AND P2, PT, R3, R8, PT ;  /* 0x000000080300720c */ /* 0x000fe40003f46270 */
[----:B------:R-:W-:Y:S02]  /*5cd0*/  FSEL R205, R40, -INF , !P6 ;  /* 0xff80000028cd7808 */ /* 0x000fe40007000000 */
[----:B------:R-:W-:Y:S02]  /*5ce0*/  FSEL R141, R28, -INF , !P2 ;  /* 0xff8000001c8d7808 */ /* 0x000fe40005000000 */
[----:B-1----:R-:W-:Y:S02]  /*5cf0*/  IADD3 R5, R2, 0x71, RZ ;  /* 0x0000007102057810 */ /* 0x002fe40007ffe0ff */
[----:B---3--:R-:W-:-:S02]  /*5d00*/  FSEL R210, R12, -INF , !P5 ;  /* 0xff8000000cd27808 */ /* 0x008fc40006800000 */
[C---:B------:R-:W-:Y:S02]  /*5d10*/  ISETP.GE.AND P0, PT, R5.reuse, R11, PT ;  /* 0x0000000b0500720c */ /* 0x040fe40003f06270 */
[----:B------:R-:W-:Y:S02]  /*5d20*/  ISETP.GE.AND P3, PT, R5, R8, PT ;  /* 0x000000080500720c */ /* 0x000fe40003f66270 */
[----:B------:R-:W-:Y:S02]  /*5d30*/  FSEL R198, R41, -INF , !P0 ;  /* 0xff80000029c67808 */ /* 0x000fe40004000000 */
[-C--:B------:R-:W-:Y:S02]  /*5d40*/  ISETP.GE.AND P0, PT, R2, R9.reuse, PT ;  /* 0x000000090200720c */ /* 0x080fe40003f06270 */
[----:B------:R-:W-:Y:S02]  /*5d50*/  ISETP.GE.AND P1, PT, R5, R9, PT ;  /* 0x000000090500720c */ /* 0x000fe40003f26270 */
[----:B------:R-:W-:-:S02]  /*5d60*/  FSEL R75, R227, -INF , !P0 ;  /* 0xff800000e34b7808 */ /* 0x000fc40004000000 */
[----:B------:R-:W-:Y:S02]  /*5d70*/  PLOP3.LUT P0, PT, PT, PT, UP0, 0x80, 0x0 ;  /* 0x000000000000781c */ /* 0x000fe40003f0f008 */
[----:B------:R-:W-:Y:S02]  /*5d80*/  ISETP.GE.AND P4, PT, R5, R10, PT ;  /* 0x0000000a0500720c */ /* 0x000fe40003f86270 */
[----:B------:R-:W-:Y:S02]  /*5d90*/  FSEL R143, R16, -INF , !P3 ;  /* 0xff800000108f7808 */ /* 0x000fe40005800000 */
[----:B------:R-:W-:Y:S02]  /*5da0*/  FSEL R180, R23, -INF , !P1 ;  /* 0xff80000017b47808 */ /* 0x000fe40004800000 */
[----:B------:R-:W-:Y:S02]  /*5db0*/  FSEL R203, R7, -INF , !P4 ;  /* 0xff80000007cb7808 */ /* 0x000fe40006000000 */
[----:B------:R-:W-:-:S02]  /*5dc0*/  ISETP.GE.AND P6, PT, R3, R9, PT ;  /* 0x000000090300720c */ /* 0x000fc40003fc6270 */
[CC--:B------:R-:W-:Y:S02]  /*5dd0*/  ISETP.GE.AND P5, PT, R3.reuse, R11.reuse, PT ;  /* 0x0000000b0300720c */ /* 0x0c0fe40003fa6270 */
[----:B------:R-:W-:Y:S02]  /*5de0*/  ISETP.GE.AND P3, PT, R3, R10, PT ;  /* 0x0000000a0300720c */ /* 0x000fe40003f66270 */
[C---:B------:R-:W-:Y:S02]  /*5df0*/  ISETP.GE.AND P1, PT, R2.reuse, R8, PT ;  /* 0x000000080200720c */ /* 0x040fe40003f26270 */
[C---:B------:R-:W-:Y:S02]  /*5e00*/  ISETP.GE.AND P4, PT, R2.reuse, R11, PT ;  /* 0x0000000b0200720c */ /* 0x040fe40003f86270 */
[C---:B------:R-:W-:Y:S02]  /*5e10*/  ISETP.GE.AND P2, PT, R2.reuse, R10, PT ;  /* 0x0000000a0200720c */ /* 0x040fe40003f46270 */
[----:B------:R-:W-:-:S02]  /*5e20*/  IADD3 R2, R2, 0x79, RZ ;  /* 0x0000007902027810 */ /* 0x000fc40007ffe0ff */
        /* <DEDUP_REMOVED lines=8> */
[----:B------:R-:W-:Y:S02]  /*5eb0*/  FSEL R34, R226, -INF , !P4 ;  /* 0xff800000e2227808 */ /* 0x000fe40006000000 */
[----:B------:R-:W-:Y:S02]  /*5ec0*/  FSEL R35, R225, -INF , !P2 ;  /* 0xff800000e1237808 */ /* 0x000fe40005000000 */
[----:B------:R-:W-:Y:S02]  /*5ed0*/  FSEL R140, R29, -INF , !P6 ;  /* 0xff8000001d8c7808 */ /* 0x000fe40007000000 */
[----:B------:R-:W-:-:S02]  /*5ee0*/  FSEL R142, R31, -INF , !P5 ;  /* 0xff8000001f8e7808 */ /* 0x000fc40006800000 */
[----:B------:R-:W-:Y:S02]  /*5ef0*/  FSEL R187, R25, -INF , !P3 ;  /* 0xff80000019bb7808 */ /* 0x000fe40005800000 */
[----:B--2---:R-:W-:Y:S01]  /*5f00*/  FSEL R193, R27, -INF , !P1 ;  /* 0xff8000001bc17808 */ /* 0x004fe20004800000 */
[----:B------:R-:W-:Y:S05]  /*5f10*/  @!P0 BRA `(.L_x_261) ;  /* 0x000006b000008947 */ /* 0x000fea0003800000 */
[----:B------:R-:W2:Y:S04]  /*5f20*/  LDL.64 R88, [R1+0xc8] ;  /* 0x0000c80001587983 */ /* 0x000ea80000100a00 */
[----:B------:R-:W3:Y:S01]  /*5f30*/  LDL.64 R90, [R1+0xd0] ;  /* 0x0000d000015a7983 */ /* 0x000ee20000100a00 */
        /* <DEDUP_REMOVED lines=10> */
[----:B------:R-:W-:Y:S01]  /*5fe0*/  IMAD.U32 R21, RZ, RZ, UR4 ;  /* 0x00000004ff157e24 */ /* 0x000fe2000f8e00ff */
[----:B--2---:R-:W-:Y:S01]  /*5ff0*/  ISETP.GE.AND P1, PT, R88, c[0x0][0x220], PT ;  /* 0x0000880058007a0c */ /* 0x004fe20003f26270 */
[----:B---3--:R-:W-:-:S05]  /*6000*/  IMAD.WIDE.U32 R12, R12, UR9, R90 ;  /* 0x000000090c0c7c25 */ /* 0x008fca000f8e005a */
[----:B------:R-:W-:-:S07]  /*6010*/  IADD3 R3, R13, UR5, RZ ;  /* 0x000000050d037c10 */ /* 0x000fce000fffe0ff */
        /* <DEDUP_REMOVED lines=89> */
.L_x_263:
[----:B------:R-:W-:Y:S05]  /*65b0*/  BSYNC B0 ;  /* 0x0000000000007941 */ /* 0x000fea0003800000 */
.L_x_262:
[----:B------:R-:W0:Y:S02]  /*65c0*/  LDGDEPBAR ;  /* 0x00000000000079af */ /* 0x000e240000000000 */
.L_x_261:
        /* <DEDUP_REMOVED lines=65> */
[----:B---3--:R-:W3:Y:S01]  /*69e0*/  LDL.LU R220, [R1+0x4] ;  /* 0x0000040001dc7983 */ /* 0x008ee20000300800 */
[----:B------:R-:W-:Y:S02]  /*69f0*/  FMNMX.FTZ R2, R48, R2, !PT ;  /* 0x0000000230027209 */ /* 0x000fe40007810000 */
[----:B------:R-:W-:Y:S01]  /*6a00*/  FMNMX.FTZ R72, R215, R72, !PT ;  /* 0x00000048d7487209 */ /* 0x000fe20007810000 */
[----:B------:R-:W-:Y:S01]  /*6a10*/  STL [R1+0x150], R215 ;  /* 0x000150d701007387 */ /* 0x000fe20000100800 */
[----:B------:R-:W-:Y:S02]  /*6a20*/  SHF.L.U32 R225, R6, 0x1, RZ ;  /* 0x0000000106e17819 */ /* 0x000fe400000006ff */
[----:B------:R-:W-:Y:S01]  /*6a30*/  FMNMX.FTZ R72, R217, R72, !PT ;  /* 0x00000048d9487209 */ /* 0x000fe20007810000 */
[----:B------:R-:W-:Y:S01]  /*6a40*/  STL [R1+0x154], R217 ;  /* 0x000154d901007387 */ /* 0x000fe20000100800 */
[----:B------:R-:W-:Y:S01]  /*6a50*/  LEA R226, R4, R225, 0x1 ;  /* 0x000000e104e27211 */ /* 0x000fe200078e08ff */
[C---:B------:R-:W-:Y:S01]  /*6a60*/  IMAD R228, R0.reuse, 0x2, R225 ;  /* 0x0000000200e47824 */ /* 0x040fe200078e02e1 */
[----:B------:R-:W-:Y:S01]  /*6a70*/  FMNMX.FTZ R72, R211, R72, !PT ;  /* 0x00000048d3487209 */ /* 0x000fe20007810000 */
[----:B------:R-:W-:Y:S02]  /*6a80*/  LDSM.16.MT88.4 R48, [R225+0x8000] ;  /* 0x00800000e130783b */ /* 0x000fe40000004200 */
[----:B------:R-:W-:Y:S01]  /*6a90*/  IMAD R227, R0, 0x2, R226 ;  /* 0x0000000200e37824 */ /* 0x000fe200078e02e2 */
[----:B------:R-:W-:Y:S01]  /*6aa0*/  FMNMX.FTZ R72, R205, R72, !PT ;  /* 0x00000048cd487209 */ /* 0x000fe20007810000 */
[----:B------:R-:W-:Y:S03]  /*6ab0*/  LDSM.16.MT88.4 R52, [R228+0x8000] ;  /* 0x00800000e434783b */ /* 0x000fe60000004200 */
[----:B------:R-:W-:Y:S01]  /*6ac0*/  FMNMX.FTZ R72, R198, R72, !PT ;  /* 0x00000048c6487209 */ /* 0x000fe20007810000 */
[----:B------:R-:W-:Y:S03]  /*6ad0*/  LDSM.16.MT88.4 R56, [R226+0x8000] ;  /* 0x00800000e238783b */ /* 0x000fe60000004200 */
[----:B------:R-:W-:Y:S01]  /*6ae0*/  FMNMX.FTZ R72, R192, R72, !PT ;  /* 0x00000048c0487209 */ /* 0x000fe20007810000 */
[----:B------:R-:W-:Y:S03]  /*6af0*/  LDSM.16.MT88.4 R60, [R225+0x8800] ;  /* 0x00880000e13c783b */ /* 0x000fe60000004200 */
[----:B------:R-:W-:Y:S01]  /*6b00*/  FMNMX.FTZ R72, R187, R72, !PT ;  /* 0x00000048bb487209 */ /* 0x000fe20007810000 */
[----:B------:R-:W-:Y:S04]  /*6b10*/  LDSM.16.MT88.4 R68, [R226+0x8800] ;  /* 0x00880000e244783b */ /* 0x000fe80000004200 */
[----:B------:R-:W4:Y:S04]  /*6b20*/  SHFL.BFLY PT, R5, R72, 0x2, 0x1f ;  /* 0x0c401f0048057f89 */ /* 0x000f2800000e0000 */
[----:B------:R-:W-:Y:S01]  /*6b30*/  LDSM.16.MT88.4 R84, [R227+0x8800] ;  /* 0x00880000e354783b */ /* 0x000fe20000004200 */
[----:B----4-:R-:W-:-:S05]  /*6b40*/  FMNMX.FTZ R72, R72, R5, !PT ;  /* 0x0000000548487209 */ /* 0x010fca0007810000 */
[----:B------:R-:W4:Y:S02]  /*6b50*/  SHFL.BFLY PT, R5, R72, 0x1, 0x1f ;  /* 0x0c201f0048057f89 */ /* 0x000f2400000e0000 */
[----:B----4-:R-:W-:-:S04]  /*6b60*/  FMNMX.FTZ R72, R72, R5, !PT ;  /* 0x0000000548487209 */ /* 0x010fc80007810000 */
[C---:B------:R-:W-:Y:S01]  /*6b70*/  FSETP.NEU.FTZ.AND P1, PT, R72.reuse, -INF , PT ;  /* 0xff8000004800780b */ /* 0x040fe20003f3d000 */
[----:B------:R-:W-:Y:S01]  /*6b80*/  FMUL.FTZ R7, R72, c[0x0][0x23c] ;  /* 0x00008f0048077a20 */ /* 0x000fe20000410000 */
[----:B------:R-:W-:Y:S04]  /*6b90*/  STL [R1+0x140], R72 ;  /* 0x0001404801007387 */ /* 0x000fe80000100800 */
[----:B------:R-:W-:Y:S02]  /*6ba0*/  FSEL R7, R7, RZ, P1 ;  /* 0x000000ff07077208 */ /* 0x000fe40000800000 */
        /* <DEDUP_REMOVED lines=11> */
[----:B------:R-:W3:Y:S02]  /*6c60*/  SHFL.BFLY PT, R3, R2, 0x2, 0x1f ;  /* 0x0c401f0002037f89 */ /* 0x000ee400000e0000 */
[----:B---3--:R-:W-:Y:S01]  /*6c70*/  FMNMX.FTZ R2, R2, R3, !PT ;  /* 0x0000000302027209 */ /* 0x008fe20007810000 */
[----:B------:R-:W-:-:S04]  /*6c80*/  FFMA.FTZ R3, R34, c[0x0][0x23c], -R7 ;  /* 0x00008f0022037a23 */ /* 0x000fc80000010807 */
[----:B--2---:R-:W2:Y:S01]  /*6c90*/  SHFL.BFLY PT, R12, R2, 0x1, 0x1f ;  /* 0x0c201f00020c7f89 */ /* 0x004ea200000e0000 */
[----:B------:R-:W3:Y:S03]  /*6ca0*/  MUFU.EX2 R9, R3 ;  /* 0x0000000300097308 */ /* 0x000ee60000000800 */
[----:B---3--:R-:W-:Y:S01]  /*6cb0*/  STL [R1+0xa8], R9 ;  /* 0x0000a80901007387 */ /* 0x008fe20000100800 */
[----:B--2---:R-:W-:Y:S01]  /*6cc0*/  FMNMX.FTZ R3, R2, R12, !PT ;  /* 0x0000000c02037209 */ /* 0x004fe20007810000 */
[----:B------:R-:W-:-:S03]  /*6cd0*/  FFMA.FTZ R2, R77, c[0x0][0x23c], -R7 ;  /* 0x00008f004d027a23 */ /* 0x000fc60000010807 */
[C---:B------:R-:W-:Y:S01]  /*6ce0*/  FSETP.NEU.FTZ.AND P1, PT, R3.reuse, -INF , PT ;  /* 0xff8000000300780b */ /* 0x040fe20003f3d000 */
[----:B------:R2:W3:Y:S01]  /*6cf0*/  MUFU.EX2 R10, R2 ;  /* 0x00000002000a7308 */ /* 0x0004e20000000800 */
[----:B------:R-:W-:-:S05]  /*6d00*/  FMUL.FTZ R5, R3, c[0x0][0x23c] ;  /* 0x00008f0003057a20 */ /* 0x000fca0000410000 */
[----:B------:R-:W-:-:S05]  /*6d10*/  FSEL R5, R5, RZ, P1 ;  /* 0x000000ff05057208 */ /* 0x000fca0000800000 */
[----:B------:R-:W-:Y:S02]  /*6d20*/  FFMA.FTZ R0, R80, c[0x0][0x23c], -R5 ;  /* 0x00008f0050007a23 */ /* 0x000fe40000010805 */
[----:B------:R-:W4:Y:S02]  /*6d30*/  LDSM.16.MT88.4 R80, [R227+0x8000] ;  /* 0x00800000e350783b */ /* 0x000f240000004200 */
[----:B------:R1:W-:Y:S01]  /*6d40*/  MUFU.EX2 R8, R0 ;  /* 0x0000000000087308 */ /* 0x0003e20000000800 */
[----:B--2---:R-:W-:Y:S01]  /*6d50*/  FFMA.FTZ R2, R78, c[0x0][0x23c], -R7 ;  /* 0x00008f004e027a23 */ /* 0x004fe20000010807 */
[----:B---3--:R-:W-:Y:S01]  /*6d60*/  STL [R1+0xa4], R10 ;  /* 0x0000a40a01007387 */ /* 0x008fe20000100800 */
[----:B------:R-:W-:-:S03]  /*6d70*/  F2FP.PACK_AB R12, R10, R9 ;  /* 0x000000090a0c723e */ /* 0x000fc600000000ff */
[----:B------:R-:W-:Y:S02]  /*6d80*/  STL [R1+0x144], R3 ;  /* 0x0001440301007387 */ /* 0x000fe40000100800 */
[----:B------:R2:W-:Y:S02]  /*6d90*/  MUFU.EX2 R224, R2 ;  /* 0x0000000200e07308 */ /* 0x0005e40000000800 */
[----:B------:R-:W3:Y:S04]  /*6da0*/  LDL.LU R218, [R1+0x8] ;  /* 0x0000080001da7983 */ /* 0x000ee80000300800 */
[----:B------:R-:W4:Y:S01]  /*6db0*/  LDL.LU R217, [R1+0x10] ;  /* 0x0000100001d97983 */ /* 0x000f220000300800 */
[----:B-1----:R-:W-:-:S03]  /*6dc0*/  FFMA.FTZ R0, R97, c[0x0][0x23c], -R7 ;  /* 0x00008f0061007a23 */ /* 0x002fc60000010807 */
[----:B------:R-:W4:Y:S01]  /*6dd0*/  LDL.LU R215, [R1] ;  /* 0x0000000001d77983 */ /* 0x000f220000300800 */
[----:B------:R1:W-:Y:S01]  /*6de0*/  MUFU.EX2 R72, R0 ;  /* 0x0000000000487308 */ /* 0x0003e20000000800 */
[----:B--2---:R-:W-:-:S07]  /*6df0*/  FFMA.FTZ R2, R76, c[0x0][0x23c], -R7 ;  /* 0x00008f004c027a23 */ /* 0x004fce0000010807 */
[----:B------:R2:W2:Y:S01]  /*6e00*/  MUFU.EX2 R147, R2 ;  /* 0x0000000200937308 */ /* 0x0004a20000000800 */
[----:B-1----:R-:W-:-:S07]  /*6e10*/  FFMA.FTZ R0, R98, c[0x0][0x23c], -R7 ;  /* 0x00008f0062007a23 */ /* 0x002fce0000010807 */
[----:B------:R1:W-:Y:S01]  /*6e20*/  MUFU.EX2 R145, R0 ;  /* 0x0000000000917308 */ /* 0x0003e20000000800 */
[----:B--2---:R-:W-:-:S07]  /*6e30*/  FFMA.FTZ R2, R35, c[0x0][0x23c], -R5 ;  /* 0x00008f0023027a23 */ /* 0x004fce0000010805 */
[----:B------:R2:W-:Y:S01]  /*6e40*/  MUFU.EX2 R232, R2 ;  /* 0x0000000200e87308 */ /* 0x0005e20000000800 */
[----:B-1----:R-:W-:-:S07]  /*6e50*/  FFMA.FTZ R0, R96, c[0x0][0x23c], -R7 ;  /* 0x00008f0060007a23 */ /* 0x002fce0000010807 */
[----:B------:R1:W-:Y:S01]  /*6e60*/  MUFU.EX2 R240, R0 ;  /* 0x0000000000f07308 */ /* 0x0003e20000000800 */
[----:B--2---:R-:W-:-:S07]  /*6e70*/  FFMA.FTZ R2, R79, c[0x0][0x23c], -R5 ;  /* 0x00008f004f027a23 */ /* 0x004fce0000010805 */
[----:B------:R2:W2:Y:S01]  /*6e80*/  MUFU.EX2 R230, R2 ;  /* 0x0000000200e67308 */ /* 0x0004a20000000800 */
[----:B-1----:R-:W-:Y:S02]  /*6e90*/  FFMA.FTZ R0, R64, c[0x0][0x23c], -R7 ;  /* 0x00008f0040007a23 */ /* 0x002fe40000010807 */
[----:B------:R-:W-:Y:S05]  /*6ea0*/  LDSM.16.MT88.4 R64, [R228+0x8800] ;  /* 0x00880000e440783b */ /* 0x000fea0000004200 */
[----:B------:R1:W-:Y:S01]  /*6eb0*/  MUFU.EX2 R237, R0 ;  /* 0x0000000000ed7308 */ /* 0x0003e20000000800 */
[----:B--2---:R-:W-:-:S07]  /*6ec0*/  FFMA.FTZ R2, R99, c[0x0][0x23c], -R5 ;  /* 0x00008f0063027a23 */ /* 0x004fce0000010805 */
[----:B------:R-:W2:Y:S01]  /*6ed0*/  MUFU.EX2 R11, R2 ;  /* 0x00000002000b7308 */ /* 0x000ea20000000800 */
[----:B-1----:R-:W-:-:S07]  /*6ee0*/  FFMA.FTZ R0, R100, c[0x0][0x23c], -R5 ;  /* 0x00008f0064007a23 */ /* 0x002fce0000010805 */
[----:B------:R1:W-:Y:S02]  /*6ef0*/  MUFU.EX2 R243, R0 ;  /* 0x0000000000f37308 */ /* 0x0003e40000000800 */
[----:B-1----:R-:W-:-:S06]  /*6f00*/  FFMA.FTZ R0, R103, c[0x0][0x23c], -R5 ;  /* 0x00008f0067007a23 */ /* 0x002fcc0000010805 */
[----:B------:R1:W1:Y:S02]  /*6f10*/  MUFU.EX2 R146, R0 ;  /* 0x0000000000927308 */ /* 0x0002640000000800 */
[----:B-1----:R-:W-:-:S06]  /*6f20*/  FFMA.FTZ R0, R102, c[0x0][0x23c], -R5 ;  /* 0x00008f0066007a23 */ /* 0x002fcc0000010805 */
[----:B------:R1:W-:Y:S02]  /*6f30*/  MUFU.EX2 R239, R0 ;  /* 0x0000000000ef7308 */ /* 0x0003e40000000800 */
[----:B-1----:R-:W-:-:S06]  /*6f40*/  FFMA.FTZ R0, R101, c[0x0][0x23c], -R5 ;  /* 0x00008f0065007a23 */ /* 0x002fcc0000010805 */
[----:B------:R1:W1:Y:S02]  /*6f50*/  MUFU.EX2 R236, R0 ;  /* 0x0000000000ec7308 */ /* 0x0002640000000800 */
[----:B-1----:R-:W-:-:S04]  /*6f60*/  FMNMX.FTZ R0, R73, R133, !PT ;  /* 0x0000008549007209 */ /* 0x002fc80007810000 */
        /* <DEDUP_REMOVED lines=34> */
[----:B---3--:R-:W-:-:S04]  /*7190*/  FMNMX.FTZ R2, R218, R2, !PT ;  /* 0x00000002da027209 */ /* 0x008fc80007810000 */
        /* <DEDUP_REMOVED lines=13> */
[----:B----4-:R-:W-:Y:S02]  /*7270*/  FMNMX.FTZ R2, R217, R0, !PT ;  /* 0x00000000d9027209 */ /* 0x010fe40007810000 */
[----:B------:R-:W-:Y:S02]  /*7280*/  FMNMX.FTZ R0, R140, R4, !PT ;  /* 0x000000048c007209 */ /* 0x000fe40007810000 */
[----:B------:R-:W-:Y:S02]  /*7290*/  F2FP.PACK_AB R14, R147, R224 ;  /* 0x000000e0930e723e */ /* 0x000fe400000000ff */
[----:B------:R-:W-:Y:S02]  /*72a0*/  F2FP.PACK_AB R13, R230, R232 ;  /* 0x000000e8e60d723e */ /* 0x000fe400000000ff */
[----:B--2---:R-:W-:-:S02]  /*72b0*/  F2FP.PACK_AB R15, R8, R11 ;  /* 0x0000000b080f723e */ /* 0x004fc400000000ff */
[----:B------:R-:W-:Y:S01]  /*72c0*/  FMNMX.FTZ R2, R215, R2, !PT ;  /* 0x00000002d7027209 */ /* 0x000fe20007810000 */
[----:B------:R-:W1:Y:S03]  /*72d0*/  SHFL.BFLY PT, R4, R0, 0x2, 0x1f ;  /* 0x0c401f0000047f89 */ /* 0x000e6600000e0000 */
        /* <DEDUP_REMOVED lines=30> */
[----:B------:R-:W1:Y:S01]  /*74c0*/  SHFL.BFLY PT, R12, R0, 0x1, 0x1f ;  /* 0x0c201f00000c7f89 */ /* 0x000e6200000e0000 */
[----:B------:R-:W-:-:S05]  /*74d0*/  FMNMX.FTZ R4, R142, R2, !PT ;  /* 0x000000028e047209 */ /* 0x000fca0007810000 */
[----:B------:R-:W2:Y:S01]  /*74e0*/  SHFL.BFLY PT, R6, R4, 0x2, 0x1f ;  /* 0x0c401f0004067f89 */ /* 0x000ea200000e0000 */
[----:B-1----:R-:W-:-:S04]  /*74f0*/  FMNMX.FTZ R74, R0, R12, !PT ;  /* 0x0000000c004a7209 */ /* 0x002fc80007810000 */
[C---:B------:R-:W-:Y:S01]  /*7500*/  FSETP.NEU.FTZ.AND P1, PT, R74.reuse, -INF , PT ;  /* 0xff8000004a00780b */ /* 0x040fe20003f3d000 */
[----:B------:R-:W-:Y:S01]  /*7510*/  FMUL.FTZ R2, R74, c[0x0][0x23c] ;  /* 0x00008f004a027a20 */ /* 0x000fe20000410000 */
[----:B--2---:R-:W-:-:S04]  /*7520*/  FMNMX.FTZ R0, R4, R6, !PT ;  /* 0x0000000604007209 */ /* 0x004fc80007810000 */
[----:B------:R-:W-:-:S05]  /*7530*/  FSEL R2, R2, RZ, P1 ;  /* 0x000000ff02027208 */ /* 0x000fca0000800000 */
[----:B------:R-:W-:-:S04]  /*7540*/  FFMA.FTZ R4, R73, c[0x0][0x23c], -R2 ;  /* 0x00008f0049047a23 */ /* 0x000fc80000010802 */
[----:B------:R1:W-:Y:S01]  /*7550*/  MUFU.EX2 R3, R4 ;  /* 0x0000000400037308 */ /* 0x0003e20000000800 */
[----:B------:R-:W2:Y:S01]  /*7560*/  SHFL.BFLY PT, R6, R0, 0x1, 0x1f ;  /* 0x0c201f0000067f89 */ /* 0x000ea200000e0000 */
[----:B-1----:R-:W-:-:S06]  /*7570*/  FFMA.FTZ R4, R133, c[0x0][0x23c], -R2 ;  /* 0x00008f0085047a23 */ /* 0x002fcc0000010802 */
[----:B------:R1:W-:Y:S02]  /*7580*/  MUFU.EX2 R133, R4 ;  /* 0x0000000400857308 */ /* 0x0003e40000000800 */
[----:B-1----:R-:W-:-:S06]  /*7590*/  FFMA.FTZ R4, R136, c[0x0][0x23c], -R2 ;  /* 0x00008f0088047a23 */ /* 0x002fcc0000010802 */
[----:B------:R1:W-:Y:S02]  /*75a0*/  MUFU.EX2 R229, R4 ;  /* 0x0000000400e57308 */ /* 0x0003e40000000800 */
[----:B-1----:R-:W-:-:S06]  /*75b0*/  FFMA.FTZ R4, R132, c[0x0][0x23c], -R2 ;  /* 0x00008f0084047a23 */ /* 0x002fcc0000010802 */
[----:B------:R1:W3:Y:S01]  /*75c0*/  MUFU.EX2 R10, R4 ;  /* 0x00000004000a7308 */ /* 0x0002e20000000800 */
[----:B--2---:R-:W-:Y:S01]  /*75d0*/  FMNMX.FTZ R73, R0, R6, !PT ;  /* 0x0000000600497209 */ /* 0x004fe20007810000 */
[----:B-1----:R-:W-:-:S06]  /*75e0*/  FFMA.FTZ R4, R129, c[0x0][0x23c], -R2 ;  /* 0x00008f0081047a23 */ /* 0x002fcc0000010802 */
[----:B------:R1:W2:Y:S01]  /*75f0*/  MUFU.EX2 R9, R4 ;  /* 0x0000000400097308 */ /* 0x0002a20000000800 */
[C---:B------:R-:W-:Y:S01]  /*7600*/  FMUL.FTZ R0, R73.reuse, c[0x0][0x23c] ;  /* 0x00008f0049007a20 */ /* 0x040fe20000410000 */
[----:B------:R-:W-:-:S04]  /*7610*/  FSETP.NEU.FTZ.AND P1, PT, R73, -INF , PT ;  /* 0xff8000004900780b */ /* 0x000fc80003f3d000 */
[----:B------:R-:W-:Y:S01]  /*7620*/  FSEL R0, R0, RZ, P1 ;  /* 0x000000ff00007208 */ /* 0x000fe20000800000 */
[----:B-1----:R-:W-:-:S04]  /*7630*/  FFMA.FTZ R4, R127, c[0x0][0x23c], -R2 ;  /* 0x00008f007f047a23 */ /* 0x002fc80000010802 */
[----:B------:R1:W-:Y:S01]  /*7640*/  MUFU.EX2 R242, R4 ;  /* 0x0000000400f27308 */ /* 0x0003e20000000800 */
[----:B---3--:R-:W-:Y:S01]  /*7650*/  MOV R127, R10 ;  /* 0x0000000a007f7202 */ /* 0x008fe20000000f00 */
[----:B-1----:R-:W-:Y:S02]  /*7660*/  FFMA.FTZ R4, R125, c[0x0][0x23c], -R2 ;  /* 0x00008f007d047a23 */ /* 0x002fe40000010802 */
[----:B--2---:R-:W-:-:S04]  /*7670*/  IMAD.MOV.U32 R125, RZ, RZ, R9 ;  /* 0x000000ffff7d7224 */ /* 0x004fc800078e0009 */
[----:B------:R1:W-:Y:S02]  /*7680*/  MUFU.EX2 R9, R4 ;  /* 0x0000000400097308 */ /* 0x0003e40000000800 */
[----:B-1----:R-:W-:-:S06]  /*7690*/  FFMA.FTZ R4, R124, c[0x0][0x23c], -R2 ;  /* 0x00008f007c047a23 */ /* 0x002fcc0000010802 */
[----:B------:R1:W-:Y:S02]  /*76a0*/  MUFU.EX2 R238, R4 ;  /* 0x0000000400ee7308 */ /* 0x0003e40000000800 */
[----:B-1----:R-:W-:-:S06]  /*76b0*/  FFMA.FTZ R4, R75, c[0x0][0x23c], -R0 ;  /* 0x00008f004b047a23 */ /* 0x002fcc0000010800 */
[----:B------:R1:W-:Y:S02]  /*76c0*/  MUFU.EX2 R10, R4 ;  /* 0x00000004000a7308 */ /* 0x0003e40000000800 */
[----:B-1----:R-:W-:-:S06]  /*76d0*/  FFMA.FTZ R4, R135, c[0x0][0x23c], -R0 ;  /* 0x00008f0087047a23 */ /* 0x002fcc0000010800 */
[----:B------:R1:W-:Y:S01]  /*76e0*/  MUFU.EX2 R124, R4 ;  /* 0x00000004007c7308 */ /* 0x0003e20000000800 */
[----:B------:R-:W-:Y:S01]  /*76f0*/  MOV R75, R3 ;  /* 0x00000003004b7202 */ /* 0x000fe20000000f00 */
[----:B-1----:R-:W-:-:S06]  /*7700*/  FFMA.FTZ R4, R137, c[0x0][0x23c], -R0 ;  /* 0x00008f0089047a23 */ /* 0x002fcc0000010800 */
[----:B------:R1:W2:Y:S02]  /*7710*/  MUFU.EX2 R6, R4 ;  /* 0x0000000400067308 */ /* 0x0002a40000000800 */
[----:B-1----:R-:W-:-:S06]  /*7720*/  FFMA.FTZ R4, R134, c[0x0][0x23c], -R0 ;  /* 0x00008f0086047a23 */ /* 0x002fcc0000010800 */
[----:B------:R1:W3:Y:S02]  /*7730*/  MUFU.EX2 R144, R4 ;  /* 0x0000000400907308 */ /* 0x0002e40000000800 */
[----:B-1----:R-:W-:-:S06]  /*7740*/  FFMA.FTZ R4, R131, c[0x0][0x23c], -R0 ;  /* 0x00008f0083047a23 */ /* 0x002fcc0000010800 */
[----:B------:R1:W-:Y:S02]  /*7750*/  MUFU.EX2 R3, R4 ;  /* 0x0000000400037308 */ /* 0x0003e40000000800 */
[----:B-1----:R-:W-:-:S06]  /*7760*/  FFMA.FTZ R4, R130, c[0x0][0x23c], -R0 ;  /* 0x00008f0082047a23 */ /* 0x002fcc0000010800 */
[----:B------:R1:W-:Y:S01]  /*7770*/  MUFU.EX2 R136, R4 ;  /* 0x0000000400887308 */ /* 0x0003e20000000800 */
[----:B--2---:R-:W-:Y:S02]  /*7780*/  IMAD.MOV.U32 R130, RZ, RZ, R6 ;  /* 0x000000ffff827224 */ /* 0x004fe400078e0006 */
[----:B-1----:R-:W-:-:S05]  /*7790*/  FFMA.FTZ R4, R128, c[0x0][0x23c], -R0 ;  /* 0x00008f0080047a23 */ /* 0x002fca0000010800 */
[----:B------:R1:W-:Y:S02]  /*77a0*/  MUFU.EX2 R241, R4 ;  /* 0x0000000400f17308 */ /* 0x0003e40000000800 */
[----:B-1----:R-:W-:-:S06]  /*77b0*/  FFMA.FTZ R4, R126, c[0x0][0x23c], -R0 ;  /* 0x00008f007e047a23 */ /* 0x002fcc0000010800 */
[----:B------:R1:W-:Y:S01]  /*77c0*/  MUFU.EX2 R135, R4 ;  /* 0x0000000400877308 */ /* 0x0003e20000000800 */
[----:B------:R-:W-:Y:S02]  /*77d0*/  F2FP.PACK_AB R16, R133, R75 ;  /* 0x0000004b8510723e */ /* 0x000fe400000000ff */
[----:B------:R-:W-:Y:S01]  /*77e0*/  F2FP.PACK_AB R18, R127, R229 ;  /* 0x000000e57f12723e */ /* 0x000fe200000000ff */
[----:B-1----:R-:W-:-:S04]  /*77f0*/  FFMA.FTZ R4, R160, c[0x0][0x23c], -R2 ;  /* 0x00008f00a0047a23 */ /* 0x002fc80000010802 */
[----:B------:R1:W2:Y:S01]  /*7800*/  MUFU.EX2 R6, R4 ;  /* 0x0000000400067308 */ /* 0x0002a20000000800 */
[----:B------:R-:W-:Y:S02]  /*7810*/  F2FP.PACK_AB R17, R124, R10 ;  /* 0x0000000a7c11723e */ /* 0x000fe400000000ff */
[----:B---3--:R-:W-:Y:S01]  /*7820*/  F2FP.PACK_AB R19, R144, R130 ;  /* 0x000000829013723e */ /* 0x008fe200000000ff */
[----:B-1----:R-:W-:-:S06]  /*7830*/  FFMA.FTZ R4, R154, c[0x0][0x23c], -R2 ;  /* 0x00008f009a047a23 */ /* 0x002fcc0000010802 */
[C---:B------:R-:W-:Y:S01]  /*7840*/  HMMA.16816.F32 R24, R16.reuse, R52, RZ ;  /* 0x000000341018723c */ /* 0x040fe200000018ff */
[----:B------:R1:W-:Y:S07]  /*7850*/  MUFU.EX2 R231, R4 ;  /* 0x0000000400e77308 */ /* 0x0003ee0000000800 */
[----:B------:R-:W-:Y:S01]  /*7860*/  HMMA.16816.F32 R20, R16, R56, RZ ;  /* 0x000000381014723c */ /* 0x000fe200000018ff */
[----:B-1----:R-:W-:Y:S01]  /*7870*/  FFMA.FTZ R4, R149, c[0x0][0x23c], -R2 ;  /* 0x00008f0095047a23 */ /* 0x002fe20000010802 */
[----:B--2---:R-:W-:Y:S01]  /*7880*/  MOV R149, R6 ;  /* 0x0000000600957202 */ /* 0x004fe20000000f00 */
[----:B------:R-:W-:-:S02]  /*7890*/  IMAD.MOV.U32 R6, RZ, RZ, R11 ;  /* 0x000000ffff067224 */ /* 0x000fc400078e000b */
[----:B------:R1:W-:Y:S01]  /*78a0*/  MUFU.EX2 R11, R4 ;  /* 0x00000004000b7308 */ /* 0x0003e20000000800 */
[----:B------:R-:W-:Y:S01]  /*78b0*/  F2FP.PACK_AB R12, R242, R125 ;  /* 0x0000007df20c723e */ /* 0x000fe200000000ff */
[----:B-1----:R-:W-:-:S06]  /*78c0*/  FFMA.FTZ R4, R148, c[0x0][0x23c], -R2 ;  /* 0x00008f0094047a23 */ /* 0x002fcc0000010802 */
[----:B------:R1:W-:Y:S01]  /*78d0*/  MUFU.EX2 R129, R4 ;  /* 0x0000000400817308 */ /* 0x0003e20000000800 */
[----:B------:R-:W-:Y:S02]  /*78e0*/  F2FP.PACK_AB R13, R136, R3 ;  /* 0x00000003880d723e */ /* 0x000fe400000000ff */
[----:B------:R-:W-:Y:S02]  /*78f0*/  F2FP.PACK_AB R14, R238, R9 ;  /* 0x00000009ee0e723e */ /* 0x000fe400000000ff */
[----:B------:R-:W-:Y:S01]  /*7900*/  F2FP.PACK_AB R15, R135, R241 ;  /* 0x000000f1870f723e */ /* 0x000fe200000000ff */
[----:B-1----:R-:W-:-:S04]  /*7910*/  FFMA.FTZ R4, R156, c[0x0][0x23c], -R0 ;  /* 0x00008f009c047a23 */ /* 0x002fc80000010800 */
[----:B------:R1:W-:Y:S01]  /*7920*/  MUFU.EX2 R234, R4 ;  /* 0x0000000400ea7308 */ /* 0x0003e20000000800 */
[----:B------:R-:W-:Y:S01]  /*7930*/  HMMA.16816.F32 R28, R16, R48, RZ ;  /* 0x00000030101c723c */ /* 0x000fe200000018ff */
[----:B------:R-:W-:Y:S02]  /*7940*/  IMAD.MOV.U32 R156, RZ, RZ, R10 ;  /* 0x000000ffff9c7224 */ /* 0x000fe400078e000a */
[----:B-1----:R-:W-:-:S04]  /*7950*/  FFMA.FTZ R4, R153, c[0x0][0x23c], -R0 ;  /* 0x00008f0099047a23 */ /* 0x002fc80000010800 */
[----:B------:R1:W-:Y:S01]  /*7960*/  MUFU.EX2 R137, R4 ;  /* 0x0000000400897308 */ /* 0x0003e20000000800 */
[----:B------:R-:W-:Y:S08]  /*7970*/  HMMA.16816.F32 R76, R12, R64, R24 ;  /* 0x000000400c4c723c */ /* 0x000ff00000001818 */
[----:B------:R-:W-:Y:S01]  /*7980*/  HMMA.16816.F32 R24, R16, R58, RZ ;  /* 0x0000003a1018723c */ /* 0x000fe200000018ff */
[----:B-1----:R-:W-:-:S04]  /*7990*/  FFMA.FTZ R4, R150, c[0x0][0x23c], -R0 ;  /* 0x00008f0096047a23 */ /* 0x002fc80000010800 */
[----:B------:R1:W-:Y:S03]  /*79a0*/  MUFU.EX2 R10, R4 ;  /* 0x00000004000a7308 */ /* 0x0003e60000000800 */
[----:B------:R-:W-:Y:S01]  /*79b0*/  HMMA.16816.F32 R88, R12, R68, R20 ;  /* 0x000000440c58723c */ /* 0x000fe20000001814 */
[----:B------:R-:W-:Y:S02]  /*79c0*/  IMAD.MOV.U32 R128, RZ, RZ, R229 ;  /* 0x000000ffff807224 */ /* 0x000fe400078e00e5 */
[----:B-1----:R-:W-:-:S04]  /*79d0*/  FFMA.FTZ R4, R138, c[0x0][0x23c], -R0 ;  /* 0x00008f008a047a23 */ /* 0x002fc80000010800 */
[----:B------:R1:W-:Y:S01]  /*79e0*/  MUFU.EX2 R134, R4 ;  /* 0x0000000400867308 */ /* 0x0003e20000000800 */
[----:B------:R-:W-:Y:S01]  /*79f0*/  HMMA.16816.F32 R20, R16, R80, RZ ;  /* 0x000000501014723c */ /* 0x000fe200000018ff */
[----:B-1----:R-:W-:-:S06]  /*7a00*/  FFMA.FTZ R4, R158, c[0x0][0x23c], -R7 ;  /* 0x00008f009e047a23 */ /* 0x002fcc0000010807 */
[----:B------:R1:W-:Y:S01]  /*7a10*/  MUFU.EX2 R233, R4 ;  /* 0x0000000400e97308 */ /* 0x0003e20000000800 */
[----:B------:R-:W-:Y:S01]  /*7a20*/  HMMA.16816.F32 R44, R12, R60, R28 ;  /* 0x0000003c0c2c723c */ /* 0x000fe2000000181c */
[----:B------:R-:W-:Y:S01]  /*7a30*/  MOV R154, R9 ;  /* 0x00000009009a7202 */ /* 0x000fe20000000f00 */
[----:B-1----:R-:W-:-:S05]  /*7a40*/  FFMA.FTZ R4, R155, c[0x0][0x23c], -R7 ;  /* 0x00008f009b047a23 */ /* 0x002fca0000010807 */
[----:B------:R1:W2:Y:S01]  /*7a50*/  MUFU.EX2 R229, R4 ;  /* 0x0000000400e57308 */ /* 0x0002a20000000800 */
[----:B------:R-:W-:Y:S01]  /*7a60*/  HMMA.16816.F32 R28, R16, R54, RZ ;  /* 0x00000036101c723c */ /* 0x000fe200000018ff */
[----:B------:R3:W-:Y:S01]  /*7a70*/  STL [R1+0x148], R72 ;  /* 0x0001484801007387 */ /* 0x0007e20000100800 */
[----:B-1----:R-:W-:-:S05]  /*7a80*/  FFMA.FTZ R4, R152, c[0x0][0x23c], -R7 ;  /* 0x00008f0098047a23 */ /* 0x002fca0000010807 */
[----:B------:R1:W-:Y:S01]  /*7a90*/  MUFU.EX2 R153, R4 ;  /* 0x0000000400997308 */ /* 0x0003e20000000800 */
[----:B------:R-:W-:Y:S01]  /*7aa0*/  HMMA.16816.F32 R32, R16, R50, RZ ;  /* 0x000000321020723c */ /* 0x000fe200000018ff */
[----:B------:R-:W-:Y:S01]  /*7ab0*/  MOV R131, R224 ;  /* 0x000000e000837202 */ /* 0x000fe20000000f00 */
[----:B---3--:R-:W-:-:S06]  /*7ac0*/  IMAD.MOV.U32 R72, RZ, RZ, R232 ;  /* 0x000000ffff487224 */ /* 0x008fcc00078e00e8 */
[----:B------:R-:W-:Y:S01]  /*7ad0*/  HMMA.16816.F32 R36, R12, R70, R24 ;  /* 0x000000460c24723c */ /* 0x000fe20000001818 */
[----:B------:R-:W3:Y:S01]  /*7ae0*/  LDSM.16.MT88.4 R24, [R226+0x9000] ;  /* 0x00900000e218783b */ /* 0x000ee20000004200 */
[----:B-1----:R-:W-:-:S04]  /*7af0*/  FFMA.FTZ R4, R139, c[0x0][0x23c], -R7 ;  /* 0x00008f008b047a23 */ /* 0x002fc80000010807 */
[----:B------:R1:W-:Y:S02]  /*7b00*/  MUFU.EX2 R9, R4 ;  /* 0x0000000400097308 */ /* 0x0003e40000000800 */
[----:B------:R-:W-:Y:S01]  /*7b10*/  HMMA.16816.F32 R56, R12, R84, R20 ;  /* 0x000000540c38723c */ /* 0x000fe20000001814 */
[----:B------:R-:W4:Y:S01]  /*7b20*/  LDSM.16.MT88.4 R20, [R225+0x9000] ;  /* 0x00900000e114783b */ /* 0x000f220000004200 */
[----:B-1----:R-:W-:-:S04]  /*7b30*/  FFMA.FTZ R4, R161, c[0x0][0x23c], -R5 ;  /* 0x00008f00a1047a23 */ /* 0x002fc80000010805 */
[----:B------:R1:W-:Y:S02]  /*7b40*/  MUFU.EX2 R232, R4 ;  /* 0x0000000400e87308 */ /* 0x0003e40000000800 */
[----:B------:R-:W-:Y:S01]  /*7b50*/  HMMA.16816.F32 R16, R16, R82, RZ ;  /* 0x000000521010723c */ /* 0x000fe200000018ff */
[----:B------:R-:W-:Y:S01]  /*7b60*/  MOV R148, R124 ;  /* 0x0000007c00947202 */ /* 0x000fe20000000f00 */
[----:B-1----:R-:W-:-:S04]  /*7b70*/  FFMA.FTZ R4, R159, c[0x0][0x23c], -R5 ;  /* 0x00008f009f047a23 */ /* 0x002fc80000010805 */
[----:B------:R1:W1:Y:S01]  /*7b80*/  MUFU.EX2 R224, R4 ;  /* 0x0000000400e07308 */ /* 0x0002620000000800 */
[----:B------:R-:W-:Y:S01]  /*7b90*/  MOV R124, R8 ;  /* 0x00000008007c7202 */ /* 0x000fe20000000f00 */
[----:B------:R-:W-:Y:S01]  /*7ba0*/  HMMA.16816.F32 R48, R12, R66, R28 ;  /* 0x000000420c30723c */ /* 0x000fe2000000181c */
[----:B------:R-:W2:Y:S01]  /*7bb0*/  LDSM.16.MT88.4 R28, [R228+0x9000] ;  /* 0x00900000e41c783b */ /* 0x000ea20000004200 */
[----:B-1----:R-:W-:-:S04]  /*7bc0*/  FFMA.FTZ R4, R157, c[0x0][0x23c], -R5 ;  /* 0x00008f009d047a23 */ /* 0x002fc80000010805 */
[----:B------:R1:W-:Y:S02]  /*7bd0*/  MUFU.EX2 R132, R4 ;  /* 0x0000000400847308 */ /* 0x0003e40000000800 */
[----:B------:R-:W-:Y:S01]  /*7be0*/  HMMA.16816.F32 R40, R12, R62, R32 ;  /* 0x0000003e0c28723c */ /* 0x000fe20000001820 */
[----:B-1----:R-:W-:-:S05]  /*7bf0*/  FFMA.FTZ R4, R151, c[0x0][0x23c], -R5 ;  /* 0x00008f0097047a23 */ /* 0x002fca0000010805 */
[----:B------:R1:W1:Y:S02]  /*7c00*/  MUFU.EX2 R8, R4 ;  /* 0x0000000400087308 */ /* 0x0002640000000800 */
[----:B------:R-:W-:Y:S07]  /*7c10*/  HMMA.16816.F32 R32, R12, R86, R16 ;  /* 0x000000560c20723c */ /* 0x000fee0000001810 */
[----:B--2---:R-:W-:Y:S02]  /*7c20*/  F2FP.PACK_AB R12, R229, R233 ;  /* 0x000000e9e50c723e */ /* 0x004fe400000000ff */
[----:B------:R-:W-:Y:S01]  /*7c30*/  F2FP.PACK_AB R13, R224, R232 ;  /* 0x000000e8e00d723e */ /* 0x000fe200000000ff */
[----:B-1----:R-:W-:Y:S01]  /*7c40*/  FFMA.FTZ R4, R174, c[0x0][0x23c], -R2 ;  /* 0x00008f00ae047a23 */ /* 0x002fe20000010802 */
[----:B------:R-:W-:-:S03]  /*7c50*/  F2FP.PACK_AB R14, R9, R153 ;  /* 0x00000099090e723e */ /* 0x000fc600000000ff */
[----:B------:R1:W-:Y:S01]  /*7c60*/  MUFU.EX2 R160, R4 ;  /* 0x0000000400a07308 */ /* 0x0003e20000000800 */
[----:B------:R-:W-:Y:S02]  /*7c70*/  F2FP.PACK_AB R15, R8, R132 ;  /* 0x00000084080f723e */ /* 0x000fe400000000ff */
[----:B------:R-:W-:Y:S02]  /*7c80*/  F2FP.PACK_AB R16, R231, R149 ;  /* 0x00000095e710723e */ /* 0x000fe400000000ff */
[----:B------:R-:W-:Y:S02]  /*7c90*/  F2FP.PACK_AB R17, R137, R234 ;  /* 0x000000ea8911723e */ /* 0x000fe400000000ff */
[----:B------:R-:W-:Y:S01]  /*7ca0*/  F2FP.PACK_AB R18, R129, R11 ;  /* 0x0000000b8112723e */ /* 0x000fe200000000ff */
[----:B---3--:R-:W-:Y:S01]  /*7cb0*/  HMMA.16816.F32 R84, R12, R24, R120 ;  /* 0x000000180c54723c */ /* 0x008fe20000001878 */
[----:B------:R-:W-:Y:S01]  /*7cc0*/  F2FP.PACK_AB R19, R134, R10 ;  /* 0x0000000a8613723e */ /* 0x000fe200000000ff */
[----:B-1----:R-:W-:-:S04]  /*7cd0*/  FFMA.FTZ R4, R172, c[0x0][0x23c], -R2 ;  /* 0x00008f00ac047a23 */ /* 0x002fc80000010802 */
[----:B------:R1:W-:Y:S01]  /*7ce0*/  MUFU.EX2 R138, R4 ;  /* 0x00000004008a7308 */ /* 0x0003e20000000800 */
[----:B------:R-:W-:Y:S01]  /*7cf0*/  MOV R126, R230 ;  /* 0x000000e6007e7202 */ /* 0x000fe20000000f00 */
[----:B----4-:R-:W-:Y:S01]  /*7d00*/  HMMA.16816.F32 R44, R16, R20, R44 ;  /* 0x00000014102c723c */ /* 0x010fe2000000182c */
[----:B-1----:R-:W-:-:S05]  /*7d10*/  FFMA.FTZ R4, R165, c[0x0][0x23c], -R2 ;  /* 0x00008f00a5047a23 */ /* 0x002fca0000010802 */
[----:B------:R1:W-:Y:S02]  /*7d20*/  MUFU.EX2 R122, R4 ;  /* 0x00000004007a7308 */ /* 0x0003e40000000800 */
[C---:B------:R-:W-:Y:S08]  /*7d30*/  HMMA.16816.F32 R52, R12.reuse, R20, R96 ;  /* 0x000000140c34723c */ /* 0x040ff00000001860 */
[----:B------:R-:W-:Y:S01]  /*7d40*/  HMMA.16816.F32 R60, R12, R22, R92 ;  /* 0x000000160c3c723c */ /* 0x000fe2000000185c */
[----:B-1----:R-:W-:-:S07]  /*7d50*/  FFMA.FTZ R4, R162, c[0x0][0x23c], -R2 ;  /* 0x00008f00a2047a23 */ /* 0x002fce0000010802 */
[----:B------:R-:W-:Y:S01]  /*7d60*/  HMMA.16816.F32 R40, R16, R22, R40 ;  /* 0x000000161028723c */ /* 0x000fe20000001828 */
[----:B------:R-:W1:Y:S01]  /*7d70*/  LDSM.16.MT88.4 R20, [R227+0x9000] ;  /* 0x00900000e314783b */ /* 0x000e620000004200 */
[----:B------:R2:W-:Y:S02]  /*7d80*/  MUFU.EX2 R230, R4 ;  /* 0x0000000400e67308 */ /* 0x0005e40000000800 */
[----:B--2---:R-:W-:-:S06]  /*7d90*/  FFMA.FTZ R4, R176, c[0x0][0x23c], -R0 ;  /* 0x00008f00b0047a23 */ /* 0x004fcc0000010800 */
[----:B------:R2:W-:Y:S01]  /*7da0*/  MUFU.EX2 R150, R4 ;  /* 0x0000000400967308 */ /* 0x0005e20000000800 */
[----:B------:R-:W-:Y:S01]  /*7db0*/  HMMA.16816.F32 R80, R12, R30, R116 ;  /* 0x0000001e0c50723c */ /* 0x000fe20000001874 */
[----:B--2---:R-:W-:-:S06]  /*7dc0*/  FFMA.FTZ R4, R169, c[0x0][0x23c], -R0 ;  /* 0x00008f00a9047a23 */ /* 0x004fcc0000010800 */
[----:B------:R2:W3:Y:S02]  /*7dd0*/  MUFU.EX2 R235, R4 ;  /* 0x0000000400eb7308 */ /* 0x0004e40000000800 */
        /* <DEDUP_REMOVED lines=10> */
[----:B---3--:R-:W-:Y:S01]  /*7e80*/  IMAD.MOV.U32 R171, RZ, RZ, R235 ;  /* 0x000000ffffab7224 */ /* 0x008fe200078e00eb */
[----:B-1----:R-:W-:Y:S01]  /*7e90*/  HMMA.16816.F32 R108, R12, R20, R108 ;  /* 0x000000140c6c723c */ /* 0x002fe2000000186c */
[----:B--2---:R-:W-:-:S05]  /*7ea0*/  FFMA.FTZ R4, R166, c[0x0][0x23c], -R7 ;  /* 0x00008f00a6047a23 */ /* 0x004fca0000010807 */
[----:B------:R1:W-:Y:S02]  /*7eb0*/  MUFU.EX2 R115, R4 ;  /* 0x0000000400737308 */ /* 0x0003e40000000800 */
[----:B------:R-:W-:Y:S08]  /*7ec0*/  HMMA.16816.F32 R104, R12, R22, R104 ;  /* 0x000000160c68723c */ /* 0x000ff00000001868 */
[----:B------:R-:W-:Y:S01]  /*7ed0*/  HMMA.16816.F32 R76, R16, R20, R56 ;  /* 0x00000014104c723c */ /* 0x000fe20000001838 */
[----:B-1----:R-:W-:-:S07]  /*7ee0*/  FFMA.FTZ R4, R164, c[0x0][0x23c], -R7 ;  /* 0x00008f00a4047a23 */ /* 0x002fce0000010807 */
[----:B------:R-:W-:Y:S01]  /*7ef0*/  HMMA.16816.F32 R32, R16, R22, R32 ;  /* 0x000000161020723c */ /* 0x000fe20000001820 */
[----:B------:R-:W1:Y:S01]  /*7f00*/  LDSM.16.MT88.4 R20, [R225+0x9800] ;  /* 0x00980000e114783b */ /* 0x000e620000004200 */
[----:B------:R2:W-:Y:S06]  /*7f10*/  MUFU.EX2 R235, R4 ;  /* 0x0000000400eb7308 */ /* 0x0005ec0000000800 */
[----:B------:R-:W-:Y:S01]  /*7f20*/  HMMA.16816.F32 R68, R12, R28, R100 ;  /* 0x0000001c0c44723c */ /* 0x000fe20000001864 */
[----:B--2---:R-:W-:-:S04]  /*7f30*/  FFMA.FTZ R4, R177, c[0x0][0x23c], -R5 ;  /* 0x00008f00b1047a23 */ /* 0x004fc80000010805 */
[----:B------:R2:W3:Y:S02]  /*7f40*/  MUFU.EX2 R12, R4 ;  /* 0x00000004000c7308 */ /* 0x0004e40000000800 */
[----:B--2---:R-:W-:-:S06]  /*7f50*/  FFMA.FTZ R4, R173, c[0x0][0x23c], -R5 ;  /* 0x00008f00ad047a23 */ /* 0x004fcc0000010805 */
[----:B------:R2:W4:Y:S02]  /*7f60*/  MUFU.EX2 R114, R4 ;  /* 0x0000000400727308 */ /* 0x0005240000000800 */
[----:B--2---:R-:W-:-:S06]  /*7f70*/  FFMA.FTZ R4, R170, c[0x0][0x23c], -R5 ;  /* 0x00008f00aa047a23 */ /* 0x004fcc0000010805 */
[----:B------:R2:W-:Y:S01]  /*7f80*/  MUFU.EX2 R116, R4 ;  /* 0x0000000400747308 */ /* 0x0005e20000000800 */
[----:B------:R-:W-:Y:S01]  /*7f90*/  MOV R170, R138 ;  /* 0x0000008a00aa7202 */ /* 0x000fe20000000f00 */
[----:B--2---:R-:W-:-:S06]  /*7fa0*/  FFMA.FTZ R4, R168, c[0x0][0x23c], -R5 ;  /* 0x00008f00a8047a23 */ /* 0x004fcc0000010805 */
[----:B------:R-:W2:Y:S01]  /*7fb0*/  MUFU.EX2 R158, R4 ;  /* 0x00000004009e7308 */ /* 0x000ea20000000800 */
[----:B---3--:R-:W-:Y:S01]  /*7fc0*/  MOV R168, R12 ;  /* 0x0000000c00a87202 */ /* 0x008fe20000000f00 */
[----:B------:R-:W-:Y:S01]  /*7fd0*/  HMMA.16816.F32 R100, R16, R30, R48 ;  /* 0x0000001e1064723c */ /* 0x000fe20000001830 */
[----:B------:R-:W-:Y:S01]  /*7fe0*/  F2FP.PACK_AB R12, R169, R151 ;  /* 0x00000097a90c723e */ /* 0x000fe200000000ff */
[----:B------:R-:W3:Y:S01]  /*7ff0*/  LDSM.16.MT88.4 R28, [R228+0x9800] ;  /* 0x00980000e41c783b */ /* 0x000ee20000004200 */
[----:B----4-:R-:W-:Y:S02]  /*8000*/  F2FP.PACK_AB R13, R114, R168 ;  /* 0x000000a8720d723e */ /* 0x010fe400000000ff */
[----:B------:R-:W-:-:S03]  /*8010*/  F2FP.PACK_AB R14, R235, R115 ;  /* 0x00000073eb0e723e */ /* 0x000fc600000000ff */
[----:B------:R-:W-:Y:S01]  /*8020*/  HMMA.16816.F32 R88, R16, R24, R88 ;  /* 0x000000181058723c */ /* 0x000fe20000001858 */
[----:B--2---:R-:W-:-:S07]  /*8030*/  F2FP.PACK_AB R15, R158, R116 ;  /* 0x000000749e0f723e */ /* 0x004fce00000000ff */
[----:B------:R-:W-:Y:S01]  /*8040*/  HMMA.16816.F32 R96, R16, R26, R36 ;  /* 0x0000001a1060723c */ /* 0x000fe20000001824 */
[----:B------:R-:W2:Y:S06]  /*8050*/  LDSM.16.MT88.4 R24, [R226+0x9800] ;  /* 0x00980000e218783b */ /* 0x000eac0000004200 */
[----:B------:R-:W-:Y:S02]  /*8060*/  F2FP.PACK_AB R16, R170, R160 ;  /* 0x000000a0aa10723e */ /* 0x000fe400000000ff */
[----:B------:R-:W-:Y:S02]  /*8070*/  F2FP.PACK_AB R17, R171, R150 ;  /* 0x00000096ab11723e */ /* 0x000fe400000000ff */
[----:B------:R-:W-:-:S02]  /*8080*/  F2FP.PACK_AB R18, R230, R122 ;  /* 0x0000007ae612723e */ /* 0x000fc400000000ff */
[----:B------:R-:W-:Y:S01]  /*8090*/  F2FP.PACK_AB R19, R167, R117 ;  /* 0x00000075a713723e */ /* 0x000fe200000000ff */
[----:B-1----:R-:W-:Y:S01]  /*80a0*/  HMMA.16816.F32 R56, R12, R22, R60 ;  /* 0x000000160c38723c */ /* 0x002fe2000000183c */
[----:B------:R-:W-:-:S07]  /*80b0*/  FFMA.FTZ R4, R208, c[0x0][0x23c], -R2 ;  /* 0x00008f00d0047a23 */ /* 0x000fce0000010802 */
[-C--:B------:R-:W-:Y:S01]  /*80c0*/  HMMA.16816.F32 R36, R16, R20.reuse, R44 ;  /* 0x000000141024723c */ /* 0x080fe2000000182c */
[----:B------:R1:W-:Y:S07]  /*80d0*/  MUFU.EX2 R157, R4 ;  /* 0x00000004009d7308 */ /* 0x0003ee0000000800 */
[----:B------:R-:W-:Y:S08]  /*80e0*/  HMMA.16816.F32 R44, R12, R20, R52 ;  /* 0x000000140c2c723c */ /* 0x000ff00000001834 */
[----:B------:R-:W-:Y:S01]  /*80f0*/  HMMA.16816.F32 R52, R16, R22, R40 ;  /* 0x000000161034723c */ /* 0x000fe20000001828 */
[----:B------:R-:W4:Y:S01]  /*8100*/  LDSM.16.MT88.4 R20, [R227+0x9800] ;  /* 0x00980000e314783b */ /* 0x000f220000004200 */
[----:B-1----:R-:W-:-:S04]  /*8110*/  FFMA.FTZ R4, R199, c[0x0][0x23c], -R2 ;  /* 0x00008f00c7047a23 */ /* 0x002fc80000010802 */
[----:B------:R1:W-:Y:S01]  /*8120*/  MUFU.EX2 R113, R4 ;  /* 0x0000000400717308 */ /* 0x0003e20000000800 */
[----:B------:R-:W-:Y:S02]  /*8130*/  IMAD.MOV.U32 R138, RZ, RZ, R156 ;  /* 0x000000ffff8a7224 */ /* 0x000fe400078e009c */
[----:B-1----:R-:W-:-:S05]  /*8140*/  FFMA.FTZ R4, R191, c[0x0][0x23c], -R2 ;  /* 0x00008f00bf047a23 */ /* 0x002fca0000010802 */
[----:B------:R1:W-:Y:S02]  /*8150*/  MUFU.EX2 R118, R4 ;  /* 0x0000000400767308 */ /* 0x0003e40000000800 */
[----:B-1----:R-:W-:-:S06]  /*8160*/  FFMA.FTZ R4, R182, c[0x0][0x23c], -R2 ;  /* 0x00008f00b6047a23 */ /* 0x002fcc0000010802 */
[----:B------:R1:W-:Y:S02]  /*8170*/  MUFU.EX2 R199, R4 ;  /* 0x0000000400c77308 */ /* 0x0003e40000000800 */
[----:B-1----:R-:W-:-:S06]  /*8180*/  FFMA.FTZ R4, R204, c[0x0][0x23c], -R0 ;  /* 0x00008f00cc047a23 */ /* 0x002fcc0000010800 */
[----:B------:R1:W-:Y:S01]  /*8190*/  MUFU.EX2 R156, R4 ;  /* 0x00000004009c7308 */ /* 0x0003e20000000800 */
[----:B---3--:R-:W-:Y:S01]  /*81a0*/  HMMA.16816.F32 R48, R16, R28, R64 ;  /* 0x0000001c1030723c */ /* 0x008fe20000001840 */
[----:B-1----:R-:W-:-:S06]  /*81b0*/  FFMA.FTZ R4, R201, c[0x0][0x23c], -R0 ;  /* 0x00008f00c9047a23 */ /* 0x002fcc0000010800 */
[----:B------:R1:W-:Y:S01]  /*81c0*/  MUFU.EX2 R112, R4 ;  /* 0x0000000400707308 */ /* 0x0003e20000000800 */
[----:B------:R-:W-:Y:S01]  /*81d0*/  HMMA.16816.F32 R60, R12, R30, R80 ;  /* 0x0000001e0c3c723c */ /* 0x000fe20000001850 */
[----:B-1----:R-:W-:-:S06]  /*81e0*/  FFMA.FTZ R4, R188, c[0x0][0x23c], -R0 ;  /* 0x00008f00bc047a23 */ /* 0x002fcc0000010800 */
[----:B------:R1:W3:Y:S01]  /*81f0*/  MUFU.EX2 R119, R4 ;  /* 0x0000000400777308 */ /* 0x0002e20000000800 */
[----:B--2---:R-:W-:Y:S01]  /*8200*/  HMMA.16816.F32 R64, R12, R24, R84 ;  /* 0x000000180c40723c */ /* 0x004fe20000001854 */
[----:B------:R-:W-:-:S07]  /*8210*/  MOV R152, R72 ;  /* 0x0000004800987202 */ /* 0x000fce0000000f00 */
[----:B----4-:R-:W-:Y:S01]  /*8220*/  HMMA.16816.F32 R84, R12, R20, R108 ;  /* 0x000000140c54723c */ /* 0x010fe2000000186c */
[----:B-1----:R-:W-:-:S07]  /*8230*/  FFMA.FTZ R4, R183, c[0x0][0x23c], -R0 ;  /* 0x00008f00b7047a23 */ /* 0x002fce0000010800 */
[----:B------:R-:W-:Y:S01]  /*8240*/  HMMA.16816.F32 R80, R12, R22, R104 ;  /* 0x000000160c50723c */ /* 0x000fe20000001868 */
[----:B------:R1:W-:Y:S07]  /*8250*/  MUFU.EX2 R164, R4 ;  /* 0x0000000400a47308 */ /* 0x0003ee0000000800 */
[C---:B------:R-:W-:Y:S08]  /*8260*/  HMMA.16816.F32 R76, R16.reuse, R20, R76 ;  /* 0x00000014104c723c */ /* 0x040ff0000000184c */
[----:B------:R-:W-:Y:S01]  /*8270*/  HMMA.16816.F32 R32, R16, R22, R32 ;  /* 0x000000161020723c */ /* 0x000fe20000001820 */
[----:B------:R-:W2:Y:S01]  /*8280*/  LDSM.16.MT88.4 R20, [R225+0xa000] ;  /* 0x00a00000e114783b */ /* 0x000ea20000004200 */
[----:B-1----:R-:W-:-:S04]  /*8290*/  FFMA.FTZ R4, R207, c[0x0][0x23c], -R7 ;  /* 0x00008f00cf047a23 */ /* 0x002fc80000010807 */
[----:B------:R1:W-:Y:S01]  /*82a0*/  MUFU.EX2 R159, R4 ;  /* 0x00000004009f7308 */ /* 0x0003e20000000800 */
[----:B------:R-:W-:Y:S01]  /*82b0*/  MOV R155, R148 ;  /* 0x00000094009b7202 */ /* 0x000fe20000000f00 */
[----:B-1----:R-:W-:-:S06]  /*82c0*/  FFMA.FTZ R4, R200, c[0x0][0x23c], -R7 ;  /* 0x00008f00c8047a23 */ /* 0x002fcc0000010807 */
[----:B------:R1:W4:Y:S02]  /*82d0*/  MUFU.EX2 R72, R4 ;  /* 0x0000000400487308 */ /* 0x0003240000000800 */
[----:B-1----:R-:W-:-:S06]  /*82e0*/  FFMA.FTZ R4, R189, c[0x0][0x23c], -R7 ;  /* 0x00008f00bd047a23 */ /* 0x002fcc0000010807 */
[----:B------:R1:W-:Y:S02]  /*82f0*/  MUFU.EX2 R183, R4 ;  /* 0x0000000400b77308 */ /* 0x0003e40000000800 */
[----:B-1----:R-:W-:-:S06]  /*8300*/  FFMA.FTZ R4, R181, c[0x0][0x23c], -R7 ;  /* 0x00008f00b5047a23 */ /* 0x002fcc0000010807 */
[----:B------:R1:W1:Y:S01]  /*8310*/  MUFU.EX2 R148, R4 ;  /* 0x0000000400947308 */ /* 0x0002620000000800 */
[----:B---3--:R-:W-:Y:S01]  /*8320*/  IMAD.MOV.U32 R181, RZ, RZ, R119 ;  /* 0x000000ffffb57224 */ /* 0x008fe200078e0077 */
[----:B------:R-:W-:Y:S01]  /*8330*/  HMMA.16816.F32 R40, R12, R28, R68 ;  /* 0x0000001c0c28723c */ /* 0x000fe20000001844 */
[----:B-1----:R-:W-:-:S05]  /*8340*/  FFMA.FTZ R4, R212, c[0x0][0x23c], -R5 ;  /* 0x00008f00d4047a23 */ /* 0x002fca0000010805 */
[----:B------:R1:W-:Y:S02]  /*8350*/  MUFU.EX2 R208, R4 ;  /* 0x0000000400d07308 */ /* 0x0003e40000000800 */
[----:B------:R-:W-:Y:S01]  /*8360*/  HMMA.16816.F32 R68, R12, R26, R92 ;  /* 0x0000001a0c44723c */ /* 0x000fe2000000185c */
[----:B-1----:R-:W-:-:S05]  /*8370*/  FFMA.FTZ R4, R206, c[0x0][0x23c], -R5 ;  /* 0x00008f00ce047a23 */ /* 0x002fca0000010805 */
[----:B------:R1:W3:Y:S02]  /*8380*/  MUFU.EX2 R212, R4 ;  /* 0x0000000400d47308 */ /* 0x0002e40000000800 */
[C---:B------:R-:W-:Y:S08]  /*8390*/  HMMA.16816.F32 R92, R16.reuse, R30, R100 ;  /* 0x0000001e105c723c */ /* 0x040ff00000001864 */
[----:B------:R-:W-:Y:S01]  /*83a0*/  HMMA.16816.F32 R96, R16, R26, R96 ;  /* 0x0000001a1060723c */ /* 0x000fe20000001860 */
[----:B----4-:R-:W-:Y:S01]  /*83b0*/  F2FP.PACK_AB R12, R72, R159 ;  /* 0x0000009f480c723e */ /* 0x010fe200000000ff */
[----:B------:R-:W-:Y:S01]  /*83c0*/  IMAD.MOV.U32 R123, RZ, RZ, R144 ;  /* 0x000000ffff7b7224 */ /* 0x000fe200078e0090 */
[----:B------:R-:W-:Y:S01]  /*83d0*/  F2FP.PACK_AB R14, R148, R183 ;  /* 0x000000b7940e723e */ /* 0x000fe200000000ff */
[----:B------:R-:W4:Y:S01]  /*83e0*/  LDSM.16.MT88.4 R28, [R228+0xa000] ;  /* 0x00a00000e41c783b */ /* 0x000f220000004200 */
[----:B-1----:R-:W-:Y:S01]  /*83f0*/  FFMA.FTZ R4, R194, c[0x0][0x23c], -R5 ;  /* 0x00008f00c2047a23 */ /* 0x002fe20000010805 */
[----:B------:R-:W-:-:S02]  /*8400*/  MOV R194, R118 ;  /* 0x0000007600c27202 */ /* 0x000fc40000000f00 */
[----:B------:R-:W-:Y:S01]  /*8410*/  HMMA.16816.F32 R100, R16, R24, R88 ;  /* 0x000000181064723c */ /* 0x000fe20000001858 */
[----:B------:R1:W-:Y:S01]  /*8420*/  MUFU.EX2 R182, R4 ;  /* 0x0000000400b67308 */ /* 0x0003e20000000800 */
[----:B------:R-:W-:Y:S01]  /*8430*/  IMAD.MOV.U32 R118, RZ, RZ, R149 ;  /* 0x000000ffff767224 */ /* 0x000fe200078e0095 */
[----:B---3--:R-:W-:Y:S01]  /*8440*/  F2FP.PACK_AB R13, R212, R208 ;  /* 0x000000d0d40d723e */ /* 0x008fe200000000ff */
[----:B------:R-:W3:Y:S03]  /*8450*/  LDSM.16.MT88.4 R24, [R226+0xa000] ;  /* 0x00a00000e218783b */ /* 0x000ee60000004200 */
[----:B------:R-:W-:Y:S02]  /*8460*/  F2FP.PACK_AB R16, R113, R157 ;  /* 0x0000009d7110723e */ /* 0x000fe400000000ff */
[----:B------:R-:W-:Y:S02]  /*8470*/  F2FP.PACK_AB R17, R112, R156 ;  /* 0x0000009c7011723e */ /* 0x000fe400000000ff */
[----:B------:R-:W-:-:S02]  /*8480*/  F2FP.PACK_AB R18, R199, R194 ;  /* 0x000000c2c712723e */ /* 0x000fc400000000ff */
[----:B------:R-:W-:-:S07]  /*8490*/  F2FP.PACK_AB R19, R164, R181 ;  /* 0x000000b5a413723e */ /* 0x000fce00000000ff */
[----:B--2---:R-:W-:Y:S07]  /*84a0*/  HMMA.16816.F32 R108, R16, R20, R36 ;  /* 0x00000014106c723c */ /* 0x004fee0000001824 */
[----:B------:R-:W-:Y:S02]  /*84b0*/  FFMA.FTZ R39, R218, c[0x0][0x23c], -R2 ;  /* 0x00008f00da277a23 */ /* 0x000fe40000010802 */
[----:B------:R-:W2:Y:S04]  /*84c0*/  LDL.LU R218, [R1+0x158] ;  /* 0x0001580001da7983 */ /* 0x000ea80000300800 */
[----:B------:R-:W2:Y:S01]  /*84d0*/  LDL.LU R191, [R1+0xc] ;  /* 0x00000c0001bf7983 */ /* 0x000ea20000300800 */
[----:B-1----:R-:W-:-:S04]  /*84e0*/  FFMA.FTZ R4, R186, c[0x0][0x23c], -R5 ;  /* 0x00008f00ba047a23 */ /* 0x002fc80000010805 */
[----:B------:R-:W1:Y:S01]  /*84f0*/  MUFU.EX2 R149, R4 ;  /* 0x0000000400957308 */ /* 0x000e620000000800 */
[----:B------:R-:W-:Y:S01]  /*8500*/  MOV R172, R135 ;  /* 0x0000008700ac7202 */ /* 0x000fe20000000f00 */
[----:B------:R-:W-:Y:S01]  /*8510*/  IMAD.MOV.U32 R135, RZ, RZ, R147 ;  /* 0x000000ffff877224 */ /* 0x000fe200078e0093 */
[----:B------:R-:W-:Y:S01]  /*8520*/  MOV R120, R138 ;  /* 0x0000008a00787202 */ /* 0x000fe20000000f00 */
[----:B------:R-:W-:Y:S01]  /*8530*/  HMMA.16816.F32 R104, R16, R22, R52 ;  /* 0x000000161068723c */ /* 0x000fe20000001834 */
[----:B------:R-:W-:Y:S02]  /*8540*/  MOV R165, R146 ;  /* 0x0000009200a57202 */ /* 0x000fe40000000f00 */
[----:B------:R-:W-:Y:S02]  /*8550*/  MOV R162, R145 ;  /* 0x0000009100a27202 */ /* 0x000fe40000000f00 */
[----:B------:R-:W-:Y:S02]  /*8560*/  MOV R176, R137 ;  /* 0x0000008900b07202 */ /* 0x000fe40000000f00 */
[----:B-1----:R-:W-:-:S02]  /*8570*/  F2FP.PACK_AB R15, R149, R182 ;  /* 0x000000b6950f723e */ /* 0x002fc400000000ff */
[----:B------:R-:W-:-:S05]  /*8580*/  MOV R163, R136 ;  /* 0x0000008800a37202 */ /* 0x000fca0000000f00 */
[C---:B------:R-:W-:Y:S08]  /*8590*/  HMMA.16816.F32 R136, R12.reuse, R20, R44 ;  /* 0x000000140c88723c */ /* 0x040ff0000000182c */
[C---:B------:R-:W-:Y:S01]  /*85a0*/  HMMA.16816.F32 R144, R12.reuse, R22, R56 ;  /* 0x000000160c90723c */ /* 0x040fe20000001838 */
[----:B------:R-:W1:Y:S01]  /*85b0*/  LDSM.16.MT88.4 R20, [R227+0xa000] ;  /* 0x00a00000e314783b */ /* 0x000e620000004200 */
[----:B------:R-:W-:Y:S01]  /*85c0*/  MOV R174, R154 ;  /* 0x0000009a00ae7202 */ /* 0x000fe20000000f00 */
[----:B------:R-:W-:Y:S01]  /*85d0*/  IMAD.MOV.U32 R121, RZ, RZ, R155 ;  /* 0x000000ffff797224 */ /* 0x000fe200078e009b */
[----:B------:R-:W-:Y:S01]  /*85e0*/  MOV R119, R153 ;  /* 0x0000009900777202 */ /* 0x000fe20000000f00 */
[----:B------:R-:W-:Y:S01]  /*85f0*/  IMAD.MOV.U32 R173, RZ, RZ, R163 ;  /* 0x000000ffffad7224 */ /* 0x000fe200078e00a3 */
[----:B------:R-:W-:Y:S01]  /*8600*/  MOV R177, R176 ;  /* 0x000000b000b17202 */ /* 0x000fe20000000f00 */
[----:B------:R-:W-:Y:S01]  /*8610*/  IMAD.MOV.U32 R175, RZ, RZ, R165 ;  /* 0x000000ffffaf7224 */ /* 0x000fe200078e00a5 */
[----:B----4-:R-:W-:Y:S01]  /*8620*/  HMMA.16816.F32 R88, R12, R28, R40 ;  /* 0x0000001c0c58723c */ /* 0x010fe20000001828 */
[----:B------:R-:W-:Y:S01]  /*8630*/  MOV R166, R162 ;  /* 0x000000a200a67202 */ /* 0x000fe20000000f00 */
[----:B------:R-:W-:Y:S01]  /*8640*/  IMAD.MOV.U32 R165, RZ, RZ, R118 ;  /* 0x000000ffffa57224 */ /* 0x000fe200078e0076 */
[----:B------:R-:W-:-:S02]  /*8650*/  MOV R163, R172 ;  /* 0x000000ac00a37202 */ /* 0x000fc40000000f00 */
[----:B------:R-:W-:Y:S01]  /*8660*/  MOV R176, R174 ;  /* 0x000000ae00b07202 */ /* 0x000fe20000000f00 */
[----:B------:R-:W-:Y:S01]  /*8670*/  IMAD.MOV.U32 R174, RZ, RZ, R121 ;  /* 0x000000ffffae7224 */ /* 0x000fe200078e0079 */
[----:B------:R-:W-:Y:S01]  /*8680*/  MOV R162, R119 ;  /* 0x0000007700a27202 */ /* 0x000fe20000000f00 */
[----:B---3--:R-:W-:Y:S01]  /*8690*/  HMMA.16816.F32 R52, R12, R24, R64 ;  /* 0x000000180c34723c */ /* 0x008fe20000001840 */
        /* <DEDUP_REMOVED lines=9> */
[--C-:B------:R-:W-:Y:S01]  /*8730*/  FFMA.FTZ R121, R140, c[0x0][0x23c], -R2.reuse ;  /* 0x00008f008c797a23 */ /* 0x100fe20000010802 */
[C---:B------:R-:W-:Y:S08]  /*8740*/  HMMA.16816.F32 R56, R12.reuse, R30, R60 ;  /* 0x0000001e0c38723c */ /* 0x040ff0000000183c */
[----:B-1----:R-:W-:Y:S08]  /*8750*/  HMMA.16816.F32 R40, R12, R22, R80 ;  /* 0x000000160c28723c */ /* 0x002ff00000001850 */
[----:B------:R-:W-:Y:S07]  /*8760*/  HMMA.16816.F32 R80, R16, R26, R96 ;  /* 0x0000001a1050723c */ /* 0x000fee0000001860 */
[----:B------:R-:W-:-:S02]  /*8770*/  FFMA.FTZ R96, R195, c[0x0][0x23c], -R2 ;  /* 0x00008f00c3607a23 */ /* 0x000fc40000010802 */
[----:B------:R-:W-:Y:S01]  /*8780*/  FFMA.FTZ R97, R184, c[0x0][0x23c], -R2 ;  /* 0x00008f00b8617a23 */ /* 0x000fe20000010802 */
[----:B------:R-:W-:Y:S07]  /*8790*/  HMMA.16816.F32 R60, R16, R30, R92 ;  /* 0x0000001e103c723c */ /* 0x000fee000000185c */
[--C-:B------:R-:W-:Y:S02]  /*87a0*/  FFMA.FTZ R31, R217, c[0x0][0x23c], -R0.reuse ;  /* 0x00008f00d91f7a23 */ /* 0x100fe40000010800 */
[----:B------:R-:W3:Y:S01]  /*87b0*/  LDL.LU R217, [R1+0x154] ;  /* 0x0001540001d97983 */ /* 0x000ee20000300800 */
[----:B------:R-:W-:-:S03]  /*87c0*/  FFMA.FTZ R30, R215, c[0x0][0x23c], -R0 ;  /* 0x00008f00d71e7a23 */ /* 0x000fc60000010800 */
[----:B------:R-:W4:Y:S01]  /*87d0*/  LDL.LU R215, [R1+0x150] ;  /* 0x0001500001d77983 */ /* 0x000f220000300800 */
[----:B--2---:R-:W-:-:S04]  /*87e0*/  FFMA.FTZ R2, R191, c[0x0][0x23c], -R5 ;  /* 0x00008f00bf027a23 */ /* 0x004fc80000010805 */
[----:B------:R1:W-:Y:S02]  /*87f0*/  MUFU.EX2 R201, R2 ;  /* 0x0000000200c97308 */ /* 0x0003e40000000800 */
[----:B-1----:R-:W-:Y:S02]  /*8800*/  FFMA.FTZ R2, R220, c[0x0][0x23c], -R5 ;  /* 0x00008f00dc027a23 */ /* 0x002fe40000010805 */
[----:B------:R-:W2:Y:S01]  /*8810*/  LDL.LU R220, [R1+0x14c] ;  /* 0x00014c0001dc7983 */ /* 0x000ea20000300800 */
[----:B------:R-:W-:Y:S01]  /*8820*/  MOV R161, R152 ;  /* 0x0000009800a17202 */ /* 0x000fe20000000f00 */
[----:B------:R-:W-:Y:S01]  /*8830*/  HMMA.16816.F32 R44, R12, R20, R84 ;  /* 0x000000140c2c723c */ /* 0x000fe20000001854 */
[----:B------:R-:W-:-:S07]  /*8840*/  FFMA.FTZ R4, R251, c[0x0][0x23c], -R7 ;  /* 0x00008f00fb047a23 */ /* 0x000fce0000010807 */
[----:B------:R-:W-:Y:S01]  /*8850*/  HMMA.16816.F32 R152, R16, R28, R48 ;  /* 0x0000001c1098723c */ /* 0x000fe20000001830 */
[----:B------:R1:W-:Y:S07]  /*8860*/  MUFU.EX2 R204, R4 ;  /* 0x0000000400cc7308 */ /* 0x0003ee0000000800 */
[----:B------:R-:W-:Y:S01]  /*8870*/  HMMA.16816.F32 R48, R12, R26, R68 ;  /* 0x0000001a0c30723c */ /* 0x000fe20000001844 */
[----:B------:R-:W-:Y:S07]  /*8880*/  LDSM.16.MT88.4 R12, [R227+0xa800] ;  /* 0x00a80000e30c783b */ /* 0x000fee0000004200 */
[----:B------:R-:W-:Y:S01]  /*8890*/  HMMA.16816.F32 R84, R16, R20, R76 ;  /* 0x000000141054723c */ /* 0x000fe2000000184c */
[----:B-1----:R-:W-:-:S07]  /*88a0*/  FFMA.FTZ R4, R246, c[0x0][0x23c], -R7 ;  /* 0x00008f00f6047a23 */ /* 0x002fce0000010807 */
[C---:B------:R-:W-:Y:S01]  /*88b0*/  HMMA.16816.F32 R68, R16.reuse, R24, R100 ;  /* 0x000000181044723c */ /* 0x040fe20000001864 */
[----:B------:R-:W1:Y:S07]  /*88c0*/  LDSM.16.MT88.4 R24, [R225+0xa800] ;  /* 0x00a80000e118783b */ /* 0x000e6e0000004200 */
[----:B------:R-:W-:Y:S01]  /*88d0*/  HMMA.16816.F32 R76, R16, R22, R32 ;  /* 0x00000016104c723c */ /* 0x000fe20000001820 */
[----:B------:R-:W1:Y:S04]  /*88e0*/  LDSM.16.MT88.4 R20, [R228+0xa800] ;  /* 0x00a80000e414783b */ /* 0x000e680000004200 */
[----:B------:R-:W1:Y:S01]  /*88f0*/  LDSM.16.MT88.4 R16, [R226+0xa800] ;  /* 0x00a80000e210783b */ /* 0x000e620000004200 */
[----:B------:R3:W1:Y:S01]  /*8900*/  MUFU.EX2 R207, R4 ;  /* 0x0000000400cf7308 */ /* 0x0006620000000800 */
[----:B------:R-:W-:Y:S01]  /*8910*/  MOV R186, R122 ;  /* 0x0000007a00ba7202 */ /* 0x000fe20000000f00 */
[----:B------:R-:W-:Y:S01]  /*8920*/  IMAD.MOV.U32 R94, RZ, RZ, R123 ;  /* 0x000000ffff5e7224 */ /* 0x000fe200078e007b */
[----:B------:R-:W-:Y:S01]  /*8930*/  MOV R252, R124 ;  /* 0x0000007c00fc7202 */ /* 0x000fe20000000f00 */
[----:B------:R-:W-:-:S02]  /*8940*/  IMAD.MOV.U32 R251, RZ, RZ, R125 ;  /* 0x000000fffffb7224 */ /* 0x000fc400078e007d */
[--C-:B------:R-:W-:Y:S02]  /*8950*/  FFMA.FTZ R29, R249, c[0x0][0x23c], -R0.reuse ;  /* 0x00008f00f91d7a23 */ /* 0x100fe40000010800 */
[--C-:B------:R-:W-:Y:S01]  /*8960*/  FFMA.FTZ R28, R222, c[0x0][0x23c], -R0.reuse ;  /* 0x00008f00de1c7a23 */ /* 0x100fe20000010800 */
[----:B------:R3:W-:Y:S01]  /*8970*/  MUFU.EX2 R200, R2 ;  /* 0x0000000200c87308 */ /* 0x0007e20000000800 */
[--C-:B------:R-:W-:Y:S02]  /*8980*/  FFMA.FTZ R98, R216, c[0x0][0x23c], -R0.reuse ;  /* 0x00008f00d8627a23 */ /* 0x100fe40000010800 */
[--C-:B------:R-:W-:Y:S02]  /*8990*/  FFMA.FTZ R99, R209, c[0x0][0x23c], -R0.reuse ;  /* 0x00008f00d1637a23 */ /* 0x100fe40000010800 */
[----:B---3--:R-:W-:Y:S02]  /*89a0*/  FFMA.FTZ R4, R221, c[0x0][0x23c], -R7 ;  /* 0x00008f00dd047a23 */ /* 0x008fe40000010807 */
[----:B------:R-:W-:-:S02]  /*89b0*/  FFMA.FTZ R100, R196, c[0x0][0x23c], -R0 ;  /* 0x00008f00c4647a23 */ /* 0x000fc40000010800 */
[----:B------:R3:W-:Y:S01]  /*89c0*/  MUFU.EX2 R206, R4 ;  /* 0x0000000400ce7308 */ /* 0x0007e20000000800 */
[--C-:B------:R-:W-:Y:S02]  /*89d0*/  FFMA.FTZ R101, R190, c[0x0][0x23c], -R0.reuse ;  /* 0x00008f00be657a23 */ /* 0x100fe40000010800 */
[--C-:B------:R-:W-:Y:S02]  /*89e0*/  FFMA.FTZ R122, R185, c[0x0][0x23c], -R0.reuse ;  /* 0x00008f00b97a7a23 */ /* 0x100fe40000010800 */
[--C-:B------:R-:W-:Y:S02]  /*89f0*/  FFMA.FTZ R123, R180, c[0x0][0x23c], -R0.reuse ;  /* 0x00008f00b47b7a23 */ /* 0x100fe40000010800 */
[--C-:B------:R-:W-:Y:S02]  /*8a00*/  FFMA.FTZ R124, R178, c[0x0][0x23c], -R0.reuse ;  /* 0x00008f00b27c7a23 */ /* 0x100fe40000010800 */
[----:B------:R-:W-:Y:S02]  /*8a10*/  FFMA.FTZ R125, R142, c[0x0][0x23c], -R0 ;  /* 0x00008f008e7d7a23 */ /* 0x000fe40000010800 */
[----:B------:R-:W-:-:S02]  /*8a20*/  FFMA.FTZ R0, R250, c[0x0][0x23c], -R5 ;  /* 0x00008f00fa007a23 */ /* 0x000fc40000010805 */
[----:B------:R-:W-:Y:S02]  /*8a30*/  FFMA.FTZ R2, R245, c[0x0][0x23c], -R5 ;  /* 0x00008f00f5027a23 */ /* 0x000fe40000010805 */
[----:B---3--:R-:W-:Y:S01]  /*8a40*/  FFMA.FTZ R4, R218, c[0x0][0x23c], -R7 ;  /* 0x00008f00da047a23 */ /* 0x008fe20000010807 */
[----:B------:R-:W-:Y:S01]  /*8a50*/  MOV R93, R134 ;  /* 0x00000086005d7202 */ /* 0x000fe20000000f00 */
[----:B------:R-:W-:Y:S01]  /*8a60*/  IMAD.MOV.U32 R221, RZ, RZ, R135 ;  /* 0x000000ffffdd7224 */ /* 0x000fe200078e0087 */
[----:B------:R-:W-:Y:S08]  /*8a70*/  MUFU.EX2 R134, R2 ;  /* 0x0000000200867308 */ /* 0x000ff00000000800 */
[----:B------:R1:W3:Y:S08]  /*8a80*/  MUFU.EX2 R202, R4 ;  /* 0x0000000400ca7308 */ /* 0x0002f00000000800 */
[----:B------:R3:W2:Y:S01]  /*8a90*/  MUFU.EX2 R135, R0 ;  /* 0x0000000000877308 */ /* 0x0006a20000000800 */
[----:B------:R-:W-:Y:S01]  /*8aa0*/  MOV R191, R116 ;  /* 0x0000007400bf7202 */ /* 0x000fe20000000f00 */
[----:B------:R-:W-:Y:S01]  /*8ab0*/  IMAD.MOV.U32 R189, RZ, RZ, R117 ;  /* 0x000000ffffbd7224 */ /* 0x000fe200078e0075 */
[----:B------:R-:W-:Y:S01]  /*8ac0*/  MOV R188, R115 ;  /* 0x0000007300bc7202 */ /* 0x000fe20000000f00 */
[--C-:B----4-:R-:W-:Y:S01]  /*8ad0*/  FFMA.FTZ R34, R215, c[0x0][0x23c], -R7.reuse ;  /* 0x00008f00d7227a23 */ /* 0x110fe20000010807 */
[----:B------:R-:W-:Y:S01]  /*8ae0*/  MOV R95, R114 ;  /* 0x00000072005f7202 */ /* 0x000fe20000000f00 */
[--C-:B------:R-:W-:Y:S01]  /*8af0*/  FFMA.FTZ R33, R217, c[0x0][0x23c], -R7.reuse ;  /* 0x00008f00d9217a23 */ /* 0x100fe20000010807 */
[----:B------:R-:W-:Y:S01]  /*8b00*/  MOV R92, R113 ;  /* 0x00000071005c7202 */ /* 0x000fe20000000f00 */
[--C-:B------:R-:W-:Y:S01]  /*8b10*/  FFMA.FTZ R32, R211, c[0x0][0x23c], -R7.reuse ;  /* 0x00008f00d3207a23 */ /* 0x100fe20000010807 */
[----:B------:R-:W-:Y:S01]  /*8b20*/  MOV R246, R112 ;  /* 0x0000007000f67202 */ /* 0x000fe20000000f00 */
[--C-:B------:R-:W-:Y:S01]  /*8b30*/  FFMA.FTZ R102, R205, c[0x0][0x23c], -R7.reuse ;  /* 0x00008f00cd667a23 */ /* 0x100fe20000010807 */
[----:B------:R-:W-:Y:S01]  /*8b40*/  MOV R185, R6 ;  /* 0x0000000600b97202 */ /* 0x000fe20000000f00 */
[--C-:B------:R-:W-:Y:S01]  /*8b50*/  FFMA.FTZ R103, R198, c[0x0][0x23c], -R7.reuse ;  /* 0x00008f00c6677a23 */ /* 0x100fe20000010807 */
[----:B-1----:R-:W-:Y:S01]  /*8b60*/  F2FP.PACK_AB R4, R207, R204 ;  /* 0x000000cccf04723e */ /* 0x002fe200000000ff */
[--C-:B------:R-:W-:Y:S01]  /*8b70*/  FFMA.FTZ R112, R192, c[0x0][0x23c], -R7.reuse ;  /* 0x00008f00c0707a23 */ /* 0x100fe20000010807 */
[----:B---3--:R-:W-:Y:S01]  /*8b80*/  F2FP.PACK_AB R6, R202, R206 ;  /* 0x000000ceca06723e */ /* 0x008fe200000000ff */
        /* <DEDUP_REMOVED lines=9> */
[----:B------:R-:W-:Y:S01]  /*8c20*/  F2FP.PACK_AB R5, R200, R201 ;  /* 0x000000c9c805723e */ /* 0x000fe200000000ff */
        /* <DEDUP_REMOVED lines=17> */
[----:B------:R-:W-:Y:S02]  /*8d40*/  MOV R249, R173 ;  /* 0x000000ad00f97202 */ /* 0x000fe40000000f00 */
[----:B------:R-:W-:Y:S02]  /*8d50*/  MOV R141, R175 ;  /* 0x000000af008d7202 */ /* 0x000fe40000000f00 */
[----:B------:R-:W-:Y:S02]  /*8d60*/  MOV R195, R162 ;  /* 0x000000a200c37202 */ /* 0x000fe40000000f00 */
[----:B------:R-:W-:-:S02]  /*8d70*/  MOV R142, R128 ;  /* 0x00000080008e7202 */ /* 0x000fc40000000f00 */
[----:B------:R-:W-:Y:S01]  /*8d80*/  MOV R180, R131 ;  /* 0x0000008300b47202 */ /* 0x000fe20000000f00 */
[----:B------:R-:W-:Y:S02]  /*8d90*/  IMAD.MOV.U32 R196, RZ, RZ, R127 ;  /* 0x000000ffffc47224 */ /* 0x000fe400078e007f */
[----:B--2---:R-:W-:Y:S01]  /*8da0*/  FFMA.FTZ R35, R220, c[0x0][0x23c], -R7 ;  /* 0x00008f00dc237a23 */ /* 0x004fe20000010807 */
        /* <DEDUP_REMOVED lines=11> */
[----:B------:R-:W-:Y:S01]  /*8e60*/  IMAD.MOV.U32 R215, RZ, RZ, R250 ;  /* 0x000000ffffd77224 */ /* 0x000fe200078e00fa */
[----:B------:R-:W-:Y:S02]  /*8e70*/  MOV R250, R142 ;  /* 0x0000008e00fa7202 */ /* 0x000fe40000000f00 */
[----:B------:R-:W-:Y:S01]  /*8e80*/  MOV R142, R178 ;  /* 0x000000b2008e7202 */ /* 0x000fe20000000f00 */
        /* <DEDUP_REMOVED lines=8> */
[----:B------:R-:W2:Y:S04]  /*8f10*/  LDL.LU R72, [R1+0x148] ;  /* 0x0001480001487983 */ /* 0x000ea80000300800 */
[----:B------:R-:W3:Y:S04]  /*8f20*/  LDL.LU R217, [R1+0xa4] ;  /* 0x0000a40001d97983 */ /* 0x000ee80000300800 */
[----:B------:R-:W3:Y:S01]  /*8f30*/  LDL.LU R245, [R1+0xa8] ;  /* 0x0000a80001f57983 */ /* 0x000ee20000300800 */
[----:B------:R-:W-:Y:S01]  /*8f40*/  IMAD.MOV.U32 R143, RZ, RZ, R177 ;  /* 0x000000ffff8f7224 */ /* 0x000fe200078e00b1 */
[----:B------:R-:W-:Y:S01]  /*8f50*/  MOV R179, R176 ;  /* 0x000000b000b37202 */ /* 0x000fe20000000f00 */
[----:B------:R-:W-:Y:S01]  /*8f60*/  FADD.FTZ R75, R75, R133 ;  /* 0x000000854b4b7221 */ /* 0x000fe20000010000 */
[----:B------:R-:W-:Y:S01]  /*8f70*/  MOV R176, R129 ;  /* 0x0000008100b07202 */ /* 0x000fe20000000f00 */
[----:B------:R-:W-:Y:S01]  /*8f80*/  MUFU.EX2 R128, R39 ;  /* 0x0000002700807308 */ /* 0x000fe20000000800 */
[----:B------:R-:W-:-:S07]  /*8f90*/  MOV R177, R132 ;  /* 0x0000008400b17202 */ /* 0x000fce0000000f00 */
[----:B------:R-:W-:Y:S08]  /*8fa0*/  MUFU.EX2 R130, R38 ;  /* 0x0000002600827308 */ /* 0x000ff00000000800 */
[----:B------:R-:W-:Y:S08]  /*8fb0*/  MUFU.EX2 R132, R37 ;  /* 0x0000002500847308 */ /* 0x000ff00000000800 */
[----:B------:R-:W-:Y:S08]  /*8fc0*/  MUFU.EX2 R133, R36 ;  /* 0x0000002400857308 */ /* 0x000ff00000000800 */
[----:B------:R-:W-:Y:S08]  /*8fd0*/  MUFU.EX2 R126, R31 ;  /* 0x0000001f007e7308 */ /* 0x000ff00000000800 */
[----:B------:R1:W4:Y:S08]  /*8fe0*/  MUFU.EX2 R127, R30 ;  /* 0x0000001e007f7308 */ /* 0x0003300000000800 */
[----:B------:R4:W-:Y:S08]  /*8ff0*/  MUFU.EX2 R129, R29 ;  /* 0x0000001d00817308 */ /* 0x0009f00000000800 */
[----:B------:R4:W4:Y:S01]  /*9000*/  MUFU.EX2 R131, R28 ;  /* 0x0000001c00837308 */ /* 0x0009220000000800 */
[----:B------:R-:W-:-:S02]  /*9010*/  FADD.FTZ R5, R220, R215 ;  /* 0x000000d7dc057221 */ /* 0x000fc40000010000 */
[----:B------:R-:W-:Y:S02]  /*9020*/  FADD.FTZ R4, R250, R75 ;  /* 0x0000004bfa047221 */ /* 0x000fe40000010000 */
[----:B-1----:R-:W-:Y:S01]  /*9030*/  FADD.FTZ R30, R180, R5 ;  /* 0x00000005b41e7221 */ /* 0x002fe20000010000 */
[----:B----4-:R-:W-:Y:S01]  /*9040*/  F2FP.PACK_AB R5, R127, R126 ;  /* 0x0000007e7f05723e */ /* 0x010fe200000000ff */
[----:B------:R-:W-:Y:S02]  /*9050*/  FADD.FTZ R29, R142, R7 ;  /* 0x000000078e1d7221 */ /* 0x000fe40000010000 */
[----:B------:R-:W-:Y:S01]  /*9060*/  FADD.FTZ R28, R185, R4 ;  /* 0x00000004b91c7221 */ /* 0x000fe20000010000 */
[----:B------:R-:W-:Y:S02]  /*9070*/  F2FP.PACK_AB R4, R130, R128 ;  /* 0x000000808204723e */ /* 0x000fe400000000ff */
[----:B------:R-:W-:Y:S01]  /*9080*/  F2FP.PACK_AB R7, R131, R129 ;  /* 0x000000818307723e */ /* 0x000fe200000000ff */
[----:B------:R-:W-:Y:S08]  /*9090*/  MUFU.EX2 R75, R34 ;  /* 0x00000022004b7308 */ /* 0x000ff00000000800 */
        /* <DEDUP_REMOVED lines=9> */
[----:B------:R-:W-:Y:S01]  /*9130*/  MUFU.EX2 R101, R101 ;  /* 0x0000006500657308 */ /* 0x000fe20000000800 */
        /* <DEDUP_REMOVED lines=11> */
[----:B------:R-:W-:Y:S02]  /*91f0*/  MOV R205, R184 ;  /* 0x000000b800cd7202 */ /* 0x000fe40000000f00 */
[----:B------:R-:W-:-:S02]  /*9200*/  MOV R215, R249 ;  /* 0x000000f900d77202 */ /* 0x000fc40000000f00 */
[----:B------:R-:W-:Y:S02]  /*9210*/  MOV R143, R150 ;  /* 0x00000096008f7202 */ /* 0x000fe40000000f00 */
[----:B------:R-:W-:Y:S02]  /*9220*/  MOV R198, R213 ;  /* 0x000000d500c67202 */ /* 0x000fe40000000f00 */
[----:B------:R-:W-:Y:S01]  /*9230*/  MOV R203, R171 ;  /* 0x000000ab00cb7202 */ /* 0x000fe20000000f00 */
[----:B------:R-:W-:Y:S01]  /*9240*/  IMAD.MOV.U32 R218, RZ, RZ, R194 ;  /* 0x000000ffffda7224 */ /* 0x000fe200078e00c2 */
[----:B------:R-:W-:Y:S01]  /*9250*/  MOV R194, R167 ;  /* 0x000000a700c27202 */ /* 0x000fe20000000f00 */
[----:B------:R-:W-:Y:S01]  /*9260*/  IMAD.MOV.U32 R249, RZ, RZ, R246 ;  /* 0x000000fffff97224 */ /* 0x000fe200078e00f6 */
[----:B------:R-:W-:Y:S01]  /*9270*/  MOV R213, R181 ;  /* 0x000000b500d57202 */ /* 0x000fe20000000f00 */
[----:B---3--:R-:W-:-:S04]  /*9280*/  FADD.FTZ R6, R245, R217 ;  /* 0x000000d9f5067221 */ /* 0x008fc80000010000 */
[----:B------:R-:W-:Y:S01]  /*9290*/  FADD.FTZ R31, R178, R6 ;  /* 0x00000006b21f7221 */ /* 0x000fe20000010000 */
[----:B------:R-:W-:-:S07]  /*92a0*/  F2FP.PACK_AB R6, R133, R132 ;  /* 0x000000848506723e */ /* 0x000fce00000000ff */
[C---:B------:R-:W-:Y:S01]  /*92b0*/  HMMA.16816.F32 R52, R4.reuse, R26, R104 ;  /* 0x0000001a0434723c */ /* 0x040fe20000001868 */
[----:B------:R-:W-:Y:S07]  /*92c0*/  MUFU.EX2 R104, R33 ;  /* 0x0000002100687308 */ /* 0x000fee0000000800 */
[C---:B------:R-:W-:Y:S01]  /*92d0*/  HMMA.16816.F32 R40, R4.reuse, R22, R60 ;  /* 0x000000160428723c */ /* 0x040fe2000000183c */
[----:B------:R-:W-:Y:S07]  /*92e0*/  MUFU.EX2 R62, R35 ;  /* 0x00000023003e7308 */ /* 0x000fee0000000800 */
[C---:B------:R-:W-:Y:S01]  /*92f0*/  HMMA.16816.F32 R36, R4.reuse, R16, R68 ;  /* 0x000000100424723c */ /* 0x040fe20000001844 */
[----:B------:R1:W3:Y:S07]  /*9300*/  MUFU.EX2 R63, R32 ;  /* 0x00000020003f7308 */ /* 0x0002ee0000000800 */
[C---:B------:R-:W-:Y:S01]  /*9310*/  HMMA.16816.F32 R56, R4.reuse, R24, R108 ;  /* 0x000000180438723c */ /* 0x040fe2000000186c */
[----:B------:R-:W-:Y:S07]  /*9320*/  LDSM.16.MT88.4 R24, [R225+0xb000] ;  /* 0x00b00000e118783b */ /* 0x000fee0000004200 */
[C---:B------:R-:W-:Y:S01]  /*9330*/  HMMA.16816.F32 R152, R4.reuse, R20, R152 ;  /* 0x000000140498723c */ /* 0x040fe20000001898 */
[----:B------:R-:W-:Y:S07]  /*9340*/  LDSM.16.MT88.4 R20, [R228+0xb000] ;  /* 0x00b00000e414783b */ /* 0x000fee0000004200 */
[C---:B-1----:R-:W-:Y:S01]  /*9350*/  HMMA.16816.F32 R32, R4.reuse, R18, R80 ;  /* 0x000000120420723c */ /* 0x042fe20000001850 */
[----:B------:R-:W1:Y:S07]  /*9360*/  LDSM.16.MT88.4 R16, [R226+0xb000] ;  /* 0x00b00000e210783b */ /* 0x000e6e0000004200 */
[C---:B------:R-:W-:Y:S08]  /*9370*/  HMMA.16816.F32 R84, R4.reuse, R12, R84 ;  /* 0x0000000c0454723c */ /* 0x040ff00000001854 */
[----:B------:R-:W-:Y:S01]  /*9380*/  HMMA.16816.F32 R44, R4, R14, R76 ;  /* 0x0000000e042c723c */ /* 0x000fe2000000184c */
[----:B------:R-:W4:Y:S01]  /*9390*/  LDSM.16.MT88.4 R12, [R227+0xb000] ;  /* 0x00b00000e30c783b */ /* 0x000f220000004200 */
[----:B------:R2:W-:Y:S08]  /*93a0*/  MUFU.EX2 R61, R2 ;  /* 0x00000002003d7308 */ /* 0x0005f00000000800 */
[----:B------:R-:W1:Y:S01]  /*93b0*/  MUFU.EX2 R60, R0 ;  /* 0x00000000003c7308 */ /* 0x000e620000000800 */
[----:B------:R-:W-:-:S02]  /*93c0*/  FADD.FTZ R4, R209, R31 ;  /* 0x0000001fd1047221 */ /* 0x000fc40000010000 */
[----:B------:R-:W-:Y:S01]  /*93d0*/  FADD.FTZ R5, R216, R30 ;  /* 0x0000001ed8057221 */ /* 0x000fe20000010000 */
[----:B---3--:R-:W-:Y:S01]  /*93e0*/  F2FP.PACK_AB R6, R63, R104 ;  /* 0x000000683f06723e */ /* 0x008fe200000000ff */
[----:B--2---:R-:W-:Y:S01]  /*93f0*/  FADD.FTZ R30, R72, R4 ;  /* 0x00000004481e7221 */ /* 0x004fe20000010000 */
[----:B------:R-:W-:Y:S01]  /*9400*/  F2FP.PACK_AB R4, R75, R62 ;  /* 0x0000003e4b04723e */ /* 0x000fe200000000ff */
[----:B------:R-:W-:Y:S01]  /*9410*/  FADD.FTZ R31, R243, R5 ;  /* 0x00000005f31f7221 */ /* 0x000fe20000010000 */
[----:B------:R-:W-:Y:S01]  /*9420*/  F2FP.PACK_AB R7, R65, R64 ;  /* 0x000000404107723e */ /* 0x000fe200000000ff */
[----:B------:R-:W-:Y:S01]  /*9430*/  FADD.FTZ R2, R196, R29 ;  /* 0x0000001dc4027221 */ /* 0x000fe20000010000 */
[----:B------:R-:W-:Y:S02]  /*9440*/  MOV R196, R179 ;  /* 0x000000b300c47202 */ /* 0x000fe40000000f00 */
[----:B-1----:R-:W-:Y:S01]  /*9450*/  F2FP.PACK_AB R5, R60, R61 ;  /* 0x0000003d3c05723e */ /* 0x002fe200000000ff */
[----:B------:R-:W-:Y:S01]  /*9460*/  FADD.FTZ R2, R3, R2 ;  /* 0x0000000203027221 */ /* 0x000fe20000010000 */
[----:B------:R-:W-:Y:S01]  /*9470*/  MOV R209, R157 ;  /* 0x0000009d00d17202 */ /* 0x000fe20000000f00 */
[----:B------:R-:W-:-:S02]  /*9480*/  FADD.FTZ R0, R222, R28 ;  /* 0x0000001cde007221 */ /* 0x000fc40000010000 */
[----:B------:R-:W-:Y:S01]  /*9490*/  IMAD.MOV.U32 R217, RZ, RZ, R141 ;  /* 0x000000ffffd97224 */ /* 0x000fe200078e008d */
[----:B------:R-:W-:Y:S01]  /*94a0*/  MOV R245, R140 ;  /* 0x0000008c00f57202 */ /* 0x000fe20000000f00 */
[----:B------:R-:W-:Y:S01]  /*94b0*/  IMAD.MOV.U32 R222, RZ, RZ, R159 ;  /* 0x000000ffffde7224 */ /* 0x000fe200078e009f */
[C---:B------:R-:W-:Y:S01]  /*94c0*/  HMMA.16816.F32 R176, R4.reuse, R18, R48 ;  /* 0x0000001204b0723c */ /* 0x040fe20000001830 */
[----:B------:R-:W-:Y:S01]  /*94d0*/  IMAD.MOV.U32 R216, RZ, RZ, R156 ;  /* 0x000000ffffd87224 */ /* 0x000fe200078e009c */
[----:B------:R-:W-:Y:S01]  /*94e0*/  MOV R110, R168 ;  /* 0x000000a8006e7202 */ /* 0x000fe20000000f00 */
[----:B------:R-:W-:Y:S01]  /*94f0*/  FADD.FTZ R28, R142, R2 ;  /* 0x000000028e1c7221 */ /* 0x000fe20000010000 */
[----:B------:R-:W1:Y:S01]  /*9500*/  MUFU.EX2 R118, R118 ;  /* 0x0000007600767308 */ /* 0x000e620000000800 */
[----:B------:R-:W-:Y:S01]  /*9510*/  FADD.FTZ R29, R242, R0 ;  /* 0x00000000f21d7221 */ /* 0x000fe20000010000 */
[----:B------:R2:W5:Y:S02]  /*9520*/  LDL.LU R3, [R1+0x144] ;  /* 0x0001440001037983 */ /* 0x0005640000300800 */
[----:B------:R-:W-:Y:S01]  /*9530*/  HMMA.16816.F32 R136, R4, R24, R136 ;  /* 0x000000180488723c */ /* 0x000fe20000001888 */
[----:B------:R-:W-:-:S07]  /*9540*/  FADD.FTZ R2, R180, R30 ;  /* 0x0000001eb4027221 */ /* 0x000fce0000010000 */
[----:B------:R-:W-:Y:S01]  /*9550*/  HMMA.16816.F32 R144, R4, R26, R144 ;  /* 0x0000001a0490723c */ /* 0x000fe20000001890 */
[----:B------:R-:W-:-:S07]  /*9560*/  FADD.FTZ R28, R241, R28 ;  /* 0x0000001cf11c7221 */ /* 0x000fce0000010000 */
[----:B------:R-:W-:Y:S01]  /*9570*/  HMMA.16816.F32 R156, R4, R20, R88 ;  /* 0x00000014049c723c */ /* 0x000fe20000001858 */
[----:B------:R-:W-:-:S07]  /*9580*/  FADD.FTZ R0, R185, R31 ;  /* 0x0000001fb9007221 */ /* 0x000fce0000010000 */
[----:B------:R-:W-:Y:S01]  /*9590*/  HMMA.16816.F32 R160, R4, R22, R160 ;  /* 0x0000001604a0723c */ /* 0x000fe200000018a0 */
[----:B------:R-:W-:-:S07]  /*95a0*/  FADD.FTZ R29, R196, R29 ;  /* 0x0000001dc41d7221 */ /* 0x000fce0000010000 */
[----:B------:R-:W-:Y:S01]  /*95b0*/  HMMA.16816.F32 R172, R4, R16, R172 ;  /* 0x0000001004ac723c */ /* 0x000fe200000018ac */
[----:B------:R-:W-:-:S07]  /*95c0*/  MOV R141, R186 ;  /* 0x000000ba008d7202 */ /* 0x000fce0000000f00 */
[C---:B----4-:R-:W-:Y:S08]  /*95d0*/  HMMA.16816.F32 R188, R4.reuse, R12, R188 ;  /* 0x0000000c04bc723c */ /* 0x050ff000000018bc */
        /* <DEDUP_REMOVED lines=8> */
[----:B------:R-:W3:Y:S01]  /*9660*/  MUFU.EX2 R122, R122 ;  /* 0x0000007a007a7308 */ /* 0x000ee20000000800 */
[----:B------:R-:W-:Y:S01]  /*9670*/  F2FP.PACK_AB R5, R99, R98 ;  /* 0x000000626305723e */ /* 0x000fe200000000ff */
[----:B------:R2:W5:Y:S01]  /*9680*/  LDL.LU R72, [R1+0x140] ;  /* 0x0001400001487983 */ /* 0x0005620000300800 */
[----:B------:R-:W-:-:S02]  /*9690*/  F2FP.PACK_AB R6, R97, R96 ;  /* 0x000000606106723e */ /* 0x000fc400000000ff */
[----:B------:R-:W-:Y:S01]  /*96a0*/  F2FP.PACK_AB R7, R101, R100 ;  /* 0x000000646507723e */ /* 0x000fe200000000ff */
[----:B------:R-:W-:Y:S02]  /*96b0*/  FADD.FTZ R2, R240, R2 ;  /* 0x00000002f0027221 */ /* 0x000fe40000010000 */
[----:B------:R-:W-:Y:S02]  /*96c0*/  FADD.FTZ R0, R239, R0 ;  /* 0x00000000ef007221 */ /* 0x000fe40000010000 */
[----:B------:R-:W-:Y:S01]  /*96d0*/  FADD.FTZ R29, R238, R29 ;  /* 0x0000001dee1d7221 */ /* 0x000fe20000010000 */
[----:B------:R-:W-:Y:S01]  /*96e0*/  MOV R216, R252 ;  /* 0x000000fc00d87202 */ /* 0x000fe20000000f00 */
[----:B------:R-:W-:Y:S01]  /*96f0*/  HMMA.16816.F32 R184, R4, R12, R84 ;  /* 0x0000000c04b8723c */ /* 0x000fe20000001854 */
[----:B------:R-:W-:Y:S01]  /*9700*/  MOV R107, R141 ;  /* 0x0000008d006b7202 */ /* 0x000fe20000000f00 */
[----:B------:R-:W-:Y:S01]  /*9710*/  IMAD.MOV.U32 R196, RZ, RZ, R247 ;  /* 0x000000ffffc47224 */ /* 0x000fe200078e00f7 */
[----:B------:R-:W-:Y:S01]  /*9720*/  MOV R140, R251 ;  /* 0x000000fb008c7202 */ /* 0x000fe20000000f00 */
[----:B------:R-:W-:Y:S01]  /*9730*/  IMAD.MOV.U32 R209, RZ, RZ, R222 ;  /* 0x000000ffffd17224 */ /* 0x000fe200078e00de */
[----:B------:R-:W-:Y:S01]  /*9740*/  MOV R223, R183 ;  /* 0x000000b700df7202 */ /* 0x000fe20000000f00 */
[----:B------:R-:W4:Y:S01]  /*9750*/  MUFU.EX2 R114, R114 ;  /* 0x0000007200727308 */ /* 0x000f220000000800 */
[----:B------:R-:W-:Y:S01]  /*9760*/  FADD.FTZ R13, R244, R28 ;  /* 0x0000001cf40d7221 */ /* 0x000fe20000010000 */
[----:B------:R-:W-:Y:S01]  /*9770*/  MOV R244, R248 ;  /* 0x000000f800f47202 */ /* 0x000fe20000000f00 */
[----:B------:R2:W5:Y:S01]  /*9780*/  LDL.LU R243, [R1+0x13c] ;  /* 0x00013c0001f37983 */ /* 0x0005620000300800 */
[----:B------:R-:W-:Y:S01]  /*9790*/  MOV R248, R192 ;  /* 0x000000c000f87202 */ /* 0x000fe20000000f00 */
[----:B------:R-:W-:-:S02]  /*97a0*/  IMAD.MOV.U32 R192, RZ, RZ, R211 ;  /* 0x000000ffffc07224 */ /* 0x000fc400078e00d3 */
[----:B------:R-:W-:Y:S01]  /*97b0*/  FADD.FTZ R12, R237, R2 ;  /* 0x00000002ed0c7221 */ /* 0x000fe20000010000 */
[----:B------:R-:W-:Y:S01]  /*97c0*/  HMMA.16816.F32 R56, R4, R24, R56 ;  /* 0x000000180438723c */ /* 0x000fe20000001838 */
[----:B------:R-:W-:Y:S01]  /*97d0*/  FADD.FTZ R2, R236, R0 ;  /* 0x00000000ec027221 */ /* 0x000fe20000010000 */
[----:B------:R-:W-:Y:S01]  /*97e0*/  MOV R211, R217 ;  /* 0x000000d900d37202 */ /* 0x000fe20000000f00 */
[----:B------:R-:W-:Y:S01]  /*97f0*/  FADD.FTZ R0, R244, R29 ;  /* 0x0000001df4007221 */ /* 0x000fe20000010000 */
[----:B------:R-:W-:Y:S01]  /*9800*/  MOV R217, R245 ;  /* 0x000000f500d97202 */ /* 0x000fe20000000f00 */
[----:B------:R-:W-:-:S03]  /*9810*/  IMAD.MOV.U32 R210, RZ, RZ, R192 ;  /* 0x000000ffffd27224 */ /* 0x000fc600078e00c0 */
[----:B------:R-:W-:Y:S01]  /*9820*/  HMMA.16816.F32 R52, R4, R26, R52 ;  /* 0x0000001a0434723c */ /* 0x000fe20000001834 */
[----:B------:R-:W-:Y:S01]  /*9830*/  IMAD.MOV.U32 R245, RZ, RZ, R215 ;  /* 0x000000fffff57224 */ /* 0x000fe200078e00d7 */
[----:B------:R-:W-:-:S06]  /*9840*/  MOV R214, R211 ;  /* 0x000000d300d67202 */ /* 0x000fcc0000000f00 */
[----:B------:R-:W-:Y:S01]  /*9850*/  HMMA.16816.F32 R152, R4, R20, R152 ;  /* 0x000000140498723c */ /* 0x000fe20000001898 */
[----:B------:R-:W-:-:S07]  /*9860*/  MOV R219, R217 ;  /* 0x000000d900db7202 */ /* 0x000fce0000000f00 */
[----:B------:R-:W-:Y:S01]  /*9870*/  HMMA.16816.F32 R40, R4, R22, R40 ;  /* 0x000000160428723c */ /* 0x000fe20000001828 */
[----:B------:R-:W-:-:S07]  /*9880*/  MOV R252, R199 ;  /* 0x000000c700fc7202 */ /* 0x000fce0000000f00 */
[C---:B------:R-:W-:Y:S08]  /*9890*/  HMMA.16816.F32 R36, R4.reuse, R16, R36 ;  /* 0x000000100424723c */ /* 0x040ff00000001824 */
[C---:B------:R-:W-:Y:S08]  /*98a0*/  HMMA.16816.F32 R32, R4.reuse, R18, R32 ;  /* 0x000000120420723c */ /* 0x040ff00000001820 */
[----:B------:R-:W-:Y:S01]  /*98b0*/  HMMA.16816.F32 R44, R4, R14, R44 ;  /* 0x0000000e042c723c */ /* 0x000fe2000000182c */
[----:B------:R-:W-:Y:S01]  /*98c0*/  IMAD.MOV.U32 R199, RZ, RZ, R151 ;  /* 0x000000ffffc77224 */ /* 0x000fe200078e0097 */
[----:B------:R-:W-:Y:S01]  /*98d0*/  MOV R106, R216 ;  /* 0x000000d8006a7202 */ /* 0x000fe20000000f00 */
[----:B------:R-:W-:Y:S01]  /*98e0*/  IMAD.MOV.U32 R244, RZ, RZ, R245 ;  /* 0x000000fffff47224 */ /* 0x000fe200078e00f5 */
[----:B------:R-:W-:Y:S01]  /*98f0*/  MOV R215, R195 ;  /* 0x000000c300d77202 */ /* 0x000fe20000000f00 */
[----:B------:R-:W-:Y:S01]  /*9900*/  IMAD.MOV.U32 R211, RZ, RZ, R230 ;  /* 0x000000ffffd37224 */ /* 0x000fe200078e00e6 */
[----:B------:R-:W-:Y:S01]  /*9910*/  MOV R217, R194 ;  /* 0x000000c200d97202 */ /* 0x000fe20000000f00 */
[----:B------:R-:W-:Y:S01]  /*9920*/  FADD.FTZ R4, R234, R13 ;  /* 0x0000000dea047221 */ /* 0x000fe20000010000 */
[----:B------:R-:W-:Y:S01]  /*9930*/  MOV R222, R221 ;  /* 0x000000dd00de7202 */ /* 0x000fe20000000f00 */
[----:B------:R-:W-:-:S02]  /*9940*/  FADD.FTZ R6, R233, R12 ;  /* 0x0000000ce9067221 */ /* 0x000fc40000010000 */
[----:B------:R-:W-:Y:S01]  /*9950*/  IMAD.MOV.U32 R247, RZ, RZ, R182 ;  /* 0x000000fffff77224 */ /* 0x000fe200078e00b6 */
[----:B------:R-:W-:Y:S01]  /*9960*/  MOV R251, R149 ;  /* 0x0000009500fb7202 */ /* 0x000fe20000000f00 */
[----:B------:R-:W-:Y:S01]  /*9970*/  FADD.FTZ R5, R232, R2 ;  /* 0x00000002e8057221 */ /* 0x000fe20000010000 */
[----:B------:R-:W1:Y:S01]  /*9980*/  MUFU.EX2 R102, R102 ;  /* 0x0000006600667308 */ /* 0x000e620000000800 */
[----:B------:R-:W-:Y:S01]  /*9990*/  FADD.FTZ R7, R231, R0 ;  /* 0x00000000e7077221 */ /* 0x000fe20000010000 */
[----:B------:R-:W-:Y:S01]  /*99a0*/  LDSM.16.MT88.4 R16, [R227+0xb800] ;  /* 0x00b80000e310783b */ /* 0x000fe20000004200 */
        /* <DEDUP_REMOVED lines=24> */
[----:B------:R-:W-:Y:S01]  /*9b30*/  MOV R219, R142 ;  /* 0x0000008e00db7202 */ /* 0x000fe20000000f00 */
[----:B------:R-:W-:Y:S01]  /*9b40*/  IMAD.MOV.U32 R214, RZ, RZ, R196 ;  /* 0x000000ffffd67224 */ /* 0x000fe200078e00c4 */
[----:B------:R-:W1:Y:S01]  /*9b50*/  LDSM.16.MT88.4 R180, [R226+0xb800] ;  /* 0x00b80000e2b4783b */ /* 0x000e620000004200 */
[----:B------:R-:W-:Y:S01]  /*9b60*/  FADD.FTZ R0, R110, R4 ;  /* 0x000000046e007221 */ /* 0x000fe20000010000 */
[----:B------:R-:W-:Y:S01]  /*9b70*/  MOV R244, R198 ;  /* 0x000000c600f47202 */ /* 0x000fe20000000f00 */
        /* <DEDUP_REMOVED lines=91> */
[----:B-1----:R-:W-:Y:S02]  /*a130*/  FADD.FTZ R5, R118, R5 ;  /* 0x0000000576057221 */ /* 0x002fe40000010000 */
[----:B---3--:R-:W-:Y:S02]  /*a140*/  FADD.FTZ R4, R122, R4 ;  /* 0x000000047a047221 */ /* 0x008fe40000010000 */
[----:B----4-:R-:W-:Y:S02]  /*a150*/  FADD.FTZ R0, R114, R0 ;  /* 0x0000000072007221 */ /* 0x010fe40000010000 */
        /* <DEDUP_REMOVED lines=51> */
[----:B------:R-:W-:Y:S01]  /*a490*/  STL [R1+0xfc], R74 ;  /* 0x0000fc4a01007387 */ /* 0x000fe20000100800 */
[----:B------:R-:W-:Y:S01]  /*a4a0*/  IMAD.U32 R7, RZ, RZ, UR10 ;  /* 0x0000000aff077e24 */ /* 0x000fe2000f8e00ff */
[----:B------:R-:W-:Y:S01]  /*a4b0*/  UIMAD UR7, UR8, UR27, UR7 ;  /* 0x0000001b080772a4 */ /* 0x000fe2000f8e0207 */
[----:B------:R-:W-:Y:S01]  /*a4c0*/  IMAD.U32 R12, RZ, RZ, UR10 ;  /* 0x0000000aff0c7e24 */ /* 0x000fe2000f8e00ff */
[----:B------:R-:W-:Y:S04]  /*a4d0*/  STL [R1+0xf8], R73 ;  /* 0x0000f84901007387 */ /* 0x000fe80000100800 */
[----:B-----5:R-:W-:Y:S04]  /*a4e0*/  STL [R1+0xf4], R72 ;  /* 0x0000f44801007387 */ /* 0x020fe80000100800 */
[----:B------:R-:W-:Y:S04]  /*a4f0*/  STL [R1+0xf0], R3 ;  /* 0x0000f00301007387 */ /* 0x000fe80000100800 */
        /* <DEDUP_REMOVED lines=20> */
[----:B------:R-:W-:Y:S01]  /*a640*/  @P1 STS.128 [R243+0x8000], RZ ;  /* 0x008000fff3001388 */ /* 0x000fe20000000c00 */
        /* <DEDUP_REMOVED lines=76> */
[----:B------:R-:W4:Y:S04]  /*ab10*/  LDSM.16.M88.4 R48, [R224+0x5000] ;  /* 0x00500000e030783b */ /* 0x000f280000000200 */
[----:B-1----:R-:W1:Y:S04]  /*ab20*/  LDSM.16.M88.4 R20, [R224+0x4800] ;  /* 0x00480000e014783b */ /* 0x002e680000000200 */
[----:B---3--:R-:W-:Y:S04]  /*ab30*/  LDSM.16.M88.4 R24, [R234+0x2000] ;  /* 0x00200000ea18783b */ /* 0x008fe80000000200 */
[----:B--2---:R-:W-:Y:S04]  /*ab40*/  LDSM.16.M88.4 R28, [R234] ;  /* 0x00000000ea1c783b */ /* 0x004fe80000000200 */
[----:B------:R-:W-:Y:S04]  /*ab50*/  LDSM.16.M88.4 R40, [R230+0x4800] ;  /* 0x00480000e628783b */ /* 0x000fe80000000200 */
[----:B----4-:R-:W-:Y:S04]  /*ab60*/  LDSM.16.M88.4 R16, [R224+0x5800] ;  /* 0x00580000e010783b */ /* 0x010fe80000000200 */
[----:B------:R-:W-:Y:S04]  /*ab70*/  LDSM.16.M88.4 R44, [R230+0x4000] ;  /* 0x00400000e62c783b */ /* 0x000fe80000000200 */
[----:B------:R-:W-:Y:S01]  /*ab80*/  LDSM.16.M88.4 R12, [R224+0x6000] ;  /* 0x00600000e00c783b */ /* 0x000fe20000000200 */
[-C--:B------:R-:W-:Y:S03]  /*ab90*/  HMMA.16816.F32 R96, R36, R4.reuse, RZ ;  /* 0x000000042460723c */ /* 0x080fe600000018ff */
[----:B------:R-:W-:Y:S04]  /*aba0*/  LDSM.16.M88.4 R60, [R224+0x6800] ;  /* 0x00680000e03c783b */ /* 0x000fe80000000200 */
[----:B------:R-:W0:Y:S01]  /*abb0*/  LDGDEPBAR ;  /* 0x00000000000079af */ /* 0x000e220000000000 */
[C---:B------:R-:W-:Y:S08]  /*abc0*/  HMMA.16816.F32 R92, R32.reuse, R4, RZ ;  /* 0x00000004205c723c */ /* 0x040ff000000018ff */
[-C--:B------:R-:W-:Y:S08]  /*abd0*/  HMMA.16816.F32 R88, R32, R6.reuse, RZ ;  /* 0x000000062058723c */ /* 0x080ff000000018ff */
[----:B------:R-:W-:Y:S01]  /*abe0*/  HMMA.16816.F32 R84, R36, R6, RZ ;  /* 0x000000062454723c */ /* 0x000fe200000018ff */
[----:B------:R-:W2:Y:S07]  /*abf0*/  LDSM.16.M88.4 R4, [R230+0x5000] ;  /* 0x00500000e604783b */ /* 0x000eae0000000200 */
[----:B------:R-:W-:Y:S08]  /*ac00*/  HMMA.16816.F32 R52, R32, R48, RZ ;  /* 0x000000302034723c */ /* 0x000ff000000018ff */
[C---:B-1----:R-:W-:Y:S08]  /*ac10*/  HMMA.16816.F32 R64, R36.reuse, R22, RZ ;  /* 0x000000162440723c */ /* 0x042ff000000018ff */
[-C--:B------:R-:W-:Y:S08]  /*ac20*/  HMMA.16816.F32 R80, R36, R20.reuse, RZ ;  /* 0x000000142450723c */ /* 0x080ff000000018ff */
[C---:B------:R-:W-:Y:S08]  /*ac30*/  HMMA.16816.F32 R76, R32.reuse, R20, RZ ;  /* 0x00000014204c723c */ /* 0x040ff000000018ff */
[----:B------:R-:W-:Y:S08]  /*ac40*/  HMMA.16816.F32 R68, R32, R22, RZ ;  /* 0x000000162044723c */ /* 0x000ff000000018ff */
[----:B------:R-:W-:Y:S08]  /*ac50*/  HMMA.16816.F32 R56, R36, R48, RZ ;  /* 0x000000302438723c */ /* 0x000ff000000018ff */
[-C--:B------:R-:W-:Y:S08]  /*ac60*/  HMMA.16816.F32 R20, R32, R50.reuse, RZ ;  /* 0x000000322014723c */ /* 0x080ff000000018ff */
[----:B------:R-:W-:Y:S08]  /*ac70*/  HMMA.16816.F32 R48, R36, R50, RZ ;  /* 0x000000322430723c */ /* 0x000ff000000018ff */
[----:B--2---:R-:W-:Y:S01]  /*ac80*/  HMMA.16816.F32 R132, R24, R4, R52 ;  /* 0x000000041884723c */ /* 0x004fe20000001834 */
[----:B------:R-:W1:Y:S07]  /*ac90*/  LDSM.16.M88.4 R52, [R230+0x5800] ;  /* 0x00580000e634783b */ /* 0x000e6e0000000200 */
[C---:B------:R-:W-:Y:S08]  /*aca0*/  HMMA.16816.F32 R204, R28.reuse, R42, R64 ;  /* 0x0000002a1ccc723c */ /* 0x040ff00000001840 */
[----:B------:R-:W-:Y:S01]  /*acb0*/  HMMA.16816.F32 R200, R28, R4, R56 ;  /* 0x000000041cc8723c */ /* 0x000fe20000001838 */
[----:B------:R-:W2:Y:S07]  /*acc0*/  LDSM.16.M88.4 R56, [R230+0x6800] ;  /* 0x00680000e638783b */ /* 0x000eae0000000200 */
[----:B------:R-:W-:Y:S08]  /*acd0*/  HMMA.16816.F32 R64, R32, R16, RZ ;  /* 0x000000102040723c */ /* 0x000ff000000018ff */
[-C--:B------:R-:W-:Y:S08]  /*ace0*/  HMMA.16816.F32 R220, R28, R44.reuse, R96 ;  /* 0x0000002c1cdc723c */ /* 0x080ff00000001860 */
[C---:B------:R-:W-:Y:S08]  /*acf0*/  HMMA.16816.F32 R124, R24.reuse, R44, R92 ;  /* 0x0000002c187c723c */ /* 0x040ff0000000185c */
[-C--:B------:R-:W-:Y:S08]  /*ad00*/  HMMA.16816.F32 R128, R24, R46.reuse, R88 ;  /* 0x0000002e1880723c */ /* 0x080ff00000001858 */
[----:B------:R-:W-:Y:S01]  /*ad10*/  HMMA.16816.F32 R120, R28, R46, R84 ;  /* 0x0000002e1c78723c */ /* 0x000fe20000001854 */
[----:B------:R-:W-:Y:S07]  /*ad20*/  LDSM.16.M88.4 R44, [R235] ;  /* 0x00000000eb2c783b */ /* 0x000fee0000000200 */
[----:B------:R-:W-:Y:S01]  /*ad30*/  HMMA.16816.F32 R116, R24, R6, R20 ;  /* 0x000000061874723c */ /* 0x000fe20000001814 */
[----:B------:R-:W3:Y:S07]  /*ad40*/  LDSM.16.M88.4 R20, [R232] ;  /* 0x00000000e814783b */ /* 0x000eee0000000200 */
[-C--:B------:R-:W-:Y:S08]  /*ad50*/  HMMA.16816.F32 R216, R28, R40.reuse, R80 ;  /* 0x000000281cd8723c */ /* 0x080ff00000001850 */
[C---:B------:R-:W-:Y:S08]  /*ad60*/  HMMA.16816.F32 R212, R24.reuse, R40, R76 ;  /* 0x0000002818d4723c */ /* 0x040ff0000000184c */
[----:B------:R-:W-:Y:S01]  /*ad70*/  HMMA.16816.F32 R208, R24, R42, R68 ;  /* 0x0000002a18d0723c */ /* 0x000fe20000001844 */
[----:B------:R-:W4:Y:S07]  /*ad80*/  LDSM.16.M88.4 R40, [R242] ;  /* 0x00000000f228783b */ /* 0x000f2e0000000200 */
[----:B------:R-:W-:Y:S08]  /*ad90*/  HMMA.16816.F32 R68, R36, R16, RZ ;  /* 0x000000102444723c */ /* 0x000ff000000018ff */
[-C--:B------:R-:W-:Y:S08]  /*ada0*/  HMMA.16816.F32 R76, R32, R18.reuse, RZ ;  /* 0x00000012204c723c */ /* 0x080ff000000018ff */
[C---:B------:R-:W-:Y:S01]  /*adb0*/  HMMA.16816.F32 R88, R36.reuse, R18, RZ ;  /* 0x000000122458723c */ /* 0x040fe200000018ff */
[----:B------:R-:W1:Y:S07]  /*adc0*/  LDSM.16.M88.4 R16, [R232+0x2000] ;  /* 0x00200000e810783b */ /* 0x000e6e0000000200 */
[-C--:B------:R-:W-:Y:S08]  /*add0*/  HMMA.16816.F32 R100, R36, R12.reuse, RZ ;  /* 0x0000000c2464723c */ /* 0x080ff000000018ff */
[C---:B------:R-:W-:Y:S08]  /*ade0*/  HMMA.16816.F32 R96, R32.reuse, R12, RZ ;  /* 0x0000000c2060723c */ /* 0x040ff000000018ff */
[-C--:B------:R-:W-:Y:S08]  /*adf0*/  HMMA.16816.F32 R92, R32, R14.reuse, RZ ;  /* 0x0000000e205c723c */ /* 0x080ff000000018ff */
[----:B------:R-:W-:Y:S01]  /*ae00*/  HMMA.16816.F32 R84, R36, R14, RZ ;  /* 0x0000000e2454723c */ /* 0x000fe200000018ff */
[----:B------:R-:W2:Y:S07]  /*ae10*/  LDSM.16.M88.4 R12, [R241] ;  /* 0x00000000f10c783b */ /* 0x000eae0000000200 */
[----:B------:R-:W-:Y:S01]  /*ae20*/  HMMA.16816.F32 R112, R28, R6, R48 ;  /* 0x000000061c70723c */ /* 0x000fe20000001830 */
[----:B------:R-:W3:Y:S04]  /*ae30*/  LDSM.16.M88.4 R4, [R240] ;  /* 0x00000000f004783b */ /* 0x000ee80000000200 */
[----:B------:R-:W3:Y:S03]  /*ae40*/  LDSM.16.M88.4 R48, [R230+0x6000] ;  /* 0x00600000e630783b */ /* 0x000ee60000000200 */
[----:B------:R-:W-:Y:S08]  /*ae50*/  HMMA.16816.F32 R108, R32, R60, RZ ;  /* 0x0000003c206c723c */ /* 0x000ff000000018ff */
[-C--:B-1----:R-:W-:Y:S08]  /*ae60*/  HMMA.16816.F32 R64, R24, R52.reuse, R64 ;  /* 0x000000341840723c */ /* 0x082ff00000001840 */
[----:B------:R-:W-:Y:S08]  /*ae70*/  HMMA.16816.F32 R104, R28, R52, R68 ;  /* 0x000000341c68723c */ /* 0x000ff00000001844 */
[C---:B------:R-:W-:Y:S08]  /*ae80*/  HMMA.16816.F32 R68, R24.reuse, R54, R76 ;  /* 0x000000361844723c */ /* 0x040ff0000000184c */
[----:B--2---:R-:W-:Y:S08]  /*ae90*/  HMMA.16816.F32 R76, R24, R56, R108 ;  /* 0x00000038184c723c */ /* 0x004ff0000000186c */
[C---:B---3--:R-:W-:Y:S08]  /*aea0*/  HMMA.16816.F32 R108, R20.reuse, R44, R220 ;  /* 0x0000002c146c723c */ /* 0x048ff000000018dc */
[-C--:B----4-:R-:W-:Y:S08]  /*aeb0*/  HMMA.16816.F32 R220, R20, R40.reuse, R216 ;  /* 0x0000002814dc723c */ /* 0x090ff000000018d8 */
[C---:B------:R-:W-:Y:S08]  /*aec0*/  HMMA.16816.F32 R216, R16.reuse, R40, R212 ;  /* 0x0000002810d8723c */ /* 0x040ff000000018d4 */
[-C--:B------:R-:W-:Y:S08]  /*aed0*/  HMMA.16816.F32 R212, R16, R42.reuse, R208 ;  /* 0x0000002a10d4723c */ /* 0x080ff000000018d0 */
[C---:B------:R-:W-:Y:S01]  /*aee0*/  HMMA.16816.F32 R208, R20.reuse, R42, R204 ;  /* 0x0000002a14d0723c */ /* 0x040fe200000018cc */
[----:B------:R-:W-:Y:S07]  /*aef0*/  LDSM.16.M88.4 R40, [R229] ;  /* 0x00000000e528783b */ /* 0x000fee0000000200 */
[-C--:B------:R-:W-:Y:S08]  /*af00*/  HMMA.16816.F32 R204, R20, R12.reuse, R200 ;  /* 0x0000000c14cc723c */ /* 0x080ff000000018c8 */
[C---:B------:R-:W-:Y:S08]  /*af10*/  HMMA.16816.F32 R132, R16.reuse, R12, R132 ;  /* 0x0000000c1084723c */ /* 0x040ff00000001884 */
[-C--:B------:R-:W-:Y:S08]  /*af20*/  HMMA.16816.F32 R116, R16, R14.reuse, R116 ;  /* 0x0000000e1074723c */ /* 0x080ff00000001874 */
[----:B------:R-:W-:Y:S08]  /*af30*/  HMMA.16816.F32 R112, R20, R14, R112 ;  /* 0x0000000e1470723c */ /* 0x000ff00000001870 */
[----:B------:R-:W-:Y:S08]  /*af40*/  HMMA.16816.F32 R52, R28, R54, R88 ;  /* 0x000000361c34723c */ /* 0x000ff00000001858 */
[----:B------:R-:W-:Y:S08]  /*af50*/  HMMA.16816.F32 R12, R16, R4, R64 ;  /* 0x00000004100c723c */ /* 0x000ff00000001840 */
[----:B------:R-:W-:Y:S08]  /*af60*/  HMMA.16816.F32 R80, R36, R60, RZ ;  /* 0x0000003c2450723c */ /* 0x000ff000000018ff */
[----:B------:R-:W-:Y:S08]  /*af70*/  HMMA.16816.F32 R244, R20, R6, R52 ;  /* 0x0000000614f4723c */ /* 0x000ff00000001834 */
[----:B------:R-:W-:Y:S01]  /*af80*/  IMAD.MOV.U32 R67, RZ, RZ, R12 ;  /* 0x000000ffff437224 */ /* 0x000fe200078e000c */
[----:B------:R-:W-:Y:S01]  /*af90*/  HMMA.16816.F32 R52, R36, R62, RZ ;  /* 0x0000003e2434723c */ /* 0x000fe200000018ff */
[----:B------:R-:W-:-:S02]  /*afa0*/  IMAD.MOV.U32 R66, RZ, RZ, R13 ;  /* 0x000000ffff427224 */ /* 0x000fc400078e000d */
[----:B------:R-:W-:Y:S02]  /*afb0*/  IMAD.MOV.U32 R65, RZ, RZ, R14 ;  /* 0x000000ffff417224 */ /* 0x000fe400078e000e */
[----:B------:R-:W-:-:S03]  /*afc0*/  IMAD.MOV.U32 R64, RZ, RZ, R15 ;  /* 0x000000ffff407224 */ /* 0x000fc600078e000f */
[----:B------:R-:W-:Y:S08]  /*afd0*/  HMMA.16816.F32 R12, R32, R62, RZ ;  /* 0x0000003e200c723c */ /* 0x000ff000000018ff */
[C---:B------:R-:W-:Y:S08]  /*afe0*/  HMMA.16816.F32 R124, R16.reuse, R44, R124 ;  /* 0x0000002c107c723c */ /* 0x040ff0000000187c */
[-C--:B------:R-:W-:Y:S08]  /*aff0*/  HMMA.16816.F32 R128, R16, R46.reuse, R128 ;  /* 0x0000002e1080723c */ /* 0x080ff00000001880 */
[C---:B------:R-:W-:Y:S01]  /*b000*/  HMMA.16816.F32 R120, R20.reuse, R46, R120 ;  /* 0x0000002e1478723c */ /* 0x040fe20000001878 */
[----:B------:R-:W1:Y:S07]  /*b010*/  LDSM.16.M88.4 R44, [R238] ;  /* 0x00000000ee2c783b */ /* 0x000e6e0000000200 */
[----:B------:R-:W-:Y:S08]  /*b020*/  HMMA.16816.F32 R72, R20, R4, R104 ;  /* 0x000000041448723c */ /* 0x000ff00000001868 */
[----:B------:R-:W-:Y:S01]  /*b030*/  HMMA.16816.F32 R248, R16, R6, R68 ;  /* 0x0000000610f8723c */ /* 0x000fe20000001844 */
[----:B------:R-:W2:Y:S07]  /*b040*/  LDSM.16.M88.4 R4, [R233+0x2000] ;  /* 0x00200000e904783b */ /* 0x000eae0000000200 */
[----:B------:R-:W-:Y:S08]  /*b050*/  HMMA.16816.F32 R80, R28, R56, R80 ;  /* 0x000000381c50723c */ /* 0x000ff00000001850 */
[----:B------:R-:W-:Y:S01]  /*b060*/  HMMA.16816.F32 R60, R24, R58, R12 ;  /* 0x0000003a183c723c */ /* 0x000fe2000000180c */
[----:B------:R-:W-:Y:S01]  /*b070*/  LDSM.16.M88.4 R12, [R233] ;  /* 0x00000000e90c783b */ /* 0x000fe20000000200 */
[----:B------:R-:W-:-:S02]  /*b080*/  IMAD.MOV.U32 R107, RZ, RZ, R72 ;  /* 0x000000ffff6b7224 */ /* 0x000fc400078e0048 */
[----:B------:R-:W-:Y:S02]  /*b090*/  IMAD.MOV.U32 R106, RZ, RZ, R73 ;  /* 0x000000ffff6a7224 */ /* 0x000fe400078e0049 */
[----:B------:R-:W-:Y:S02]  /*b0a0*/  IMAD.MOV.U32 R105, RZ, RZ, R74 ;  /* 0x000000ffff697224 */ /* 0x000fe400078e004a */
[C---:B------:R-:W-:Y:S01]  /*b0b0*/  HMMA.16816.F32 R52, R28.reuse, R58, R52 ;  /* 0x0000003a1c34723c */ /* 0x040fe20000001834 */
[----:B------:R-:W-:Y:S01]  /*b0c0*/  IMAD.MOV.U32 R104, RZ, RZ, R75 ;  /* 0x000000ffff687224 */ /* 0x000fe200078e004b */
[----:B------:R-:W-:Y:S06]  /*b0d0*/  LDSM.16.M88.4 R56, [R224+0x7000] ;  /* 0x00700000e038783b */ /* 0x000fec0000000200 */
[-C--:B------:R-:W-:Y:S08]  /*b0e0*/  HMMA.16816.F32 R100, R28, R48.reuse, R100 ;  /* 0x000000301c64723c */ /* 0x080ff00000001864 */
[C---:B------:R-:W-:Y:S08]  /*b0f0*/  HMMA.16816.F32 R96, R24.reuse, R48, R96 ;  /* 0x000000301860723c */ /* 0x040ff00000001860 */
[-C--:B------:R-:W-:Y:S08]  /*b100*/  HMMA.16816.F32 R92, R24, R50.reuse, R92 ;  /* 0x00000032185c723c */ /* 0x080ff0000000185c */
[----:B------:R-:W-:Y:S01]  /*b110*/  HMMA.16816.F32 R84, R28, R50, R84 ;  /* 0x000000321c54723c */ /* 0x000fe20000001854 */
[----:B------:R-:W3:Y:S07]  /*b120*/  LDSM.16.M88.4 R48, [R239] ;  /* 0x00000000ef30783b */ /* 0x000eee0000000200 */
[-C--:B-1----:R-:W-:Y:S08]  /*b130*/  HMMA.16816.F32 R88, R20, R44.reuse, R80 ;  /* 0x0000002c1458723c */ /* 0x082ff00000001850 */
[C---:B------:R-:W-:Y:S08]  /*b140*/  HMMA.16816.F32 R76, R16.reuse, R44, R76 ;  /* 0x0000002c104c723c */ /* 0x040ff0000000184c */
[-C--:B------:R-:W-:Y:S08]  /*b150*/  HMMA.16816.F32 R80, R16, R46.reuse, R60 ;  /* 0x0000002e1050723c */ /* 0x080ff0000000183c */
[----:B------:R-:W-:Y:S01]  /*b160*/  HMMA.16816.F32 R68, R20, R46, R52 ;  /* 0x0000002e1444723c */ /* 0x000fe20000001834 */
[----:B------:R-:W-:Y:S07]  /*b170*/  LDSM.16.M88.4 R52, [R230+0x7000] ;  /* 0x00700000e634783b */ /* 0x000fee0000000200 */
[----:B--2---:R-:W-:Y:S07]  /*b180*/  HMMA.16816.F32 R44, R4, R42, R128 ;  /* 0x0000002a042c723c */ /* 0x004fee0000001880 */
[----:B------:R-:W-:Y:S01]  /*b190*/  IMAD.MOV.U32 R128, RZ, RZ, R107 ;  /* 0x000000ffff807224 */ /* 0x000fe200078e006b */
[----:B---3--:R-:W-:Y:S01]  /*b1a0*/  HMMA.16816.F32 R200, R20, R48, R100 ;  /* 0x0000003014c8723c */ /* 0x008fe20000001864 */
[----:B------:R-:W-:-:S02]  /*b1b0*/  IMAD.MOV.U32 R129, RZ, RZ, R106 ;  /* 0x000000ffff817224 */ /* 0x000fc400078e006a */
[----:B------:R-:W-:Y:S02]  /*b1c0*/  IMAD.MOV.U32 R130, RZ, RZ, R105 ;  /* 0x000000ffff827224 */ /* 0x000fe400078e0069 */
[----:B------:R-:W-:-:S03]  /*b1d0*/  IMAD.MOV.U32 R131, RZ, RZ, R104 ;  /* 0x000000ffff837224 */ /* 0x000fc600078e0068 */
[-C--:B------:R-:W-:Y:S08]  /*b1e0*/  HMMA.16816.F32 R124, R4, R40.reuse, R124 ;  /* 0x00000028047c723c */ /* 0x080ff0000000187c */
[----:B------:R-:W-:Y:S01]  /*b1f0*/  IMAD.MOV.U32 R73, RZ, RZ, R45 ;  /* 0x000000ffff497224 */ /* 0x000fe200078e002d */
[----:B------:R-:W-:Y:S01]  /*b200*/  HMMA.16816.F32 R100, R12, R40, R108 ;  /* 0x000000280c64723c */ /* 0x000fe2000000186c */
[----:B------:R-:W-:-:S02]  /*b210*/  IMAD.MOV.U32 R72, RZ, RZ, R44 ;  /* 0x000000ffff487224 */ /* 0x000fc400078e002c */
[----:B------:R-:W-:Y:S02]  /*b220*/  IMAD.MOV.U32 R252, RZ, RZ, R46 ;  /* 0x000000fffffc7224 */ /* 0x000fe400078e002e */
[----:B------:R-:W-:Y:S02]  /*b230*/  IMAD.MOV.U32 R75, RZ, RZ, R47 ;  /* 0x000000ffff4b7224 */ /* 0x000fe400078e002f */
[----:B------:R-:W1:Y:S01]  /*b240*/  LDSM.16.M88.4 R44, [R229+0x800] ;  /* 0x00080000e52c783b */ /* 0x000e620000000200 */
[----:B------:R-:W-:Y:S03]  /*b250*/  HMMA.16816.F32 R104, R12, R42, R120 ;  /* 0x0000002a0c68723c */ /* 0x000fe60000001878 */
[----:B------:R-:W2:Y:S04]  /*b260*/  LDSM.16.M88.4 R40, [R229+0x1000] ;  /* 0x00100000e528783b */ /* 0x000ea80000000200 */
        /* <DEDUP_REMOVED lines=10> */
[----:B------:R-:W-:Y:S01]  /*b310*/  FMUL.FTZ R2, R2, c[0x0][0x2ec] ;  /* 0x0000bb0002027a20 */ /* 0x000fe20000410000 */
[----:B------:R-:W-:Y:S08]  /*b320*/  HMMA.16816.F32 R84, R20, R50, R84 ;  /* 0x000000321454723c */ /* 0x000ff00000001854 */
[----:B------:R-:W-:Y:S08]  /*b330*/  HMMA.16816.F32 R60, R36, R56, RZ ;  /* 0x00000038243c723c */ /* 0x000ff000000018ff */
[----:B-1----:R-:W-:Y:S08]  /*b340*/  HMMA.16816.F32 R108, R12, R46, R208 ;  /* 0x0000002e0c6c723c */ /* 0x002ff000000018d0 */
[-C--:B--2---:R-:W-:Y:S08]  /*b350*/  HMMA.16816.F32 R208, R4, R40.reuse, R132 ;  /* 0x0000002804d0723c */ /* 0x084ff00000001884 */
[----:B------:R-:W-:Y:S08]  /*b360*/  HMMA.16816.F32 R204, R12, R40, R204 ;  /* 0x000000280ccc723c */ /* 0x000ff000000018cc */
[-C--:B------:R-:W-:Y:S08]  /*b370*/  HMMA.16816.F32 R132, R4, R42.reuse, R116 ;  /* 0x0000002a0484723c */ /* 0x080ff00000001874 */
[C---:B------:R-:W-:Y:S01]  /*b380*/  HMMA.16816.F32 R120, R12.reuse, R42, R112 ;  /* 0x0000002a0c78723c */ /* 0x040fe20000001870 */
[----:B------:R-:W1:Y:S07]  /*b390*/  LDSM.16.M88.4 R40, [R229+0x2000] ;  /* 0x00200000e528783b */ /* 0x000e6e0000000200 */
[-C--:B------:R-:W-:Y:S08]  /*b3a0*/  HMMA.16816.F32 R220, R12, R44.reuse, R220 ;  /* 0x0000002c0cdc723c */ /* 0x080ff000000018dc */
[C---:B------:R-:W-:Y:S08]  /*b3b0*/  HMMA.16816.F32 R64, R4.reuse, R44, R216 ;  /* 0x0000002c0440723c */ /* 0x040ff000000018d8 */
[----:B------:R-:W-:Y:S01]  /*b3c0*/  HMMA.16816.F32 R212, R4, R46, R212 ;  /* 0x0000002e04d4723c */ /* 0x000fe200000018d4 */
[----:B------:R-:W2:Y:S07]  /*b3d0*/  LDSM.16.M88.4 R44, [R229+0x1800] ;  /* 0x00180000e52c783b */ /* 0x000eae0000000200 */
[----:B------:R-:W-:Y:S07]  /*b3e0*/  HMMA.16816.F32 R48, R32, R56, RZ ;  /* 0x000000382030723c */ /* 0x000fee00000018ff */
[----:B------:R-:W-:Y:S01]  /*b3f0*/  IMAD.MOV.U32 R57, RZ, RZ, R0 ;  /* 0x000000ffff397224 */ /* 0x000fe200078e0000 */
[----:B-1----:R-:W-:Y:S01]  /*b400*/  HMMA.16816.F32 R200, R12, R40, R200 ;  /* 0x000000280cc8723c */ /* 0x002fe200000018c8 */
[----:B------:R-:W-:-:S02]  /*b410*/  IMAD.MOV.U32 R218, RZ, RZ, R66 ;  /* 0x000000ffffda7224 */ /* 0x000fc400078e0042 */
[----:B------:R-:W-:Y:S02]  /*b420*/  IMAD.MOV.U32 R217, RZ, RZ, R67 ;  /* 0x000000ffffd97224 */ /* 0x000fe400078e0043 */
[----:B------:R-:W-:Y:S02]  /*b430*/  IMAD.MOV.U32 R216, RZ, RZ, R64 ;  /* 0x000000ffffd87224 */ /* 0x000fe400078e0040 */
[----:B------:R-:W-:Y:S01]  /*b440*/  IMAD.MOV.U32 R0, RZ, RZ, R65 ;  /* 0x000000ffff007224 */ /* 0x000fe200078e0041 */
[C---:B------:R-:W-:Y:S08]  /*b450*/  HMMA.16816.F32 R96, R4.reuse, R40, R96 ;  /* 0x000000280460723c */ /* 0x040ff00000001860 */
[-C--:B------:R-:W-:Y:S08]  /*b460*/  HMMA.16816.F32 R92, R4, R42.reuse, R92 ;  /* 0x0000002a045c723c */ /* 0x080ff0000000185c */
[C---:B------:R-:W-:Y:S01]  /*b470*/  HMMA.16816.F32 R84, R12.reuse, R42, R84 ;  /* 0x0000002a0c54723c */ /* 0x040fe20000001854 */
[----:B------:R-:W1:Y:S07]  /*b480*/  LDSM.16.M88.4 R40, [R229+0x2800] ;  /* 0x00280000e528783b */ /* 0x000e6e0000000200 */
[-C--:B--2---:R-:W-:Y:S08]  /*b490*/  HMMA.16816.F32 R116, R12, R44.reuse, R128 ;  /* 0x0000002c0c74723c */ /* 0x084ff00000001880 */
[C---:B------:R-:W-:Y:S08]  /*b4a0*/  HMMA.16816.F32 R124, R4.reuse, R44, R124 ;  /* 0x0000002c047c723c */ /* 0x040ff0000000187c */
[-C--:B------:R-:W-:Y:S07]  /*b4b0*/  HMMA.16816.F32 R128, R4, R46.reuse, R248 ;  /* 0x0000002e0480723c */ /* 0x080fee00000018f8 */
[----:B------:R-:W-:Y:S01]  /*b4c0*/  IMAD.MOV.U32 R251, RZ, RZ, R57 ;  /* 0x000000fffffb7224 */ /* 0x000fe200078e0039 */
[----:B------:R-:W-:Y:S08]  /*b4d0*/  HMMA.16816.F32 R112, R12, R46, R244 ;  /* 0x0000002e0c70723c */ /* 0x000ff000000018f4 */
[-C--:B------:R-:W-:Y:S08]  /*b4e0*/  HMMA.16816.F32 R44, R32, R58.reuse, RZ ;  /* 0x0000003a202c723c */ /* 0x080ff000000018ff */
[----:B------:R-:W-:Y:S08]  /*b4f0*/  HMMA.16816.F32 R56, R36, R58, RZ ;  /* 0x0000003a2438723c */ /* 0x000ff000000018ff */
[-C--:B------:R-:W-:Y:S08]  /*b500*/  HMMA.16816.F32 R64, R28, R52.reuse, R60 ;  /* 0x000000341c40723c */ /* 0x080ff0000000183c */
[C---:B------:R-:W-:Y:S01]  /*b510*/  HMMA.16816.F32 R60, R24.reuse, R52, R48 ;  /* 0x00000034183c723c */ /* 0x040fe20000001830 */
[----:B------:R-:W2:Y:S07]  /*b520*/  LDSM.16.M88.4 R48, [R237] ;  /* 0x00000000ed30783b */ /* 0x000eae0000000200 */
[-C--:B------:R-:W-:Y:S08]  /*b530*/  HMMA.16816.F32 R44, R24, R54.reuse, R44 ;  /* 0x00000036182c723c */ /* 0x080ff0000000182c */
[----:B------:R-:W-:Y:S07]  /*b540*/  HMMA.16816.F32 R52, R28, R54, R56 ;  /* 0x000000361c34723c */ /* 0x000fee0000001838 */
[----:B------:R-:W-:Y:S01]  /*b550*/  IMAD.MOV.U32 R58, RZ, RZ, R218 ;  /* 0x000000ffff3a7224 */ /* 0x000fe200078e00da */
[----:B-1----:R-:W-:Y:S01]  /*b560*/  HMMA.16816.F32 R88, R12, R40, R88 ;  /* 0x000000280c58723c */ /* 0x002fe20000001858 */
[----:B------:R-:W-:-:S02]  /*b570*/  IMAD.MOV.U32 R59, RZ, RZ, R217 ;  /* 0x000000ffff3b7224 */ /* 0x000fc400078e00d9 */
[----:B------:R-:W-:-:S04]  /*b580*/  IMAD.MOV.U32 R57, RZ, RZ, R216 ;  /* 0x000000ffff397224 */ /* 0x000fc800078e00d8 */
[----:B------:R-:W-:Y:S01]  /*b590*/  IMAD.MOV.U32 R56, RZ, RZ, R57 ;  /* 0x000000ffff387224 */ /* 0x000fe200078e0039 */
[----:B------:R-:W-:Y:S01]  /*b5a0*/  HMMA.16816.F32 R76, R4, R40, R76 ;  /* 0x00000028044c723c */ /* 0x000fe2000000184c */
[----:B------:R-:W-:Y:S02]  /*b5b0*/  IMAD.MOV.U32 R57, RZ, RZ, R0 ;  /* 0x000000ffff397224 */ /* 0x000fe400078e0000 */
[----:B------:R-:W-:-:S04]  /*b5c0*/  FMUL.FTZ R0, R100, c[0x0][0x2ec] ;  /* 0x0000bb0064007a20 */ /* 0x000fc80000410000 */
[----:B------:R1:W-:Y:S01]  /*b5d0*/  MUFU.TANH R100, R0 ;  /* 0x0000000000647308 */ /* 0x0003e20000002400 */
[-C--:B------:R-:W-:Y:S08]  /*b5e0*/  HMMA.16816.F32 R80, R4, R42.reuse, R80 ;  /* 0x0000002a0450723c */ /* 0x080ff00000001850 */
[----:B------:R-:W-:Y:S01]  /*b5f0*/  HMMA.16816.F32 R216, R12, R42, R68 ;  /* 0x0000002a0cd8723c */ /* 0x000fe20000001844 */
[----:B------:R-:W3:Y:S01]  /*b600*/  LDSM.16.M88.4 R40, [R229+0x3000] ;  /* 0x00300000e528783b */ /* 0x000ee20000000200 */
[----:B-1----:R-:W-:-:S06]  /*b610*/  FMUL.FTZ R0, R101, c[0x0][0x2ec] ;  /* 0x0000bb0065007a20 */ /* 0x002fcc0000410000 */
[----:B--2---:R-:W-:Y:S08]  /*b620*/  HMMA.16816.F32 R44, R16, R50, R44 ;  /* 0x00000032102c723c */ /* 0x004ff0000000182c */
[-C--:B------:R-:W-:Y:S08]  /*b630*/  HMMA.16816.F32 R64, R20, R48.reuse, R64 ;  /* 0x000000301440723c */ /* 0x080ff00000001840 */
[----:B------:R-:W-:Y:S08]  /*b640*/  HMMA.16816.F32 R60, R16, R48, R60 ;  /* 0x00000030103c723c */ /* 0x000ff0000000183c */
[----:B------:R-:W-:Y:S07]  /*b650*/  HMMA.16816.F32 R48, R20, R50, R52 ;  /* 0x000000321430723c */ /* 0x000fee0000001834 */
[----:B------:R-:W-:-:S02]  /*b660*/  IMAD.MOV.U32 R52, RZ, RZ, R251 ;  /* 0x000000ffff347224 */ /* 0x000fc400078e00fb */
[----:B---3--:R-:W-:Y:S01]  /*b670*/  HMMA.16816.F32 R248, R4, R42, R44 ;  /* 0x0000002a04f8723c */ /* 0x008fe2000000182c */
[----:B------:R1:W-:Y:S01]  /*b680*/  MUFU.TANH R46, R0 ;  /* 0x00000000002e7308 */ /* 0x0003e20000002400 */
[----:B------:R-:W-:Y:S02]  /*b690*/  IMAD.MOV.U32 R53, RZ, RZ, R74 ;  /* 0x000000ffff357224 */ /* 0x000fe400078e004a */
[----:B------:R-:W-:Y:S02]  /*b6a0*/  IMAD.MOV.U32 R54, RZ, RZ, R72 ;  /* 0x000000ffff367224 */ /* 0x000fe400078e0048 */
[----:B------:R-:W-:Y:S02]  /*b6b0*/  IMAD.MOV.U32 R55, RZ, RZ, R73 ;  /* 0x000000ffff377224 */ /* 0x000fe400078e0049 */
[C---:B------:R-:W-:Y:S07]  /*b6c0*/  HMMA.16816.F32 R68, R12.reuse, R40, R64 ;  /* 0x000000280c44723c */ /* 0x040fee0000001840 */
[----:B------:R-:W-:Y:S01]  /*b6d0*/  IMAD.MOV.U32 R67, RZ, RZ, R3 ;  /* 0x000000ffff437224 */ /* 0x000fe200078e0003 */
[----:B------:R-:W-:Y:S01]  /*b6e0*/  HMMA.16816.F32 R48, R12, R42, R48 ;  /* 0x0000002a0c30723c */ /* 0x000fe20000001830 */
[----:B-1----:R-:W-:Y:S01]  /*b6f0*/  FMUL.FTZ R0, R102, c[0x0][0x2ec] ;  /* 0x0000bb0066007a20 */ /* 0x002fe20000410000 */
[----:B------:R1:W-:Y:S06]  /*b700*/  MUFU.TANH R42, R2 ;  /* 0x00000002002a7308 */ /* 0x0003ec0000002400 */
[----:B------:R-:W-:Y:S02]  /*b710*/  HMMA.16816.F32 R244, R4, R40, R60 ;  /* 0x0000002804f4723c */ /* 0x000fe4000000183c */
[----:B------:R2:W-:Y:S01]  /*b720*/  MUFU.TANH R101, R0 ;  /* 0x0000000000657308 */ /* 0x0005e20000002400 */
[----:B-1----:R-:W-:Y:S11]  /*b730*/  FMUL.FTZ R2, R129, c[0x0][0x2ec] ;  /* 0x0000bb0081027a20 */ /* 0x002ff60000410000 */
[----:B------:R-:W-:Y:S02]  /*b740*/  @!UPT UIADD3 URZ, URZ, URZ, URZ ;  /* 0x0000003f3f3ff290 */ /* 0x000fe4000fffe03f */
[----:B------:R-:W-:Y:S02]  /*b750*/  IMAD.MOV.U32 R3, RZ, RZ, R51 ;  /* 0x000000ffff037224 */ /* 0x000fe400078e0033 */
[----:B--2---:R-:W-:Y:S02]  /*b760*/  FMUL.FTZ R0, R103, c[0x0][0x2ec] ;  /* 0x0000bb0067007a20 */ /* 0x004fe40000410000 */
[----:B------:R-:W-:Y:S02]  /*b770*/  IMAD.MOV.U32 R72, RZ, RZ, R50 ;  /* 0x000000ffff487224 */ /* 0x000fe400078e0032 */
[----:B------:R1:W-:Y:S01]  /*b780*/  MUFU.TANH R66, R0 ;  /* 0x0000000000427308 */ /* 0x0003e20000002400 */
[----:B------:R-:W-:Y:S02]  /*b790*/  IMAD.MOV.U32 R73, RZ, RZ, R49 ;  /* 0x000000ffff497224 */ /* 0x000fe400078e0031 */
[----:B------:R-:W-:Y:S02]  /*b7a0*/  IMAD.MOV.U32 R74, RZ, RZ, R48 ;  /* 0x000000ffff4a7224 */ /* 0x000fe400078e0030 */
[----:B-1----:R-:W-:-:S04]  /*b7b0*/  FMUL.FTZ R0, R67, c[0x0][0x2ec] ;  /* 0x0000bb0043007a20 */ /* 0x002fc80000410000 */
[----:B------:R1:W-:Y:S02]  /*b7c0*/  MUFU.TANH R102, R0 ;  /* 0x0000000000667308 */ /* 0x0003e40000002400 */
[----:B-1----:R-:W-:-:S06]  /*b7d0*/  FMUL.FTZ R0, R52, c[0x0][0x2ec] ;  /* 0x0000bb0034007a20 */ /* 0x002fcc0000410000 */
[----:B------:R1:W2:Y:S02]  /*b7e0*/  MUFU.TANH R40, R0 ;  /* 0x0000000000287308 */ /* 0x0002a40000002400 */
        /* <DEDUP_REMOVED lines=9> */
[----:B------:R-:W1:Y:S04]  /*b880*/  S2R R107, SR_TID.X ;  /* 0x00000000006b7919 */ /* 0x000e680000002100 */
[----:B------:R3:W-:Y:S02]  /*b890*/  MUFU.TANH R45, R0 ;  /* 0x00000000002d7308 */ /* 0x0007e40000002400 */
[----:B---3--:R-:W-:-:S06]  /*b8a0*/  FMUL.FTZ R0, R54, c[0x0][0x2ec] ;  /* 0x0000bb0036007a20 */ /* 0x008fcc0000410000 */
[----:B------:R3:W-:Y:S01]  /*b8b0*/  MUFU.TANH R65, R0 ;  /* 0x0000000000417308 */ /* 0x0007e20000002400 */
[----:B-1----:R-:W-:-:S05]  /*b8c0*/  IMAD.SHL.U32 R107, R107, 0x2, RZ ;  /* 0x000000026b6b7824 */ /* 0x002fca00078e00ff */
[----:B------:R-:W-:Y:S01]  /*b8d0*/  LOP3.LUT R107, R107, 0x6, RZ, 0xc0, !PT ;  /* 0x000000066b6b7812 */ /* 0x000fe200078ec0ff */
[----:B---3--:R-:W-:-:S04]  /*b8e0*/  FMUL.FTZ R0, R55, c[0x0][0x2ec] ;  /* 0x0000bb0037007a20 */ /* 0x008fc80000410000 */
        /* <DEDUP_REMOVED lines=18> */
[----:B--2---:R-:W-:-:S04]  /*ba10*/  IMAD.MOV.U32 R110, RZ, RZ, R40 ;  /* 0x000000ffff6e7224 */ /* 0x004fc800078e0028 */
[----:B------:R1:W-:Y:S01]  /*ba20*/  MUFU.TANH R222, R0 ;  /* 0x0000000000de7308 */ /* 0x0003e20000002400 */
[----:B------:R-:W-:Y:S02]  /*ba30*/  FMUL.FTZ R40, R126, c[0x0][0x2ec] ;  /* 0x0000bb007e287a20 */ /* 0x000fe40000410000 */
        /* <DEDUP_REMOVED lines=13> */
[----:B------:R1:W-:Y:S02]  /*bb10*/  MUFU.TANH R60, R0 ;  /* 0x00000000003c7308 */ /* 0x0003e40000002400 */
[----:B-1----:R-:W-:-:S06]  /*bb20*/  FMUL.FTZ R0, R214, c[0x0][0x2ec] ;  /* 0x0000bb00d6007a20 */ /* 0x002fcc0000410000 */
[----:B------:R1:W3:Y:S02]  /*bb30*/  MUFU.TANH R61, R0 ;  /* 0x00000000003d7308 */ /* 0x0002e40000002400 */
[----:B-1----:R-:W-:-:S06]  /*bb40*/  FMUL.FTZ R0, R215, c[0x0][0x2ec] ;  /* 0x0000bb00d7007a20 */ /* 0x002fcc0000410000 */
[----:B------:R1:W-:Y:S02]  /*bb50*/  MUFU.TANH R55, R0 ;  /* 0x0000000000377308 */ /* 0x0003e40000002400 */
[----:B-1----:R-:W-:-:S06]  /*bb60*/  FMUL.FTZ R0, R204, c[0x0][0x2ec] ;  /* 0x0000bb00cc007a20 */ /* 0x002fcc0000410000 */
[----:B------:R1:W4:Y:S02]  /*bb70*/  MUFU.TANH R215, R0 ;  /* 0x0000000000d77308 */ /* 0x0003240000002400 */
[----:B-1----:R-:W-:-:S06]  /*bb80*/  FMUL.FTZ R0, R205, c[0x0][0x2ec] ;  /* 0x0000bb00cd007a20 */ /* 0x002fcc0000410000 */
[----:B------:R1:W1:Y:S02]  /*bb90*/  MUFU.TANH R214, R0 ;  /* 0x0000000000d67308 */ /* 0x0002640000002400 */
[----:B-1----:R-:W-:-:S06]  /*bba0*/  FMUL.FTZ R0, R120, c[0x0][0x2ec] ;  /* 0x0000bb0078007a20 */ /* 0x002fcc0000410000 */
[----:B------:R1:W1:Y:S02]  /*bbb0*/  MUFU.TANH R213, R0 ;  /* 0x0000000000d57308 */ /* 0x0002640000002400 */
[----:B-1----:R-:W-:-:S06]  /*bbc0*/  FMUL.FTZ R0, R121, c[0x0][0x2ec] ;  /* 0x0000bb0079007a20 */ /* 0x002fcc0000410000 */
[----:B------:R1:W1:Y:S02]  /*bbd0*/  MUFU.TANH R212, R0 ;  /* 0x0000000000d47308 */ /* 0x0002640000002400 */
        /* <DEDUP_REMOVED lines=10> */
[----:B------:R1:W-:Y:S02]  /*bc80*/  MUFU.TANH R205, R0 ;  /* 0x0000000000cd7308 */ /* 0x0003e40000002400 */
[----:B-1----:R-:W-:Y:S02]  /*bc90*/  FMUL.FTZ R0, R209, c[0x0][0x2ec] ;  /* 0x0000bb00d1007a20 */ /* 0x002fe40000410000 */
[----:B------:R-:W-:-:S04]  /*bca0*/  IMAD.MOV.U32 R209, RZ, RZ, R108 ;  /* 0x000000ffffd17224 */ /* 0x000fc800078e006c */
        /* <DEDUP_REMOVED lines=8> */
[----:B------:R1:W2:Y:S02]  /*bd30*/  MUFU.TANH R123, R0 ;  /* 0x00000000007b7308 */ /* 0x0002a40000002400 */
[----:B-1----:R-:W-:Y:S02]  /*bd40*/  FMUL.FTZ R0, R211, c[0x0][0x2ec] ;  /* 0x0000bb00d3007a20 */ /* 0x002fe40000410000 */
[----:B------:R-:W-:-:S04]  /*bd50*/  IMAD.MOV.U32 R211, RZ, RZ, R67 ;  /* 0x000000ffffd37224 */ /* 0x000fc800078e0043 */
[----:B------:R1:W1:Y:S02]  /*bd60*/  MUFU.TANH R50, R0 ;  /* 0x0000000000327308 */ /* 0x0002640000002400 */
[----:B-1----:R-:W-:Y:S02]  /*bd70*/  FMUL.FTZ R0, R134, c[0x0][0x2ec] ;  /* 0x0000bb0086007a20 */ /* 0x002fe40000410000 */
[----:B------:R-:W-:-:S04]  /*bd80*/  IMAD.MOV.U32 R134, RZ, RZ, R47 ;  /* 0x000000ffff867224 */ /* 0x000fc800078e002f */
[----:B------:R1:W1:Y:S02]  /*bd90*/  MUFU.TANH R132, R0 ;  /* 0x0000000000847308 */ /* 0x0002640000002400 */
[----:B-1----:R-:W-:Y:S02]  /*bda0*/  FMUL.FTZ R0, R135, c[0x0][0x2ec] ;  /* 0x0000bb0087007a20 */ /* 0x002fe40000410000 */
[----:B------:R-:W-:-:S04]  /*bdb0*/  IMAD.MOV.U32 R135, RZ, RZ, R42 ;  /* 0x000000ffff877224 */ /* 0x000fc800078e002a */
[----:B------:R1:W-:Y:S01]  /*bdc0*/  MUFU.TANH R57, R0 ;  /* 0x0000000000397308 */ /* 0x0003e20000002400 */
[----:B------:R-:W-:-:S07]  /*bdd0*/  FMUL.FTZ R42, R130, c[0x0][0x2ec] ;  /* 0x0000bb00822a7a20 */ /* 0x000fce0000410000 */
[----:B------:R2:W-:Y:S01]  /*bde0*/  MUFU.TANH R75, R42 ;  /* 0x0000002a004b7308 */ /* 0x0005e20000002400 */
[----:B-1----:R-:W-:-:S07]  /*bdf0*/  FMUL.FTZ R0, R116, c[0x0][0x2ec] ;  /* 0x0000bb0074007a20 */ /* 0x002fce0000410000 */
[----:B------:R1:W1:Y:S01]  /*be00*/  MUFU.TANH R122, R0 ;  /* 0x00000000007a7308 */ /* 0x0002620000002400 */
[----:B--2---:R-:W-:Y:S02]  /*be10*/  FMUL.FTZ R42, R203, c[0x0][0x2ec] ;  /* 0x0000bb00cb2a7a20 */ /* 0x004fe40000410000 */
[----:B-1----:R-:W-:-:S05]  /*be20*/  FMUL.FTZ R0, R117, c[0x0][0x2ec] ;  /* 0x0000bb0075007a20 */ /* 0x002fca0000410000 */
[----:B------:R1:W-:Y:S02]  /*be30*/  MUFU.TANH R56, R0 ;  /* 0x0000000000387308 */ /* 0x0003e40000002400 */
[----:B-1----:R-:W-:Y:S02]  /*be40*/  FMUL.FTZ R0, R112, c[0x0][0x2ec] ;  /* 0x0000bb0070007a20 */ /* 0x002fe40000410000 */
[----:B------:R-:W-:-:S04]  /*be50*/  IMAD.MOV.U32 R112, RZ, RZ, R41 ;  /* 0x000000ffff707224 */ /* 0x000fc800078e0029 */
[----:B------:R1:W-:Y:S01]  /*be60*/  MUFU.TANH R121, R0 ;  /* 0x0000000000797308 */ /* 0x0003e20000002400 */
[----:B------:R-:W-:Y:S02]  /*be70*/  FMUL.FTZ R41, R131, c[0x0][0x2ec] ;  /* 0x0000bb0083297a20 */ /* 0x000fe40000410000 */
[----:B-1----:R-:W-:-:S05]  /*be80*/  FMUL.FTZ R0, R113, c[0x0][0x2ec] ;  /* 0x0000bb0071007a20 */ /* 0x002fca0000410000 */
[----:B------:R-:W-:Y:S08]  /*be90*/  MUFU.TANH R113, R40 ;  /* 0x0000002800717308 */ /* 0x000ff00000002400 */
[----:B------:R1:W-:Y:S02]  /*bea0*/  MUFU.TANH R120, R0 ;  /* 0x0000000000787308 */ /* 0x0003e40000002400 */
[----:B-1----:R-:W-:-:S06]  /*beb0*/  FMUL.FTZ R0, R118, c[0x0][0x2ec] ;  /* 0x0000bb0076007a20 */ /* 0x002fcc0000410000 */
[----:B------:R1:W2:Y:S02]  /*bec0*/  MUFU.TANH R49, R0 ;  /* 0x0000000000317308 */ /* 0x0002a40000002400 */
[----:B-1----:R-:W-:-:S06]  /*bed0*/  FMUL.FTZ R0, R119, c[0x0][0x2ec] ;  /* 0x0000bb0077007a20 */ /* 0x002fcc0000410000 */
[----:B------:R1:W-:Y:S02]  /*bee0*/  MUFU.TANH R119, R0 ;  /* 0x0000000000777308 */ /* 0x0003e40000002400 */
[----:B-1----:R-:W-:-:S06]  /*bef0*/  FMUL.FTZ R0, R114, c[0x0][0x2ec] ;  /* 0x0000bb0072007a20 */ /* 0x002fcc0000410000 */
[----:B------:R-:W-:Y:S08]  /*bf00*/  MUFU.TANH R114, R2 ;  /* 0x0000000200727308 */ /* 0x000ff00000002400 */
        /* <DEDUP_REMOVED lines=10> */
[----:B------:R-:W-:-:S05]  /*bfb0*/  IMAD R0, R0, 0x80, R107 ;  /* 0x0000008000007824 */ /* 0x000fca00078e026b */
[C---:B------:R-:W-:Y:S02]  /*bfc0*/  IADD3 R2, R0.reuse, 0x1, RZ ;  /* 0x0000000100027810 */ /* 0x040fe40007ffe0ff */
[----:B------:R-:W-:Y:S02]  /*bfd0*/  IADD3 R40, R0, 0x8, RZ ;  /* 0x0000000800287810 */ /* 0x000fe40007ffe0ff */
[C---:B------:R-:W-:Y:S02]  /*bfe0*/  ISETP.GE.AND P4, PT, R2.reuse, R8, PT ;  /* 0x000000080200720c */ /* 0x040fe40003f86270 */
[C---:B------:R-:W-:Y:S02]  /*bff0*/  ISETP.GE.AND P6, PT, R2.reuse, R9, PT ;  /* 0x000000090200720c */ /* 0x040fe40003fc6270 */
[C---:B------:R-:W-:Y:S02]  /*c000*/  ISETP.GE.AND P0, PT, R2.reuse, R11, PT ;  /* 0x0000000b0200720c */ /* 0x040fe40003f06270 */
[----:B------:R-:W-:Y:S01]  /*c010*/  ISETP.GE.AND P2, PT, R2, R10, PT ;  /* 0x0000000a0200720c */ /* 0x000fe20003f46270 */
[----:B------:R-:W-:Y:S01]  /*c020*/  FMUL.FTZ R2, R127, c[0x0][0x2ec] ;  /* 0x0000bb007f027a20 */ /* 0x000fe20000410000 */
[----:B------:R-:W-:-:S02]  /*c030*/  ISETP.GE.AND P3, PT, R40, R8, PT ;  /* 0x000000082800720c */ /* 0x000fc40003f66270 */
[----:B------:R-:W-:Y:S01]  /*c040*/  ISETP.GE.AND P5, PT, R0, R8, PT ;  /* 0x000000080000720c */ /* 0x000fe20003fa6270 */
[----:B------:R1:W1:Y:S01]  /*c050*/  MUFU.TANH R47, R2 ;  /* 0x00000002002f7308 */ /* 0x0002620000002400 */
[----:B------:R-:W-:Y:S02]  /*c060*/  FSEL R104, R104, -INF , !P3 ;  /* 0xff80000068687808 */ /* 0x000fe40005800000 */
[----:B------:R-:W-:Y:S02]  /*c070*/  ISETP.GE.AND P3, PT, R40, R9, PT ;  /* 0x000000092800720c */ /* 0x000fe40003f66270 */
[----:B------:R-:W-:Y:S02]  /*c080*/  FSEL R100, R100, -INF , !P5 ;  /* 0xff80000064647808 */ /* 0x000fe40006800000 */
[----:B------:R-:W-:Y:S02]  /*c090*/  FSEL R103, R46, -INF , !P4 ;  /* 0xff8000002e677808 */ /* 0x000fe40006000000 */
[----:B------:R-:W-:Y:S01]  /*c0a0*/  FSEL R106, R66, -INF , !P6 ;  /* 0xff800000426a7808 */ /* 0x000fe20007000000 */
[----:B------:R2:W-:Y:S01]  /*c0b0*/  MUFU.TANH R46, R41 ;  /* 0x00000029002e7308 */ /* 0x0005e20000002400 */
[----:B------:R-:W-:-:S02]  /*c0c0*/  FSEL R107, R51, -INF , !P3 ;  /* 0xff800000336b7808 */ /* 0x000fc40005800000 */
[C---:B------:R-:W-:Y:S02]  /*c0d0*/  ISETP.GE.AND P4, PT, R0.reuse, R9, PT ;  /* 0x000000090000720c */ /* 0x040fe40003f86270 */
[C---:B------:R-:W-:Y:S02]  /*c0e0*/  ISETP.GE.AND P3, PT, R0.reuse, R11, PT ;  /* 0x0000000b0000720c */ /* 0x040fe40003f66270 */
[----:B-1----:R-:W-:Y:S02]  /*c0f0*/  IADD3 R2, R0, 0x9, RZ ;  /* 0x0000000900027810 */ /* 0x002fe40007ffe0ff */
[----:B------:R-:W-:Y:S02]  /*c100*/  FSEL R101, R101, -INF , !P4 ;  /* 0xff80000065657808 */ /* 0x000fe40006000000 */
[C---:B------:R-:W-:Y:S02]  /*c110*/  ISETP.GE.AND P5, PT, R2.reuse, R8, PT ;  /* 0x000000080200720c */ /* 0x040fe40003fa6270 */
[----:B------:R-:W-:-:S02]  /*c120*/  ISETP.GE.AND P6, PT, R2, R9, PT ;  /* 0x000000090200720c */ /* 0x000fc40003fc6270 */
[----:B------:R-:W-:Y:S02]  /*c130*/  FSEL R105, R105, -INF , !P5 ;  /* 0xff80000069697808 */ /* 0x000fe40006800000 */
[----:B------:R-:W-:Y:S02]  /*c140*/  FSEL R109, R45, -INF , !P6 ;  /* 0xff8000002d6d7808 */ /* 0x000fe40007000000 */
[----:B------:R-:W-:Y:S02]  /*c150*/  FSEL R102, R102, -INF , !P3 ;  /* 0xff80000066667808 */ /* 0x000fe40005800000 */
[CC--:B------:R-:W-:Y:S02]  /*c160*/  ISETP.GE.AND P5, PT, R40.reuse, R11.reuse, PT ;  /* 0x0000000b2800720c */ /* 0x0c0fe40003fa6270 */
[----:B------:R-:W-:Y:S01]  /*c170*/  ISETP.GE.AND P4, PT, R40, R10, PT ;  /* 0x0000000a2800720c */ /* 0x000fe20003f86270 */
[----:B------:R-:W-:Y:S01]  /*c180*/  FMUL.FTZ R40, R200, c[0x0][0x2ec] ;  /* 0x0000bb00c8287a20 */ /* 0x000fe20000410000 */
[----:B------:R-:W-:-:S02]  /*c190*/  ISETP.GE.AND P6, PT, R2, R11, PT ;  /* 0x0000000b0200720c */ /* 0x000fc40003fc6270 */
[-C--:B------:R-:W-:Y:S01]  /*c1a0*/  ISETP.GE.AND P3, PT, R2, R10.reuse, PT ;  /* 0x0000000a0200720c */ /* 0x080fe20003f66270 */
[----:B------:R-:W-:Y:S01]  /*c1b0*/  FMUL.FTZ R2, R201, c[0x0][0x2ec] ;  /* 0x0000bb00c9027a20 */ /* 0x000fe20000410000 */
[----:B------:R-:W-:Y:S01]  /*c1c0*/  FSEL R110, R110, -INF , !P0 ;  /* 0xff8000006e6e7808 */ /* 0x000fe20004000000 */
[----:B------:R1:W-:Y:S01]  /*c1d0*/  MUFU.TANH R67, R40 ;  /* 0x0000002800437308 */ /* 0x0003e20000002400 */
[----:B------:R-:W-:Y:S02]  /*c1e0*/  ISETP.GE.AND P0, PT, R0, R10, PT ;  /* 0x0000000a0000720c */ /* 0x000fe40003f06270 */
[----:B------:R-:W-:Y:S02]  /*c1f0*/  FSEL R108, R65, -INF , !P5 ;  /* 0xff800000416c7808 */ /* 0x000fe40006800000 */
[----:B------:R-:W-:Y:S02]  /*c200*/  FSEL R111, R64, -INF , !P6 ;  /* 0xff800000406f7808 */ /* 0x000fe40007000000 */
[----:B--2---:R-:W-:Y:S01]  /*c210*/  IADD3 R41, R0, 0x11, RZ ;  /* 0x0000001100297810 */ /* 0x004fe20007ffe0ff */
[----:B------:R2:W-:Y:S01]  /*c220*/  MUFU.TANH R51, R2 ;  /* 0x0000000200337308 */ /* 0x0005e20000002400 */
[----:B------:R-:W-:-:S02]  /*c230*/  FSEL R115, R211, -INF , !P3 ;  /* 0xff800000d3737808 */ /* 0x000fc40005800000 */
[----:B------:R-:W-:-:S04]  /*c240*/  ISETP.GE.AND P3, PT, R41, R9, PT ;  /* 0x000000092900720c */ /* 0x000fc80003f66270 */
[----:B------:R-:W-:Y:S01]  /*c250*/  FSEL R223, R223, -INF , !P3 ;  /* 0xff800000dfdf7808 */ /* 0x000fe20005800000 */
[----:B-1----:R-:W-:Y:S01]  /*c260*/  FMUL.FTZ R40, R84, c[0x0][0x2ec] ;  /* 0x0000bb0054287a20 */ /* 0x002fe20000410000 */
[----:B------:R-:W-:Y:S01]  /*c270*/  FSEL R84, R112, -INF , !P0 ;  /* 0xff80000070547808 */ /* 0x000fe20004000000 */
[----:B------:R1:W-:Y:S01]  /*c280*/  MUFU.TANH R64, R42 ;  /* 0x0000002a00407308 */ /* 0x0003e20000002400 */
[----:B------:R-:W-:Y:S02]  /*c290*/  FSEL R112, R135, -INF , !P2 ;  /* 0xff80000087707808 */ /* 0x000fe40005000000 */
[----:B--2---:R-:W-:-:S05]  /*c2a0*/  IADD3 R2, R0, 0x10, RZ ;  /* 0x0000001000027810 */ /* 0x004fca0007ffe0ff */
[----:B------:R2:W-:Y:S01]  /*c2b0*/  MUFU.TANH R66, R40 ;  /* 0x0000002800427308 */ /* 0x0005e20000002400 */
[C---:B------:R-:W-:Y:S02]  /*c2c0*/  ISETP.GE.AND P5, PT, R2.reuse, R8, PT ;  /* 0x000000080200720c */ /* 0x040fe40003fa6270 */
[C---:B------:R-:W-:Y:S02]  /*c2d0*/  ISETP.GE.AND P6, PT, R2.reuse, R9, PT ;  /* 0x000000090200720c */ /* 0x040fe40003fc6270 */
[C---:B------:R-:W-:Y:S02]  /*c2e0*/  ISETP.GE.AND P0, PT, R2.reuse, R11, PT ;  /* 0x0000000b0200720c */ /* 0x040fe40003f06270 */
[----:B------:R-:W-:Y:S01]  /*c2f0*/  ISETP.GE.AND P2, PT, R2, R10, PT ;  /* 0x0000000a0200720c */ /* 0x000fe20003f46270 */
[----:B------:R-:W-:Y:S01]  /*c300*/  FMUL.FTZ R2, R85, c[0x0][0x2ec] ;  /* 0x0000bb0055027a20 */ /* 0x000fe20000410000 */
[----:B------:R-:W-:Y:S01]  /*c310*/  FSEL R85, R134, -INF , !P4 ;  /* 0xff80000086557808 */ /* 0x000fe20006000000 */
[----:B-1----:R-:W-:Y:S01]  /*c320*/  FMUL.FTZ R42, R98, c[0x0][0x2ec] ;  /* 0x0000bb00622a7a20 */ /* 0x002fe20000410000 */
[----:B------:R-:W-:Y:S01]  /*c330*/  ISETP.GE.AND P4, PT, R41, R8, PT ;  /* 0x000000082900720c */ /* 0x000fe20003f86270 */
[----:B------:R1:W-:Y:S01]  /*c340*/  MUFU.TANH R65, R2 ;  /* 0x0000000200417308 */ /* 0x0003e20000002400 */
[----:B------:R-:W-:Y:S01]  /*c350*/  FSEL R130, R210, -INF , !P5 ;  /* 0xff800000d2827808 */ /* 0x000fe20006800000 */
[----:B--2---:R-:W-:Y:S01]  /*c360*/  FMUL.FTZ R40, R202, c[0x0][0x2ec] ;  /* 0x0000bb00ca287a20 */ /* 0x004fe20000410000 */
[----:B------:R-:W-:-:S02]  /*c370*/  FSEL R131, R133, -INF , !P4 ;  /* 0xff80000085837808 */ /* 0x000fc40006000000 */
[----:B------:R-:W-:-:S03]  /*c380*/  FSEL R128, R63, -INF , !P6 ;  /* 0xff8000003f807808 */ /* 0x000fc60007000000 */
[----:B------:R2:W2:Y:S01]  /*c390*/  MUFU.TANH R45, R40 ;  /* 0x00000028002d7308 */ /* 0x0004a20000002400 */
[----:B------:R-:W-:Y:S02]  /*c3a0*/  FSEL R126, R62, -INF , !P0 ;  /* 0xff8000003e7e7808 */ /* 0x000fe40004000000 */
[----:B------:R-:W-:Y:S02]  /*c3b0*/  FSEL R124, R208, -INF , !P2 ;  /* 0xff800000d07c7808 */ /* 0x000fe40005000000 */
[----:B-1----:R-:W-:-:S04]  /*c3c0*/  IADD3 R2, R0, 0x19, RZ ;  /* 0x0000001900027810 */ /* 0x002fc80007ffe0ff */
[CC--:B------:R-:W-:Y:S02]  /*c3d0*/  ISETP.GE.AND P4, PT, R2.reuse, R8.reuse, PT ;  /* 0x000000080200720c */ /* 0x0c0fe40003f86270 */
[-C--:B------:R-:W-:Y:S02]  /*c3e0*/  ISETP.GE.AND P3, PT, R2, R9.reuse, PT ;  /* 0x000000090200720c */ /* 0x080fe40003f66270 */
[----:B--2---:R-:W-:Y:S02]  /*c3f0*/  IADD3 R40, R0, 0x18, RZ ;  /* 0x0000001800287810 */ /* 0x004fe40007ffe0ff */
[----:B------:R-:W-:Y:S02]  /*c400*/  FSEL R252, R252, -INF , !P4 ;  /* 0xff800000fcfc7808 */ /* 0x000fe40006000000 */
[C---:B------:R-:W-:Y:S02]  /*c410*/  ISETP.GE.AND P5, PT, R40.reuse, R8, PT ;  /* 0x000000082800720c */ /* 0x040fe40003fa6270 */
[----:B------:R-:W-:-:S02]  /*c420*/  ISETP.GE.AND P6, PT, R40, R9, PT ;  /* 0x000000092800720c */ /* 0x000fc40003fc6270 */
[----:B------:R-:W-:Y:S02]  /*c430*/  FSEL R129, R209, -INF , !P5 ;  /* 0xff800000d1817808 */ /* 0x000fe40006800000 */
[CC--:B------:R-:W-:Y:S02]  /*c440*/  ISETP.GE.AND P5, PT, R41.reuse, R11.reuse, PT ;  /* 0x0000000b2900720c */ /* 0x0c0fe40003fa6270 */
[----:B------:R-:W-:Y:S01]  /*c450*/  ISETP.GE.AND P4, PT, R41, R10, PT ;  /* 0x0000000a2900720c */ /* 0x000fe20003f86270 */
[----:B------:R-:W-:Y:S01]  /*c460*/  FMUL.FTZ R41, R86, c[0x0][0x2ec] ;  /* 0x0000bb0056297a20 */ /* 0x000fe20000410000 */
[----:B------:R-:W-:Y:S02]  /*c470*/  FSEL R222, R222, -INF , !P6 ;  /* 0xff800000dede7808 */ /* 0x000fe40007000000 */
[----:B------:R-:W-:Y:S01]  /*c480*/  FSEL R127, R44, -INF , !P3 ;  /* 0xff8000002c7f7808 */ /* 0x000fe20005800000 */
[----:B------:R1:W-:Y:S01]  /*c490*/  MUFU.TANH R63, R41 ;  /* 0x00000029003f7308 */ /* 0x0003e20000002400 */
[----:B------:R-:W-:-:S02]  /*c4a0*/  ISETP.GE.AND P6, PT, R40, R11, PT ;  /* 0x0000000b2800720c */ /* 0x000fc40003fc6270 */
[-C--:B------:R-:W-:Y:S01]  /*c4b0*/  ISETP.GE.AND P3, PT, R40, R10.reuse, PT ;  /* 0x0000000a2800720c */ /* 0x080fe20003f66270 */
[----:B------:R-:W-:Y:S01]  /*c4c0*/  FMUL.FTZ R40, R96, c[0x0][0x2ec] ;  /* 0x0000bb0060287a20 */ /* 0x000fe20000410000 */
[----:B------:R-:W-:Y:S02]  /*c4d0*/  FSEL R125, R43, -INF , !P5 ;  /* 0xff8000002b7d7808 */ /* 0x000fe40006800000 */
[C---:B------:R-:W-:Y:S01]  /*c4e0*/  ISETP.GE.AND P0, PT, R2.reuse, R11, PT ;  /* 0x0000000b0200720c */ /* 0x040fe20003f06270 */
[----:B------:R2:W-:Y:S01]  /*c4f0*/  MUFU.TANH R62, R40 ;  /* 0x00000028003e7308 */ /* 0x0005e20000002400 */
[----:B------:R-:W-:Y:S02]  /*c500*/  ISETP.GE.AND P5, PT, R2, R10, PT ;  /* 0x0000000a0200720c */ /* 0x000fe40003fa6270 */
[----:B------:R-:W-:Y:S02]  /*c510*/  IADD3 R2, R0, 0x20, RZ ;  /* 0x0000002000027810 */ /* 0x000fe40007ffe0ff */
[----:B------:R-:W-:-:S02]  /*c520*/  FSEL R221, R221, -INF , !P6 ;  /* 0xff800000dddd7808 */ /* 0x000fc40007000000 */
[----:B------:R-:W-:Y:S01]  /*c530*/  FSEL R220, R220, -INF , !P0 ;  /* 0xff800000dcdc7808 */ /* 0x000fe20004000000 */
[----:B-1----:R-:W-:Y:S01]  /*c540*/  FMUL.FTZ R41, R87, c[0x0][0x2ec] ;  /* 0x0000bb0057297a20 */ /* 0x002fe20000410000 */
[C---:B------:R-:W-:Y:S02]  /*c550*/  ISETP.GE.AND P6, PT, R2.reuse, R8, PT ;  /* 0x000000080200720c */ /* 0x040fe40003fc6270 */
[C---:B------:R-:W-:Y:S01]  /*c560*/  ISETP.GE.AND P0, PT, R2.reuse, R9, PT ;  /* 0x000000090200720c */ /* 0x040fe20003f06270 */
[----:B------:R1:W-:Y:S01]  /*c570*/  MUFU.TANH R44, R41 ;  /* 0x00000029002c7308 */ /* 0x0003e20000002400 */
[----:B------:R-:W-:Y:S02]  /*c580*/  ISETP.GE.AND P2, PT, R2, R11, PT ;  /* 0x0000000b0200720c */ /* 0x000fe40003f46270 */
[----:B---3--:R-:W-:Y:S01]  /*c590*/  FSEL R96, R61, -INF , !P3 ;  /* 0xff8000003d607808 */ /* 0x008fe20005800000 */
[----:B--2---:R-:W-:Y:S01]  /*c5a0*/  FMUL.FTZ R40, R97, c[0x0][0x2ec] ;  /* 0x0000bb0061287a20 */ /* 0x004fe20000410000 */
[----:B------:R-:W-:-:S02]  /*c5b0*/  FSEL R97, R60, -INF , !P4 ;  /* 0xff8000003c617808 */ /* 0x000fc40006000000 */
[----:B------:R-:W-:Y:S01]  /*c5c0*/  ISETP.GE.AND P4, PT, R2, R10, PT ;  /* 0x0000000a0200720c */ /* 0x000fe20003f86270 */
[----:B------:R2:W-:Y:S01]  /*c5d0*/  MUFU.TANH R43, R40 ;  /* 0x00000028002b7308 */ /* 0x0005e20000002400 */
[----:B------:R-:W-:Y:S01]  /*c5e0*/  FMUL.FTZ R2, R93, c[0x0][0x2ec] ;  /* 0x0000bb005d027a20 */ /* 0x000fe20000410000 */
[----:B----4-:R-:W-:-:S05]  /*c5f0*/  FSEL R61, R215, -INF , !P6 ;  /* 0xff800000d73d7808 */ /* 0x010fca0007000000 */
[----:B------:R3:W-:Y:S01]  /*c600*/  STL [R1+0x58], R61 ;  /* 0x0000583d01007387 */ /* 0x0007e20000100800 */
[----:B-1----:R-:W-:-:S04]  /*c610*/  IADD3 R41, R0, 0x21, RZ ;  /* 0x0000002100297810 */ /* 0x002fc80007ffe0ff */
[----:B------:R-:W-:Y:S01]  /*c620*/  ISETP.GE.AND P3, PT, R41, R8, PT ;  /* 0x000000082900720c */ /* 0x000fe20003f66270 */
[----:B--2---:R-:W-:Y:S01]  /*c630*/  FMUL.FTZ R40, R92, c[0x0][0x2ec] ;  /* 0x0000bb005c287a20 */ /* 0x004fe20000410000 */
[----:B------:R-:W-:Y:S02]  /*c640*/  FSEL R92, R55, -INF , !P5 ;  /* 0xff800000375c7808 */ /* 0x000fe40006800000 */
[----:B------:R1:W-:Y:S01]  /*c650*/  MUFU.TANH R55, R2 ;  /* 0x0000000200377308 */ /* 0x0003e20000002400 */
[----:B------:R-:W-:Y:S02]  /*c660*/  FSEL R86, R214, -INF , !P3 ;  /* 0xff800000d6567808 */ /* 0x000fe40005800000 */
[----:B------:R-:W-:-:S03]  /*c670*/  ISETP.GE.AND P5, PT, R41, R9, PT ;  /* 0x000000092900720c */ /* 0x000fc60003fa6270 */
[----:B------:R2:W-:Y:S02]  /*c680*/  STL [R1+0x54], R86 ;  /* 0x0000545601007387 */ /* 0x0005e40000100800 */
[----:B------:R4:W-:Y:S01]  /*c690*/  MUFU.TANH R60, R40 ;  /* 0x00000028003c7308 */ /* 0x0009e20000002400 */
[----:B-1----:R-:W-:-:S07]  /*c6a0*/  IADD3 R2, R0, 0x29, RZ ;  /* 0x0000002900027810 */ /* 0x002fce0007ffe0ff */
[----:B---3--:R1:W3:Y:S01]  /*c6b0*/  MUFU.TANH R61, R42 ;  /* 0x0000002a003d7308 */ /* 0x0082e20000002400 */
[----:B------:R-:W-:Y:S02]  /*c6c0*/  ISETP.GE.AND P3, PT, R2, R8, PT ;  /* 0x000000080200720c */ /* 0x000fe40003f66270 */
[----:B----4-:R-:W-:-:S04]  /*c6d0*/  IADD3 R40, R0, 0x28, RZ ;  /* 0x0000002800287810 */ /* 0x010fc80007ffe0ff */
[----:B------:R-:W-:-:S04]  /*c6e0*/  ISETP.GE.AND P6, PT, R40, R8, PT ;  /* 0x000000082800720c */ /* 0x000fc80003fc6270 */
[----:B--2---:R-:W-:Y:S02]  /*c6f0*/  FSEL R86, R213, -INF , !P6 ;  /* 0xff800000d5567808 */ /* 0x004fe40007000000 */
[----:B-1----:R-:W-:Y:S02]  /*c700*/  FSEL R42, R212, -INF , !P3 ;  /* 0xff800000d42a7808 */ /* 0x002fe40005800000 */
[C---:B------:R-:W-:Y:S01]  /*c710*/  ISETP.GE.AND P6, PT, R41.reuse, R11, PT ;  /* 0x0000000b2900720c */ /* 0x040fe20003fc6270 */
[----:B------:R-:W-:Y:S01]  /*c720*/  STL [R1+0x50], R86 ;  /* 0x0000505601007387 */ /* 0x000fe20000100800 */
[----:B------:R-:W-:Y:S01]  /*c730*/  ISETP.GE.AND P3, PT, R41, R10, PT ;  /* 0x0000000a2900720c */ /* 0x000fe20003f66270 */
[----:B------:R-:W-:Y:S01]  /*c740*/  FMUL.FTZ R41, R99, c[0x0][0x2ec] ;  /* 0x0000bb0063297a20 */ /* 0x000fe20000410000 */
[----:B------:R-:W-:Y:S01]  /*c750*/  FSEL R99, R123, -INF , !P4 ;  /* 0xff8000007b637808 */ /* 0x000fe20006000000 */
[----:B------:R1:W-:Y:S01]  /*c760*/  STL [R1+0x4c], R42 ;  /* 0x00004c2a01007387 */ /* 0x0003e20000100800 */
[----:B------:R-:W-:-:S02]  /*c770*/  FSEL R98, R50, -INF , !P3 ;  /* 0xff80000032627808 */ /* 0x000fc40005800000 */
[----:B-1----:R-:W-:Y:S02]  /*c780*/  FSEL R42, R54, -INF , !P0 ;  /* 0xff800000362a7808 */ /* 0x002fe40004000000 */
[----:B------:R-:W-:Y:S01]  /*c790*/  ISETP.GE.AND P0, PT, R40, R9, PT ;  /* 0x000000092800720c */ /* 0x000fe20003f06270 */
[----:B------:R1:W2:Y:S02]  /*c7a0*/  MUFU.TANH R54, R41 ;  /* 0x0000002900367308 */ /* 0x0002a40000002400 */
[----:B------:R4:W-:Y:S01]  /*c7b0*/  STL [R1+0x5c], R42 ;  /* 0x00005c2a01007387 */ /* 0x0009e20000100800 */
[----:B------:R-:W-:Y:S02]  /*c7c0*/  FSEL R86, R206, -INF , !P0 ;  /* 0xff800000ce567808 */ /* 0x000fe40004000000 */
[----:B------:R-:W-:Y:S01]  /*c7d0*/  ISETP.GE.AND P0, PT, R40, R11, PT ;  /* 0x0000000b2800720c */ /* 0x000fe20003f06270 */
[----:B-1----:R-:W-:Y:S01]  /*c7e0*/  FMUL.FTZ R41, R94, c[0x0][0x2ec] ;  /* 0x0000bb005e297a20 */ /* 0x002fe20000410000 */
[----:B----4-:R-:W-:-:S02]  /*c7f0*/  FSEL R42, R207, -INF , !P5 ;  /* 0xff800000cf2a7808 */ /* 0x010fc40006800000 */
[----:B------:R-:W-:-:S03]  /*c800*/  ISETP.GE.AND P5, PT, R2, R9, PT ;  /* 0x000000090200720c */ /* 0x000fc60003fa6270 */
[----:B------:R1:W-:Y:S04]  /*c810*/  STL [R1+0x60], R42 ;  /* 0x0000602a01007387 */ /* 0x0003e80000100800 */
[----:B------:R-:W-:Y:S01]  /*c820*/  STL [R1+0x68], R86 ;  /* 0x0000685601007387 */ /* 0x000fe20000100800 */
[----:B-1----:R-:W-:Y:S02]  /*c830*/  FSEL R42, R59, -INF , !P5 ;  /* 0xff8000003b2a7808 */ /* 0x002fe40006800000 */
[----:B------:R1:W4:Y:S01]  /*c840*/  MUFU.TANH R59, R41 ;  /* 0x00000029003b7308 */ /* 0x0003220000002400 */
[----:B------:R-:W-:Y:S01]  /*c850*/  ISETP.GE.AND P5, PT, R40, R10, PT ;  /* 0x0000000a2800720c */ /* 0x000fe20003fa6270 */
[----:B------:R-:W-:Y:S01]  /*c860*/  FMUL.FTZ R40, R95, c[0x0][0x2ec] ;  /* 0x0000bb005f287a20 */ /* 0x000fe20000410000 */
[----:B------:R2:W-:Y:S01]  /*c870*/  STL [R1+0x64], R42 ;  /* 0x0000642a01007387 */ /* 0x0005e20000100800 */
[----:B-1----:R-:W-:-:S02]  /*c880*/  FSEL R41, R58, -INF , !P6 ;  /* 0xff8000003a297808 */ /* 0x002fc40007000000 */
[CC--:B------:R-:W-:Y:S02]  /*c890*/  ISETP.GE.AND P6, PT, R2.reuse, R10.reuse, PT ;  /* 0x0000000a0200720c */ /* 0x0c0fe40003fc6270 */
[----:B------:R1:W-:Y:S01]  /*c8a0*/  MUFU.TANH R58, R40 ;  /* 0x00000028003a7308 */ /* 0x0003e20000002400 */
[----:B--2---:R-:W-:Y:S02]  /*c8b0*/  FSEL R42, R205, -INF , !P2 ;  /* 0xff800000cd2a7808 */ /* 0x004fe40005000000 */
[-C--:B------:R-:W-:Y:S02]  /*c8c0*/  ISETP.GE.AND P2, PT, R2, R11.reuse, PT ;  /* 0x0000000b0200720c */ /* 0x080fe40003f46270 */
[----:B------:R-:W-:Y:S01]  /*c8d0*/  IADD3 R2, R0, 0x30, RZ ;  /* 0x0000003000027810 */ /* 0x000fe20007ffe0ff */
[----:B------:R2:W-:Y:S01]  /*c8e0*/  STL [R1+0x1c], R42 ;  /* 0x00001c2a01007387 */ /* 0x0005e20000100800 */
[----:B-1----:R-:W-:Y:S02]  /*c8f0*/  FMUL.FTZ R40, R88, c[0x0][0x2ec] ;  /* 0x0000bb0058287a20 */ /* 0x002fe40000410000 */
[C---:B------:R-:W-:Y:S01]  /*c900*/  ISETP.GE.AND P4, PT, R2.reuse, R11, PT ;  /* 0x0000000b0200720c */ /* 0x040fe20003f86270 */
[----:B------:R1:W-:Y:S01]  /*c910*/  STL [R1+0x18], R41 ;  /* 0x0000182901007387 */ /* 0x0003e20000100800 */
[----:B------:R-:W-:-:S02]  /*c920*/  ISETP.GE.AND P3, PT, R2, R10, PT ;  /* 0x0000000a0200720c */ /* 0x000fc40003f66270 */
[----:B------:R-:W-:Y:S02]  /*c930*/  FSEL R88, R132, -INF , !P5 ;  /* 0xff80000084587808 */ /* 0x000fe40006800000 */
[----:B--2---:R-:W-:Y:S02]  /*c940*/  FSEL R42, R204, -INF , !P0 ;  /* 0xff800000cc2a7808 */ /* 0x004fe40004000000 */
[----:B------:R-:W-:Y:S02]  /*c950*/  ISETP.GE.AND P0, PT, R2, R8, PT ;  /* 0x000000080200720c */ /* 0x000fe40003f06270 */
[----:B-1----:R-:W-:Y:S01]  /*c960*/  FSEL R41, R52, -INF , !P2 ;  /* 0xff80000034297808 */ /* 0x002fe20005000000 */
[----:B------:R1:W-:Y:S01]  /*c970*/  STL [R1+0x14], R42 ;  /* 0x0000142a01007387 */ /* 0x0003e20000100800 */
[----:B------:R-:W-:Y:S01]  /*c980*/  ISETP.GE.AND P2, PT, R2, R9, PT ;  /* 0x000000090200720c */ /* 0x000fe20003f46270 */
[----:B------:R2:W-:Y:S01]  /*c990*/  MUFU.TANH R52, R40 ;  /* 0x0000002800347308 */ /* 0x0005e20000002400 */
[----:B------:R-:W-:Y:S01]  /*c9a0*/  FMUL.FTZ R2, R89, c[0x0][0x2ec] ;  /* 0x0000bb0059027a20 */ /* 0x000fe20000410000 */
[----:B------:R3:W-:Y:S01]  /*c9b0*/  STL [R1+0x10], R41 ;  /* 0x0000102901007387 */ /* 0x0007e20000100800 */
[----:B------:R-:W-:-:S02]  /*c9c0*/  FSEL R86, R122, -INF , !P0 ;  /* 0xff8000007a567808 */ /* 0x000fc40004000000 */
[----:B------:R-:W-:-:S03]  /*c9d0*/  FSEL R89, R57, -INF , !P6 ;  /* 0xff80000039597808 */ /* 0x000fc60007000000 */
[----:B------:R4:W-:Y:S01]  /*c9e0*/  MUFU.TANH R50, R2 ;  /* 0x0000000200327308 */ /* 0x0009e20000002400 */
[----:B------:R3:W-:Y:S01]  /*c9f0*/  STL [R1+0x40], R86 ;  /* 0x0000405601007387 */ /* 0x0007e20000100800 */
[----:B--2---:R-:W-:-:S06]  /*ca00*/  FMUL.FTZ R40, R90, c[0x0][0x2ec] ;  /* 0x0000bb005a287a20 */ /* 0x004fcc0000410000 */
[----:B------:R2:W-:Y:S01]  /*ca10*/  MUFU.TANH R57, R40 ;  /* 0x0000002800397308 */ /* 0x0005e20000002400 */
[----:B-1----:R-:W-:Y:S01]  /*ca20*/  FMUL.FTZ R42, R91, c[0x0][0x2ec] ;  /* 0x0000bb005b2a7a20 */ /* 0x002fe20000410000 */
[C---:B----4-:R-:W-:Y:S02]  /*ca30*/  IADD3 R2, R0.reuse, 0x39, RZ ;  /* 0x0000003900027810 */ /* 0x050fe40007ffe0ff */
[----:B------:R-:W-:Y:S02]  /*ca40*/  FSEL R91, R49, -INF , !P2 ;  /* 0xff800000315b7808 */ /* 0x000fe40005000000 */
[----:B---3--:R-:W-:-:S04]  /*ca50*/  IADD3 R41, R0, 0x31, RZ ;  /* 0x0000003100297810 */ /* 0x008fc80007ffe0ff */
[CC--:B------:R-:W-:Y:S02]  /*ca60*/  ISETP.GE.AND P5, PT, R41.reuse, R8.reuse, PT ;  /* 0x000000082900720c */ /* 0x0c0fe40003fa6270 */
[-C--:B------:R-:W-:Y:S02]  /*ca70*/  ISETP.GE.AND P6, PT, R41, R9.reuse, PT ;  /* 0x000000092900720c */ /* 0x080fe40003fc6270 */
[----:B--2---:R-:W-:Y:S02]  /*ca80*/  IADD3 R40, R0, 0x38, RZ ;  /* 0x0000003800287810 */ /* 0x004fe40007ffe0ff */
[----:B------:R-:W-:Y:S02]  /*ca90*/  FSEL R86, R56, -INF , !P5 ;  /* 0xff80000038567808 */ /* 0x000fe40006800000 */
[-C--:B------:R-:W-:Y:S01]  /*caa0*/  ISETP.GE.AND P0, PT, R40, R8.reuse, PT ;  /* 0x000000082800720c */ /* 0x080fe20003f06270 */
[----:B------:R1:W-:Y:S01]  /*cab0*/  MUFU.TANH R56, R42 ;  /* 0x0000002a00387308 */ /* 0x0003e20000002400 */
[----:B------:R-:W-:Y:S01]  /*cac0*/  ISETP.GE.AND P5, PT, R2, R8, PT ;  /* 0x000000080200720c */ /* 0x000fe20003fa6270 */
[----:B------:R2:W-:Y:S01]  /*cad0*/  STL [R1+0x3c], R86 ;  /* 0x00003c5601007387 */ /* 0x0005e20000100800 */
[----:B------:R-:W-:-:S04]  /*cae0*/  ISETP.GE.AND P2, PT, R40, R9, PT ;  /* 0x000000092800720c */ /* 0x000fc80003f46270 */
[----:B------:R-:W-:Y:S02]  /*caf0*/  FSEL R90, R118, -INF , !P2 ;  /* 0xff800000765a7808 */ /* 0x000fe40005000000 */
[----:B------:R-:W-:Y:S02]  /*cb00*/  ISETP.GE.AND P2, PT, R40, R11, PT ;  /* 0x0000000b2800720c */ /* 0x000fe40003f46270 */
[----:B-1----:R-:W-:Y:S02]  /*cb10*/  FSEL R42, R120, -INF , !P5 ;  /* 0xff800000782a7808 */ /* 0x002fe40006800000 */
[----:B------:R-:W-:-:S04]  /*cb20*/  ISETP.GE.AND P5, PT, R41, R10, PT ;  /* 0x0000000a2900720c */ /* 0x000fc80003fa6270 */
[----:B------:R-:W-:Y:S02]  /*cb30*/  FSEL R203, R47, -INF , !P5 ;  /* 0xff8000002fcb7808 */ /* 0x000fe40006800000 */
[----:B--2---:R-:W-:Y:S02]  /*cb40*/  FSEL R86, R121, -INF , !P0 ;  /* 0xff80000079567808 */ /* 0x004fe40004000000 */
[----:B------:R-:W-:Y:S01]  /*cb50*/  ISETP.GE.AND P0, PT, R41, R11, PT ;  /* 0x0000000b2900720c */ /* 0x000fe20003f06270 */
[----:B------:R-:W-:Y:S02]  /*cb60*/  FMUL.FTZ R41, R76, c[0x0][0x2ec] ;  /* 0x0000bb004c297a20 */ /* 0x000fe40000410000 */
[----:B------:R1:W-:Y:S02]  /*cb70*/  STL [R1+0x38], R86 ;  /* 0x0000385601007387 */ /* 0x0003e40000100800 */
[----:B------:R2:W3:Y:S02]  /*cb80*/  MUFU.TANH R49, R41 ;  /* 0x0000002900317308 */ /* 0x0004e40000002400 */
[----:B------:R4:W-:Y:S01]  /*cb90*/  STL [R1+0x34], R42 ;  /* 0x0000342a01007387 */ /* 0x0009e20000100800 */
[----:B--2---:R-:W-:-:S02]  /*cba0*/  FSEL R41, R119, -INF , !P6 ;  /* 0xff80000077297808 */ /* 0x004fc40007000000 */
[----:B------:R-:W-:-:S03]  /*cbb0*/  ISETP.GE.AND P6, PT, R2, R9, PT ;  /* 0x000000090200720c */ /* 0x000fc60003fc6270 */
[----:B------:R2:W-:Y:S01]  /*cbc0*/  STL [R1+0x48], R41 ;  /* 0x0000482901007387 */ /* 0x0005e20000100800 */
[----:B-1----:R-:W-:Y:S02]  /*cbd0*/  FSEL R86, R113, -INF , !P3 ;  /* 0xff80000071567808 */ /* 0x002fe40005800000 */
[----:B----4-:R-:W-:Y:S02]  /*cbe0*/  FSEL R42, R48, -INF , !P6 ;  /* 0xff800000302a7808 */ /* 0x010fe40007000000 */
[-C--:B------:R-:W-:Y:S02]  /*cbf0*/  ISETP.GE.AND P6, PT, R40, R10.reuse, PT ;  /* 0x0000000a2800720c */ /* 0x080fe40003fc6270 */
[----:B------:R-:W-:Y:S01]  /*cc00*/  FSEL R40, R53, -INF , !P0 ;  /* 0xff80000035287808 */ /* 0x000fe20004000000 */
[----:B------:R1:W-:Y:S01]  /*cc10*/  STL [R1+0x44], R42 ;  /* 0x0000442a01007387 */ /* 0x0003e20000100800 */
[----:B------:R-:W-:Y:S02]  /*cc20*/  ISETP.GE.AND P0, PT, R2, R10, PT ;  /* 0x0000000a0200720c */ /* 0x000fe40003f06270 */
[----:B------:R-:W-:Y:S01]  /*cc30*/  FSEL R201, R75, -INF , !P6 ;  /* 0xff8000004bc97808 */ /* 0x000fe20007000000 */
[----:B--2---:R-:W-:-:S04]  /*cc40*/  FMUL.FTZ R41, R77, c[0x0][0x2ec] ;  /* 0x0000bb004d297a20 */ /* 0x004fc80000410000 */
[----:B------:R2:W4:Y:S01]  /*cc50*/  MUFU.TANH R48, R41 ;  /* 0x0000002900307308 */ /* 0x0005220000002400 */
[----:B-1----:R-:W-:Y:S01]  /*cc60*/  FMUL.FTZ R42, R81, c[0x0][0x2ec] ;  /* 0x0000bb00512a7a20 */ /* 0x002fe20000410000 */
[----:B--2---:R-:W-:Y:S02]  /*cc70*/  FSEL R41, R117, -INF , !P4 ;  /* 0xff80000075297808 */ /* 0x004fe40006000000 */
[----:B------:R-:W-:Y:S02]  /*cc80*/  ISETP.GE.AND P4, PT, R2, R11, PT ;  /* 0x0000000b0200720c */ /* 0x000fe40003f86270 */
[----:B------:R-:W-:Y:S01]  /*cc90*/  IADD3 R2, R0, 0x40, RZ ;  /* 0x0000004000027810 */ /* 0x000fe20007ffe0ff */
[----:B------:R1:W-:Y:S01]  /*cca0*/  STL [R1+0x78], R41 ;  /* 0x0000782901007387 */ /* 0x0003e20000100800 */
[----:B------:R-:W-:Y:S02]  /*ccb0*/  FSEL R87, R114, -INF , !P4 ;  /* 0xff80000072577808 */ /* 0x000fe40006000000 */
[C---:B------:R-:W-:Y:S01]  /*ccc0*/  ISETP.GE.AND P4, PT, R2.reuse, R9, PT ;  /* 0x000000090200720c */ /* 0x040fe20003f86270 */
[----:B------:R2:W-:Y:S01]  /*ccd0*/  STL [R1+0x74], R40 ;  /* 0x0000742801007387 */ /* 0x0005e20000100800 */
[----:B------:R-:W-:-:S02]  /*cce0*/  ISETP.GE.AND P3, PT, R2, R11, PT ;  /* 0x0000000b0200720c */ /* 0x000fc40003f66270 */
[----:B------:R-:W-:Y:S02]  /*ccf0*/  ISETP.GE.AND P5, PT, R2, R10, PT ;  /* 0x0000000a0200720c */ /* 0x000fe40003fa6270 */
[----:B------:R-:W-:Y:S02]  /*cd00*/  FSEL R75, R45, -INF , !P4 ;  /* 0xff8000002d4b7808 */ /* 0x000fe40006000000 */
[----:B------:R-:W-:Y:S01]  /*cd10*/  FSEL R202, R61, -INF , !P5 ;  /* 0xff8000003dca7808 */ /* 0x000fe20006800000 */
[----:B-1----:R-:W-:Y:S01]  /*cd20*/  FMUL.FTZ R41, R78, c[0x0][0x2ec] ;  /* 0x0000bb004e297a20 */ /* 0x002fe20000410000 */
[----:B------:R-:W-:-:S03]  /*cd30*/  FSEL R78, R62, -INF , !P3 ;  /* 0xff8000003e4e7808 */ /* 0x000fc60005800000 */
[----:B------:R1:W1:Y:S01]  /*cd40*/  MUFU.TANH R53, R41 ;  /* 0x0000002900357308 */ /* 0x0002620000002400 */
[----:B--2---:R-:W-:-:S07]  /*cd50*/  FMUL.FTZ R40, R79, c[0x0][0x2ec] ;  /* 0x0000bb004f287a20 */ /* 0x004fce0000410000 */
[----:B------:R2:W2:Y:S01]  /*cd60*/  MUFU.TANH R47, R40 ;  /* 0x00000028002f7308 */ /* 0x0004a20000002400 */
[----:B-1----:R-:W-:Y:S02]  /*cd70*/  FSEL R41, R116, -INF , !P2 ;  /* 0xff80000074297808 */ /* 0x002fe40005000000 */
[----:B------:R-:W-:Y:S01]  /*cd80*/  ISETP.GE.AND P2, PT, R2, R8, PT ;  /* 0x000000080200720c */ /* 0x000fe20003f46270 */
[----:B------:R-:W-:Y:S02]  /*cd90*/  FMUL.FTZ R2, R80, c[0x0][0x2ec] ;  /* 0x0000bb0050027a20 */ /* 0x000fe40000410000 */
[----:B------:R1:W-:Y:S01]  /*cda0*/  STL [R1+0x6c], R41 ;  /* 0x00006c2901007387 */ /* 0x0003e20000100800 */
[----:B------:R-:W-:Y:S02]  /*cdb0*/  FSEL R67, R67, -INF , !P2 ;  /* 0xff80000043437808 */ /* 0x000fe40005000000 */
[----:B--2---:R-:W-:Y:S02]  /*cdc0*/  FSEL R40, R46, -INF , !P0 ;  /* 0xff8000002e287808 */ /* 0x004fe40004000000 */
[----:B------:R2:W1:Y:S03]  /*cdd0*/  MUFU.TANH R46, R2 ;  /* 0x00000002002e7308 */ /* 0x0004660000002400 */
[----:B------:R3:W-:Y:S04]  /*cde0*/  STL [R1+0x84], R40 ;  /* 0x0000842801007387 */ /* 0x0007e80000100800 */
[----:B------:R-:W-:Y:S01]  /*cdf0*/  STL [R1+0x2c], R67 ;  /* 0x00002c4301007387 */ /* 0x000fe20000100800 */
[----:B--2---:R-:W-:-:S02]  /*ce00*/  IADD3 R2, R0, 0x49, RZ ;  /* 0x0000004900027810 */ /* 0x004fc40007ffe0ff */
[----:B-1----:R-:W-:Y:S02]  /*ce10*/  IADD3 R41, R0, 0x41, RZ ;  /* 0x0000004100297810 */ /* 0x002fe40007ffe0ff */
[----:B------:R-:W-:Y:S02]  /*ce20*/  ISETP.GE.AND P3, PT, R2, R11, PT ;  /* 0x0000000b0200720c */ /* 0x000fe40003f66270 */
[C---:B------:R-:W-:Y:S02]  /*ce30*/  ISETP.GE.AND P6, PT, R41.reuse, R8, PT ;  /* 0x000000082900720c */ /* 0x040fe40003fc6270 */
[----:B------:R-:W-:Y:S02]  /*ce40*/  ISETP.GE.AND P0, PT, R41, R9, PT ;  /* 0x000000092900720c */ /* 0x000fe40003f06270 */
[----:B---3--:R-:W-:Y:S02]  /*ce50*/  IADD3 R40, R0, 0x48, RZ ;  /* 0x0000004800287810 */ /* 0x008fe40007ffe0ff */
[----:B------:R-:W-:-:S02]  /*ce60*/  FSEL R76, R51, -INF , !P6 ;  /* 0xff800000334c7808 */ /* 0x000fc40007000000 */
[-C--:B------:R-:W-:Y:S01]  /*ce70*/  ISETP.GE.AND P2, PT, R40, R8.reuse, PT ;  /* 0x000000082800720c */ /* 0x080fe20003f46270 */
[----:B------:R1:W2:Y:S01]  /*ce80*/  MUFU.TANH R51, R42 ;  /* 0x0000002a00337308 */ /* 0x0002a20000002400 */
[----:B------:R-:W-:Y:S02]  /*ce90*/  ISETP.GE.AND P6, PT, R2, R8, PT ;  /* 0x000000080200720c */ /* 0x000fe40003fc6270 */
[----:B------:R-:W-:Y:S02]  /*cea0*/  FSEL R80, R64, -INF , !P0 ;  /* 0xff80000040507808 */ /* 0x000fe40004000000 */
[-C--:B------:R-:W-:Y:S02]  /*ceb0*/  ISETP.GE.AND P4, PT, R40, R9.reuse, PT ;  /* 0x000000092800720c */ /* 0x080fe40003f86270 */
[----:B------:R-:W-:Y:S02]  /*cec0*/  ISETP.GE.AND P0, PT, R2, R9, PT ;  /* 0x000000090200720c */ /* 0x000fe40003f06270 */
[----:B------:R-:W-:-:S02]  /*ced0*/  FSEL R65, R65, -INF , !P6 ;  /* 0xff80000041417808 */ /* 0x000fc40007000000 */
[CC--:B------:R-:W-:Y:S02]  /*cee0*/  ISETP.GE.AND P6, PT, R41.reuse, R10.reuse, PT ;  /* 0x0000000a2900720c */ /* 0x0c0fe40003fc6270 */
[----:B------:R-:W-:Y:S02]  /*cef0*/  FSEL R81, R44, -INF , !P0 ;  /* 0xff8000002c517808 */ /* 0x000fe40004000000 */
[-C--:B------:R-:W-:Y:S02]  /*cf00*/  ISETP.GE.AND P0, PT, R40, R10.reuse, PT ;  /* 0x0000000a2800720c */ /* 0x080fe40003f06270 */
[----:B-1----:R-:W-:Y:S02]  /*cf10*/  FSEL R42, R66, -INF , !P2 ;  /* 0xff800000422a7808 */ /* 0x002fe40005000000 */
[-C--:B------:R-:W-:Y:S01]  /*cf20*/  ISETP.GE.AND P2, PT, R41, R11.reuse, PT ;  /* 0x0000000b2900720c */ /* 0x080fe20003f46270 */
[----:B------:R-:W-:Y:S01]  /*cf30*/  FMUL.FTZ R41, R82, c[0x0][0x2ec] ;  /* 0x0000bb0052297a20 */ /* 0x000fe20000410000 */
[----:B------:R-:W-:Y:S01]  /*cf40*/  FSEL R82, R63, -INF , !P4 ;  /* 0xff8000003f527808 */ /* 0x000fe20006000000 */
[----:B------:R1:W-:Y:S01]  /*cf50*/  STL [R1+0x24], R42 ;  /* 0x0000242a01007387 */ /* 0x0003e20000100800 */
[----:B------:R-:W-:Y:S01]  /*cf60*/  ISETP.GE.AND P4, PT, R40, R11, PT ;  /* 0x0000000b2800720c */ /* 0x000fe20003f86270 */
[----:B------:R-:W-:Y:S01]  /*cf70*/  FMUL.FTZ R40, R216, c[0x0][0x2ec] ;  /* 0x0000bb00d8287a20 */ /* 0x000fe20000410000 */
[----:B------:R-:W-:Y:S01]  /*cf80*/  FSEL R79, R43, -INF , !P2 ;  /* 0xff8000002b4f7808 */ /* 0x000fe20005000000 */
[----:B------:R3:W-:Y:S01]  /*cf90*/  MUFU.TANH R45, R41 ;  /* 0x00000029002d7308 */ /* 0x0007e20000002400 */
[----:B------:R-:W-:Y:S01]  /*cfa0*/  ISETP.GE.AND P2, PT, R2, R10, PT ;  /* 0x0000000a0200720c */ /* 0x000fe20003f46270 */
[----:B------:R-:W-:Y:S01]  /*cfb0*/  STL [R1+0x20], R65 ;  /* 0x0000204101007387 */ /* 0x000fe20000100800 */
[----:B------:R-:W-:-:S02]  /*cfc0*/  IADD3 R2, R0, 0x50, RZ ;  /* 0x0000005000027810 */ /* 0x000fc40007ffe0ff */
[----:B------:R-:W-:Y:S02]  /*cfd0*/  FSEL R77, R55, -INF , !P3 ;  /* 0xff800000374d7808 */ /* 0x000fe40005800000 */
[----:B------:R-:W-:Y:S01]  /*cfe0*/  FSEL R200, R54, -INF , !P6 ;  /* 0xff80000036c87808 */ /* 0x000fe20007000000 */
[----:B------:R1:W1:Y:S01]  /*cff0*/  MUFU.TANH R43, R40 ;  /* 0x00000028002b7308 */ /* 0x0002620000002400 */
[C---:B------:R-:W-:Y:S02]  /*d000*/  ISETP.GE.AND P3, PT, R2.reuse, R9, PT ;  /* 0x000000090200720c */ /* 0x040fe40003f66270 */
[C---:B------:R-:W-:Y:S02]  /*d010*/  ISETP.GE.AND P5, PT, R2.reuse, R11, PT ;  /* 0x0000000b0200720c */ /* 0x040fe40003fa6270 */
[----:B------:R-:W-:Y:S02]  /*d020*/  ISETP.GE.AND P6, PT, R2, R10, PT ;  /* 0x0000000a0200720c */ /* 0x000fe40003fc6270 */
[----:B------:R-:W-:Y:S01]  /*d030*/  FSEL R93, R59, -INF , !P0 ;  /* 0xff8000003b5d7808 */ /* 0x000fe20004000000 */
[----:B---3--:R-:W-:Y:S01]  /*d040*/  FMUL.FTZ R41, R83, c[0x0][0x2ec] ;  /* 0x0000bb0053297a20 */ /* 0x008fe20000410000 */
[----:B------:R-:W-:-:S02]  /*d050*/  FSEL R83, R60, -INF , !P4 ;  /* 0xff8000003c537808 */ /* 0x000fc40006000000 */
[-C--:B------:R-:W-:Y:S01]  /*d060*/  ISETP.GE.AND P4, PT, R2, R8.reuse, PT ;  /* 0x000000080200720c */ /* 0x080fe20003f86270 */
[----:B------:R3:W-:Y:S01]  /*d070*/  MUFU.TANH R44, R41 ;  /* 0x00000029002c7308 */ /* 0x0007e20000002400 */
[----:B------:R-:W-:Y:S02]  /*d080*/  IADD3 R2, R0, 0x51, RZ ;  /* 0x0000005100027810 */ /* 0x000fe40007ffe0ff */
[----:B------:R-:W-:Y:S01]  /*d090*/  FSEL R64, R49, -INF , !P5 ;  /* 0xff80000031407808 */ /* 0x000fe20006800000 */
[----:B-1----:R-:W-:Y:S01]  /*d0a0*/  FMUL.FTZ R40, R217, c[0x0][0x2ec] ;  /* 0x0000bb00d9287a20 */ /* 0x002fe20000410000 */
[----:B------:R-:W-:Y:S02]  /*d0b0*/  ISETP.GE.AND P0, PT, R2, R8, PT ;  /* 0x000000080200720c */ /* 0x000fe40003f06270 */
[----:B------:R-:W-:Y:S01]  /*d0c0*/  FSEL R217, R52, -INF , !P4 ;  /* 0xff80000034d97808 */ /* 0x000fe20006000000 */
[----:B------:R1:W1:Y:S01]  /*d0d0*/  MUFU.TANH R42, R40 ;  /* 0x00000028002a7308 */ /* 0x0002620000002400 */
[----:B------:R-:W-:-:S02]  /*d0e0*/  ISETP.GE.AND P4, PT, R2, R11, PT ;  /* 0x0000000b0200720c */ /* 0x000fc40003f86270 */
[----:B------:R-:W-:Y:S02]  /*d0f0*/  FSEL R216, R50, -INF , !P0 ;  /* 0xff80000032d87808 */ /* 0x000fe40004000000 */
[----:B------:R-:W-:Y:S02]  /*d100*/  ISETP.GE.AND P0, PT, R2, R10, PT ;  /* 0x0000000a0200720c */ /* 0x000fe40003f06270 */
[----:B----4-:R-:W-:Y:S01]  /*d110*/  FSEL R61, R48, -INF , !P4 ;  /* 0xff800000303d7808 */ /* 0x010fe20006000000 */
[----:B---3--:R-:W-:Y:S01]  /*d120*/  FMUL.FTZ R41, R70, c[0x0][0x2ec] ;  /* 0x0000bb0046297a20 */ /* 0x008fe20000410000 */
[----:B------:R-:W-:-:S03]  /*d130*/  FSEL R48, R53, -INF , !P6 ;  /* 0xff80000035307808 */ /* 0x000fc60007000000 */
[----:B------:R3:W-:Y:S01]  /*d140*/  MUFU.TANH R49, R41 ;  /* 0x0000002900317308 */ /* 0x0007e20000002400 */
[----:B-1----:R-:W-:-:S07]  /*d150*/  FMUL.FTZ R40, R218, c[0x0][0x2ec] ;  /* 0x0000bb00da287a20 */ /* 0x002fce0000410000 */
[----:B------:R1:W4:Y:S01]  /*d160*/  MUFU.TANH R55, R40 ;  /* 0x0000002800377308 */ /* 0x0003220000002400 */
[----:B---3--:R-:W-:Y:S01]  /*d170*/  FSEL R41, R47, -INF , !P0 ;  /* 0xff8000002f297808 */ /* 0x008fe20004000000 */
[----:B-1----:R-:W-:Y:S01]  /*d180*/  FMUL.FTZ R40, R219, c[0x0][0x2ec] ;  /* 0x0000bb00db287a20 */ /* 0x002fe20000410000 */
[----:B------:R-:W-:-:S05]  /*d190*/  FSEL R219, R57, -INF , !P3 ;  /* 0xff80000039db7808 */ /* 0x000fca0005800000 */
[----:B------:R1:W3:Y:S02]  /*d1a0*/  MUFU.TANH R54, R40 ;  /* 0x0000002800367308 */ /* 0x0002e40000002400 */
[----:B-1----:R-:W-:Y:S02]  /*d1b0*/  FSEL R40, R58, -INF , !P2 ;  /* 0xff8000003a287808 */ /* 0x002fe40005000000 */
[----:B------:R-:W-:Y:S02]  /*d1c0*/  ISETP.GE.AND P2, PT, R2, R9, PT ;  /* 0x000000090200720c */ /* 0x000fe40003f46270 */
[----:B------:R-:W-:Y:S01]  /*d1d0*/  IADD3 R2, R0, 0x58, RZ ;  /* 0x0000005800027810 */ /* 0x000fe20007ffe0ff */
[----:B------:R1:W-:Y:S01]  /*d1e0*/  STL [R1+0xa0], R40 ;  /* 0x0000a02801007387 */ /* 0x0003e20000100800 */
[----:B------:R-:W-:Y:S02]  /*d1f0*/  FSEL R218, R56, -INF , !P2 ;  /* 0xff80000038da7808 */ /* 0x000fe40005000000 */
[C---:B------:R-:W-:Y:S01]  /*d200*/  ISETP.GE.AND P3, PT, R2.reuse, R11, PT ;  /* 0x0000000b0200720c */ /* 0x040fe20003f66270 */
[----:B------:R-:W-:Y:S01]  /*d210*/  STL [R1+0x8c], R64 ;  /* 0x00008c4001007387 */ /* 0x000fe20000100800 */
[----:B------:R-:W-:-:S02]  /*d220*/  ISETP.GE.AND P2, PT, R2, R8, PT ;  /* 0x000000080200720c */ /* 0x000fc40003f46270 */
[C---:B------:R-:W-:Y:S01]  /*d230*/  ISETP.GE.AND P5, PT, R2.reuse, R9, PT ;  /* 0x000000090200720c */ /* 0x040fe20003fa6270 */
[----:B------:R-:W-:Y:S01]  /*d240*/  STL [R1+0x88], R61 ;  /* 0x0000883d01007387 */ /* 0x000fe20000100800 */
[----:B------:R-:W-:Y:S02]  /*d250*/  ISETP.GE.AND P4, PT, R2, R10, PT ;  /* 0x0000000a0200720c */ /* 0x000fe40003f86270 */
[----:B------:R-:W-:Y:S01]  /*d260*/  IADD3 R2, R0, 0x59, RZ ;  /* 0x0000005900027810 */ /* 0x000fe20007ffe0ff */
[----:B------:R-:W-:Y:S01]  /*d270*/  STL [R1+0x9c], R48 ;  /* 0x00009c3001007387 */ /* 0x000fe20000100800 */
[----:B------:R-:W-:Y:S02]  /*d280*/  FSEL R59, R46, -INF , !P3 ;  /* 0xff8000002e3b7808 */ /* 0x000fe40005800000 */
[C---:B------:R-:W-:Y:S01]  /*d290*/  ISETP.GE.AND P6, PT, R2.reuse, R11, PT ;  /* 0x0000000b0200720c */ /* 0x040fe20003fc6270 */
[----:B------:R3:W-:Y:S01]  /*d2a0*/  STL [R1+0x98], R41 ;  /* 0x0000982901007387 */ /* 0x0007e20000100800 */
[----:B------:R-:W-:-:S02]  /*d2b0*/  ISETP.GE.AND P0, PT, R2, R8, PT ;  /* 0x000000080200720c */ /* 0x000fc40003f06270 */
[----:B--2---:R-:W-:Y:S01]  /*d2c0*/  FSEL R58, R51, -INF , !P6 ;  /* 0xff800000333a7808 */ /* 0x004fe20007000000 */
[----:B------:R-:W-:Y:S01]  /*d2d0*/  STL [R1+0x80], R59 ;  /* 0x0000803b01007387 */ /* 0x000fe20000100800 */
[----:B------:R-:W-:Y:S02]  /*d2e0*/  FSEL R133, R43, -INF , !P2 ;  /* 0xff8000002b857808 */ /* 0x000fe40005000000 */
[----:B------:R-:W-:Y:S01]  /*d2f0*/  FSEL R132, R42, -INF , !P0 ;  /* 0xff8000002a847808 */ /* 0x000fe20004000000 */
[----:B-1----:R-:W-:Y:S01]  /*d300*/  FMUL.FTZ R40, R68, c[0x0][0x2ec] ;  /* 0x0000bb0044287a20 */ /* 0x002fe20000410000 */
[----:B------:R-:W-:Y:S02]  /*d310*/  ISETP.GE.AND P3, PT, R2, R9, PT ;  /* 0x000000090200720c */ /* 0x000fe40003f66270 */
[----:B----4-:R-:W-:Y:S01]  /*d320*/  FSEL R215, R55, -INF , !P5 ;  /* 0xff80000037d77808 */ /* 0x010fe20006800000 */
[----:B------:R1:W2:Y:S01]  /*d330*/  MUFU.TANH R52, R40 ;  /* 0x0000002800347308 */ /* 0x0002a20000002400 */
[----:B---3--:R-:W-:-:S02]  /*d340*/  FSEL R214, R54, -INF , !P3 ;  /* 0xff80000036d67808 */ /* 0x008fc40005800000 */
[----:B------:R-:W-:Y:S01]  /*d350*/  FSEL R41, R45, -INF , !P4 ;  /* 0xff8000002d297808 */ /* 0x000fe20006000000 */
[----:B------:R-:W-:Y:S01]  /*d360*/  FMUL.FTZ R45, R246, c[0x0][0x2ec] ;  /* 0x0000bb00f62d7a20 */ /* 0x000fe20000410000 */
[----:B------:R-:W-:Y:S01]  /*d370*/  ISETP.GE.AND P4, PT, R2, R10, PT ;  /* 0x0000000a0200720c */ /* 0x000fe20003f86270 */
[----:B-1----:R-:W-:Y:S02]  /*d380*/  FMUL.FTZ R40, R69, c[0x0][0x2ec] ;  /* 0x0000bb0045287a20 */ /* 0x002fe40000410000 */
[----:B------:R1:W-:Y:S01]  /*d390*/  STL [R1+0x94], R41 ;  /* 0x0000942901007387 */ /* 0x0003e20000100800 */
[----:B------:R-:W-:Y:S01]  /*d3a0*/  IADD3 R2, R0, 0x60, RZ ;  /* 0x0000006000027810 */ /* 0x000fe20007ffe0ff */
[----:B------:R3:W-:Y:S02]  /*d3b0*/  MUFU.TANH R57, R45 ;  /* 0x0000002d00397308 */ /* 0x0007e40000002400 */
[----:B------:R-:W-:Y:S01]  /*d3c0*/  STL [R1+0x7c], R58 ;  /* 0x00007c3a01007387 */ /* 0x000fe20000100800 */
[----:B------:R-:W-:-:S02]  /*d3d0*/  ISETP.GE.AND P6, PT, R2, R8, PT ;  /* 0x000000080200720c */ /* 0x000fc40003fc6270 */
[C---:B------:R-:W-:Y:S02]  /*d3e0*/  ISETP.GE.AND P2, PT, R2.reuse, R11, PT ;  /* 0x0000000b0200720c */ /* 0x040fe40003f46270 */
[----:B------:R-:W-:Y:S01]  /*d3f0*/  ISETP.GE.AND P0, PT, R2, R10, PT ;  /* 0x0000000a0200720c */ /* 0x000fe20003f06270 */
[----:B------:R4:W4:Y:S01]  /*d400*/  MUFU.TANH R50, R40 ;  /* 0x0000002800327308 */ /* 0x0009220000002400 */
[----:B--2---:R-:W-:Y:S01]  /*d410*/  FSEL R123, R52, -INF , !P6 ;  /* 0xff800000347b7808 */ /* 0x004fe20007000000 */
[----:B---3--:R-:W-:-:S06]  /*d420*/  FMUL.FTZ R45, R247, c[0x0][0x2ec] ;  /* 0x0000bb00f72d7a20 */ /* 0x008fcc0000410000 */
[----:B------:R2:W-:Y:S01]  /*d430*/  MUFU.TANH R56, R45 ;  /* 0x0000002d00387308 */ /* 0x0005e20000002400 */
[----:B-1----:R-:W-:Y:S01]  /*d440*/  FSEL R41, R44, -INF , !P4 ;  /* 0xff8000002c297808 */ /* 0x002fe20006000000 */
[----:B----4-:R-:W-:Y:S01]  /*d450*/  FMUL.FTZ R40, R71, c[0x0][0x2ec] ;  /* 0x0000bb0047287a20 */ /* 0x010fe20000410000 */
[----:B------:R-:W-:Y:S01]  /*d460*/  ISETP.GE.AND P4, PT, R2, R9, PT ;  /* 0x000000090200720c */ /* 0x000fe20003f86270 */
[----:B------:R-:W-:-:S04]  /*d470*/  FMUL.FTZ R2, R245, c[0x0][0x2ec] ;  /* 0x0000bb00f5027a20 */ /* 0x000fc80000410000 */
[----:B------:R1:W3:Y:S01]  /*d480*/  MUFU.TANH R48, R40 ;  /* 0x0000002800307308 */ /* 0x0002e20000002400 */
[----:B------:R-:W-:Y:S01]  /*d490*/  STL [R1+0x90], R41 ;  /* 0x0000902901007387 */ /* 0x000fe20000100800 */
[----:B------:R-:W-:Y:S01]  /*d4a0*/  FSEL R135, R49, -INF , !P4 ;  /* 0xff80000031877808 */ /* 0x000fe20006000000 */
[----:B--2---:R-:W-:-:S05]  /*d4b0*/  FMUL.FTZ R45, R248, c[0x0][0x2ec] ;  /* 0x0000bb00f82d7a20 */ /* 0x004fca0000410000 */
[----:B------:R2:W4:Y:S01]  /*d4c0*/  MUFU.TANH R44, R2 ;  /* 0x00000002002c7308 */ /* 0x0005220000002400 */
[----:B-1----:R-:W-:-:S07]  /*d4d0*/  FMUL.FTZ R40, R244, c[0x0][0x2ec] ;  /* 0x0000bb00f4287a20 */ /* 0x002fce0000410000 */
[----:B------:R1:W-:Y:S08]  /*d4e0*/  MUFU.TANH R47, R45 ;  /* 0x0000002d002f7308 */ /* 0x0003f00000002400 */
[----:B------:R4:W4:Y:S01]  /*d4f0*/  MUFU.TANH R46, R40 ;  /* 0x00000028002e7308 */ /* 0x0009220000002400 */
[----:B--2---:R-:W-:-:S04]  /*d500*/  IADD3 R2, R0, 0x61, RZ ;  /* 0x0000006100027810 */ /* 0x004fc80007ffe0ff */
[C---:B------:R-:W-:Y:S02]  /*d510*/  ISETP.GE.AND P5, PT, R2.reuse, R8, PT ;  /* 0x000000080200720c */ /* 0x040fe40003fa6270 */
[----:B------:R-:W-:Y:S01]  /*d520*/  ISETP.GE.AND P3, PT, R2, R9, PT ;  /* 0x000000090200720c */ /* 0x000fe20003f66270 */
[----:B-1----:R-:W-:Y:S01]  /*d530*/  FMUL.FTZ R45, R250, c[0x0][0x2ec] ;  /* 0x0000bb00fa2d7a20 */ /* 0x002fe20000410000 */
[----:B------:R-:W-:Y:S02]  /*d540*/  FSEL R122, R50, -INF , !P5 ;  /* 0xff800000327a7808 */ /* 0x000fe40006800000 */
[----:B---3--:R-:W-:Y:S02]  /*d550*/  FSEL R134, R48, -INF , !P3 ;  /* 0xff80000030867808 */ /* 0x008fe40005800000 */
[C---:B------:R-:W-:Y:S01]  /*d560*/  ISETP.GE.AND P6, PT, R2.reuse, R11, PT ;  /* 0x0000000b0200720c */ /* 0x040fe20003fc6270 */
[----:B------:R-:W1:Y:S01]  /*d570*/  MUFU.TANH R45, R45 ;  /* 0x0000002d002d7308 */ /* 0x000e620000002400 */
[----:B------:R-:W-:Y:S01]  /*d580*/  ISETP.GE.AND P5, PT, R2, R10, PT ;  /* 0x0000000a0200720c */ /* 0x000fe20003fa6270 */
[----:B----4-:R-:W2:Y:S01]  /*d590*/  LDSM.16.M88.4 R40, [R224+0x7800] ;  /* 0x00780000e028783b */ /* 0x010ea20000000200 */
[----:B------:R-:W-:-:S02]  /*d5a0*/  IADD3 R2, R0, 0x68, RZ ;  /* 0x0000006800027810 */ /* 0x000fc40007ffe0ff */
[----:B------:R-:W-:Y:S02]  /*d5b0*/  FSEL R245, R44, -INF , !P6 ;  /* 0xff8000002cf57808 */ /* 0x000fe40007000000 */
[C---:B------:R-:W-:Y:S02]  /*d5c0*/  ISETP.GE.AND P4, PT, R2.reuse, R11, PT ;  /* 0x0000000b0200720c */ /* 0x040fe40003f86270 */
[----:B------:R-:W-:Y:S02]  /*d5d0*/  ISETP.GE.AND P6, PT, R2, R10, PT ;  /* 0x0000000a0200720c */ /* 0x000fe40003fc6270 */
[----:B------:R-:W-:Y:S02]  /*d5e0*/  FSEL R246, R46, -INF , !P2 ;  /* 0xff8000002ef67808 */ /* 0x000fe40005000000 */
[----:B------:R-:W-:Y:S02]  /*d5f0*/  FSEL R244, R47, -INF , !P4 ;  /* 0xff8000002ff47808 */ /* 0x000fe40006000000 */
[----:B------:R-:W-:-:S02]  /*d600*/  ISETP.GE.AND P3, PT, R2, R8, PT ;  /* 0x000000080200720c */ /* 0x000fc40003f66270 */
[----:B-1----:R-:W-:Y:S02]  /*d610*/  FSEL R247, R45, -INF , !P6 ;  /* 0xff8000002df77808 */ /* 0x002fe40007000000 */
[----:B------:R-:W-:Y:S02]  /*d620*/  ISETP.GE.AND P2, PT, R2, R9, PT ;  /* 0x000000090200720c */ /* 0x000fe40003f46270 */
[----:B------:R-:W-:Y:S02]  /*d630*/  IADD3 R2, R0, 0x69, RZ ;  /* 0x0000006900027810 */ /* 0x000fe40007ffe0ff */
[----:B------:R-:W-:Y:S02]  /*d640*/  FSEL R250, R57, -INF , !P0 ;  /* 0xff80000039fa7808 */ /* 0x000fe40004000000 */
[----:B------:R-:W-:Y:S02]  /*d650*/  FSEL R248, R56, -INF , !P5 ;  /* 0xff80000038f87808 */ /* 0x000fe40006800000 */
[----:B------:R-:W-:-:S02]  /*d660*/  ISETP.GE.AND P0, PT, R2, R11, PT ;  /* 0x0000000b0200720c */ /* 0x000fc40003f06270 */
[C---:B------:R-:W-:Y:S02]  /*d670*/  ISETP.GE.AND P5, PT, R2.reuse, R8, PT ;  /* 0x000000080200720c */ /* 0x040fe40003fa6270 */
[C---:B------:R-:W-:Y:S02]  /*d680*/  ISETP.GE.AND P4, PT, R2.reuse, R9, PT ;  /* 0x000000090200720c */ /* 0x040fe40003f86270 */
[----:B------:R-:W-:Y:S01]  /*d690*/  ISETP.GE.AND P6, PT, R2, R10, PT ;  /* 0x0000000a0200720c */ /* 0x000fe20003fc6270 */
[----:B------:R-:W-:Y:S01]  /*d6a0*/  FMUL.FTZ R2, R249, c[0x0][0x2ec] ;  /* 0x0000bb00f9027a20 */ /* 0x000fe20000410000 */
[C---:B--2---:R-:W-:Y:S08]  /*d6b0*/  HMMA.16816.F32 R52, R32.reuse, R40, RZ ;  /* 0x000000282034723c */ /* 0x044ff000000018ff */
[----:B------:R-:W-:Y:S01]  /*d6c0*/  HMMA.16816.F32 R48, R32, R42, RZ ;  /* 0x0000002a2030723c */ /* 0x000fe200000018ff */
[----:B------:R-:W1:Y:S07]  /*d6d0*/  LDSM.16.M88.4 R32, [R230+0x7800] ;  /* 0x00780000e620783b */ /* 0x000e6e0000000200 */
[C---:B------:R-:W-:Y:S08]  /*d6e0*/  HMMA.16816.F32 R44, R36.reuse, R40, RZ ;  /* 0x00000028242c723c */ /* 0x040ff000000018ff */
[----:B------:R-:W-:Y:S11]  /*d6f0*/  HMMA.16816.F32 R36, R36, R42, RZ ;  /* 0x0000002a2424723c */ /* 0x000ff600000018ff */
[----:B------:R-:W-:Y:S05]  /*d700*/  @!UPT UIADD3 URZ, URZ, URZ, URZ ;  /* 0x0000003f3f3ff290 */ /* 0x000fea000fffe03f */
[-C--:B-1----:R-:W-:Y:S08]  /*d710*/  HMMA.16816.F32 R40, R28, R32.reuse, R44 ;  /* 0x000000201c28723c */ /* 0x082ff0000000182c */
[C---:B------:R-:W-:Y:S08]  /*d720*/  HMMA.16816.F32 R52, R24.reuse, R32, R52 ;  /* 0x000000201834723c */ /* 0x040ff00000001834 */
[-C--:B------:R-:W-:Y:S01]  /*d730*/  HMMA.16816.F32 R48, R24, R34.reuse, R48 ;  /* 0x000000221830723c */ /* 0x080fe20000001830 */
[----:B------:R-:W-:Y:S07]  /*d740*/  LDSM.16.M88.4 R24, [R229+0x3800] ;  /* 0x00380000e518783b */ /* 0x000fee0000000200 */
[----:B------:R-:W-:Y:S01]  /*d750*/  HMMA.16816.F32 R32, R28, R34, R36 ;  /* 0x000000221c20723c */ /* 0x000fe20000001824 */
[----:B------:R-:W1:Y:S01]  /*d760*/  LDSM.16.M88.4 R28, [R236] ;  /* 0x00000000ec1c783b */ /* 0x000e620000000200 */
[----:B------:R-:W-:Y:S01]  /*d770*/  UISETP.GE.AND UP0, UPT, UR33, 0x3, UPT ;  /* 0x000000032100788c */ /* 0x000fe2000bf06270 */
[----:B------:R-:W-:-:S05]  /*d780*/  DEPBAR.LE SB0, 0x0 ;  /* 0x000080000000791a */ /* 0x000fca0000000000 */
[C---:B-1----:R-:W-:Y:S11]  /*d790*/  HMMA.16816.F32 R40, R20.reuse, R28, R40 ;  /* 0x0000001c1428723c */ /* 0x042ff60000001828 */
[----:B------:R-:W-:Y:S05]  /*d7a0*/  @!UPT UIADD3 URZ, URZ, URZ, URZ ;  /* 0x0000003f3f3ff290 */ /* 0x000fea000fffe03f */
[----:B------:R-:W-:Y:S08]  /*d7b0*/  HMMA.16816.F32 R32, R20, R30, R32 ;  /* 0x0000001e1420723c */ /* 0x000ff00000001820 */
[----:B------:R-:W-:Y:S08]  /*d7c0*/  HMMA.16816.F32 R36, R16, R28, R52 ;  /* 0x0000001c1024723c */ /* 0x000ff00000001834 */
[C---:B------:R-:W-:Y:S01]  /*d7d0*/  HMMA.16816.F32 R20, R12.reuse, R24, R40 ;  /* 0x000000180c14723c */ /* 0x040fe20000001828 */
[----:B------:R1:W2:Y:S07]  /*d7e0*/  MUFU.TANH R40, R2 ;  /* 0x0000000200287308 */ /* 0x0002ae0000002400 */
[----:B------:R-:W-:Y:S08]  /*d7f0*/  HMMA.16816.F32 R12, R12, R26, R32 ;  /* 0x0000001a0c0c723c */ /* 0x000ff00000001820 */
[----:B------:R-:W-:Y:S01]  /*d800*/  HMMA.16816.F32 R28, R16, R30, R48 ;  /* 0x0000001e101c723c */ /* 0x000fe20000001830 */
[----:B-1----:R-:W-:-:S04]  /*d810*/  FMUL.FTZ R2, R251, c[0x0][0x2ec] ;  /* 0x0000bb00fb027a20 */ /* 0x002fc80000410000 */
[----:B------:R1:W-:Y:S02]  /*d820*/  MUFU.TANH R32, R2 ;  /* 0x0000000200207308 */ /* 0x0003e40000002400 */
[----:B-1----:R-:W-:Y:S02]  /*d830*/  FMUL.FTZ R2, R74, c[0x0][0x2ec] ;  /* 0x0000bb004a027a20 */ /* 0x002fe40000410000 */
[----:B------:R1:W5:Y:S04]  /*d840*/  LDL.LU R74, [R1+0xfc] ;  /* 0x0000fc00014a7983 */ /* 0x0003680000300800 */
[----:B------:R3:W-:Y:S02]  /*d850*/  MUFU.TANH R35, R2 ;  /* 0x0000000200237308 */ /* 0x0007e40000002400 */
[----:B---3--:R-:W-:-:S02]  /*d860*/  FMUL.FTZ R2, R73, c[0x0][0x2ec] ;  /* 0x0000bb0049027a20 */ /* 0x008fc40000410000 */
[----:B------:R1:W5:Y:S04]  /*d870*/  LDL.LU R73, [R1+0xf8] ;  /* 0x0000f80001497983 */ /* 0x0003680000300800 */
[----:B------:R3:W-:Y:S02]  /*d880*/  MUFU.TANH R34, R2 ;  /* 0x0000000200227308 */ /* 0x0007e40000002400 */
[----:B---3--:R-:W-:Y:S02]  /*d890*/  FMUL.FTZ R2, R72, c[0x0][0x2ec] ;  /* 0x0000bb0048027a20 */ /* 0x008fe40000410000 */
[----:B------:R1:W5:Y:S04]  /*d8a0*/  LDL.LU R72, [R1+0xf4] ;  /* 0x0000f40001487983 */ /* 0x0003680000300800 */
[----:B------:R3:W4:Y:S02]  /*d8b0*/  MUFU.TANH R41, R2 ;  /* 0x0000000200297308 */ /* 0x0007240000002400 */
[----:B---3--:R-:W-:-:S02]  /*d8c0*/  FMUL.FTZ R2, R3, c[0x0][0x2ec] ;  /* 0x0000bb0003027a20 */ /* 0x008fc40000410000 */
[----:B------:R1:W5:Y:S01]  /*d8d0*/  LDL.LU R3, [R1+0xf0] ;  /* 0x0000f00001037983 */ /* 0x0003620000300800 */
[C---:B------:R-:W-:Y:S01]  /*d8e0*/  HMMA.16816.F32 R16, R4.reuse, R24, R36 ;  /* 0x000000180410723c */ /* 0x040fe20000001824 */
[----:B------:R-:W-:Y:S02]  /*d8f0*/  FMUL.FTZ R20, R20, c[0x0][0x2ec] ;  /* 0x0000bb0014147a20 */ /* 0x000fe40000410000 */
[----:B------:R3:W1:Y:S01]  /*d900*/  MUFU.TANH R33, R2 ;  /* 0x0000000200217308 */ /* 0x0006620000002400 */
[----:B------:R-:W-:Y:S01]  /*d910*/  FMUL.FTZ R22, R22, c[0x0][0x2ec] ;  /* 0x0000bb0016167a20 */ /* 0x000fe20000410000 */
[----:B--2---:R-:W-:Y:S01]  /*d920*/  FSEL R212, R40, -INF , !P0 ;  /* 0xff80000028d47808 */ /* 0x004fe20004000000 */
[----:B------:R-:W-:Y:S01]  /*d930*/  FMUL.FTZ R23, R23, c[0x0][0x2ec] ;  /* 0x0000bb0017177a20 */ /* 0x000fe20000410000 */
[----:B----4-:R-:W-:Y:S01]  /*d940*/  FSEL R121, R41, -INF , !P2 ;  /* 0xff80000029797808 */ /* 0x010fe20005000000 */
[----:B------:R-:W-:Y:S01]  /*d950*/  FMUL.FTZ R14, R14, c[0x0][0x2ec] ;  /* 0x0000bb000e0e7a20 */ /* 0x000fe20000410000 */
[----:B------:R-:W-:Y:S01]  /*d960*/  HMMA.16816.F32 R24, R4, R26, R28 ;  /* 0x0000001a0418723c */ /* 0x000fe2000000181c */
[----:B------:R-:W-:Y:S01]  /*d970*/  FMUL.FTZ R12, R12, c[0x0][0x2ec] ;  /* 0x0000bb000c0c7a20 */ /* 0x000fe20000410000 */
[----:B------:R-:W2:Y:S01]  /*d980*/  MUFU.TANH R20, R20 ;  /* 0x0000001400147308 */ /* 0x000ea20000002400 */
[----:B------:R-:W-:Y:S01]  /*d990*/  FMUL.FTZ R13, R13, c[0x0][0x2ec] ;  /* 0x0000bb000d0d7a20 */ /* 0x000fe20000410000 */
[----:B------:R-:W-:Y:S01]  /*d9a0*/  FSEL R213, R32, -INF , !P6 ;  /* 0xff80000020d57808 */ /* 0x000fe20007000000 */
[----:B------:R-:W-:Y:S01]  /*d9b0*/  FMUL.FTZ R21, R21, c[0x0][0x2ec] ;  /* 0x0000bb0015157a20 */ /* 0x000fe20000410000 */
[----:B------:R-:W-:Y:S01]  /*d9c0*/  FSEL R119, R35, -INF , !P3 ;  /* 0xff80000023777808 */ /* 0x000fe20005800000 */
[----:B------:R-:W-:Y:S01]  /*d9d0*/  FMUL.FTZ R15, R15, c[0x0][0x2ec] ;  /* 0x0000bb000f0f7a20 */ /* 0x000fe20000410000 */
[----:B------:R-:W-:-:S02]  /*d9e0*/  IADD3 R5, R0, 0x70, RZ ;  /* 0x0000007000057810 */ /* 0x000fc40007ffe0ff */
[----:B------:R-:W4:Y:S01]  /*d9f0*/  MUFU.TANH R22, R22 ;  /* 0x0000001600167308 */ /* 0x000f220000002400 */
[C---:B------:R-:W-:Y:S02]  /*da00*/  IADD3 R4, R0.reuse, 0x71, RZ ;  /* 0x0000007100047810 */ /* 0x040fe40007ffe0ff */
[-C--:B------:R-:W-:Y:S02]  /*da10*/  ISETP.GE.AND P0, PT, R5, R8.reuse, PT ;  /* 0x000000080500720c */ /* 0x080fe40003f06270 */
[----:B---3--:R-:W-:Y:S01]  /*da20*/  IADD3 R2, R0, 0x78, RZ ;  /* 0x0000007800027810 */ /* 0x008fe20007ffe0ff */
[----:B------:R-:W-:Y:S01]  /*da30*/  FMUL.FTZ R16, R16, c[0x0][0x2ec] ;  /* 0x0000bb0010107a20 */ /* 0x000fe20000410000 */
[----:B-1----:R-:W-:Y:S01]  /*da40*/  FSEL R120, R33, -INF , !P4 ;  /* 0xff80000021787808 */ /* 0x002fe20006000000 */
[----:B------:R-:W1:Y:S01]  /*da50*/  MUFU.TANH R23, R23 ;  /* 0x0000001700177308 */ /* 0x000e620000002400 */
[-C--:B------:R-:W-:Y:S01]  /*da60*/  ISETP.GE.AND P2, PT, R5, R9.reuse, PT ;  /* 0x000000090500720c */ /* 0x080fe20003f46270 */
[----:B------:R-:W-:Y:S01]  /*da70*/  FMUL.FTZ R17, R17, c[0x0][0x2ec] ;  /* 0x0000bb0011117a20 */ /* 0x000fe20000410000 */
[-C--:B------:R-:W-:Y:S01]  /*da80*/  ISETP.GE.AND P4, PT, R4, R9.reuse, PT ;  /* 0x000000090400720c */ /* 0x080fe20003f86270 */
[----:B------:R-:W-:Y:S01]  /*da90*/  FMUL.FTZ R7, R18, c[0x0][0x2ec] ;  /* 0x0000bb0012077a20 */ /* 0x000fe20000410000 */
[----:B------:R-:W-:Y:S01]  /*daa0*/  IADD3 R0, R0, 0x79, RZ ;  /* 0x0000007900007810 */ /* 0x000fe20007ffe0ff */
[----:B------:R-:W-:Y:S01]  /*dab0*/  FMUL.FTZ R24, R24, c[0x0][0x2ec] ;  /* 0x0000bb0018187a20 */ /* 0x000fe20000410000 */
[----:B--2---:R-:W-:Y:S01]  /*dac0*/  FSEL R114, R20, -INF , !P0 ;  /* 0xff80000014727808 */ /* 0x004fe20004000000 */
[----:B------:R-:W2:Y:S01]  /*dad0*/  MUFU.TANH R14, R14 ;  /* 0x0000000e000e7308 */ /* 0x000ea20000002400 */
[----:B------:R-:W-:Y:S01]  /*dae0*/  ISETP.GE.AND P0, PT, R2, R9, PT ;  /* 0x000000090200720c */ /* 0x000fe20003f06270 */
[----:B------:R-:W-:Y:S01]  /*daf0*/  FMUL.FTZ R25, R25, c[0x0][0x2ec] ;  /* 0x0000bb0019197a20 */ /* 0x000fe20000410000 */
[----:B----4-:R-:W-:Y:S01]  /*db00*/  FSEL R117, R22, -INF , !P2 ;  /* 0xff80000016757808 */ /* 0x010fe20005000000 */
[----:B------:R-:W-:Y:S01]  /*db10*/  FMUL.FTZ R6, R19, c[0x0][0x2ec] ;  /* 0x0000bb0013067a20 */ /* 0x000fe20000410000 */
[----:B------:R-:W-:Y:S01]  /*db20*/  ISETP.GE.AND P6, PT, R4, R8, PT ;  /* 0x000000080400720c */ /* 0x000fe20003fc6270 */
[----:B------:R-:W-:Y:S01]  /*db30*/  FMUL.FTZ R26, R26, c[0x0][0x2ec] ;  /* 0x0000bb001a1a7a20 */ /* 0x000fe20000410000 */
[----:B------:R-:W-:Y:S01]  /*db40*/  FSEL R118, R34, -INF , !P5 ;  /* 0xff80000022767808 */ /* 0x000fe20006800000 */
[----:B------:R-:W3:Y:S01]  /*db50*/  MUFU.TANH R12, R12 ;  /* 0x0000000c000c7308 */ /* 0x000ee20000002400 */
[----:B-1----:R-:W-:-:S02]  /*db60*/  FSEL R116, R23, -INF , !P4 ;  /* 0xff80000017747808 */ /* 0x002fc40006000000 */
[CC--:B------:R-:W-:Y:S02]  /*db70*/  ISETP.GE.AND P2, PT, R4.reuse, R11.reuse, PT ;  /* 0x0000000b0400720c */ /* 0x0c0fe40003f46270 */
[----:B------:R-:W-:Y:S01]  /*db80*/  ISETP.GE.AND P4, PT, R4, R10, PT ;  /* 0x0000000a0400720c */ /* 0x000fe20003f86270 */
[----:B------:R-:W-:Y:S01]  /*db90*/  FMUL.FTZ R4, R27, c[0x0][0x2ec] ;  /* 0x0000bb001b047a20 */ /* 0x000fe20000410000 */
[-C--:B------:R-:W-:Y:S01]  /*dba0*/  ISETP.GE.AND P3, PT, R2, R8.reuse, PT ;  /* 0x000000080200720c */ /* 0x080fe20003f66270 */
[----:B------:R-:W1:Y:S01]  /*dbb0*/  MUFU.TANH R13, R13 ;  /* 0x0000000d000d7308 */ /* 0x000e620000002400 */
[----:B------:R-:W-:Y:S02]  /*dbc0*/  ISETP.GE.AND P5, PT, R0, R8, PT ;  /* 0x000000080000720c */ /* 0x000fe40003fa6270 */
[----:B--2---:R-:W-:Y:S02]  /*dbd0*/  FSEL R113, R14, -INF , !P0 ;  /* 0xff8000000e717808 */ /* 0x004fe40004000000 */
[----:B------:R-:W-:-:S03]  /*dbe0*/  ISETP.GE.AND P0, PT, R2, R11, PT ;  /* 0x0000000b0200720c */ /* 0x000fc60003f06270 */
[----:B------:R-:W2:Y:S01]  /*dbf0*/  MUFU.TANH R24, R24 ;  /* 0x0000001800187308 */ /* 0x000ea20000002400 */
[----:B---3--:R-:W-:Y:S02]  /*dc00*/  FSEL R67, R12, -INF , !P3 ;  /* 0xff8000000c437808 */ /* 0x008fe40005800000 */
[----:B------:R-:W-:-:S05]  /*dc10*/  ISETP.GE.AND P3, PT, R5, R11, PT ;  /* 0x0000000b0500720c */ /* 0x000fca0003f66270 */
[----:B------:R-:W3:Y:S01]  /*dc20*/  MUFU.TANH R21, R21 ;  /* 0x0000001500157308 */ /* 0x000ee20000002400 */
[----:B-1----:R-:W-:Y:S02]  /*dc30*/  FSEL R66, R13, -INF , !P5 ;  /* 0xff8000000d427808 */ /* 0x002fe40006800000 */
[----:B------:R-:W-:-:S05]  /*dc40*/  ISETP.GE.AND P5, PT, R5, R10, PT ;  /* 0x0000000a0500720c */ /* 0x000fca0003fa6270 */
[----:B------:R-:W1:Y:S01]  /*dc50*/  MUFU.TANH R15, R15 ;  /* 0x0000000f000f7308 */ /* 0x000e620000002400 */
[----:B--2---:R-:W-:Y:S02]  /*dc60*/  FSEL R205, R24, -INF , !P0 ;  /* 0xff80000018cd7808 */ /* 0x004fe40004000000 */
[----:B------:R-:W-:-:S05]  /*dc70*/  PLOP3.LUT P0, PT, PT, PT, UP0, 0x80, 0x0 ;  /* 0x000000000000781c */ /* 0x000fca0003f0f008 */
[----:B------:R-:W2:Y:S01]  /*dc80*/  MUFU.TANH R16, R16 ;  /* 0x0000001000107308 */ /* 0x000ea20000002400 */
[----:B---3--:R-:W-:Y:S02]  /*dc90*/  FSEL R95, R21, -INF , !P6 ;  /* 0xff800000155f7808 */ /* 0x008fe40007000000 */
[----:B------:R-:W-:-:S05]  /*dca0*/  ISETP.GE.AND P6, PT, R0, R9, PT ;  /* 0x000000090000720c */ /* 0x000fca0003fc6270 */
[----:B------:R-:W3:Y:S01]  /*dcb0*/  MUFU.TANH R17, R17 ;  /* 0x0000001100117308 */ /* 0x000ee20000002400 */
[----:B-1----:R-:W-:Y:S02]  /*dcc0*/  FSEL R94, R15, -INF , !P6 ;  /* 0xff8000000f5e7808 */ /* 0x002fe40007000000 */
[----:B------:R-:W-:-:S05]  /*dcd0*/  ISETP.GE.AND P6, PT, R0, R11, PT ;  /* 0x0000000b0000720c */ /* 0x000fca0003fc6270 */
[----:B------:R-:W1:Y:S01]  /*dce0*/  MUFU.TANH R25, R25 ;  /* 0x0000001900197308 */ /* 0x000e620000002400 */
[----:B--2---:R-:W-:Y:S01]  /*dcf0*/  FSEL R207, R16, -INF , !P3 ;  /* 0xff80000010cf7808 */ /* 0x004fe20005800000 */
[----:B------:R-:W-:Y:S01]  /*dd00*/  BAR.SYNC.DEFER_BLOCKING 0x0 ;  /* 0x0000000000007b1d */ /* 0x000fe20000010000 */
[----:B------:R-:W-:-:S05]  /*dd10*/  ISETP.GE.AND P3, PT, R2, R10, PT ;  /* 0x0000000a0200720c */ /* 0x000fca0003f66270 */
[----:B------:R-:W2:Y:S01]  /*dd20*/  MUFU.TANH R7, R7 ;  /* 0x0000000700077308 */ /* 0x000ea20000002400 */
[----:B---3--:R-:W-:Y:S02]  /*dd30*/  FSEL R206, R17, -INF , !P2 ;  /* 0xff80000011ce7808 */ /* 0x008fe40005000000 */
[----:B------:R-:W-:-:S05]  /*dd40*/  ISETP.GE.AND P2, PT, R0, R10, PT ;  /* 0x0000000a0000720c */ /* 0x000fca0003f46270 */
[----:B------:R-:W3:Y:S01]  /*dd50*/  MUFU.TANH R6, R6 ;  /* 0x0000000600067308 */ /* 0x000ee20000002400 */
[----:B-1----:R-:W-:-:S07]  /*dd60*/  FSEL R204, R25, -INF , !P6 ;  /* 0xff80000019cc7808 */ /* 0x002fce0007000000 */
[----:B------:R-:W1:Y:S01]  /*dd70*/  MUFU.TANH R5, R26 ;  /* 0x0000001a00057308 */ /* 0x000e620000002400 */
[----:B--2---:R-:W-:-:S07]  /*dd80*/  FSEL R211, R7, -INF , !P5 ;  /* 0xff80000007d37808 */ /* 0x004fce0006800000 */
[----:B------:R-:W2:Y:S01]  /*dd90*/  MUFU.TANH R4, R4 ;  /* 0x0000000400047308 */ /* 0x000ea20000002400 */
[----:B---3--:R-:W-:Y:S02]  /*dda0*/  FSEL R210, R6, -INF , !P4 ;  /* 0xff80000006d27808 */ /* 0x008fe40006000000 */
[----:B-1----:R-:W-:Y:S02]  /*ddb0*/  FSEL R209, R5, -INF , !P3 ;  /* 0xff80000005d17808 */ /* 0x002fe40005800000 */
[----:B--2---:R-:W-:Y:S01]  /*ddc0*/  FSEL R208, R4, -INF , !P2 ;  /* 0xff80000004d07808 */ /* 0x004fe20005000000 */
        /* <DEDUP_REMOVED lines=15> */
[----:B------:R-:W-:Y:S01]  /*dec0*/  IMAD.U32 R0, RZ, RZ, UR7 ;  /* 0x00000007ff007e24 */ /* 0x000fe2000f8e00ff */
        /* <DEDUP_REMOVED lines=37> */
[----:B--2---:R-:W-:Y:S02]  /*e120*/  @!P1 LEA R8, P2, R0, c[0x0][0x168], 0x1 ;  /* 0x00005a0000089a11 */ /* 0x004fe400078408ff */
        /* <DEDUP_REMOVED lines=22> */
[----:B--2---:R-:W-:-:S05]  /*e290*/  IMAD.U32 R6, RZ, RZ, UR4 ;  /* 0x00000004ff067e24 */ /* 0x004fca000f8e00ff */
        /* <DEDUP_REMOVED lines=19> */
[----:B-1----:R-:W-:Y:S01]  /*e3d0*/  IMAD.U32 R6, RZ, RZ, UR4 ;  /* 0x00000004ff067e24 */ /* 0x002fe2000f8e00ff */
        /* <DEDUP_REMOVED lines=10> */
.L_x_267:
[----:B------:R-:W-:Y:S05]  /*e480*/  BSYNC B0 ;  /* 0x0000000000007941 */ /* 0x000fea0003800000 */
.L_x_266:
[----:B------:R-:W0:Y:S02]  /*e490*/  LDGDEPBAR ;  /* 0x00000000000079af */ /* 0x000e240000000000 */
.L_x_265:
[----:B-1----:R-:W2:Y:S04]  /*e4a0*/  LDL.LU R8, [R1+0x64] ;  /* 0x0000640001087983 */ /* 0x002ea80000300800 */
[----:B------:R-:W3:Y:S04]  /*e4b0*/  LDL.LU R6, [R1+0x78] ;  /* 0x0000780001067983 */ /* 0x000ee80000300800 */
[----:B------:R-:W4:Y:S04]  /*e4c0*/  LDL.LU R4, [R1+0x74] ;  /* 0x0000740001047983 */ /* 0x000f280000300800 */
[----:B------:R-:W2:Y:S04]  /*e4d0*/  LDL.LU R11, [R1+0x60] ;  /* 0x00006000010b7983 */ /* 0x000ea80000300800 */
[----:B------:R-:W2:Y:S04]  /*e4e0*/  LDL.LU R10, [R1+0x68] ;  /* 0x00006800010a7983 */ /* 0x000ea80000300800 */
[----:B------:R-:W2:Y:S04]  /*e4f0*/  LDL.LU R7, [R1+0x10] ;  /* 0x0000100001077983 */ /* 0x000ea80000300800 */
[----:B------:R-:W3:Y:S04]  /*e500*/  LDL.LU R5, [R1+0x14] ;  /* 0x0000140001057983 */ /* 0x000ee80000300800 */
[----:B------:R-:W4:Y:S04]  /*e510*/  LDL.LU R2, [R1+0x18] ;  /* 0x0000180001027983 */ /* 0x000f280000300800 */
[----:B------:R-:W4:Y:S04]  /*e520*/  LDL.LU R0, [R1+0x1c] ;  /* 0x00001c0001007983 */ /* 0x000f280000300800 */
[----:B------:R-:W4:Y:S04]  /*e530*/  LDL.LU R60, [R1+0x50] ;  /* 0x00005000013c7983 */ /* 0x000f280000300800 */
[----:B------:R-:W4:Y:S04]  /*e540*/  LDL.LU R62, [R1+0x54] ;  /* 0x00005400013e7983 */ /* 0x000f280000300800 */
[----:B------:R-:W4:Y:S04]  /*e550*/  LDL.LU R63, [R1+0x4c] ;  /* 0x00004c00013f7983 */ /* 0x000f280000300800 */
[----:B------:R1:W-:Y:S01]  /*e560*/  STL [R1+0x12c], R243 ;  /* 0x00012cf301007387 */ /* 0x0003e20000100800 */
[----:B------:R-:W-:-:S03]  /*e570*/  IMAD.MOV.U32 R251, RZ, RZ, R80 ;  /* 0x000000fffffb7224 */ /* 0x000fc600078e0050 */
[----:B------:R-:W-:Y:S04]  /*e580*/  LDSM.16.MT88.4 R24, [R228+0x8000] ;  /* 0x00800000e418783b */ /* 0x000fe80000004200 */
[----:B------:R-:W-:Y:S04]  /*e590*/  LDSM.16.MT88.4 R20, [R226+0x8000] ;  /* 0x00800000e214783b */ /* 0x000fe80000004200 */
[----:B-1----:R-:W4:Y:S04]  /*e5a0*/  LDL.LU R243, [R1+0xa0] ;  /* 0x0000a00001f37983 */ /* 0x002f280000300800 */
        /* <DEDUP_REMOVED lines=8> */
[----:B------:R-:W-:Y:S04]  /*e630*/  STL [R1+0x118], R238 ;  /* 0x000118ee01007387 */ /* 0x000fe80000100800 */
[----:B------:R-:W-:Y:S04]  /*e640*/  STL [R1+0x114], R237 ;  /* 0x000114ed01007387 */ /* 0x000fe80000100800 */
[----:B------:R-:W-:Y:S04]  /*e650*/  STL [R1+0x110], R236 ;  /* 0x000110ec01007387 */ /* 0x000fe80000100800 */
[----:B------:R-:W-:Y:S04]  /*e660*/  STL [R1+0x10c], R235 ;  /* 0x00010ceb01007387 */ /* 0x000fe80000100800 */
[----:B------:R1:W-:Y:S04]  /*e670*/  STL [R1+0x108], R234 ;  /* 0x000108ea01007387 */ /* 0x0003e80000100800 */
[----:B------:R-:W4:Y:S04]  /*e680*/  LDL R9, [R1+0x58] ;  /* 0x0000580001097983 */ /* 0x000f280000100800 */
[----:B------:R-:W4:Y:S04]  /*e690*/  LDL R19, [R1+0x40] ;  /* 0x0000400001137983 */ /* 0x000f280000100800 */
[----:B------:R-:W4:Y:S04]  /*e6a0*/  LDL R16, [R1+0x34] ;  /* 0x0000340001107983 */ /* 0x000f280000100800 */
[----:B------:R-:W4:Y:S04]  /*e6b0*/  LDL R14, [R1+0x2c] ;  /* 0x00002c00010e7983 */ /* 0x000f280000100800 */
[----:B------:R-:W4:Y:S01]  /*e6c0*/  LDL R15, [R1+0x5c] ;  /* 0x00005c00010f7983 */ /* 0x000f220000100800 */
[----:B-1----:R-:W-:-:S02]  /*e6d0*/  MOV R234, R83 ;  /* 0x0000005300ea7202 */ /* 0x002fc40000000f00 */
[----:B--2---:R-:W-:Y:S02]  /*e6e0*/  MOV R12, R7 ;  /* 0x00000007000c7202 */ /* 0x004fe40000000f00 */
[----:B------:R-:W2:Y:S01]  /*e6f0*/  LDL R7, [R1+0x38] ;  /* 0x0000380001077983 */ /* 0x000ea20000100800 */
[----:B---3--:R-:W-:-:S03]  /*e700*/  IMAD.MOV.U32 R13, RZ, RZ, R5 ;  /* 0x000000ffff0d7224 */ /* 0x008fc600078e0005 */
[----:B------:R-:W3:Y:S01]  /*e710*/  LDL R5, [R1+0x3c] ;  /* 0x00003c0001057983 */ /* 0x000ee20000100800 */
[----:B------:R-:W-:-:S03]  /*e720*/  IMAD.MOV.U32 R83, RZ, RZ, R11 ;  /* 0x000000ffff537224 */ /* 0x000fc600078e000b */
[----:B------:R-:W-:Y:S01]  /*e730*/  STL [R1+0x104], R233 ;  /* 0x000104e901007387 */ /* 0x000fe20000100800 */
[----:B------:R-:W-:-:S03]  /*e740*/  MOV R11, R8 ;  /* 0x00000008000b7202 */ /* 0x000fc60000000f00 */
[----:B------:R-:W-:Y:S01]  /*e750*/  STL [R1+0x100], R232 ;  /* 0x000100e801007387 */ /* 0x000fe20000100800 */
[----:B------:R-:W-:-:S03]  /*e760*/  IMAD.MOV.U32 R8, RZ, RZ, R6 ;  /* 0x000000ffff087224 */ /* 0x000fc600078e0006 */
[----:B------:R-:W-:Y:S04]  /*e770*/  STL [R1+0xfc], R231 ;  /* 0x0000fce701007387 */ /* 0x000fe80000100800 */
[----:B------:R-:W-:Y:S04]  /*e780*/  STL [R1+0xf8], R230 ;  /* 0x0000f8e601007387 */ /* 0x000fe80000100800 */
[----:B------:R-:W-:Y:S04]  /*e790*/  STL [R1+0xf4], R229 ;  /* 0x0000f4e501007387 */ /* 0x000fe80000100800 */
[----:B------:R-:W-:Y:S04]  /*e7a0*/  STL [R1+0xf0], R224 ;  /* 0x0000f0e001007387 */ /* 0x000fe80000100800 */
[----:B------:R-:W2:Y:S01]  /*e7b0*/  LDL R6, [R1+0x24] ;  /* 0x0000240001067983 */ /* 0x000ea20000100800 */
[----:B----4-:R-:W-:Y:S01]  /*e7c0*/  IMAD.MOV.U32 R18, RZ, RZ, R0 ;  /* 0x000000ffff127224 */ /* 0x010fe200078e0000 */
[----:B-----5:R-:W-:-:S04]  /*e7d0*/  FMNMX.FTZ R0, R74, R100, !PT ;  /* 0x000000644a007209 */ /* 0x020fc80007810000 */
[----:B------:R-:W-:-:S04]  /*e7e0*/  FMNMX.FTZ R0, R103, R0, !PT ;  /* 0x0000000067007209 */ /* 0x000fc80007810000 */
[----:B------:R-:W-:-:S04]  /*e7f0*/  FMNMX.FTZ R0, R104, R0, !PT ;  /* 0x0000000068007209 */ /* 0x000fc80007810000 */
[----:B------:R-:W-:-:S04]  /*e800*/  FMNMX.FTZ R0, R105, R0, !PT ;  /* 0x0000000069007209 */ /* 0x000fc80007810000 */
[----:B------:R-:W-:-:S04]  /*e810*/  FMNMX.FTZ R0, R130, R0, !PT ;  /* 0x0000000082007209 */ /* 0x000fc80007810000 */
[----:B------:R-:W-:-:S04]  /*e820*/  FMNMX.FTZ R0, R131, R0, !PT ;  /* 0x0000000083007209 */ /* 0x000fc80007810000 */
[----:B------:R-:W-:Y:S02]  /*e830*/  FMNMX.FTZ R0, R129, R0, !PT ;  /* 0x0000000081007209 */ /* 0x000fe40007810000 */
[----:B------:R-:W-:Y:S02]  /*e840*/  MOV R17, R2 ;  /* 0x0000000200117202 */ /* 0x000fe40000000f00 */
[----:B------:R-:W-:-:S04]  /*e850*/  FMNMX.FTZ R2, R252, R0, !PT ;  /* 0x00000000fc027209 */ /* 0x000fc80007810000 */
[----:B------:R-:W-:Y:S02]  /*e860*/  FMNMX.FTZ R2, R9, R2, !PT ;  /* 0x0000000209027209 */ /* 0x000fe40007810000 */
[----:B------:R-:W-:Y:S02]  /*e870*/  MOV R9, R4 ;  /* 0x0000000400097202 */ /* 0x000fe40000000f00 */
[----:B------:R-:W-:-:S04]  /*e880*/  FMNMX.FTZ R4, R62, R2, !PT ;  /* 0x000000023e047209 */ /* 0x000fc80007810000 */
[----:B------:R-:W-:-:S04]  /*e890*/  FMNMX.FTZ R4, R60, R4, !PT ;  /* 0x000000043c047209 */ /* 0x000fc80007810000 */
[----:B------:R-:W-:-:S04]  /*e8a0*/  FMNMX.FTZ R4, R63, R4, !PT ;  /* 0x000000043f047209 */ /* 0x000fc80007810000 */
[----:B------:R-:W-:-:S04]  /*e8b0*/  FMNMX.FTZ R4, R19, R4, !PT ;  /* 0x0000000413047209 */ /* 0x000fc80007810000 */
[----:B---3--:R-:W-:-:S04]  /*e8c0*/  FMNMX.FTZ R5, R5, R4, !PT ;  /* 0x0000000405057209 */ /* 0x008fc80007810000 */
[----:B--2---:R-:W-:Y:S02]  /*e8d0*/  FMNMX.FTZ R5, R7, R5, !PT ;  /* 0x0000000507057209 */ /* 0x004fe40007810000 */
[----:B------:R-:W2:Y:S02]  /*e8e0*/  LDL R7, [R1+0x48] ;  /* 0x0000480001077983 */ /* 0x000ea40000100800 */
[----:B------:R-:W-:-:S04]  /*e8f0*/  FMNMX.FTZ R5, R16, R5, !PT ;  /* 0x0000000510057209 */ /* 0x000fc80007810000 */
[----:B------:R-:W-:-:S04]  /*e900*/  FMNMX.FTZ R5, R14, R5, !PT ;  /* 0x000000050e057209 */ /* 0x000fc80007810000 */
[----:B------:R-:W-:Y:S01]  /*e910*/  FMNMX.FTZ R5, R76, R5, !PT ;  /* 0x000000054c057209 */ /* 0x000fe20007810000 */
[----:B------:R1:W-:Y:S03]  /*e920*/  STL [R1+0x134], R217 ;  /* 0x000134d901007387 */ /* 0x0003e60000100800 */
[----:B------:R-:W-:-:S04]  /*e930*/  FMNMX.FTZ R6, R6, R5, !PT ;  /* 0x0000000506067209 */ /* 0x000fc80007810000 */
[----:B------:R-:W-:-:S04]  /*e940*/  FMNMX.FTZ R6, R65, R6, !PT ;  /* 0x0000000641067209 */ /* 0x000fc80007810000 */
[----:B------:R-:W-:Y:S02]  /*e950*/  FMNMX.FTZ R6, R217, R6, !PT ;  /* 0x00000006d9067209 */ /* 0x000fe40007810000 */
[----:B-1----:R-:W3:Y:S02]  /*e960*/  LDL.LU R217, [R1+0x44] ;  /* 0x0000440001d97983 */ /* 0x002ee40000300800 */
[----:B------:R-:W-:Y:S02]  /*e970*/  FMNMX.FTZ R6, R216, R6, !PT ;  /* 0x00000006d8067209 */ /* 0x000fe40007810000 */
[----:B------:R1:W-:Y:S02]  /*e980*/  STL [R1+0x138], R216 ;  /* 0x000138d801007387 */ /* 0x0003e40000100800 */
[----:B------:R-:W-:Y:S02]  /*e990*/  FMNMX.FTZ R6, R133, R6, !PT ;  /* 0x0000000685067209 */ /* 0x000fe40007810000 */
[----:B-1----:R-:W4:Y:S04]  /*e9a0*/  LDL.LU R216, [R1+0x84] ;  /* 0x0000840001d87983 */ /* 0x002f280000300800 */
[----:B------:R1:W-:Y:S04]  /*e9b0*/  STL [R1+0x13c], R133 ;  /* 0x00013c8501007387 */ /* 0x0003e80000100800 */
[----:B-1----:R-:W4:Y:S01]  /*e9c0*/  LDL.LU R133, [R1+0x6c] ;  /* 0x00006c0001857983 */ /* 0x002f220000300800 */
        /* <DEDUP_REMOVED lines=19> */
[----:B------:R-:W-:Y:S01]  /*eb00*/  FMNMX.FTZ R5, R11, R4, !PT ;  /* 0x000000040b057209 */ /* 0x000fe20007810000 */
[----:B------:R-:W-:Y:S01]  /*eb10*/  IMAD.MOV.U32 R68, RZ, RZ, R18 ;  /* 0x000000ffff447224 */ /* 0x000fe200078e0012 */
        /* <DEDUP_REMOVED lines=8> */
[----:B------:R-:W-:Y:S01]  /*eba0*/  MOV R71, R12 ;  /* 0x0000000c00477202 */ /* 0x000fe20000000f00 */
[----:B------:R-:W-:Y:S01]  /*ebb0*/  IMAD.MOV.U32 R229, RZ, RZ, R8 ;  /* 0x000000ffffe57224 */ /* 0x000fe200078e0008 */
[----:B------:R-:W-:-:S02]  /*ebc0*/  FMNMX.FTZ R4, R69, R4, !PT ;  /* 0x0000000445047209 */ /* 0x000fc40007810000 */
[----:B------:R-:W-:Y:S02]  /*ebd0*/  FMNMX.FTZ R6, R132, R6, !PT ;  /* 0x0000000684067209 */ /* 0x000fe40007810000 */
[----:B------:R-:W-:Y:S02]  /*ebe0*/  MOV R231, R9 ;  /* 0x0000000900e77202 */ /* 0x000fe40000000f00 */
[----:B------:R-:W-:Y:S02]  /*ebf0*/  MOV R80, R203 ;  /* 0x000000cb00507202 */ /* 0x000fe40000000f00 */
[----:B------:R-:W-:Y:S01]  /*ec00*/  MOV R232, R201 ;  /* 0x000000c900e87202 */ /* 0x000fe20000000f00 */
[----:B------:R-:W-:Y:S01]  /*ec10*/  IMAD.MOV.U32 R233, RZ, RZ, R202 ;  /* 0x000000ffffe97224 */ /* 0x000fe200078e00ca */
[----:B------:R-:W-:Y:S01]  /*ec20*/  FMNMX.FTZ R0, R124, R0, !PT ;  /* 0x000000007c007209 */ /* 0x000fe20007810000 */
[----:B------:R-:W-:Y:S01]  /*ec30*/  IMAD.MOV.U32 R230, RZ, RZ, R200 ;  /* 0x000000ffffe67224 */ /* 0x000fe200078e00c8 */
[----:B------:R-:W-:-:S02]  /*ec40*/  FMNMX.FTZ R4, R70, R4, !PT ;  /* 0x0000000446047209 */ /* 0x000fc40007810000 */
[----:B------:R-:W-:Y:S01]  /*ec50*/  MOV R224, R93 ;  /* 0x0000005d00e07202 */ /* 0x000fe20000000f00 */
[----:B------:R-:W-:Y:S01]  /*ec60*/  STL [R1+0x130], R219 ;  /* 0x000130db01007387 */ /* 0x000fe20000100800 */
        /* <DEDUP_REMOVED lines=20> */
[----:B------:R-:W-:-:S04]  /*edb0*/  FMNMX.FTZ R2, R80, R2, !PT ;  /* 0x0000000250027209 */ /* 0x000fc80007810000 */
[----:B------:R-:W-:Y:S02]  /*edc0*/  FMNMX.FTZ R2, R232, R2, !PT ;  /* 0x00000002e8027209 */ /* 0x000fe40007810000 */
[----:B--2---:R-:W-:-:S04]  /*edd0*/  FMNMX.FTZ R5, R7, R5, !PT ;  /* 0x0000000507057209 */ /* 0x004fc80007810000 */
[----:B------:R-:W-:-:S04]  /*ede0*/  FMNMX.FTZ R5, R90, R5, !PT ;  /* 0x000000055a057209 */ /* 0x000fc80007810000 */
        /* <DEDUP_REMOVED lines=8> */
[----:B------:R-:W-:Y:S01]  /*ee70*/  FMNMX.FTZ R5, R214, R5, !PT ;  /* 0x00000005d6057209 */ /* 0x000fe20007810000 */
[----:B------:R-:W1:Y:S03]  /*ee80*/  SHFL.BFLY PT, R7, R0, 0x2, 0x1f ;  /* 0x0c401f0000077f89 */ /* 0x000e6600000e0000 */
[----:B------:R-:W-:Y:S02]  /*ee90*/  FMNMX.FTZ R6, R135, R5, !PT ;  /* 0x0000000587067209 */ /* 0x000fe40007810000 */
[----:B----4-:R-:W-:-:S04]  /*eea0*/  FMNMX.FTZ R4, R133, R4, !PT ;  /* 0x0000000485047209 */ /* 0x010fc80007810000 */
        /* <DEDUP_REMOVED lines=22> */
[----:B-1----:R-:W-:Y:S02]  /*f010*/  FMNMX.FTZ R0, R0, R7, !PT ;  /* 0x0000000700007209 */ /* 0x002fe40007810000 */
[----:B------:R-:W-:Y:S02]  /*f020*/  FMNMX.FTZ R4, R242, R2, !PT ;  /* 0x00000002f2047209 */ /* 0x000fe40007810000 */
[----:B------:R-:W-:Y:S02]  /*f030*/  FMNMX.FTZ R5, R244, R5, !PT ;  /* 0x00000005f4057209 */ /* 0x000fe40007810000 */
[----:B------:R-:W-:Y:S01]  /*f040*/  FMNMX.FTZ R2, R94, R6, !PT ;  /* 0x000000065e027209 */ /* 0x000fe20007810000 */
[----:B------:R-:W1:Y:S01]  /*f050*/  SHFL.BFLY PT, R8, R0, 0x1, 0x1f ;  /* 0x0c201f0000087f89 */ /* 0x000e6200000e0000 */
[----:B------:R-:W-:Y:S02]  /*f060*/  FMNMX.FTZ R5, R212, R5, !PT ;  /* 0x00000005d4057209 */ /* 0x000fe40007810000 */
[----:B------:R-:W-:Y:S01]  /*f070*/  FMNMX.FTZ R4, R241, R4, !PT ;  /* 0x00000004f1047209 */ /* 0x000fe20007810000 */
[----:B------:R-:W2:Y:S01]  /*f080*/  SHFL.BFLY PT, R6, R2, 0x2, 0x1f ;  /* 0x0c401f0002067f89 */ /* 0x000ea200000e0000 */
[----:B------:R-:W-:-:S02]  /*f090*/  FMNMX.FTZ R5, R207, R5, !PT ;  /* 0x00000005cf057209 */ /* 0x000fc40007810000 */
[----:B------:R-:W-:Y:S02]  /*f0a0*/  FMNMX.FTZ R4, R240, R4, !PT ;  /* 0x00000004f0047209 */ /* 0x000fe40007810000 */
[----:B------:R-:W-:Y:S02]  /*f0b0*/  FMNMX.FTZ R5, R206, R5, !PT ;  /* 0x00000005ce057209 */ /* 0x000fe40007810000 */
[----:B------:R-:W-:Y:S02]  /*f0c0*/  FMNMX.FTZ R4, R239, R4, !PT ;  /* 0x00000004ef047209 */ /* 0x000fe40007810000 */
[----:B------:R-:W-:Y:S02]  /*f0d0*/  FMNMX.FTZ R5, R205, R5, !PT ;  /* 0x00000005cd057209 */ /* 0x000fe40007810000 */
[----:B------:R-:W-:Y:S02]  /*f0e0*/  FMNMX.FTZ R4, R250, R4, !PT ;  /* 0x00000004fa047209 */ /* 0x000fe40007810000 */
[----:B------:R-:W-:-:S02]  /*f0f0*/  FMNMX.FTZ R5, R204, R5, !PT ;  /* 0x00000005cc057209 */ /* 0x000fc40007810000 */
[----:B------:R-:W-:-:S03]  /*f100*/  FMNMX.FTZ R4, R248, R4, !PT ;  /* 0x00000004f8047209 */ /* 0x000fc60007810000 */
[----:B------:R-:W3:Y:S01]  /*f110*/  SHFL.BFLY PT, R7, R5, 0x2, 0x1f ;  /* 0x0c401f0005077f89 */ /* 0x000ee200000e0000 */
[----:B------:R-:W-:Y:S02]  /*f120*/  FMNMX.FTZ R4, R247, R4, !PT ;  /* 0x00000004f7047209 */ /* 0x000fe40007810000 */
[----:B-1----:R-:W-:Y:S02]  /*f130*/  FMNMX.FTZ R203, R0, R8, !PT ;  /* 0x0000000800cb7209 */ /* 0x002fe40007810000 */
[----:B------:R-:W-:Y:S02]  /*f140*/  FMNMX.FTZ R4, R213, R4, !PT ;  /* 0x00000004d5047209 */ /* 0x000fe40007810000 */
[----:B--2---:R-:W-:Y:S02]  /*f150*/  FMNMX.FTZ R0, R2, R6, !PT ;  /* 0x0000000602007209 */ /* 0x004fe40007810000 */
[----:B------:R-:W-:-:S03]  /*f160*/  FMNMX.FTZ R4, R211, R4, !PT ;  /* 0x00000004d3047209 */ /* 0x000fc60007810000 */
[----:B------:R-:W1:Y:S01]  /*f170*/  SHFL.BFLY PT, R9, R0, 0x1, 0x1f ;  /* 0x0c201f0000097f89 */ /* 0x000e6200000e0000 */
[----:B------:R-:W-:-:S04]  /*f180*/  FMNMX.FTZ R4, R210, R4, !PT ;  /* 0x00000004d2047209 */ /* 0x000fc80007810000 */
[----:B------:R-:W-:Y:S01]  /*f190*/  FMNMX.FTZ R4, R209, R4, !PT ;  /* 0x00000004d1047209 */ /* 0x000fe20007810000 */
[C---:B------:R-:W-:Y:S01]  /*f1a0*/  FMUL.FTZ R2, R203.reuse, c[0x0][0x23c] ;  /* 0x00008f00cb027a20 */ /* 0x040fe20000410000 */
[----:B------:R-:W-:Y:S02]  /*f1b0*/  FSETP.NEU.FTZ.AND P4, PT, R203, -INF , PT ;  /* 0xff800000cb00780b */ /* 0x000fe40003f9d000 */
[----:B------:R-:W-:Y:S02]  /*f1c0*/  FMNMX.FTZ R4, R208, R4, !PT ;  /* 0x00000004d0047209 */ /* 0x000fe40007810000 */
[----:B---3--:R-:W-:-:S03]  /*f1d0*/  FMNMX.FTZ R5, R5, R7, !PT ;  /* 0x0000000705057209 */ /* 0x008fc60007810000 */
[----:B------:R-:W2:Y:S01]  /*f1e0*/  SHFL.BFLY PT, R7, R4, 0x2, 0x1f ;  /* 0x0c401f0004077f89 */ /* 0x000ea200000e0000 */
[----:B------:R-:W-:-:S03]  /*f1f0*/  FSEL R2, R2, RZ, P4 ;  /* 0x000000ff02027208 */ /* 0x000fc60002000000 */
[----:B------:R-:W3:Y:S02]  /*f200*/  SHFL.BFLY PT, R8, R5, 0x1, 0x1f ;  /* 0x0c201f0005087f89 */ /* 0x000ee400000e0000 */
[--C-:B------:R-:W-:Y:S01]  /*f210*/  FFMA.FTZ R6, R100, c[0x0][0x23c], -R2.reuse ;  /* 0x00008f0064067a23 */ /* 0x100fe20000010802 */
[----:B-1----:R-:W-:Y:S01]  /*f220*/  FMNMX.FTZ R202, R0, R9, !PT ;  /* 0x0000000900ca7209 */ /* 0x002fe20007810000 */
[--C-:B------:R-:W-:Y:S02]  /*f230*/  FFMA.FTZ R0, R104, c[0x0][0x23c], -R2.reuse ;  /* 0x00008f0068007a23 */ /* 0x100fe40000010802 */
[----:B------:R1:W-:Y:S01]  /*f240*/  MUFU.EX2 R93, R6 ;  /* 0x00000006005d7308 */ /* 0x0003e20000000800 */
[----:B------:R-:W-:Y:S01]  /*f250*/  FSETP.NEU.FTZ.AND P3, PT, R202, -INF , PT ;  /* 0xff800000ca00780b */ /* 0x000fe20003f7d000 */
[----:B-1----:R-:W-:-:S06]  /*f260*/  FFMA.FTZ R6, R103, c[0x0][0x23c], -R2 ;  /* 0x00008f0067067a23 */ /* 0x002fcc0000010802 */
[----:B------:R1:W-:Y:S01]  /*f270*/  MUFU.EX2 R103, R0 ;  /* 0x0000000000677308 */ /* 0x0003e20000000800 */
[----:B--2---:R-:W-:-:S07]  /*f280*/  FMNMX.FTZ R4, R4, R7, !PT ;  /* 0x0000000704047209 */ /* 0x004fce0007810000 */
[----:B------:R2:W-:Y:S01]  /*f290*/  MUFU.EX2 R219, R6 ;  /* 0x0000000600db7308 */ /* 0x0005e20000000800 */
[----:B-1----:R-:W-:-:S05]  /*f2a0*/  FMUL.FTZ R0, R202, c[0x0][0x23c] ;  /* 0x00008f00ca007a20 */ /* 0x002fca0000410000 */
[----:B------:R-:W-:Y:S01]  /*f2b0*/  FSEL R0, R0, RZ, P3 ;  /* 0x000000ff00007208 */ /* 0x000fe20001800000 */
[----:B--2---:R-:W-:-:S04]  /*f2c0*/  FFMA.FTZ R6, R105, c[0x0][0x23c], -R2 ;  /* 0x00008f0069067a23 */ /* 0x004fc80000010802 */
[----:B------:R1:W-:Y:S01]  /*f2d0*/  MUFU.EX2 R236, R6 ;  /* 0x0000000600ec7308 */ /* 0x0003e20000000800 */
[----:B---3--:R-:W-:Y:S01]  /*f2e0*/  FMNMX.FTZ R201, R5, R8, !PT ;  /* 0x0000000805c97209 */ /* 0x008fe20007810000 */
[--C-:B------:R-:W-:Y:S02]  /*f2f0*/  FFMA.FTZ R5, R106, c[0x0][0x23c], -R0.reuse ;  /* 0x00008f006a057a23 */ /* 0x100fe40000010800 */
[----:B-1----:R-:W-:-:S04]  /*f300*/  FFMA.FTZ R6, R101, c[0x0][0x23c], -R0 ;  /* 0x00008f0065067a23 */ /* 0x002fc80000010800 */
[----:B------:R1:W-:Y:S08]  /*f310*/  MUFU.EX2 R249, R6 ;  /* 0x0000000600f97308 */ /* 0x0003f00000000800 */
[----:B------:R2:W-:Y:S01]  /*f320*/  MUFU.EX2 R238, R5 ;  /* 0x0000000500ee7308 */ /* 0x0005e20000000800 */
[----:B-1----:R-:W1:Y:S01]  /*f330*/  SHFL.BFLY PT, R6, R4, 0x1, 0x1f ;  /* 0x0c201f0004067f89 */ /* 0x002e6200000e0000 */
[----:B--2---:R-:W-:-:S06]  /*f340*/  FFMA.FTZ R5, R107, c[0x0][0x23c], -R0 ;  /* 0x00008f006b057a23 */ /* 0x004fcc0000010800 */
[----:B------:R2:W-:Y:S01]  /*f350*/  MUFU.EX2 R100, R5 ;  /* 0x0000000500647308 */ /* 0x0005e20000000800 */
[C---:B------:R-:W-:Y:S01]  /*f360*/  FMUL.FTZ R13, R201.reuse, c[0x0][0x23c] ;  /* 0x00008f00c90d7a20 */ /* 0x040fe20000410000 */
[----:B------:R-:W-:Y:S01]  /*f370*/  FSETP.NEU.FTZ.AND P2, PT, R201, -INF , PT ;  /* 0xff800000c900780b */ /* 0x000fe20003f5d000 */
[----:B--2---:R-:W-:-:S05]  /*f380*/  FFMA.FTZ R5, R109, c[0x0][0x23c], -R0 ;  /* 0x00008f006d057a23 */ /* 0x004fca0000010800 */
[----:B------:R2:W3:Y:S01]  /*f390*/  MUFU.EX2 R12, R5 ;  /* 0x00000005000c7308 */ /* 0x0004e20000000800 */
[----:B------:R-:W-:Y:S02]  /*f3a0*/  FSEL R13, R13, RZ, P2 ;  /* 0x000000ff0d0d7208 */ /* 0x000fe40001000000 */
[----:B-1----:R-:W-:-:S03]  /*f3b0*/  FMNMX.FTZ R200, R4, R6, !PT ;  /* 0x0000000604c87209 */ /* 0x002fc60007810000 */
[----:B------:R-:W-:Y:S01]  /*f3c0*/  FFMA.FTZ R4, R110, c[0x0][0x23c], -R13 ;  /* 0x00008f006e047a23 */ /* 0x000fe2000001080d */
[----:B------:R-:W-:-:S03]  /*f3d0*/  FSETP.NEU.FTZ.AND P1, PT, R200, -INF , PT ;  /* 0xff800000c800780b */ /* 0x000fc60003f3d000 */
[----:B------:R1:W-:Y:S01]  /*f3e0*/  MUFU.EX2 R107, R4 ;  /* 0x00000004006b7308 */ /* 0x0003e20000000800 */
[--C-:B--2---:R-:W-:Y:S02]  /*f3f0*/  FFMA.FTZ R5, R102, c[0x0][0x23c], -R13.reuse ;  /* 0x00008f0066057a23 */ /* 0x104fe4000001080d */
[----:B---3--:R-:W-:Y:S02]  /*f400*/  IMAD.MOV.U32 R102, RZ, RZ, R12 ;  /* 0x000000ffff667224 */ /* 0x008fe400078e000c */
[----:B------:R-:W-:Y:S02]  /*f410*/  FMUL.FTZ R12, R200, c[0x0][0x23c] ;  /* 0x00008f00c80c7a20 */ /* 0x000fe40000410000 */
[----:B-1----:R-:W-:-:S03]  /*f420*/  FFMA.FTZ R4, R108, c[0x0][0x23c], -R13 ;  /* 0x00008f006c047a23 */ /* 0x002fc6000001080d */
[----:B------:R-:W-:Y:S01]  /*f430*/  FSEL R12, R12, RZ, P1 ;  /* 0x000000ff0c0c7208 */ /* 0x000fe20000800000 */
[----:B------:R1:W-:Y:S02]  /*f440*/  MUFU.EX2 R101, R4 ;  /* 0x0000000400657308 */ /* 0x0003e40000000800 */
[----:B-1----:R-:W-:-:S06]  /*f450*/  FFMA.FTZ R4, R111, c[0x0][0x23c], -R13 ;  /* 0x00008f006f047a23 */ /* 0x002fcc000001080d */
[----:B------:R1:W-:Y:S02]  /*f460*/  MUFU.EX2 R61, R4 ;  /* 0x00000004003d7308 */ /* 0x0003e40000000800 */
[----:B-1----:R-:W-:-:S06]  /*f470*/  FFMA.FTZ R4, R84, c[0x0][0x23c], -R12 ;  /* 0x00008f0054047a23 */ /* 0x002fcc000001080c */
[----:B------:R1:W-:Y:S08]  /*f480*/  MUFU.EX2 R104, R4 ;  /* 0x0000000400687308 */ /* 0x0003f00000000800 */
[----:B------:R2:W-:Y:S01]  /*f490*/  MUFU.EX2 R105, R5 ;  /* 0x0000000500697308 */ /* 0x0005e20000000800 */
[----:B-1----:R-:W-:Y:S01]  /*f4a0*/  FFMA.FTZ R4, R112, c[0x0][0x23c], -R12 ;  /* 0x00008f0070047a23 */ /* 0x002fe2000001080c */
[----:B------:R-:W-:Y:S01]  /*f4b0*/  MOV R110, R11 ;  /* 0x0000000b006e7202 */ /* 0x000fe20000000f00 */
[----:B------:R-:W-:Y:S01]  /*f4c0*/  IMAD.MOV.U32 R108, RZ, RZ, R10 ;  /* 0x000000ffff6c7224 */ /* 0x000fe200078e000a */
[----:B------:R-:W-:-:S04]  /*f4d0*/  F2FP.PACK_AB R8, R219, R93 ;  /* 0x0000005ddb08723e */ /* 0x000fc800000000ff */
[----:B------:R1:W-:Y:S01]  /*f4e0*/  MUFU.EX2 R106, R4 ;  /* 0x00000004006a7308 */ /* 0x0003e20000000800 */
[----:B------:R-:W-:Y:S01]  /*f4f0*/  F2FP.PACK_AB R9, R238, R249 ;  /* 0x000000f9ee09723e */ /* 0x000fe200000000ff */
[----:B------:R-:W3:Y:S01]  /*f500*/  LDL.LU R112, [R1+0xac] ;  /* 0x0000ac0001707983 */ /* 0x000ee20000300800 */
        /* <DEDUP_REMOVED lines=14> */
[----:B------:R1:W-:Y:S08]  /*f5f0*/  MUFU.EX2 R15, R3 ;  /* 0x00000003000f7308 */ /* 0x0003f00000000800 */
[----:B------:R-:W2:Y:S01]  /*f600*/  MUFU.EX2 R14, R14 ;  /* 0x0000000e000e7308 */ /* 0x000ea20000000800 */
[----:B-1----:R-:W-:-:S07]  /*f610*/  FFMA.FTZ R3, R115, c[0x0][0x23c], -R12 ;  /* 0x00008f0073037a23 */ /* 0x002fce000001080c */
[----:B------:R-:W1:Y:S08]  /*f620*/  MUFU.EX2 R65, R65 ;  /* 0x0000004100417308 */ /* 0x000e700000000800 */
[----:B------:R4:W4:Y:S08]  /*f630*/  MUFU.EX2 R64, R5 ;  /* 0x0000000500407308 */ /* 0x0009300000000800 */
[----:B------:R-:W4:Y:S01]  /*f640*/  MUFU.EX2 R235, R3 ;  /* 0x0000000300eb7308 */ /* 0x000f220000000800 */
[-C--:B--2---:R-:W-:Y:S01]  /*f650*/  FMUL.FTZ R140, R140, R14.reuse ;  /* 0x0000000e8c8c7220 */ /* 0x084fe20000410000 */
[----:B------:R-:W-:Y:S01]  /*f660*/  F2FP.PACK_AB R10, R236, R103 ;  /* 0x00000067ec0a723e */ /* 0x000fe200000000ff */
[----:B------:R-:W-:Y:S01]  /*f670*/  FMUL.FTZ R141, R141, R14 ;  /* 0x0000000e8d8d7220 */ /* 0x000fe20000410000 */
[----:B------:R-:W-:Y:S01]  /*f680*/  F2FP.PACK_AB R11, R102, R100 ;  /* 0x00000064660b723e */ /* 0x000fe200000000ff */
[----:B-1----:R-:W-:Y:S01]  /*f690*/  FMUL.FTZ R142, R142, R65 ;  /* 0x000000418e8e7220 */ /* 0x002fe20000410000 */
[----:B------:R-:W-:Y:S01]  /*f6a0*/  F2FP.PACK_AB R4, R107, R105 ;  /* 0x000000696b04723e */ /* 0x000fe200000000ff */
[----:B------:R-:W-:Y:S01]  /*f6b0*/  FMUL.FTZ R143, R143, R65 ;  /* 0x000000418f8f7220 */ /* 0x000fe20000410000 */
[----:B----4-:R-:W-:Y:S01]  /*f6c0*/  F2FP.PACK_AB R5, R106, R104 ;  /* 0x000000686a05723e */ /* 0x010fe200000000ff */
[-C--:B------:R-:W-:Y:S01]  /*f6d0*/  FMUL.FTZ R136, R136, R64.reuse ;  /* 0x0000004088887220 */ /* 0x080fe20000410000 */
[----:B------:R-:W-:Y:S01]  /*f6e0*/  F2FP.PACK_AB R6, R61, R101 ;  /* 0x000000653d06723e */ /* 0x000fe200000000ff */
[----:B------:R-:W-:-:S02]  /*f6f0*/  FMUL.FTZ R137, R137, R64 ;  /* 0x0000004089897220 */ /* 0x000fc40000410000 */
[-C--:B------:R-:W-:Y:S02]  /*f700*/  FMUL.FTZ R138, R138, R15.reuse ;  /* 0x0000000f8a8a7220 */ /* 0x080fe40000410000 */
[----:B------:R-:W-:Y:S01]  /*f710*/  FMUL.FTZ R139, R139, R15 ;  /* 0x0000000f8b8b7220 */ /* 0x000fe20000410000 */
[----:B------:R-:W-:Y:S01]  /*f720*/  F2FP.PACK_AB R7, R235, R237 ;  /* 0x000000edeb07723e */ /* 0x000fe200000000ff */
        /* <DEDUP_REMOVED lines=35> */
[-C--:B------:R-:W-:Y:S02]  /*f960*/  FMUL.FTZ R179, R179, R15.reuse ;  /* 0x0000000fb3b37220 */ /* 0x080fe40000410000 */
        /* <DEDUP_REMOVED lines=8> */
[C---:B------:R-:W-:Y:S08]  /*f9f0*/  HMMA.16816.F32 R32, R4.reuse, R22, R176 ;  /* 0x000000160420723c */ /* 0x040ff000000018b0 */
[----:B------:R-:W-:Y:S01]  /*fa00*/  HMMA.16816.F32 R56, R4, R16, R188 ;  /* 0x000000100438723c */ /* 0x000fe200000018bc */
[----:B------:R1:W2:Y:S02]  /*fa10*/  MUFU.EX2 R4, R3 ;  /* 0x0000000300047308 */ /* 0x0002a40000000800 */
[----:B-1----:R-:W-:-:S06]  /*fa20*/  FFMA.FTZ R3, R129, c[0x0][0x23c], -R2 ;  /* 0x00008f0081037a23 */ /* 0x002fcc0000010802 */
[----:B------:R1:W-:Y:S01]  /*fa30*/  MUFU.EX2 R136, R3 ;  /* 0x0000000300887308 */ /* 0x0003e20000000800 */
[----:B------:R-:W-:Y:S02]  /*fa40*/  IMAD.MOV.U32 R139, RZ, RZ, R231 ;  /* 0x000000ffff8b7224 */ /* 0x000fe400078e00e7 */
[----:B-1----:R-:W-:-:S05]  /*fa50*/  FFMA.FTZ R3, R252, c[0x0][0x23c], -R2 ;  /* 0x00008f00fc037a23 */ /* 0x002fca0000010802 */
[----:B------:R1:W-:Y:S02]  /*fa60*/  MUFU.EX2 R156, R3 ;  /* 0x00000003009c7308 */ /* 0x0003e40000000800 */
[----:B-1----:R-:W-:-:S06]  /*fa70*/  FFMA.FTZ R3, R128, c[0x0][0x23c], -R0 ;  /* 0x00008f0080037a23 */ /* 0x002fcc0000010800 */
[----:B------:R1:W-:Y:S02]  /*fa80*/  MUFU.EX2 R192, R3 ;  /* 0x0000000300c07308 */ /* 0x0003e40000000800 */
[----:B-1----:R-:W-:-:S06]  /*fa90*/  FFMA.FTZ R3, R223, c[0x0][0x23c], -R0 ;  /* 0x00008f00df037a23 */ /* 0x002fcc0000010800 */
[----:B------:R1:W-:Y:S02]  /*faa0*/  MUFU.EX2 R231, R3 ;  /* 0x0000000300e77308 */ /* 0x0003e40000000800 */
[--C-:B-1----:R-:W-:Y:S02]  /*fab0*/  FFMA.FTZ R3, R222, c[0x0][0x23c], -R0.reuse ;  /* 0x00008f00de037a23 */ /* 0x102fe40000010800 */
[----:B------:R-:W4:Y:S04]  /*fac0*/  LDL.LU R222, [R1+0xb4] ;  /* 0x0000b40001de7983 */ /* 0x000f280000300800 */
[----:B------:R1:W-:Y:S01]  /*fad0*/  MUFU.EX2 R159, R3 ;  /* 0x00000003009f7308 */ /* 0x0003e20000000800 */
[----:B------:R-:W-:Y:S02]  /*fae0*/  MOV R138, R232 ;  /* 0x000000e8008a7202 */ /* 0x000fe40000000f00 */
[----:B------:R-:W-:Y:S01]  /*faf0*/  MOV R115, R230 ;  /* 0x000000e600737202 */ /* 0x000fe20000000f00 */
[----:B-1----:R-:W-:-:S04]  /*fb00*/  FFMA.FTZ R3, R127, c[0x0][0x23c], -R0 ;  /* 0x00008f007f037a23 */ /* 0x002fc80000010800 */
[----:B------:R1:W-:Y:S02]  /*fb10*/  MUFU.EX2 R232, R3 ;  /* 0x0000000300e87308 */ /* 0x0003e40000000800 */
[----:B-1----:R-:W-:-:S06]  /*fb20*/  FFMA.FTZ R3, R126, c[0x0][0x23c], -R13 ;  /* 0x00008f007e037a23 */ /* 0x002fcc000001080d */
[----:B------:R1:W-:Y:S02]  /*fb30*/  MUFU.EX2 R147, R3 ;  /* 0x0000000300937308 */ /* 0x0003e40000000800 */
[----:B-1----:R-:W-:-:S06]  /*fb40*/  FFMA.FTZ R3, R125, c[0x0][0x23c], -R13 ;  /* 0x00008f007d037a23 */ /* 0x002fcc000001080d */
[----:B------:R1:W1:Y:S01]  /*fb50*/  MUFU.EX2 R230, R3 ;  /* 0x0000000300e67308 */ /* 0x0002620000000800 */
[----:B------:R-:W-:Y:S02]  /*fb60*/  IMAD.MOV.U32 R137, RZ, RZ, R233 ;  /* 0x000000ffff897224 */ /* 0x000fe400078e00e9 */
[----:B-1----:R-:W-:-:S05]  /*fb70*/  FFMA.FTZ R3, R221, c[0x0][0x23c], -R13 ;  /* 0x00008f00dd037a23 */ /* 0x002fca000001080d */
[----:B------:R1:W-:Y:S01]  /*fb80*/  MUFU.EX2 R223, R3 ;  /* 0x0000000300df7308 */ /* 0x0003e20000000800 */
[----:B------:R-:W-:Y:S01]  /*fb90*/  MOV R111, R87 ;  /* 0x00000057006f7202 */ /* 0x000fe20000000f00 */
[----:B------:R-:W-:Y:S02]  /*fba0*/  IMAD.MOV.U32 R72, RZ, RZ, R229 ;  /* 0x000000ffff487224 */ /* 0x000fe400078e00e5 */
[----:B-1----:R-:W-:-:S04]  /*fbb0*/  FFMA.FTZ R3, R220, c[0x0][0x23c], -R13 ;  /* 0x00008f00dc037a23 */ /* 0x002fc8000001080d */
[----:B------:R1:W-:Y:S01]  /*fbc0*/  MUFU.EX2 R221, R3 ;  /* 0x0000000300dd7308 */ /* 0x0003e20000000800 */
[----:B---3--:R-:W-:Y:S02]  /*fbd0*/  FFMA.FTZ R93, R112, R14, R93 ;  /* 0x0000000e705d7223 */ /* 0x008fe4000001005d */
[----:B------:R-:W-:Y:S02]  /*fbe0*/  IMAD.MOV.U32 R112, RZ, RZ, R111 ;  /* 0x000000ffff707224 */ /* 0x000fe400078e006f */
[----:B-1----:R-:W-:-:S04]  /*fbf0*/  FFMA.FTZ R3, R124, c[0x0][0x23c], -R12 ;  /* 0x00008f007c037a23 */ /* 0x002fc8000001080c */
[----:B------:R1:W-:Y:S01]  /*fc00*/  MUFU.EX2 R233, R3 ;  /* 0x0000000300e97308 */ /* 0x0003e20000000800 */
[----:B------:R-:W-:Y:S01]  /*fc10*/  MOV R111, R224 ;  /* 0x000000e0006f7202 */ /* 0x000fe20000000f00 */
[----:B-1----:R-:W-:-:S06]  /*fc20*/  FFMA.FTZ R3, R97, c[0x0][0x23c], -R12 ;  /* 0x00008f0061037a23 */ /* 0x002fcc000001080c */
[----:B------:R1:W3:Y:S02]  /*fc30*/  MUFU.EX2 R229, R3 ;  /* 0x0000000300e57308 */ /* 0x0002e40000000800 */
[----:B-1----:R-:W-:-:S06]  /*fc40*/  FFMA.FTZ R3, R96, c[0x0][0x23c], -R12 ;  /* 0x00008f0060037a23 */ /* 0x002fcc000001080c */
[----:B------:R1:W-:Y:S02]  /*fc50*/  MUFU.EX2 R224, R3 ;  /* 0x0000000300e07308 */ /* 0x0003e40000000800 */
[----:B-1----:R-:W-:Y:S02]  /*fc60*/  FFMA.FTZ R3, R92, c[0x0][0x23c], -R12 ;  /* 0x00008f005c037a23 */ /* 0x002fe4000001080c */
[-C--:B----4-:R-:W-:Y:S02]  /*fc70*/  FFMA.FTZ R92, R222, R65.reuse, R249 ;  /* 0x00000041de5c7223 */ /* 0x090fe400000100f9 */
[----:B------:R-:W4:Y:S01]  /*fc80*/  LDL.LU R222, [R1+0xb0] ;  /* 0x0000b00001de7983 */ /* 0x000f220000300800 */
[-C--:B------:R-:W-:Y:S02]  /*fc90*/  FMUL.FTZ R184, R184, R14.reuse ;  /* 0x0000000eb8b87220 */ /* 0x080fe40000410000 */
[----:B------:R-:W-:Y:S02]  /*fca0*/  FMUL.FTZ R185, R185, R14 ;  /* 0x0000000eb9b97220 */ /* 0x000fe40000410000 */
[----:B------:R-:W-:-:S02]  /*fcb0*/  FMUL.FTZ R186, R186, R65 ;  /* 0x00000041baba7220 */ /* 0x000fc40000410000 */
[-C--:B------:R-:W-:Y:S02]  /*fcc0*/  FMUL.FTZ R187, R187, R65.reuse ;  /* 0x00000041bbbb7220 */ /* 0x080fe40000410000 */
[-C--:B------:R-:W-:Y:S02]  /*fcd0*/  FMUL.FTZ R196, R196, R14.reuse ;  /* 0x0000000ec4c47220 */ /* 0x080fe40000410000 */
[-C--:B------:R-:W-:Y:S02]  /*fce0*/  FMUL.FTZ R197, R197, R14.reuse ;  /* 0x0000000ec5c57220 */ /* 0x080fe40000410000 */
[-C--:B------:R-:W-:Y:S02]  /*fcf0*/  FMUL.FTZ R198, R198, R65.reuse ;  /* 0x00000041c6c67220 */ /* 0x080fe40000410000 */
[-C--:B------:R-:W-:Y:S01]  /*fd00*/  FMUL.FTZ R199, R199, R65.reuse ;  /* 0x00000041c7c77220 */ /* 0x080fe20000410000 */
[C---:B------:R-:W-:Y:S08]  /*fd10*/  HMMA.16816.F32 R184, R8.reuse, R16, R184 ;  /* 0x0000001008b8723c */ /* 0x040ff000000018b8 */
[----:B------:R-:W-:Y:S01]  /*fd20*/  HMMA.16816.F32 R196, R8, R18, R196 ;  /* 0x0000001208c4723c */ /* 0x000fe200000018c4 */
[----:B------:R-:W1:Y:S01]  /*fd30*/  LDSM.16.MT88.4 R16, [R225+0x8800] ;  /* 0x00880000e110783b */ /* 0x000e620000004200 */
[----:B------:R-:W-:Y:S01]  /*fd40*/  FMUL.FTZ R152, R152, R14 ;  /* 0x0000000e98987220 */ /* 0x000fe20000410000 */
[----:B------:R-:W-:Y:S01]  /*fd50*/  MOV R74, R108 ;  /* 0x0000006c004a7202 */ /* 0x000fe20000000f00 */
[----:B------:R-:W-:Y:S01]  /*fd60*/  FMUL.FTZ R153, R153, R14 ;  /* 0x0000000e99997220 */ /* 0x000fe20000410000 */
[----:B------:R-:W1:Y:S01]  /*fd70*/  MUFU.EX2 R108, R3 ;  /* 0x00000003006c7308 */ /* 0x000e620000000800 */
[----:B------:R-:W-:-:S02]  /*fd80*/  FMUL.FTZ R154, R154, R65 ;  /* 0x000000419a9a7220 */ /* 0x000fc40000410000 */
[-C--:B------:R-:W-:Y:S02]  /*fd90*/  FMUL.FTZ R155, R155, R65.reuse ;  /* 0x000000419b9b7220 */ /* 0x080fe40000410000 */
[-C--:B------:R-:W-:Y:S02]  /*fda0*/  FMUL.FTZ R164, R164, R14.reuse ;  /* 0x0000000ea4a47220 */ /* 0x080fe40000410000 */
[----:B------:R-:W-:Y:S02]  /*fdb0*/  FMUL.FTZ R165, R165, R14 ;  /* 0x0000000ea5a57220 */ /* 0x000fe40000410000 */
[-C--:B------:R-:W-:Y:S02]  /*fdc0*/  FMUL.FTZ R166, R166, R65.reuse ;  /* 0x00000041a6a67220 */ /* 0x080fe40000410000 */
[----:B------:R-:W-:Y:S02]  /*fdd0*/  FMUL.FTZ R167, R167, R65 ;  /* 0x00000041a7a77220 */ /* 0x000fe40000410000 */
[----:B------:R-:W-:-:S02]  /*fde0*/  IMAD.MOV.U32 R109, RZ, RZ, R86 ;  /* 0x000000ffff6d7224 */ /* 0x000fc400078e0056 */
[----:B------:R-:W-:Y:S01]  /*fdf0*/  HMMA.16816.F32 R84, R8, R24, R152 ;  /* 0x000000180854723c */ /* 0x000fe20000001898 */
[-C--:B------:R-:W-:Y:S02]  /*fe00*/  FMUL.FTZ R168, R168, R14.reuse ;  /* 0x0000000ea8a87220 */ /* 0x080fe40000410000 */
[----:B------:R-:W-:Y:S02]  /*fe10*/  FMUL.FTZ R169, R169, R14 ;  /* 0x0000000ea9a97220 */ /* 0x000fe40000410000 */
[----:B------:R-:W-:-:S03]  /*fe20*/  FMUL.FTZ R170, R170, R65 ;  /* 0x00000041aaaa7220 */ /* 0x000fc60000410000 */
[C---:B------:R-:W-:Y:S01]  /*fe30*/  HMMA.16816.F32 R164, R8.reuse, R26, R164 ;  /* 0x0000001a08a4723c */ /* 0x040fe200000018a4 */
[----:B------:R-:W1:Y:S01]  /*fe40*/  LDSM.16.MT88.4 R24, [R228+0x8800] ;  /* 0x00880000e418783b */ /* 0x000e620000004200 */
[-C--:B------:R-:W-:Y:S02]  /*fe50*/  FMUL.FTZ R171, R171, R65.reuse ;  /* 0x00000041abab7220 */ /* 0x080fe40000410000 */
[-C--:B------:R-:W-:Y:S02]  /*fe60*/  FMUL.FTZ R180, R180, R14.reuse ;  /* 0x0000000eb4b47220 */ /* 0x080fe40000410000 */
[----:B------:R-:W-:Y:S02]  /*fe70*/  FMUL.FTZ R181, R181, R14 ;  /* 0x0000000eb5b57220 */ /* 0x000fe40000410000 */
[-C--:B------:R-:W-:Y:S02]  /*fe80*/  FMUL.FTZ R182, R182, R65.reuse ;  /* 0x00000041b6b67220 */ /* 0x080fe40000410000 */
[----:B------:R-:W-:Y:S01]  /*fe90*/  FMUL.FTZ R183, R183, R65 ;  /* 0x00000041b7b77220 */ /* 0x000fe20000410000 */
[----:B--2---:R-:W-:Y:S01]  /*fea0*/  MOV R252, R4 ;  /* 0x0000000400fc7202 */ /* 0x004fe20000000f00 */
[----:B------:R-:W-:Y:S01]  /*feb0*/  HMMA.16816.F32 R168, R8, R20, R168 ;  /* 0x0000001408a8723c */ /* 0x000fe200000018a8 */
[----:B------:R-:W-:-:S02]  /*fec0*/  F2FP.PACK_AB R4, R230, R147 ;  /* 0x00000093e604723e */ /* 0x000fc400000000ff */
[----:B---3--:R-:W-:Y:S02]  /*fed0*/  F2FP.PACK_AB R5, R229, R233 ;  /* 0x000000e9e505723e */ /* 0x008fe400000000ff */
[----:B------:R-:W-:Y:S02]  /*fee0*/  F2FP.PACK_AB R6, R221, R223 ;  /* 0x000000dfdd06723e */ /* 0x000fe400000000ff */
[----:B-1----:R-:W-:Y:S01]  /*fef0*/  F2FP.PACK_AB R7, R108, R224 ;  /* 0x000000e06c07723e */ /* 0x002fe200000000ff */
[----:B------:R-:W-:Y:S01]  /*ff00*/  HMMA.16816.F32 R180, R8, R22, R180 ;  /* 0x0000001608b4723c */ /* 0x000fe200000018b4 */
[----:B------:R-:W-:Y:S01]  /*ff10*/  IMAD.MOV.U32 R73, RZ, RZ, R110 ;  /* 0x000000ffff497224 */ /* 0x000fe200078e006e */
[----:B------:R-:W-:-:S05]  /*ff20*/  MOV R146, R71 ;  /* 0x0000004700927202 */ /* 0x000fca0000000f00 */
[----:B------:R-:W-:Y:S02]  /*ff30*/  F2FP.PACK_AB R8, R252, R193 ;  /* 0x000000c1fc08723e */ /* 0x000fe400000000ff */
[----:B------:R-:W-:Y:S02]  /*ff40*/  F2FP.PACK_AB R9, R231, R192 ;  /* 0x000000c0e709723e */ /* 0x000fe400000000ff */
[----:B------:R-:W-:Y:S02]  /*ff50*/  F2FP.PACK_AB R10, R156, R136 ;  /* 0x000000889c0a723e */ /* 0x000fe400000000ff */
[----:B------:R-:W-:Y:S01]  /*ff60*/  F2FP.PACK_AB R11, R232, R159 ;  /* 0x0000009fe80b723e */ /* 0x000fe200000000ff */
[----:B------:R-:W-:Y:S01]  /*ff70*/  IMAD.MOV.U32 R145, RZ, RZ, R70 ;  /* 0x000000ffff917224 */ /* 0x000fe200078e0046 */
[----:B------:R-:W-:Y:S01]  /*ff80*/  MOV R144, R69 ;  /* 0x0000004500907202 */ /* 0x000fe20000000f00 */
[----:B------:R-:W-:Y:S01]  /*ff90*/  IMAD.MOV.U32 R110, RZ, RZ, R68 ;  /* 0x000000ffff6e7224 */ /* 0x000fe200078e0044 */
[----:B------:R-:W-:Y:S01]  /*ffa0*/  HMMA.16816.F32 R52, R4, R16, R52 ;  /* 0x000000100434723c */ /* 0x000fe20000001834 */
[----:B------:R-:W-:Y:S02]  /*ffb0*/  LDSM.16.MT88.4 R20, [R226+0x8800] ;  /* 0x00880000e214783b */ /* 0x000fe40000004200 */
[----:B------:R-:W-:-:S05]  /*ffc0*/  FFMA.FTZ R3, R110, c[0x0][0x23c], -R13 ;  /* 0x00008f006e037a23 */ /* 0x000fca000001080d */
[----:B------:R-:W-:Y:S01]  /*ffd0*/  HMMA.16816.F32 R68, R8, R16, R140 ;  /* 0x000000100844723c */ /* 0x000fe2000000188c */
[----:B------:R1:W-:Y:S07]  /*ffe0*/  MUFU.EX2 R110, R3 ;  /* 0x00000003006e7308 */ /* 0x0003ee0000000800 */
[-C--:B------:R-:W-:Y:S08]  /*fff0*/  HMMA.16816.F32 R48, R4, R18.reuse, R48 ;  /* 0x000000120430723c */ /* 0x080ff00000001830 */
[----:B------:R-:W-:Y:S01]  /*10000*/  HMMA.16816.F32 R148, R8, R18, R148 ;  /* 0x000000120894723c */ /* 0x000fe20000001894 */
[----:B------:R-:W2:Y:S01]  /*10010*/  LDSM.16.MT88.4 R16, [R227+0x8800] ;  /* 0x00880000e310783b */ /* 0x000ea20000004200 */
[----:B-1----:R-:W-:-:S04]  /*10020*/  FFMA.FTZ R3, R144, c[0x0][0x23c], -R13 ;  /* 0x00008f0090037a23 */ /* 0x002fc8000001080d */
[----:B------:R1:W3:Y:S02]  /*10030*/  MUFU.EX2 R189, R3 ;  /* 0x0000000300bd7308 */ /* 0x0002e40000000800 */
[----:B------:R-:W-:Y:S01]  /*10040*/  HMMA.16816.F32 R44, R4, R24, R44 ;  /* 0x00000018042c723c */ /* 0x000fe2000000182c */
[----:B------:R-:W-:Y:S01]  /*10050*/  MOV R174, R112 ;  /* 0x0000007000ae7202 */ /* 0x000fe20000000f00 */
[----:B-1----:R-:W-:-:S04]  /*10060*/  FFMA.FTZ R3, R145, c[0x0][0x23c], -R13 ;  /* 0x00008f0091037a23 */ /* 0x002fc8000001080d */
[----:B------:R1:W-:Y:S02]  /*10070*/  MUFU.EX2 R124, R3 ;  /* 0x00000003007c7308 */ /* 0x0003e40000000800 */
[----:B------:R-:W-:Y:S08]  /*10080*/  HMMA.16816.F32 R40, R4, R26, R40 ;  /* 0x0000001a0428723c */ /* 0x000ff00000001828 */
        /* <DEDUP_REMOVED lines=8> */
[----:B------:R-:W-:Y:S01]  /*10110*/  MOV R152, R251 ;  /* 0x000000fb00987202 */ /* 0x000fe20000000f00 */
[----:B--2---:R-:W-:-:S05]  /*10120*/  FFMA.FTZ R3, R98, c[0x0][0x23c], -R12 ;  /* 0x00008f0062037a23 */ /* 0x004fca000001080c */
[----:B------:R2:W1:Y:S02]  /*10130*/  MUFU.EX2 R190, R3 ;  /* 0x0000000300be7308 */ /* 0x0004640000000800 */
[----:B--2---:R-:W-:-:S06]  /*10140*/  FFMA.FTZ R3, R88, c[0x0][0x23c], -R12 ;  /* 0x00008f0058037a23 */ /* 0x004fcc000001080c */
[----:B------:R2:W-:Y:S02]  /*10150*/  MUFU.EX2 R172, R3 ;  /* 0x0000000300ac7308 */ /* 0x0005e40000000800 */
[----:B--2---:R-:W-:-:S06]  /*10160*/  FFMA.FTZ R3, R89, c[0x0][0x23c], -R12 ;  /* 0x00008f0059037a23 */ /* 0x004fcc000001080c */
[----:B------:R-:W2:Y:S01]  /*10170*/  MUFU.EX2 R251, R3 ;  /* 0x0000000300fb7308 */ /* 0x000ea20000000800 */
[----:B------:R-:W-:Y:S01]  /*10180*/  HMMA.16816.F32 R36, R4, R20, R36 ;  /* 0x000000140424723c */ /* 0x000fe20000001824 */
[----:B------:R-:W-:-:S07]  /*10190*/  IMAD.MOV.U32 R161, RZ, RZ, R72 ;  /* 0x000000ffffa17224 */ /* 0x000fce00078e0048 */
[----:B------:R-:W-:Y:S01]  /*101a0*/  HMMA.16816.F32 R32, R4, R22, R32 ;  /* 0x000000160420723c */ /* 0x000fe20000001820 */
[----:B------:R-:W-:-:S07]  /*101b0*/  MOV R160, R73 ;  /* 0x0000004900a07202 */ /* 0x000fce0000000f00 */
[----:B------:R-:W-:Y:S01]  /*101c0*/  HMMA.16816.F32 R28, R4, R18, R28 ;  /* 0x00000012041c723c */ /* 0x000fe2000000181c */
[----:B------:R-:W-:-:S06]  /*101d0*/  IMAD.MOV.U32 R175, RZ, RZ, R74 ;  /* 0x000000ffffaf7224 */ /* 0x000fcc00078e004a */
[----:B---3--:R-:W-:Y:S02]  /*101e0*/  F2FP.PACK_AB R4, R189, R110 ;  /* 0x0000006ebd04723e */ /* 0x008fe400000000ff */
[----:B-1----:R-:W-:Y:S02]  /*101f0*/  F2FP.PACK_AB R5, R190, R112 ;  /* 0x00000070be05723e */ /* 0x002fe400000000ff */
[----:B------:R-:W-:Y:S02]  /*10200*/  F2FP.PACK_AB R6, R158, R124 ;  /* 0x0000007c9e06723e */ /* 0x000fe400000000ff */
[----:B--2---:R-:W-:Y:S01]  /*10210*/  F2FP.PACK_AB R7, R251, R172 ;  /* 0x000000acfb07723e */ /* 0x004fe200000000ff */
[----:B------:R-:W-:-:S06]  /*10220*/  IMAD.MOV.U32 R146, RZ, RZ, R75 ;  /* 0x000000ffff927224 */ /* 0x000fcc00078e004b */
[----:B------:R-:W-:Y:S07]  /*10230*/  HMMA.16816.F32 R72, R4, R24, R56 ;  /* 0x000000180448723c */ /* 0x000fee0000001838 */
[----:B----4-:R-:W-:Y:S02]  /*10240*/  FFMA.FTZ R59, R222, R64, R105 ;  /* 0x00000040de3b7223 */ /* 0x010fe40000010069 */
[----:B------:R-:W2:Y:S01]  /*10250*/  LDL.LU R222, [R1+0xb8] ;  /* 0x0000b80001de7983 */ /* 0x000ea20000300800 */
[C---:B------:R-:W-:Y:S08]  /*10260*/  HMMA.16816.F32 R168, R8.reuse, R20, R168 ;  /* 0x0000001408a8723c */ /* 0x040ff000000018a8 */
[C---:B------:R-:W-:Y:S01]  /*10270*/  HMMA.16816.F32 R180, R8.reuse, R22, R180 ;  /* 0x0000001608b4723c */ /* 0x040fe200000018b4 */
[----:B------:R-:W1:Y:S07]  /*10280*/  LDSM.16.MT88.4 R20, [R225+0x9000] ;  /* 0x00900000e114783b */ /* 0x000e6e0000004200 */
[----:B------:R-:W-:Y:S01]  /*10290*/  HMMA.16816.F32 R184, R8, R16, R184 ;  /* 0x0000001008b8723c */ /* 0x000fe200000018b8 */
[----:B--2---:R-:W-:-:S02]  /*102a0*/  FFMA.FTZ R58, R222, R15, R104 ;  /* 0x0000000fde3a7223 */ /* 0x004fc40000010068 */
[----:B------:R-:W2:Y:S05]  /*102b0*/  LDL.LU R222, [R1+0x58] ;  /* 0x0000580001de7983 */ /* 0x000eaa0000300800 */
[----:B------:R-:W-:Y:S01]  /*102c0*/  HMMA.16816.F32 R196, R8, R18, R196 ;  /* 0x0000001208c4723c */ /* 0x000fe200000018c4 */
[----:B------:R-:W3:Y:S04]  /*102d0*/  LDSM.16.MT88.4 R16, [R228+0x9000] ;  /* 0x00900000e410783b */ /* 0x000ee80000004200 */
[----:B------:R-:W4:Y:S01]  /*102e0*/  LDSM.16.MT88.4 R8, [R226+0x9000] ;  /* 0x00900000e208783b */ /* 0x000f220000004200 */
[----:B------:R-:W-:-:S02]  /*102f0*/  MOV R14, R62 ;  /* 0x0000003e000e7202 */ /* 0x000fc40000000f00 */
        /* <DEDUP_REMOVED lines=22> */
[----:B-1----:R-:W-:Y:S01]  /*10460*/  HMMA.16816.F32 R96, R4, R20, R52 ;  /* 0x000000140460723c */ /* 0x002fe20000001834 */
[----:B------:R-:W-:-:S07]  /*10470*/  IMAD.MOV.U32 R145, RZ, RZ, R90 ;  /* 0x000000ffff917224 */ /* 0x000fce00078e005a */
[C---:B------:R-:W-:Y:S08]  /*10480*/  HMMA.16816.F32 R100, R4.reuse, R22, R48 ;  /* 0x000000160464723c */ /* 0x040ff00000001830 */
[C---:B---3--:R-:W-:Y:S08]  /*10490*/  HMMA.16816.F32 R128, R4.reuse, R16, R44 ;  /* 0x000000100480723c */ /* 0x048ff0000000182c */
[C---:B------:R-:W-:Y:S08]  /*104a0*/  HMMA.16816.F32 R88, R4.reuse, R18, R40 ;  /* 0x000000120458723c */ /* 0x040ff00000001828 */
[C---:B----4-:R-:W-:Y:S08]  /*104b0*/  HMMA.16816.F32 R80, R4.reuse, R8, R36 ;  /* 0x000000080450723c */ /* 0x050ff00000001824 */
[C---:B------:R-:W-:Y:S08]  /*104c0*/  HMMA.16816.F32 R76, R4.reuse, R10, R32 ;  /* 0x0000000a044c723c */ /* 0x040ff00000001820 */
[----:B------:R-:W-:Y:S01]  /*104d0*/  HMMA.16816.F32 R60, R4, R26, R28 ;  /* 0x0000001a043c723c */ /* 0x000fe2000000181c */
[----:B--2---:R-:W-:-:S02]  /*104e0*/  FFMA.FTZ R3, R222, c[0x0][0x23c], -R2 ;  /* 0x00008f00de037a23 */ /* 0x004fc40000010802 */
[----:B------:R-:W-:Y:S02]  /*104f0*/  IMAD.MOV.U32 R222, RZ, RZ, R194 ;  /* 0x000000ffffde7224 */ /* 0x000fe400078e00c2 */
        /* <DEDUP_REMOVED lines=9> */
[----:B------:R-:W-:-:S02]  /*10590*/  IMAD.MOV.U32 R160, RZ, RZ, R161 ;  /* 0x000000ffffa07224 */ /* 0x000fc400078e00a1 */
[----:B-1----:R-:W-:Y:S02]  /*105a0*/  FFMA.FTZ R3, R127, c[0x0][0x23c], -R2 ;  /* 0x00008f007f037a23 */ /* 0x002fe40000010802 */
        /* <DEDUP_REMOVED lines=12> */
[----:B------:R-:W-:Y:S01]  /*10670*/  MOV R174, R175 ;  /* 0x000000af00ae7202 */ /* 0x000fe20000000f00 */
[----:B------:R-:W-:Y:S01]  /*10680*/  IMAD.MOV.U32 R175, RZ, RZ, R160 ;  /* 0x000000ffffaf7224 */ /* 0x000fe200078e00a0 */
[----:B------:R-:W-:Y:S01]  /*10690*/  MOV R160, R161 ;  /* 0x000000a100a07202 */ /* 0x000fe20000000f00 */
[----:B------:R1:W2:Y:S01]  /*106a0*/  MUFU.EX2 R4, R3 ;  /* 0x0000000300047308 */ /* 0x0002a20000000800 */
[----:B------:R-:W-:Y:S01]  /*106b0*/  IMAD.MOV.U32 R161, RZ, RZ, R162 ;  /* 0x000000ffffa17224 */ /* 0x000fe200078e00a2 */
[----:B------:R-:W-:Y:S01]  /*106c0*/  MOV R162, R163 ;  /* 0x000000a300a27202 */ /* 0x000fe20000000f00 */
[----:B------:R-:W-:Y:S01]  /*106d0*/  IMAD.MOV.U32 R163, RZ, RZ, R157 ;  /* 0x000000ffffa37224 */ /* 0x000fe200078e009d */
[----:B------:R-:W-:Y:S01]  /*106e0*/  MOV R157, R216 ;  /* 0x000000d8009d7202 */ /* 0x000fe20000000f00 */
[----:B------:R-:W-:Y:S01]  /*106f0*/  IMAD.MOV.U32 R126, RZ, RZ, R222 ;  /* 0x000000ffff7e7224 */ /* 0x000fe200078e00de */
[----:B------:R-:W3:Y:S01]  /*10700*/  LDL.LU R133, [R1+0x13c] ;  /* 0x00013c0001857983 */ /* 0x000ee20000300800 */
[----:B------:R-:W-:-:S02]  /*10710*/  IMAD.MOV.U32 R222, RZ, RZ, R194 ;  /* 0x000000ffffde7224 */ /* 0x000fc400078e00c2 */
[----:B------:R-:W-:Y:S01]  /*10720*/  IMAD.MOV.U32 R194, RZ, RZ, R176 ;  /* 0x000000ffffc27224 */ /* 0x000fe200078e00b0 */
[----:B------:R-:W4:Y:S01]  /*10730*/  LDL.LU R216, [R1+0x138] ;  /* 0x0001380001d87983 */ /* 0x000f220000300800 */
[----:B------:R-:W-:Y:S02]  /*10740*/  IMAD.MOV.U32 R176, RZ, RZ, R179 ;  /* 0x000000ffffb07224 */ /* 0x000fe400078e00b3 */
[----:B-1----:R-:W-:Y:S01]  /*10750*/  FFMA.FTZ R3, R127, c[0x0][0x23c], -R2 ;  /* 0x00008f007f037a23 */ /* 0x002fe20000010802 */
[----:B------:R-:W-:Y:S02]  /*10760*/  MOV R127, R14 ;  /* 0x0000000e007f7202 */ /* 0x000fe40000000f00 */
[----:B------:R-:W-:Y:S02]  /*10770*/  MOV R14, R188 ;  /* 0x000000bc000e7202 */ /* 0x000fe40000000f00 */
        /* <DEDUP_REMOVED lines=10> */
[----:B------:R1:W-:Y:S01]  /*10820*/  MUFU.EX2 R157, R3 ;  /* 0x00000003009d7308 */ /* 0x0003e20000000800 */
[----:B------:R-:W2:Y:S01]  /*10830*/  LDL.LU R144, [R1+0x48] ;  /* 0x0000480001907983 */ /* 0x000ea20000300800 */
[----:B-1----:R-:W-:-:S03]  /*10840*/  FFMA.FTZ R3, R126, c[0x0][0x23c], -R2 ;  /* 0x00008f007e037a23 */ /* 0x002fc60000010802 */
[----:B------:R-:W2:Y:S02]  /*10850*/  LDL.LU R126, [R1+0x40] ;  /* 0x00004000017e7983 */ /* 0x000ea40000300800 */
[--C-:B--2---:R-:W-:Y:S02]  /*10860*/  FFMA.FTZ R31, R126, c[0x0][0x23c], -R2.reuse ;  /* 0x00008f007e1f7a23 */ /* 0x104fe40000010802 */
[----:B------:R-:W2:Y:S02]  /*10870*/  LDL.LU R126, [R1+0x3c] ;  /* 0x00003c00017e7983 */ /* 0x000ea40000300800 */
[--C-:B--2---:R-:W-:Y:S02]  /*10880*/  FFMA.FTZ R28, R126, c[0x0][0x23c], -R2.reuse ;  /* 0x00008f007e1c7a23 */ /* 0x104fe40000010802 */
[----:B------:R-:W2:Y:S02]  /*10890*/  LDL.LU R126, [R1+0x38] ;  /* 0x00003800017e7983 */ /* 0x000ea40000300800 */
[----:B--2---:R-:W-:-:S02]  /*108a0*/  FFMA.FTZ R15, R126, c[0x0][0x23c], -R2 ;  /* 0x00008f007e0f7a23 */ /* 0x004fc40000010802 */
[----:B------:R-:W-:Y:S01]  /*108b0*/  IMAD.MOV.U32 R126, RZ, RZ, R127 ;  /* 0x000000ffff7e7224 */ /* 0x000fe200078e007f */
[----:B------:R-:W-:Y:S01]  /*108c0*/  MOV R127, R222 ;  /* 0x000000de007f7202 */ /* 0x000fe20000000f00 */
[----:B------:R-:W-:Y:S02]  /*108d0*/  IMAD.MOV.U32 R222, RZ, RZ, R14 ;  /* 0x000000ffffde7224 */ /* 0x000fe400078e000e */
[----:B------:R-:W2:Y:S04]  /*108e0*/  LDL.LU R14, [R1+0x34] ;  /* 0x00003400010e7983 */ /* 0x000ea80000300800 */
[----:B------:R-:W2:Y:S02]  /*108f0*/  LDL.LU R125, [R1+0x2c] ;  /* 0x00002c00017d7983 */ /* 0x000ea40000300800 */
[----:B--2---:R-:W-:Y:S01]  /*10900*/  FFMA.FTZ R143, R125, c[0x0][0x23c], -R2 ;  /* 0x00008f007d8f7a23 */ /* 0x004fe20000010802 */
        /* <DEDUP_REMOVED lines=15> */
[----:B------:R-:W-:Y:S01]  /*10a00*/  MOV R144, R145 ;  /* 0x0000009100907202 */ /* 0x000fe20000000f00 */
[----:B------:R-:W-:Y:S02]  /*10a10*/  IMAD.MOV.U32 R145, RZ, RZ, R217 ;  /* 0x000000ffff917224 */ /* 0x000fe400078e00d9 */
[----:B------:R-:W2:Y:S01]  /*10a20*/  LDL.LU R217, [R1+0x134] ;  /* 0x0001340001d97983 */ /* 0x000ea20000300800 */
[----:B------:R-:W-:-:S03]  /*10a30*/  FFMA.FTZ R142, R125, c[0x0][0x23c], -R2 ;  /* 0x00008f007d8e7a23 */ /* 0x000fc60000010802 */
[----:B------:R-:W2:Y:S02]  /*10a40*/  LDL.LU R125, [R1+0x24] ;  /* 0x00002400017d7983 */ /* 0x000ea40000300800 */
[----:B--2---:R-:W-:Y:S01]  /*10a50*/  FFMA.FTZ R141, R125, c[0x0][0x23c], -R2 ;  /* 0x00008f007d8d7a23 */ /* 0x004fe20000010802 */
        /* <DEDUP_REMOVED lines=15> */
[----:B------:R-:W2:Y:S04]  /*10b50*/  LDL.LU R144, [R1+0x20] ;  /* 0x0000200001907983 */ /* 0x000ea80000300800 */
[----:B------:R-:W2:Y:S01]  /*10b60*/  LDL.LU R220, [R1+0x5c] ;  /* 0x00005c0001dc7983 */ /* 0x000ea20000300800 */
[----:B------:R2:W1:Y:S01]  /*10b70*/  MUFU.EX2 R5, R3 ;  /* 0x0000000300057308 */ /* 0x0004620000000800 */
[----:B------:R-:W-:-:S02]  /*10b80*/  MOV R51, R125 ;  /* 0x0000007d00337202 */ /* 0x000fc40000000f00 */
[----:B------:R-:W-:Y:S01]  /*10b90*/  MOV R55, R194 ;  /* 0x000000c200377202 */ /* 0x000fe20000000f00 */
[----:B------:R-:W-:Y:S01]  /*10ba0*/  IMAD.MOV.U32 R52, RZ, RZ, R188 ;  /* 0x000000ffff347224 */ /* 0x000fe200078e00bc */
[----:B------:R-:W-:Y:S02]  /*10bb0*/  MOV R53, R176 ;  /* 0x000000b000357202 */ /* 0x000fe40000000f00 */
[----:B------:R-:W-:Y:S01]  /*10bc0*/  MOV R54, R175 ;  /* 0x000000af00367202 */ /* 0x000fe20000000f00 */
[----:B------:R-:W-:Y:S01]  /*10bd0*/  IMAD.MOV.U32 R140, RZ, RZ, R127 ;  /* 0x000000ffff8c7224 */ /* 0x000fe200078e007f */
[----:B------:R-:W-:Y:S01]  /*10be0*/  MOV R127, R162 ;  /* 0x000000a2007f7202 */ /* 0x000fe20000000f00 */
[----:B------:R-:W-:Y:S02]  /*10bf0*/  IMAD.MOV.U32 R188, RZ, RZ, R145 ;  /* 0x000000ffffbc7224 */ /* 0x000fe400078e0091 */
[----:B------:R-:W-:Y:S01]  /*10c00*/  IMAD.MOV.U32 R48, RZ, RZ, R52 ;  /* 0x000000ffff307224 */ /* 0x000fe200078e0034 */
[----:B------:R-:W-:-:S02]  /*10c10*/  MOV R49, R53 ;  /* 0x0000003500317202 */ /* 0x000fc40000000f00 */
[----:B------:R-:W-:Y:S01]  /*10c20*/  MOV R50, R54 ;  /* 0x0000003600327202 */ /* 0x000fe20000000f00 */
[----:B------:R-:W-:Y:S01]  /*10c30*/  IMAD.MOV.U32 R54, RZ, RZ, R191 ;  /* 0x000000ffff367224 */ /* 0x000fe200078e00bf */
        /* <DEDUP_REMOVED lines=10> */
[----:B----4-:R-:W-:-:S02]  /*10ce0*/  FFMA.FTZ R160, R216, c[0x0][0x23c], -R2 ;  /* 0x00008f00d8a07a23 */ /* 0x010fc40000010802 */
        /* <DEDUP_REMOVED lines=8> */
[----:B------:R-:W-:Y:S02]  /*10d70*/  FFMA.FTZ R217, R67, c[0x0][0x23c], -R2 ;  /* 0x00008f0043d97a23 */ /* 0x000fe40000010802 */
[----:B------:R-:W-:-:S05]  /*10d80*/  IMAD.MOV.U32 R95, RZ, RZ, R4 ;  /* 0x000000ffff5f7224 */ /* 0x000fca00078e0004 */
[----:B------:R-:W-:Y:S01]  /*10d90*/  F2FP.PACK_AB R4, R95, R195 ;  /* 0x000000c35f04723e */ /* 0x000fe200000000ff */
[--C-:B------:R-:W-:Y:S02]  /*10da0*/  FFMA.FTZ R30, R49, c[0x0][0x23c], -R0.reuse ;  /* 0x00008f00311e7a23 */ /* 0x100fe40000010800 */
[----:B------:R-:W-:Y:S02]  /*10db0*/  IMAD.MOV.U32 R42, RZ, RZ, R55 ;  /* 0x000000ffff2a7224 */ /* 0x000fe400078e0037 */
[--C-:B--2---:R-:W-:Y:S01]  /*10dc0*/  FFMA.FTZ R3, R220, c[0x0][0x23c], -R0.reuse ;  /* 0x00008f00dc037a23 */ /* 0x104fe20000010800 */
[----:B------:R-:W-:Y:S02]  /*10dd0*/  MOV R220, R126 ;  /* 0x0000007e00dc7202 */ /* 0x000fe40000000f00 */
[----:B------:R-:W-:Y:S01]  /*10de0*/  MOV R126, R161 ;  /* 0x000000a1007e7202 */ /* 0x000fe20000000f00 */
[----:B------:R2:W-:Y:S02]  /*10df0*/  MUFU.EX2 R194, R3 ;  /* 0x0000000300c27308 */ /* 0x0005e40000000800 */
[----:B--2---:R-:W-:-:S02]  /*10e00*/  FFMA.FTZ R3, R51, c[0x0][0x23c], -R0 ;  /* 0x00008f0033037a23 */ /* 0x004fc40000010800 */
[----:B------:R-:W-:Y:S01]  /*10e10*/  IMAD.MOV.U32 R51, RZ, RZ, R126 ;  /* 0x000000ffff337224 */ /* 0x000fe200078e007e */
[----:B------:R-:W-:Y:S02]  /*10e20*/  MOV R126, R219 ;  /* 0x000000db007e7202 */ /* 0x000fe40000000f00 */
[----:B------:R-:W2:Y:S02]  /*10e30*/  LDL.LU R219, [R1+0x130] ;  /* 0x0001300001db7983 */ /* 0x000ea40000300800 */
[----:B------:R-:W-:Y:S02]  /*10e40*/  MOV R50, R51 ;  /* 0x0000003300327202 */ /* 0x000fe40000000f00 */
[----:B------:R-:W-:Y:S01]  /*10e50*/  MOV R51, R52 ;  /* 0x0000003400337202 */ /* 0x000fe20000000f00 */
[----:B------:R-:W-:Y:S01]  /*10e60*/  IMAD.MOV.U32 R52, RZ, RZ, R53 ;  /* 0x000000ffff347224 */ /* 0x000fe200078e0035 */
[----:B------:R-:W-:Y:S01]  /*10e70*/  MOV R53, R54 ;  /* 0x0000003600357202 */ /* 0x000fe20000000f00 */
[----:B------:R4:W1:Y:S01]  /*10e80*/  MUFU.EX2 R104, R3 ;  /* 0x0000000300687308 */ /* 0x0008620000000800 */
[----:B------:R-:W-:Y:S01]  /*10e90*/  MOV R54, R140 ;  /* 0x0000008c00367202 */ /* 0x000fe20000000f00 */
[----:B------:R-:W-:-:S02]  /*10ea0*/  IMAD.MOV.U32 R140, RZ, RZ, R220 ;  /* 0x000000ffff8c7224 */ /* 0x000fc400078e00dc */
[--C-:B------:R-:W-:Y:S02]  /*10eb0*/  FFMA.FTZ R144, R144, c[0x0][0x23c], -R2.reuse ;  /* 0x00008f0090907a23 */ /* 0x100fe40000010802 */
[--C-:B---3--:R-:W-:Y:S02]  /*10ec0*/  FFMA.FTZ R161, R133, c[0x0][0x23c], -R2.reuse ;  /* 0x00008f0085a17a23 */ /* 0x108fe40000010802 */
[----:B------:R-:W-:Y:S02]  /*10ed0*/  FFMA.FTZ R220, R66, c[0x0][0x23c], -R2 ;  /* 0x00008f0042dc7a23 */ /* 0x000fe40000010802 */
[--C-:B------:R-:W-:Y:S02]  /*10ee0*/  FFMA.FTZ R2, R48, c[0x0][0x23c], -R0.reuse ;  /* 0x00008f0030027a23 */ /* 0x100fe40000010800 */
[----:B----4-:R-:W-:-:S04]  /*10ef0*/  FFMA.FTZ R3, R47, c[0x0][0x23c], -R0 ;  /* 0x00008f002f037a23 */ /* 0x010fc80000010800 */
[----:B------:R-:W-:Y:S08]  /*10f00*/  MUFU.EX2 R105, R3 ;  /* 0x0000000300697308 */ /* 0x000ff00000000800 */
[----:B------:R-:W3:Y:S01]  /*10f10*/  MUFU.EX2 R3, R2 ;  /* 0x0000000200037308 */ /* 0x000ee20000000800 */
[----:B-1----:R-:W-:Y:S02]  /*10f20*/  MOV R133, R5 ;  /* 0x0000000500857202 */ /* 0x002fe40000000f00 */
[----:B------:R-:W-:-:S02]  /*10f30*/  F2FP.PACK_AB R5, R104, R194 ;  /* 0x000000c26805723e */ /* 0x000fc400000000ff */
[----:B------:R-:W-:Y:S02]  /*10f40*/  F2FP.PACK_AB R6, R133, R157 ;  /* 0x0000009d8506723e */ /* 0x000fe400000000ff */
[----:B---3--:R-:W-:-:S07]  /*10f50*/  F2FP.PACK_AB R7, R3, R105 ;  /* 0x000000690307723e */ /* 0x008fce00000000ff */
[C---:B------:R-:W-:Y:S01]  /*10f60*/  HMMA.16816.F32 R44, R4.reuse, R8, R168 ;  /* 0x00000008042c723c */ /* 0x040fe200000018a8 */
[----:B------:R-:W3:Y:S01]  /*10f70*/  LDL.LU R171, [R1+0x8c] ;  /* 0x00008c0001ab7983 */ /* 0x000ee20000300800 */
[--C-:B------:R-:W-:Y:S01]  /*10f80*/  FFMA.FTZ R29, R50, c[0x0][0x23c], -R0.reuse ;  /* 0x00008f00321d7a23 */ /* 0x100fe20000010800 */
[----:B------:R-:W-:Y:S01]  /*10f90*/  MOV R35, R53 ;  /* 0x0000003500237202 */ /* 0x000fe20000000f00 */
[--C-:B------:R-:W-:Y:S01]  /*10fa0*/  FFMA.FTZ R56, R51, c[0x0][0x23c], -R0.reuse ;  /* 0x00008f0033387a23 */ /* 0x100fe20000010800 */
[----:B------:R-:W-:Y:S01]  /*10fb0*/  MOV R43, R54 ;  /* 0x00000036002b7202 */ /* 0x000fe20000000f00 */
[----:B------:R-:W-:Y:S02]  /*10fc0*/  FFMA.FTZ R57, R52, c[0x0][0x23c], -R0 ;  /* 0x00008f0034397a23 */ /* 0x000fe40000010800 */
[C---:B------:R-:W-:Y:S07]  /*10fd0*/  HMMA.16816.F32 R52, R4.reuse, R16, R84 ;  /* 0x000000100434723c */ /* 0x040fee0000001854 */
[----:B------:R-:W-:Y:S01]  /*10fe0*/  IMAD.MOV.U32 R85, RZ, RZ, R3 ;  /* 0x000000ffff557224 */ /* 0x000fe200078e0003 */
[----:B------:R-:W-:Y:S01]  /*10ff0*/  HMMA.16816.F32 R48, R4, R18, R164 ;  /* 0x000000120430723c */ /* 0x000fe200000018a4 */
[----:B------:R-:W-:Y:S01]  /*11000*/  MOV R3, R109 ;  /* 0x0000006d00037202 */ /* 0x000fe20000000f00 */
[----:B------:R-:W-:Y:S01]  /*11010*/  IMAD.MOV.U32 R123, RZ, RZ, R177 ;  /* 0x000000ffff7b7224 */ /* 0x000fe200078e00b1 */
[----:B------:R-:W-:Y:S01]  /*11020*/  MOV R249, R173 ;  /* 0x000000ad00f97202 */ /* 0x000fe20000000f00 */
[----:B------:R-:W-:Y:S01]  /*11030*/  IMAD.MOV.U32 R32, RZ, RZ, R174 ;  /* 0x000000ffff207224 */ /* 0x000fe200078e00ae */
[----:B------:R-:W-:-:S02]  /*11040*/  MOV R33, R172 ;  /* 0x000000ac00217202 */ /* 0x000fc40000000f00 */
[----:B------:R-:W-:Y:S01]  /*11050*/  MOV R34, R163 ;  /* 0x000000a300227202 */ /* 0x000fe20000000f00 */
[--C-:B------:R-:W-:Y:S01]  /*11060*/  FFMA.FTZ R145, R145, c[0x0][0x23c], -R0.reuse ;  /* 0x00008f0091917a23 */ /* 0x100fe20000010800 */
[----:B------:R-:W-:Y:S01]  /*11070*/  MOV R165, R108 ;  /* 0x0000006c00a57202 */ /* 0x000fe20000000f00 */
[----:B------:R-:W-:Y:S01]  /*11080*/  FFMA.FTZ R152, R152, c[0x0][0x23c], -R0 ;  /* 0x00008f0098987a23 */ /* 0x000fe20000010800 */
[----:B------:R-:W4:Y:S01]  /*11090*/  LDL.LU R108, [R1+0x88] ;  /* 0x00008800016c7983 */ /* 0x000f220000300800 */
[----:B------:R-:W-:-:S03]  /*110a0*/  MOV R164, R110 ;  /* 0x0000006e00a47202 */ /* 0x000fc60000000f00 */
[----:B------:R-:W3:Y:S04]  /*110b0*/  LDL.LU R109, [R1+0x80] ;  /* 0x00008000016d7983 */ /* 0x000ee80000300800 */
[----:B------:R-:W3:Y:S01]  /*110c0*/  LDL.LU R110, [R1+0x7c] ;  /* 0x00007c00016e7983 */ /* 0x000ee20000300800 */
[----:B------:R-:W-:Y:S01]  /*110d0*/  MOV R41, R190 ;  /* 0x000000be00297202 */ /* 0x000fe20000000f00 */
[--C-:B------:R-:W-:Y:S01]  /*110e0*/  FFMA.FTZ R172, R218, c[0x0][0x23c], -R0.reuse ;  /* 0x00008f00daac7a23 */ /* 0x100fe20000010800 */
[----:B------:R-:W-:Y:S01]  /*110f0*/  MOV R40, R189 ;  /* 0x000000bd00287202 */ /* 0x000fe20000000f00 */
[--C-:B------:R-:W-:Y:S01]  /*11100*/  FFMA.FTZ R173, R215, c[0x0][0x23c], -R0.reuse ;  /* 0x00008f00d7ad7a23 */ /* 0x100fe20000010800 */
[----:B------:R-:W-:Y:S01]  /*11110*/  MOV R132, R179 ;  /* 0x000000b300847202 */ /* 0x000fe20000000f00 */
[----:B------:R-:W-:-:S02]  /*11120*/  FFMA.FTZ R174, R214, c[0x0][0x23c], -R0 ;  /* 0x00008f00d6ae7a23 */ /* 0x000fc40000010800 */
[--C-:B------:R-:W-:Y:S02]  /*11130*/  FFMA.FTZ R153, R153, c[0x0][0x23c], -R0.reuse ;  /* 0x00008f0099997a23 */ /* 0x100fe40000010800 */
[--C-:B------:R-:W-:Y:S01]  /*11140*/  FFMA.FTZ R154, R154, c[0x0][0x23c], -R0.reuse ;  /* 0x00008f009a9a7a23 */ /* 0x100fe20000010800 */
[----:B------:R-:W-:Y:S01]  /*11150*/  HMMA.16816.F32 R64, R4, R22, R148 ;  /* 0x000000160440723c */ /* 0x000fe20000001894 */
[--C-:B------:R-:W-:Y:S01]  /*11160*/  FFMA.FTZ R177, R135, c[0x0][0x23c], -R0.reuse ;  /* 0x00008f0087b17a23 */ /* 0x100fe20000010800 */
[----:B------:R-:W-:Y:S01]  /*11170*/  LDSM.16.MT88.4 R16, [R228+0x9800] ;  /* 0x00980000e410783b */ /* 0x000fe20000004200 */
        /* <DEDUP_REMOVED lines=8> */
[----:B------:R-:W-:Y:S01]  /*11200*/  IMAD.MOV.U32 R125, RZ, RZ, R126 ;  /* 0x000000ffff7d7224 */ /* 0x000fe200078e007e */
[----:B------:R-:W-:Y:S02]  /*11210*/  MOV R126, R127 ;  /* 0x0000007f007e7202 */ /* 0x000fe40000000f00 */
[----:B------:R-:W-:Y:S01]  /*11220*/  MOV R127, R115 ;  /* 0x00000073007f7202 */ /* 0x000fe20000000f00 */
[----:B------:R-:W-:-:S02]  /*11230*/  IMAD.MOV.U32 R115, RZ, RZ, R234 ;  /* 0x000000ffff737224 */ /* 0x000fc400078e00ea */
[----:B------:R-:W-:Y:S01]  /*11240*/  IMAD.MOV.U32 R122, RZ, RZ, R40 ;  /* 0x000000ffff7a7224 */ /* 0x000fe200078e0028 */
[----:B------:R-:W-:Y:S01]  /*11250*/  MOV R119, R34 ;  /* 0x0000002200777202 */ /* 0x000fe20000000f00 */
[----:B------:R-:W-:Y:S01]  /*11260*/  HMMA.16816.F32 R36, R4, R10, R180 ;  /* 0x0000000a0424723c */ /* 0x000fe200000018b4 */
[----:B------:R-:W-:-:S07]  /*11270*/  MOV R86, R105 ;  /* 0x0000006900567202 */ /* 0x000fce0000000f00 */
[----:B------:R-:W-:Y:S01]  /*11280*/  HMMA.16816.F32 R68, R4, R20, R68 ;  /* 0x000000140444723c */ /* 0x000fe20000001844 */
[----:B------:R-:W-:Y:S01]  /*11290*/  LDSM.16.MT88.4 R20, [R225+0x9800] ;  /* 0x00980000e114783b */ /* 0x000fe20000004200 */
[----:B------:R-:W1:Y:S01]  /*112a0*/  MUFU.EX2 R166, R31 ;  /* 0x0000001f00a67308 */ /* 0x000e620000000800 */
[----:B------:R-:W-:Y:S01]  /*112b0*/  MOV R169, R127 ;  /* 0x0000007f00a97202 */ /* 0x000fe20000000f00 */
[----:B------:R-:W-:Y:S01]  /*112c0*/  IMAD.MOV.U32 R170, RZ, RZ, R115 ;  /* 0x000000ffffaa7224 */ /* 0x000fe200078e0073 */
[----:B------:R-:W-:Y:S01]  /*112d0*/  MOV R84, R249 ;  /* 0x000000f900547202 */ /* 0x000fe20000000f00 */
[----:B------:R-:W-:Y:S01]  /*112e0*/  IMAD.MOV.U32 R182, RZ, RZ, R165 ;  /* 0x000000ffffb67224 */ /* 0x000fe200078e00a5 */
[----:B------:R-:W-:Y:S01]  /*112f0*/  MOV R150, R122 ;  /* 0x0000007a00967202 */ /* 0x000fe20000000f00 */
[--C-:B------:R-:W-:Y:S02]  /*11300*/  FFMA.FTZ R165, R206, c[0x0][0x23c], -R13.reuse ;  /* 0x00008f00cea57a23 */ /* 0x100fe4000001080d */
[----:B------:R-:W-:Y:S01]  /*11310*/  IMAD.MOV.U32 R167, RZ, RZ, R124 ;  /* 0x000000ffffa77224 */ /* 0x000fe200078e007c */
[----:B------:R1:W-:Y:S02]  /*11320*/  MUFU.EX2 R180, R28 ;  /* 0x0000001c00b47308 */ /* 0x0003e40000000800 */
[----:B-1----:R-:W-:Y:S01]  /*11330*/  MOV R206, R166 ;  /* 0x000000a600ce7202 */ /* 0x002fe20000000f00 */
[----:B------:R-:W-:Y:S01]  /*11340*/  FFMA.FTZ R166, R205, c[0x0][0x23c], -R13 ;  /* 0x00008f00cda67a23 */ /* 0x000fe2000001080d */
[----:B------:R-:W-:-:S02]  /*11350*/  MOV R87, R133 ;  /* 0x0000008500577202 */ /* 0x000fc40000000f00 */
[----:B------:R-:W-:Y:S02]  /*11360*/  MOV R181, R167 ;  /* 0x000000a700b57202 */ /* 0x000fe40000000f00 */
[----:B------:R-:W-:Y:S02]  /*11370*/  MOV R249, R125 ;  /* 0x0000007d00f97202 */ /* 0x000fe40000000f00 */
[----:B------:R-:W-:Y:S02]  /*11380*/  MOV R167, R87 ;  /* 0x0000005700a77202 */ /* 0x000fe40000000f00 */
[----:B------:R-:W-:Y:S01]  /*11390*/  MOV R183, R126 ;  /* 0x0000007e00b77202 */ /* 0x000fe20000000f00 */
[----:B------:R-:W-:Y:S02]  /*113a0*/  IMAD.MOV.U32 R87, RZ, RZ, R147 ;  /* 0x000000ffff577224 */ /* 0x000fe400078e0093 */
[--C-:B------:R-:W-:Y:S02]  /*113b0*/  FFMA.FTZ R3, R3, c[0x0][0x23c], -R13.reuse ;  /* 0x00008f0003037a23 */ /* 0x100fe4000001080d */
[--C-:B------:R-:W-:Y:S01]  /*113c0*/  FFMA.FTZ R28, R183, c[0x0][0x23c], -R13.reuse ;  /* 0x00008f00b71c7a23 */ /* 0x100fe2000001080d */
[----:B------:R-:W-:Y:S01]  /*113d0*/  MOV R183, R164 ;  /* 0x000000a400b77202 */ /* 0x000fe20000000f00 */
[----:B------:R-:W-:-:S02]  /*113e0*/  FFMA.FTZ R147, R246, c[0x0][0x23c], -R13 ;  /* 0x00008f00f6937a23 */ /* 0x000fc4000001080d */
[--C-:B------:R-:W-:Y:S02]  /*113f0*/  FFMA.FTZ R164, R207, c[0x0][0x23c], -R13.reuse ;  /* 0x00008f00cfa47a23 */ /* 0x100fe4000001080d */
[--C-:B--2---:R-:W-:Y:S02]  /*11400*/  FFMA.FTZ R163, R219, c[0x0][0x23c], -R0.reuse ;  /* 0x00008f00dba37a23 */ /* 0x104fe40000010800 */
[----:B------:R-:W-:Y:S02]  /*11410*/  FFMA.FTZ R219, R94, c[0x0][0x23c], -R0 ;  /* 0x00008f005edb7a23 */ /* 0x000fe40000010800 */
[----:B------:R-:W-:-:S04]  /*11420*/  FFMA.FTZ R0, R123, c[0x0][0x23c], -R13 ;  /* 0x00008f007b007a23 */ /* 0x000fc8000001080d */
[----:B------:R1:W2:Y:S02]  /*11430*/  MUFU.EX2 R2, R0 ;  /* 0x0000000000027308 */ /* 0x0002a40000000800 */
[----:B-1----:R-:W-:-:S06]  /*11440*/  FFMA.FTZ R0, R132, c[0x0][0x23c], -R13 ;  /* 0x00008f0084007a23 */ /* 0x002fcc000001080d */
[----:B------:R1:W1:Y:S02]  /*11450*/  MUFU.EX2 R8, R0 ;  /* 0x0000000000087308 */ /* 0x0002640000000800 */
[----:B-1----:R-:W-:-:S06]  /*11460*/  FFMA.FTZ R0, R32, c[0x0][0x23c], -R13 ;  /* 0x00008f0020007a23 */ /* 0x002fcc000001080d */
[----:B------:R1:W-:Y:S01]  /*11470*/  MUFU.EX2 R151, R0 ;  /* 0x0000000000977308 */ /* 0x0003e20000000800 */
[----:B------:R-:W-:Y:S01]  /*11480*/  MOV R123, R41 ;  /* 0x00000029007b7202 */ /* 0x000fe20000000f00 */
[----:B-1----:R-:W-:-:S06]  /*11490*/  FFMA.FTZ R0, R42, c[0x0][0x23c], -R13 ;  /* 0x00008f002a007a23 */ /* 0x002fcc000001080d */
[----:B------:R1:W-:Y:S01]  /*114a0*/  MUFU.EX2 R168, R0 ;  /* 0x0000000000a87308 */ /* 0x0003e20000000800 */
[----:B------:R-:W-:Y:S01]  /*114b0*/  MOV R132, R33 ;  /* 0x0000002100847202 */ /* 0x000fe20000000f00 */
[----:B-1----:R-:W-:-:S06]  /*114c0*/  FFMA.FTZ R0, R43, c[0x0][0x23c], -R12 ;  /* 0x00008f002b007a23 */ /* 0x002fcc000001080c */
[----:B------:R1:W-:Y:S01]  /*114d0*/  MUFU.EX2 R234, R0 ;  /* 0x0000000000ea7308 */ /* 0x0003e20000000800 */
[C---:B------:R-:W-:Y:S07]  /*114e0*/  HMMA.16816.F32 R40, R4.reuse, R24, R184 ;  /* 0x000000180428723c */ /* 0x040fee00000018b8 */
[----:B--2---:R-:W-:Y:S01]  /*114f0*/  MOV R186, R2 ;  /* 0x0000000200ba7202 */ /* 0x004fe20000000f00 */
[----:B-1----:R-:W-:Y:S02]  /*11500*/  FFMA.FTZ R0, R35, c[0x0][0x23c], -R12 ;  /* 0x00008f0023007a23 */ /* 0x002fe4000001080c */
[----:B------:R-:W-:Y:S01]  /*11510*/  HMMA.16816.F32 R32, R4, R26, R196 ;  /* 0x0000001a0420723c */ /* 0x000fe200000018c4 */
[----:B------:R-:W-:Y:S01]  /*11520*/  LDSM.16.MT88.4 R24, [R227+0x9800] ;  /* 0x00980000e318783b */ /* 0x000fe20000004200 */
[----:B------:R-:W1:Y:S05]  /*11530*/  MUFU.EX2 R2, R0 ;  /* 0x0000000000027308 */ /* 0x000e6a0000000800 */
[----:B------:R-:W-:-:S02]  /*11540*/  MOV R198, R8 ;  /* 0x0000000800c67202 */ /* 0x000fc40000000f00 */
[----:B------:R-:W2:Y:S01]  /*11550*/  LDSM.16.MT88.4 R8, [R226+0x9800] ;  /* 0x00980000e208783b */ /* 0x000ea20000004200 */
[----:B-1----:R-:W-:Y:S02]  /*11560*/  IMAD.MOV.U32 R199, RZ, RZ, R2 ;  /* 0x000000ffffc77224 */ /* 0x002fe400078e0002 */
[--C-:B------:R-:W-:Y:S02]  /*11570*/  FFMA.FTZ R0, R118, c[0x0][0x23c], -R12.reuse ;  /* 0x00008f0076007a23 */ /* 0x100fe4000001080c */
[----:B------:R-:W-:Y:S02]  /*11580*/  FFMA.FTZ R2, R119, c[0x0][0x23c], -R12 ;  /* 0x00008f0077027a23 */ /* 0x000fe4000001080c */
[----:B------:R-:W-:Y:S08]  /*11590*/  MUFU.EX2 R105, R0 ;  /* 0x0000000000697308 */ /* 0x000ff00000000800 */
[----:B------:R-:W1:Y:S08]  /*115a0*/  MUFU.EX2 R184, R2 ;  /* 0x0000000200b87308 */ /* 0x000e700000000800 */
[----:B------:R2:W2:Y:S01]  /*115b0*/  MUFU.EX2 R185, R14 ;  /* 0x0000000e00b97308 */ /* 0x0004a20000000800 */
[----:B------:R-:W-:Y:S01]  /*115c0*/  IMAD.MOV.U32 R148, RZ, RZ, R132 ;  /* 0x000000ffff947224 */ /* 0x000fe200078e0084 */
[----:B------:R-:W-:Y:S01]  /*115d0*/  F2FP.PACK_AB R4, R198, R186 ;  /* 0x000000bac604723e */ /* 0x000fe200000000ff */
[----:B---3--:R-:W-:Y:S01]  /*115e0*/  FFMA.FTZ R31, R171, c[0x0][0x23c], -R13 ;  /* 0x00008f00ab1f7a23 */ /* 0x008fe2000001080d */
[----:B------:R-:W-:-:S02]  /*115f0*/  F2FP.PACK_AB R5, R199, R234 ;  /* 0x000000eac705723e */ /* 0x000fc400000000ff */
[----:B------:R-:W-:Y:S02]  /*11600*/  F2FP.PACK_AB R6, R168, R151 ;  /* 0x00000097a806723e */ /* 0x000fe400000000ff */
[----:B------:R3:W-:Y:S01]  /*11610*/  MUFU.EX2 R196, R15 ;  /* 0x0000000f00c47308 */ /* 0x0007e20000000800 */
[----:B-1----:R-:W-:Y:S02]  /*11620*/  F2FP.PACK_AB R7, R184, R105 ;  /* 0x00000069b807723e */ /* 0x002fe400000000ff */
[----:B------:R-:W-:Y:S01]  /*11630*/  MOV R171, R86 ;  /* 0x0000005600ab7202 */ /* 0x000fe20000000f00 */
[----:B--2---:R-:W-:Y:S02]  /*11640*/  FFMA.FTZ R14, R170, c[0x0][0x23c], -R13 ;  /* 0x00008f00aa0e7a23 */ /* 0x004fe4000001080d */
[----:B------:R-:W-:Y:S01]  /*11650*/  IMAD.MOV.U32 R170, RZ, RZ, R85 ;  /* 0x000000ffffaa7224 */ /* 0x000fe200078e0055 */
[----:B------:R-:W-:Y:S01]  /*11660*/  MOV R86, R150 ;  /* 0x0000009600567202 */ /* 0x000fe20000000f00 */
[----:B---3--:R-:W-:Y:S01]  /*11670*/  FFMA.FTZ R15, R169, c[0x0][0x23c], -R13 ;  /* 0x00008f00a90f7a23 */ /* 0x008fe2000001080d */
[----:B------:R-:W-:Y:S01]  /*11680*/  MOV R169, R84 ;  /* 0x0000005400a97202 */ /* 0x000fe20000000f00 */
[----:B------:R-:W-:Y:S01]  /*11690*/  IMAD.MOV.U32 R84, RZ, RZ, R148 ;  /* 0x000000ffff547224 */ /* 0x000fe200078e0094 */
[----:B------:R-:W-:Y:S01]  /*116a0*/  MOV R205, R185 ;  /* 0x000000b900cd7202 */ /* 0x000fe20000000f00 */
[----:B------:R-:W1:Y:S01]  /*116b0*/  MUFU.EX2 R0, R30 ;  /* 0x0000001e00007308 */ /* 0x000e620000000800 */
[----:B------:R-:W-:-:S02]  /*116c0*/  MOV R185, R170 ;  /* 0x000000aa00b97202 */ /* 0x000fc40000000f00 */
[----:B------:R-:W-:Y:S02]  /*116d0*/  MOV R149, R123 ;  /* 0x0000007b00957202 */ /* 0x000fe40000000f00 */
[----:B------:R-:W-:Y:S01]  /*116e0*/  MOV R170, R84 ;  /* 0x0000005400aa7202 */ /* 0x000fe20000000f00 */
[----:B------:R-:W-:Y:S01]  /*116f0*/  HMMA.16816.F32 R120, R4, R8, R80 ;  /* 0x000000080478723c */ /* 0x000fe20000001850 */
[----:B------:R-:W-:Y:S01]  /*11700*/  MOV R84, R86 ;  /* 0x0000005600547202 */ /* 0x000fe20000000f00 */
[----:B------:R-:W2:Y:S01]  /*11710*/  MUFU.EX2 R197, R29 ;  /* 0x0000001d00c57308 */ /* 0x000ea20000000800 */
[----:B------:R-:W-:-:S04]  /*11720*/  MOV R86, R252 ;  /* 0x000000fc00567202 */ /* 0x000fc80000000f00 */
[----:B------:R-:W-:-:S03]  /*11730*/  MOV R83, R251 ;  /* 0x000000fb00537202 */ /* 0x000fc60000000f00 */
[----:B------:R-:W-:Y:S08]  /*11740*/  MUFU.EX2 R252, R56 ;  /* 0x0000003800fc7308 */ /* 0x000ff00000000800 */
[----:B------:R-:W3:Y:S01]  /*11750*/  MUFU.EX2 R251, R57 ;  /* 0x0000003900fb7308 */ /* 0x000ee20000000800 */
[----:B------:R-:W-:Y:S01]  /*11760*/  MOV R85, R149 ;  /* 0x0000009500557202 */ /* 0x000fe20000000f00 */
[----:B------:R-:W-:Y:S01]  /*11770*/  IMAD.MOV.U32 R94, RZ, RZ, R112 ;  /* 0x000000ffff5e7224 */ /* 0x000fe200078e0070 */
[----:B------:R-:W-:Y:S01]  /*11780*/  HMMA.16816.F32 R96, R4, R20, R96 ;  /* 0x000000140460723c */ /* 0x000fe20000001860 */
[----:B------:R-:W-:Y:S01]  /*11790*/  IMAD.MOV.U32 R187, RZ, RZ, R169 ;  /* 0x000000ffffbb7224 */ /* 0x000fe200078e00a9 */
[----:B------:R-:W-:Y:S01]  /*117a0*/  MOV R169, R167 ;  /* 0x000000a700a97202 */ /* 0x000fe20000000f00 */
[----:B------:R-:W-:Y:S01]  /*117b0*/  FFMA.FTZ R167, R204, c[0x0][0x23c], -R13 ;  /* 0x00008f00cca77a23 */ /* 0x000fe2000001080d */
[----:B-1----:R-:W-:-:S04]  /*117c0*/  MOV R204, R0 ;  /* 0x0000000000cc7202 */ /* 0x002fc80000000f00 */
[C---:B------:R-:W-:Y:S08]  /*117d0*/  HMMA.16816.F32 R100, R4.reuse, R22, R100 ;  /* 0x000000160464723c */ /* 0x040ff00000001864 */
[C---:B------:R-:W-:Y:S08]  /*117e0*/  HMMA.16816.F32 R128, R4.reuse, R16, R128 ;  /* 0x000000100480723c */ /* 0x040ff00000001880 */
[C---:B------:R-:W-:Y:S07]  /*117f0*/  HMMA.16816.F32 R124, R4.reuse, R18, R88 ;  /* 0x00000012047c723c */ /* 0x040fee0000001858 */
[----:B------:R-:W-:Y:S01]  /*11800*/  MOV R91, R168 ;  /* 0x000000a8005b7202 */ /* 0x000fe20000000f00 */
[----:B------:R-:W-:Y:S01]  /*11810*/  HMMA.16816.F32 R116, R4, R10, R76 ;  /* 0x0000000a0474723c */ /* 0x000fe2000000184c */
[----:B------:R-:W-:-:S02]  /*11820*/  IMAD.MOV.U32 R168, RZ, RZ, R171 ;  /* 0x000000ffffa87224 */ /* 0x000fc400078e00ab */
[----:B------:R-:W-:-:S05]  /*11830*/  IMAD.MOV.U32 R171, RZ, RZ, R85 ;  /* 0x000000ffffab7224 */ /* 0x000fca00078e0055 */
[----:B------:R-:W-:Y:S01]  /*11840*/  HMMA.16816.F32 R132, R4, R24, R72 ;  /* 0x000000180484723c */ /* 0x000fe20000001848 */
[----:B------:R-:W-:-:S07]  /*11850*/  MOV R88, R157 ;  /* 0x0000009d00587202 */ /* 0x000fce0000000f00 */
[----:B------:R-:W-:Y:S01]  /*11860*/  HMMA.16816.F32 R112, R4, R26, R60 ;  /* 0x0000001a0470723c */ /* 0x000fe2000000183c */
[----:B------:R-:W-:-:S06]  /*11870*/  IMAD.MOV.U32 R89, RZ, RZ, R105 ;  /* 0x000000ffff597224 */ /* 0x000fcc00078e0069 */
[----:B------:R-:W-:Y:S02]  /*11880*/  FADD.FTZ R5, R249, R93 ;  /* 0x0000005df9057221 */ /* 0x000fe40000010000 */
[----:B------:R-:W-:Y:S01]  /*11890*/  FADD.FTZ R4, R238, R92 ;  /* 0x0000005cee047221 */ /* 0x000fe20000010000 */
[----:B------:R-:W-:Y:S01]  /*118a0*/  F2FP.PACK_AB R6, R205, R196 ;  /* 0x000000c4cd06723e */ /* 0x000fe200000000ff */
[----:B------:R-:W-:Y:S01]  /*118b0*/  FADD.FTZ R139, R139, R5 ;  /* 0x000000058b8b7221 */ /* 0x000fe20000010000 */
[----:B--2---:R-:W-:Y:S01]  /*118c0*/  F2FP.PACK_AB R5, R197, R204 ;  /* 0x000000ccc505723e */ /* 0x004fe200000000ff */
[----:B------:R-:W-:Y:S01]  /*118d0*/  FADD.FTZ R140, R140, R4 ;  /* 0x000000048c8c7221 */ /* 0x000fe20000010000 */
[----:B------:R-:W-:Y:S02]  /*118e0*/  F2FP.PACK_AB R4, R180, R206 ;  /* 0x000000ceb404723e */ /* 0x000fe400000000ff */
[----:B---3--:R-:W-:Y:S01]  /*118f0*/  F2FP.PACK_AB R7, R251, R252 ;  /* 0x000000fcfb07723e */ /* 0x008fe200000000ff */
[----:B------:R-:W-:Y:S01]  /*11900*/  IMAD.MOV.U32 R77, RZ, RZ, R169 ;  /* 0x000000ffff4d7224 */ /* 0x000fe200078e00a9 */
[----:B------:R-:W-:-:S02]  /*11910*/  MOV R90, R168 ;  /* 0x000000a8005a7202 */ /* 0x000fc40000000f00 */
[----:B------:R-:W-:Y:S02]  /*11920*/  MOV R78, R170 ;  /* 0x000000aa004e7202 */ /* 0x000fe40000000f00 */
        /* <DEDUP_REMOVED lines=17> */
[--C-:B----4-:R-:W-:Y:S01]  /*11a40*/  FFMA.FTZ R108, R108, c[0x0][0x23c], -R13.reuse ;  /* 0x00008f006c6c7a23 */ /* 0x110fe2000001080d */
[C---:B------:R-:W-:Y:S01]  /*11a50*/  HMMA.16816.F32 R88, R4.reuse, R16, R52 ;  /* 0x000000100458723c */ /* 0x040fe20000001834 */
[--C-:B------:R-:W-:Y:S01]  /*11a60*/  FFMA.FTZ R109, R109, c[0x0][0x23c], -R13.reuse ;  /* 0x00008f006d6d7a23 */ /* 0x100fe2000001080d */
[----:B------:R-:W-:Y:S01]  /*11a70*/  MOV R60, R184 ;  /* 0x000000b8003c7202 */ /* 0x000fe20000000f00 */
[----:B------:R-:W-:Y:S01]  /*11a80*/  FFMA.FTZ R110, R110, c[0x0][0x23c], -R13 ;  /* 0x00008f006e6e7a23 */ /* 0x000fe2000001080d */
[----:B------:R-:W-:Y:S01]  /*11a90*/  MOV R13, R82 ;  /* 0x00000052000d7202 */ /* 0x000fe20000000f00 */
[--C-:B------:R-:W-:Y:S01]  /*11aa0*/  FFMA.FTZ R2, R137, c[0x0][0x23c], -R12.reuse ;  /* 0x00008f0089027a23 */ /* 0x100fe2000001080c */
[----:B------:R-:W-:Y:S01]  /*11ab0*/  MOV R63, R183 ;  /* 0x000000b7003f7202 */ /* 0x000fe20000000f00 */
[--C-:B------:R-:W-:Y:S01]  /*11ac0*/  FFMA.FTZ R158, R247, c[0x0][0x23c], -R12.reuse ;  /* 0x00008f00f79e7a23 */ /* 0x100fe2000001080c */
[----:B------:R-:W-:Y:S01]  /*11ad0*/  HMMA.16816.F32 R76, R4, R18, R48 ;  /* 0x00000012044c723c */ /* 0x000fe20000001830 */
[----:B------:R-:W-:Y:S01]  /*11ae0*/  IMAD.MOV.U32 R61, RZ, RZ, R181 ;  /* 0x000000ffff3d7224 */ /* 0x000fe200078e00b5 */
[----:B------:R-:W1:Y:S01]  /*11af0*/  LDSM.16.MT88.4 R16, [R225+0xa000] ;  /* 0x00a00000e110783b */ /* 0x000e620000004200 */
        /* <DEDUP_REMOVED lines=8> */
[----:B------:R-:W-:Y:S01]  /*11b80*/  IMAD.MOV.U32 R85, RZ, RZ, R136 ;  /* 0x000000ffff557224 */ /* 0x000fe200078e0088 */
[----:B------:R-:W-:Y:S01]  /*11b90*/  MOV R213, R246 ;  /* 0x000000f600d57202 */ /* 0x000fe20000000f00 */
[--C-:B------:R-:W-:Y:S01]  /*11ba0*/  FFMA.FTZ R0, R138, c[0x0][0x23c], -R12.reuse ;  /* 0x00008f008a007a23 */ /* 0x100fe2000001080c */
[----:B------:R3:W-:Y:S01]  /*11bb0*/  MUFU.EX2 R246, R2 ;  /* 0x0000000200f67308 */ /* 0x0007e20000000800 */
[----:B------:R-:W-:-:S02]  /*11bc0*/  FFMA.FTZ R29, R111, c[0x0][0x23c], -R12 ;  /* 0x00008f006f1d7a23 */ /* 0x000fc4000001080c */
[--C-:B------:R-:W-:Y:S02]  /*11bd0*/  FFMA.FTZ R151, R250, c[0x0][0x23c], -R12.reuse ;  /* 0x00008f00fa977a23 */ /* 0x100fe4000001080c */
[--C-:B------:R-:W-:Y:S01]  /*11be0*/  FFMA.FTZ R157, R248, c[0x0][0x23c], -R12.reuse ;  /* 0x00008f00f89d7a23 */ /* 0x100fe2000001080c */
[----:B--2---:R-:W-:Y:S02]  /*11bf0*/  MOV R3, R83 ;  /* 0x0000005300037202 */ /* 0x004fe40000000f00 */
[----:B------:R-:W-:Y:S01]  /*11c00*/  HMMA.16816.F32 R80, R4, R8, R44 ;  /* 0x000000080450723c */ /* 0x000fe2000000182c */
[--C-:B------:R-:W-:Y:S01]  /*11c10*/  FFMA.FTZ R30, R243, c[0x0][0x23c], -R12.reuse ;  /* 0x00008f00f31e7a23 */ /* 0x100fe2000001080c */
[----:B------:R-:W-:Y:S01]  /*11c20*/  MUFU.EX2 R250, R15 ;  /* 0x0000000f00fa7308 */ /* 0x000fe20000000800 */
[--C-:B------:R-:W-:Y:S02]  /*11c30*/  FFMA.FTZ R111, R242, c[0x0][0x23c], -R12.reuse ;  /* 0x00008f00f26f7a23 */ /* 0x100fe4000001080c */
[----:B------:R-:W-:Y:S01]  /*11c40*/  FFMA.FTZ R137, R240, c[0x0][0x23c], -R12 ;  /* 0x00008f00f0897a23 */ /* 0x000fe2000001080c */
[----:B---3--:R-:W-:Y:S01]  /*11c50*/  MOV R2, R61 ;  /* 0x0000003d00027202 */ /* 0x008fe20000000f00 */
[----:B------:R-:W-:Y:S01]  /*11c60*/  IMAD.MOV.U32 R44, RZ, RZ, R212 ;  /* 0x000000ffff2c7224 */ /* 0x000fe200078e00d4 */
[----:B------:R-:W-:Y:S01]  /*11c70*/  MOV R45, R207 ;  /* 0x000000cf002d7202 */ /* 0x000fe20000000f00 */
        /* <DEDUP_REMOVED lines=8> */
[----:B------:R-:W-:-:S02]  /*11d00*/  FFMA.FTZ R170, R209, c[0x0][0x23c], -R12 ;  /* 0x00008f00d1aa7a23 */ /* 0x000fc4000001080c */
[----:B------:R-:W-:Y:S02]  /*11d10*/  FFMA.FTZ R171, R208, c[0x0][0x23c], -R12 ;  /* 0x00008f00d0ab7a23 */ /* 0x000fe4000001080c */
[----:B------:R-:W-:Y:S01]  /*11d20*/  IMAD.MOV.U32 R57, RZ, RZ, R60 ;  /* 0x000000ffff397224 */ /* 0x000fe200078e003c */
[----:B------:R-:W-:Y:S01]  /*11d30*/  MOV R60, R184 ;  /* 0x000000b8003c7202 */ /* 0x000fe20000000f00 */
[----:B------:R-:W-:Y:S01]  /*11d40*/  IMAD.MOV.U32 R212, RZ, RZ, R63 ;  /* 0x000000ffffd47224 */ /* 0x000fe200078e003f */
[----:B------:R-:W-:Y:S01]  /*11d50*/  MOV R63, R187 ;  /* 0x000000bb003f7202 */ /* 0x000fe20000000f00 */
[----:B------:R-:W-:Y:S01]  /*11d60*/  IMAD.MOV.U32 R62, RZ, RZ, R186 ;  /* 0x000000ffff3e7224 */ /* 0x000fe200078e00ba */
[----:B--2---:R-:W2:Y:S01]  /*11d70*/  LDSM.16.MT88.4 R12, [R228+0xa000] ;  /* 0x00a00000e40c783b */ /* 0x004ea20000004200 */
        /* <DEDUP_REMOVED lines=10> */
[----:B------:R3:W4:Y:S01]  /*11e20*/  MUFU.EX2 R249, R28 ;  /* 0x0000001c00f97308 */ /* 0x0007220000000800 */
[----:B------:R-:W-:Y:S01]  /*11e30*/  IMAD.MOV.U32 R47, RZ, RZ, R56 ;  /* 0x000000ffff2f7224 */ /* 0x000fe200078e0038 */
[----:B------:R1:W5:Y:S04]  /*11e40*/  LDL.LU R243, [R1+0x12c] ;  /* 0x00012c0001f37983 */ /* 0x0003680000300800 */
[C---:B------:R-:W-:Y:S01]  /*11e50*/  HMMA.16816.F32 R92, R4.reuse, R22, R64 ;  /* 0x00000016045c723c */ /* 0x040fe20000001840 */
[----:B------:R-:W1:Y:S07]  /*11e60*/  LDSM.16.MT88.4 R20, [R226+0xa000] ;  /* 0x00a00000e214783b */ /* 0x000e6e0000004200 */
[C---:B------:R-:W-:Y:S01]  /*11e70*/  HMMA.16816.F32 R84, R4.reuse, R10, R36 ;  /* 0x0000000a0454723c */ /* 0x040fe20000001824 */
[----:B------:R-:W1:Y:S01]  /*11e80*/  LDSM.16.MT88.4 R8, [R227+0xa000] ;  /* 0x00a00000e308783b */ /* 0x000e620000004200 */
[----:B------:R2:W-:Y:S01]  /*11e90*/  MUFU.EX2 R211, R143 ;  /* 0x0000008f00d37308 */ /* 0x0005e20000000800 */
[----:B------:R-:W-:Y:S01]  /*11ea0*/  MOV R56, R245 ;  /* 0x000000f500387202 */ /* 0x000fe20000000f00 */
[----:B---3--:R-:W-:Y:S01]  /*11eb0*/  IMAD.MOV.U32 R28, RZ, RZ, R223 ;  /* 0x000000ffff1c7224 */ /* 0x008fe200078e00df */
[----:B------:R3:W5:Y:S02]  /*11ec0*/  LDL.LU R242, [R1+0x128] ;  /* 0x0001280001f27983 */ /* 0x0007640000300800 */
[----:B------:R-:W-:Y:S01]  /*11ed0*/  IMAD.MOV.U32 R39, RZ, RZ, R72 ;  /* 0x000000ffff277224 */ /* 0x000fe200078e0048 */
[----:B------:R-:W-:Y:S01]  /*11ee0*/  MOV R38, R73 ;  /* 0x0000004900267202 */ /* 0x000fe20000000f00 */
[----:B------:R-:W-:Y:S01]  /*11ef0*/  IMAD.MOV.U32 R36, RZ, RZ, R75 ;  /* 0x000000ffff247224 */ /* 0x000fe200078e004b */
[----:B------:R-:W-:Y:S01]  /*11f00*/  MOV R37, R74 ;  /* 0x0000004a00257202 */ /* 0x000fe20000000f00 */
[----:B------:R-:W1:Y:S01]  /*11f10*/  MUFU.EX2 R245, R0 ;  /* 0x0000000000f57308 */ /* 0x000e620000000800 */
[C---:B------:R-:W-:Y:S01]  /*11f20*/  HMMA.16816.F32 R72, R4.reuse, R24, R40 ;  /* 0x000000180448723c */ /* 0x040fe20000001828 */
[----:B------:R3:W5:Y:S04]  /*11f30*/  LDL.LU R241, [R1+0x124] ;  /* 0x0001240001f17983 */ /* 0x0007680000300800 */
[----:B------:R3:W5:Y:S01]  /*11f40*/  LDL.LU R240, [R1+0x120] ;  /* 0x0001200001f07983 */ /* 0x0007620000300800 */
[----:B--2---:R-:W-:Y:S01]  /*11f50*/  MOV R143, R222 ;  /* 0x000000de008f7202 */ /* 0x004fe20000000f00 */
[----:B------:R2:W-:Y:S01]  /*11f60*/  MUFU.EX2 R223, R30 ;  /* 0x0000001e00df7308 */ /* 0x0005e20000000800 */
[----:B------:R-:W-:Y:S01]  /*11f70*/  MOV R25, R244 ;  /* 0x000000f400197202 */ /* 0x000fe20000000f00 */
[----:B------:R-:W-:Y:S06]  /*11f80*/  HMMA.16816.F32 R40, R4, R26, R32 ;  /* 0x0000001a0428723c */ /* 0x000fec0000001820 */
[----:B------:R-:W-:Y:S01]  /*11f90*/  MUFU.EX2 R210, R145 ;  /* 0x0000009100d27308 */ /* 0x000fe20000000800 */
[----:B------:R-:W-:Y:S01]  /*11fa0*/  IMAD.MOV.U32 R26, RZ, RZ, R207 ;  /* 0x000000ffff1a7224 */ /* 0x000fe200078e00cf */
[----:B------:R-:W-:-:S06]  /*11fb0*/  MOV R27, R205 ;  /* 0x000000cd001b7202 */ /* 0x000fcc0000000f00 */
[----:B------:R-:W-:Y:S01]  /*11fc0*/  MUFU.EX2 R209, R152 ;  /* 0x0000009800d17308 */ /* 0x000fe20000000800 */
[----:B--2---:R-:W-:-:S07]  /*11fd0*/  MOV R30, R221 ;  /* 0x000000dd001e7202 */ /* 0x004fce0000000f00 */
[----:B------:R-:W-:Y:S01]  /*11fe0*/  MUFU.EX2 R208, R153 ;  /* 0x0000009900d07308 */ /* 0x000fe20000000800 */
[----:B------:R-:W-:Y:S01]  /*11ff0*/  MOV R33, R212 ;  /* 0x000000d400217202 */ /* 0x000fe20000000f00 */
[----:B------:R-:W-:Y:S01]  /*12000*/  IMAD.MOV.U32 R34, RZ, RZ, R57 ;  /* 0x000000ffff227224 */ /* 0x000fe200078e0039 */
[----:B------:R-:W-:Y:S01]  /*12010*/  MOV R32, R56 ;  /* 0x0000003800207202 */ /* 0x000fe20000000f00 */
[----:B------:R-:W-:Y:S01]  /*12020*/  IMAD.MOV.U32 R24, RZ, RZ, R61 ;  /* 0x000000ffff187224 */ /* 0x000fe200078e003d */
[----:B------:R-:W-:Y:S01]  /*12030*/  MOV R0, R63 ;  /* 0x0000003f00007202 */ /* 0x000fe20000000f00 */
[----:B------:R3:W5:Y:S02]  /*12040*/  LDL.LU R239, [R1+0x11c] ;  /* 0x00011c0001ef7983 */ /* 0x0007640000300800 */
[----:B------:R-:W2:Y:S01]  /*12050*/  MUFU.EX2 R244, R29 ;  /* 0x0000001d00f47308 */ /* 0x000ea20000000800 */
[----:B------:R-:W-:-:S07]  /*12060*/  MOV R35, R213 ;  /* 0x000000d500237202 */ /* 0x000fce0000000f00 */
[----:B------:R2:W2:Y:S08]  /*12070*/  MUFU.EX2 R212, R142 ;  /* 0x0000008e00d47308 */ /* 0x0004b00000000800 */
[----:B------:R3:W-:Y:S01]  /*12080*/  MUFU.EX2 R222, R141 ;  /* 0x0000008d00de7308 */ /* 0x0007e20000000800 */
[----:B----4-:R-:W-:Y:S02]  /*12090*/  F2FP.PACK_AB R4, R250, R249 ;  /* 0x000000f9fa04723e */ /* 0x010fe400000000ff */
[----:B-1----:R-:W-:-:S02]  /*120a0*/  F2FP.PACK_AB R5, R245, R246 ;  /* 0x000000f6f505723e */ /* 0x002fc400000000ff */
[----:B------:R-:W-:-:S03]  /*120b0*/  F2FP.PACK_AB R6, R247, R248 ;  /* 0x000000f8f706723e */ /* 0x000fc600000000ff */
[----:B------:R1:W4:Y:S01]  /*120c0*/  MUFU.EX2 R221, R144 ;  /* 0x0000009000dd7308 */ /* 0x0003220000000800 */
[----:B--2---:R-:W-:Y:S01]  /*120d0*/  IMAD.MOV.U32 R142, RZ, RZ, R143 ;  /* 0x000000ffff8e7224 */ /* 0x004fe200078e008f */
[----:B------:R-:W-:-:S06]  /*120e0*/  MOV R143, R30 ;  /* 0x0000001e008f7202 */ /* 0x000fcc0000000f00 */
[----:B------:R-:W2:Y:S01]  /*120f0*/  MUFU.EX2 R207, R154 ;  /* 0x0000009a00cf7308 */ /* 0x000ea20000000800 */
[----:B------:R-:W-:Y:S01]  /*12100*/  MOV R30, R26 ;  /* 0x0000001a001e7202 */ /* 0x000fe20000000f00 */
[----:B------:R-:W-:Y:S01]  /*12110*/  IMAD.MOV.U32 R26, RZ, RZ, R27 ;  /* 0x000000ffff1a7224 */ /* 0x000fe200078e001b */
[----:B------:R-:W-:Y:S02]  /*12120*/  MOV R27, R32 ;  /* 0x00000020001b7202 */ /* 0x000fe40000000f00 */
[----:B------:R-:W-:Y:S01]  /*12130*/  MOV R205, R62 ;  /* 0x0000003e00cd7202 */ /* 0x000fe20000000f00 */
[----:B------:R-:W-:Y:S01]  /*12140*/  FADD.FTZ R0, R0, R140 ;  /* 0x0000008c00007221 */ /* 0x000fe20000010000 */
[----:B------:R-:W-:Y:S01]  /*12150*/  MOV R32, R34 ;  /* 0x0000002200207202 */ /* 0x000fe20000000f00 */
[----:B------:R-:W-:Y:S01]  /*12160*/  IMAD.MOV.U32 R34, RZ, RZ, R35 ;  /* 0x000000ffff227224 */ /* 0x000fe200078e0023 */
[----:B---3--:R-:W-:Y:S01]  /*12170*/  MOV R141, R142 ;  /* 0x0000008e008d7202 */ /* 0x008fe20000000f00 */
[----:B------:R-:W-:Y:S01]  /*12180*/  IMAD.MOV.U32 R142, RZ, RZ, R143 ;  /* 0x000000ffff8e7224 */ /* 0x000fe200078e008f */
[----:B------:R-:W-:Y:S01]  /*12190*/  MOV R35, R36 ;  /* 0x0000002400237202 */ /* 0x000fe20000000f00 */
[----:B------:R-:W-:Y:S01]  /*121a0*/  FADD.FTZ R24, R24, R156 ;  /* 0x0000009c18187221 */ /* 0x000fe20000010000 */
[----:B------:R-:W-:Y:S01]  /*121b0*/  MOV R143, R30 ;  /* 0x0000001e008f7202 */ /* 0x000fe20000000f00 */
[----:B------:R3:W5:Y:S01]  /*121c0*/  LDL.LU R238, [R1+0x118] ;  /* 0x0001180001ee7983 */ /* 0x0007620000300800 */
        /* <DEDUP_REMOVED lines=10> */
[----:B------:R-:W-:Y:S02]  /*12270*/  F2FP.PACK_AB R7, R223, R244 ;  /* 0x000000f4df07723e */ /* 0x000fe400000000ff */
[----:B------:R-:W-:Y:S02]  /*12280*/  MOV R35, R36 ;  /* 0x0000002400237202 */ /* 0x000fe40000000f00 */
[----:B------:R-:W-:Y:S01]  /*12290*/  MOV R36, R37 ;  /* 0x0000002500247202 */ /* 0x000fe20000000f00 */
[----:B------:R-:W-:Y:S01]  /*122a0*/  IMAD.MOV.U32 R37, RZ, RZ, R38 ;  /* 0x000000ffff257224 */ /* 0x000fe200078e0026 */
[----:B------:R-:W-:-:S02]  /*122b0*/  MOV R44, R45 ;  /* 0x0000002d002c7202 */ /* 0x000fc40000000f00 */
[----:B------:R-:W-:Y:S02]  /*122c0*/  MOV R38, R39 ;  /* 0x0000002700267202 */ /* 0x000fe40000000f00 */
[----:B------:R-:W-:Y:S01]  /*122d0*/  MOV R45, R46 ;  /* 0x0000002e002d7202 */ /* 0x000fe20000000f00 */
[----:B------:R-:W-:Y:S01]  /*122e0*/  IMAD.MOV.U32 R46, RZ, RZ, R47 ;  /* 0x000000ffff2e7224 */ /* 0x000fe200078e002f */
[----:B------:R-:W-:Y:S01]  /*122f0*/  MOV R39, R2 ;  /* 0x0000000200277202 */ /* 0x000fe20000000f00 */
[----:B------:R-:W-:Y:S01]  /*12300*/  HMMA.16816.F32 R68, R4, R16, R96 ;  /* 0x000000100444723c */ /* 0x000fe20000001860 */
[----:B------:R-:W-:Y:S01]  /*12310*/  MOV R47, R3 ;  /* 0x00000003002f7202 */ /* 0x000fe20000000f00 */
[----:B-1----:R-:W-:Y:S01]  /*12320*/  IMAD.MOV.U32 R144, RZ, RZ, R141 ;  /* 0x000000ffff907224 */ /* 0x002fe200078e008d */
[----:B------:R-:W-:Y:S01]  /*12330*/  MOV R141, R27 ;  /* 0x0000001b008d7202 */ /* 0x000fe20000000f00 */
[----:B------:R-:W-:-:S03]  /*12340*/  IMAD.MOV.U32 R27, RZ, RZ, R39 ;  /* 0x000000ffff1b7224 */ /* 0x000fc600078e0027 */
[----:B------:R-:W-:Y:S01]  /*12350*/  MOV R96, R142 ;  /* 0x0000008e00607202 */ /* 0x000fe20000000f00 */
[----:B------:R-:W-:Y:S01]  /*12360*/  IMAD.MOV.U32 R98, RZ, RZ, R30 ;  /* 0x000000ffff627224 */ /* 0x000fe200078e001e */
        /* <DEDUP_REMOVED lines=10> */
[----:B------:R-:W-:Y:S02]  /*12410*/  MOV R38, R47 ;  /* 0x0000002f00267202 */ /* 0x000fe40000000f00 */
[----:B------:R-:W-:Y:S01]  /*12420*/  MOV R39, R206 ;  /* 0x000000ce00277202 */ /* 0x000fe20000000f00 */
[----:B------:R-:W-:Y:S01]  /*12430*/  HMMA.16816.F32 R64, R4, R18, R100 ;  /* 0x000000120440723c */ /* 0x000fe20000001864 */
[----:B------:R-:W-:Y:S02]  /*12440*/  MOV R29, R60 ;  /* 0x0000003c001d7202 */ /* 0x000fe40000000f00 */
[----:B------:R-:W-:-:S04]  /*12450*/  MOV R32, R44 ;  /* 0x0000002c00207202 */ /* 0x000fc80000000f00 */
[----:B------:R-:W-:Y:S01]  /*12460*/  MOV R100, R30 ;  /* 0x0000001e00647202 */ /* 0x000fe20000000f00 */
[----:B------:R-:W-:Y:S01]  /*12470*/  HMMA.16816.F32 R60, R4, R12, R128 ;  /* 0x0000000c043c723c */ /* 0x000fe20000001880 */
[----:B------:R-:W-:Y:S01]  /*12480*/  MOV R30, R39 ;  /* 0x00000027001e7202 */ /* 0x000fe20000000f00 */
[----:B------:R-:W-:-:S05]  /*12490*/  FADD.FTZ R2, R236, R139 ;  /* 0x0000008bec027221 */ /* 0x000fca0000010000 */
        /* <DEDUP_REMOVED lines=8> */
[----:B------:R-:W-:-:S05]  /*12520*/  MOV R101, R26 ;  /* 0x0000001a00657202 */ /* 0x000fca0000000f00 */
[----:B------:R-:W-:Y:S01]  /*12530*/  HMMA.16816.F32 R52, R4, R20, R120 ;  /* 0x000000140434723c */ /* 0x000fe20000001878 */
[----:B------:R-:W-:Y:S01]  /*12540*/  MOV R103, R32 ;  /* 0x0000002000677202 */ /* 0x000fe20000000f00 */
[----:B------:R-:W-:-:S06]  /*12550*/  IMAD.MOV.U32 R26, RZ, RZ, R204 ;  /* 0x000000ffff1a7224 */ /* 0x000fcc00078e00cc */
[----:B------:R-:W-:Y:S01]  /*12560*/  HMMA.16816.F32 R48, R4, R22, R116 ;  /* 0x000000160430723c */ /* 0x000fe20000001874 */
[----:B------:R-:W-:Y:S01]  /*12570*/  MOV R27, R205 ;  /* 0x000000cd001b7202 */ /* 0x000fe20000000f00 */
[----:B------:R-:W-:-:S06]  /*12580*/  FADD.FTZ R2, R193, R2 ;  /* 0x00000002c1027221 */ /* 0x000fcc0000010000 */
[----:B------:R-:W-:Y:S01]  /*12590*/  HMMA.16816.F32 R44, R4, R8, R132 ;  /* 0x00000008042c723c */ /* 0x000fe20000001884 */
[----:B------:R-:W-:-:S07]  /*125a0*/  MOV R32, R234 ;  /* 0x000000ea00207202 */ /* 0x000fce0000000f00 */
[----:B------:R-:W-:Y:S01]  /*125b0*/  HMMA.16816.F32 R36, R4, R10, R112 ;  /* 0x0000000a0424723c */ /* 0x000fe20000001870 */
[----:B------:R-:W-:-:S06]  /*125c0*/  FADD.FTZ R0, R192, R0 ;  /* 0x00000000c0007221 */ /* 0x000fcc0000010000 */
[----:B------:R-:W-:Y:S02]  /*125d0*/  F2FP.PACK_AB R4, R212, R211 ;  /* 0x000000d3d404723e */ /* 0x000fe400000000ff */
[----:B------:R-:W-:Y:S02]  /*125e0*/  F2FP.PACK_AB R5, R209, R210 ;  /* 0x000000d2d105723e */ /* 0x000fe400000000ff */
[----:B----4-:R-:W-:Y:S02]  /*125f0*/  F2FP.PACK_AB R6, R221, R222 ;  /* 0x000000dedd06723e */ /* 0x010fe400000000ff */
[----:B--2---:R-:W-:Y:S01]  /*12600*/  F2FP.PACK_AB R7, R207, R208 ;  /* 0x000000d0cf07723e */ /* 0x004fe200000000ff */
[----:B------:R-:W-:Y:S01]  /*12610*/  IMAD.MOV.U32 R139, RZ, RZ, R131 ;  /* 0x000000ffff8b7224 */ /* 0x000fe200078e0083 */
[----:B------:R-:W-:Y:S02]  /*12620*/  MOV R193, R100 ;  /* 0x0000006400c17202 */ /* 0x000fe40000000f00 */
        /* <DEDUP_REMOVED lines=8> */
[----:B------:R-:W-:-:S02]  /*126b0*/  MOV R142, R27 ;  /* 0x0000001b008e7202 */ /* 0x000fc40000000f00 */
[----:B------:R-:W-:Y:S01]  /*126c0*/  IMAD.MOV.U32 R18, RZ, RZ, R102 ;  /* 0x000000ffff127224 */ /* 0x000fe200078e0066 */
[----:B------:R-:W-:Y:S01]  /*126d0*/  MOV R102, R143 ;  /* 0x0000008f00667202 */ /* 0x000fe20000000f00 */
[----:B------:R1:W-:Y:S01]  /*126e0*/  MUFU.EX2 R213, R146 ;  /* 0x0000009200d57308 */ /* 0x0003e20000000800 */
[----:B------:R-:W-:Y:S01]  /*126f0*/  MOV R143, R32 ;  /* 0x00000020008f7202 */ /* 0x000fe20000000f00 */
[----:B------:R-:W-:Y:S01]  /*12700*/  FADD.FTZ R120, R144, R24 ;  /* 0x0000001890787221 */ /* 0x000fe20000010000 */
[----:B------:R-:W-:Y:S01]  /*12710*/  MOV R128, R97 ;  /* 0x0000006100807202 */ /* 0x000fe20000000f00 */
[----:B------:R-:W-:Y:S01]  /*12720*/  IMAD.MOV.U32 R121, RZ, RZ, R96 ;  /* 0x000000ffff797224 */ /* 0x000fe200078e0060 */
[----:B------:R-:W-:Y:S01]  /*12730*/  MOV R144, R98 ;  /* 0x0000006200907202 */ /* 0x000fe20000000f00 */
[----:B------:R-:W-:Y:S01]  /*12740*/  IMAD.MOV.U32 R152, RZ, RZ, R141 ;  /* 0x000000ffff987224 */ /* 0x000fe200078e008d */
[----:B------:R-:W-:Y:S01]  /*12750*/  MOV R141, R142 ;  /* 0x0000008e008d7202 */ /* 0x000fe20000000f00 */
[----:B------:R-:W-:Y:S01]  /*12760*/  HMMA.16816.F32 R116, R4, R14, R76 ;  /* 0x0000000e0474723c */ /* 0x000fe2000000184c */
[----:B------:R2:W-:Y:S01]  /*12770*/  MUFU.EX2 R133, R136 ;  /* 0x0000008800857308 */ /* 0x0005e20000000800 */
[----:B------:R-:W-:Y:S01]  /*12780*/  MOV R142, R143 ;  /* 0x0000008f008e7202 */ /* 0x000fe20000000f00 */
[----:B------:R-:W-:-:S02]  /*12790*/  IMAD.MOV.U32 R143, RZ, RZ, R30 ;  /* 0x000000ffff8f7224 */ /* 0x000fc400078e001e */
[----:B-1----:R-:W-:-:S03]  /*127a0*/  IMAD.MOV.U32 R146, RZ, RZ, R99 ;  /* 0x000000ffff927224 */ /* 0x002fc600078e0063 */
[C---:B------:R-:W-:Y:S01]  /*127b0*/  HMMA.16816.F32 R112, R4.reuse, R20, R80 ;  /* 0x000000140470723c */ /* 0x040fe20000001850 */
[----:B------:R1:W-:Y:S07]  /*127c0*/  MUFU.EX2 R206, R31 ;  /* 0x0000001f00ce7308 */ /* 0x0003ee0000000800 */
[C---:B------:R-:W-:Y:S01]  /*127d0*/  HMMA.16816.F32 R96, R4.reuse, R16, R104 ;  /* 0x000000100460723c */ /* 0x040fe20000001868 */
[----:B--2---:R-:W-:Y:S01]  /*127e0*/  MOV R136, R25 ;  /* 0x0000001900887202 */ /* 0x004fe20000000f00 */
[----:B------:R-:W-:Y:S01]  /*127f0*/  IMAD.MOV.U32 R20, RZ, RZ, R35 ;  /* 0x000000ffff147224 */ /* 0x000fe200078e0023 */
[----:B------:R-:W-:Y:S01]  /*12800*/  MOV R21, R34 ;  /* 0x0000002200157202 */ /* 0x000fe20000000f00 */
[----:B------:R-:W-:Y:S03]  /*12810*/  LDSM.16.MT88.4 R24, [R228+0xa800] ;  /* 0x00a80000e418783b */ /* 0x000fe60000004200 */
[----:B------:R-:W-:Y:S01]  /*12820*/  MOV R16, R29 ;  /* 0x0000001d00107202 */ /* 0x000fe20000000f00 */
[----:B------:R-:W-:Y:S01]  /*12830*/  HMMA.16816.F32 R104, R4, R12, R88 ;  /* 0x0000000c0468723c */ /* 0x000fe20000001858 */
[----:B------:R-:W2:Y:S01]  /*12840*/  LDSM.16.MT88.4 R12, [R225+0xa800] ;  /* 0x00a80000e10c783b */ /* 0x000ea20000004200 */
[----:B------:R-:W-:-:S03]  /*12850*/  MOV R17, R28 ;  /* 0x0000001c00117202 */ /* 0x000fc60000000f00 */
[----:B------:R-:W4:Y:S04]  /*12860*/  LDSM.16.MT88.4 R32, [R226+0xa800] ;  /* 0x00a80000e220783b */ /* 0x000f280000004200 */
[----:B-1----:R-:W1:Y:S01]  /*12870*/  LDSM.16.MT88.4 R28, [R227+0xa800] ;  /* 0x00a80000e31c783b */ /* 0x002e620000004200 */
[----:B------:R3:W-:Y:S01]  /*12880*/  MUFU.EX2 R132, R137 ;  /* 0x0000008900847308 */ /* 0x0007e20000000800 */
[----:B------:R-:W-:-:S07]  /*12890*/  MOV R156, R130 ;  /* 0x00000082009c7202 */ /* 0x000fce0000000f00 */
[----:B------:R-:W1:Y:S01]  /*128a0*/  MUFU.EX2 R205, R108 ;  /* 0x0000006c00cd7308 */ /* 0x000e620000000800 */
[----:B---3--:R-:W-:-:S07]  /*128b0*/  MOV R137, R131 ;  /* 0x0000008300897202 */ /* 0x008fce0000000f00 */
[----:B------:R-:W-:Y:S08]  /*128c0*/  MUFU.EX2 R204, R109 ;  /* 0x0000006d00cc7308 */ /* 0x000ff00000000800 */
[----:B------:R-:W-:Y:S08]  /*128d0*/  MUFU.EX2 R135, R110 ;  /* 0x0000006e00877308 */ /* 0x000ff00000000800 */
[----:B------:R3:W1:Y:S08]  /*128e0*/  MUFU.EX2 R134, R111 ;  /* 0x0000006f00867308 */ /* 0x0006700000000800 */
[----:B------:R1:W1:Y:S01]  /*128f0*/  MUFU.EX2 R131, R138 ;  /* 0x0000008a00837308 */ /* 0x0002620000000800 */
[----:B------:R-:W-:Y:S01]  /*12900*/  IMAD.MOV.U32 R19, RZ, RZ, R128 ;  /* 0x000000ffff137224 */ /* 0x000fe200078e0080 */
[----:B------:R-:W-:Y:S01]  /*12910*/  MOV R145, R129 ;  /* 0x0000008100917202 */ /* 0x000fe20000000f00 */
[----:B---3--:R-:W-:Y:S05]  /*12920*/  HMMA.16816.F32 R108, R4, R22, R84 ;  /* 0x00000016046c723c */ /* 0x008fea0000001854 */
[----:B------:R3:W2:Y:S02]  /*12930*/  MUFU.EX2 R130, R160 ;  /* 0x000000a000827308 */ /* 0x0006a40000000800 */
[----:B------:R-:W-:Y:S01]  /*12940*/  IMAD.MOV.U32 R22, RZ, RZ, R184 ;  /* 0x000000ffff167224 */ /* 0x000fe200078e00b8 */
[----:B-1----:R-:W-:-:S05]  /*12950*/  MOV R138, R186 ;  /* 0x000000ba008a7202 */ /* 0x002fca0000000f00 */
[----:B------:R1:W-:Y:S01]  /*12960*/  MUFU.EX2 R129, R161 ;  /* 0x000000a100817308 */ /* 0x0003e20000000800 */
[----:B------:R-:W-:Y:S01]  /*12970*/  MOV R23, R185 ;  /* 0x000000b900177202 */ /* 0x000fe20000000f00 */
[----:B---3--:R-:W-:-:S06]  /*12980*/  IMAD.MOV.U32 R160, RZ, RZ, R187 ;  /* 0x000000ffffa07224 */ /* 0x008fcc00078e00bb */
[----:B------:R-:W-:Y:S01]  /*12990*/  MUFU.EX2 R128, R162 ;  /* 0x000000a200807308 */ /* 0x000fe20000000800 */
[----:B------:R-:W-:Y:S07]  /*129a0*/  HMMA.16816.F32 R184, R4, R8, R72 ;  /* 0x0000000804b8723c */ /* 0x000fee0000001848 */
[----:B------:R3:W-:Y:S01]  /*129b0*/  MUFU.EX2 R127, R163 ;  /* 0x000000a3007f7308 */ /* 0x0007e20000000800 */
[----:B------:R-:W-:Y:S01]  /*129c0*/  FADD.FTZ R8, R160, R120 ;  /* 0x00000078a0087221 */ /* 0x000fe20000010000 */
[----:B------:R-:W-:Y:S01]  /*129d0*/  MOV R9, R138 ;  /* 0x0000008a00097202 */ /* 0x000fe20000000f00 */
[----:B------:R-:W-:Y:S01]  /*129e0*/  IMAD.MOV.U32 R138, RZ, RZ, R23 ;  /* 0x000000ffff8a7224 */ /* 0x000fe200078e0017 */
[----:B------:R-:W-:-:S04]  /*129f0*/  MOV R160, R22 ;  /* 0x0000001600a07202 */ /* 0x000fc80000000f00 */
[----:B------:R-:W1:Y:S01]  /*12a00*/  MUFU.EX2 R126, R172 ;  /* 0x000000ac007e7308 */ /* 0x000e620000000800 */
[----:B------:R-:W-:Y:S01]  /*12a10*/  HMMA.16816.F32 R88, R4, R10, R40 ;  /* 0x0000000a0458723c */ /* 0x000fe20000001828 */
[----:B------:R-:W-:-:S06]  /*12a20*/  MOV R22, R137 ;  /* 0x0000008900167202 */ /* 0x000fcc0000000f00 */
[----:B------:R-:W-:Y:S01]  /*12a30*/  MUFU.EX2 R125, R173 ;  /* 0x000000ad007d7308 */ /* 0x000fe20000000800 */
[----:B------:R-:W-:-:S07]  /*12a40*/  MOV R23, R20 ;  /* 0x0000001400177202 */ /* 0x000fce0000000f00 */
[----:B------:R1:W1:Y:S01]  /*12a50*/  MUFU.EX2 R124, R174 ;  /* 0x000000ae007c7308 */ /* 0x0002620000000800 */
[----:B------:R-:W-:Y:S01]  /*12a60*/  F2FP.PACK_AB R4, R205, R206 ;  /* 0x000000cecd04723e */ /* 0x000fe200000000ff */
[----:B------:R-:W-:Y:S01]  /*12a70*/  IMAD.MOV.U32 R137, RZ, RZ, R21 ;  /* 0x000000ffff897224 */ /* 0x000fe200078e0015 */
[----:B------:R-:W-:Y:S01]  /*12a80*/  F2FP.PACK_AB R5, R133, R134 ;  /* 0x000000868505723e */ /* 0x000fe200000000ff */
[----:B------:R-:W-:Y:S01]  /*12a90*/  FADD.FTZ R2, R9, R2 ;  /* 0x0000000209027221 */ /* 0x000fe20000010000 */
[----:B------:R-:W-:Y:S01]  /*12aa0*/  F2FP.PACK_AB R6, R135, R204 ;  /* 0x000000cc8706723e */ /* 0x000fe200000000ff */
[----:B------:R-:W-:Y:S01]  /*12ab0*/  IMAD.MOV.U32 R9, RZ, RZ, R160 ;  /* 0x000000ffff097224 */ /* 0x000fe200078e00a0 */
[----:B------:R-:W-:Y:S01]  /*12ac0*/  F2FP.PACK_AB R7, R131, R132 ;  /* 0x000000848307723e */ /* 0x000fe200000000ff */
[----:B------:R-:W-:Y:S01]  /*12ad0*/  IMAD.MOV.U32 R21, RZ, RZ, R19 ;  /* 0x000000ffff157224 */ /* 0x000fe200078e0013 */
[----:B------:R-:W-:Y:S02]  /*12ae0*/  MOV R20, R136 ;  /* 0x0000008800147202 */ /* 0x000fe40000000f00 */
[----:B------:R-:W-:-:S02]  /*12af0*/  MOV R160, R138 ;  /* 0x0000008a00a07202 */ /* 0x000fc40000000f00 */
[----:B------:R-:W-:Y:S02]  /*12b00*/  MOV R136, R18 ;  /* 0x0000001200887202 */ /* 0x000fe40000000f00 */
[----:B------:R-:W-:Y:S01]  /*12b10*/  MOV R138, R22 ;  /* 0x00000016008a7202 */ /* 0x000fe20000000f00 */
[----:B------:R-:W-:Y:S01]  /*12b20*/  IMAD.MOV.U32 R22, RZ, RZ, R23 ;  /* 0x000000ffff167224 */ /* 0x000fe200078e0017 */
[----:B------:R-:W-:Y:S01]  /*12b30*/  MOV R18, R121 ;  /* 0x0000007900127202 */ /* 0x000fe20000000f00 */
[----:B------:R-:W-:Y:S01]  /*12b40*/  FADD.FTZ R3, R237, R155 ;  /* 0x0000009bed037221 */ /* 0x000fe20000010000 */
[----:B------:R-:W-:Y:S01]  /*12b50*/  MOV R19, R232 ;  /* 0x000000e800137202 */ /* 0x000fe20000000f00 */
[----:B------:R-:W-:Y:S01]  /*12b60*/  IMAD.MOV.U32 R155, RZ, RZ, R101 ;  /* 0x000000ffff9b7224 */ /* 0x000fe200078e0065 */
[----:B------:R-:W-:Y:S01]  /*12b70*/  MOV R23, R137 ;  /* 0x0000008900177202 */ /* 0x000fe20000000f00 */
[----:B--2---:R-:W-:Y:S01]  /*12b80*/  HMMA.16816.F32 R84, R4, R14, R64 ;  /* 0x0000000e0454723c */ /* 0x004fe20000001840 */
[----:B------:R-:W-:-:S02]  /*12b90*/  MOV R140, R100 ;  /* 0x00000064008c7202 */ /* 0x000fc40000000f00 */
[----:B------:R-:W-:Y:S02]  /*12ba0*/  MOV R154, R102 ;  /* 0x00000066009a7202 */ /* 0x000fe40000000f00 */
[----:B------:R-:W-:-:S03]  /*12bb0*/  MOV R153, R103 ;  /* 0x0000006700997202 */ /* 0x000fc60000000f00 */
[----:B------:R-:W-:Y:S01]  /*12bc0*/  HMMA.16816.F32 R80, R4, R24, R60 ;  /* 0x000000180450723c */ /* 0x000fe2000000183c */
[----:B------:R-:W-:Y:S01]  /*12bd0*/  MOV R137, R20 ;  /* 0x0000001400897202 */ /* 0x000fe20000000f00 */
[----:B------:R-:W-:Y:S01]  /*12be0*/  IMAD.MOV.U32 R20, RZ, RZ, R21 ;  /* 0x000000ffff147224 */ /* 0x000fe200078e0015 */
[----:B------:R-:W-:Y:S01]  /*12bf0*/  MOV R21, R18 ;  /* 0x0000001200157202 */ /* 0x000fe20000000f00 */
[----:B------:R-:W-:Y:S01]  /*12c00*/  FADD.FTZ R0, R231, R0 ;  /* 0x00000000e7007221 */ /* 0x000fe20000010000 */
[----:B------:R-:W-:-:S03]  /*12c10*/  MOV R18, R19 ;  /* 0x0000001300127202 */ /* 0x000fc60000000f00 */
[----:B------:R-:W-:Y:S01]  /*12c20*/  HMMA.16816.F32 R76, R4, R26, R56 ;  /* 0x0000001a044c723c */ /* 0x000fe20000001838 */
[----:B------:R-:W-:Y:S01]  /*12c30*/  IMAD.MOV.U32 R19, RZ, RZ, R16 ;  /* 0x000000ffff137224 */ /* 0x000fe200078e0010 */
[----:B------:R-:W-:-:S06]  /*12c40*/  MOV R16, R224 ;  /* 0x000000e000107202 */ /* 0x000fcc0000000f00 */
[C---:B----4-:R-:W-:Y:S01]  /*12c50*/  HMMA.16816.F32 R72, R4.reuse, R32, R52 ;  /* 0x000000200448723c */ /* 0x050fe20000001834 */
[----:B------:R2:W-:Y:S07]  /*12c60*/  MUFU.EX2 R123, R147 ;  /* 0x00000093007b7308 */ /* 0x0005ee0000000800 */
[C---:B------:R-:W-:Y:S01]  /*12c70*/  HMMA.16816.F32 R40, R4.reuse, R30, R36 ;  /* 0x0000001e0428723c */ /* 0x040fe20000001824 */
[----:B-1----:R-:W-:Y:S01]  /*12c80*/  MOV R161, R138 ;  /* 0x0000008a00a17202 */ /* 0x002fe20000000f00 */
[----:B------:R-:W-:Y:S01]  /*12c90*/  FADD.FTZ R2, R9, R2 ;  /* 0x0000000209027221 */ /* 0x000fe20000010000 */
[----:B------:R-:W1:Y:S01]  /*12ca0*/  MUFU.EX2 R122, R148 ;  /* 0x00000094007a7308 */ /* 0x000e620000000800 */
[----:B------:R4:W5:Y:S04]  /*12cb0*/  LDL.LU R237, [R1+0x114] ;  /* 0x0001140001ed7983 */ /* 0x0009680000300800 */
[----:B------:R-:W-:Y:S01]  /*12cc0*/  HMMA.16816.F32 R100, R4, R12, R68 ;  /* 0x0000000c0464723c */ /* 0x000fe20000001844 */
[----:B------:R-:W-:-:S07]  /*12cd0*/  FADD.FTZ R0, R160, R0 ;  /* 0x00000000a0007221 */ /* 0x000fce0000010000 */
[C---:B------:R-:W-:Y:S01]  /*12ce0*/  HMMA.16816.F32 R64, R4.reuse, R28, R44 ;  /* 0x0000001c0440723c */ /* 0x040fe2000000182c */
[----:B------:R-:W-:Y:S01]  /*12cf0*/  FADD.FTZ R60, R230, R8 ;  /* 0x00000008e63c7221 */ /* 0x000fe20000010000 */
[----:B------:R-:W-:Y:S01]  /*12d00*/  MOV R138, R23 ;  /* 0x00000017008a7202 */ /* 0x000fe20000000f00 */
[----:B---3--:R-:W-:Y:S01]  /*12d10*/  IMAD.MOV.U32 R163, RZ, RZ, R21 ;  /* 0x000000ffffa37224 */ /* 0x008fe200078e0015 */
[----:B------:R-:W-:Y:S01]  /*12d20*/  MOV R162, R20 ;  /* 0x0000001400a27202 */ /* 0x000fe20000000f00 */
[----:B------:R-:W-:Y:S01]  /*12d30*/  IMAD.MOV.U32 R174, RZ, RZ, R16 ;  /* 0x000000ffffae7224 */ /* 0x000fe200078e0010 */
[----:B------:R-:W-:Y:S01]  /*12d40*/  MOV R172, R18 ;  /* 0x0000001200ac7202 */ /* 0x000fe20000000f00 */
[----:B------:R-:W-:Y:S01]  /*12d50*/  MUFU.EX2 R121, R149 ;  /* 0x0000009500797308 */ /* 0x000fe20000000800 */
[----:B------:R-:W-:Y:S01]  /*12d60*/  HMMA.16816.F32 R68, R4, R34, R48 ;  /* 0x000000220444723c */ /* 0x000fe20000001830 */
[----:B------:R-:W-:Y:S01]  /*12d70*/  IMAD.MOV.U32 R160, RZ, RZ, R22 ;  /* 0x000000ffffa07224 */ /* 0x000fe200078e0016 */
[----:B------:R-:W-:Y:S01]  /*12d80*/  MOV R173, R19 ;  /* 0x0000001300ad7202 */ /* 0x000fe20000000f00 */
[----:B------:R-:W3:Y:S04]  /*12d90*/  LDSM.16.MT88.4 R20, [R225+0xb000] ;  /* 0x00b00000e114783b */ /* 0x000ee80000004200 */
[----:B------:R-:W-:Y:S01]  /*12da0*/  F2FP.PACK_AB R4, R130, R213 ;  /* 0x000000d58204723e */ /* 0x000fe200000000ff */
[----:B------:R-:W-:Y:S01]  /*12db0*/  LDSM.16.MT88.4 R8, [R227+0xb000] ;  /* 0x00b00000e308783b */ /* 0x000fe20000004200 */
[----:B------:R-:W-:-:S02]  /*12dc0*/  F2FP.PACK_AB R5, R126, R127 ;  /* 0x0000007f7e05723e */ /* 0x000fc400000000ff */
[----:B------:R-:W-:Y:S01]  /*12dd0*/  F2FP.PACK_AB R6, R128, R129 ;  /* 0x000000818006723e */ /* 0x000fe200000000ff */
[----:B------:R-:W-:Y:S01]  /*12de0*/  MUFU.EX2 R120, R150 ;  /* 0x0000009600787308 */ /* 0x000fe20000000800 */
[----:B------:R-:W-:Y:S01]  /*12df0*/  F2FP.PACK_AB R7, R124, R125 ;  /* 0x0000007d7c07723e */ /* 0x000fe200000000ff */
[----:B------:R-:W-:Y:S01]  /*12e00*/  FADD.FTZ R3, R235, R3 ;  /* 0x00000003eb037221 */ /* 0x000fe20000010000 */
[----:B--2---:R-:W-:Y:S01]  /*12e10*/  MOV R147, R17 ;  /* 0x0000001100937202 */ /* 0x004fe20000000f00 */
[----:B------:R4:W5:Y:S04]  /*12e20*/  LDL.LU R236, [R1+0x110] ;  /* 0x0001100001ec7983 */ /* 0x0009680000300800 */
[C---:B------:R-:W-:Y:S01]  /*12e30*/  HMMA.16816.F32 R56, R4.reuse, R12, R96 ;  /* 0x0000000c0438723c */ /* 0x040fe20000001860 */
[----:B------:R-:W2:Y:S07]  /*12e40*/  LDSM.16.MT88.4 R16, [R228+0xb000] ;  /* 0x00b00000e410783b */ /* 0x000eae0000004200 */
[C---:B------:R-:W-:Y:S01]  /*12e50*/  HMMA.16816.F32 R52, R4.reuse, R14, R92 ;  /* 0x0000000e0434723c */ /* 0x040fe2000000185c */
[----:B------:R-:W1:Y:S01]  /*12e60*/  LDSM.16.MT88.4 R12, [R226+0xb000] ;  /* 0x00b00000e20c783b */ /* 0x000e620000004200 */
[----:B------:R1:W-:Y:S06]  /*12e70*/  MUFU.EX2 R96, R151 ;  /* 0x0000009700607308 */ /* 0x0003ec0000000800 */
        /* <DEDUP_REMOVED lines=8> */
[----:B------:R-:W2:Y:S01]  /*12f00*/  MUFU.EX2 R95, R157 ;  /* 0x0000009d005f7308 */ /* 0x000ea20000000800 */
[----:B------:R-:W-:-:S02]  /*12f10*/  FADD.FTZ R2, R173, R2 ;  /* 0x00000002ad027221 */ /* 0x000fc40000010000 */
[----:B------:R-:W-:Y:S01]  /*12f20*/  FADD.FTZ R0, R172, R0 ;  /* 0x00000000ac007221 */ /* 0x000fe20000010000 */
[----:B------:R-:W-:Y:S01]  /*12f30*/  MOV R98, R146 ;  /* 0x0000009200627202 */ /* 0x000fe20000000f00 */
[----:B------:R-:W-:Y:S01]  /*12f40*/  IMAD.MOV.U32 R97, RZ, RZ, R144 ;  /* 0x000000ffff617224 */ /* 0x000fe200078e0090 */
[----:B------:R4:W5:Y:S02]  /*12f50*/  LDL.LU R235, [R1+0x10c] ;  /* 0x00010c0001eb7983 */ /* 0x0009640000300800 */
[----:B------:R-:W-:Y:S01]  /*12f60*/  MUFU.EX2 R94, R158 ;  /* 0x0000009e005e7308 */ /* 0x000fe20000000800 */
[C---:B------:R-:W-:Y:S01]  /*12f70*/  HMMA.16816.F32 R32, R4.reuse, R34, R108 ;  /* 0x000000220420723c */ /* 0x040fe2000000186c */
[----:B------:R-:W-:Y:S01]  /*12f80*/  MOV R99, R145 ;  /* 0x0000009100637202 */ /* 0x000fe20000000f00 */
[----:B-1----:R-:W1:Y:S05]  /*12f90*/  LDSM.16.MT88.4 R148, [R225+0xb800] ;  /* 0x00b80000e194783b */ /* 0x002e6a0000004200 */
[----:B------:R-:W1:Y:S01]  /*12fa0*/  MUFU.EX2 R93, R159 ;  /* 0x0000009f005d7308 */ /* 0x000e620000000800 */
[----:B------:R-:W-:Y:S07]  /*12fb0*/  HMMA.16816.F32 R28, R4, R30, R88 ;  /* 0x0000001e041c723c */ /* 0x000fee0000001858 */
[----:B------:R-:W-:Y:S01]  /*12fc0*/  MUFU.EX2 R92, R175 ;  /* 0x000000af005c7308 */ /* 0x000fe20000000800 */
[----:B------:R-:W-:-:S02]  /*12fd0*/  FADD.FTZ R3, R229, R3 ;  /* 0x00000003e5037221 */ /* 0x000fc40000010000 */
        /* <DEDUP_REMOVED lines=11> */
[----:B------:R-:W-:-:S02]  /*13090*/  MOV R104, R193 ;  /* 0x000000c100687202 */ /* 0x000fc40000000f00 */
[----:B------:R-:W-:Y:S01]  /*130a0*/  MOV R105, R139 ;  /* 0x0000008b00697202 */ /* 0x000fe20000000f00 */
[----:B------:R-:W-:Y:S01]  /*130b0*/  MUFU.EX2 R90, R178 ;  /* 0x000000b2005a7308 */ /* 0x000fe20000000800 */
[----:B------:R-:W-:Y:S01]  /*130c0*/  IMAD.MOV.U32 R106, RZ, RZ, R156 ;  /* 0x000000ffff6a7224 */ /* 0x000fe200078e009c */
[----:B------:R-:W-:Y:S01]  /*130d0*/  MOV R113, R153 ;  /* 0x0000009900717202 */ /* 0x000fe20000000f00 */
[----:B------:R-:W-:Y:S01]  /*130e0*/  IMAD.MOV.U32 R112, RZ, RZ, R154 ;  /* 0x000000ffff707224 */ /* 0x000fe200078e009a */
[----:B------:R-:W-:Y:S01]  /*130f0*/  MOV R114, R152 ;  /* 0x0000009800727202 */ /* 0x000fe20000000f00 */
[----:B------:R4:W5:Y:S03]  /*13100*/  LDL.LU R234, [R1+0x108] ;  /* 0x0001080001ea7983 */ /* 0x0009660000300800 */
[----:B------:R-:W-:Y:S08]  /*13110*/  MUFU.EX2 R89, R188 ;  /* 0x000000bc00597308 */ /* 0x000ff00000000800 */
[----:B------:R-:W4:Y:S01]  /*13120*/  MUFU.EX2 R88, R177 ;  /* 0x000000b100587308 */ /* 0x000f220000000800 */
[----:B------:R-:W-:-:S02]  /*13130*/  F2FP.PACK_AB R4, R122, R123 ;  /* 0x0000007b7a04723e */ /* 0x000fc400000000ff */
[----:B--2---:R-:W-:Y:S02]  /*13140*/  F2FP.PACK_AB R5, R95, R96 ;  /* 0x000000605f05723e */ /* 0x004fe400000000ff */
[----:B------:R-:W-:Y:S02]  /*13150*/  F2FP.PACK_AB R6, R120, R121 ;  /* 0x000000797806723e */ /* 0x000fe400000000ff */
[----:B-1----:R-:W-:Y:S01]  /*13160*/  F2FP.PACK_AB R7, R93, R94 ;  /* 0x0000005e5d07723e */ /* 0x002fe200000000ff */
[----:B------:R-:W-:Y:S01]  /*13170*/  FADD.FTZ R3, R174, R3 ;  /* 0x00000003ae037221 */ /* 0x000fe20000010000 */
[----:B------:R-:W-:Y:S01]  /*13180*/  MOV R111, R155 ;  /* 0x0000009b006f7202 */ /* 0x000fe20000000f00 */
[----:B------:R-:W-:Y:S01]  /*13190*/  FADD.FTZ R24, R163, R24 ;  /* 0x00000018a3187221 */ /* 0x000fe20000010000 */
[----:B------:R-:W-:Y:S01]  /*131a0*/  MOV R107, R161 ;  /* 0x000000a1006b7202 */ /* 0x000fe20000000f00 */
[----:B------:R-:W-:Y:S01]  /*131b0*/  IMAD.MOV.U32 R143, RZ, RZ, R180 ;  /* 0x000000ffff8f7224 */ /* 0x000fe200078e00b4 */
[----:B------:R-:W-:Y:S01]  /*131c0*/  MUFU.EX2 R27, R164 ;  /* 0x000000a4001b7308 */ /* 0x000fe20000000800 */
[C---:B---3--:R-:W-:Y:S01]  /*131d0*/  HMMA.16816.F32 R100, R4.reuse, R20, R100 ;  /* 0x000000140464723c */ /* 0x048fe20000001864 */
[----:B------:R-:W-:Y:S01]  /*131e0*/  FADD.FTZ R3, R162, R3 ;  /* 0x00000003a2037221 */ /* 0x000fe20000010000 */
[----:B------:R-:W-:Y:S01]  /*131f0*/  MOV R163, R182 ;  /* 0x000000b600a37202 */ /* 0x000fe20000000f00 */
[----:B------:R1:W5:Y:S05]  /*13200*/  LDL.LU R233, [R1+0x104] ;  /* 0x0001040001e97983 */ /* 0x00036a0000300800 */
[----:B------:R-:W-:Y:S01]  /*13210*/  HMMA.16816.F32 R84, R4, R22, R84 ;  /* 0x000000160454723c */ /* 0x000fe20000001854 */
[----:B------:R-:W-:-:S07]  /*13220*/  MOV R162, R183 ;  /* 0x000000b700a27202 */ /* 0x000fce0000000f00 */
[C---:B------:R-:W-:Y:S08]  /*13230*/  HMMA.16816.F32 R80, R4.reuse, R16, R80 ;  /* 0x000000100450723c */ /* 0x040ff00000001850 */
[C---:B------:R-:W-:Y:S08]  /*13240*/  HMMA.16816.F32 R76, R4.reuse, R18, R76 ;  /* 0x00000012044c723c */ /* 0x040ff0000000184c */
[C---:B------:R-:W-:Y:S08]  /*13250*/  HMMA.16816.F32 R72, R4.reuse, R12, R72 ;  /* 0x0000000c0448723c */ /* 0x040ff00000001848 */
[C---:B------:R-:W-:Y:S08]  /*13260*/  HMMA.16816.F32 R68, R4.reuse, R14, R68 ;  /* 0x0000000e0444723c */ /* 0x040ff00000001844 */
[C---:B------:R-:W-:Y:S08]  /*13270*/  HMMA.16816.F32 R64, R4.reuse, R8, R64 ;  /* 0x000000080440723c */ /* 0x040ff00000001840 */
[----:B------:R-:W-:Y:S01]  /*13280*/  HMMA.16816.F32 R40, R4, R10, R40 ;  /* 0x0000000a0428723c */ /* 0x000fe20000001828 */
[----:B------:R-:W-:Y:S01]  /*13290*/  FADD.FTZ R3, R172, R3 ;  /* 0x00000003ac037221 */ /* 0x000fe20000010000 */
[----:B------:R-:W-:Y:S01]  /*132a0*/  MUFU.EX2 R26, R165 ;  /* 0x000000a5001a7308 */ /* 0x000fe20000000800 */
[----:B------:R-:W-:Y:S04]  /*132b0*/  LDSM.16.MT88.4 R180, [R226+0xb800] ;  /* 0x00b80000e2b4783b */ /* 0x000fe80000004200 */
[----:B------:R-:W-:Y:S01]  /*132c0*/  F2FP.PACK_AB R4, R91, R92 ;  /* 0x0000005c5b04723e */ /* 0x000fe200000000ff */
[----:B------:R1:W5:Y:S01]  /*132d0*/  LDL.LU R232, [R1+0x100] ;  /* 0x0001000001e87983 */ /* 0x0003620000300800 */
[----:B----4-:R-:W-:-:S02]  /*132e0*/  F2FP.PACK_AB R5, R63, R88 ;  /* 0x000000583f05723e */ /* 0x010fc400000000ff */
[----:B------:R-:W-:Y:S01]  /*132f0*/  F2FP.PACK_AB R6, R89, R90 ;  /* 0x0000005a5906723e */ /* 0x000fe200000000ff */
[----:B------:R-:W-:Y:S01]  /*13300*/  MUFU.EX2 R25, R166 ;  /* 0x000000a600197308 */ /* 0x000fe20000000800 */
[----:B------:R-:W-:Y:S01]  /*13310*/  F2FP.PACK_AB R7, R61, R62 ;  /* 0x0000003e3d07723e */ /* 0x000fe200000000ff */
[----:B------:R1:W5:Y:S04]  /*13320*/  LDL.LU R231, [R1+0xfc] ;  /* 0x0000fc0001e77983 */ /* 0x0003680000300800 */
[----:B------:R1:W5:Y:S02]  /*13330*/  LDL.LU R230, [R1+0xf8] ;  /* 0x0000f80001e67983 */ /* 0x0003640000300800 */
        /* <DEDUP_REMOVED lines=8> */
[----:B------:R-:W2:Y:S01]  /*133c0*/  MUFU.EX2 R18, R191 ;  /* 0x000000bf00127308 */ /* 0x000ea20000000800 */
[----:B------:R-:W-:Y:S04]  /*133d0*/  LDSM.16.MT88.4 R12, [R227+0xb800] ;  /* 0x00b80000e30c783b */ /* 0x000fe80000004200 */
[----:B------:R1:W5:Y:S01]  /*133e0*/  LDL.LU R229, [R1+0xf4] ;  /* 0x0000f40001e57983 */ /* 0x0003620000300800 */
[----:B------:R-:W-:-:S02]  /*133f0*/  FADD.FTZ R4, R173, R24 ;  /* 0x00000018ad047221 */ /* 0x000fc40000010000 */
[----:B------:R-:W-:Y:S02]  /*13400*/  FADD.FTZ R6, R163, R2 ;  /* 0x00000002a3067221 */ /* 0x000fe40000010000 */
[----:B------:R-:W-:Y:S01]  /*13410*/  FADD.FTZ R5, R162, R0 ;  /* 0x00000000a2057221 */ /* 0x000fe20000010000 */
[----:B------:R-:W3:Y:S01]  /*13420*/  MUFU.EX2 R10, R214 ;  /* 0x000000d6000a7308 */ /* 0x000ee20000000800 */
[----:B------:R-:W-:Y:S01]  /*13430*/  FADD.FTZ R2, R115, R4 ;  /* 0x0000000473027221 */ /* 0x000fe20000010000 */
[----:B------:R1:W5:Y:S01]  /*13440*/  LDL.LU R224, [R1+0xf0] ;  /* 0x0000f00001e07983 */ /* 0x0003620000300800 */
[----:B------:R-:W-:Y:S02]  /*13450*/  FADD.FTZ R0, R116, R3 ;  /* 0x0000000374007221 */ /* 0x000fe40000010000 */
[----:B------:R-:W-:Y:S02]  /*13460*/  FADD.FTZ R4, R117, R6 ;  /* 0x0000000675047221 */ /* 0x000fe40000010000 */
[----:B------:R-:W-:-:S02]  /*13470*/  FADD.FTZ R3, R118, R5 ;  /* 0x0000000576037221 */ /* 0x000fc40000010000 */
[----:B------:R-:W-:Y:S02]  /*13480*/  FADD.FTZ R2, R119, R2 ;  /* 0x0000000277027221 */ /* 0x000fe40000010000 */
[----:B------:R-:W-:Y:S02]  /*13490*/  FADD.FTZ R0, R104, R0 ;  /* 0x0000000068007221 */ /* 0x000fe40000010000 */
[----:B------:R-:W-:Y:S01]  /*134a0*/  FADD.FTZ R5, R105, R4 ;  /* 0x0000000469057221 */ /* 0x000fe20000010000 */
[----:B------:R-:W-:Y:S01]  /*134b0*/  MOV R116, R142 ;  /* 0x0000008e00747202 */ /* 0x000fe20000000f00 */
[----:B------:R-:W-:Y:S01]  /*134c0*/  FADD.FTZ R4, R106, R3 ;  /* 0x000000036a047221 */ /* 0x000fe20000010000 */
[----:B------:R-:W-:Y:S01]  /*134d0*/  MOV R117, R143 ;  /* 0x0000008f00757202 */ /* 0x000fe20000000f00 */
[----:B------:R-:W-:Y:S02]  /*134e0*/  IMAD.MOV.U32 R115, RZ, RZ, R141 ;  /* 0x000000ffff737224 */ /* 0x000fe400078e008d */
[----:B------:R-:W-:-:S02]  /*134f0*/  FADD.FTZ R2, R111, R2 ;  /* 0x000000026f027221 */ /* 0x000fc40000010000 */
[----:B------:R-:W-:Y:S01]  /*13500*/  FADD.FTZ R0, R112, R0 ;  /* 0x0000000070007221 */ /* 0x000fe20000010000 */
[----:B------:R-:W-:Y:S01]  /*13510*/  MOV R119, R198 ;  /* 0x000000c600777202 */ /* 0x000fe20000000f00 */
[----:B------:R-:W-:Y:S01]  /*13520*/  FADD.FTZ R5, R113, R5 ;  /* 0x0000000571057221 */ /* 0x000fe20000010000 */
[----:B------:R-:W-:Y:S01]  /*13530*/  MOV R104, R199 ;  /* 0x000000c700687202 */ /* 0x000fe20000000f00 */
[----:B------:R-:W-:Y:S02]  /*13540*/  IMAD.MOV.U32 R118, RZ, RZ, R197 ;  /* 0x000000ffff767224 */ /* 0x000fe400078e00c5 */
[----:B------:R-:W-:Y:S02]  /*13550*/  FADD.FTZ R4, R114, R4 ;  /* 0x0000000472047221 */ /* 0x000fe40000010000 */
[----:B------:R-:W-:Y:S02]  /*13560*/  FADD.FTZ R2, R115, R2 ;  /* 0x0000000273027221 */ /* 0x000fe40000010000 */
[----:B------:R-:W-:Y:S01]  /*13570*/  FADD.FTZ R0, R116, R0 ;  /* 0x0000000074007221 */ /* 0x000fe20000010000 */
[----:B------:R-:W-:Y:S01]  /*13580*/  MOV R106, R140 ;  /* 0x0000008c006a7202 */ /* 0x000fe20000000f00 */
[----:B------:R-:W-:-:S02]  /*13590*/  IMAD.MOV.U32 R105, RZ, RZ, R196 ;  /* 0x000000ffff697224 */ /* 0x000fc400078e00c4 */
        /* <DEDUP_REMOVED lines=45> */
[----:B------:R-:W-:Y:S01]  /*13870*/  FADD.FTZ R4, R88, R4 ;  /* 0x0000000458047221 */ /* 0x000fe20000010000 */
[----:B------:R-:W4:Y:S01]  /*13880*/  MUFU.EX2 R22, R168 ;  /* 0x000000a800167308 */ /* 0x000f220000000800 */
[----:B------:R-:W-:Y:S02]  /*13890*/  FADD.FTZ R2, R123, R2 ;  /* 0x000000027b027221 */ /* 0x000fe40000010000 */
[----:B------:R-:W-:-:S02]  /*138a0*/  FADD.FTZ R0, R96, R0 ;  /* 0x0000000060007221 */ /* 0x000fc40000010000 */
[----:B------:R-:W-:Y:S02]  /*138b0*/  FADD.FTZ R5, R91, R5 ;  /* 0x000000055b057221 */ /* 0x000fe40000010000 */
        /* <DEDUP_REMOVED lines=15> */
[----:B------:R-:W-:-:S07]  /*139b0*/  FADD.FTZ R0, R93, R0 ;  /* 0x000000005d007221 */ /* 0x000fce0000010000 */
[----:B------:R1:W-:Y:S01]  /*139c0*/  MUFU.EX2 R23, R167 ;  /* 0x000000a700177308 */ /* 0x0003e20000000800 */
[----:B--2---:R-:W-:-:S07]  /*139d0*/  FADD.FTZ R5, R18, R5 ;  /* 0x0000000512057221 */ /* 0x004fce0000010000 */
[----:B------:R-:W2:Y:S01]  /*139e0*/  MUFU.EX2 R20, R170 ;  /* 0x000000aa00147308 */ /* 0x000ea20000000800 */
[----:B---3--:R-:W-:Y:S01]  /*139f0*/  FADD.FTZ R4, R10, R4 ;  /* 0x000000040a047221 */ /* 0x008fe20000010000 */
[----:B-1----:R-:W1:Y:S06]  /*13a00*/  LDSM.16.MT88.4 R164, [R228+0xb800] ;  /* 0x00b80000e4a4783b */ /* 0x002e6c0000004200 */
[----:B------:R-:W3:Y:S01]  /*13a10*/  MUFU.EX2 R11, R220 ;  /* 0x000000dc000b7308 */ /* 0x000ee20000000800 */
[----:B------:R-:W-:-:S07]  /*13a20*/  FADD.FTZ R2, R27, R2 ;  /* 0x000000021b027221 */ /* 0x000fce0000010000 */
[----:B------:R-:W2:Y:S01]  /*13a30*/  MUFU.EX2 R7, R219 ;  /* 0x000000db00077308 */ /* 0x000ea20000000800 */
[----:B----4-:R-:W-:Y:S02]  /*13a40*/  FADD.FTZ R0, R22, R0 ;  /* 0x0000000016007221 */ /* 0x010fe40000010000 */
        /* <DEDUP_REMOVED lines=8> */
[----:B--2---:R-:W-:Y:S02]  /*13ad0*/  FADD.FTZ R0, R20, R0 ;  /* 0x0000000014007221 */ /* 0x004fe40000010000 */
[----:B---3--:R-:W-:Y:S02]  /*13ae0*/  FADD.FTZ R5, R11, R5 ;  /* 0x000000050b057221 */ /* 0x008fe40000010000 */
[----:B------:R-:W-:Y:S02]  /*13af0*/  FADD.FTZ R4, R7, R4 ;  /* 0x0000000407047221 */ /* 0x000fe40000010000 */
[----:B------:R-:W-:Y:S02]  /*13b00*/  FADD.FTZ R2, R23, R2 ;  /* 0x0000000217027221 */ /* 0x000fe40000010000 */
        /* <DEDUP_REMOVED lines=16> */
[----:B------:R-:W-:-:S04]  /*13c10*/  IMAD.MOV.U32 R3, RZ, RZ, R200 ;  /* 0x000000ffff037224 */ /* 0x000fc800078e00c8 */
[----:B------:R-:W-:Y:S01]  /*13c20*/  HMMA.16816.F32 R144, R192, R150, R84 ;  /* 0x00000096c090723c */ /* 0x000fe20000001854 */
[----:B------:R-:W-:-:S07]  /*13c30*/  @P0 MOV R3, R200 ;  /* 0x000000c800030202 */ /* 0x000fce0000000f00 */
[C---:B-1----:R-:W-:Y:S08]  /*13c40*/  HMMA.16816.F32 R156, R192.reuse, R164, R80 ;  /* 0x000000a4c09c723c */ /* 0x042ff00000001850 */
[C---:B------:R-:W-:Y:S08]  /*13c50*/  HMMA.16816.F32 R160, R192.reuse, R166, R76 ;  /* 0x000000a6c0a0723c */ /* 0x040ff0000000184c */
[C---:B------:R-:W-:Y:S08]  /*13c60*/  HMMA.16816.F32 R172, R192.reuse, R180, R72 ;  /* 0x000000b4c0ac723c */ /* 0x040ff00000001848 */
[----:B------:R-:W-:Y:S01]  /*13c70*/  HMMA.16816.F32 R176, R192, R182, R68 ;  /* 0x000000b6c0b0723c */ /* 0x000fe20000001844 */
[----:B------:R-:W-:-:S02]  /*13c80*/  MOV R73, R202 ;  /* 0x000000ca00497202 */ /* 0x000fc40000000f00 */
[----:B------:R-:W-:-:S05]  /*13c90*/  MOV R74, R203 ;  /* 0x000000cb004a7202 */ /* 0x000fca0000000f00 */
[----:B------:R-:W-:Y:S01]  /*13ca0*/  HMMA.16816.F32 R140, R196, R148, R56 ;  /* 0x00000094c48c723c */ /* 0x000fe20000001838 */
[----:B------:R-:W-:Y:S01]  /*13cb0*/  MOV R72, R201 ;  /* 0x000000c900487202 */ /* 0x000fe20000000f00 */
[----:B------:R-:W-:Y:S01]  /*13cc0*/  @P0 IMAD.MOV.U32 R74, RZ, RZ, R203 ;  /* 0x000000ffff4a0224 */ /* 0x000fe200078e00cb */
[----:B------:R-:W-:-:S05]  /*13cd0*/  @P0 MOV R73, R202 ;  /* 0x000000ca00490202 */ /* 0x000fca0000000f00 */
[----:B------:R-:W-:Y:S01]  /*13ce0*/  HMMA.16816.F32 R152, R196, R164, R48 ;  /* 0x000000a4c498723c */ /* 0x000fe20000001830 */
[----:B------:R-:W-:-:S07]  /*13cf0*/  @P0 MOV R72, R201 ;  /* 0x000000c900480202 */ /* 0x000fce0000000f00 */
        /* <DEDUP_REMOVED lines=9> */
.L_x_264:
[----:B--2---:R-:W-:-:S12]  /*13d90*/  UIADD3 UR33, UR8, -0x1, URZ ;  /* 0xffffffff08217890 */ /* 0x004fd8000fffe03f */
.L_x_268:
[----:B--2---:R-:W-:-:S13]  /*13da0*/  ISETP.LE.AND P0, PT, RZ, UR33, PT ;  /* 0x00000021ff007c0c */ /* 0x004fda000bf03270 */
        /* <DEDUP_REMOVED lines=47> */
.L_x_272:
        /* <DEDUP_REMOVED lines=9> */
[----:B------:R-:W-:Y:S02]  /*14130*/  IMAD.U32 R0, RZ, RZ, UR54 ;  /* 0x00000036ff007e24 */ /* 0x000fe4000f8e00ff */
[----:B------:R-:W-:Y:S01]  /*14140*/  IMAD.U32 R5, RZ, RZ, UR54 ;  /* 0x00000036ff057e24 */ /* 0x000fe2000f8e00ff */
[----:B------:R-:W-:Y:S02]  /*14150*/  UIADD3 UR7, UR55, UR7, URZ ;  /* 0x0000000737077290 */ /* 0x000fe4000fffe03f */
[----:B--2---:R-:W-:Y:S04]  /*14160*/  LEA R0, P3, R0, R2, 0x7 ;  /* 0x0000000200007211 */ /* 0x004fe800078638ff */
[----:B------:R-:W-:Y:S01]  /*14170*/  IMAD.U32 R2, RZ, RZ, UR7 ;  /* 0x00000007ff027e24 */ /* 0x000fe2000f8e00ff */
[----:B------:R-:W-:Y:S04]  /*14180*/  @!P0 IADD3 R3, P2, R0, UR25, RZ ;  /* 0x0000001900038c10 */ /* 0x000fe8000ff5e0ff */
        /* <DEDUP_REMOVED lines=41> */
[C---:B------:R-:W-:Y:S02]  /*14420*/  @!P0 IADD3.X R9, R2.reuse, UR21, RZ, P4, !PT ;  /* 0x0000001502098c10 */ /* 0x040fe4000a7fe4ff */
        /* <DEDUP_REMOVED lines=29> */
.L_x_270:
[----:B------:R-:W2:Y:S01]  /*14600*/  LDL.64 R4, [R1+0xc0] ;  /* 0x0000c00001047983 */ /* 0x000ea20000100a00 */
[----:B------:R-:W-:Y:S04]  /*14610*/  DEPBAR.LE SB0, 0x0 ;  /* 0x000080000000791a */ /* 0x000fe80000000000 */
[----:B-1----:R-:W-:Y:S01]  /*14620*/  MOV R2, UR33 ;  /* 0x0000002100027c02 */ /* 0x002fe20008000f00 */
[----:B------:R-:W-:Y:S01]  /*14630*/  BAR.SYNC.DEFER_BLOCKING 0x0 ;  /* 0x0000000000007b1d */ /* 0x000fe20000010000 */
[----:B------:R-:W-:Y:S02]  /*14640*/  USHF.R.S32.HI UR5, URZ, 0x1f, UR33 ;  /* 0x0000001f3f057899 */ /* 0x000fe40008011421 */
[----:B------:R-:W-:Y:S04]  /*14650*/  UIMAD UR4, UR26, UR33, URZ ;  /* 0x000000211a0472a4 */ /* 0x000fe8000f8e023f */
        /* <DEDUP_REMOVED lines=21> */
[----:B------:R-:W-:Y:S02]  /*147b0*/  @!P0 IADD3 R7, P4, R2, UR12, RZ ;  /* 0x0000000c02078c10 */ /* 0x000fe4000ff9e0ff */
[----:B------:R-:W-:Y:S01]  /*147c0*/  @!P0 LEA.HI.X R11, R5, c[0x0][0x174], R8, 0x1, P5 ;  /* 0x00005d00050b8a11 */ /* 0x000fe200028f0c08 */
[----:B------:R-:W-:Y:S01]  /*147d0*/  @P0 STS.128 [R243+0x8800], RZ ;  /* 0x008800fff3000388 */ /* 0x000fe20000000c00 */
[----:B------:R-:W-:Y:S02]  /*147e0*/  @!P0 IADD3.X R5, R0, UR11, RZ, P4, !PT ;  /* 0x0000000b00058c10 */ /* 0x000fe4000a7fe4ff */
[C---:B------:R-:W-:Y:S02]  /*147f0*/  @!P0 LEA R8, P4, R7.reuse, c[0x0][0x170], 0x1 ;  /* 0x00005c0007088a11 */ /* 0x040fe400078808ff */
[----:B------:R-:W-:Y:S02]  /*14800*/  @!P0 IADD3 R18, P3, R2, UR48, RZ ;  /* 0x0000003002128c10 */ /* 0x000fe4000ff7e0ff */
[----:B------:R-:W-:Y:S01]  /*14810*/  @!P0 LEA.HI.X R9, R7, c[0x0][0x174], R5, 0x1, P4 ;  /* 0x00005d0007098a11 */ /* 0x000fe200020f0c05 */
[----:B------:R-:W-:Y:S01]  /*14820*/  @!PT LDS RZ, [RZ] ;  /* 0x00000000fffff984 */ /* 0x000fe20000000800 */
[----:B------:R-:W-:Y:S01]  /*14830*/  @!PT LDS RZ, [RZ] ;  /* 0x00000000fffff984 */ /* 0x000fe20000000800 */
[----:B------:R-:W-:Y:S01]  /*14840*/  @!PT LDS RZ, [RZ] ;  /* 0x00000000fffff984 */ /* 0x000fe20000000800 */
[----:B------:R2:W-:Y:S01]  /*14850*/  @!P0 LDGSTS.E.BYPASS.LTC128B.128 [R243+0x8800], [R16.64] ;  /* 0x0880000010f38fae */ /* 0x0005e2000b901d74 */
[----:B------:R-:W-:Y:S02]  /*14860*/  @!P0 IADD3.X R20, R0, UR13, RZ, P3, !PT ;  /* 0x0000000d00148c10 */ /* 0x000fe40009ffe4ff */
[----:B------:R-:W-:Y:S02]  /*14870*/  @!P0 LEA R6, P3, R18, c[0x0][0x170], 0x1 ;  /* 0x00005c0012068a11 */ /* 0x000fe400078608ff */
        /* <DEDUP_REMOVED lines=12> */
[C---:B------:R-:W-:Y:S04]  /*14940*/  @!P0 LEA R2, P1, R3.reuse, c[0x0][0x170], 0x1 ;  /* 0x00005c0003028a11 */ /* 0x040fe800078208ff */
[----:B------:R-:W-:Y:S01]  /*14950*/  @!P0 LEA.HI.X R3, R3, c[0x0][0x174], R0, 0x1, P1 ;  /* 0x00005d0003038a11 */ /* 0x000fe200008f0c00 */
[----:B------:R-:W-:Y:S01]  /*14960*/  @P0 STS.128 [R243+0x9800], RZ ;  /* 0x009800fff3000388 */ /* 0x000fe20000000c00 */
[----:B------:R-:W-:Y:S07]  /*14970*/  ISETP.LT.AND P1, PT, RZ, UR33, PT ;  /* 0x00000021ff007c0c */ /* 0x000fee000bf21270 */
[----:B------:R-:W-:Y:S01]  /*14980*/  @!PT LDS RZ, [RZ] ;  /* 0x00000000fffff984 */ /* 0x000fe20000000800 */
[----:B------:R-:W-:Y:S01]  /*14990*/  @!PT LDS RZ, [RZ] ;  /* 0x00000000fffff984 */ /* 0x000fe20000000800 */
[----:B------:R-:W-:Y:S01]  /*149a0*/  @!PT LDS RZ, [RZ] ;  /* 0x00000000fffff984 */ /* 0x000fe20000000800 */
[----:B------:R3:W-:Y:S08]  /*149b0*/  @!P0 LDGSTS.E.BYPASS.LTC128B.128 [R243+0x9800], [R10.64] ;  /* 0x098000000af38fae */ /* 0x0007f0000b901d74 */
[----:B------:R-:W-:Y:S08]  /*149c0*/  @P0 STS.128 [R243+0xa000], RZ ;  /* 0x00a000fff3000388 */ /* 0x000ff00000000c00 */
        /* <DEDUP_REMOVED lines=19> */
[----:B------:R-:W-:Y:S08]  /*14b00*/  LDSM.16.M88.4 R128, [R231] ;  /* 0x00000000e780783b */ /* 0x000ff00000000200 */
[----:B--2---:R-:W4:Y:S08]  /*14b10*/  LDSM.16.M88.4 R16, [R224+0x4000] ;  /* 0x00400000e010783b */ /* 0x004f300000000200 */
[----:B------:R-:W3:Y:S08]  /*14b20*/  LDSM.16.M88.4 R124, [R231+0x2000] ;  /* 0x00200000e77c783b */ /* 0x000ef00000000200 */
[----:B------:R-:W2:Y:S08]  /*14b30*/  LDSM.16.M88.4 R32, [R224+0x4800] ;  /* 0x00480000e020783b */ /* 0x000eb00000000200 */
[----:B------:R-:W2:Y:S08]  /*14b40*/  LDSM.16.M88.4 R48, [R224+0x5000] ;  /* 0x00500000e030783b */ /* 0x000eb00000000200 */
[----:B------:R-:W2:Y:S01]  /*14b50*/  LDSM.16.M88.4 R64, [R224+0x5800] ;  /* 0x00580000e040783b */ /* 0x000ea20000000200 */
[-C--:B----4-:R-:W-:Y:S07]  /*14b60*/  HMMA.16816.F32 R4, R128, R16.reuse, RZ ;  /* 0x000000108004723c */ /* 0x090fee00000018ff */
[----:B------:R-:W4:Y:S01]  /*14b70*/  LDSM.16.M88.4 R80, [R224+0x6000] ;  /* 0x00600000e050783b */ /* 0x000f220000000200 */
[C---:B---3--:R-:W-:Y:S07]  /*14b80*/  HMMA.16816.F32 R8, R124.reuse, R16, RZ ;  /* 0x000000107c08723c */ /* 0x048fee00000018ff */
[----:B------:R-:W3:Y:S01]  /*14b90*/  LDSM.16.M88.4 R96, [R224+0x6800] ;  /* 0x00680000e060783b */ /* 0x000ee20000000200 */
[-C--:B-1----:R-:W-:Y:S07]  /*14ba0*/  HMMA.16816.F32 R12, R124, R18.reuse, RZ ;  /* 0x000000127c0c723c */ /* 0x082fee00000018ff */
[----:B------:R-:W0:Y:S01]  /*14bb0*/  LDGDEPBAR ;  /* 0x00000000000079af */ /* 0x000e220000000000 */
[C---:B------:R-:W-:Y:S07]  /*14bc0*/  HMMA.16816.F32 R16, R128.reuse, R18, RZ ;  /* 0x000000128010723c */ /* 0x040fee00000018ff */
[----:B------:R-:W1:Y:S01]  /*14bd0*/  LDSM.16.M88.4 R112, [R224+0x7000] ;  /* 0x00700000e070783b */ /* 0x000e620000000200 */
[-C--:B--2---:R-:W-:Y:S07]  /*14be0*/  HMMA.16816.F32 R20, R128, R32.reuse, RZ ;  /* 0x000000208014723c */ /* 0x084fee00000018ff */
[----:B------:R-:W2:Y:S01]  /*14bf0*/  LDSM.16.M88.4 R200, [R224+0x7800] ;  /* 0x00780000e0c8783b */ /* 0x000ea20000000200 */
[C---:B------:R-:W-:Y:S07]  /*14c00*/  HMMA.16816.F32 R24, R124.reuse, R32, RZ ;  /* 0x000000207c18723c */ /* 0x040fee00000018ff */
[----:B------:R-:W-:Y:S01]  /*14c10*/  LDSM.16.M88.4 R204, [R234] ;  /* 0x00000000eacc783b */ /* 0x000fe20000000200 */
[-C--:B------:R-:W-:Y:S07]  /*14c20*/  HMMA.16816.F32 R28, R124, R34.reuse, RZ ;  /* 0x000000227c1c723c */ /* 0x080fee00000018ff */
[----:B------:R-:W1:Y:S01]  /*14c30*/  LDSM.16.M88.4 R208, [R230+0x4000] ;  /* 0x00400000e6d0783b */ /* 0x000e620000000200 */
[C---:B------:R-:W-:Y:S07]  /*14c40*/  HMMA.16816.F32 R32, R128.reuse, R34, RZ ;  /* 0x000000228020723c */ /* 0x040fee00000018ff */
[----:B------:R-:W1:Y:S01]  /*14c50*/  LDSM.16.M88.4 R212, [R234+0x2000] ;  /* 0x00200000ead4783b */ /* 0x000e620000000200 */
[-C--:B------:R-:W-:Y:S07]  /*14c60*/  HMMA.16816.F32 R36, R128, R48.reuse, RZ ;  /* 0x000000308024723c */ /* 0x080fee00000018ff */
[----:B------:R-:W1:Y:S01]  /*14c70*/  LDSM.16.M88.4 R216, [R230+0x4800] ;  /* 0x00480000e6d8783b */ /* 0x000e620000000200 */
[C---:B------:R-:W-:Y:S07]  /*14c80*/  HMMA.16816.F32 R40, R124.reuse, R48, RZ ;  /* 0x000000307c28723c */ /* 0x040fee00000018ff */
[----:B------:R-:W-:Y:S01]  /*14c90*/  LDSM.16.M88.4 R220, [R230+0x6000] ;  /* 0x00600000e6dc783b */ /* 0x000fe20000000200 */
        /* <DEDUP_REMOVED lines=14> */
[-C--:B-1----:R-:W-:Y:S08]  /*14d80*/  HMMA.16816.F32 R100, R128, R112.reuse, RZ ;  /* 0x000000708064723c */ /* 0x082ff000000018ff */
        /* <DEDUP_REMOVED lines=13> */
[-C--:B------:R-:W-:Y:S08]  /*14e60*/  HMMA.16816.F32 R20, R204, R216.reuse, R20 ;  /* 0x000000d8cc14723c */ /* 0x080ff00000001814 */
[C---:B------:R-:W-:Y:S08]  /*14e70*/  HMMA.16816.F32 R24, R212.reuse, R216, R24 ;  /* 0x000000d8d418723c */ /* 0x040ff00000001818 */
[-C--:B------:R-:W-:Y:S08]  /*14e80*/  HMMA.16816.F32 R28, R212, R218.reuse, R28 ;  /* 0x000000dad41c723c */ /* 0x080ff0000000181c */
[C---:B------:R-:W-:Y:S01]  /*14e90*/  HMMA.16816.F32 R32, R204.reuse, R218, R32 ;  /* 0x000000dacc20723c */ /* 0x040fe20000001820 */
[----:B------:R-:W-:Y:S07]  /*14ea0*/  LDSM.16.M88.4 R216, [R230+0x7800] ;  /* 0x00780000e6d8783b */ /* 0x000fee0000000200 */
        /* <DEDUP_REMOVED lines=19> */
[----:B------:R-:W-:Y:S07]  /*14fe0*/  LDSM.16.M88.4 R200, [R232] ;  /* 0x00000000e8c8783b */ /* 0x000fee0000000200 */
[-C--:B--2---:R-:W-:Y:S08]  /*14ff0*/  HMMA.16816.F32 R100, R204, R208.reuse, R100 ;  /* 0x000000d0cc64723c */ /* 0x084ff00000001864 */
        /* <DEDUP_REMOVED lines=9> */
[----:B------:R-:W3:Y:S08]  /*15090*/  LDSM.16.M88.4 R204, [R241] ;  /* 0x00000000f1cc783b */ /* 0x000ef00000000200 */
[----:B------:R-:W4:Y:S01]  /*150a0*/  LDSM.16.M88.4 R216, [R240] ;  /* 0x00000000f0d8783b */ /* 0x000f220000000200 */
        /* <DEDUP_REMOVED lines=15> */
[-C--:B----4-:R-:W-:Y:S08]  /*151a0*/  HMMA.16816.F32 R52, R200, R216.reuse, R52 ;  /* 0x000000d8c834723c */ /* 0x090ff00000001834 */
[C---:B------:R-:W-:Y:S08]  /*151b0*/  HMMA.16816.F32 R56, R220.reuse, R216, R56 ;  /* 0x000000d8dc38723c */ /* 0x040ff00000001838 */
[-C--:B------:R-:W-:Y:S08]  /*151c0*/  HMMA.16816.F32 R60, R220, R218.reuse, R60 ;  /* 0x000000dadc3c723c */ /* 0x080ff0000000183c */
[C---:B------:R-:W-:Y:S01]  /*151d0*/  HMMA.16816.F32 R64, R200.reuse, R218, R64 ;  /* 0x000000dac840723c */ /* 0x040fe20000001840 */
[----:B------:R-:W3:Y:S07]  /*151e0*/  LDSM.16.M88.4 R216, [R236] ;  /* 0x00000000ecd8783b */ /* 0x000eee0000000200 */
        /* <DEDUP_REMOVED lines=14> */
[----:B------:R-:W2:Y:S07]  /*152d0*/  LDSM.16.M88.4 R212, [R233+0x2000] ;  /* 0x00200000e9d4783b */ /* 0x000eae0000000200 */
[-C--:B---3--:R-:W-:Y:S08]  /*152e0*/  HMMA.16816.F32 R116, R200, R216.reuse, R116 ;  /* 0x000000d8c874723c */ /* 0x088ff00000001874 */
[C---:B------:R-:W-:Y:S08]  /*152f0*/  HMMA.16816.F32 R120, R220.reuse, R216, R120 ;  /* 0x000000d8dc78723c */ /* 0x040ff00000001878 */
[-C--:B------:R-:W-:Y:S08]  /*15300*/  HMMA.16816.F32 R124, R220, R218.reuse, R124 ;  /* 0x000000dadc7c723c */ /* 0x080ff0000000187c */
[----:B------:R-:W-:Y:S08]  /*15310*/  HMMA.16816.F32 R128, R200, R218, R128 ;  /* 0x000000dac880723c */ /* 0x000ff00000001880 */
        /* <DEDUP_REMOVED lines=31> */
[----:B--2---:R2:W-:Y:S09]  /*15510*/  STL [R1+0x4], R0 ;  /* 0x0000040001007387 */ /* 0x0045f20000100800 */
[----:B------:R-:W-:Y:S10]  /*15520*/  MUFU.TANH R248, R15 ;  /* 0x0000000f00f87308 */ /* 0x000ff40000002400 */
[----:B------:R-:W-:Y:S10]  /*15530*/  MUFU.TANH R219, R16 ;  /* 0x0000001000db7308 */ /* 0x000ff40000002400 */
[----:B--2---:R-:W2:Y:S01]  /*15540*/  MUFU.TANH R0, R9 ;  /* 0x0000000900007308 */ /* 0x004ea20000002400 */
[-C--:B-1----:R-:W-:Y:S09]  /*15550*/  HMMA.16816.F32 R20, R204, R4.reuse, R20 ;  /* 0x00000004cc14723c */ /* 0x082ff20000001814 */
[----:B------:R-:W-:Y:S01]  /*15560*/  MUFU.TANH R210, R17 ;  /* 0x0000001100d27308 */ /* 0x000fe20000002400 */
[C---:B------:R-:W-:Y:S09]  /*15570*/  HMMA.16816.F32 R24, R212.reuse, R4, R24 ;  /* 0x00000004d418723c */ /* 0x040ff20000001818 */
[----:B------:R-:W-:Y:S01]  /*15580*/  MUFU.TANH R209, R18 ;  /* 0x0000001200d17308 */ /* 0x000fe20000002400 */
[-C--:B------:R-:W-:Y:S01]  /*15590*/  HMMA.16816.F32 R28, R212, R6.reuse, R28 ;  /* 0x00000006d41c723c */ /* 0x080fe2000000181c */
[----:B--2---:R1:W-:Y:S03]  /*155a0*/  STL [R1+0x8], R0 ;  /* 0x0000080001007387 */ /* 0x0043e60000100800 */
[----:B------:R-:W-:Y:S04]  /*155b0*/  FMUL.FTZ R22, R22, c[0x0][0x2ec] ;  /* 0x0000bb0016167a20 */ /* 0x000fe80000410000 */
[C---:B------:R-:W-:Y:S01]  /*155c0*/  HMMA.16816.F32 R32, R204.reuse, R6, R32 ;  /* 0x00000006cc20723c */ /* 0x040fe20000001820 */
[----:B------:R-:W-:Y:S01]  /*155d0*/  MUFU.TANH R208, R19 ;  /* 0x0000001300d07308 */ /* 0x000fe20000002400 */
[----:B------:R-:W-:Y:S02]  /*155e0*/  LDSM.16.M88.4 R4, [R229+0x1800] ;  /* 0x00180000e504783b */ /* 0x000fe40000000200 */
        /* <DEDUP_REMOVED lines=9> */
[----:B-1----:R1:W2:Y:S01]  /*15680*/  MUFU.TANH R0, R11 ;  /* 0x0000000b00007308 */ /* 0x0022a20000002400 */
[----:B------:R-:W-:Y:S02]  /*15690*/  FMUL.FTZ R30, R30, c[0x0][0x2ec] ;  /* 0x0000bb001e1e7a20 */ /* 0x000fe40000410000 */
[----:B------:R-:W-:Y:S02]  /*156a0*/  FMUL.FTZ R31, R31, c[0x0][0x2ec] ;  /* 0x0000bb001f1f7a20 */ /* 0x000fe40000410000 */
[----:B------:R-:W-:Y:S02]  /*156b0*/  FMUL.FTZ R32, R32, c[0x0][0x2ec] ;  /* 0x0000bb0020207a20 */ /* 0x000fe40000410000 */
[----:B------:R-:W-:Y:S02]  /*156c0*/  FMUL.FTZ R33, R33, c[0x0][0x2ec] ;  /* 0x0000bb0021217a20 */ /* 0x000fe40000410000 */
[----:B------:R-:W-:Y:S01]  /*156d0*/  FMUL.FTZ R34, R34, c[0x0][0x2ec] ;  /* 0x0000bb0022227a20 */ /* 0x000fe20000410000 */
[----:B------:R-:W-:Y:S01]  /*156e0*/  MUFU.TANH R211, R22 ;  /* 0x0000001600d37308 */ /* 0x000fe20000002400 */
[----:B------:R-:W-:Y:S02]  /*156f0*/  FMUL.FTZ R35, R35, c[0x0][0x2ec] ;  /* 0x0000bb0023237a20 */ /* 0x000fe40000410000 */
[----:B------:R-:W-:Y:S07]  /*15700*/  FMUL.FTZ R21, R21, c[0x0][0x2ec] ;  /* 0x0000bb0015157a20 */ /* 0x000fee0000410000 */
[----:B------:R-:W-:Y:S01]  /*15710*/  MUFU.TANH R216, R21 ;  /* 0x0000001500d87308 */ /* 0x000fe20000002400 */
[----:B-1----:R-:W1:Y:S09]  /*15720*/  LDSM.16.M88.4 R8, [R229+0x1000] ;  /* 0x00100000e508783b */ /* 0x002e720000000200 */
[----:B------:R-:W-:Y:S01]  /*15730*/  MUFU.TANH R23, R23 ;  /* 0x0000001700177308 */ /* 0x000fe20000002400 */
[----:B--2---:R-:W-:Y:S09]  /*15740*/  STL [R1], R0 ;  /* 0x0000000001007387 */ /* 0x004ff20000100800 */
[----:B------:R-:W-:Y:S10]  /*15750*/  MUFU.TANH R217, R24 ;  /* 0x0000001800d97308 */ /* 0x000ff40000002400 */
[----:B------:R-:W-:Y:S10]  /*15760*/  MUFU.TANH R22, R25 ;  /* 0x0000001900167308 */ /* 0x000ff40000002400 */
[----:B------:R-:W-:Y:S01]  /*15770*/  MUFU.TANH R26, R26 ;  /* 0x0000001a001a7308 */ /* 0x000fe20000002400 */
[-C--:B-1----:R-:W-:Y:S09]  /*15780*/  HMMA.16816.F32 R36, R204, R8.reuse, R36 ;  /* 0x00000008cc24723c */ /* 0x082ff20000001824 */
[----:B------:R-:W-:Y:S01]  /*15790*/  MUFU.TANH R27, R27 ;  /* 0x0000001b001b7308 */ /* 0x000fe20000002400 */
[C---:B------:R-:W-:Y:S09]  /*157a0*/  HMMA.16816.F32 R40, R212.reuse, R8, R40 ;  /* 0x00000008d428723c */ /* 0x040ff20000001828 */
[----:B------:R-:W-:Y:S01]  /*157b0*/  MUFU.TANH R28, R28 ;  /* 0x0000001c001c7308 */ /* 0x000fe20000002400 */
[-C--:B------:R-:W-:Y:S04]  /*157c0*/  HMMA.16816.F32 R44, R212, R10.reuse, R44 ;  /* 0x0000000ad42c723c */ /* 0x080fe8000000182c */
[----:B------:R-:W-:Y:S04]  /*157d0*/  FMUL.FTZ R36, R36, c[0x0][0x2ec] ;  /* 0x0000bb0024247a20 */ /* 0x000fe80000410000 */
[C---:B------:R-:W-:Y:S01]  /*157e0*/  HMMA.16816.F32 R48, R204.reuse, R10, R48 ;  /* 0x0000000acc30723c */ /* 0x040fe20000001830 */
[----:B------:R-:W-:Y:S01]  /*157f0*/  MUFU.TANH R29, R29 ;  /* 0x0000001d001d7308 */ /* 0x000fe20000002400 */
[----:B------:R-:W1:Y:S02]  /*15800*/  LDSM.16.M88.4 R8, [R229+0x2000] ;  /* 0x00200000e508783b */ /* 0x000e640000000200 */
[----:B------:R-:W-:Y:S02]  /*15810*/  FMUL.FTZ R37, R37, c[0x0][0x2ec] ;  /* 0x0000bb0025257a20 */ /* 0x000fe40000410000 */
[----:B------:R-:W-:Y:S02]  /*15820*/  FMUL.FTZ R38, R38, c[0x0][0x2ec] ;  /* 0x0000bb0026267a20 */ /* 0x000fe40000410000 */
[-C--:B------:R-:W-:Y:S03]  /*15830*/  HMMA.16816.F32 R52, R204, R4.reuse, R52 ;  /* 0x00000004cc34723c */ /* 0x080fe60000001834 */
        /* <DEDUP_REMOVED lines=16> */
[----:B------:R-:W-:Y:S01]  /*15940*/  MUFU.TANH R33, R33 ;  /* 0x0000002100217308 */ /* 0x000fe20000002400 */
[-C--:B-1----:R-:W-:Y:S03]  /*15950*/  HMMA.16816.F32 R68, R204, R8.reuse, R68 ;  /* 0x00000008cc44723c */ /* 0x082fe60000001844 */
[----:B------:R-:W-:Y:S02]  /*15960*/  FMUL.FTZ R59, R59, c[0x0][0x2ec] ;  /* 0x0000bb003b3b7a20 */ /* 0x000fe40000410000 */
[----:B------:R-:W-:Y:S02]  /*15970*/  FMUL.FTZ R47, R47, c[0x0][0x2ec] ;  /* 0x0000bb002f2f7a20 */ /* 0x000fe40000410000 */
[----:B------:R-:W-:Y:S01]  /*15980*/  FMUL.FTZ R60, R60, c[0x0][0x2ec] ;  /* 0x0000bb003c3c7a20 */ /* 0x000fe20000410000 */
[C---:B------:R-:W-:Y:S01]  /*15990*/  HMMA.16816.F32 R72, R212.reuse, R8, R72 ;  /* 0x00000008d448723c */ /* 0x040fe20000001848 */
[----:B-----5:R-:W1:Y:S03]  /*159a0*/  MUFU.TANH R2, R58 ;  /* 0x0000003a00027308 */ /* 0x020e660000002400 */
[----:B------:R-:W-:Y:S02]  /*159b0*/  FMUL.FTZ R61, R61, c[0x0][0x2ec] ;  /* 0x0000bb003d3d7a20 */ /* 0x000fe40000410000 */
[----:B------:R-:W-:Y:S02]  /*159c0*/  FMUL.FTZ R48, R48, c[0x0][0x2ec] ;  /* 0x0000bb0030307a20 */ /* 0x000fe40000410000 */
[-C--:B------:R-:W-:Y:S03]  /*159d0*/  HMMA.16816.F32 R76, R212, R10.reuse, R76 ;  /* 0x0000000ad44c723c */ /* 0x080fe6000000184c */
[----:B------:R-:W3:Y:S01]  /*159e0*/  MUFU.TANH R0, R59 ;  /* 0x0000003b00007308 */ /* 0x000ee20000002400 */
[----:B------:R-:W-:Y:S02]  /*159f0*/  FMUL.FTZ R49, R49, c[0x0][0x2ec] ;  /* 0x0000bb0031317a20 */ /* 0x000fe40000410000 */
[----:B------:R-:W-:Y:S02]  /*15a00*/  FMUL.FTZ R50, R50, c[0x0][0x2ec] ;  /* 0x0000bb0032327a20 */ /* 0x000fe40000410000 */
[C---:B------:R-:W-:Y:S01]  /*15a10*/  HMMA.16816.F32 R80, R204.reuse, R10, R80 ;  /* 0x0000000acc50723c */ /* 0x040fe20000001850 */
[----:B------:R-:W4:Y:S03]  /*15a20*/  LDSM.16.M88.4 R8, [R229+0x3000] ;  /* 0x00300000e508783b */ /* 0x000f260000000200 */
[----:B------:R-:W-:Y:S01]  /*15a30*/  FMUL.FTZ R69, R69, c[0x0][0x2ec] ;  /* 0x0000bb0045457a20 */ /* 0x000fe20000410000 */
[----:B------:R-:W-:Y:S01]  /*15a40*/  MUFU.TANH R34, R34 ;  /* 0x0000002200227308 */ /* 0x000fe20000002400 */
[----:B------:R-:W-:Y:S02]  /*15a50*/  FMUL.FTZ R70, R70, c[0x0][0x2ec] ;  /* 0x0000bb0046467a20 */ /* 0x000fe40000410000 */
[-C--:B--2---:R-:W-:Y:S01]  /*15a60*/  HMMA.16816.F32 R84, R204, R4.reuse, R84 ;  /* 0x00000004cc54723c */ /* 0x084fe20000001854 */
[----:B-1----:R1:W-:Y:S03]  /*15a70*/  STL [R1+0x2c], R2 ;  /* 0x00002c0201007387 */ /* 0x0023e60000100800 */
[----:B------:R-:W-:Y:S02]  /*15a80*/  FMUL.FTZ R71, R71, c[0x0][0x2ec] ;  /* 0x0000bb0047477a20 */ /* 0x000fe40000410000 */
[----:B------:R-:W-:Y:S01]  /*15a90*/  FMUL.FTZ R75, R75, c[0x0][0x2ec] ;  /* 0x0000bb004b4b7a20 */ /* 0x000fe20000410000 */
[----:B------:R-:W-:Y:S01]  /*15aa0*/  MUFU.TANH R35, R35 ;  /* 0x0000002300237308 */ /* 0x000fe20000002400 */
[C---:B------:R-:W-:Y:S01]  /*15ab0*/  HMMA.16816.F32 R88, R212.reuse, R4, R88 ;  /* 0x00000004d458723c */ /* 0x040fe20000001858 */
[----:B---3--:R2:W-:Y:S03]  /*15ac0*/  STL [R1+0x30], R0 ;  /* 0x0000300001007387 */ /* 0x0085e60000100800 */
[----:B------:R-:W-:Y:S02]  /*15ad0*/  FMUL.FTZ R76, R76, c[0x0][0x2ec] ;  /* 0x0000bb004c4c7a20 */ /* 0x000fe40000410000 */
[----:B------:R-:W-:Y:S02]  /*15ae0*/  FMUL.FTZ R51, R51, c[0x0][0x2ec] ;  /* 0x0000bb0033337a20 */ /* 0x000fe40000410000 */
[-C--:B------:R-:W-:Y:S01]  /*15af0*/  HMMA.16816.F32 R92, R212, R6.reuse, R92 ;  /* 0x00000006d45c723c */ /* 0x080fe2000000185c */
[----:B------:R-:W-:Y:S03]  /*15b00*/  MUFU.TANH R36, R36 ;  /* 0x0000002400247308 */ /* 0x000fe60000002400 */
[----:B------:R-:W-:Y:S02]  /*15b10*/  FMUL.FTZ R52, R52, c[0x0][0x2ec] ;  /* 0x0000bb0034347a20 */ /* 0x000fe40000410000 */
[----:B------:R-:W-:Y:S02]  /*15b20*/  FMUL.FTZ R53, R53, c[0x0][0x2ec] ;  /* 0x0000bb0035357a20 */ /* 0x000fe40000410000 */
[C---:B------:R-:W-:Y:S01]  /*15b30*/  HMMA.16816.F32 R96, R204.reuse, R6, R96 ;  /* 0x00000006cc60723c */ /* 0x040fe20000001860 */
[----:B------:R-:W3:Y:S01]  /*15b40*/  LDSM.16.M88.4 R4, [R229+0x3800] ;  /* 0x00380000e504783b */ /* 0x000ee20000000200 */
[----:B------:R-:W-:Y:S04]  /*15b50*/  DEPBAR.LE SB0, 0x0 ;  /* 0x000080000000791a */ /* 0x000fe80000000000 */
[----:B-1----:R-:W1:Y:S01]  /*15b60*/  MUFU.TANH R2, R60 ;  /* 0x0000003c00027308 */ /* 0x002e620000002400 */
[----:B------:R-:W-:Y:S02]  /*15b70*/  FMUL.FTZ R54, R54, c[0x0][0x2ec] ;  /* 0x0000bb0036367a20 */ /* 0x000fe40000410000 */
[----:B------:R-:W-:Y:S01]  /*15b80*/  BAR.SYNC.DEFER_BLOCKING 0x0 ;  /* 0x0000000000007b1d */ /* 0x000fe20000010000 */
[-C--:B----4-:R-:W-:Y:S05]  /*15b90*/  HMMA.16816.F32 R100, R204, R8.reuse, R100 ;  /* 0x00000008cc64723c */ /* 0x090fea0000001864 */
[----:B------:R-:W-:Y:S01]  /*15ba0*/  FMUL.FTZ R55, R55, c[0x0][0x2ec] ;  /* 0x0000bb0037377a20 */ /* 0x000fe20000410000 */
[----:B--2---:R-:W2:Y:S01]  /*15bb0*/  MUFU.TANH R0, R61 ;  /* 0x0000003d00007308 */ /* 0x004ea20000002400 */
[----:B------:R-:W-:Y:S01]  /*15bc0*/  FMUL.FTZ R56, R56, c[0x0][0x2ec] ;  /* 0x0000bb0038387a20 */ /* 0x000fe20000410000 */
[C---:B------:R-:W-:Y:S04]  /*15bd0*/  HMMA.16816.F32 R104, R212.reuse, R8, R104 ;  /* 0x00000008d468723c */ /* 0x040fe80000001868 */
[----:B------:R-:W-:Y:S02]  /*15be0*/  FMUL.FTZ R57, R57, c[0x0][0x2ec] ;  /* 0x0000bb0039397a20 */ /* 0x000fe40000410000 */
[----:B------:R-:W-:Y:S02]  /*15bf0*/  FMUL.FTZ R62, R62, c[0x0][0x2ec] ;  /* 0x0000bb003e3e7a20 */ /* 0x000fe40000410000 */
[----:B------:R-:W-:Y:S01]  /*15c00*/  MUFU.TANH R37, R37 ;  /* 0x0000002500257308 */ /* 0x000fe20000002400 */
[-C--:B------:R-:W-:Y:S01]  /*15c10*/  HMMA.16816.F32 R108, R212, R10.reuse, R108 ;  /* 0x0000000ad46c723c */ /* 0x080fe2000000186c */
[----:B-1----:R1:W-:Y:S02]  /*15c20*/  STL [R1+0x28], R2 ;  /* 0x0000280201007387 */ /* 0x0023e40000100800 */
[----:B------:R-:W-:Y:S02]  /*15c30*/  FMUL.FTZ R63, R63, c[0x0][0x2ec] ;  /* 0x0000bb003f3f7a20 */ /* 0x000fe40000410000 */
[----:B------:R-:W-:Y:S03]  /*15c40*/  FMUL.FTZ R64, R64, c[0x0][0x2ec] ;  /* 0x0000bb0040407a20 */ /* 0x000fe60000410000 */
[C---:B------:R-:W-:Y:S01]  /*15c50*/  HMMA.16816.F32 R112, R204.reuse, R10, R112 ;  /* 0x0000000acc70723c */ /* 0x040fe20000001870 */
[----:B------:R-:W-:Y:S03]  /*15c60*/  MUFU.TANH R38, R38 ;  /* 0x0000002600267308 */ /* 0x000fe60000002400 */
[----:B------:R-:W-:Y:S01]  /*15c70*/  FMUL.FTZ R65, R65, c[0x0][0x2ec] ;  /* 0x0000bb0041417a20 */ /* 0x000fe20000410000 */
[----:B--2---:R2:W-:Y:S01]  /*15c80*/  STL [R1+0x38], R0 ;  /* 0x0000380001007387 */ /* 0x0045e20000100800 */
[----:B------:R-:W-:Y:S02]  /*15c90*/  FMUL.FTZ R66, R66, c[0x0][0x2ec] ;  /* 0x0000bb0042427a20 */ /* 0x000fe40000410000 */
[-C--:B---3--:R-:W-:Y:S03]  /*15ca0*/  HMMA.16816.F32 R116, R204, R4.reuse, R116 ;  /* 0x00000004cc74723c */ /* 0x088fe60000001874 */
[----:B------:R-:W-:Y:S01]  /*15cb0*/  MUFU.TANH R39, R39 ;  /* 0x0000002700277308 */ /* 0x000fe20000002400 */
[----:B------:R-:W-:Y:S02]  /*15cc0*/  FMUL.FTZ R67, R67, c[0x0][0x2ec] ;  /* 0x0000bb0043437a20 */ /* 0x000fe40000410000 */
[----:B------:R-:W-:Y:S02]  /*15cd0*/  FMUL.FTZ R68, R68, c[0x0][0x2ec] ;  /* 0x0000bb0044447a20 */ /* 0x000fe40000410000 */
[C---:B------:R-:W-:Y:S04]  /*15ce0*/  HMMA.16816.F32 R120, R212.reuse, R4, R120 ;  /* 0x00000004d478723c */ /* 0x040fe80000001878 */
[----:B------:R-:W-:Y:S01]  /*15cf0*/  FMUL.FTZ R72, R72, c[0x0][0x2ec] ;  /* 0x0000bb0048487a20 */ /* 0x000fe20000410000 */
[----:B-1----:R-:W-:Y:S01]  /*15d00*/  MUFU.TANH R2, R70 ;  /* 0x0000004600027308 */ /* 0x002fe20000002400 */
[----:B------:R-:W-:Y:S02]  /*15d10*/  FMUL.FTZ R73, R73, c[0x0][0x2ec] ;  /* 0x0000bb0049497a20 */ /* 0x000fe40000410000 */
[-C--:B------:R-:W-:Y:S04]  /*15d20*/  HMMA.16816.F32 R124, R212, R6.reuse, R124 ;  /* 0x00000006d47c723c */ /* 0x080fe8000000187c */
[----:B------:R-:W-:Y:S02]  /*15d30*/  FMUL.FTZ R74, R74, c[0x0][0x2ec] ;  /* 0x0000bb004a4a7a20 */ /* 0x000fe40000410000 */
[----:B------:R-:W-:Y:S01]  /*15d40*/  FMUL.FTZ R77, R77, c[0x0][0x2ec] ;  /* 0x0000bb004d4d7a20 */ /* 0x000fe20000410000 */
[----:B--2---:R-:W1:Y:S01]  /*15d50*/  MUFU.TANH R0, R69 ;  /* 0x0000004500007308 */ /* 0x004e620000002400 */
[----:B------:R-:W-:Y:S04]  /*15d60*/  HMMA.16816.F32 R128, R204, R6, R128 ;  /* 0x00000006cc80723c */ /* 0x000fe80000001880 */
        /* <DEDUP_REMOVED lines=13> */
[----:B------:R-:W-:Y:S01]  /*15e40*/  FMUL.FTZ R88, R88, c[0x0][0x2ec] ;  /* 0x0000bb0058587a20 */ /* 0x000fe20000410000 */
[----:B------:R-:W-:Y:S01]  /*15e50*/  STL [R1+0x50], R2 ;  /* 0x0000500201007387 */ /* 0x000fe20000100800 */
        /* <DEDUP_REMOVED lines=51> */
[----:B------:R-:W-:Y:S09]  /*16190*/  FMUL.FTZ R123, R123, c[0x0][0x2ec] ;  /* 0x0000bb007b7b7a20 */ /* 0x000ff20000410000 */
[----:B------:R-:W-:Y:S01]  /*161a0*/  MUFU.TANH R49, R49 ;  /* 0x0000003100317308 */ /* 0x000fe20000002400 */
[----:B-1----:R1:W-:Y:S09]  /*161b0*/  STL [R1+0x70], R0 ;  /* 0x0000700001007387 */ /* 0x0023f20000100800 */
[----:B------:R-:W-:Y:S10]  /*161c0*/  MUFU.TANH R50, R50 ;  /* 0x0000003200327308 */ /* 0x000ff40000002400 */
[----:B------:R-:W-:Y:S10]  /*161d0*/  MUFU.TANH R51, R51 ;  /* 0x0000003300337308 */ /* 0x000ff40000002400 */
[----:B-1----:R-:W1:Y:S10]  /*161e0*/  MUFU.TANH R0, R76 ;  /* 0x0000004c00007308 */ /* 0x002e740000002400 */
[----:B------:R-:W2:Y:S10]  /*161f0*/  MUFU.TANH R52, R52 ;  /* 0x0000003400347308 */ /* 0x000eb40000002400 */
[----:B------:R3:W4:Y:S01]  /*16200*/  MUFU.TANH R202, R53 ;  /* 0x0000003500ca7308 */ /* 0x0007220000002400 */
[----:B-1----:R1:W-:Y:S09]  /*16210*/  STL [R1+0x60], R0 ;  /* 0x0000600001007387 */ /* 0x0023f20000100800 */
[----:B------:R3:W2:Y:S10]  /*16220*/  MUFU.TANH R47, R54 ;  /* 0x00000036002f7308 */ /* 0x0006b40000002400 */
[----:B------:R3:W2:Y:S01]  /*16230*/  MUFU.TANH R222, R55 ;  /* 0x0000003700de7308 */ /* 0x0006a20000002400 */
[----:B-1----:R-:W-:Y:S09]  /*16240*/  FMUL.FTZ R0, R127, c[0x0][0x2ec] ;  /* 0x0000bb007f007a20 */ /* 0x002ff20000410000 */
        /* <DEDUP_REMOVED lines=55> */
[----:B------:R3:W1:Y:S10]  /*165c0*/  MUFU.TANH R213, R120 ;  /* 0x0000007800d57308 */ /* 0x0006740000002400 */
[----:B------:R3:W1:Y:S10]  /*165d0*/  MUFU.TANH R212, R121 ;  /* 0x0000007900d47308 */ /* 0x0006740000002400 */
        /* <DEDUP_REMOVED lines=11> */
.L_x_271:
[----:B------:R-:W2:Y:S01]  /*16690*/  LDL.LU R94, [R1+0x50] ;  /* 0x00005000015e7983 */ /* 0x000ea20000300800 */
[----:B------:R-:W-:Y:S01]  /*166a0*/  MOV R107, R88 ;  /* 0x00000058006b7202 */ /* 0x000fe20000000f00 */
[----:B------:R-:W-:Y:S01]  /*166b0*/  UIADD3 UR33, UR33, -0x1, URZ ;  /* 0xffffffff21217890 */ /* 0x000fe2000fffe03f */
[----:B------:R-:W-:Y:S01]  /*166c0*/  MOV R108, R89 ;  /* 0x00000059006c7202 */ /* 0x000fe20000000f00 */
[----:B------:R-:W3:Y:S01]  /*166d0*/  LDL.LU R105, [R1+0x60] ;  /* 0x0000600001697983 */ /* 0x000ee20000300800 */
[----:B------:R-:W-:Y:S02]  /*166e0*/  MOV R91, R60 ;  /* 0x0000003c005b7202 */ /* 0x000fe40000000f00 */
[----:B------:R-:W-:Y:S01]  /*166f0*/  MOV R120, R90 ;  /* 0x0000005a00787202 */ /* 0x000fe20000000f00 */
[----:B------:R-:W4:Y:S01]  /*16700*/  LDL.LU R109, [R1+0x70] ;  /* 0x00007000016d7983 */ /* 0x000f220000300800 */
[----:B------:R-:W-:Y:S02]  /*16710*/  MOV R90, R63 ;  /* 0x0000003f005a7202 */ /* 0x000fe40000000f00 */
[----:B------:R-:W-:Y:S01]  /*16720*/  MOV R111, R80 ;  /* 0x00000050006f7202 */ /* 0x000fe20000000f00 */
[----:B------:R-:W2:Y:S01]  /*16730*/  LDL.LU R0, [R1+0x28] ;  /* 0x0000280001007983 */ /* 0x000ea20000300800 */
[----:B------:R-:W-:Y:S02]  /*16740*/  MOV R118, R74 ;  /* 0x0000004a00767202 */ /* 0x000fe40000000f00 */
[----:B-1----:R-:W-:Y:S01]  /*16750*/  MOV R14, R64 ;  /* 0x00000040000e7202 */ /* 0x002fe20000000f00 */
[----:B------:R-:W3:Y:S01]  /*16760*/  LDL.LU R93, [R1+0x1c] ;  /* 0x00001c00015d7983 */ /* 0x000ee20000300800 */
[----:B------:R-:W-:Y:S02]  /*16770*/  MOV R127, R81 ;  /* 0x00000051007f7202 */ /* 0x000fe40000000f00 */
[----:B------:R-:W-:Y:S01]  /*16780*/  MOV R81, R68 ;  /* 0x0000004400517202 */ /* 0x000fe20000000f00 */
        /* <DEDUP_REMOVED lines=16> */
[----:B------:R-:W-:Y:S03]  /*16890*/  MOV R121, R73 ;  /* 0x0000004900797202 */ /* 0x000fe60000000f00 */
[----:B------:R-:W4:Y:S04]  /*168a0*/  LDL.LU R60, [R1+0x2c] ;  /* 0x00002c00013c7983 */ /* 0x000f280000300800 */
[----:B------:R-:W4:Y:S04]  /*168b0*/  LDL.LU R63, [R1+0x30] ;  /* 0x00003000013f7983 */ /* 0x000f280000300800 */
        /* <DEDUP_REMOVED lines=15> */
[----:B------:R1:W-:Y:S02]  /*169b0*/  STL [R1+0xf0], R224 ;  /* 0x0000f0e001007387 */ /* 0x0003e40000100800 */
[----:B-1----:R-:W-:Y:S02]  /*169c0*/  MOV R224, R69 ;  /* 0x0000004500e07202 */ /* 0x002fe40000000f00 */
[----:B--2---:R-:W-:Y:S02]  /*169d0*/  MOV R80, R0 ;  /* 0x0000000000507202 */ /* 0x004fe40000000f00 */
[----:B------:R-:W-:Y:S04]  /*169e0*/  FMNMX.FTZ R0, R245, R132, !PT ;  /* 0x00000084f5007209 */ /* 0x000fe80007810000 */
[----:B---3--:R-:W-:Y:S02]  /*169f0*/  FMNMX.FTZ R2, R11, R0, !PT ;  /* 0x000000000b027209 */ /* 0x008fe40007810000 */
[----:B------:R-:W-:Y:S02]  /*16a00*/  FMNMX.FTZ R0, R244, R133, !PT ;  /* 0x00000085f4007209 */ /* 0x000fe40007810000 */
        /* <DEDUP_REMOVED lines=132> */
[C---:B------:R-:W-:Y:S01]  /*17250*/  FSETP.NEU.FTZ.AND P2, PT, R74.reuse, -INF , PT ;  /* 0xff8000004a00780b */ /* 0x040fe20003f5d000 */
[----:B------:R-:W-:Y:S01]  /*17260*/  FMUL.FTZ R75, R74, c[0x0][0x23c] ;  /* 0x00008f004a4b7a20 */ /* 0x000fe20000410000 */
[----:B--2---:R-:W-:Y:S05]  /*17270*/  FMNMX.FTZ R73, R3, R73, !PT ;  /* 0x0000004903497209 */ /* 0x004fea0007810000 */
[----:B------:R-:W-:Y:S01]  /*17280*/  STL [R1+0x130], R74 ;  /* 0x0001304a01007387 */ /* 0x000fe20000100800 */
[----:B------:R-:W-:Y:S03]  /*17290*/  FSEL R75, R75, RZ, P2 ;  /* 0x000000ff4b4b7208 */ /* 0x000fe60001000000 */
[----:B------:R-:W2:Y:S02]  /*172a0*/  SHFL.BFLY PT, R7, R73, 0x1, 0x1f ;  /* 0x0c201f0049077f89 */ /* 0x000ea400000e0000 */
[--C-:B------:R-:W-:Y:S01]  /*172b0*/  FFMA.FTZ R6, R33, c[0x0][0x23c], -R75.reuse ;  /* 0x00008f0021067a23 */ /* 0x100fe2000001084b */
[----:B---3--:R-:W-:Y:S01]  /*172c0*/  FMNMX.FTZ R2, R0, R2, !PT ;  /* 0x0000000200027209 */ /* 0x008fe20007810000 */
[----:B------:R-:W-:Y:S01]  /*172d0*/  FADD.FTZ R0, -R74, R132 ;  /* 0x000000844a007221 */ /* 0x000fe20000010100 */
[----:B------:R-:W-:Y:S01]  /*172e0*/  MOV R132, R55 ;  /* 0x0000003700847202 */ /* 0x000fe20000000f00 */
[----:B------:R3:W-:Y:S01]  /*172f0*/  MUFU.EX2 R242, R6 ;  /* 0x0000000600f27308 */ /* 0x0007e20000000800 */
[--C-:B------:R-:W-:Y:S01]  /*17300*/  FFMA.FTZ R93, R93, c[0x0][0x23c], -R75.reuse ;  /* 0x00008f005d5d7a23 */ /* 0x100fe2000001084b */
[----:B------:R-:W4:Y:S01]  /*17310*/  SHFL.BFLY PT, R3, R2, 0x1, 0x1f ;  /* 0x0c201f0002037f89 */ /* 0x000f2200000e0000 */
[----:B------:R-:W-:Y:S01]  /*17320*/  FMUL.FTZ R0, R0, c[0x0][0x23c] ;  /* 0x00008f0000007a20 */ /* 0x000fe20000410000 */
[----:B-1----:R-:W-:Y:S01]  /*17330*/  FMNMX.FTZ R4, R4, R5, !PT ;  /* 0x0000000504047209 */ /* 0x002fe20007810000 */
[--C-:B------:R-:W-:Y:S05]  /*17340*/  FFMA.FTZ R5, R11, c[0x0][0x23c], -R75.reuse ;  /* 0x00008f000b057a23 */ /* 0x100fea000001084b */
[----:B------:R1:W1:Y:S01]  /*17350*/  MUFU.EX2 R69, R0 ;  /* 0x0000000000457308 */ /* 0x0002620000000800 */
[----:B------:R-:W1:Y:S01]  /*17360*/  SHFL.BFLY PT, R72, R4, 0x1, 0x1f ;  /* 0x0c201f0004487f89 */ /* 0x000e6200000e0000 */
[----:B--2---:R-:W-:Y:S01]  /*17370*/  FMNMX.FTZ R73, R73, R7, !PT ;  /* 0x0000000749497209 */ /* 0x004fe20007810000 */
[--C-:B------:R-:W-:Y:S03]  /*17380*/  FFMA.FTZ R7, R32, c[0x0][0x23c], -R75.reuse ;  /* 0x00008f0020077a23 */ /* 0x100fe6000001084b */
[C---:B------:R-:W-:Y:S01]  /*17390*/  FSETP.NEU.FTZ.AND P2, PT, R73.reuse, -INF , PT ;  /* 0xff8000004900780b */ /* 0x040fe20003f5d000 */
[----:B------:R-:W-:Y:S02]  /*173a0*/  FMUL.FTZ R92, R73, c[0x0][0x23c] ;  /* 0x00008f00495c7a20 */ /* 0x000fe40000410000 */
[----:B------:R-:W-:Y:S01]  /*173b0*/  STL [R1+0x134], R73 ;  /* 0x0001344901007387 */ /* 0x000fe20000100800 */
[----:B---3--:R-:W-:Y:S01]  /*173c0*/  FFMA.FTZ R6, R37, c[0x0][0x23c], -R75 ;  /* 0x00008f0025067a23 */ /* 0x008fe2000001084b */
[----:B----4-:R-:W-:Y:S02]  /*173d0*/  FMNMX.FTZ R3, R2, R3, !PT ;  /* 0x0000000302037209 */ /* 0x010fe40007810000 */
[----:B------:R-:W-:Y:S01]  /*173e0*/  FSEL R92, R92, RZ, P2 ;  /* 0x000000ff5c5c7208 */ /* 0x000fe20001000000 */
[----:B------:R-:W-:Y:S02]  /*173f0*/  MUFU.EX2 R235, R6 ;  /* 0x0000000600eb7308 */ /* 0x000fe40000000800 */
[----:B------:R-:W-:Y:S02]  /*17400*/  FMUL.FTZ R101, R3, c[0x0][0x23c] ;  /* 0x00008f0003657a20 */ /* 0x000fe40000410000 */
[--C-:B------:R-:W-:Y:S02]  /*17410*/  FFMA.FTZ R33, R47, c[0x0][0x23c], -R92.reuse ;  /* 0x00008f002f217a23 */ /* 0x100fe4000001085c */
[----:B-1----:R-:W-:Y:S01]  /*17420*/  FADD.FTZ R0, -R73, R133 ;  /* 0x0000008549007221 */ /* 0x002fe20000010100 */
[----:B------:R-:W-:Y:S01]  /*17430*/  FMNMX.FTZ R72, R4, R72, !PT ;  /* 0x0000004804487209 */ /* 0x000fe20007810000 */
[----:B------:R-:W-:Y:S01]  /*17440*/  FFMA.FTZ R4, R245, c[0x0][0x23c], -R75 ;  /* 0x00008f00f5047a23 */ /* 0x000fe2000001084b */
[----:B------:R-:W-:Y:S01]  /*17450*/  MOV R133, R13 ;  /* 0x0000000d00857202 */ /* 0x000fe20000000f00 */
[----:B------:R1:W-:Y:S01]  /*17460*/  MUFU.EX2 R245, R5 ;  /* 0x0000000500f57308 */ /* 0x0003e20000000800 */
[----:B------:R-:W-:Y:S01]  /*17470*/  FMUL.FTZ R0, R0, c[0x0][0x23c] ;  /* 0x00008f0000007a20 */ /* 0x000fe20000410000 */
[----:B------:R-:W-:Y:S01]  /*17480*/  FSETP.NEU.FTZ.AND P2, PT, R72, -INF , PT ;  /* 0xff8000004800780b */ /* 0x000fe20003f5d000 */
[--C-:B------:R-:W-:Y:S02]  /*17490*/  FFMA.FTZ R102, R102, c[0x0][0x23c], -R92.reuse ;  /* 0x00008f0066667a23 */ /* 0x100fe4000001085c */
[--C-:B------:R-:W-:Y:S02]  /*174a0*/  FFMA.FTZ R104, R104, c[0x0][0x23c], -R92.reuse ;  /* 0x00008f0068687a23 */ /* 0x100fe4000001085c */
[--C-:B------:R-:W-:Y:S02]  /*174b0*/  FFMA.FTZ R111, R111, c[0x0][0x23c], -R92.reuse ;  /* 0x00008f006f6f7a23 */ /* 0x100fe4000001085c */
[--C-:B------:R-:W-:Y:S01]  /*174c0*/  FFMA.FTZ R115, R115, c[0x0][0x23c], -R92.reuse ;  /* 0x00008f0073737a23 */ /* 0x100fe2000001085c */
[----:B------:R2:W3:Y:S01]  /*174d0*/  MUFU.EX2 R68, R0 ;  /* 0x0000000000447308 */ /* 0x0004e20000000800 */
[--C-:B------:R-:W-:Y:S02]  /*174e0*/  FFMA.FTZ R130, R130, c[0x0][0x23c], -R92.reuse ;  /* 0x00008f0082827a23 */ /* 0x100fe4000001085c */
[--C-:B------:R-:W-:Y:S02]  /*174f0*/  FFMA.FTZ R131, R131, c[0x0][0x23c], -R92.reuse ;  /* 0x00008f0083837a23 */ /* 0x100fe4000001085c */
[----:B------:R-:W-:Y:S02]  /*17500*/  FMUL.FTZ R100, R72, c[0x0][0x23c] ;  /* 0x00008f0048647a20 */ /* 0x000fe40000410000 */
[----:B------:R-:W-:Y:S03]  /*17510*/  FMUL.FTZ R32, R69, R164 ;  /* 0x000000a445207220 */ /* 0x000fe60000410000 */
[----:B------:R-:W4:Y:S01]  /*17520*/  MUFU.EX2 R106, R4 ;  /* 0x00000004006a7308 */ /* 0x000f220000000800 */
[----:B------:R-:W-:Y:S02]  /*17530*/  FSEL R100, R100, RZ, P2 ;  /* 0x000000ff64647208 */ /* 0x000fe40001000000 */
[----:B------:R-:W-:Y:S01]  /*17540*/  FSETP.NEU.FTZ.AND P2, PT, R3, -INF , PT ;  /* 0xff8000000300780b */ /* 0x000fe20003f5d000 */
[----:B-1----:R-:W-:Y:S02]  /*17550*/  FFMA.FTZ R5, R208, c[0x0][0x23c], -R92 ;  /* 0x00008f00d0057a23 */ /* 0x002fe4000001085c */
[--C-:B------:R-:W-:Y:S01]  /*17560*/  FFMA.FTZ R17, R45, c[0x0][0x23c], -R100.reuse ;  /* 0x00008f002d117a23 */ /* 0x100fe20000010864 */
[----:B------:R-:W-:Y:S01]  /*17570*/  FSEL R101, R101, RZ, P2 ;  /* 0x000000ff65657208 */ /* 0x000fe20001000000 */
[--C-:B------:R-:W-:Y:S02]  /*17580*/  FFMA.FTZ R107, R107, c[0x0][0x23c], -R100.reuse ;  /* 0x00008f006b6b7a23 */ /* 0x100fe40000010864 */
[----:B------:R1:W-:Y:S01]  /*17590*/  MUFU.EX2 R229, R17 ;  /* 0x0000001100e57308 */ /* 0x0003e20000000800 */
[----:B------:R-:W-:Y:S02]  /*175a0*/  FFMA.FTZ R108, R108, c[0x0][0x23c], -R100 ;  /* 0x00008f006c6c7a23 */ /* 0x000fe40000010864 */
[--C-:B------:R-:W-:Y:S02]  /*175b0*/  FFMA.FTZ R12, R42, c[0x0][0x23c], -R101.reuse ;  /* 0x00008f002a0c7a23 */ /* 0x100fe40000010865 */
[----:B--2---:R-:W-:Y:S01]  /*175c0*/  FADD.FTZ R0, -R72, R134 ;  /* 0x0000008648007221 */ /* 0x004fe20000010100 */
[----:B------:R-:W-:Y:S01]  /*175d0*/  MOV R134, R82 ;  /* 0x0000005200867202 */ /* 0x000fe20000000f00 */
[----:B---3--:R-:W-:Y:S02]  /*175e0*/  FMUL.FTZ R6, R68, R142 ;  /* 0x0000008e44067220 */ /* 0x008fe40000410000 */
[----:B------:R-:W-:Y:S01]  /*175f0*/  FMUL.FTZ R0, R0, c[0x0][0x23c] ;  /* 0x00008f0000007a20 */ /* 0x000fe20000410000 */
[----:B------:R-:W-:Y:S01]  /*17600*/  MUFU.EX2 R108, R108 ;  /* 0x0000006c006c7308 */ /* 0x000fe20000000800 */
[----:B------:R-:W-:Y:S01]  /*17610*/  FMUL.FTZ R19, R68, R151 ;  /* 0x0000009744137220 */ /* 0x000fe20000410000 */
[----:B------:R-:W-:Y:S01]  /*17620*/  MOV R151, R81 ;  /* 0x0000005100977202 */ /* 0x000fe20000000f00 */
[--C-:B------:R-:W-:Y:S01]  /*17630*/  FFMA.FTZ R63, R63, c[0x0][0x23c], -R101.reuse ;  /* 0x00008f003f3f7a23 */ /* 0x100fe20000010865 */
[----:B----4-:R-:W-:Y:S01]  /*17640*/  F2FP.PACK_AB R76, R245, R106 ;  /* 0x0000006af54c723e */ /* 0x010fe200000000ff */
[----:B------:R-:W-:Y:S02]  /*17650*/  FFMA.FTZ R4, R244, c[0x0][0x23c], -R92 ;  /* 0x00008f00f4047a23 */ /* 0x000fe4000001085c */
[----:B------:R-:W-:Y:S02]  /*17660*/  FFMA.FTZ R60, R60, c[0x0][0x23c], -R101 ;  /* 0x00008f003c3c7a23 */ /* 0x000fe40000010865 */
[--C-:B------:R-:W-:Y:S01]  /*17670*/  FFMA.FTZ R120, R120, c[0x0][0x23c], -R100.reuse ;  /* 0x00008f0078787a23 */ /* 0x100fe20000010864 */
[----:B------:R2:W3:Y:S01]  /*17680*/  MUFU.EX2 R2, R0 ;  /* 0x0000000000027308 */ /* 0x0004e20000000800 */
[--C-:B------:R-:W-:Y:S02]  /*17690*/  FFMA.FTZ R213, R213, c[0x0][0x23c], -R100.reuse ;  /* 0x00008f00d5d57a23 */ /* 0x100fe40000010864 */
[----:B------:R-:W-:Y:S02]  /*176a0*/  FFMA.FTZ R212, R212, c[0x0][0x23c], -R100 ;  /* 0x00008f00d4d47a23 */ /* 0x000fe40000010864 */
[----:B-1----:R-:W-:Y:S05]  /*176b0*/  FMUL.FTZ R17, R69, R149 ;  /* 0x0000009545117220 */ /* 0x002fea0000410000 */
[----:B------:R-:W-:Y:S10]  /*176c0*/  MUFU.EX2 R111, R111 ;  /* 0x0000006f006f7308 */ /* 0x000ff40000000800 */
[----:B------:R-:W-:Y:S01]  /*176d0*/  MUFU.EX2 R115, R115 ;  /* 0x0000007300737308 */ /* 0x000fe20000000800 */
[----:B--2---:R-:W-:Y:S02]  /*176e0*/  FADD.FTZ R0, -R3, R135 ;  /* 0x0000008703007221 */ /* 0x004fe40000010100 */
[C---:B---3--:R-:W-:Y:S02]  /*176f0*/  FMUL.FTZ R13, R2.reuse, R145 ;  /* 0x00000091020d7220 */ /* 0x048fe40000410000 */
[----:B------:R-:W-:Y:S05]  /*17700*/  FMUL.FTZ R45, R2, R177 ;  /* 0x000000b1022d7220 */ /* 0x000fea0000410000 */
[----:B------:R1:W-:Y:S01]  /*17710*/  MUFU.EX2 R135, R4 ;  /* 0x0000000400877308 */ /* 0x0003e20000000800 */
[----:B------:R-:W-:Y:S09]  /*17720*/  FMUL.FTZ R0, R0, c[0x0][0x23c] ;  /* 0x00008f0000007a20 */ /* 0x000ff20000410000 */
[----:B------:R-:W2:Y:S10]  /*17730*/  MUFU.EX2 R0, R0 ;  /* 0x0000000000007308 */ /* 0x000eb40000000800 */
[----:B------:R-:W-:Y:S01]  /*17740*/  MUFU.EX2 R120, R120 ;  /* 0x0000007800787308 */ /* 0x000fe20000000800 */
[--C-:B-1----:R-:W-:Y:S09]  /*17750*/  FFMA.FTZ R4, R10, c[0x0][0x23c], -R92.reuse ;  /* 0x00008f000a047a23 */ /* 0x102ff2000001085c */
[----:B------:R1:W3:Y:S01]  /*17760*/  MUFU.EX2 R207, R4 ;  /* 0x0000000400cf7308 */ /* 0x0002e20000000800 */
[C---:B--2---:R-:W-:Y:S02]  /*17770*/  FMUL.FTZ R11, R0.reuse, R139 ;  /* 0x0000008b000b7220 */ /* 0x044fe40000410000 */
[----:B------:R-:W-:Y:S01]  /*17780*/  FMUL.FTZ R15, R0, R147 ;  /* 0x00000093000f7220 */ /* 0x000fe20000410000 */
[----:B------:R-:W-:Y:S01]  /*17790*/  MOV R147, R16 ;  /* 0x0000001000937202 */ /* 0x000fe20000000f00 */
[----:B------:R-:W-:Y:S01]  /*177a0*/  FMUL.FTZ R16, R69, R148 ;  /* 0x0000009445107220 */ /* 0x000fe20000410000 */
[----:B------:R-:W-:Y:S04]  /*177b0*/  MOV R148, R18 ;  /* 0x0000001200947202 */ /* 0x000fe80000000f00 */
[----:B------:R-:W-:Y:S01]  /*177c0*/  MUFU.EX2 R130, R130 ;  /* 0x0000008200827308 */ /* 0x000fe20000000800 */
[----:B------:R-:W-:Y:S02]  /*177d0*/  FMUL.FTZ R18, R68, R150 ;  /* 0x0000009644127220 */ /* 0x000fe40000410000 */
[C---:B------:R-:W-:Y:S02]  /*177e0*/  FMUL.FTZ R42, R0.reuse, R174 ;  /* 0x000000ae002a7220 */ /* 0x040fe40000410000 */
[----:B------:R-:W-:Y:S05]  /*177f0*/  FMUL.FTZ R47, R0, R179 ;  /* 0x000000b3002f7220 */ /* 0x000fea0000410000 */
[----:B------:R-:W-:Y:S01]  /*17800*/  MUFU.EX2 R131, R131 ;  /* 0x0000008300837308 */ /* 0x000fe20000000800 */
[--C-:B-1----:R-:W-:Y:S01]  /*17810*/  FFMA.FTZ R4, R219, c[0x0][0x23c], -R75.reuse ;  /* 0x00008f00db047a23 */ /* 0x102fe2000001084b */
[----:B---3--:R-:W-:Y:S08]  /*17820*/  F2FP.PACK_AB R77, R207, R135 ;  /* 0x00000087cf4d723e */ /* 0x008ff000000000ff */
[----:B------:R1:W-:Y:S10]  /*17830*/  MUFU.EX2 R219, R4 ;  /* 0x0000000400db7308 */ /* 0x0003f40000000800 */
[----:B------:R-:W-:Y:S10]  /*17840*/  MUFU.EX2 R213, R213 ;  /* 0x000000d500d57308 */ /* 0x000ff40000000800 */
[----:B------:R-:W-:Y:S01]  /*17850*/  MUFU.EX2 R212, R212 ;  /* 0x000000d400d47308 */ /* 0x000fe20000000800 */
[----:B-1----:R-:W-:Y:S09]  /*17860*/  FFMA.FTZ R4, R210, c[0x0][0x23c], -R75 ;  /* 0x00008f00d2047a23 */ /* 0x002ff2000001084b */
[----:B------:R1:W2:Y:S02]  /*17870*/  MUFU.EX2 R10, R4 ;  /* 0x00000004000a7308 */ /* 0x0002a40000000800 */
[----:B-1----:R-:W-:Y:S01]  /*17880*/  FFMA.FTZ R4, R209, c[0x0][0x23c], -R92 ;  /* 0x00008f00d1047a23 */ /* 0x002fe2000001085c */
[----:B--2---:R1:W-:Y:S01]  /*17890*/  STL [R1+0xc], R10 ;  /* 0x00000c0a01007387 */ /* 0x0043e20000100800 */
[----:B------:R-:W-:Y:S06]  /*178a0*/  F2FP.PACK_AB R78, R10, R219 ;  /* 0x000000db0a4e723e */ /* 0x000fec00000000ff */
[----:B------:R2:W-:Y:S01]  /*178b0*/  MUFU.EX2 R244, R4 ;  /* 0x0000000400f47308 */ /* 0x0005e20000000800 */
[----:B------:R3:W-:Y:S01]  /*178c0*/  STL [R1+0x138], R72 ;  /* 0x0001384801007387 */ /* 0x0007e20000100800 */
[C---:B-1----:R-:W-:Y:S08]  /*178d0*/  FMUL.FTZ R10, R0.reuse, R138 ;  /* 0x0000008a000a7220 */ /* 0x042ff00000410000 */
[----:B------:R1:W-:Y:S01]  /*178e0*/  MUFU.EX2 R138, R12 ;  /* 0x0000000c008a7308 */ /* 0x0003e20000000800 */
[--C-:B--2---:R-:W-:Y:S09]  /*178f0*/  FFMA.FTZ R4, R247, c[0x0][0x23c], -R100.reuse ;  /* 0x00008f00f7047a23 */ /* 0x104ff20000010864 */
[----:B------:R2:W-:Y:S10]  /*17900*/  MUFU.EX2 R123, R4 ;  /* 0x00000004007b7308 */ /* 0x0005f40000000800 */
[----:B---3--:R3:W4:Y:S01]  /*17910*/  MUFU.EX2 R72, R5 ;  /* 0x0000000500487308 */ /* 0x0087220000000800 */
[----:B-1----:R-:W-:Y:S02]  /*17920*/  FFMA.FTZ R12, R43, c[0x0][0x23c], -R101 ;  /* 0x00008f002b0c7a23 */ /* 0x002fe40000010865 */
[----:B------:R-:W-:Y:S01]  /*17930*/  FMUL.FTZ R43, R0, R175 ;  /* 0x000000af002b7220 */ /* 0x000fe20000410000 */
[----:B------:R-:W-:Y:S01]  /*17940*/  MOV R175, R94 ;  /* 0x0000005e00af7202 */ /* 0x000fe20000000f00 */
[----:B------:R-:W-:Y:S05]  /*17950*/  FFMA.FTZ R94, R249, c[0x0][0x23c], -R75 ;  /* 0x00008f00f95e7a23 */ /* 0x000fea000001084b */
[----:B------:R1:W-:Y:S01]  /*17960*/  MUFU.EX2 R139, R12 ;  /* 0x0000000c008b7308 */ /* 0x0003e20000000800 */
[--C-:B--2---:R-:W-:Y:S02]  /*17970*/  FFMA.FTZ R4, R9, c[0x0][0x23c], -R100.reuse ;  /* 0x00008f0009047a23 */ /* 0x104fe40000010864 */
[----:B------:R-:W-:Y:S07]  /*17980*/  FMUL.FTZ R9, R2, R137 ;  /* 0x0000008902097220 */ /* 0x000fee0000410000 */
[----:B------:R2:W2:Y:S01]  /*17990*/  MUFU.EX2 R205, R4 ;  /* 0x0000000400cd7308 */ /* 0x0004a20000000800 */
[--C-:B---3--:R-:W-:Y:S01]  /*179a0*/  FFMA.FTZ R5, R252, c[0x0][0x23c], -R100.reuse ;  /* 0x00008f00fc057a23 */ /* 0x108fe20000010864 */
[----:B----4-:R-:W-:Y:S08]  /*179b0*/  F2FP.PACK_AB R79, R72, R244 ;  /* 0x000000f4484f723e */ /* 0x010ff000000000ff */
[----:B------:R3:W-:Y:S01]  /*179c0*/  MUFU.EX2 R209, R5 ;  /* 0x0000000500d17308 */ /* 0x0007e20000000800 */
[----:B-1----:R-:W-:Y:S02]  /*179d0*/  FFMA.FTZ R12, R24, c[0x0][0x23c], -R100 ;  /* 0x00008f00180c7a23 */ /* 0x002fe40000010864 */
[----:B------:R-:W-:Y:S07]  /*179e0*/  FMUL.FTZ R24, R2, R156 ;  /* 0x0000009c02187220 */ /* 0x000fee0000410000 */
[----:B------:R1:W-:Y:S01]  /*179f0*/  MUFU.EX2 R252, R7 ;  /* 0x0000000700fc7308 */ /* 0x0003e20000000800 */
[----:B--2---:R-:W-:Y:S01]  /*17a00*/  FFMA.FTZ R4, R223, c[0x0][0x23c], -R101 ;  /* 0x00008f00df047a23 */ /* 0x004fe20000010865 */
[----:B------:R-:W-:Y:S08]  /*17a10*/  F2FP.PACK_AB R64, R205, R123 ;  /* 0x0000007bcd40723e */ /* 0x000ff000000000ff */
[----:B------:R2:W-:Y:S01]  /*17a20*/  MUFU.EX2 R204, R4 ;  /* 0x0000000400cc7308 */ /* 0x0005e20000000800 */
[----:B---3--:R-:W-:Y:S09]  /*17a30*/  FFMA.FTZ R5, R211, c[0x0][0x23c], -R92 ;  /* 0x00008f00d3057a23 */ /* 0x008ff2000001085c */
[----:B------:R3:W-:Y:S01]  /*17a40*/  MUFU.EX2 R247, R5 ;  /* 0x0000000500f77308 */ /* 0x0007e20000000800 */
[----:B-1----:R-:W-:Y:S09]  /*17a50*/  FFMA.FTZ R7, R36, c[0x0][0x23c], -R75 ;  /* 0x00008f0024077a23 */ /* 0x002ff2000001084b */
[----:B------:R1:W-:Y:S01]  /*17a60*/  MUFU.EX2 R238, R7 ;  /* 0x0000000700ee7308 */ /* 0x0003e20000000800 */
[----:B--2---:R-:W-:Y:S02]  /*17a70*/  FFMA.FTZ R4, R8, c[0x0][0x23c], -R101 ;  /* 0x00008f0008047a23 */ /* 0x004fe40000010865 */
[--C-:B------:R-:W-:Y:S07]  /*17a80*/  FFMA.FTZ R8, R218, c[0x0][0x23c], -R75.reuse ;  /* 0x00008f00da087a23 */ /* 0x100fee000001084b */
[----:B------:R2:W4:Y:S01]  /*17a90*/  MUFU.EX2 R206, R4 ;  /* 0x0000000400ce7308 */ /* 0x0005220000000800 */
[----:B---3--:R-:W-:Y:S02]  /*17aa0*/  FFMA.FTZ R5, R28, c[0x0][0x23c], -R100 ;  /* 0x00008f001c057a23 */ /* 0x008fe40000010864 */
[--C-:B------:R-:W-:Y:S07]  /*17ab0*/  FFMA.FTZ R28, R52, c[0x0][0x23c], -R75.reuse ;  /* 0x00008f00341c7a23 */ /* 0x100fee000001084b */
[----:B------:R3:W-:Y:S01]  /*17ac0*/  MUFU.EX2 R218, R8 ;  /* 0x0000000800da7308 */ /* 0x0007e20000000800 */
[----:B-1----:R-:W-:Y:S02]  /*17ad0*/  FFMA.FTZ R7, R50, c[0x0][0x23c], -R92 ;  /* 0x00008f0032077a23 */ /* 0x002fe4000001085c */
[----:B------:R-:W-:Y:S07]  /*17ae0*/  FMUL.FTZ R50, R68, R182 ;  /* 0x000000b644327220 */ /* 0x000fee0000410000 */
[----:B------:R1:W-:Y:S01]  /*17af0*/  MUFU.EX2 R232, R7 ;  /* 0x0000000700e87308 */ /* 0x0003e20000000800 */
[----:B--2---:R-:W-:Y:S01]  /*17b00*/  FFMA.FTZ R4, R251, c[0x0][0x23c], -R100 ;  /* 0x00008f00fb047a23 */ /* 0x004fe20000010864 */
[----:B----4-:R-:W-:Y:S08]  /*17b10*/  F2FP.PACK_AB R65, R206, R204 ;  /* 0x000000ccce41723e */ /* 0x010ff000000000ff */
[----:B------:R2:W4:Y:S01]  /*17b20*/  MUFU.EX2 R210, R4 ;  /* 0x0000000400d27308 */ /* 0x0005220000000800 */
[--C-:B---3--:R-:W-:Y:S02]  /*17b30*/  FFMA.FTZ R8, R49, c[0x0][0x23c], -R75.reuse ;  /* 0x00008f0031087a23 */ /* 0x108fe4000001084b */
[----:B------:R-:W-:Y:S02]  /*17b40*/  FFMA.FTZ R49, R56, c[0x0][0x23c], -R92 ;  /* 0x00008f0038317a23 */ /* 0x000fe4000001085c */
[----:B------:R-:W-:Y:S05]  /*17b50*/  FMUL.FTZ R56, R2, R188 ;  /* 0x000000bc02387220 */ /* 0x000fea0000410000 */
[----:B------:R3:W-:Y:S01]  /*17b60*/  MUFU.EX2 R74, R5 ;  /* 0x00000005004a7308 */ /* 0x0007e20000000800 */
[----:B-1----:R-:W-:Y:S02]  /*17b70*/  FFMA.FTZ R7, R41, c[0x0][0x23c], -R100 ;  /* 0x00008f0029077a23 */ /* 0x002fe40000010864 */
[--C-:B------:R-:W-:Y:S02]  /*17b80*/  FFMA.FTZ R41, R44, c[0x0][0x23c], -R75.reuse ;  /* 0x00008f002c297a23 */ /* 0x100fe4000001084b */
[----:B------:R-:W-:Y:S05]  /*17b90*/  FFMA.FTZ R44, R46, c[0x0][0x23c], -R75 ;  /* 0x00008f002e2c7a23 */ /* 0x000fea000001084b */
[----:B------:R1:W-:Y:S01]  /*17ba0*/  MUFU.EX2 R231, R8 ;  /* 0x0000000800e77308 */ /* 0x0003e20000000800 */
[----:B------:R-:W-:Y:S02]  /*17bb0*/  FMUL.FTZ R46, R0, R178 ;  /* 0x000000b2002e7220 */ /* 0x000fe40000410000 */
[--C-:B--2---:R-:W-:Y:S01]  /*17bc0*/  FFMA.FTZ R4, R250, c[0x0][0x23c], -R101.reuse ;  /* 0x00008f00fa047a23 */ /* 0x104fe20000010865 */
[----:B----4-:R-:W-:Y:S06]  /*17bd0*/  F2FP.PACK_AB R66, R210, R209 ;  /* 0x000000d1d242723e */ /* 0x010fec00000000ff */
[----:B------:R2:W-:Y:S01]  /*17be0*/  MUFU.EX2 R208, R4 ;  /* 0x0000000400d07308 */ /* 0x0005e20000000800 */
[----:B---3--:R-:W-:Y:S09]  /*17bf0*/  FMUL.FTZ R5, R69, R141 ;  /* 0x0000008d45057220 */ /* 0x008ff20000410000 */
[----:B------:R3:W-:Y:S01]  /*17c00*/  MUFU.EX2 R137, R12 ;  /* 0x0000000c00897308 */ /* 0x0007e20000000800 */
[----:B-1----:R-:W-:Y:S09]  /*17c10*/  FMUL.FTZ R8, R2, R136 ;  /* 0x0000008802087220 */ /* 0x002ff20000410000 */
[----:B------:R1:W-:Y:S01]  /*17c20*/  MUFU.EX2 R149, R44 ;  /* 0x0000002c00957308 */ /* 0x0003e20000000800 */
[----:B--2---:R-:W-:Y:S09]  /*17c30*/  FFMA.FTZ R4, R248, c[0x0][0x23c], -R101 ;  /* 0x00008f00f8047a23 */ /* 0x004ff20000010865 */
[----:B------:R2:W4:Y:S01]  /*17c40*/  MUFU.EX2 R223, R4 ;  /* 0x0000000400df7308 */ /* 0x0005220000000800 */
[----:B---3--:R-:W-:Y:S01]  /*17c50*/  FMUL.FTZ R12, R2, R144 ;  /* 0x00000090020c7220 */ /* 0x008fe20000410000 */
[----:B------:R-:W-:Y:S01]  /*17c60*/  MOV R144, R14 ;  /* 0x0000000e00907202 */ /* 0x000fe20000000f00 */
[----:B------:R-:W-:Y:S07]  /*17c70*/  FMUL.FTZ R14, R0, R146 ;  /* 0x00000092000e7220 */ /* 0x000fee0000410000 */
[----:B------:R3:W-:Y:S01]  /*17c80*/  MUFU.EX2 R145, R41 ;  /* 0x0000002900917308 */ /* 0x0007e20000000800 */
[--C-:B-1----:R-:W-:Y:S09]  /*17c90*/  FFMA.FTZ R44, R57, c[0x0][0x23c], -R92.reuse ;  /* 0x00008f00392c7a23 */ /* 0x102ff2000001085c */
[----:B------:R1:W-:Y:S01]  /*17ca0*/  MUFU.EX2 R146, R44 ;  /* 0x0000002c00927308 */ /* 0x0003e20000000800 */
[--C-:B--2---:R-:W-:Y:S01]  /*17cb0*/  FFMA.FTZ R4, R216, c[0x0][0x23c], -R75.reuse ;  /* 0x00008f00d8047a23 */ /* 0x104fe2000001084b */
[----:B----4-:R-:W-:Y:S08]  /*17cc0*/  F2FP.PACK_AB R67, R223, R208 ;  /* 0x000000d0df43723e */ /* 0x010ff000000000ff */
[----:B------:R2:W-:Y:S01]  /*17cd0*/  MUFU.EX2 R251, R4 ;  /* 0x0000000400fb7308 */ /* 0x0005e20000000800 */
[C---:B---3--:R-:W-:Y:S01]  /*17ce0*/  FMUL.FTZ R41, R2.reuse, R173 ;  /* 0x000000ad02297220 */ /* 0x048fe20000410000 */
[----:B------:R-:W-:Y:S01]  /*17cf0*/  MOV R173, R96 ;  /* 0x0000006000ad7202 */ /* 0x000fe20000000f00 */
[----:B------:R-:W-:Y:S07]  /*17d00*/  FFMA.FTZ R96, R221, c[0x0][0x23c], -R75 ;  /* 0x00008f00dd607a23 */ /* 0x000fee000001084b */
[----:B------:R3:W-:Y:S01]  /*17d10*/  MUFU.EX2 R150, R49 ;  /* 0x0000003100967308 */ /* 0x0007e20000000800 */
[----:B-1----:R-:W-:Y:S09]  /*17d20*/  FMUL.FTZ R44, R2, R176 ;  /* 0x000000b0022c7220 */ /* 0x002ff20000410000 */
[----:B------:R-:W-:Y:S01]  /*17d30*/  MUFU.EX2 R221, R94 ;  /* 0x0000005e00dd7308 */ /* 0x000fe20000000800 */
[--C-:B--2---:R-:W-:Y:S09]  /*17d40*/  FFMA.FTZ R4, R23, c[0x0][0x23c], -R92.reuse ;  /* 0x00008f0017047a23 */ /* 0x104ff2000001085c */
[----:B------:R1:W-:Y:S01]  /*17d50*/  MUFU.EX2 R250, R4 ;  /* 0x0000000400fa7308 */ /* 0x0003e20000000800 */
[----:B---3--:R-:W-:Y:S09]  /*17d60*/  FMUL.FTZ R49, R69, R181 ;  /* 0x000000b545317220 */ /* 0x008ff20000410000 */
[----:B------:R-:W-:Y:S01]  /*17d70*/  MUFU.EX2 R188, R102 ;  /* 0x0000006600bc7308 */ /* 0x000fe20000000800 */
[--C-:B-1----:R-:W-:Y:S02]  /*17d80*/  FFMA.FTZ R4, R34, c[0x0][0x23c], -R92.reuse ;  /* 0x00008f0022047a23 */ /* 0x102fe4000001085c */
[C---:B------:R-:W-:Y:S01]  /*17d90*/  FMUL.FTZ R34, R68.reuse, R166 ;  /* 0x000000a644227220 */ /* 0x040fe20000410000 */
[----:B------:R-:W-:Y:S06]  /*17da0*/  MOV R166, R144 ;  /* 0x0000009000a67202 */ /* 0x000fec0000000f00 */
[----:B------:R1:W-:Y:S10]  /*17db0*/  MUFU.EX2 R73, R4 ;  /* 0x0000000400497308 */ /* 0x0003f40000000800 */
[----:B------:R2:W-:Y:S01]  /*17dc0*/  MUFU.EX2 R144, R63 ;  /* 0x0000003f00907308 */ /* 0x0005e20000000800 */
[----:B-1----:R-:W-:Y:S02]  /*17dd0*/  FFMA.FTZ R4, R35, c[0x0][0x23c], -R92 ;  /* 0x00008f0023047a23 */ /* 0x002fe4000001085c */
[----:B------:R-:W-:Y:S01]  /*17de0*/  FMUL.FTZ R35, R68, R167 ;  /* 0x000000a744237220 */ /* 0x000fe20000410000 */
[----:B------:R-:W-:Y:S06]  /*17df0*/  MOV R167, R62 ;  /* 0x0000003e00a77202 */ /* 0x000fec0000000f00 */
[----:B------:R1:W-:Y:S01]  /*17e00*/  MUFU.EX2 R241, R4 ;  /* 0x0000000400f17308 */ /* 0x0003e20000000800 */
[C---:B------:R-:W-:Y:S02]  /*17e10*/  FMUL.FTZ R62, R0.reuse, R194 ;  /* 0x000000c2003e7220 */ /* 0x040fe40000410000 */
[----:B--2---:R-:W-:Y:S02]  /*17e20*/  FMUL.FTZ R63, R0, R195 ;  /* 0x000000c3003f7220 */ /* 0x004fe40000410000 */
[--C-:B-1----:R-:W-:Y:S05]  /*17e30*/  FFMA.FTZ R4, R217, c[0x0][0x23c], -R100.reuse ;  /* 0x00008f00d9047a23 */ /* 0x102fea0000010864 */
[----:B------:R1:W-:Y:S02]  /*17e40*/  MUFU.EX2 R216, R4 ;  /* 0x0000000400d87308 */ /* 0x0003e40000000800 */
[--C-:B-1----:R-:W-:Y:S02]  /*17e50*/  FFMA.FTZ R4, R22, c[0x0][0x23c], -R100.reuse ;  /* 0x00008f0016047a23 */ /* 0x102fe40000010864 */
[----:B------:R-:W1:Y:S06]  /*17e60*/  LDSM.16.MT88.4 R20, [R225+0x8000] ;  /* 0x00800000e114783b */ /* 0x000e6c0000004200 */
[----:B------:R2:W-:Y:S02]  /*17e70*/  MUFU.EX2 R217, R4 ;  /* 0x0000000400d97308 */ /* 0x0005e40000000800 */
[--C-:B--2---:R-:W-:Y:S02]  /*17e80*/  FFMA.FTZ R4, R26, c[0x0][0x23c], -R101.reuse ;  /* 0x00008f001a047a23 */ /* 0x104fe40000010865 */
[C---:B------:R-:W-:Y:S06]  /*17e90*/  FMUL.FTZ R26, R0.reuse, R158 ;  /* 0x0000009e001a7220 */ /* 0x040fec0000410000 */
[----:B------:R2:W-:Y:S02]  /*17ea0*/  MUFU.EX2 R211, R4 ;  /* 0x0000000400d37308 */ /* 0x0005e40000000800 */
[--C-:B--2---:R-:W-:Y:S02]  /*17eb0*/  FFMA.FTZ R4, R27, c[0x0][0x23c], -R101.reuse ;  /* 0x00008f001b047a23 */ /* 0x104fe40000010865 */
[----:B------:R-:W-:Y:S06]  /*17ec0*/  FMUL.FTZ R27, R0, R159 ;  /* 0x0000009f001b7220 */ /* 0x000fec0000410000 */
[----:B------:R2:W3:Y:S02]  /*17ed0*/  MUFU.EX2 R248, R4 ;  /* 0x0000000400f87308 */ /* 0x0004e40000000800 */
[----:B--2---:R-:W-:Y:S02]  /*17ee0*/  FFMA.FTZ R4, R29, c[0x0][0x23c], -R100 ;  /* 0x00008f001d047a23 */ /* 0x004fe40000010864 */
[----:B------:R-:W-:Y:S06]  /*17ef0*/  FMUL.FTZ R29, R2, R161 ;  /* 0x000000a1021d7220 */ /* 0x000fec0000410000 */
[----:B------:R2:W4:Y:S02]  /*17f00*/  MUFU.EX2 R240, R4 ;  /* 0x0000000400f07308 */ /* 0x0005240000000800 */
[--C-:B--2---:R-:W-:Y:S02]  /*17f10*/  FFMA.FTZ R4, R30, c[0x0][0x23c], -R101.reuse ;  /* 0x00008f001e047a23 */ /* 0x104fe40000010865 */
[C---:B------:R-:W-:Y:S06]  /*17f20*/  FMUL.FTZ R30, R0.reuse, R162 ;  /* 0x000000a2001e7220 */ /* 0x040fec0000410000 */
[----:B------:R2:W-:Y:S02]  /*17f30*/  MUFU.EX2 R243, R4 ;  /* 0x0000000400f37308 */ /* 0x0005e40000000800 */
[----:B--2---:R-:W-:Y:S02]  /*17f40*/  FFMA.FTZ R4, R31, c[0x0][0x23c], -R101 ;  /* 0x00008f001f047a23 */ /* 0x004fe40000010865 */
[----:B------:R-:W-:Y:S06]  /*17f50*/  FMUL.FTZ R31, R0, R163 ;  /* 0x000000a3001f7220 */ /* 0x000fec0000410000 */
[----:B------:R2:W1:Y:S10]  /*17f60*/  MUFU.EX2 R239, R4 ;  /* 0x0000000400ef7308 */ /* 0x0004740000000800 */
[----:B------:R1:W-:Y:S01]  /*17f70*/  MUFU.EX2 R163, R33 ;  /* 0x0000002100a37308 */ /* 0x0003e20000000800 */
[--C-:B--2---:R-:W-:Y:S09]  /*17f80*/  FFMA.FTZ R4, R38, c[0x0][0x23c], -R92.reuse ;  /* 0x00008f0026047a23 */ /* 0x104ff2000001085c */
[----:B------:R2:W-:Y:S01]  /*17f90*/  MUFU.EX2 R237, R4 ;  /* 0x0000000400ed7308 */ /* 0x0005e20000000800 */
[----:B-1----:R-:W-:Y:S02]  /*17fa0*/  FMUL.FTZ R33, R69, R165 ;  /* 0x000000a545217220 */ /* 0x002fe40000410000 */
[--C-:B--2---:R-:W-:Y:S02]  /*17fb0*/  FFMA.FTZ R4, R39, c[0x0][0x23c], -R92.reuse ;  /* 0x00008f0027047a23 */ /* 0x104fe4000001085c */
[----:B------:R-:W1:Y:S05]  /*17fc0*/  LDSM.16.MT88.4 R36, [R228+0x8000] ;  /* 0x00800000e424783b */ /* 0x000e6a0000004200 */
[----:B------:R2:W-:Y:S02]  /*17fd0*/  MUFU.EX2 R234, R4 ;  /* 0x0000000400ea7308 */ /* 0x0005e40000000800 */
[--C-:B--2---:R-:W-:Y:S02]  /*17fe0*/  FFMA.FTZ R4, R48, c[0x0][0x23c], -R75.reuse ;  /* 0x00008f0030047a23 */ /* 0x104fe4000001084b */
[----:B------:R-:W-:Y:S06]  /*17ff0*/  FMUL.FTZ R48, R69, R180 ;  /* 0x000000b445307220 */ /* 0x000fec0000410000 */
[----:B------:R2:W-:Y:S02]  /*18000*/  MUFU.EX2 R233, R4 ;  /* 0x0000000400e97308 */ /* 0x0005e40000000800 */
[----:B--2---:R-:W-:Y:S02]  /*18010*/  FFMA.FTZ R4, R51, c[0x0][0x23c], -R92 ;  /* 0x00008f0033047a23 */ /* 0x004fe4000001085c */
[----:B------:R-:W-:Y:S06]  /*18020*/  FMUL.FTZ R51, R68, R183 ;  /* 0x000000b744337220 */ /* 0x000fec0000410000 */
[----:B------:R2:W-:Y:S02]  /*18030*/  MUFU.EX2 R230, R4 ;  /* 0x0000000400e67308 */ /* 0x0005e40000000800 */
[--C-:B--2---:R-:W-:Y:S02]  /*18040*/  FFMA.FTZ R4, R40, c[0x0][0x23c], -R100.reuse ;  /* 0x00008f0028047a23 */ /* 0x104fe40000010864 */
[----:B------:R-:W-:Y:S01]  /*18050*/  FMUL.FTZ R40, R2, R172 ;  /* 0x000000ac02287220 */ /* 0x000fe20000410000 */
[----:B------:R-:W-:Y:S05]  /*18060*/  MOV R172, R105 ;  /* 0x0000006900ac7202 */ /* 0x000fea0000000f00 */
[----:B------:R2:W-:Y:S01]  /*18070*/  MUFU.EX2 R236, R4 ;  /* 0x0000000400ec7308 */ /* 0x0005e20000000800 */
[----:B------:R-:W-:Y:S02]  /*18080*/  FFMA.FTZ R105, R220, c[0x0][0x23c], -R75 ;  /* 0x00008f00dc697a23 */ /* 0x000fe4000001084b */
[----:B--2---:R-:W-:Y:S07]  /*18090*/  FMUL.FTZ R4, R69, R140 ;  /* 0x0000008c45047220 */ /* 0x004fee0000410000 */
[----:B------:R2:W-:Y:S02]  /*180a0*/  MUFU.EX2 R140, R7 ;  /* 0x00000007008c7308 */ /* 0x0005e40000000800 */
[----:B--2---:R-:W-:Y:S08]  /*180b0*/  FMUL.FTZ R7, R68, R143 ;  /* 0x0000008f44077220 */ /* 0x004ff00000410000 */
[----:B------:R2:W-:Y:S01]  /*180c0*/  MUFU.EX2 R143, R28 ;  /* 0x0000001c008f7308 */ /* 0x0005e20000000800 */
[-C--:B------:R-:W-:Y:S08]  /*180d0*/  HMMA.16816.F32 R4, R76, R20.reuse, R4 ;  /* 0x000000144c04723c */ /* 0x080ff00000001804 */
[C---:B------:R-:W-:Y:S07]  /*180e0*/  HMMA.16816.F32 R8, R64.reuse, R20, R8 ;  /* 0x000000144008723c */ /* 0x040fee0000001808 */
[--C-:B------:R-:W-:Y:S01]  /*180f0*/  FFMA.FTZ R20, R25, c[0x0][0x23c], -R101.reuse ;  /* 0x00008f0019147a23 */ /* 0x100fe20000010865 */
[-C--:B------:R-:W-:Y:S03]  /*18100*/  HMMA.16816.F32 R12, R64, R22.reuse, R12 ;  /* 0x00000016400c723c */ /* 0x080fe6000000180c */
[----:B------:R1:W-:Y:S01]  /*18110*/  MUFU.EX2 R136, R20 ;  /* 0x0000001400887308 */ /* 0x0003e20000000800 */
[----:B------:R-:W-:Y:S01]  /*18120*/  FFMA.FTZ R25, R203, c[0x0][0x23c], -R101 ;  /* 0x00008f00cb197a23 */ /* 0x000fe20000010865 */
[----:B------:R-:W-:Y:S01]  /*18130*/  MOV R203, R80 ;  /* 0x0000005000cb7202 */ /* 0x000fe20000000f00 */
[C---:B------:R-:W-:Y:S01]  /*18140*/  FMUL.FTZ R21, R69.reuse, R153 ;  /* 0x0000009945157220 */ /* 0x040fe20000410000 */
[----:B------:R-:W-:Y:S01]  /*18150*/  LDSM.16.MT88.4 R80, [R227+0x8000] ;  /* 0x00800000e350783b */ /* 0x000fe20000004200 */
[C---:B------:R-:W-:Y:S04]  /*18160*/  HMMA.16816.F32 R16, R76.reuse, R22, R16 ;  /* 0x000000164c10723c */ /* 0x040fe80000001810 */
[--C-:B--2---:R-:W-:Y:S01]  /*18170*/  FFMA.FTZ R28, R202, c[0x0][0x23c], -R75.reuse ;  /* 0x00008f00ca1c7a23 */ /* 0x104fe2000001084b */
[----:B------:R2:W-:Y:S01]  /*18180*/  MUFU.EX2 R142, R25 ;  /* 0x00000019008e7308 */ /* 0x0005e20000000800 */
[----:B------:R-:W-:Y:S01]  /*18190*/  MOV R153, R53 ;  /* 0x0000003500997202 */ /* 0x000fe20000000f00 */
[C---:B------:R-:W-:Y:S01]  /*181a0*/  FMUL.FTZ R22, R68.reuse, R154 ;  /* 0x0000009a44167220 */ /* 0x040fe20000410000 */
[----:B------:R-:W-:Y:S01]  /*181b0*/  MOV R154, R203 ;  /* 0x000000cb009a7202 */ /* 0x000fe20000000f00 */
[----:B------:R-:W-:Y:S03]  /*181c0*/  FMUL.FTZ R23, R68, R155 ;  /* 0x0000009b44177220 */ /* 0x000fe60000410000 */
[----:B------:R-:W-:Y:S02]  /*181d0*/  MOV R203, R151 ;  /* 0x0000009700cb7202 */ /* 0x000fe40000000f00 */
[----:B------:R-:W-:Y:S01]  /*181e0*/  MOV R151, R134 ;  /* 0x0000008600977202 */ /* 0x000fe20000000f00 */
[----:B------:R3:W-:Y:S01]  /*181f0*/  MUFU.EX2 R141, R28 ;  /* 0x0000001c008d7308 */ /* 0x0007e20000000800 */
[----:B------:R-:W-:Y:S01]  /*18200*/  MOV R134, R59 ;  /* 0x0000003b00867202 */ /* 0x000fe20000000f00 */
[----:B------:R-:W-:Y:S01]  /*18210*/  FMUL.FTZ R59, R0, R191 ;  /* 0x000000bf003b7220 */ /* 0x000fe20000410000 */
[----:B------:R-:W-:Y:S01]  /*18220*/  MOV R202, R151 ;  /* 0x0000009700ca7202 */ /* 0x000fe20000000f00 */
[C---:B-1----:R-:W-:Y:S01]  /*18230*/  FMUL.FTZ R20, R69.reuse, R152 ;  /* 0x0000009845147220 */ /* 0x042fe20000410000 */
[----:B------:R-:W-:Y:S02]  /*18240*/  MOV R152, R54 ;  /* 0x0000003600987202 */ /* 0x000fe40000000f00 */
[----:B------:R-:W1:Y:S01]  /*18250*/  LDSM.16.MT88.4 R52, [R226+0x8000] ;  /* 0x00800000e234783b */ /* 0x000e620000004200 */
[----:B------:R-:W-:Y:S02]  /*18260*/  MOV R151, R89 ;  /* 0x0000005900977202 */ /* 0x000fe40000000f00 */
[----:B------:R-:W-:Y:S01]  /*18270*/  FFMA.FTZ R57, R152, c[0x0][0x23c], -R100 ;  /* 0x00008f0098397a23 */ /* 0x000fe20000010864 */
[-C--:B------:R-:W-:Y:S03]  /*18280*/  HMMA.16816.F32 R20, R76, R36.reuse, R20 ;  /* 0x000000244c14723c */ /* 0x080fe60000001814 */
[C---:B--2---:R-:W-:Y:S01]  /*18290*/  FMUL.FTZ R25, R2.reuse, R157 ;  /* 0x0000009d02197220 */ /* 0x044fe20000410000 */
[----:B------:R-:W-:Y:S02]  /*182a0*/  MOV R152, R147 ;  /* 0x0000009300987202 */ /* 0x000fe40000000f00 */
[----:B------:R-:W-:Y:S02]  /*182b0*/  MOV R147, R224 ;  /* 0x000000e000937202 */ /* 0x000fe40000000f00 */
[----:B------:R2:W-:Y:S01]  /*182c0*/  MUFU.EX2 R224, R57 ;  /* 0x0000003900e07308 */ /* 0x0005e20000000800 */
[----:B------:R-:W-:Y:S01]  /*182d0*/  MOV R164, R152 ;  /* 0x0000009800a47202 */ /* 0x000fe20000000f00 */
[C---:B------:R-:W-:Y:S04]  /*182e0*/  HMMA.16816.F32 R24, R64.reuse, R36, R24 ;  /* 0x000000244018723c */ /* 0x040fe80000001818 */
[----:B---3--:R-:W-:Y:S01]  /*182f0*/  FMUL.FTZ R28, R2, R160 ;  /* 0x000000a0021c7220 */ /* 0x008fe20000410000 */
[----:B------:R-:W-:Y:S02]  /*18300*/  MOV R152, R90 ;  /* 0x0000005a00987202 */ /* 0x000fe40000000f00 */
[--C-:B------:R-:W-:Y:S01]  /*18310*/  FFMA.FTZ R36, R222, c[0x0][0x23c], -R92.reuse ;  /* 0x00008f00de247a23 */ /* 0x100fe2000001085c */
[----:B------:R-:W-:Y:S01]  /*18320*/  MOV R156, R134 ;  /* 0x00000086009c7202 */ /* 0x000fe20000000f00 */
[----:B------:R-:W-:Y:S01]  /*18330*/  FMUL.FTZ R37, R69, R169 ;  /* 0x000000a945257220 */ /* 0x000fe20000410000 */
[----:B------:R3:W-:Y:S01]  /*18340*/  MUFU.EX2 R160, R60 ;  /* 0x0000003c00a07308 */ /* 0x0007e20000000800 */
[-C--:B------:R-:W-:Y:S03]  /*18350*/  HMMA.16816.F32 R28, R64, R38.reuse, R28 ;  /* 0x00000026401c723c */ /* 0x080fe6000000181c */
[----:B------:R-:W-:Y:S02]  /*18360*/  MOV R134, R86 ;  /* 0x0000005600867202 */ /* 0x000fe40000000f00 */
[----:B------:R-:W-:Y:S02]  /*18370*/  MOV R180, R151 ;  /* 0x0000009700b47202 */ /* 0x000fe40000000f00 */
[----:B------:R-:W-:Y:S01]  /*18380*/  MOV R151, R110 ;  /* 0x0000006e00977202 */ /* 0x000fe20000000f00 */
[C---:B------:R-:W-:Y:S01]  /*18390*/  HMMA.16816.F32 R32, R76.reuse, R38, R32 ;  /* 0x000000264c20723c */ /* 0x040fe20000001820 */
[----:B------:R1:W-:Y:S03]  /*183a0*/  MUFU.EX2 R162, R36 ;  /* 0x0000002400a27308 */ /* 0x0003e60000000800 */
[----:B--2---:R-:W-:Y:S01]  /*183b0*/  FMUL.FTZ R57, R2, R189 ;  /* 0x000000bd02397220 */ /* 0x004fe20000410000 */
[----:B------:R-:W-:Y:S01]  /*183c0*/  MOV R157, R147 ;  /* 0x00000093009d7202 */ /* 0x000fe20000000f00 */
[--C-:B------:R-:W-:Y:S01]  /*183d0*/  FFMA.FTZ R110, R200, c[0x0][0x23c], -R75.reuse ;  /* 0x00008f00c86e7a23 */ /* 0x100fe2000001084b */
[----:B------:R-:W-:Y:S01]  /*183e0*/  MOV R222, R61 ;  /* 0x0000003d00de7202 */ /* 0x000fe20000000f00 */
[C---:B------:R-:W-:Y:S01]  /*183f0*/  FMUL.FTZ R38, R68.reuse, R170 ;  /* 0x000000aa44267220 */ /* 0x040fe20000410000 */
[----:B------:R-:W-:Y:S02]  /*18400*/  MOV R177, R164 ;  /* 0x000000a400b17202 */ /* 0x000fe40000000f00 */
[----:B------:R-:W-:Y:S01]  /*18410*/  MUFU.EX2 R200, R105 ;  /* 0x0000006900c87308 */ /* 0x000fe20000000800 */
[----:B------:R-:W-:Y:S01]  /*18420*/  FMUL.FTZ R39, R68, R171 ;  /* 0x000000ab44277220 */ /* 0x000fe20000410000 */
[----:B------:R-:W-:Y:S01]  /*18430*/  MOV R164, R118 ;  /* 0x0000007600a47202 */ /* 0x000fe20000000f00 */
[C---:B------:R-:W-:Y:S01]  /*18440*/  FMUL.FTZ R61, R2.reuse, R193 ;  /* 0x000000c1023d7220 */ /* 0x040fe20000410000 */
[----:B------:R-:W-:Y:S01]  /*18450*/  MOV R178, R157 ;  /* 0x0000009d00b27202 */ /* 0x000fe20000000f00 */
[----:B---3--:R-:W-:Y:S01]  /*18460*/  FMUL.FTZ R60, R2, R192 ;  /* 0x000000c0023c7220 */ /* 0x008fe20000410000 */
[----:B------:R-:W-:Y:S01]  /*18470*/  MOV R157, R122 ;  /* 0x0000007a009d7202 */ /* 0x000fe20000000f00 */
[--C-:B------:R-:W-:Y:S01]  /*18480*/  FFMA.FTZ R118, R98, c[0x0][0x23c], -R75.reuse ;  /* 0x00008f0062767a23 */ /* 0x100fe2000001084b */
[----:B------:R-:W-:Y:S01]  /*18490*/  MOV R176, R156 ;  /* 0x0000009c00b07202 */ /* 0x000fe20000000f00 */
[--C-:B------:R-:W-:Y:S01]  /*184a0*/  FFMA.FTZ R122, R113, c[0x0][0x23c], -R75.reuse ;  /* 0x00008f00717a7a23 */ /* 0x100fe2000001084b */
[----:B------:R-:W-:Y:S01]  /*184b0*/  MOV R170, R109 ;  /* 0x0000006d00aa7202 */ /* 0x000fe20000000f00 */
[--C-:B------:R-:W-:Y:S01]  /*184c0*/  FFMA.FTZ R109, R201, c[0x0][0x23c], -R75.reuse ;  /* 0x00008f00c96d7a23 */ /* 0x100fe2000001084b */
[----:B------:R-:W-:Y:S01]  /*184d0*/  MUFU.EX2 R189, R110 ;  /* 0x0000006e00bd7308 */ /* 0x000fe20000000800 */
[----:B------:R-:W-:Y:S01]  /*184e0*/  FFMA.FTZ R113, R114, c[0x0][0x23c], -R92 ;  /* 0x00008f0072717a23 */ /* 0x000fe2000001085c */
[----:B------:R-:W-:Y:S01]  /*184f0*/  F2FP.PACK_AB R192, R212, R213 ;  /* 0x000000d5d4c0723e */ /* 0x000fe200000000ff */
[----:B-1----:R-:W-:Y:S07]  /*18500*/  FMUL.FTZ R36, R69, R168 ;  /* 0x000000a845247220 */ /* 0x002fee0000410000 */
[-C--:B------:R-:W-:Y:S01]  /*18510*/  HMMA.16816.F32 R36, R76, R52.reuse, R36 ;  /* 0x000000344c24723c */ /* 0x080fe20000001824 */
[----:B------:R-:W-:Y:S07]  /*18520*/  MUFU.EX2 R118, R118 ;  /* 0x0000007600767308 */ /* 0x000fee0000000800 */
[C---:B------:R-:W-:Y:S03]  /*18530*/  HMMA.16816.F32 R40, R64.reuse, R52, R40 ;  /* 0x000000344028723c */ /* 0x040fe60000001828 */
[----:B------:R-:W-:Y:S04]  /*18540*/  MUFU.EX2 R122, R122 ;  /* 0x0000007a007a7308 */ /* 0x000fe80000000800 */
[----:B------:R-:W-:Y:S01]  /*18550*/  FFMA.FTZ R52, R153, c[0x0][0x23c], -R100 ;  /* 0x00008f0099347a23 */ /* 0x000fe20000010864 */
[-C--:B------:R-:W-:Y:S04]  /*18560*/  HMMA.16816.F32 R44, R64, R54.reuse, R44 ;  /* 0x00000036402c723c */ /* 0x080fe8000000182c */
[----:B------:R-:W-:Y:S01]  /*18570*/  MOV R153, R148 ;  /* 0x0000009400997202 */ /* 0x000fe20000000f00 */
[----:B------:R1:W-:Y:S01]  /*18580*/  MUFU.EX2 R161, R52 ;  /* 0x0000003400a17308 */ /* 0x0003e20000000800 */
[----:B------:R-:W-:Y:S01]  /*18590*/  MOV R148, R133 ;  /* 0x0000008500947202 */ /* 0x000fe20000000f00 */
[----:B------:R-:W-:Y:S01]  /*185a0*/  FMUL.FTZ R53, R69, R185 ;  /* 0x000000b945357220 */ /* 0x000fe20000410000 */
[C---:B------:R-:W-:Y:S04]  /*185b0*/  HMMA.16816.F32 R48, R76.reuse, R54, R48 ;  /* 0x000000364c30723c */ /* 0x040fe80000001830 */
[----:B------:R-:W-:Y:S01]  /*185c0*/  MOV R133, R58 ;  /* 0x0000003a00857202 */ /* 0x000fe20000000f00 */
[----:B------:R-:W-:Y:S01]  /*185d0*/  FMUL.FTZ R58, R0, R190 ;  /* 0x000000be003a7220 */ /* 0x000fe20000410000 */
[----:B------:R-:W-:Y:S01]  /*185e0*/  MOV R165, R153 ;  /* 0x0000009900a57202 */ /* 0x000fe20000000f00 */
[C---:B------:R-:W-:Y:S01]  /*185f0*/  FMUL.FTZ R54, R68.reuse, R186 ;  /* 0x000000ba44367220 */ /* 0x040fe20000410000 */
[----:B------:R-:W-:Y:S01]  /*18600*/  MOV R159, R148 ;  /* 0x00000094009f7202 */ /* 0x000fe20000000f00 */
[----:B------:R-:W-:Y:S01]  /*18610*/  FMUL.FTZ R55, R68, R187 ;  /* 0x000000bb44377220 */ /* 0x000fe20000410000 */
[----:B------:R-:W-:Y:S02]  /*18620*/  MUFU.EX2 R190, R109 ;  /* 0x0000006d00be7308 */ /* 0x000fe40000000800 */
[----:B------:R-:W-:Y:S02]  /*18630*/  MOV R155, R133 ;  /* 0x00000085009b7202 */ /* 0x000fe40000000f00 */
[----:B------:R-:W-:Y:S02]  /*18640*/  MOV R133, R85 ;  /* 0x0000005500857202 */ /* 0x000fe40000000f00 */
[----:B------:R-:W-:Y:S02]  /*18650*/  MOV R174, R165 ;  /* 0x000000a500ae7202 */ /* 0x000fe40000000f00 */
[----:B------:R-:W-:Y:S01]  /*18660*/  MOV R165, R117 ;  /* 0x0000007500a57202 */ /* 0x000fe20000000f00 */
[--C-:B------:R-:W-:Y:S01]  /*18670*/  FFMA.FTZ R117, R99, c[0x0][0x23c], -R75.reuse ;  /* 0x00008f0063757a23 */ /* 0x100fe2000001084b */
[----:B------:R-:W-:Y:S01]  /*18680*/  MOV R169, R159 ;  /* 0x0000009f00a97202 */ /* 0x000fe20000000f00 */
[----:B-1----:R-:W-:Y:S01]  /*18690*/  FMUL.FTZ R52, R69, R184 ;  /* 0x000000b845347220 */ /* 0x002fe20000410000 */
[----:B------:R-:W-:Y:S01]  /*186a0*/  MOV R148, R87 ;  /* 0x0000005700947202 */ /* 0x000fe20000000f00 */
[----:B------:R-:W-:Y:S01]  /*186b0*/  MUFU.EX2 R187, R104 ;  /* 0x0000006800bb7308 */ /* 0x000fe20000000800 */
[----:B------:R-:W-:Y:S02]  /*186c0*/  MOV R153, R91 ;  /* 0x0000005b00997202 */ /* 0x000fe40000000f00 */
[----:B------:R-:W-:Y:S01]  /*186d0*/  MOV R159, R121 ;  /* 0x00000079009f7202 */ /* 0x000fe20000000f00 */
[--C-:B------:R-:W-:Y:S01]  /*186e0*/  FFMA.FTZ R121, R112, c[0x0][0x23c], -R75.reuse ;  /* 0x00008f0070797a23 */ /* 0x100fe2000001084b */
[-C--:B------:R-:W-:Y:S03]  /*186f0*/  HMMA.16816.F32 R52, R76, R80.reuse, R52 ;  /* 0x000000504c34723c */ /* 0x080fe60000001834 */
[----:B------:R-:W-:Y:S01]  /*18700*/  FFMA.FTZ R112, R157, c[0x0][0x23c], -R92 ;  /* 0x00008f009d707a23 */ /* 0x000fe2000001085c */
[----:B------:R-:W-:Y:S01]  /*18710*/  MOV R168, R153 ;  /* 0x0000009900a87202 */ /* 0x000fe20000000f00 */
[----:B------:R-:W-:Y:S01]  /*18720*/  MUFU.EX2 R117, R117 ;  /* 0x0000007500757308 */ /* 0x000fe20000000800 */
[----:B------:R-:W-:Y:S02]  /*18730*/  MOV R153, R148 ;  /* 0x0000009400997202 */ /* 0x000fe40000000f00 */
[C---:B------:R-:W-:Y:S07]  /*18740*/  HMMA.16816.F32 R56, R64.reuse, R80, R56 ;  /* 0x000000504038723c */ /* 0x040fee0000001838 */
[--C-:B------:R-:W-:Y:S01]  /*18750*/  FFMA.FTZ R80, R154, c[0x0][0x23c], -R100.reuse ;  /* 0x00008f009a507a23 */ /* 0x100fe20000010864 */
[-C--:B------:R-:W-:Y:S01]  /*18760*/  HMMA.16816.F32 R60, R64, R82.reuse, R60 ;  /* 0x00000052403c723c */ /* 0x080fe2000000183c */
[----:B------:R-:W-:Y:S03]  /*18770*/  MUFU.EX2 R112, R112 ;  /* 0x0000007000707308 */ /* 0x000fe60000000800 */
[----:B------:R-:W-:Y:S02]  /*18780*/  MOV R154, R132 ;  /* 0x00000084009a7202 */ /* 0x000fe40000000f00 */
[----:B------:R-:W-:Y:S01]  /*18790*/  MOV R132, R84 ;  /* 0x0000005400847202 */ /* 0x000fe20000000f00 */
[C---:B------:R-:W-:Y:S01]  /*187a0*/  FMUL.FTZ R64, R69.reuse, R196 ;  /* 0x000000c445407220 */ /* 0x040fe20000410000 */
[----:B------:R-:W-:Y:S01]  /*187b0*/  MOV R179, R154 ;  /* 0x0000009a00b37202 */ /* 0x000fe20000000f00 */
[----:B------:R-:W-:Y:S01]  /*187c0*/  FMUL.FTZ R65, R69, R197 ;  /* 0x000000c545417220 */ /* 0x000fe20000410000 */
[----:B------:R-:W1:Y:S01]  /*187d0*/  LDSM.16.MT88.4 R84, [R225+0x8800] ;  /* 0x00880000e154783b */ /* 0x000e620000004200 */
[----:B------:R2:W-:Y:S01]  /*187e0*/  MUFU.EX2 R147, R80 ;  /* 0x0000005000937308 */ /* 0x0005e20000000800 */
[C---:B------:R-:W-:Y:S01]  /*187f0*/  FMUL.FTZ R66, R68.reuse, R198 ;  /* 0x000000c644427220 */ /* 0x040fe20000410000 */
[----:B------:R-:W-:Y:S01]  /*18800*/  MOV R154, R134 ;  /* 0x00000086009a7202 */ /* 0x000fe20000000f00 */
[----:B------:R-:W-:Y:S01]  /*18810*/  FMUL.FTZ R67, R68, R199 ;  /* 0x000000c744437220 */ /* 0x000fe20000410000 */
[----:B------:R-:W-:Y:S01]  /*18820*/  F2FP.PACK_AB R81, R248, R211 ;  /* 0x000000d3f851723e */ /* 0x000fe200000000ff */
[--C-:B------:R-:W-:Y:S01]  /*18830*/  FFMA.FTZ R134, R128, c[0x0][0x23c], -R75.reuse ;  /* 0x00008f0080867a23 */ /* 0x100fe2000001084b */
[----:B------:R-:W-:Y:S01]  /*18840*/  F2FP.PACK_AB R199, R131, R130 ;  /* 0x0000008283c7723e */ /* 0x000fe200000000ff */
[--C-:B------:R-:W-:Y:S01]  /*18850*/  FFMA.FTZ R128, R124, c[0x0][0x23c], -R100.reuse ;  /* 0x00008f007c807a23 */ /* 0x100fe20000010864 */
[----:B------:R-:W-:Y:S01]  /*18860*/  MOV R156, R132 ;  /* 0x00000084009c7202 */ /* 0x000fe20000000f00 */
[----:B------:R-:W-:Y:S01]  /*18870*/  FFMA.FTZ R132, R116, c[0x0][0x23c], -R75 ;  /* 0x00008f0074847a23 */ /* 0x000fe2000001084b */
[----:B------:R-:W-:Y:S01]  /*18880*/  HMMA.16816.F32 R64, R76, R82, R64 ;  /* 0x000000524c40723c */ /* 0x000fe20000001840 */
[----:B------:R-:W-:Y:S03]  /*18890*/  MUFU.EX2 R121, R121 ;  /* 0x0000007900797308 */ /* 0x000fe60000000800 */
[----:B------:R-:W-:Y:S01]  /*188a0*/  MOV R157, R156 ;  /* 0x0000009c009d7202 */ /* 0x000fe20000000f00 */
[--C-:B------:R-:W-:Y:S01]  /*188b0*/  FFMA.FTZ R124, R214, c[0x0][0x23c], -R101.reuse ;  /* 0x00008f00d67c7a23 */ /* 0x100fe20000010865 */
[----:B------:R-:W-:Y:S01]  /*188c0*/  MOV R214, R149 ;  /* 0x0000009500d67202 */ /* 0x000fe20000000f00 */
[--C-:B------:R-:W-:Y:S01]  /*188d0*/  FFMA.FTZ R76, R167, c[0x0][0x23c], -R101.reuse ;  /* 0x00008f00a74c7a23 */ /* 0x100fe20000010865 */
[----:B------:R-:W-:Y:S01]  /*188e0*/  MOV R167, R152 ;  /* 0x0000009800a77202 */ /* 0x000fe20000000f00 */
[----:B------:R-:W-:Y:S02]  /*188f0*/  FFMA.FTZ R77, R222, c[0x0][0x23c], -R101 ;  /* 0x00008f00de4d7a23 */ /* 0x000fe40000010865 */
[----:B------:R3:W-:Y:S01]  /*18900*/  MUFU.EX2 R222, R93 ;  /* 0x0000005d00de7308 */ /* 0x0007e20000000800 */
[----:B------:R-:W-:Y:S01]  /*18910*/  MOV R152, R95 ;  /* 0x0000005f00987202 */ /* 0x000fe20000000f00 */
[--C-:B------:R-:W-:Y:S01]  /*18920*/  FFMA.FTZ R95, R246, c[0x0][0x23c], -R75.reuse ;  /* 0x00008f00f65f7a23 */ /* 0x100fe2000001084b */
[----:B------:R-:W-:Y:S01]  /*18930*/  F2FP.PACK_AB R78, R242, R252 ;  /* 0x000000fcf24e723e */ /* 0x000fe200000000ff */
[----:B--2---:R-:W-:Y:S01]  /*18940*/  FFMA.FTZ R80, R88, c[0x0][0x23c], -R100 ;  /* 0x00008f0058507a23 */ /* 0x004fe20000010864 */
[----:B------:R-:W-:Y:S01]  /*18950*/  F2FP.PACK_AB R79, R241, R73 ;  /* 0x00000049f14f723e */ /* 0x000fe200000000ff */
[----:B------:R-:W3:Y:S01]  /*18960*/  LDSM.16.MT88.4 R88, [R228+0x8800] ;  /* 0x00880000e458783b */ /* 0x000ee20000004200 */
[----:B----4-:R-:W-:Y:S02]  /*18970*/  F2FP.PACK_AB R82, R240, R74 ;  /* 0x0000004af052723e */ /* 0x010fe400000000ff */
[----:B------:R-:W-:Y:S01]  /*18980*/  F2FP.PACK_AB R83, R239, R243 ;  /* 0x000000f3ef53723e */ /* 0x000fe200000000ff */
[----:B------:R4:W1:Y:S10]  /*18990*/  MUFU.EX2 R158, R80 ;  /* 0x00000050009e7308 */ /* 0x0008740000000800 */
[----:B------:R1:W-:Y:S01]  /*189a0*/  MUFU.EX2 R148, R77 ;  /* 0x0000004d00947308 */ /* 0x0003e20000000800 */
[--C-:B---3--:R-:W-:Y:S01]  /*189b0*/  FFMA.FTZ R93, R175, c[0x0][0x23c], -R92.reuse ;  /* 0x00008f00af5d7a23 */ /* 0x108fe2000001085c */
[----:B------:R-:W-:Y:S02]  /*189c0*/  MOV R175, R173 ;  /* 0x000000ad00af7202 */ /* 0x000fe40000000f00 */
[----:B------:R-:W-:Y:S06]  /*189d0*/  MOV R173, R170 ;  /* 0x000000aa00ad7202 */ /* 0x000fec0000000f00 */
[----:B------:R3:W-:Y:S01]  /*189e0*/  MUFU.EX2 R246, R76 ;  /* 0x0000004c00f67308 */ /* 0x0007e20000000800 */
[--C-:B----4-:R-:W-:Y:S01]  /*189f0*/  FFMA.FTZ R80, R166, c[0x0][0x23c], -R75.reuse ;  /* 0x00008f00a6507a23 */ /* 0x110fe2000001084b */
[----:B------:R-:W-:Y:S02]  /*18a00*/  MOV R166, R202 ;  /* 0x000000ca00a67202 */ /* 0x000fe40000000f00 */
[----:B------:R-:W-:Y:S02]  /*18a10*/  MOV R202, R155 ;  /* 0x0000009b00ca7202 */ /* 0x000fe40000000f00 */
[----:B------:R-:W-:Y:S01]  /*18a20*/  MOV R155, R133 ;  /* 0x00000085009b7202 */ /* 0x000fe20000000f00 */
[--C-:B------:R-:W-:Y:S03]  /*18a30*/  FFMA.FTZ R133, R97, c[0x0][0x23c], -R75.reuse ;  /* 0x00008f0061857a23 */ /* 0x100fe6000001084b */
[----:B------:R4:W-:Y:S01]  /*18a40*/  MUFU.EX2 R171, R80 ;  /* 0x0000005000ab7308 */ /* 0x0009e20000000800 */
[----:B------:R-:W-:Y:S01]  /*18a50*/  FFMA.FTZ R75, R129, c[0x0][0x23c], -R75 ;  /* 0x00008f00814b7a23 */ /* 0x000fe2000001084b */
[----:B------:R-:W-:Y:S01]  /*18a60*/  MOV R156, R155 ;  /* 0x0000009b009c7202 */ /* 0x000fe20000000f00 */
[----:B------:R-:W2:Y:S01]  /*18a70*/  LDL.LU R129, [R1+0xac] ;  /* 0x0000ac0001817983 */ /* 0x000ea20000300800 */
[----:B-1----:R-:W-:Y:S02]  /*18a80*/  F2FP.PACK_AB R77, R250, R247 ;  /* 0x000000f7fa4d723e */ /* 0x002fe400000000ff */
[----:B------:R-:W-:Y:S02]  /*18a90*/  MOV R155, R154 ;  /* 0x0000009a009b7202 */ /* 0x000fe40000000f00 */
[----:B------:R-:W-:Y:S02]  /*18aa0*/  MOV R154, R152 ;  /* 0x00000098009a7202 */ /* 0x000fe40000000f00 */
[----:B------:R1:W-:Y:S01]  /*18ab0*/  MUFU.EX2 R170, R93 ;  /* 0x0000005d00aa7308 */ /* 0x0003e20000000800 */
[----:B------:R-:W-:Y:S01]  /*18ac0*/  MOV R152, R127 ;  /* 0x0000007f00987202 */ /* 0x000fe20000000f00 */
[--C-:B------:R-:W-:Y:S01]  /*18ad0*/  FFMA.FTZ R127, R119, c[0x0][0x23c], -R92.reuse ;  /* 0x00008f00777f7a23 */ /* 0x100fe2000001085c */
[----:B---3--:R-:W-:Y:S01]  /*18ae0*/  F2FP.PACK_AB R76, R251, R218 ;  /* 0x000000dafb4c723e */ /* 0x008fe200000000ff */
[--C-:B------:R-:W-:Y:S01]  /*18af0*/  FFMA.FTZ R102, R154, c[0x0][0x23c], -R101.reuse ;  /* 0x00008f009a667a23 */ /* 0x100fe20000010865 */
[----:B------:R-:W-:Y:S01]  /*18b00*/  MOV R249, R158 ;  /* 0x0000009e00f97202 */ /* 0x000fe20000000f00 */
[--C-:B------:R-:W-:Y:S04]  /*18b10*/  FFMA.FTZ R109, R152, c[0x0][0x23c], -R101.reuse ;  /* 0x00008f00986d7a23 */ /* 0x100fe80000010865 */
[-C--:B------:R-:W-:Y:S01]  /*18b20*/  HMMA.16816.F32 R4, R76, R84.reuse, R4 ;  /* 0x000000544c04723c */ /* 0x080fe20000001804 */
[----:B------:R-:W-:Y:S02]  /*18b30*/  MUFU.EX2 R113, R113 ;  /* 0x0000007100717308 */ /* 0x000fe40000000800 */
[----:B----4-:R-:W-:Y:S07]  /*18b40*/  F2FP.PACK_AB R80, R217, R216 ;  /* 0x000000d8d950723e */ /* 0x010fee00000000ff */
[C---:B------:R-:W-:Y:S01]  /*18b50*/  HMMA.16816.F32 R8, R80.reuse, R84, R8 ;  /* 0x000000545008723c */ /* 0x040fe20000001808 */
[----:B------:R-:W-:Y:S03]  /*18b60*/  MUFU.EX2 R132, R132 ;  /* 0x0000008400847308 */ /* 0x000fe60000000800 */
[--C-:B-1----:R-:W-:Y:S01]  /*18b70*/  FFMA.FTZ R93, R180, c[0x0][0x23c], -R92.reuse ;  /* 0x00008f00b45d7a23 */ /* 0x102fe2000001085c */
[----:B------:R-:W-:Y:S02]  /*18b80*/  MOV R180, R179 ;  /* 0x000000b300b47202 */ /* 0x000fe40000000f00 */
[----:B------:R-:W-:Y:S01]  /*18b90*/  MOV R179, R178 ;  /* 0x000000b200b37202 */ /* 0x000fe20000000f00 */
[-C--:B------:R-:W-:Y:S03]  /*18ba0*/  HMMA.16816.F32 R12, R80, R86.reuse, R12 ;  /* 0x00000056500c723c */ /* 0x080fe6000000180c */
[----:B------:R1:W-:Y:S01]  /*18bb0*/  MUFU.EX2 R220, R93 ;  /* 0x0000005d00dc7308 */ /* 0x0003e20000000800 */
[----:B------:R-:W-:Y:S02]  /*18bc0*/  MOV R178, R177 ;  /* 0x000000b100b27202 */ /* 0x000fe40000000f00 */
[----:B------:R-:W-:Y:S02]  /*18bd0*/  MOV R177, R203 ;  /* 0x000000cb00b17202 */ /* 0x000fe40000000f00 */
[C---:B------:R-:W-:Y:S01]  /*18be0*/  HMMA.16816.F32 R16, R76.reuse, R86, R16 ;  /* 0x000000564c10723c */ /* 0x040fe20000001810 */
[----:B------:R-:W3:Y:S04]  /*18bf0*/  LDSM.16.MT88.4 R84, [R226+0x8800] ;  /* 0x00880000e254783b */ /* 0x000ee80000004200 */
[----:B------:R-:W-:Y:S03]  /*18c00*/  MUFU.EX2 R203, R95 ;  /* 0x0000005f00cb7308 */ /* 0x000fe60000000800 */
[-C--:B------:R-:W-:Y:S07]  /*18c10*/  HMMA.16816.F32 R20, R76, R88.reuse, R20 ;  /* 0x000000584c14723c */ /* 0x080fee0000001814 */
[----:B------:R-:W4:Y:S01]  /*18c20*/  MUFU.EX2 R133, R133 ;  /* 0x0000008500857308 */ /* 0x000f220000000800 */
[C---:B------:R-:W-:Y:S04]  /*18c30*/  HMMA.16816.F32 R24, R80.reuse, R88, R24 ;  /* 0x000000585018723c */ /* 0x040fe80000001818 */
[--C-:B-1----:R-:W-:Y:S01]  /*18c40*/  FFMA.FTZ R93, R180, c[0x0][0x23c], -R92.reuse ;  /* 0x00008f00b45d7a23 */ /* 0x102fe2000001085c */
[----:B------:R-:W-:Y:S02]  /*18c50*/  MOV R180, R202 ;  /* 0x000000ca00b47202 */ /* 0x000fe40000000f00 */
[----:B------:R-:W-:Y:S01]  /*18c60*/  FFMA.FTZ R88, R175, c[0x0][0x23c], -R92 ;  /* 0x00008f00af587a23 */ /* 0x000fe2000001085c */
[-C--:B------:R-:W-:Y:S01]  /*18c70*/  HMMA.16816.F32 R28, R80, R90.reuse, R28 ;  /* 0x0000005a501c723c */ /* 0x080fe2000000181c */
[----:B------:R1:W-:Y:S07]  /*18c80*/  MUFU.EX2 R202, R93 ;  /* 0x0000005d00ca7308 */ /* 0x0003ee0000000800 */
[C---:B------:R-:W-:Y:S03]  /*18c90*/  HMMA.16816.F32 R32, R76.reuse, R90, R32 ;  /* 0x0000005a4c20723c */ /* 0x040fe60000001820 */
[----:B------:R1:W-:Y:S01]  /*18ca0*/  MUFU.EX2 R175, R88 ;  /* 0x0000005800af7308 */ /* 0x0003e20000000800 */
[----:B----4-:R-:W-:Y:S04]  /*18cb0*/  F2FP.PACK_AB R196, R133, R132 ;  /* 0x0000008485c4723e */ /* 0x010fe800000000ff */
[-C--:B---3--:R-:W-:Y:S05]  /*18cc0*/  HMMA.16816.F32 R36, R76, R84.reuse, R36 ;  /* 0x000000544c24723c */ /* 0x088fea0000001824 */
[----:B------:R-:W-:Y:S03]  /*18cd0*/  MUFU.EX2 R127, R127 ;  /* 0x0000007f007f7308 */ /* 0x000fe60000000800 */
[C---:B------:R-:W-:Y:S04]  /*18ce0*/  HMMA.16816.F32 R40, R80.reuse, R84, R40 ;  /* 0x000000545028723c */ /* 0x040fe80000001828 */
[--C-:B-1----:R-:W-:Y:S01]  /*18cf0*/  FFMA.FTZ R93, R179, c[0x0][0x23c], -R100.reuse ;  /* 0x00008f00b35d7a23 */ /* 0x102fe20000010864 */
[----:B------:R-:W-:Y:S02]  /*18d00*/  MOV R179, R169 ;  /* 0x000000a900b37202 */ /* 0x000fe40000000f00 */
[----:B------:R-:W-:Y:S01]  /*18d10*/  MUFU.EX2 R134, R134 ;  /* 0x0000008600867308 */ /* 0x000fe20000000800 */
[--C-:B------:R-:W-:Y:S01]  /*18d20*/  FFMA.FTZ R84, R173, c[0x0][0x23c], -R101.reuse ;  /* 0x00008f00ad547a23 */ /* 0x100fe20000010865 */
[-C--:B------:R-:W-:Y:S01]  /*18d30*/  HMMA.16816.F32 R44, R80, R86.reuse, R44 ;  /* 0x00000056502c723c */ /* 0x080fe2000000182c */
[----:B------:R-:W1:Y:S07]  /*18d40*/  LDSM.16.MT88.4 R88, [R227+0x8800] ;  /* 0x00880000e358783b */ /* 0x000e6e0000004200 */
[C---:B------:R-:W-:Y:S01]  /*18d50*/  HMMA.16816.F32 R48, R76.reuse, R86, R48 ;  /* 0x000000564c30723c */ /* 0x040fe20000001830 */
[----:B------:R3:W-:Y:S01]  /*18d60*/  MUFU.EX2 R173, R84 ;  /* 0x0000005400ad7308 */ /* 0x0007e20000000800 */
[----:B------:R-:W4:Y:S04]  /*18d70*/  LDL.LU R87, [R1+0xb4] ;  /* 0x0000b40001577983 */ /* 0x000f280000300800 */
[----:B------:R-:W4:Y:S05]  /*18d80*/  LDL.LU R86, [R1+0xb0] ;  /* 0x0000b00001567983 */ /* 0x000f2a0000300800 */
[----:B------:R1:W-:Y:S10]  /*18d90*/  MUFU.EX2 R169, R93 ;  /* 0x0000005d00a97308 */ /* 0x0003f40000000800 */
[----:B------:R-:W-:Y:S01]  /*18da0*/  MUFU.EX2 R124, R124 ;  /* 0x0000007c007c7308 */ /* 0x000fe20000000800 */
[--C-:B---3--:R-:W-:Y:S09]  /*18db0*/  FFMA.FTZ R84, R172, c[0x0][0x23c], -R100.reuse ;  /* 0x00008f00ac547a23 */ /* 0x108ff20000010864 */
[----:B------:R3:W-:Y:S01]  /*18dc0*/  MUFU.EX2 R172, R84 ;  /* 0x0000005400ac7308 */ /* 0x0007e20000000800 */
[-C--:B-1----:R-:W-:Y:S03]  /*18dd0*/  HMMA.16816.F32 R52, R76, R88.reuse, R52 ;  /* 0x000000584c34723c */ /* 0x082fe60000001834 */
[--C-:B------:R-:W-:Y:S01]  /*18de0*/  FFMA.FTZ R93, R178, c[0x0][0x23c], -R100.reuse ;  /* 0x00008f00b25d7a23 */ /* 0x100fe20000010864 */
[----:B------:R-:W-:Y:S05]  /*18df0*/  MOV R178, R174 ;  /* 0x000000ae00b27202 */ /* 0x000fea0000000f00 */
[----:B------:R1:W-:Y:S01]  /*18e00*/  MUFU.EX2 R174, R93 ;  /* 0x0000005d00ae7308 */ /* 0x0003e20000000800 */
[C---:B------:R-:W-:Y:S08]  /*18e10*/  HMMA.16816.F32 R56, R80.reuse, R88, R56 ;  /* 0x000000585038723c */ /* 0x040ff00000001838 */
[-C--:B------:R-:W-:Y:S01]  /*18e20*/  HMMA.16816.F32 R60, R80, R90.reuse, R60 ;  /* 0x0000005a503c723c */ /* 0x080fe2000000183c */
[----:B------:R-:W1:Y:S01]  /*18e30*/  LDSM.16.MT88.4 R80, [R225+0x9000] ;  /* 0x00900000e150783b */ /* 0x000e620000004200 */
[----:B------:R-:W-:Y:S02]  /*18e40*/  MUFU.EX2 R102, R102 ;  /* 0x0000006600667308 */ /* 0x000fe40000000800 */
[----:B---3--:R-:W-:Y:S04]  /*18e50*/  FFMA.FTZ R84, R180, c[0x0][0x23c], -R100 ;  /* 0x00008f00b4547a23 */ /* 0x008fe80000010864 */
[----:B------:R-:W-:Y:S01]  /*18e60*/  HMMA.16816.F32 R64, R76, R90, R64 ;  /* 0x0000005a4c40723c */ /* 0x000fe20000001840 */
[----:B------:R-:W3:Y:S03]  /*18e70*/  LDSM.16.MT88.4 R88, [R228+0x9000] ;  /* 0x00900000e458783b */ /* 0x000ee60000004200 */
[----:B------:R1:W-:Y:S02]  /*18e80*/  MUFU.EX2 R201, R84 ;  /* 0x0000005400c97308 */ /* 0x0003e40000000800 */
[--C-:B-1----:R-:W-:Y:S01]  /*18e90*/  FFMA.FTZ R93, R177, c[0x0][0x23c], -R101.reuse ;  /* 0x00008f00b15d7a23 */ /* 0x102fe20000010865 */
[----:B------:R-:W-:Y:S02]  /*18ea0*/  MOV R177, R176 ;  /* 0x000000b000b17202 */ /* 0x000fe40000000f00 */
[----:B------:R-:W-:Y:S03]  /*18eb0*/  LDSM.16.MT88.4 R180, [R226+0xb800] ;  /* 0x00b80000e2b4783b */ /* 0x000fe60000004200 */
[----:B------:R-:W-:Y:S02]  /*18ec0*/  MOV R176, R168 ;  /* 0x000000a800b07202 */ /* 0x000fe40000000f00 */
[----:B------:R-:W-:Y:S01]  /*18ed0*/  F2FP.PACK_AB R76, R235, R238 ;  /* 0x000000eeeb4c723e */ /* 0x000fe200000000ff */
[----:B------:R-:W-:Y:S01]  /*18ee0*/  MUFU.EX2 R168, R93 ;  /* 0x0000005d00a87308 */ /* 0x000fe20000000800 */
[----:B------:R-:W-:Y:S01]  /*18ef0*/  F2FP.PACK_AB R77, R234, R237 ;  /* 0x000000edea4d723e */ /* 0x000fe200000000ff */
[----:B------:R-:W-:Y:S01]  /*18f00*/  FFMA.FTZ R85, R176, c[0x0][0x23c], -R92 ;  /* 0x00008f00b0557a23 */ /* 0x000fe2000001085c */
[----:B------:R-:W-:Y:S02]  /*18f10*/  MOV R176, R167 ;  /* 0x000000a700b07202 */ /* 0x000fe40000000f00 */
[----:B------:R-:W-:Y:S02]  /*18f20*/  MOV R167, R166 ;  /* 0x000000a600a77202 */ /* 0x000fe40000000f00 */
[----:B------:R-:W-:Y:S02]  /*18f30*/  MOV R166, R165 ;  /* 0x000000a500a67202 */ /* 0x000fe40000000f00 */
[----:B------:R-:W-:Y:S01]  /*18f40*/  MOV R165, R164 ;  /* 0x000000a400a57202 */ /* 0x000fe20000000f00 */
[----:B------:R1:W-:Y:S01]  /*18f50*/  MUFU.EX2 R191, R85 ;  /* 0x0000005500bf7308 */ /* 0x0003e20000000800 */
[----:B------:R-:W-:Y:S01]  /*18f60*/  MOV R164, R159 ;  /* 0x0000009f00a47202 */ /* 0x000fe20000000f00 */
[--C-:B------:R-:W-:Y:S01]  /*18f70*/  FFMA.FTZ R105, R167, c[0x0][0x23c], -R100.reuse ;  /* 0x00008f00a7697a23 */ /* 0x100fe20000010864 */
[----:B------:R-:W-:Y:S01]  /*18f80*/  MOV R159, R153 ;  /* 0x00000099009f7202 */ /* 0x000fe20000000f00 */
[--C-:B------:R-:W-:Y:S01]  /*18f90*/  FFMA.FTZ R84, R179, c[0x0][0x23c], -R101.reuse ;  /* 0x00008f00b3547a23 */ /* 0x100fe20000010865 */
[----:B------:R-:W-:Y:S01]  /*18fa0*/  MOV R153, R151 ;  /* 0x0000009700997202 */ /* 0x000fe20000000f00 */
[----:B------:R-:W-:Y:S01]  /*18fb0*/  FFMA.FTZ R114, R166, c[0x0][0x23c], -R100 ;  /* 0x00008f00a6727a23 */ /* 0x000fe20000010864 */
[----:B------:R-:W-:Y:S01]  /*18fc0*/  MOV R151, R126 ;  /* 0x0000007e00977202 */ /* 0x000fe20000000f00 */
[----:B------:R-:W-:Y:S01]  /*18fd0*/  FFMA.FTZ R126, R103, c[0x0][0x23c], -R92 ;  /* 0x00008f00677e7a23 */ /* 0x000fe2000001085c */
[----:B------:R-:W-:Y:S01]  /*18fe0*/  F2FP.PACK_AB R78, R231, R233 ;  /* 0x000000e9e74e723e */ /* 0x000fe200000000ff */
[----:B------:R3:W-:Y:S01]  /*18ff0*/  MUFU.EX2 R179, R84 ;  /* 0x0000005400b37308 */ /* 0x0007e20000000800 */
[--C-:B------:R-:W-:Y:S01]  /*19000*/  FFMA.FTZ R103, R176, c[0x0][0x23c], -R100.reuse ;  /* 0x00008f00b0677a23 */ /* 0x100fe20000010864 */
[----:B------:R-:W-:Y:S01]  /*19010*/  F2FP.PACK_AB R79, R230, R232 ;  /* 0x000000e8e64f723e */ /* 0x000fe200000000ff */
[--C-:B------:R-:W-:Y:S02]  /*19020*/  FFMA.FTZ R116, R165, c[0x0][0x23c], -R100.reuse ;  /* 0x00008f00a5747a23 */ /* 0x100fe40000010864 */
[--C-:B------:R-:W-:Y:S02]  /*19030*/  FFMA.FTZ R119, R164, c[0x0][0x23c], -R100.reuse ;  /* 0x00008f00a4777a23 */ /* 0x100fe40000010864 */
[----:B------:R-:W-:Y:S01]  /*19040*/  LDSM.16.MT88.4 R164, [R228+0xb800] ;  /* 0x00b80000e4a4783b */ /* 0x000fe20000004200 */
[--C-:B------:R-:W-:Y:S01]  /*19050*/  FFMA.FTZ R110, R151, c[0x0][0x23c], -R101.reuse ;  /* 0x00008f00976e7a23 */ /* 0x100fe20000010865 */
[-C--:B------:R-:W-:Y:S01]  /*19060*/  HMMA.16816.F32 R4, R76, R80.reuse, R4 ;  /* 0x000000504c04723c */ /* 0x080fe20000001804 */
[----:B------:R-:W-:Y:S02]  /*19070*/  MUFU.EX2 R186, R103 ;  /* 0x0000006700ba7308 */ /* 0x000fe40000000800 */
[----:B------:R-:W-:Y:S01]  /*19080*/  FFMA.FTZ R100, R125, c[0x0][0x23c], -R100 ;  /* 0x00008f007d647a23 */ /* 0x000fe20000010864 */
[----:B-1----:R-:W-:Y:S01]  /*19090*/  F2FP.PACK_AB R85, R139, R138 ;  /* 0x0000008a8b55723e */ /* 0x002fe200000000ff */
[--C-:B------:R-:W-:Y:S02]  /*190a0*/  FFMA.FTZ R125, R71, c[0x0][0x23c], -R101.reuse ;  /* 0x00008f00477d7a23 */ /* 0x100fe40000010865 */
[--C-:B------:R-:W-:Y:S04]  /*190b0*/  FFMA.FTZ R104, R153, c[0x0][0x23c], -R101.reuse ;  /* 0x00008f0099687a23 */ /* 0x100fe80000010865 */
[----:B------:R-:W-:Y:S01]  /*190c0*/  MUFU.EX2 R185, R105 ;  /* 0x0000006900b97308 */ /* 0x000fe20000000800 */
[----:B---3--:R-:W-:Y:S09]  /*190d0*/  FFMA.FTZ R84, R178, c[0x0][0x23c], -R101 ;  /* 0x00008f00b2547a23 */ /* 0x008ff20000010865 */
[----:B------:R1:W-:Y:S10]  /*190e0*/  MUFU.EX2 R178, R84 ;  /* 0x0000005400b27308 */ /* 0x0003f40000000800 */
[----:B------:R-:W-:Y:S10]  /*190f0*/  MUFU.EX2 R100, R100 ;  /* 0x0000006400647308 */ /* 0x000ff40000000800 */
[----:B------:R-:W3:Y:S01]  /*19100*/  MUFU.EX2 R126, R126 ;  /* 0x0000007e007e7308 */ /* 0x000ee20000000800 */
[----:B-1----:R-:W-:Y:S02]  /*19110*/  FFMA.FTZ R84, R177, c[0x0][0x23c], -R92 ;  /* 0x00008f00b1547a23 */ /* 0x002fe4000001085c */
[----:B------:R-:W1:Y:S07]  /*19120*/  LDSM.16.MT88.4 R92, [R226+0x9000] ;  /* 0x00900000e25c783b */ /* 0x000e6e0000004200 */
[----:B------:R3:W-:Y:S10]  /*19130*/  MUFU.EX2 R176, R84 ;  /* 0x0000005400b07308 */ /* 0x0007f40000000800 */
[----:B------:R1:W-:Y:S01]  /*19140*/  MUFU.EX2 R177, R96 ;  /* 0x0000006000b17308 */ /* 0x0003e20000000800 */
[----:B---3--:R-:W-:Y:S09]  /*19150*/  F2FP.PACK_AB R197, R127, R126 ;  /* 0x0000007e7fc5723e */ /* 0x008ff200000000ff */
[----:B------:R-:W-:Y:S01]  /*19160*/  MUFU.EX2 R114, R114 ;  /* 0x0000007200727308 */ /* 0x000fe20000000800 */
[----:B------:R-:W-:Y:S09]  /*19170*/  F2FP.PACK_AB R84, R140, R236 ;  /* 0x000000ec8c54723e */ /* 0x000ff200000000ff */
[----:B------:R-:W-:Y:S01]  /*19180*/  MUFU.EX2 R116, R116 ;  /* 0x0000007400747308 */ /* 0x000fe20000000800 */
[----:B-1----:R-:W1:Y:S01]  /*19190*/  LDSM.16.MT88.4 R96, [R227+0x9000] ;  /* 0x00900000e360783b */ /* 0x002e620000004200 */
[----:B--2---:R-:W-:Y:S08]  /*191a0*/  FFMA.FTZ R106, R69, R129, R106 ;  /* 0x00000081456a7223 */ /* 0x004ff0000001006a */
[----:B------:R-:W-:Y:S01]  /*191b0*/  MUFU.EX2 R104, R104 ;  /* 0x0000006800687308 */ /* 0x000fe20000000800 */
[----:B------:R-:W2:Y:S09]  /*191c0*/  LDL.LU R129, [R1+0xb8] ;  /* 0x0000b80001817983 */ /* 0x000eb20000300800 */
[----:B------:R-:W-:Y:S10]  /*191d0*/  MUFU.EX2 R119, R119 ;  /* 0x0000007700777308 */ /* 0x000ff40000000800 */
[----:B------:R-:W-:Y:S10]  /*191e0*/  MUFU.EX2 R109, R109 ;  /* 0x0000006d006d7308 */ /* 0x000ff40000000800 */
[----:B------:R-:W-:Y:S01]  /*191f0*/  MUFU.EX2 R110, R110 ;  /* 0x0000006e006e7308 */ /* 0x000fe20000000800 */
[----:B----4-:R-:W-:Y:S01]  /*19200*/  FFMA.FTZ R69, R68, R87, R135 ;  /* 0x0000005744457223 */ /* 0x010fe20000010087 */
[----:B------:R-:W-:Y:S01]  /*19210*/  F2FP.PACK_AB R87, R142, R136 ;  /* 0x000000888e57723e */ /* 0x000fe200000000ff */
[----:B------:R-:W-:Y:S01]  /*19220*/  FFMA.FTZ R68, R2, R86, R123 ;  /* 0x0000005602447223 */ /* 0x000fe2000001007b */
[----:B------:R-:W-:Y:S01]  /*19230*/  F2FP.PACK_AB R86, R229, R137 ;  /* 0x00000089e556723e */ /* 0x000fe200000000ff */
[----:B------:R-:W-:Y:S01]  /*19240*/  FFMA.FTZ R123, R215, c[0x0][0x23c], -R101 ;  /* 0x00008f00d77b7a23 */ /* 0x000fe20000010865 */
[----:B------:R-:W-:Y:S01]  /*19250*/  MOV R215, R150 ;  /* 0x0000009600d77202 */ /* 0x000fe20000000f00 */
[----:B------:R-:W-:Y:S01]  /*19260*/  FADD.FTZ R105, R207, R69 ;  /* 0x00000045cf697221 */ /* 0x000fe20000010000 */
[----:B------:R-:W-:Y:S01]  /*19270*/  MOV R207, R146 ;  /* 0x0000009200cf7202 */ /* 0x000fe20000000f00 */
[----:B------:R-:W-:Y:S01]  /*19280*/  FADD.FTZ R103, R205, R68 ;  /* 0x00000044cd677221 */ /* 0x000fe20000010000 */
[----:B------:R-:W-:Y:S01]  /*19290*/  MOV R205, R145 ;  /* 0x0000009100cd7202 */ /* 0x000fe20000000f00 */
[C---:B------:R-:W-:Y:S01]  /*192a0*/  HMMA.16816.F32 R8, R84.reuse, R80, R8 ;  /* 0x000000505408723c */ /* 0x040fe20000001808 */
[----:B------:R-:W3:Y:S03]  /*192b0*/  MUFU.EX2 R123, R123 ;  /* 0x0000007b007b7308 */ /* 0x000ee60000000800 */
[----:B------:R-:W-:Y:S01]  /*192c0*/  F2FP.PACK_AB R68, R141, R143 ;  /* 0x0000008f8d44723e */ /* 0x000fe200000000ff */
[--C-:B------:R-:W-:Y:S01]  /*192d0*/  FFMA.FTZ R2, R159, c[0x0][0x23c], -R101.reuse ;  /* 0x00008f009f027a23 */ /* 0x100fe20000010865 */
[----:B------:R-:W-:Y:S02]  /*192e0*/  F2FP.PACK_AB R69, R162, R163 ;  /* 0x000000a3a245723e */ /* 0x000fe400000000ff */
[-C--:B------:R-:W-:Y:S03]  /*192f0*/  HMMA.16816.F32 R12, R84, R82.reuse, R12 ;  /* 0x00000052540c723c */ /* 0x080fe6000000180c */
[----:B------:R4:W-:Y:S01]  /*19300*/  MUFU.EX2 R184, R2 ;  /* 0x0000000200b87308 */ /* 0x0009e20000000800 */
[----:B------:R-:W-:Y:S04]  /*19310*/  F2FP.PACK_AB R71, R215, R207 ;  /* 0x000000cfd747723e */ /* 0x000fe800000000ff */
[C---:B------:R-:W-:Y:S01]  /*19320*/  HMMA.16816.F32 R16, R76.reuse, R82, R16 ;  /* 0x000000524c10723c */ /* 0x040fe20000001810 */
[----:B------:R-:W1:Y:S07]  /*19330*/  LDSM.16.MT88.4 R80, [R225+0x9800] ;  /* 0x00980000e150783b */ /* 0x000e6e0000004200 */
[-C--:B------:R-:W-:Y:S04]  /*19340*/  HMMA.16816.F32 R20, R76, R88.reuse, R20 ;  /* 0x000000584c14723c */ /* 0x080fe80000001814 */
[----:B---3--:R-:W-:Y:S04]  /*19350*/  F2FP.PACK_AB R193, R124, R123 ;  /* 0x0000007b7cc1723e */ /* 0x008fe800000000ff */
[C---:B------:R-:W-:Y:S04]  /*19360*/  HMMA.16816.F32 R24, R84.reuse, R88, R24 ;  /* 0x000000585418723c */ /* 0x040fe80000001818 */
[--C-:B----4-:R-:W-:Y:S04]  /*19370*/  FFMA.FTZ R2, R157, c[0x0][0x23c], -R101.reuse ;  /* 0x00008f009d027a23 */ /* 0x110fe80000010865 */
[-C--:B------:R-:W-:Y:S01]  /*19380*/  HMMA.16816.F32 R28, R84, R90.reuse, R28 ;  /* 0x0000005a541c723c */ /* 0x080fe2000000181c */
[----:B------:R3:W-:Y:S07]  /*19390*/  MUFU.EX2 R135, R2 ;  /* 0x0000000200877308 */ /* 0x0007ee0000000800 */
[C---:B------:R-:W-:Y:S01]  /*193a0*/  HMMA.16816.F32 R32, R76.reuse, R90, R32 ;  /* 0x0000005a4c20723c */ /* 0x040fe20000001820 */
[----:B------:R-:W-:Y:S07]  /*193b0*/  LDSM.16.MT88.4 R88, [R226+0x9800] ;  /* 0x00980000e258783b */ /* 0x000fee0000004200 */
[-C--:B------:R-:W-:Y:S08]  /*193c0*/  HMMA.16816.F32 R36, R76, R92.reuse, R36 ;  /* 0x0000005c4c24723c */ /* 0x080ff00000001824 */
[C---:B------:R-:W-:Y:S04]  /*193d0*/  HMMA.16816.F32 R40, R84.reuse, R92, R40 ;  /* 0x0000005c5428723c */ /* 0x040fe80000001828 */
[----:B---3--:R-:W-:Y:S01]  /*193e0*/  FADD.FTZ R2, R245, R106 ;  /* 0x0000006af5027221 */ /* 0x008fe20000010000 */
[----:B------:R-:W-:Y:S03]  /*193f0*/  MOV R245, R147 ;  /* 0x0000009300f57202 */ /* 0x000fe60000000f00 */
[-C--:B------:R-:W-:Y:S04]  /*19400*/  HMMA.16816.F32 R44, R84, R94.reuse, R44 ;  /* 0x0000005e542c723c */ /* 0x080fe8000000182c */
[----:B------:R-:W-:Y:S01]  /*19410*/  FADD.FTZ R2, R219, R2 ;  /* 0x00000002db027221 */ /* 0x000fe20000010000 */
[----:B------:R-:W-:Y:S03]  /*19420*/  MOV R219, R141 ;  /* 0x0000008d00db7202 */ /* 0x000fe60000000f00 */
[C---:B------:R-:W-:Y:S01]  /*19430*/  HMMA.16816.F32 R48, R76.reuse, R94, R48 ;  /* 0x0000005e4c30723c */ /* 0x040fe20000001830 */
[----:B------:R-:W-:Y:S07]  /*19440*/  LDSM.16.MT88.4 R92, [R227+0x9800] ;  /* 0x00980000e35c783b */ /* 0x000fee0000004200 */
[-C--:B-1----:R-:W-:Y:S08]  /*19450*/  HMMA.16816.F32 R52, R76, R96.reuse, R52 ;  /* 0x000000604c34723c */ /* 0x082ff00000001834 */
[C---:B------:R-:W-:Y:S07]  /*19460*/  HMMA.16816.F32 R56, R84.reuse, R96, R56 ;  /* 0x000000605438723c */ /* 0x040fee0000001838 */
[--C-:B------:R-:W-:Y:S01]  /*19470*/  FFMA.FTZ R96, R156, c[0x0][0x23c], -R101.reuse ;  /* 0x00008f009c607a23 */ /* 0x100fe20000010865 */
[-C--:B------:R-:W-:Y:S01]  /*19480*/  HMMA.16816.F32 R60, R84, R98.reuse, R60 ;  /* 0x00000062543c723c */ /* 0x080fe2000000183c */
[----:B------:R-:W1:Y:S03]  /*19490*/  LDSM.16.MT88.4 R84, [R228+0x9800] ;  /* 0x00980000e454783b */ /* 0x000e660000004200 */
[--C-:B------:R-:W-:Y:S02]  /*194a0*/  FFMA.FTZ R97, R155, c[0x0][0x23c], -R101.reuse ;  /* 0x00008f009b617a23 */ /* 0x100fe40000010865 */
[----:B------:R-:W-:Y:S01]  /*194b0*/  FFMA.FTZ R101, R70, c[0x0][0x23c], -R101 ;  /* 0x00008f0046657a23 */ /* 0x000fe20000010865 */
[----:B------:R-:W-:Y:S01]  /*194c0*/  F2FP.PACK_AB R70, R214, R205 ;  /* 0x000000cdd646723e */ /* 0x000fe200000000ff */
[----:B------:R-:W-:Y:S01]  /*194d0*/  HMMA.16816.F32 R64, R76, R98, R64 ;  /* 0x000000624c40723c */ /* 0x000fe20000001840 */
[----:B------:R-:W-:Y:S06]  /*194e0*/  MUFU.EX2 R106, R97 ;  /* 0x00000061006a7308 */ /* 0x000fec0000000800 */
[----:B------:R-:W-:Y:S01]  /*194f0*/  F2FP.PACK_AB R76, R224, R161 ;  /* 0x000000a1e04c723e */ /* 0x000fe200000000ff */
[-C--:B------:R-:W-:Y:S03]  /*19500*/  HMMA.16816.F32 R4, R68, R80.reuse, R4 ;  /* 0x000000504404723c */ /* 0x080fe60000001804 */
[----:B------:R-:W-:Y:S02]  /*19510*/  MUFU.EX2 R101, R101 ;  /* 0x0000006500657308 */ /* 0x000fe40000000800 */
[----:B------:R-:W-:Y:S01]  /*19520*/  F2FP.PACK_AB R78, R249, R245 ;  /* 0x000000f5f94e723e */ /* 0x000fe200000000ff */
[----:B--2---:R-:W-:Y:S01]  /*19530*/  FFMA.FTZ R0, R0, R129, R204 ;  /* 0x0000008100007223 */ /* 0x004fe200000100cc */
[----:B------:R-:W-:Y:S06]  /*19540*/  MOV R204, R148 ;  /* 0x0000009400cc7202 */ /* 0x000fec0000000f00 */
[----:B------:R-:W-:Y:S01]  /*19550*/  MUFU.EX2 R129, R107 ;  /* 0x0000006b00817308 */ /* 0x000fe20000000800 */
[----:B------:R-:W-:Y:S01]  /*19560*/  LDSM.16.MT88.4 R148, [R225+0xb800] ;  /* 0x00b80000e194783b */ /* 0x000fe20000004200 */
[----:B------:R-:W-:Y:S01]  /*19570*/  FADD.FTZ R0, R206, R0 ;  /* 0x00000000ce007221 */ /* 0x000fe20000010000 */
[----:B------:R-:W-:Y:S02]  /*19580*/  MOV R206, R144 ;  /* 0x0000009000ce7202 */ /* 0x000fe40000000f00 */
[----:B------:R-:W-:Y:S01]  /*19590*/  F2FP.PACK_AB R79, R246, R204 ;  /* 0x000000ccf64f723e */ /* 0x000fe200000000ff */
[----:B------:R-:W-:Y:S01]  /*195a0*/  FADD.FTZ R0, R208, R0 ;  /* 0x00000000d0007221 */ /* 0x000fe20000010000 */
[----:B------:R-:W-:Y:S02]  /*195b0*/  F2FP.PACK_AB R77, R206, R160 ;  /* 0x000000a0ce4d723e */ /* 0x000fe400000000ff */
[----:B------:R-:W3:Y:S01]  /*195c0*/  LDL.LU R144, [R1+0xc] ;  /* 0x00000c0001907983 */ /* 0x000ee20000300800 */
[----:B------:R3:W-:Y:S04]  /*195d0*/  MUFU.EX2 R107, R96 ;  /* 0x00000060006b7308 */ /* 0x0007e80000000800 */
[C---:B------:R-:W-:Y:S08]  /*195e0*/  HMMA.16816.F32 R8, R76.reuse, R80, R8 ;  /* 0x000000504c08723c */ /* 0x040ff00000001808 */
[-C--:B------:R-:W-:Y:S08]  /*195f0*/  HMMA.16816.F32 R12, R76, R82.reuse, R12 ;  /* 0x000000524c0c723c */ /* 0x080ff0000000180c */
[C---:B------:R-:W-:Y:S01]  /*19600*/  HMMA.16816.F32 R16, R68.reuse, R82, R16 ;  /* 0x000000524410723c */ /* 0x040fe20000001810 */
[----:B------:R-:W4:Y:S03]  /*19610*/  LDSM.16.MT88.4 R80, [R225+0xa000] ;  /* 0x00a00000e150783b */ /* 0x000f260000004200 */
[----:B---3--:R-:W-:Y:S04]  /*19620*/  FADD.FTZ R96, R223, R0 ;  /* 0x00000000df607221 */ /* 0x008fe80000010000 */
        /* <DEDUP_REMOVED lines=22> */
[----:B------:R-:W2:Y:S02]  /*19790*/  LDL.LU R72, [R1+0x138] ;  /* 0x0001380001487983 */ /* 0x000ea40000300800 */
[----:B------:R-:W-:Y:S01]  /*197a0*/  F2FP.PACK_AB R70, R203, R221 ;  /* 0x000000ddcb46723e */ /* 0x000fe200000000ff */
[----:B------:R-:W-:Y:S01]  /*197b0*/  FADD.FTZ R0, R216, R98 ;  /* 0x00000062d8007221 */ /* 0x000fe20000010000 */
[----:B------:R-:W-:Y:S01]  /*197c0*/  F2FP.PACK_AB R71, R202, R175 ;  /* 0x000000afca47723e */ /* 0x000fe200000000ff */
[----:B------:R-:W1:Y:S01]  /*197d0*/  MUFU.EX2 R98, R75 ;  /* 0x0000004b00627308 */ /* 0x000e620000000800 */
[----:B------:R-:W-:Y:S01]  /*197e0*/  F2FP.PACK_AB R76, R174, R169 ;  /* 0x000000a9ae4c723e */ /* 0x000fe200000000ff */
[----:B------:R-:W-:Y:S01]  /*197f0*/  FADD.FTZ R0, R217, R0 ;  /* 0x00000000d9007221 */ /* 0x000fe20000010000 */
[----:B------:R-:W-:Y:S02]  /*19800*/  F2FP.PACK_AB R77, R173, R168 ;  /* 0x000000a8ad4d723e */ /* 0x000fe400000000ff */
[----:B------:R-:W-:Y:S01]  /*19810*/  F2FP.PACK_AB R79, R178, R179 ;  /* 0x000000b3b24f723e */ /* 0x000fe200000000ff */
[-C--:B----4-:R-:W-:Y:S03]  /*19820*/  HMMA.16816.F32 R4, R68, R80.reuse, R4 ;  /* 0x000000504404723c */ /* 0x090fe60000001804 */
[----:B------:R-:W-:Y:S01]  /*19830*/  FADD.FTZ R0, R74, R0 ;  /* 0x000000004a007221 */ /* 0x000fe20000010000 */
[----:B------:R-:W-:Y:S02]  /*19840*/  MOV R105, R143 ;  /* 0x0000008f00697202 */ /* 0x000fe40000000f00 */
[----:B------:R-:W-:Y:S01]  /*19850*/  MOV R244, R142 ;  /* 0x0000008e00f47202 */ /* 0x000fe20000000f00 */
[----:B------:R-:W-:Y:S01]  /*19860*/  FADD.FTZ R0, R240, R0 ;  /* 0x00000000f0007221 */ /* 0x000fe20000010000 */
[C---:B------:R-:W-:Y:S04]  /*19870*/  HMMA.16816.F32 R8, R76.reuse, R80, R8 ;  /* 0x000000504c08723c */ /* 0x040fe80000001808 */
[----:B------:R-:W-:Y:S04]  /*19880*/  FADD.FTZ R0, R236, R0 ;  /* 0x00000000ec007221 */ /* 0x000fe80000010000 */
[-C--:B------:R-:W-:Y:S04]  /*19890*/  HMMA.16816.F32 R12, R76, R82.reuse, R12 ;  /* 0x000000524c0c723c */ /* 0x080fe8000000180c */
[----:B-1----:R-:W-:Y:S01]  /*198a0*/  F2FP.PACK_AB R198, R98, R134 ;  /* 0x0000008662c6723e */ /* 0x002fe200000000ff */
[----:B------:R-:W-:Y:S03]  /*198b0*/  FADD.FTZ R0, R140, R0 ;  /* 0x000000008c007221 */ /* 0x000fe60000010000 */
[C---:B------:R-:W-:Y:S01]  /*198c0*/  HMMA.16816.F32 R16, R68.reuse, R82, R16 ;  /* 0x000000524410723c */ /* 0x040fe20000001810 */
[----:B------:R-:W1:Y:S07]  /*198d0*/  LDSM.16.MT88.4 R80, [R225+0xa800] ;  /* 0x00a80000e150783b */ /* 0x000e6e0000004200 */
[-C--:B------:R-:W-:Y:S08]  /*198e0*/  HMMA.16816.F32 R20, R68, R84.reuse, R20 ;  /* 0x000000544414723c */ /* 0x080ff00000001814 */
[C---:B------:R-:W-:Y:S08]  /*198f0*/  HMMA.16816.F32 R24, R76.reuse, R84, R24 ;  /* 0x000000544c18723c */ /* 0x040ff00000001818 */
[-C--:B------:R-:W-:Y:S08]  /*19900*/  HMMA.16816.F32 R28, R76, R86.reuse, R28 ;  /* 0x000000564c1c723c */ /* 0x080ff0000000181c */
[C---:B------:R-:W-:Y:S01]  /*19910*/  HMMA.16816.F32 R32, R68.reuse, R86, R32 ;  /* 0x000000564420723c */ /* 0x040fe20000001820 */
[----:B------:R-:W4:Y:S07]  /*19920*/  LDSM.16.MT88.4 R84, [R228+0xa800] ;  /* 0x00a80000e454783b */ /* 0x000f2e0000004200 */
[-C--:B---3--:R-:W-:Y:S08]  /*19930*/  HMMA.16816.F32 R36, R68, R88.reuse, R36 ;  /* 0x000000584424723c */ /* 0x088ff00000001824 */
[C---:B------:R-:W-:Y:S08]  /*19940*/  HMMA.16816.F32 R40, R76.reuse, R88, R40 ;  /* 0x000000584c28723c */ /* 0x040ff00000001828 */
[-C--:B------:R-:W-:Y:S08]  /*19950*/  HMMA.16816.F32 R44, R76, R90.reuse, R44 ;  /* 0x0000005a4c2c723c */ /* 0x080ff0000000182c */
[C---:B------:R-:W-:Y:S01]  /*19960*/  HMMA.16816.F32 R48, R68.reuse, R90, R48 ;  /* 0x0000005a4430723c */ /* 0x040fe20000001830 */
[----:B------:R-:W3:Y:S07]  /*19970*/  LDSM.16.MT88.4 R88, [R226+0xa800] ;  /* 0x00a80000e258783b */ /* 0x000eee0000004200 */
[-C--:B------:R-:W-:Y:S08]  /*19980*/  HMMA.16816.F32 R52, R68, R92.reuse, R52 ;  /* 0x0000005c4434723c */ /* 0x080ff00000001834 */
[C---:B------:R-:W-:Y:S08]  /*19990*/  HMMA.16816.F32 R56, R76.reuse, R92, R56 ;  /* 0x0000005c4c38723c */ /* 0x040ff00000001838 */
[-C--:B------:R-:W-:Y:S07]  /*199a0*/  HMMA.16816.F32 R60, R76, R94.reuse, R60 ;  /* 0x0000005e4c3c723c */ /* 0x080fee000000183c */
[----:B------:R-:W-:Y:S01]  /*199b0*/  F2FP.PACK_AB R78, R108, R129 ;  /* 0x000000816c4e723e */ /* 0x000fe200000000ff */
[----:B------:R-:W-:Y:S01]  /*199c0*/  HMMA.16816.F32 R64, R68, R94, R64 ;  /* 0x0000005e4440723c */ /* 0x000fe20000001840 */
[----:B------:R-:W3:Y:S03]  /*199d0*/  LDSM.16.MT88.4 R92, [R227+0xa800] ;  /* 0x00a80000e35c783b */ /* 0x000ee60000004200 */
[----:B------:R-:W-:Y:S01]  /*199e0*/  FADD.FTZ R76, R211, R96 ;  /* 0x00000060d34c7221 */ /* 0x000fe20000010000 */
[----:B------:R-:W-:Y:S02]  /*199f0*/  F2FP.PACK_AB R79, R106, R107 ;  /* 0x0000006b6a4f723e */ /* 0x000fe400000000ff */
[----:B------:R-:W-:Y:S01]  /*19a00*/  F2FP.PACK_AB R68, R200, R177 ;  /* 0x000000b1c844723e */ /* 0x000fe200000000ff */
[----:B------:R-:W-:Y:S01]  /*19a10*/  FADD.FTZ R96, R248, R76 ;  /* 0x0000004cf8607221 */ /* 0x000fe20000010000 */
[----:B------:R-:W-:Y:S03]  /*19a20*/  F2FP.PACK_AB R69, R191, R176 ;  /* 0x000000b0bf45723e */ /* 0x000fe600000000ff */
[----:B------:R-:W-:Y:S01]  /*19a30*/  F2FP.PACK_AB R70, R189, R190 ;  /* 0x000000bebd46723e */ /* 0x000fe200000000ff */
[----:B------:R-:W-:Y:S01]  /*19a40*/  FADD.FTZ R75, R243, R96 ;  /* 0x00000060f34b7221 */ /* 0x000fe20000010000 */
[----:B------:R-:W-:Y:S02]  /*19a50*/  F2FP.PACK_AB R71, R187, R188 ;  /* 0x000000bcbb47723e */ /* 0x000fe400000000ff */
[----:B------:R-:W-:Y:S01]  /*19a60*/  F2FP.PACK_AB R76, R185, R186 ;  /* 0x000000bab94c723e */ /* 0x000fe200000000ff */
[----:B------:R-:W-:Y:S04]  /*19a70*/  FADD.FTZ R75, R239, R75 ;  /* 0x0000004bef4b7221 */ /* 0x000fe80000010000 */
[-C--:B-1----:R-:W-:Y:S03]  /*19a80*/  HMMA.16816.F32 R4, R68, R80.reuse, R4 ;  /* 0x000000504404723c */ /* 0x082fe60000001804 */
[----:B------:R-:W-:Y:S04]  /*19a90*/  FADD.FTZ R2, R144, R2 ;  /* 0x0000000290027221 */ /* 0x000fe80000010000 */
[----:B------:R-:W-:Y:S02]  /*19aa0*/  FADD.FTZ R97, R218, R2 ;  /* 0x00000002da617221 */ /* 0x000fe40000010000 */
[----:B------:R-:W-:Y:S03]  /*19ab0*/  FADD.FTZ R2, R247, R99 ;  /* 0x00000063f7027221 */ /* 0x000fe60000010000 */
[----:B------:R-:W-:Y:S02]  /*19ac0*/  FADD.FTZ R77, R251, R97 ;  /* 0x00000061fb4d7221 */ /* 0x000fe40000010000 */
[----:B------:R-:W-:Y:S02]  /*19ad0*/  FADD.FTZ R2, R250, R2 ;  /* 0x00000002fa027221 */ /* 0x000fe40000010000 */
[----:B------:R-:W-:Y:S01]  /*19ae0*/  FADD.FTZ R97, R252, R77 ;  /* 0x0000004dfc617221 */ /* 0x000fe20000010000 */
[----:B------:R-:W-:Y:S01]  /*19af0*/  F2FP.PACK_AB R77, R135, R184 ;  /* 0x000000b8874d723e */ /* 0x000fe200000000ff */
[----:B------:R-:W-:Y:S02]  /*19b00*/  FADD.FTZ R2, R73, R2 ;  /* 0x0000000249027221 */ /* 0x000fe40000010000 */
[----:B------:R-:W2:Y:S02]  /*19b10*/  LDL.LU R73, [R1+0x134] ;  /* 0x0001340001497983 */ /* 0x000ea40000300800 */
[----:B------:R-:W-:Y:S02]  /*19b20*/  FADD.FTZ R2, R241, R2 ;  /* 0x00000002f1027221 */ /* 0x000fe40000010000 */
[C---:B------:R-:W-:Y:S01]  /*19b30*/  HMMA.16816.F32 R8, R76.reuse, R80, R8 ;  /* 0x000000504c08723c */ /* 0x040fe20000001808 */
[----:B------:R-:W2:Y:S03]  /*19b40*/  LDL.LU R74, [R1+0x130] ;  /* 0x00013000014a7983 */ /* 0x000ea60000300800 */
[----:B------:R-:W-:Y:S01]  /*19b50*/  FADD.FTZ R2, R237, R2 ;  /* 0x00000002ed027221 */ /* 0x000fe20000010000 */
[----:B------:R1:W5:Y:S03]  /*19b60*/  LDL.LU R243, [R1+0x12c] ;  /* 0x00012c0001f37983 */ /* 0x0003660000300800 */
[-C--:B------:R-:W-:Y:S04]  /*19b70*/  HMMA.16816.F32 R12, R76, R82.reuse, R12 ;  /* 0x000000524c0c723c */ /* 0x080fe8000000180c */
[----:B------:R-:W-:Y:S04]  /*19b80*/  FADD.FTZ R2, R234, R2 ;  /* 0x00000002ea027221 */ /* 0x000fe80000010000 */
[C---:B------:R-:W-:Y:S01]  /*19b90*/  HMMA.16816.F32 R16, R68.reuse, R82, R16 ;  /* 0x000000524410723c */ /* 0x040fe20000001810 */
[----:B------:R-:W1:Y:S03]  /*19ba0*/  LDSM.16.MT88.4 R80, [R225+0xb000] ;  /* 0x00b00000e150783b */ /* 0x000e660000004200 */
[----:B------:R-:W-:Y:S04]  /*19bb0*/  FADD.FTZ R2, R232, R2 ;  /* 0x00000002e8027221 */ /* 0x000fe80000010000 */
[-C--:B----4-:R-:W-:Y:S04]  /*19bc0*/  HMMA.16816.F32 R20, R68, R84.reuse, R20 ;  /* 0x000000544414723c */ /* 0x090fe80000001814 */
[----:B------:R-:W-:Y:S04]  /*19bd0*/  FADD.FTZ R2, R230, R2 ;  /* 0x00000002e6027221 */ /* 0x000fe80000010000 */
[C---:B------:R-:W-:Y:S04]  /*19be0*/  HMMA.16816.F32 R24, R76.reuse, R84, R24 ;  /* 0x000000544c18723c */ /* 0x040fe80000001818 */
[----:B------:R-:W-:Y:S04]  /*19bf0*/  FADD.FTZ R2, R163, R2 ;  /* 0x00000002a3027221 */ /* 0x000fe80000010000 */
        /* <DEDUP_REMOVED lines=13> */
[----:B------:R-:W3:Y:S03]  /*19cd0*/  LDSM.16.MT88.4 R92, [R227+0xb000] ;  /* 0x00b00000e35c783b */ /* 0x000ee60000004200 */
[----:B------:R-:W-:Y:S01]  /*19ce0*/  FADD.FTZ R96, R238, R76 ;  /* 0x0000004cee607221 */ /* 0x000fe20000010000 */
[----:B------:R-:W-:Y:S02]  /*19cf0*/  F2FP.PACK_AB R76, R116, R114 ;  /* 0x00000072744c723e */ /* 0x000fe400000000ff */
[----:B------:R-:W-:Y:S02]  /*19d00*/  F2FP.PACK_AB R68, R118, R117 ;  /* 0x000000757644723e */ /* 0x000fe400000000ff */
[----:B------:R-:W-:Y:S01]  /*19d10*/  F2FP.PACK_AB R69, R112, R111 ;  /* 0x0000006f7045723e */ /* 0x000fe200000000ff */
[----:B------:R2:W5:Y:S02]  /*19d20*/  LDL.LU R242, [R1+0x128] ;  /* 0x0001280001f27983 */ /* 0x0005640000300800 */
[----:B------:R-:W-:Y:S02]  /*19d30*/  F2FP.PACK_AB R70, R122, R121 ;  /* 0x000000797a46723e */ /* 0x000fe400000000ff */
[----:B------:R-:W-:Y:S01]  /*19d40*/  F2FP.PACK_AB R71, R115, R113 ;  /* 0x000000717347723e */ /* 0x000fe200000000ff */
[----:B------:R2:W5:Y:S01]  /*19d50*/  LDL.LU R241, [R1+0x124] ;  /* 0x0001240001f17983 */ /* 0x0005620000300800 */
[----:B------:R-:W-:Y:S02]  /*19d60*/  F2FP.PACK_AB R77, R104, R102 ;  /* 0x00000066684d723e */ /* 0x000fe400000000ff */
[----:B------:R-:W-:Y:S01]  /*19d70*/  F2FP.PACK_AB R78, R120, R119 ;  /* 0x00000077784e723e */ /* 0x000fe200000000ff */
[----:B------:R2:W5:Y:S01]  /*19d80*/  LDL.LU R240, [R1+0x120] ;  /* 0x0001200001f07983 */ /* 0x0005620000300800 */
[----:B------:R-:W-:Y:S01]  /*19d90*/  F2FP.PACK_AB R79, R110, R109 ;  /* 0x0000006d6e4f723e */ /* 0x000fe200000000ff */
[-C--:B-1----:R-:W-:Y:S02]  /*19da0*/  HMMA.16816.F32 R4, R68, R80.reuse, R4 ;  /* 0x000000504404723c */ /* 0x082fe40000001804 */
[----:B------:R1:W5:Y:S04]  /*19db0*/  LDL.LU R239, [R1+0x11c] ;  /* 0x00011c0001ef7983 */ /* 0x0003680000300800 */
[----:B------:R1:W5:Y:S02]  /*19dc0*/  LDL.LU R238, [R1+0x118] ;  /* 0x0001180001ee7983 */ /* 0x0003640000300800 */
[C---:B------:R-:W-:Y:S01]  /*19dd0*/  HMMA.16816.F32 R8, R76.reuse, R80, R8 ;  /* 0x000000504c08723c */ /* 0x040fe20000001808 */
[----:B------:R-:W1:Y:S01]  /*19de0*/  MUFU.EX2 R81, R125 ;  /* 0x0000007d00517308 */ /* 0x000e620000000800 */
[----:B------:R1:W5:Y:S04]  /*19df0*/  LDL.LU R237, [R1+0x114] ;  /* 0x0001140001ed7983 */ /* 0x0003680000300800 */
[----:B------:R1:W5:Y:S01]  /*19e00*/  LDL.LU R236, [R1+0x110] ;  /* 0x0001100001ec7983 */ /* 0x0003620000300800 */
[----:B------:R-:W-:Y:S01]  /*19e10*/  FADD.FTZ R80, R138, R75 ;  /* 0x0000004b8a507221 */ /* 0x000fe20000010000 */
[-C--:B------:R-:W-:Y:S04]  /*19e20*/  HMMA.16816.F32 R12, R76, R82.reuse, R12 ;  /* 0x000000524c0c723c */ /* 0x080fe8000000180c */
[----:B------:R-:W-:Y:S02]  /*19e30*/  FADD.FTZ R75, R235, R96 ;  /* 0x00000060eb4b7221 */ /* 0x000fe40000010000 */
[----:B------:R2:W5:Y:S02]  /*19e40*/  LDL.LU R235, [R1+0x10c] ;  /* 0x00010c0001eb7983 */ /* 0x0005640000300800 */
[C---:B------:R-:W-:Y:S01]  /*19e50*/  HMMA.16816.F32 R16, R68.reuse, R82, R16 ;  /* 0x000000524410723c */ /* 0x040fe20000001810 */
[----:B------:R-:W3:Y:S01]  /*19e60*/  MUFU.EX2 R82, R128 ;  /* 0x0000008000527308 */ /* 0x000ee20000000800 */
[----:B------:R2:W5:Y:S02]  /*19e70*/  LDL.LU R234, [R1+0x108] ;  /* 0x0001080001ea7983 */ /* 0x0005640000300800 */
[----:B------:R-:W-:Y:S02]  /*19e80*/  FADD.FTZ R75, R233, R75 ;  /* 0x0000004be94b7221 */ /* 0x000fe40000010000 */
[----:B------:R2:W5:Y:S02]  /*19e90*/  LDL.LU R233, [R1+0x104] ;  /* 0x0001040001e97983 */ /* 0x0005640000300800 */
[-C--:B----4-:R-:W-:Y:S02]  /*19ea0*/  HMMA.16816.F32 R20, R68, R84.reuse, R20 ;  /* 0x000000544414723c */ /* 0x090fe40000001814 */
[----:B------:R4:W5:Y:S02]  /*19eb0*/  LDL.LU R232, [R1+0x100] ;  /* 0x0001000001e87983 */ /* 0x0009640000300800 */
[----:B------:R-:W-:Y:S01]  /*19ec0*/  FADD.FTZ R75, R231, R75 ;  /* 0x0000004be74b7221 */ /* 0x000fe20000010000 */
[----:B-1----:R-:W-:Y:S01]  /*19ed0*/  F2FP.PACK_AB R195, R101, R81 ;  /* 0x0000005165c3723e */ /* 0x002fe200000000ff */
[----:B------:R4:W5:Y:S02]  /*19ee0*/  LDL.LU R231, [R1+0xfc] ;  /* 0x0000fc0001e77983 */ /* 0x0009640000300800 */
[C---:B------:R-:W-:Y:S02]  /*19ef0*/  HMMA.16816.F32 R24, R76.reuse, R84, R24 ;  /* 0x000000544c18723c */ /* 0x040fe40000001818 */
[----:B------:R4:W5:Y:S06]  /*19f00*/  LDL.LU R230, [R1+0xf8] ;  /* 0x0000f80001e67983 */ /* 0x00096c0000300800 */
[-C--:B------:R-:W-:Y:S04]  /*19f10*/  HMMA.16816.F32 R28, R76, R86.reuse, R28 ;  /* 0x000000564c1c723c */ /* 0x080fe8000000181c */
[----:B---3--:R-:W-:Y:S04]  /*19f20*/  F2FP.PACK_AB R194, R100, R82 ;  /* 0x0000005264c2723e */ /* 0x008fe800000000ff */
[C---:B------:R-:W-:Y:S08]  /*19f30*/  HMMA.16816.F32 R32, R68.reuse, R86, R32 ;  /* 0x000000564420723c */ /* 0x040ff00000001820 */
[-C--:B------:R-:W-:Y:S08]  /*19f40*/  HMMA.16816.F32 R36, R68, R88.reuse, R36 ;  /* 0x000000584424723c */ /* 0x080ff00000001824 */
[C---:B------:R-:W-:Y:S08]  /*19f50*/  HMMA.16816.F32 R40, R76.reuse, R88, R40 ;  /* 0x000000584c28723c */ /* 0x040ff00000001828 */
[-C--:B------:R-:W-:Y:S08]  /*19f60*/  HMMA.16816.F32 R44, R76, R90.reuse, R44 ;  /* 0x0000005a4c2c723c */ /* 0x080ff0000000182c */
[C---:B------:R-:W-:Y:S08]  /*19f70*/  HMMA.16816.F32 R48, R68.reuse, R90, R48 ;  /* 0x0000005a4430723c */ /* 0x040ff00000001830 */
[-C--:B------:R-:W-:Y:S08]  /*19f80*/  HMMA.16816.F32 R52, R68, R92.reuse, R52 ;  /* 0x0000005c4434723c */ /* 0x080ff00000001834 */
[C---:B------:R-:W-:Y:S08]  /*19f90*/  HMMA.16816.F32 R56, R76.reuse, R92, R56 ;  /* 0x0000005c4c38723c */ /* 0x040ff00000001838 */
[-C--:B------:R-:W-:Y:S07]  /*19fa0*/  HMMA.16816.F32 R60, R76, R94.reuse, R60 ;  /* 0x0000005e4c3c723c */ /* 0x080fee000000183c */
[----:B------:R-:W-:Y:S01]  /*19fb0*/  FADD.FTZ R77, R137, R0 ;  /* 0x00000000894d7221 */ /* 0x000fe20000010000 */
[----:B------:R-:W-:Y:S04]  /*19fc0*/  HMMA.16816.F32 R64, R68, R94, R64 ;  /* 0x0000005e4440723c */ /* 0x000fe80000001840 */
[----:B------:R-:W-:Y:S04]  /*19fd0*/  FADD.FTZ R76, R139, R80 ;  /* 0x000000508b4c7221 */ /* 0x000fe80000010000 */
[----:B------:R-:W-:Y:S01]  /*19fe0*/  FADD.FTZ R0, R136, R76 ;  /* 0x0000004c88007221 */ /* 0x000fe20000010000 */
[-C--:B------:R-:W-:Y:S05]  /*19ff0*/  HMMA.16816.F32 R140, R196, R148.reuse, R4 ;  /* 0x00000094c48c723c */ /* 0x080fea0000001804 */
[----:B------:R-:W-:Y:S02]  /*1a000*/  FADD.FTZ R0, R244, R0 ;  /* 0x00000000f4007221 */ /* 0x000fe40000010000 */
[----:B------:R-:W-:Y:S01]  /*1a010*/  FADD.FTZ R5, R229, R77 ;  /* 0x0000004de5057221 */ /* 0x000fe20000010000 */
[C---:B------:R-:W-:Y:S01]  /*1a020*/  HMMA.16816.F32 R136, R192.reuse, R148, R8 ;  /* 0x00000094c088723c */ /* 0x040fe20000001808 */
[----:B------:R4:W5:Y:S03]  /*1a030*/  LDL.LU R229, [R1+0xf4] ;  /* 0x0000f40001e57983 */ /* 0x0009660000300800 */
[----:B------:R-:W-:Y:S02]  /*1a040*/  FADD.FTZ R5, R161, R5 ;  /* 0x00000005a1057221 */ /* 0x000fe40000010000 */
[----:B------:R-:W-:Y:S02]  /*1a050*/  FADD.FTZ R6, R162, R2 ;  /* 0x00000002a2067221 */ /* 0x000fe40000010000 */
[----:B------:R-:W-:Y:S01]  /*1a060*/  FADD.FTZ R2, R224, R5 ;  /* 0x00000005e0027221 */ /* 0x000fe20000010000 */
[-C--:B------:R-:W-:Y:S01]  /*1a070*/  HMMA.16816.F32 R144, R192, R150.reuse, R12 ;  /* 0x00000096c090723c */ /* 0x080fe2000000180c */
[----:B------:R4:W5:Y:S02]  /*1a080*/  LDL.LU R224, [R1+0xf0] ;  /* 0x0000f00001e07983 */ /* 0x0009640000300800 */
[----:B------:R-:W-:Y:S02]  /*1a090*/  FADD.FTZ R4, R105, R75 ;  /* 0x0000004b69047221 */ /* 0x000fe40000010000 */
[----:B------:R-:W-:Y:S02]  /*1a0a0*/  FADD.FTZ R8, R207, R6 ;  /* 0x00000006cf087221 */ /* 0x000fe40000010000 */
[----:B------:R-:W-:Y:S01]  /*1a0b0*/  FADD.FTZ R4, R219, R4 ;  /* 0x00000004db047221 */ /* 0x000fe20000010000 */
[C---:B------:R-:W-:Y:S04]  /*1a0c0*/  HMMA.16816.F32 R148, R196.reuse, R150, R16 ;  /* 0x00000096c494723c */ /* 0x040fe80000001810 */
[----:B------:R-:W-:Y:S02]  /*1a0d0*/  FADD.FTZ R4, R205, R4 ;  /* 0x00000004cd047221 */ /* 0x000fe40000010000 */
[----:B------:R-:W-:Y:S02]  /*1a0e0*/  FADD.FTZ R0, R160, R0 ;  /* 0x00000000a0007221 */ /* 0x000fe40000010000 */
[----:B------:R-:W-:Y:S01]  /*1a0f0*/  FADD.FTZ R12, R214, R4 ;  /* 0x00000004d60c7221 */ /* 0x000fe20000010000 */
[-C--:B------:R-:W-:Y:S01]  /*1a100*/  HMMA.16816.F32 R152, R196, R164.reuse, R20 ;  /* 0x000000a4c498723c */ /* 0x080fe20000001814 */
[----:B------:R-:W1:Y:S02]  /*1a110*/  LDSM.16.MT88.4 R4, [R227+0xb800] ;  /* 0x00b80000e304783b */ /* 0x000e640000004200 */
        /* <DEDUP_REMOVED lines=18> */
[----:B------:R-:W-:Y:S02]  /*1a240*/  FADD.FTZ R8, R221, R8 ;  /* 0x00000008dd087221 */ /* 0x000fe40000010000 */
[----:B------:R-:W-:Y:S03]  /*1a250*/  FADD.FTZ R2, R175, R2 ;  /* 0x00000002af027221 */ /* 0x000fe60000010000 */
[----:B------:R-:W-:Y:S02]  /*1a260*/  FADD.FTZ R10, R172, R0 ;  /* 0x00000000ac0a7221 */ /* 0x000fe40000010000 */
[----:B------:R-:W-:Y:S01]  /*1a270*/  FADD.FTZ R0, R179, R9 ;  /* 0x00000009b3007221 */ /* 0x000fe20000010000 */
[C---:B------:R-:W-:Y:S04]  /*1a280*/  HMMA.16816.F32 R172, R192.reuse, R180, R40 ;  /* 0x000000b4c0ac723c */ /* 0x040fe80000001828 */
[----:B------:R-:W-:Y:S02]  /*1a290*/  FADD.FTZ R8, R203, R8 ;  /* 0x00000008cb087221 */ /* 0x000fe40000010000 */
[----:B------:R-:W-:Y:S02]  /*1a2a0*/  FADD.FTZ R2, R202, R2 ;  /* 0x00000002ca027221 */ /* 0x000fe40000010000 */
[----:B------:R-:W-:Y:S04]  /*1a2b0*/  FADD.FTZ R9, R201, R10 ;  /* 0x0000000ac9097221 */ /* 0x000fe80000010000 */
[----:B------:R-:W-:Y:S02]  /*1a2c0*/  FADD.FTZ R0, R178, R0 ;  /* 0x00000000b2007221 */ /* 0x000fe40000010000 */
        /* <DEDUP_REMOVED lines=13> */
[-C--:B-1----:R-:W-:Y:S03]  /*1a3a0*/  HMMA.16816.F32 R184, R196, R4.reuse, R52 ;  /* 0x00000004c4b8723c */ /* 0x082fe60000001834 */
        /* <DEDUP_REMOVED lines=24> */
[----:B--2---:R-:W-:Y:S01]  /*1a530*/  MOV R132, R74 ;  /* 0x0000004a00847202 */ /* 0x004fe20000000f00 */
[----:B------:R-:W-:Y:S02]  /*1a540*/  FADD.FTZ R2, R120, R5 ;  /* 0x0000000578027221 */ /* 0x000fe40000010000 */
[----:B------:R-:W-:Y:S02]  /*1a550*/  FADD.FTZ R0, R110, R0 ;  /* 0x000000006e007221 */ /* 0x000fe40000010000 */
[----:B------:R-:W-:Y:S02]  /*1a560*/  FADD.FTZ R9, R126, R9 ;  /* 0x000000097e097221 */ /* 0x000fe40000010000 */
[----:B------:R-:W-:Y:S01]  /*1a570*/  FADD.FTZ R10, R133, R4 ;  /* 0x00000004850a7221 */ /* 0x000fe20000010000 */
[----:B------:R-:W-:Y:S01]  /*1a580*/  MOV R133, R73 ;  /* 0x0000004900857202 */ /* 0x000fe20000000f00 */
        /* <DEDUP_REMOVED lines=15> */
[----:B------:R4:W-:Y:S04]  /*1a680*/  STL [R1+0xb4], R4 ;  /* 0x0000b40401007387 */ /* 0x0009e80000100800 */
[----:B------:R4:W-:Y:S04]  /*1a690*/  STL [R1+0xb0], R2 ;  /* 0x0000b00201007387 */ /* 0x0009e80000100800 */
[----:B------:R4:W-:Y:S02]  /*1a6a0*/  STL [R1+0xb8], R0 ;  /* 0x0000b80001007387 */ /* 0x0009e40000100800 */
[----:B----45:R-:W-:-:S05]  /*1a6b0*/  @P1 BRA `(.L_x_270) ;  /* 0xffff9f4000001947 */ /* 0x030fca000383ffff */
.L_x_269:
        /* <DEDUP_REMOVED lines=267> */
[----:B------:R4:W1:Y:S01]  /*1b770*/  LDS.128 R52, [R243+0x3800] ;  /* 0x00380000f3347984 */ /* 0x0008620000000c00 */
        /* <DEDUP_REMOVED lines=45> */
.L_x_274:
[----:B------:R-:W-:Y:S05]  /*1ba50*/  BSYNC B0 ;  /* 0x0000000000007941 */ /* 0x000fea0003800000 */
.L_x_273:
        /* <DEDUP_REMOVED lines=36> */
.L_x_276:
[----:B------:R-:W-:Y:S05]  /*1bca0*/  BSYNC B0 ;  /* 0x0000000000007941 */ /* 0x000fea0003800000 */
.L_x_275:
        /* <DEDUP_REMOVED lines=15> */
.L_x_278:
[----:B------:R-:W-:Y:S05]  /*1bda0*/  BSYNC B0 ;  /* 0x0000000000007941 */ /* 0x000fea0003800000 */
.L_x_277:
        /* <DEDUP_REMOVED lines=15> */
.L_x_280:
[----:B------:R-:W-:Y:S05]  /*1bea0*/  BSYNC B0 ;  /* 0x0000000000007941 */ /* 0x000fea0003800000 */
.L_x_279:
        /* <DEDUP_REMOVED lines=15> */
.L_x_282:
[----:B------:R-:W-:Y:S05]  /*1bfa0*/  BSYNC B0 ;  /* 0x0000000000007941 */ /* 0x000fea0003800000 */
.L_x_281:
        /* <DEDUP_REMOVED lines=15> */
.L_x_284:
[----:B------:R-:W-:Y:S05]  /*1c0a0*/  BSYNC B0 ;  /* 0x0000000000007941 */ /* 0x000fea0003800000 */
.L_x_283:
        /* <DEDUP_REMOVED lines=15> */
.L_x_286:
[----:B------:R-:W-:Y:S05]  /*1c1a0*/  BSYNC B0 ;  /* 0x0000000000007941 */ /* 0x000fea0003800000 */
.L_x_285:
        /* <DEDUP_REMOVED lines=15> */
.L_x_288:
[----:B------:R-:W-:Y:S05]  /*1c2a0*/  BSYNC B0 ;  /* 0x0000000000007941 */ /* 0x000fea0003800000 */
.L_x_287:
        /* <DEDUP_REMOVED lines=15> */
.L_x_210:
        /* <DEDUP_REMOVED lines=73> */
.L_x_290:
[----:B------:R-:W-:Y:S05]  /*1c830*/  BSYNC B0 ;  /* 0x0000000000007941 */ /* 0x000fea0003800000 */
.L_x_289:
        /* <DEDUP_REMOVED lines=17> */
.L_x_292:
[----:B------:R-:W-:Y:S05]  /*1c950*/  BSYNC B0 ;  /* 0x0000000000007941 */ /* 0x000fea0003800000 */
.L_x_291:
        /* <DEDUP_REMOVED lines=16> */
.L_x_294:
[----:B------:R-:W-:Y:S05]  /*1ca60*/  BSYNC B0 ;  /* 0x0000000000007941 */ /* 0x000fea0003800000 */
.L_x_293:
        /* <DEDUP_REMOVED lines=16> */
.L_x_296:
[----:B------:R-:W-:Y:S05]  /*1cb70*/  BSYNC B0 ;  /* 0x0000000000007941 */ /* 0x000fea0003800000 */
.L_x_295:
        /* <DEDUP_REMOVED lines=16> */
.L_x_298:
[----:B------:R-:W-:Y:S05]  /*1cc80*/  BSYNC B0 ;  /* 0x0000000000007941 */ /* 0x000fea0003800000 */
.L_x_297:
        /* <DEDUP_REMOVED lines=16> */
.L_x_300:
[----:B------:R-:W-:Y:S05]  /*1cd90*/  BSYNC B0 ;  /* 0x0000000000007941 */ /* 0x000fea0003800000 */
.L_x_299:
        /* <DEDUP_REMOVED lines=16> */
.L_x_302:
[----:B------:R-:W-:Y:S05]  /*1cea0*/  BSYNC B0 ;  /* 0x0000000000007941 */ /* 0x000fea0003800000 */
.L_x_301:
        /* <DEDUP_REMOVED lines=15> */
.L_x_304:
[----:B------:R-:W-:Y:S05]  /*1cfa0*/  BSYNC B0 ;  /* 0x0000000000007941 */ /* 0x000fea0003800000 */
.L_x_303:
        /* <DEDUP_REMOVED lines=72> */
.L_x_305:
        /* <DEDUP_REMOVED lines=13> */
.L_x_1135:


//--------------------- .text._ZN5flash16flash_fwd_kernelI23Flash_fwd_kernel_traitsILi64ELi128ELi128ELi4ELb0ELb0EN7cutlass6half_tE19Flash_kernel_traitsILi64ELi128ELi128ELi4ES3_EELb0ELb1ELb0ELb1ELb0ELb0ELb0ELb0EEEvNS_16Flash_fwd_paramsE --------------------------
	.section	.text._ZN5flash16flash_fwd_kernelI23Flash_fwd_kernel_traitsILi64ELi128ELi128ELi4ELb0ELb0EN7cutlass6half_tE19Flash_kernel_traitsILi64ELi128ELi128ELi4ES3_EELb0ELb1ELb0ELb1ELb0ELb0ELb0ELb0EEEvNS_16Flash_fwd_paramsE,"ax",@progbits
	.sectioninfo	@"SHI_REGISTERS=255"
	.align	128
        .global         _ZN5flash16flash_fwd_kernelI23Flash_fwd_kernel_traitsILi64ELi128ELi128ELi4ELb0ELb0EN7cutlass6half_tE19Flash_kernel_traitsILi64ELi128ELi128ELi4ES3_EELb0ELb1ELb0ELb1ELb0ELb0ELb0ELb0EEEvNS_16Flash_fwd_paramsE
        .type           _ZN5flash16flash_fwd_kernelI23Flash_fwd_kernel_traitsILi64ELi128ELi128ELi4ELb0ELb0EN7cutlass6half_tE19Flash_kernel_traitsILi64ELi128ELi128ELi4ES3_EELb0ELb1ELb0ELb1ELb0ELb0ELb0ELb0EEEvNS_16Flash_fwd_paramsE,@function
        .size           _ZN5flash16flash_fwd_kernelI23Flash_fwd_kernel_traitsILi64ELi128ELi128ELi4ELb0ELb0EN7cutlass6half_tE19Flash_kernel_traitsILi64ELi128ELi128ELi4ES3_EELb0ELb1ELb0ELb1ELb0ELb0ELb0ELb0EEEvNS_16Flash_fwd_paramsE,(.L_x_1136 - _ZN5flash16flash_fwd_kernelI23Flash_fwd_kernel_traitsILi64ELi128ELi128ELi4ELb0ELb0EN7cutlass6half_tE19Flash_kernel_traitsILi64ELi128ELi128ELi4ES3_EELb0ELb1ELb0ELb1ELb0ELb0ELb0ELb0EEEvNS_16Flash_fwd_paramsE)
        .other          _ZN5flash16flash_fwd_kernelI23Flash_fwd_kernel_traitsILi64ELi128ELi128ELi4ELb0ELb0EN7cutlass6half_tE19Flash_kernel_traitsILi64ELi128ELi128ELi4ES3_EELb0ELb1ELb0ELb1ELb0ELb0ELb0ELb0EEEvNS_16Flash_fwd_paramsE,@"STO_CUDA_ENTRY STV_DEFAULT"
_ZN5flash16flash_fwd_kernelI23Flash_fwd_kernel_traitsILi64ELi128ELi128ELi4ELb0ELb0EN7cutlass6half_tE19Flash_kernel_traitsILi64ELi128ELi128ELi4ES3_EELb0ELb1ELb0ELb1ELb0ELb0ELb0ELb0EEEvNS_16Flash_fwd_paramsE:
.text._ZN5flash16flash_fwd_kernelI23Flash_fwd_kernel_traitsILi64ELi128ELi128ELi4ELb0ELb0EN7cutlass6half_tE19Flash_kernel_traitsILi64ELi128ELi128ELi4ES3_EELb0ELb1ELb0ELb1ELb0ELb0ELb0ELb0EEEvNS_16Flash_fwd_paramsE:
        /* <DEDUP_REMOVED lines=48> */
[----:B--234-:R-:W-:Y:S05]  /*0300*/  @!P0 BRA `(.L_x_306) ;  /* 0x0000007000008947 */ /* 0x01cfea0003800000 */
[----:B-1----:R-:W-:-:S13]  /*0310*/  PLOP3.LUT P0, PT, PT, PT, UP3, 0x80, 0x0 ;  /* 0x000000000000781c */ /* 0x002fda0003f0f038 */
[----:B------:R-:W2:Y:S04]  /*0320*/  @P0 LDG.E R0, [R2.64+0x4] ;  /* 0x0000043402000981 */ /* 0x000ea8000c1e1900 */
[----:B------:R-:W3:Y:S01]  /*0330*/  @!P0 LDG.E R2, [R2.64] ;  /* 0x0000003402028981 */ /* 0x000ee2000c1e1900 */
[----:B--2---:R-:W1:Y:S02]  /*0340*/  @P0 R2UR UR6, R0 ;  /* 0x00000000000603c2 */ /* 0x004e6400000e0000 */
[----:B-1----:R-:W-:-:S11]  /*0350*/  @UP3 UIADD3 UR6, UR6, -UR17, URZ ;  /* 0x8000001106063290 */ /* 0x002fd6000fffe03f */
[----:B---3--:R1:W2:Y:S02]  /*0360*/  @!P0 R2UR UR6, R2 ;  /* 0x00000000020683c2 */ /* 0x0082a400000e0000 */
[----:B-12---:R-:W-:Y:S05]  /*0370*/  BRA `(.L_x_307) ;  /* 0x0000001000007947 */ /* 0x006fea0003800000 */
.L_x_306:
[----:B-1----:R-:W-:Y:S02]  /*0380*/  ULDC UR6, c[0x0][0x218] ;  /* 0x0000860000067ab9 */ /* 0x002fe40000000800 */
.L_x_307:
        /* <DEDUP_REMOVED lines=48> */
[----:B------:R-:W-:Y:S02]  /*0690*/  @UP0 UIMAD.WIDE.U32 UR20, UR13, UR4, URZ ;  /* 0x000000040d1402a5 */ /* 0x000fe4000f8e003f */
[----:B------:R-:W-:Y:S02]  /*06a0*/  @!UP1 UIMAD.WIDE.U32 UR22, UR12, UR6, URZ ;  /* 0x000000060c1692a5 */ /* 0x000fe4000f8e003f */
[----:B------:R-:W-:Y:S02]  /*06b0*/  @!UP1 UIMAD UR7, UR12, UR7, UR10 ;  /* 0x000000070c0792a4 */ /* 0x000fe4000f8e020a */
[----:B------:R-:W-:Y:S02]  /*06c0*/  @UP0 UIMAD UR10, UR13, UR5, UR21 ;  /* 0x000000050d0a02a4 */ /* 0x000fe4000f8e0215 */
[----:B------:R-:W-:Y:S02]  /*06d0*/  @UP1 UMOV UR6, UR18 ;  /* 0x0000001200061c82 */ /* 0x000fe40008000000 */
[----:B------:R-:W-:-:S02]  /*06e0*/  USHF.R.S32.HI UR13, URZ, 0x1f, UR14 ;  /* 0x0000001f3f0d7899 */ /* 0x000fc4000801140e */
[----:B------:R-:W-:Y:S02]  /*06f0*/  @!UP1 UIADD3 UR8, UR23, UR7, URZ ;  /* 0x0000000717089290 */ /* 0x000fe4000fffe03f */
[----:B------:R-:W-:Y:S02]  /*0700*/  @!UP1 UMOV UR6, UR22 ;  /* 0x0000001600069c82 */ /* 0x000fe40008000000 */
[----:B------:R-:W-:Y:S01]  /*0710*/  @UP0 UMOV UR16, UR20 ;  /* 0x0000001400100c82 */ /* 0x000fe20008000000 */
[----:B------:R-:W-:Y:S05]  /*0720*/  @P0 BRA `(.L_x_309) ;  /* 0x000000d000000947 */ /* 0x000fea0003800000 */
[----:B------:R-:W-:Y:S02]  /*0730*/  USHF.R.S32.HI UR10, URZ, 0x1f, UR11 ;  /* 0x0000001f3f0a7899 */ /* 0x000fe4000801140b */
[----:B------:R-:W-:Y:S02]  /*0740*/  ULDC.64 UR4, c[0x0][0x198] ;  /* 0x0000660000047ab9 */ /* 0x000fe40000000a00 */
[----:B------:R-:W-:Y:S02]  /*0750*/  UIMAD UR10, UR10, UR4, URZ ;  /* 0x000000040a0a72a4 */ /* 0x000fe4000f8e023f */
[----:B------:R-:W-:-:S02]  /*0760*/  UIMAD.WIDE.U32 UR18, UR11, UR4, URZ ;  /* 0x000000040b1272a5 */ /* 0x000fc4000f8e003f */
[----:B------:R-:W-:Y:S02]  /*0770*/  UIMAD UR10, UR11, UR5, UR10 ;  /* 0x000000050b0a72a4 */ /* 0x000fe4000f8e020a */
[----:B------:R-:W-:Y:S02]  /*0780*/  USHF.R.S32.HI UR7, URZ, 0x1f, UR12 ;  /* 0x0000001f3f077899 */ /* 0x000fe4000801140c */
[----:B------:R-:W-:Y:S02]  /*0790*/  UIADD3 UR19, UR19, UR10, URZ ;  /* 0x0000000a13137290 */ /* 0x000fe4000fffe03f */
[----:B------:R-:W-:Y:S02]  /*07a0*/  ULDC.64 UR4, c[0x0][0x180] ;  /* 0x0000600000047ab9 */ /* 0x000fe40000000a00 */
[----:B------:R-:W-:Y:S02]  /*07b0*/  UIMAD UR7, UR7, UR4, URZ ;  /* 0x00000004070772a4 */ /* 0x000fe4000f8e023f */
[----:B------:R-:W-:-:S02]  /*07c0*/  UIMAD.WIDE.U32 UR18, UR12, UR4, UR18 ;  /* 0x000000040c1272a5 */ /* 0x000fc4000f8e0012 */
[----:B------:R-:W-:-:S04]  /*07d0*/  UIMAD UR5, UR12, UR5, UR7 ;  /* 0x000000050c0572a4 */ /* 0x000fc8000f8e0207 */
[----:B------:R-:W-:Y:S02]  /*07e0*/  UIADD3 UR10, UR19, UR5, URZ ;  /* 0x00000005130a7290 */ /* 0x000fe4000fffe03f */
[----:B------:R-:W-:Y:S02]  /*07f0*/  UMOV UR16, UR18 ;  /* 0x0000001200107c82 */ /* 0x000fe40008000000 */
.L_x_309:
        /* <DEDUP_REMOVED lines=45> */
.L_x_310:
[----:B------:R-:W-:Y:S01]  /*0ad0*/  SHF.R.S32.HI R27, RZ, 0x1f, R29 ;  /* 0x0000001fff1b7819 */ /* 0x000fe2000001141d */
[----:B------:R-:W1:Y:S01]  /*0ae0*/  S2R R4, SR_CTAID.Z ;  /* 0x0000000000047919 */ /* 0x000e620000002700 */
[----:B------:R-:W-:Y:S01]  /*0af0*/  UIADD3 UR5, -UR15, UR35, URZ ;  /* 0x000000230f057290 */ /* 0x000fe2000fffe13f */
[----:B------:R-:W-:Y:S01]  /*0b00*/  BSSY B0, `(.L_x_311) ;  /* 0x000002e000007945 */ /* 0x000fe20003800000 */
[CC--:B------:R-:W-:Y:S02]  /*0b10*/  LEA.HI R2, R27.reuse, R29.reuse, RZ, 0x3 ;  /* 0x0000001d1b027211 */ /* 0x0c0fe400078f18ff */
[----:B------:R-:W-:Y:S02]  /*0b20*/  LEA.HI R3, R27, R29, RZ, 0x6 ;  /* 0x0000001d1b037211 */ /* 0x000fe400078f30ff */
[----:B------:R-:W-:Y:S02]  /*0b30*/  SHF.R.S32.HI R8, RZ, 0x3, R2 ;  /* 0x00000003ff087819 */ /* 0x000fe40000011402 */
[----:B------:R-:W-:-:S02]  /*0b40*/  LOP3.LUT R2, R2, 0xfffffff8, RZ, 0xc0, !PT ;  /* 0xfffffff802027812 */ /* 0x000fc400078ec0ff */
[----:B------:R-:W-:Y:S01]  /*0b50*/  SHF.R.S32.HI R9, RZ, 0x1f, R8 ;  /* 0x0000001fff097819 */ /* 0x000fe20000011408 */
[----:B------:R-:W-:Y:S01]  /*0b60*/  IMAD.SHL.U32 R0, R8, 0x40, RZ ;  /* 0x0000004008007824 */ /* 0x000fe200078e00ff */
[----:B------:R-:W-:Y:S01]  /*0b70*/  LEA.HI R16, R27, R29, RZ, 0x5 ;  /* 0x0000001d1b107211 */ /* 0x000fe200078f28ff */
[----:B------:R-:W-:Y:S01]  /*0b80*/  IMAD.IADD R19, R29, 0x1, -R2 ;  /* 0x000000011d137824 */ /* 0x000fe200078e0a02 */
[----:B------:R-:W-:Y:S02]  /*0b90*/  SHF.R.S32.HI R15, RZ, 0x1f, R14 ;  /* 0x0000001fff0f7819 */ /* 0x000fe4000001140e */
[----:B------:R-:W-:Y:S01]  /*0ba0*/  LOP3.LUT R0, R0, 0x1c0, RZ, 0xc0, !PT ;  /* 0x000001c000007812 */ /* 0x000fe200078ec0ff */
[----:B------:R-:W-:Y:S01]  /*0bb0*/  IMAD.SHL.U32 R32, R19, 0x8, RZ ;  /* 0x0000000813207824 */ /* 0x000fe200078e00ff */
[----:B------:R-:W-:Y:S02]  /*0bc0*/  SHF.R.S32.HI R28, RZ, 0x5, R16 ;  /* 0x00000005ff1c7819 */ /* 0x000fe40000011410 */
[----:B------:R-:W-:-:S02]  /*0bd0*/  SHF.R.U32.HI R2, RZ, 0x3, R0 ;  /* 0x00000003ff027819 */ /* 0x000fc40000011600 */
[--C-:B------:R-:W-:Y:S02]  /*0be0*/  SHF.R.S32.HI R33, RZ, 0x1f, R32.reuse ;  /* 0x0000001fff217819 */ /* 0x100fe40000011420 */
[----:B------:R-:W-:Y:S01]  /*0bf0*/  IADD3 R6, P0, R32, UR6, RZ ;  /* 0x0000000620067c10 */ /* 0x000fe2000ff1e0ff */
[----:B------:R-:W-:Y:S01]  /*0c00*/  ULDC.64 UR6, c[0x0][0x1a8] ;  /* 0x00006a0000067ab9 */ /* 0x000fe20000000a00 */
[----:B------:R-:W-:Y:S01]  /*0c10*/  LOP3.LUT R0, R0, 0x38, R32, 0xf8, !PT ;  /* 0x0000003800007812 */ /* 0x000fe200078ef820 */
[----:B------:R2:W-:Y:S01]  /*0c20*/  STL.64 [R1+0x48], R32 ;  /* 0x0000482001007387 */ /* 0x0005e20000100a00 */
[----:B------:R-:W-:Y:S01]  /*0c30*/  IADD3.X R7, R33, UR8, RZ, P0, !PT ;  /* 0x0000000821077c10 */ /* 0x000fe200087fe4ff */
[----:B------:R-:W-:Y:S01]  /*0c40*/  UIMAD UR6, UR13, UR6, URZ ;  /* 0x000000060d0672a4 */ /* 0x000fe2000f8e023f */
[----:B------:R-:W-:Y:S02]  /*0c50*/  ISETP.GE.AND P0, PT, R8, UR5, PT ;  /* 0x0000000508007c0c */ /* 0x000fe4000bf06270 */
[----:B------:R-:W-:Y:S01]  /*0c60*/  LOP3.LUT R0, R0, R2, RZ, 0x3c, !PT ;  /* 0x0000000200007212 */ /* 0x000fe200078e3cff */
[----:B------:R-:W-:Y:S01]  /*0c70*/  IMAD.SHL.U32 R2, R3, 0x8, RZ ;  /* 0x0000000803027824 */ /* 0x000fe200078e00ff */
[----:B------:R-:W-:Y:S01]  /*0c80*/  UIMAD UR6, UR14, UR7, UR6 ;  /* 0x000000070e0672a4 */ /* 0x000fe2000f8e0206 */
        /* <DEDUP_REMOVED lines=21> */
.L_x_312:
[----:B------:R-:W-:Y:S05]  /*0de0*/  BSYNC B0 ;  /* 0x0000000000007941 */ /* 0x000fea0003800000 */
.L_x_311:
        /* <DEDUP_REMOVED lines=21> */
.L_x_314:
[----:B------:R-:W-:Y:S05]  /*0f40*/  BSYNC B0 ;  /* 0x0000000000007941 */ /* 0x000fea0003800000 */
.L_x_313:
        /* <DEDUP_REMOVED lines=21> */
.L_x_316:
[----:B------:R-:W-:Y:S05]  /*10a0*/  BSYNC B0 ;  /* 0x0000000000007941 */ /* 0x000fea0003800000 */
.L_x_315:
        /* <DEDUP_REMOVED lines=21> */
.L_x_318:
[----:B------:R-:W-:Y:S05]  /*1200*/  BSYNC B0 ;  /* 0x0000000000007941 */ /* 0x000fea0003800000 */
.L_x_317:
        /* <DEDUP_REMOVED lines=21> */
.L_x_320:
[----:B------:R-:W-:Y:S05]  /*1360*/  BSYNC B0 ;  /* 0x0000000000007941 */ /* 0x000fea0003800000 */
.L_x_319:
        /* <DEDUP_REMOVED lines=21> */
.L_x_322:
[----:B------:R-:W-:Y:S05]  /*14c0*/  BSYNC B0 ;  /* 0x0000000000007941 */ /* 0x000fea0003800000 */
.L_x_321:
        /* <DEDUP_REMOVED lines=21> */
.L_x_324:
[----:B------:R-:W-:Y:S05]  /*1620*/  BSYNC B0 ;  /* 0x0000000000007941 */ /* 0x000fea0003800000 */
.L_x_323:
        /* <DEDUP_REMOVED lines=24> */
.L_x_326:
[----:B------:R-:W-:Y:S05]  /*17b0*/  BSYNC B0 ;  /* 0x0000000000007941 */ /* 0x000fea0003800000 */
.L_x_325:
[----:B------:R-:W-:Y:S01]  /*17c0*/  IMAD R6, R9, c[0x0][0x198], RZ ;  /* 0x0000660009067a24 */ /* 0x000fe200078e02ff */
[----:B------:R-:W-:Y:S01]  /*17d0*/  LEA.HI R27, R27, R29, RZ, 0x4 ;  /* 0x0000001d1b1b7211 */ /* 0x000fe200078f20ff */
[--C-:B------:R-:W-:Y:S01]  /*17e0*/  IMAD.WIDE.U32 R4, R8, c[0x0][0x198], R32.reuse ;  /* 0x0000660008047a25 */ /* 0x100fe200078e0020 */
[----:B------:R-:W-:Y:S01]  /*17f0*/  UIADD3 UR8, UR34, -0x1, URZ ;  /* 0xffffffff22087890 */ /* 0x000fe2000fffe03f */
[----:B------:R-:W-:Y:S01]  /*1800*/  MOV R30, 0x10 ;  /* 0x00000010001e7802 */ /* 0x000fe20000000f00 */
[----:B------:R-:W-:Y:S01]  /*1810*/  BSSY B0, `(.L_x_327) ;  /* 0x0000036000007945 */ /* 0x000fe20003800000 */
[----:B------:R-:W-:Y:S01]  /*1820*/  IMAD R0, R9, c[0x0][0x1a0], RZ ;  /* 0x0000680009007a24 */ /* 0x000fe200078e02ff */
[----:B------:R-:W-:Y:S01]  /*1830*/  IADD3 R4, P1, R4, UR16, RZ ;  /* 0x0000001004047c10 */ /* 0x000fe2000ff3e0ff */
[----:B-1----:R-:W-:Y:S01]  /*1840*/  IMAD.WIDE.U32 R2, R8, c[0x0][0x1a0], R32 ;  /* 0x0000680008027a25 */ /* 0x002fe200078e0020 */
[----:B------:R-:W-:Y:S01]  /*1850*/  LOP3.LUT R7, R27, 0xfffffff0, RZ, 0xc0, !PT ;  /* 0xfffffff01b077812 */ /* 0x000fe200078ec0ff */
[----:B------:R-:W-:-:S02]  /*1860*/  UIMAD UR6, UR21, UR8, URZ ;  /* 0x00000008150672a4 */ /* 0x000fc4000f8e023f */
        /* <DEDUP_REMOVED lines=8> */
[----:B------:R-:W-:Y:S01]  /*18f0*/  SHF.R.S32.HI R6, RZ, 0x1f, R0 ;  /* 0x0000001fff067819 */ /* 0x000fe20000011400 */
[C---:B------:R-:W-:Y:S01]  /*1900*/  IMAD R10, R14.reuse, c[0x0][0x1b4], R10 ;  /* 0x00006d000e0a7a24 */ /* 0x040fe200078e020a */
[----:B------:R-:W-:Y:S01]  /*1910*/  UIMAD UR10, UR8, -0x80, UR9 ;  /* 0xffffff80080a78a4 */ /* 0x000fe2000f8e0209 */
[----:B---3--:R-:W-:Y:S01]  /*1920*/  IMAD.WIDE.U32 R12, R14, c[0x0][0x1b0], R4 ;  /* 0x00006c000e0c7a25 */ /* 0x008fe200078e0004 */
[----:B------:R-:W-:Y:S01]  /*1930*/  LEA.HI R6, R6, R0, RZ, 0x3 ;  /* 0x0000000006067211 */ /* 0x000fe200078f18ff */
[----:B------:R-:W-:-:S02]  /*1940*/  USHF.R.S32.HI UR4, URZ, 0x1f, UR8 ;  /* 0x0000001f3f047899 */ /* 0x000fc40008011408 */
[C---:B------:R-:W-:Y:S01]  /*1950*/  IMAD R11, R14.reuse, c[0x0][0x1bc], R7 ;  /* 0x00006f000e0b7a24 */ /* 0x040fe200078e0207 */
[----:B------:R-:W-:Y:S01]  /*1960*/  IADD3 R235, R13, R10, RZ ;  /* 0x0000000a0deb7210 */ /* 0x000fe20007ffe0ff */
[----:B------:R-:W-:Y:S01]  /*1970*/  IMAD.WIDE.U32 R34, R14, c[0x0][0x1b8], R2 ;  /* 0x00006e000e227a25 */ /* 0x000fe200078e0002 */
[----:B------:R-:W-:Y:S01]  /*1980*/  MOV R234, R12 ;  /* 0x0000000c00ea7202 */ /* 0x000fe20000000f00 */
[----:B------:R1:W-:Y:S01]  /*1990*/  STL.64 [R1+0xa0], R12 ;  /* 0x0000a00c01007387 */ /* 0x0003e20000100a00 */
[----:B------:R-:W-:Y:S01]  /*19a0*/  LOP3.LUT R7, R6, 0xfffffff8, RZ, 0xc0, !PT ;  /* 0xfffffff806077812 */ /* 0x000fe200078ec0ff */
[----:B------:R-:W-:Y:S01]  /*19b0*/  IMAD.IADD R37, R35, 0x1, R11 ;  /* 0x0000000123257824 */ /* 0x000fe200078e020b */
[----:B------:R-:W-:Y:S01]  /*19c0*/  ISETP.GE.AND P0, PT, R8, UR10, PT ;  /* 0x0000000a08007c0c */ /* 0x000fe2000bf06270 */
[----:B------:R1:W-:Y:S01]  /*19d0*/  STL.64 [R1+0xc0], R34 ;  /* 0x0000c02201007387 */ /* 0x0003e20000100a00 */
[----:B------:R-:W-:Y:S01]  /*19e0*/  IMAD.U32 R2, RZ, RZ, UR8 ;  /* 0x00000008ff027e24 */ /* 0x000fe2000f8e00ff */
[----:B------:R-:W-:Y:S01]  /*19f0*/  UIMAD UR6, UR4, UR11, UR6 ;  /* 0x0000000b040672a4 */ /* 0x000fe2000f8e0206 */
[----:B------:R-:W-:Y:S01]  /*1a00*/  IMAD.IADD R17, R0, 0x1, -R7 ;  /* 0x0000000100117824 */ /* 0x000fe200078e0a07 */
[----:B------:R1:W-:Y:S01]  /*1a10*/  STL.64 [R1+0x50], R234 ;  /* 0x000050ea01007387 */ /* 0x0003e20000100a00 */
[----:B------:R-:W-:Y:S01]  /*1a20*/  LOP3.LUT R0, R16, 0xffffffe0, RZ, 0xc0, !PT ;  /* 0xffffffe010007812 */ /* 0x000fe200078ec0ff */
[----:B------:R-:W-:-:S02]  /*1a30*/  IMAD.WIDE.U32 R2, R2, UR11, R234 ;  /* 0x0000000b02027c25 */ /* 0x000fc4000f8e00ea */
[----:B------:R1:W-:Y:S01]  /*1a40*/  STL [R1+0xbc], R37 ;  /* 0x0000bc2501007387 */ /* 0x0003e20000100800 */
[----:B------:R-:W-:Y:S01]  /*1a50*/  IADD3 R16, -R0, R29, RZ ;  /* 0x0000001d00107210 */ /* 0x000fe20007ffe1ff */
[----:B------:R-:W-:Y:S01]  /*1a60*/  IMAD.MOV.U32 R31, RZ, RZ, 0x20 ;  /* 0x00000020ff1f7424 */ /* 0x000fe200078e00ff */
[----:B------:R-:W-:Y:S01]  /*1a70*/  R2P PR, R17, 0x6 ;  /* 0x0000000611007804 */ /* 0x000fe20000000000 */
[----:B------:R-:W-:Y:S01]  /*1a80*/  IMAD.SHL.U32 R0, R6, 0x40, RZ ;  /* 0x0000004006007824 */ /* 0x000fe200078e00ff */
[----:B------:R-:W-:-:S03]  /*1a90*/  IADD3 R11, R3, UR6, RZ ;  /* 0x00000006030b7c10 */ /* 0x000fc6000fffe0ff */
[----:B------:R-:W-:Y:S02]  /*1aa0*/  SEL R4, R30, 0xfffffff0, !P1 ;  /* 0xfffffff01e047807 */ /* 0x000fe40004800000 */
[----:B------:R-:W-:Y:S02]  /*1ab0*/  LOP3.LUT R18, R0, 0xfffffe00, RZ, 0xc0, !PT ;  /* 0xfffffe0000127812 */ /* 0x000fe400078ec0ff */
[----:B------:R-:W-:Y:S01]  /*1ac0*/  SEL R6, R31, 0xffffffe0, !P2 ;  /* 0xffffffe01f067807 */ /* 0x000fe20005000000 */
        /* <DEDUP_REMOVED lines=10> */
.L_x_328:
[----:B------:R-:W-:Y:S05]  /*1b70*/  BSYNC B0 ;  /* 0x0000000000007941 */ /* 0x000fea0003800000 */
.L_x_327:
        /* <DEDUP_REMOVED lines=10> */
[----:B------:R-:W-:Y:S02]  /*1c20*/  IADD3.X R5, R11, UR25, RZ, P0, !PT ;  /* 0x000000190b057c10 */ /* 0x000fe400087fe4ff */
[----:B-1----:R-:W-:-:S04]  /*1c30*/  LEA R12, P0, R0, c[0x0][0x168], 0x1 ;  /* 0x00005a00000c7a11 */ /* 0x002fc800078008ff */
[----:B------:R-:W-:-:S05]  /*1c40*/  LEA.HI.X R13, R0, c[0x0][0x16c], R5, 0x1, P0 ;  /* 0x00005b00000d7a11 */ /* 0x000fca00000f0c05 */
[----:B------:R-:W-:Y:S01]  /*1c50*/  @!PT LDS RZ, [RZ] ;  /* 0x00000000fffff984 */ /* 0x000fe20000000800 */
[----:B------:R-:W-:Y:S01]  /*1c60*/  @!PT LDS RZ, [RZ] ;  /* 0x00000000fffff984 */ /* 0x000fe20000000800 */
[----:B------:R-:W-:Y:S01]  /*1c70*/  @!PT LDS RZ, [RZ] ;  /* 0x00000000fffff984 */ /* 0x000fe20000000800 */
[----:B------:R1:W-:Y:S04]  /*1c80*/  LDGSTS.E.BYPASS.LTC128B.128 [R244+0x4800], [R12.64] ;  /* 0x048000000cf47fae */ /* 0x0003e8000b901d74 */
.L_x_330:
[----:B------:R-:W-:Y:S05]  /*1c90*/  BSYNC B0 ;  /* 0x0000000000007941 */ /* 0x000fea0003800000 */
.L_x_329:
[----:B------:R-:W-:Y:S01]  /*1ca0*/  ISETP.GE.AND P0, PT, R25, UR10, PT ;  /* 0x0000000a19007c0c */ /* 0x000fe2000bf06270 */
[----:B------:R-:W-:-:S12]  /*1cb0*/  BSSY B0, `(.L_x_331) ;  /* 0x0000010000007945 */ /* 0x000fd80003800000 */
[----:B------:R-:W-:Y:S05]  /*1cc0*/  @P0 BRA `(.L_x_332) ;  /* 0x000000e000000947 */ /* 0x000fea0003800000 */
[----:B------:R-:W-:-:S13]  /*1cd0*/  ISETP.GE.AND P0, PT, R32, c[0x0][0x220], PT ;  /* 0x0000880020007a0c */ /* 0x000fda0003f06270 */
[----:B------:R1:W-:Y:S01]  /*1ce0*/  @P0 STS.128 [R244+0x5000], RZ ;  /* 0x005000fff4000388 */ /* 0x0003e20000000c00 */
[----:B------:R-:W-:Y:S05]  /*1cf0*/  @P0 BRA `(.L_x_332) ;  /* 0x000000b000000947 */ /* 0x000fea0003800000 */
[----:B------:R-:W-:Y:S02]  /*1d00*/  IMAD.U32 R0, RZ, RZ, UR20 ;  /* 0x00000014ff007e24 */ /* 0x000fe4000f8e00ff */
[----:B------:R-:W-:Y:S02]  /*1d10*/  IMAD.MOV.U32 R7, RZ, RZ, c[0x0][0x19c] ;  /* 0x00006700ff077624 */ /* 0x000fe400078e00ff */
[----:B------:R-:W-:Y:S01]  /*1d20*/  IMAD.U32 R5, RZ, RZ, UR20 ;  /* 0x00000014ff057e24 */ /* 0x000fe2000f8e00ff */
[----:B------:R-:W-:-:S04]  /*1d30*/  LEA R0, P0, R0, R2, 0x5 ;  /* 0x0000000200007211 */ /* 0x000fc800078028ff */
[----:B------:R-:W-:Y:S02]  /*1d40*/  LEA.HI.X R5, R5, R11, R7, 0x5, P0 ;  /* 0x0000000b05057211 */ /* 0x000fe400000f2c07 */
[----:B-1----:R-:W-:-:S04]  /*1d50*/  LEA R12, P0, R0, c[0x0][0x168], 0x1 ;  /* 0x00005a00000c7a11 */ /* 0x002fc800078008ff */
[----:B------:R-:W-:-:S05]  /*1d60*/  LEA.HI.X R13, R0, c[0x0][0x16c], R5, 0x1, P0 ;  /* 0x00005b00000d7a11 */ /* 0x000fca00000f0c05 */
[----:B------:R-:W-:Y:S01]  /*1d70*/  @!PT LDS RZ, [RZ] ;  /* 0x00000000fffff984 */ /* 0x000fe20000000800 */
[----:B------:R-:W-:Y:S01]  /*1d80*/  @!PT LDS RZ, [RZ] ;  /* 0x00000000fffff984 */ /* 0x000fe20000000800 */
[----:B------:R-:W-:Y:S01]  /*1d90*/  @!PT LDS RZ, [RZ] ;  /* 0x00000000fffff984 */ /* 0x000fe20000000800 */
[----:B------:R1:W-:Y:S04]  /*1da0*/  LDGSTS.E.BYPASS.LTC128B.128 [R244+0x5000], [R12.64] ;  /* 0x050000000cf47fae */ /* 0x0003e8000b901d74 */
.L_x_332:
[----:B------:R-:W-:Y:S05]  /*1db0*/  BSYNC B0 ;  /* 0x0000000000007941 */ /* 0x000fea0003800000 */
.L_x_331:
[----:B------:R-:W-:Y:S01]  /*1dc0*/  ISETP.GE.AND P0, PT, R24, UR10, PT ;  /* 0x0000000a18007c0c */ /* 0x000fe2000bf06270 */
[----:B------:R-:W-:-:S12]  /*1dd0*/  BSSY B0, `(.L_x_333) ;  /* 0x0000011000007945 */ /* 0x000fd80003800000 */
        /* <DEDUP_REMOVED lines=16> */
.L_x_334:
[----:B------:R-:W-:Y:S05]  /*1ee0*/  BSYNC B0 ;  /* 0x0000000000007941 */ /* 0x000fea0003800000 */
.L_x_333:
        /* <DEDUP_REMOVED lines=17> */
.L_x_336:
[----:B------:R-:W-:Y:S05]  /*2000*/  BSYNC B0 ;  /* 0x0000000000007941 */ /* 0x000fea0003800000 */
.L_x_335:
        /* <DEDUP_REMOVED lines=19> */
.L_x_338:
[----:B------:R-:W-:Y:S05]  /*2140*/  BSYNC B0 ;  /* 0x0000000000007941 */ /* 0x000fea0003800000 */
.L_x_337:
        /* <DEDUP_REMOVED lines=19> */
.L_x_340:
[----:B------:R-:W-:Y:S05]  /*2280*/  BSYNC B0 ;  /* 0x0000000000007941 */ /* 0x000fea0003800000 */
.L_x_339:
        /* <DEDUP_REMOVED lines=18> */
.L_x_342:
[----:B------:R-:W-:Y:S05]  /*23b0*/  BSYNC B0 ;  /* 0x0000000000007941 */ /* 0x000fea0003800000 */
.L_x_341:
[----:B------:R-:W-:Y:S01]  /*23c0*/  ULDC.64 UR6, c[0x0][0x318] ;  /* 0x0000c60000067ab9 */ /* 0x000fe20000000a00 */
[----:B------:R-:W0:Y:S01]  /*23d0*/  LDGDEPBAR ;  /* 0x00000000000079af */ /* 0x000e220000000000 */
[----:B------:R-:W-:Y:S01]  /*23e0*/  UISETP.NE.U32.AND UP1, UPT, URZ, UR6, UPT ;  /* 0x000000063f00728c */ /* 0x000fe2000bf25070 */
[----:B-1----:R-:W-:Y:S02]  /*23f0*/  IMAD.MOV.U32 R14, RZ, RZ, R36 ;  /* 0x000000ffff0e7224 */ /* 0x002fe400078e0024 */
[----:B------:R-:W-:Y:S01]  /*2400*/  IMAD.MOV.U32 R15, RZ, RZ, R37 ;  /* 0x000000ffff0f7224 */ /* 0x000fe200078e0025 */
[----:B------:R-:W-:-:S03]  /*2410*/  UISETP.NE.AND.EX UP1, UPT, URZ, UR7, UPT, UP1 ;  /* 0x000000073f00728c */ /* 0x000fc6000bf25310 */
[----:B------:R-:W-:-:S03]  /*2420*/  ULDC.64 UR6, c[0x0][0x320] ;  /* 0x0000c80000067ab9 */ /* 0x000fc60000000a00 */
[----:B------:R-:W-:-:S05]  /*2430*/  PLOP3.LUT P0, PT, PT, PT, UP1, 0x80, 0x0 ;  /* 0x000000000000781c */ /* 0x000fca0003f0f018 */
[----:B------:R-:W-:Y:S02]  /*2440*/  @UP1 USHF.R.S32.HI UR16, URZ, 0x1f, UR12 ;  /* 0x0000001f3f101899 */ /* 0x000fe4000801140c */
[----:B------:R-:W-:Y:S02]  /*2450*/  @UP1 UMOV UR18, UR14 ;  /* 0x0000000e00121c82 */ /* 0x000fe40008000000 */
[----:B------:R-:W-:Y:S02]  /*2460*/  @UP1 UIMAD UR16, UR16, UR6, URZ ;  /* 0x00000006101012a4 */ /* 0x000fe4000f8e023f */
[----:B------:R-:W-:Y:S02]  /*2470*/  @UP1 UMOV UR19, UR13 ;  /* 0x0000000d00131c82 */ /* 0x000fe40008000000 */
[----:B------:R-:W-:Y:S01]  /*2480*/  @UP1 UIMAD.WIDE.U32 UR18, UR12, UR6, UR18 ;  /* 0x000000060c1212a5 */ /* 0x000fe2000f8e0012 */
[----:B------:R-:W-:Y:S01]  /*2490*/  SHF.R.S32.HI R7, RZ, 0x4, R27 ;  /* 0x00000004ff077819 */ /* 0x000fe2000001141b */
[----:B------:R-:W-:Y:S01]  /*24a0*/  @UP1 UIMAD UR7, UR12, UR7, UR16 ;  /* 0x000000070c0712a4 */ /* 0x000fe2000f8e0210 */
[----:B------:R-:W-:Y:S01]  /*24b0*/  SHF.R.S32.HI R0, RZ, 0x1f, R16 ;  /* 0x0000001fff007819 */ /* 0x000fe20000011410 */
[----:B------:R-:W-:Y:S01]  /*24c0*/  ULDC UR6, c[0x0][0x318] ;  /* 0x0000c60000067ab9 */ /* 0x000fe20000000800 */
[----:B------:R-:W-:Y:S01]  /*24d0*/  ISETP.GE.AND P1, PT, R8, UR10, PT ;  /* 0x0000000a08007c0c */ /* 0x000fe2000bf26270 */
[----:B------:R-:W-:Y:S01]  /*24e0*/  @UP1 ULEA UR12, UP0, UR18, UR6, 0x2 ;  /* 0x00000006120c1291 */ /* 0x000fe2000f80103f */
[----:B------:R-:W-:-:S04]  /*24f0*/  DEPBAR.LE SB0, 0x0 ;  /* 0x000080000000791a */ /* 0x000fc80000000000 */
[----:B------:R-:W-:Y:S01]  /*2500*/  @UP1 UIADD3 UR7, UR19, UR7, URZ ;  /* 0x0000000713071290 */ /* 0x000fe2000fffe03f */
[----:B------:R-:W-:Y:S01]  /*2510*/  IMAD.U32 R2, RZ, RZ, UR12 ;  /* 0x0000000cff027e24 */ /* 0x000fe2000f8e00ff */
[----:B------:R-:W-:Y:S02]  /*2520*/  ULDC UR6, c[0x0][0x31c] ;  /* 0x0000c70000067ab9 */ /* 0x000fe40000000800 */
[----:B------:R-:W-:-:S06]  /*2530*/  @UP1 ULEA.HI.X UR13, UR18, UR6, UR7, 0x2, UP0 ;  /* 0x00000006120d1291 */ /* 0x000fcc00080f1407 */
[----:B------:R-:W-:Y:S01]  /*2540*/  IMAD.U32 R3, RZ, RZ, UR13 ;  /* 0x0000000dff037e24 */ /* 0x000fe2000f8e00ff */
[----:B------:R-:W1:Y:S01]  /*2550*/  @P0 MUFU.RCP R12, c[0x0][0x238] ;  /* 0x00008e00000c0b08 */ /* 0x000e620000001000 */
[----:B------:R-:W-:Y:S02]  /*2560*/  IMAD.SHL.U32 R8, R8, 0x8, RZ ;  /* 0x0000000808087824 */ /* 0x000fe400078e00ff */
[----:B------:R-:W-:Y:S01]  /*2570*/  IMAD.SHL.U32 R5, R17, 0x40, RZ ;  /* 0x0000004011057824 */ /* 0x000fe200078e00ff */
[----:B------:R5:W1:Y:S01]  /*2580*/  @P0 LDG.E R11, [R2.64] ;  /* 0x00000034020b0981 */ /* 0x000a62000c1e1900 */
[----:B------:R-:W-:Y:S01]  /*2590*/  LEA R10, R28, UR15, 0x4 ;  /* 0x0000000f1c0a7c11 */ /* 0x000fe2000f8e20ff */
[----:B------:R-:W-:Y:S01]  /*25a0*/  IMAD.MOV.U32 R14, RZ, RZ, R34 ;  /* 0x000000ffff0e7224 */ /* 0x000fe200078e0022 */
[----:B------:R-:W-:Y:S01]  /*25b0*/  ULDC.64 UR12, c[0x0][0x1a0] ;  /* 0x00006800000c7ab9 */ /* 0x000fe20000000a00 */
[----:B------:R-:W-:Y:S01]  /*25c0*/  BAR.SYNC.DEFER_BLOCKING 0x0 ;  /* 0x0000000000007b1d */ /* 0x000fe20000010000 */
[----:B------:R-:W-:Y:S01]  /*25d0*/  USHF.L.U64.HI UR27, UR12, UR27, UR13 ;  /* 0x0000001b0c1b7299 */ /* 0x000fe2000801020d */
[----:B------:R-:W-:Y:S01]  /*25e0*/  IMAD.SHL.U32 R29, R29, 0x2, RZ ;  /* 0x000000021d1d7824 */ /* 0x000fe200078e00ff */
[----:B------:R-:W-:Y:S01]  /*25f0*/  USHF.L.U32 UR28, UR12, 0x7, URZ ;  /* 0x000000070c1c7899 */ /* 0x000fe2000800063f */
[C---:B------:R-:W-:Y:S01]  /*2600*/  LOP3.LUT P3, RZ, R19.reuse, 0x2, RZ, 0xc0, !PT ;  /* 0x0000000213ff7812 */ /* 0x040fe2000786c0ff */
[----:B------:R-:W-:Y:S01]  /*2610*/  UIMAD UR7, UR27, UR8, URZ ;  /* 0x000000081b0772a4 */ /* 0x000fe2000f8e023f */
[----:B------:R2:W-:Y:S01]  /*2620*/  STL.64 [R1+0xb8], R14 ;  /* 0x0000b80e01007387 */ /* 0x0005e20000100a00 */
[----:B------:R-:W-:Y:S01]  /*2630*/  LOP3.LUT P2, RZ, R19, 0x4, RZ, 0xc0, !PT ;  /* 0x0000000413ff7812 */ /* 0x000fe2000784c0ff */
[----:B------:R-:W-:Y:S01]  /*2640*/  BSSY B0, `(.L_x_343) ;  /* 0x000002e000007945 */ /* 0x000fe20003800000 */
[----:B------:R-:W-:Y:S01]  /*2650*/  UIMAD UR7, UR4, UR28, UR7 ;  /* 0x0000001c040772a4 */ /* 0x000fe2000f8e0207 */
[----:B------:R-:W-:-:S02]  /*2660*/  LOP3.LUT R93, R29, 0x6, RZ, 0xc0, !PT ;  /* 0x000000061d5d7812 */ /* 0x000fc400078ec0ff */
[----:B------:R-:W-:Y:S01]  /*2670*/  UMOV UR4, URZ ;  /* 0x0000003f00047c82 */ /* 0x000fe20008000000 */
[----:B-----5:R-:W-:Y:S02]  /*2680*/  LEA.HI R2, R27, R7, RZ, 0x1 ;  /* 0x000000071b027211 */ /* 0x020fe400078f08ff */
[----:B------:R-:W-:Y:S01]  /*2690*/  LEA.HI R3, R0, R16, RZ, 0x2 ;  /* 0x0000001000037211 */ /* 0x000fe200078f10ff */
[----:B------:R-:W-:Y:S01]  /*26a0*/  IMAD.SHL.U32 R0, R19, 0x40, RZ ;  /* 0x0000004013007824 */ /* 0x000fe200078e00ff */
[----:B------:R-:W-:Y:S01]  /*26b0*/  LOP3.LUT R2, R2, 0xfffffffe, RZ, 0xc0, !PT ;  /* 0xfffffffe02027812 */ /* 0x000fe200078ec0ff */
[----:B------:R2:W-:Y:S01]  /*26c0*/  @P1 STS.128 [R244+0x8000], RZ ;  /* 0x008000fff4001388 */ /* 0x0005e20000000c00 */
[----:B------:R-:W-:Y:S02]  /*26d0*/  SHF.R.S32.HI R3, RZ, 0x2, R3 ;  /* 0x00000002ff037819 */ /* 0x000fe40000011403 */
[----:B------:R-:W-:Y:S01]  /*26e0*/  LOP3.LUT R0, R0, 0x1c0, RZ, 0xc0, !PT ;  /* 0x000001c000007812 */ /* 0x000fe200078ec0ff */
[----:B------:R-:W-:Y:S01]  /*26f0*/  IMAD.IADD R7, R7, 0x1, -R2 ;  /* 0x0000000107077824 */ /* 0x000fe200078e0a02 */
[----:B------:R-:W-:-:S02]  /*2700*/  IADD3 R10, R10, 0x1, R3 ;  /* 0x000000010a0a7810 */ /* 0x000fc40007ffe003 */
[----:B------:R-:W-:Y:S02]  /*2710*/  LOP3.LUT R8, R0, 0x8, R8, 0xf8, !PT ;  /* 0x0000000800087812 */ /* 0x000fe400078ef808 */
[----:B------:R-:W-:Y:S02]  /*2720*/  SHF.R.U32.HI R2, RZ, 0x3, R0 ;  /* 0x00000003ff027819 */ /* 0x000fe40000011600 */
[----:B------:R-:W-:Y:S01]  /*2730*/  LOP3.LUT R0, R5, 0x1c0, RZ, 0xc0, !PT ;  /* 0x000001c005007812 */ /* 0x000fe200078ec0ff */
[C---:B------:R-:W-:Y:S01]  /*2740*/  IMAD.SHL.U32 R5, R7.reuse, 0x8, RZ ;  /* 0x0000000807057824 */ /* 0x040fe200078e00ff */
[----:B------:R-:W-:Y:S01]  /*2750*/  LOP3.LUT R9, R8, R2, RZ, 0x3c, !PT ;  /* 0x0000000208097212 */ /* 0x000fe200078e3cff */
[----:B------:R-:W-:Y:S01]  /*2760*/  IMAD.U32 R8, RZ, RZ, UR9 ;  /* 0x00000009ff087e24 */ /* 0x000fe2000f8e00ff */
[----:B------:R-:W-:Y:S02]  /*2770*/  SHF.R.U32.HI R3, RZ, 0x3, R0 ;  /* 0x00000003ff037819 */ /* 0x000fe40000011600 */
[----:B------:R-:W-:Y:S01]  /*2780*/  LOP3.LUT R2, R0, 0x8, R5, 0xf8, !PT ;  /* 0x0000000800027812 */ /* 0x000fe200078ef805 */
[----:B------:R-:W-:Y:S01]  /*2790*/  IMAD R5, R7, 0x200, R9 ;  /* 0x0000020007057824 */ /* 0x000fe200078e0209 */
[----:B------:R-:W-:Y:S01]  /*27a0*/  IADD3 R10, R8, -UR35, R10 ;  /* 0x80000023080a7c10 */ /* 0x000fe2000fffe00a */
[----:B------:R-:W-:Y:S01]  /*27b0*/  IMAD.U32 R8, RZ, RZ, UR8 ;  /* 0x00000008ff087e24 */ /* 0x000fe2000f8e00ff */
[----:B------:R-:W-:-:S02]  /*27c0*/  LOP3.LUT R3, R2, R3, RZ, 0x3c, !PT ;  /* 0x0000000302037212 */ /* 0x000fc400078e3cff */
[----:B------:R-:W-:Y:S01]  /*27d0*/  SEL R2, R30, 0xfffffff0, !P3 ;  /* 0xfffffff01e027807 */ /* 0x000fe20005800000 */
[----:B------:R-:W-:Y:S01]  /*27e0*/  IMAD.WIDE.U32 R8, R8, UR28, R14 ;  /* 0x0000001c08087c25 */ /* 0x000fe2000f8e000e */
[----:B------:R-:W-:-:S03]  /*27f0*/  IADD3 R92, R10, c[0x0][0x2e8], RZ ;  /* 0x0000ba000a5c7a10 */ /* 0x000fc60007ffe0ff */
[----:B------:R-:W-:Y:S02]  /*2800*/  IMAD.IADD R7, R18, 0x1, R3 ;  /* 0x0000000112077824 */ /* 0x000fe400078e0203 */
[----:B-1----:R-:W-:Y:S01]  /*2810*/  @P0 FMUL.FTZ R0, R11, R12 ;  /* 0x0000000c0b000220 */ /* 0x002fe20000410000 */
[----:B------:R-:W-:-:S03]  /*2820*/  IADD3 R11, R9, UR7, RZ ;  /* 0x00000007090b7c10 */ /* 0x000fc6000fffe0ff */
[----:B------:R1:W5:Y:S02]  /*2830*/  @P0 R2UR UR6, R0 ;  /* 0x00000000000603c2 */ /* 0x00036400000e0000 */
[----:B-1----:R-:W-:Y:S01]  /*2840*/  IMAD R0, R28, 0x400, R18 ;  /* 0x000004001c007824 */ /* 0x002fe200078e0212 */
[----:B-----5:R-:W-:-:S03]  /*2850*/  @UP1 UMOV UR4, UR6 ;  /* 0x0000000600041c82 */ /* 0x020fc60008000000 */
[----:B------:R-:W-:Y:S01]  /*2860*/  IMAD.IADD R3, R3, 0x1, R0 ;  /* 0x0000000103037824 */ /* 0x000fe200078e0200 */
[----:B------:R-:W-:Y:S01]  /*2870*/  SEL R0, R31, 0xffffffe0, !P2 ;  /* 0xffffffe01f007807 */ /* 0x000fe20005000000 */
[----:B------:R-:W-:Y:S05]  /*2880*/  @P1 BRA `(.L_x_344) ;  /* 0x0000009000001947 */ /* 0x000fea0003800000 */
[----:B--2---:R-:W-:-:S13]  /*2890*/  ISETP.GE.AND P0, PT, R32, c[0x0][0x220], PT ;  /* 0x0000880020007a0c */ /* 0x004fda0003f06270 */
        /* <DEDUP_REMOVED lines=8> */
.L_x_344:
[----:B--2---:R-:W-:Y:S05]  /*2920*/  BSYNC B0 ;  /* 0x0000000000007941 */ /* 0x004fea0003800000 */
.L_x_343:
        /* <DEDUP_REMOVED lines=11> */
[----:B------:R-:W-:Y:S02]  /*29e0*/  IADD3.X R14, R11, UR29, RZ, P0, !PT ;  /* 0x0000001d0b0e7c10 */ /* 0x000fe400087fe4ff */
[----:B------:R-:W-:-:S04]  /*29f0*/  LEA R12, P0, R13, c[0x0][0x170], 0x1 ;  /* 0x00005c000d0c7a11 */ /* 0x000fc800078008ff */
[----:B------:R-:W-:-:S05]  /*2a00*/  LEA.HI.X R13, R13, c[0x0][0x174], R14, 0x1, P0 ;  /* 0x00005d000d0d7a11 */ /* 0x000fca00000f0c0e */
[----:B------:R-:W-:Y:S01]  /*2a10*/  @!PT LDS RZ, [RZ] ;  /* 0x00000000fffff984 */ /* 0x000fe20000000800 */
[----:B------:R-:W-:Y:S01]  /*2a20*/  @!PT LDS RZ, [RZ] ;  /* 0x00000000fffff984 */ /* 0x000fe20000000800 */
[----:B------:R-:W-:Y:S01]  /*2a30*/  @!PT LDS RZ, [RZ] ;  /* 0x00000000fffff984 */ /* 0x000fe20000000800 */
[----:B------:R1:W-:Y:S04]  /*2a40*/  LDGSTS.E.BYPASS.LTC128B.128 [R244+0x8800], [R12.64] ;  /* 0x088000000cf47fae */ /* 0x0003e8000b901d74 */
.L_x_346:
[----:B------:R-:W-:Y:S05]  /*2a50*/  BSYNC B0 ;  /* 0x0000000000007941 */ /* 0x000fea0003800000 */
.L_x_345:
[----:B------:R-:W-:Y:S01]  /*2a60*/  ISETP.GE.AND P0, PT, R25, UR10, PT ;  /* 0x0000000a19007c0c */ /* 0x000fe2000bf06270 */
[----:B------:R-:W-:-:S12]  /*2a70*/  BSSY B0, `(.L_x_347) ;  /* 0x0000011000007945 */ /* 0x000fd80003800000 */
[----:B------:R1:W-:Y:S01]  /*2a80*/  @P0 STS.128 [R244+0x9000], RZ ;  /* 0x009000fff4000388 */ /* 0x0003e20000000c00 */
[----:B------:R-:W-:Y:S05]  /*2a90*/  @P0 BRA `(.L_x_348) ;  /* 0x000000e000000947 */ /* 0x000fea0003800000 */
[----:B------:R-:W-:-:S13]  /*2aa0*/  ISETP.GE.AND P0, PT, R32, c[0x0][0x220], PT ;  /* 0x0000880020007a0c */ /* 0x000fda0003f06270 */
[----:B------:R1:W-:Y:S01]  /*2ab0*/  @P0 STS.128 [R244+0x9000], RZ ;  /* 0x009000fff4000388 */ /* 0x0003e20000000c00 */
[----:B------:R-:W-:Y:S05]  /*2ac0*/  @P0 BRA `(.L_x_348) ;  /* 0x000000b000000947 */ /* 0x000fea0003800000 */
[----:B-1----:R-:W-:Y:S02]  /*2ad0*/  IMAD.U32 R13, RZ, RZ, UR12 ;  /* 0x0000000cff0d7e24 */ /* 0x002fe4000f8e00ff */
[----:B------:R-:W-:Y:S02]  /*2ae0*/  IMAD.MOV.U32 R12, RZ, RZ, c[0x0][0x1a4] ;  /* 0x00006900ff0c7624 */ /* 0x000fe400078e00ff */
        /* <DEDUP_REMOVED lines=9> */
.L_x_348:
[----:B------:R-:W-:Y:S05]  /*2b80*/  BSYNC B0 ;  /* 0x0000000000007941 */ /* 0x000fea0003800000 */
.L_x_347:
        /* <DEDUP_REMOVED lines=12> */
[----:B-1----:R-:W-:Y:S02]  /*2c50*/  IADD3 R13, R15, UR6, RZ ;  /* 0x000000060f0d7c10 */ /* 0x002fe4000fffe0ff */
[----:B------:R-:W-:-:S04]  /*2c60*/  LEA R12, P0, R14, c[0x0][0x170], 0x1 ;  /* 0x00005c000e0c7a11 */ /* 0x000fc800078008ff */
[----:B------:R-:W-:-:S05]  /*2c70*/  LEA.HI.X R13, R14, c[0x0][0x174], R13, 0x1, P0 ;  /* 0x00005d000e0d7a11 */ /* 0x000fca00000f0c0d */
[----:B------:R-:W-:Y:S01]  /*2c80*/  @!PT LDS RZ, [RZ] ;  /* 0x00000000fffff984 */ /* 0x000fe20000000800 */
[----:B------:R-:W-:Y:S01]  /*2c90*/  @!PT LDS RZ, [RZ] ;  /* 0x00000000fffff984 */ /* 0x000fe20000000800 */
[----:B------:R-:W-:Y:S01]  /*2ca0*/  @!PT LDS RZ, [RZ] ;  /* 0x00000000fffff984 */ /* 0x000fe20000000800 */
[----:B------:R1:W-:Y:S04]  /*2cb0*/  LDGSTS.E.BYPASS.LTC128B.128 [R244+0x9800], [R12.64] ;  /* 0x098000000cf47fae */ /* 0x0003e8000b901d74 */
.L_x_350:
[----:B------:R-:W-:Y:S05]  /*2cc0*/  BSYNC B0 ;  /* 0x0000000000007941 */ /* 0x000fea0003800000 */
.L_x_349:
        /* <DEDUP_REMOVED lines=18> */
.L_x_352:
[----:B------:R-:W-:Y:S05]  /*2df0*/  BSYNC B0 ;  /* 0x0000000000007941 */ /* 0x000fea0003800000 */
.L_x_351:
        /* <DEDUP_REMOVED lines=20> */
.L_x_354:
[----:B------:R-:W-:Y:S05]  /*2f40*/  BSYNC B0 ;  /* 0x0000000000007941 */ /* 0x000fea0003800000 */
.L_x_353:
        /* <DEDUP_REMOVED lines=20> */
.L_x_356:
[----:B------:R-:W-:Y:S05]  /*3090*/  BSYNC B0 ;  /* 0x0000000000007941 */ /* 0x000fea0003800000 */
.L_x_355:
        /* <DEDUP_REMOVED lines=19> */
.L_x_358:
[----:B------:R-:W-:Y:S05]  /*31d0*/  BSYNC B0 ;  /* 0x0000000000007941 */ /* 0x000fea0003800000 */
.L_x_357:
[----:B------:R-:W-:Y:S01]  /*31e0*/  IMAD.SHL.U32 R240, R3, 0x2, RZ ;  /* 0x0000000203f07824 */ /* 0x000fe200078e00ff */
[----:B------:R-:W0:Y:S01]  /*31f0*/  LDGDEPBAR ;  /* 0x00000000000079af */ /* 0x000e220000000000 */
[----:B------:R-:W-:Y:S01]  /*3200*/  IMAD.SHL.U32 R232, R5, 0x2, RZ ;  /* 0x0000000205e87824 */ /* 0x000fe200078e00ff */
[----:B------:R-:W-:Y:S01]  /*3210*/  UISETP.GE.AND UP0, UPT, UR34, 0x2, UPT ;  /* 0x000000022200788c */ /* 0x000fe2000bf06270 */
[----:B------:R-:W-:Y:S01]  /*3220*/  IMAD R243, R4, 0x2, R240 ;  /* 0x0000000204f37824 */ /* 0x000fe200078e02f0 */
[----:B------:R-:W-:Y:S01]  /*3230*/  LDSM.16.M88.4 R16, [R240] ;  /* 0x00000000f010783b */ /* 0x000fe20000000200 */
[----:B------:R-:W-:Y:S02]  /*3240*/  IMAD R238, R2, 0x2, R232 ;  /* 0x0000000202ee7824 */ /* 0x000fe400078e02e8 */
[----:B------:R-:W-:Y:S01]  /*3250*/  IMAD R241, R6, 0x2, R240 ;  /* 0x0000000206f17824 */ /* 0x000fe200078e02f0 */
[----:B-1----:R-:W1:Y:S03]  /*3260*/  LDSM.16.M88.4 R8, [R232+0x4000] ;  /* 0x00400000e808783b */ /* 0x002e660000000200 */
[----:B------:R-:W-:Y:S01]  /*3270*/  IMAD R242, R4, 0x2, R241 ;  /* 0x0000000204f27824 */ /* 0x000fe200078e02f1 */
[----:B------:R-:W5:Y:S04]  /*3280*/  LDSM.16.M88.4 R12, [R240+0x2000] ;  /* 0x00200000f00c783b */ /* 0x000f680000000200 */
[----:B------:R-:W2:Y:S04]  /*3290*/  LDSM.16.M88.4 R40, [R232+0x4800] ;  /* 0x00480000e828783b */ /* 0x000ea80000000200 */
[----:B------:R-:W-:Y:S04]  /*32a0*/  LDSM.16.M88.4 R52, [R238+0x4800] ;  /* 0x00480000ee34783b */ /* 0x000fe80000000200 */
[----:B------:R-:W3:Y:S04]  /*32b0*/  LDSM.16.M88.4 R36, [R232+0x5000] ;  /* 0x00500000e824783b */ /* 0x000ee80000000200 */
[----:B------:R-:W-:Y:S04]  /*32c0*/  LDSM.16.M88.4 R32, [R232+0x5800] ;  /* 0x00580000e820783b */ /* 0x000fe80000000200 */
[----:B------:R-:W-:Y:S04]  /*32d0*/  LDSM.16.M88.4 R28, [R232+0x6000] ;  /* 0x00600000e81c783b */ /* 0x000fe80000000200 */
[----:B------:R-:W-:Y:S04]  /*32e0*/  LDSM.16.M88.4 R24, [R232+0x6800] ;  /* 0x00680000e818783b */ /* 0x000fe80000000200 */
[----:B------:R-:W-:Y:S04]  /*32f0*/  LDSM.16.M88.4 R44, [R232+0x7000] ;  /* 0x00700000e82c783b */ /* 0x000fe80000000200 */
[----:B------:R-:W-:Y:S01]  /*3300*/  LDSM.16.M88.4 R64, [R232+0x7800] ;  /* 0x00780000e840783b */ /* 0x000fe20000000200 */
[-C--:B-1----:R-:W-:Y:S03]  /*3310*/  HMMA.16816.F32 R156, R16, R8.reuse, RZ ;  /* 0x00000008109c723c */ /* 0x082fe600000018ff */
[----:B------:R-:W-:Y:S04]  /*3320*/  LDSM.16.M88.4 R48, [R238+0x5000] ;  /* 0x00500000ee30783b */ /* 0x000fe80000000200 */
[----:B------:R-:W-:Y:S01]  /*3330*/  LDSM.16.M88.4 R72, [R238+0x6000] ;  /* 0x00600000ee48783b */ /* 0x000fe20000000200 */
[C---:B-----5:R-:W-:Y:S03]  /*3340*/  HMMA.16816.F32 R152, R12.reuse, R8, RZ ;  /* 0x000000080c98723c */ /* 0x060fe600000018ff */
[----:B------:R-:W-:Y:S04]  /*3350*/  LDSM.16.M88.4 R76, [R238+0x7000] ;  /* 0x00700000ee4c783b */ /* 0x000fe80000000200 */
[----:B------:R-:W-:Y:S01]  /*3360*/  LDSM.16.M88.4 R20, [R243] ;  /* 0x00000000f314783b */ /* 0x000fe20000000200 */
[-C--:B------:R-:W-:Y:S03]  /*3370*/  HMMA.16816.F32 R148, R12, R10.reuse, RZ ;  /* 0x0000000a0c94723c */ /* 0x080fe600000018ff */
[----:B------:R-:W-:Y:S04]  /*3380*/  LDSM.16.M88.4 R68, [R238+0x6800] ;  /* 0x00680000ee44783b */ /* 0x000fe80000000200 */
[----:B------:R-:W-:Y:S01]  /*3390*/  LDSM.16.M88.4 R56, [R238+0x4000] ;  /* 0x00400000ee38783b */ /* 0x000fe20000000200 */
[----:B------:R-:W-:Y:S03]  /*33a0*/  HMMA.16816.F32 R172, R16, R10, RZ ;  /* 0x0000000a10ac723c */ /* 0x000fe600000018ff */
[----:B------:R-:W1:Y:S04]  /*33b0*/  LDSM.16.M88.4 R8, [R243+0x2000] ;  /* 0x00200000f308783b */ /* 0x000e680000000200 */
[----:B------:R-:W5:Y:S01]  /*33c0*/  LDSM.16.M88.4 R80, [R238+0x7800] ;  /* 0x00780000ee50783b */ /* 0x000f620000000200 */
[C---:B--2---:R-:W-:Y:S03]  /*33d0*/  HMMA.16816.F32 R144, R12.reuse, R40, RZ ;  /* 0x000000280c90723c */ /* 0x044fe600000018ff */
[----:B------:R-:W2:Y:S05]  /*33e0*/  LDSM.16.M88.4 R60, [R238+0x5800] ;  /* 0x00580000ee3c783b */ /* 0x000eaa0000000200 */
[C---:B---3--:R-:W-:Y:S08]  /*33f0*/  HMMA.16816.F32 R132, R12.reuse, R38, RZ ;  /* 0x000000260c84723c */ /* 0x048ff000000018ff */
[----:B------:R-:W-:Y:S08]  /*3400*/  HMMA.16816.F32 R140, R12, R42, RZ ;  /* 0x0000002a0c8c723c */ /* 0x000ff000000018ff */
[C---:B------:R-:W-:Y:S08]  /*3410*/  HMMA.16816.F32 R84, R16.reuse, R40, RZ ;  /* 0x000000281054723c */ /* 0x040ff000000018ff */
[----:B------:R-:W-:Y:S08]  /*3420*/  HMMA.16816.F32 R164, R16, R42, RZ ;  /* 0x0000002a10a4723c */ /* 0x000ff000000018ff */
[----:B-1----:R-:W-:Y:S08]  /*3430*/  HMMA.16816.F32 R176, R8, R52, R144 ;  /* 0x0000003408b0723c */ /* 0x002ff00000001890 */
[-C--:B------:R-:W-:Y:S08]  /*3440*/  HMMA.16816.F32 R136, R12, R36.reuse, RZ ;  /* 0x000000240c88723c */ /* 0x080ff000000018ff */
[C---:B------:R-:W-:Y:S08]  /*3450*/  HMMA.16816.F32 R40, R16.reuse, R36, RZ ;  /* 0x000000241028723c */ /* 0x040ff000000018ff */
[----:B------:R-:W-:Y:S01]  /*3460*/  HMMA.16816.F32 R160, R16, R38, RZ ;  /* 0x0000002610a0723c */ /* 0x000fe200000018ff */
[----:B------:R-:W-:-:S02]  /*3470*/  IMAD.MOV.U32 R3, RZ, RZ, R179 ;  /* 0x000000ffff037224 */ /* 0x000fc400078e00b3 */
[----:B------:R-:W-:-:S05]  /*3480*/  IMAD.MOV.U32 R5, RZ, RZ, R178 ;  /* 0x000000ffff057224 */ /* 0x000fca00078e00b2 */
[C---:B------:R-:W-:Y:S08]  /*3490*/  HMMA.16816.F32 R128, R12.reuse, R32, RZ ;  /* 0x000000200c80723c */ /* 0x040ff000000018ff */
[----:B------:R-:W-:Y:S08]  /*34a0*/  HMMA.16816.F32 R124, R12, R34, RZ ;  /* 0x000000220c7c723c */ /* 0x000ff000000018ff */
[C---:B------:R-:W-:Y:S08]  /*34b0*/  HMMA.16816.F32 R36, R16.reuse, R32, RZ ;  /* 0x000000201024723c */ /* 0x040ff000000018ff */
[----:B------:R-:W-:Y:S08]  /*34c0*/  HMMA.16816.F32 R168, R16, R34, RZ ;  /* 0x0000002210a8723c */ /* 0x000ff000000018ff */
[C---:B------:R-:W-:Y:S08]  /*34d0*/  HMMA.16816.F32 R120, R12.reuse, R28, RZ ;  /* 0x0000001c0c78723c */ /* 0x040ff000000018ff */
[----:B------:R-:W-:Y:S08]  /*34e0*/  HMMA.16816.F32 R116, R12, R30, RZ ;  /* 0x0000001e0c74723c */ /* 0x000ff000000018ff */
[C---:B------:R-:W-:Y:S08]  /*34f0*/  HMMA.16816.F32 R32, R16.reuse, R28, RZ ;  /* 0x0000001c1020723c */ /* 0x040ff000000018ff */
[----:B------:R-:W-:Y:S08]  /*3500*/  HMMA.16816.F32 R208, R16, R30, RZ ;  /* 0x0000001e10d0723c */ /* 0x000ff000000018ff */
[C---:B------:R-:W-:Y:S08]  /*3510*/  HMMA.16816.F32 R112, R12.reuse, R24, RZ ;  /* 0x000000180c70723c */ /* 0x040ff000000018ff */
[C---:B------:R-:W-:Y:S08]  /*3520*/  HMMA.16816.F32 R104, R12.reuse, R44, RZ ;  /* 0x0000002c0c68723c */ /* 0x040ff000000018ff */
[----:B------:R-:W-:Y:S08]  /*3530*/  HMMA.16816.F32 R108, R12, R26, RZ ;  /* 0x0000001a0c6c723c */ /* 0x000ff000000018ff */
[C---:B------:R-:W-:Y:S08]  /*3540*/  HMMA.16816.F32 R28, R16.reuse, R24, RZ ;  /* 0x00000018101c723c */ /* 0x040ff000000018ff */
[C---:B------:R-:W-:Y:S08]  /*3550*/  HMMA.16816.F32 R204, R16.reuse, R26, RZ ;  /* 0x0000001a10cc723c */ /* 0x040ff000000018ff */
[----:B------:R-:W-:Y:S07]  /*3560*/  HMMA.16816.F32 R24, R16, R44, RZ ;  /* 0x0000002c1018723c */ /* 0x000fee00000018ff */
[----:B------:R-:W-:Y:S01]  /*3570*/  IMAD.MOV.U32 R45, RZ, RZ, R176 ;  /* 0x000000ffff2d7224 */ /* 0x000fe200078e00b0 */
[----:B------:R-:W-:Y:S01]  /*3580*/  HMMA.16816.F32 R96, R12, R64, RZ ;  /* 0x000000400c60723c */ /* 0x000fe200000018ff */
[----:B------:R-:W-:-:S07]  /*3590*/  IMAD.MOV.U32 R44, RZ, RZ, R177 ;  /* 0x000000ffff2c7224 */ /* 0x000fce00078e00b1 */
[C---:B------:R-:W-:Y:S08]  /*35a0*/  HMMA.16816.F32 R100, R12.reuse, R46, RZ ;  /* 0x0000002e0c64723c */ /* 0x040ff000000018ff */
[----:B------:R-:W-:Y:S08]  /*35b0*/  HMMA.16816.F32 R88, R12, R66, RZ ;  /* 0x000000420c58723c */ /* 0x000ff000000018ff */
[----:B------:R-:W-:Y:S08]  /*35c0*/  HMMA.16816.F32 R12, R16, R64, RZ ;  /* 0x00000040100c723c */ /* 0x000ff000000018ff */
[----:B------:R-:W-:Y:S07]  /*35d0*/  HMMA.16816.F32 R188, R8, R50, R132 ;  /* 0x0000003208bc723c */ /* 0x000fee0000001884 */
[----:B------:R-:W-:Y:S01]  /*35e0*/  IMAD.MOV.U32 R135, RZ, RZ, R3 ;  /* 0x000000ffff877224 */ /* 0x000fe200078e0003 */
[----:B------:R-:W-:Y:S01]  /*35f0*/  HMMA.16816.F32 R212, R16, R46, RZ ;  /* 0x0000002e10d4723c */ /* 0x000fe200000018ff */
[----:B------:R-:W-:-:S02]  /*3600*/  IMAD R3, R0, 0x2, R232 ;  /* 0x0000000200037824 */ /* 0x000fc400078e02e8 */
[----:B------:R-:W-:Y:S02]  /*3610*/  IMAD.MOV.U32 R132, RZ, RZ, R45 ;  /* 0x000000ffff847224 */ /* 0x000fe400078e002d */
[----:B------:R-:W-:Y:S02]  /*3620*/  IMAD.MOV.U32 R133, RZ, RZ, R44 ;  /* 0x000000ffff857224 */ /* 0x000fe400078e002c */
[----:B------:R-:W-:Y:S01]  /*3630*/  LDSM.16.M88.4 R44, [R3+0x5000] ;  /* 0x00500000032c783b */ /* 0x000fe20000000200 */
[----:B------:R-:W-:Y:S01]  /*3640*/  HMMA.16816.F32 R248, R8, R48, R136 ;  /* 0x0000003008f8723c */ /* 0x000fe20000001888 */
[----:B------:R-:W-:-:S07]  /*3650*/  IMAD.MOV.U32 R134, RZ, RZ, R5 ;  /* 0x000000ffff867224 */ /* 0x000fce00078e0005 */
[C---:B------:R-:W-:Y:S08]  /*3660*/  HMMA.16816.F32 R216, R8.reuse, R76, R104 ;  /* 0x0000004c08d8723c */ /* 0x040ff00000001868 */
[----:B------:R-:W-:Y:S08]  /*3670*/  HMMA.16816.F32 R180, R8, R74, R116 ;  /* 0x0000004a08b4723c */ /* 0x000ff00000001874 */
[----:B------:R-:W-:Y:S08]  /*3680*/  HMMA.16816.F32 R16, R16, R66, RZ ;  /* 0x000000421010723c */ /* 0x000ff000000018ff */
[----:B------:R-:W-:Y:S08]  /*3690*/  HMMA.16816.F32 R192, R8, R54, R140 ;  /* 0x0000003608c0723c */ /* 0x000ff0000000188c */
[C---:B------:R-:W-:Y:S08]  /*36a0*/  HMMA.16816.F32 R136, R20.reuse, R52, R84 ;  /* 0x000000341488723c */ /* 0x040ff00000001854 */
[C---:B------:R-:W-:Y:S01]  /*36b0*/  HMMA.16816.F32 R116, R20.reuse, R76, R24 ;  /* 0x0000004c1474723c */ /* 0x040fe20000001818 */
[----:B------:R-:W-:Y:S07]  /*36c0*/  LDSM.16.M88.4 R24, [R241] ;  /* 0x00000000f118783b */ /* 0x000fee0000000200 */
[----:B------:R-:W-:Y:S01]  /*36d0*/  HMMA.16816.F32 R104, R20, R54, R164 ;  /* 0x000000361468723c */ /* 0x000fe200000018a4 */
[----:B------:R-:W1:Y:S07]  /*36e0*/  LDSM.16.M88.4 R52, [R3+0x4000] ;  /* 0x004000000334783b */ /* 0x000e6e0000000200 */
[C---:B------:R-:W-:Y:S08]  /*36f0*/  HMMA.16816.F32 R176, R8.reuse, R70, R108 ;  /* 0x0000004608b0723c */ /* 0x040ff0000000186c */
[----:B------:R-:W-:Y:S08]  /*3700*/  HMMA.16816.F32 R64, R8, R56, R152 ;  /* 0x000000380840723c */ /* 0x000ff00000001898 */
[----:B-----5:R-:W-:Y:S01]  /*3710*/  HMMA.16816.F32 R108, R20, R80, R12 ;  /* 0x00000050146c723c */ /* 0x020fe2000000180c */
[----:B------:R-:W3:Y:S07]  /*3720*/  LDSM.16.M88.4 R12, [R241+0x2000] ;  /* 0x00200000f10c783b */ /* 0x000eee0000000200 */
[C---:B--2---:R-:W-:Y:S08]  /*3730*/  HMMA.16816.F32 R228, R8.reuse, R60, R128 ;  /* 0x0000003c08e4723c */ /* 0x044ff00000001880 */
[C---:B------:R-:W-:Y:S08]  /*3740*/  HMMA.16816.F32 R224, R8.reuse, R72, R120 ;  /* 0x0000004808e0723c */ /* 0x040ff00000001878 */
[C---:B------:R-:W-:Y:S08]  /*3750*/  HMMA.16816.F32 R200, R8.reuse, R80, R96 ;  /* 0x0000005008c8723c */ /* 0x040ff00000001860 */
[C---:B------:R-:W-:Y:S08]  /*3760*/  HMMA.16816.F32 R184, R8.reuse, R62, R124 ;  /* 0x0000003e08b8723c */ /* 0x040ff0000000187c */
[C---:B------:R-:W-:Y:S08]  /*3770*/  HMMA.16816.F32 R152, R8.reuse, R78, R100 ;  /* 0x0000004e0898723c */ /* 0x040ff00000001864 */
[----:B------:R-:W-:Y:S08]  /*3780*/  HMMA.16816.F32 R196, R8, R58, R148 ;  /* 0x0000003a08c4723c */ /* 0x000ff00000001894 */
[C---:B------:R-:W-:Y:S08]  /*3790*/  HMMA.16816.F32 R120, R20.reuse, R56, R156 ;  /* 0x000000381478723c */ /* 0x040ff0000000189c */
[C---:B------:R-:W-:Y:S01]  /*37a0*/  HMMA.16816.F32 R140, R20.reuse, R48, R40 ;  /* 0x00000030148c723c */ /* 0x040fe20000001828 */
[----:B------:R-:W-:Y:S07]  /*37b0*/  LDSM.16.M88.4 R40, [R3+0x5800] ;  /* 0x005800000328783b */ /* 0x000fee0000000200 */
[C---:B------:R-:W-:Y:S01]  /*37c0*/  HMMA.16816.F32 R144, R20.reuse, R60, R36 ;  /* 0x0000003c1490723c */ /* 0x040fe20000001824 */
[----:B------:R-:W-:Y:S07]  /*37d0*/  LDSM.16.M88.4 R36, [R3+0x6000] ;  /* 0x006000000324783b */ /* 0x000fee0000000200 */
[C---:B------:R-:W-:Y:S01]  /*37e0*/  HMMA.16816.F32 R128, R20.reuse, R72, R32 ;  /* 0x000000481480723c */ /* 0x040fe20000001820 */
[----:B------:R-:W-:Y:S07]  /*37f0*/  LDSM.16.M88.4 R32, [R3+0x6800] ;  /* 0x006800000320783b */ /* 0x000fee0000000200 */
[C---:B------:R-:W-:Y:S01]  /*3800*/  HMMA.16816.F32 R124, R20.reuse, R68, R28 ;  /* 0x00000044147c723c */ /* 0x040fe2000000181c */
[----:B------:R-:W2:Y:S07]  /*3810*/  LDSM.16.M88.4 R28, [R3+0x7000] ;  /* 0x00700000031c783b */ /* 0x000eae0000000200 */
[C---:B------:R-:W-:Y:S01]  /*3820*/  HMMA.16816.F32 R96, R20.reuse, R58, R172 ;  /* 0x0000003a1460723c */ /* 0x040fe200000018ac */
[----:B------:R-:W-:Y:S07]  /*3830*/  LDSM.16.M88.4 R56, [R3+0x7800] ;  /* 0x007800000338783b */ /* 0x000fee0000000200 */
[----:B------:R-:W-:Y:S01]  /*3840*/  HMMA.16816.F32 R100, R20, R50, R160 ;  /* 0x000000321464723c */ /* 0x000fe200000018a0 */
[----:B------:R5:W-:Y:S07]  /*3850*/  LDSM.16.M88.4 R48, [R3+0x4800] ;  /* 0x004800000330783b */ /* 0x000bee0000000200 */
[C---:B------:R-:W-:Y:S08]  /*3860*/  HMMA.16816.F32 R220, R8.reuse, R68, R112 ;  /* 0x0000004408dc723c */ /* 0x040ff00000001870 */
[----:B------:R-:W-:Y:S01]  /*3870*/  HMMA.16816.F32 R148, R8, R82, R88 ;  /* 0x000000520894723c */ /* 0x000fe20000001858 */
[----:B------:R-:W-:Y:S01]  /*3880*/  LDSM.16.M88.4 R8, [R242+0x2000] ;  /* 0x00200000f208783b */ /* 0x000fe20000000200 */
[----:B-----5:R-:W-:-:S06]  /*3890*/  IADD3 R3, R232, 0x4000, RZ ;  /* 0x00004000e8037810 */ /* 0x020fcc0007ffe0ff */
[----:B------:R-:W-:Y:S01]  /*38a0*/  HMMA.16816.F32 R84, R20, R74, R208 ;  /* 0x0000004a1454723c */ /* 0x000fe200000018d0 */
[----:B------:R-:W-:Y:S01]  /*38b0*/  IMAD R239, R0, 0x2, R3 ;  /* 0x0000000200ef7824 */ /* 0x000fe200078e0203 */
[----:B------:R-:W-:Y:S01]  /*38c0*/  IADD3 R3, R92, 0x8, RZ ;  /* 0x000000085c037810 */ /* 0x000fe20007ffe0ff */
[----:B------:R-:W-:Y:S02]  /*38d0*/  IMAD.U32 R0, RZ, RZ, UR8 ;  /* 0x00000008ff007e24 */ /* 0x000fe4000f8e00ff */
[----:B------:R-:W-:-:S03]  /*38e0*/  IMAD R237, R2, 0x2, R239 ;  /* 0x0000000202ed7824 */ /* 0x000fc600078e02ef */
[----:B------:R-:W-:Y:S01]  /*38f0*/  HMMA.16816.F32 R88, R20, R62, R168 ;  /* 0x0000003e1458723c */ /* 0x000fe200000018a8 */
[----:B------:R-:W-:-:S05]  /*3900*/  IMAD R0, R0, 0x80, R93 ;  /* 0x0000008000007824 */ /* 0x000fca00078e025d */
[----:B------:R-:W-:Y:S02]  /*3910*/  IADD3 R2, R0, 0x1, RZ ;  /* 0x0000000100027810 */ /* 0x000fe40007ffe0ff */
[C---:B------:R-:W-:Y:S02]  /*3920*/  HMMA.16816.F32 R72, R20.reuse, R70, R204 ;  /* 0x000000461448723c */ /* 0x040fe400000018cc */
[----:B------:R-:W5:Y:S06]  /*3930*/  I2F R5, R2 ;  /* 0x0000000200057306 */ /* 0x000f6c0000201400 */
[C---:B------:R-:W-:Y:S08]  /*3940*/  HMMA.16816.F32 R76, R20.reuse, R78, R212 ;  /* 0x0000004e144c723c */ /* 0x040ff000000018d4 */
[----:B------:R-:W-:Y:S01]  /*3950*/  HMMA.16816.F32 R112, R20, R82, R16 ;  /* 0x000000521470723c */ /* 0x000fe20000001810 */
[----:B------:R-:W-:Y:S04]  /*3960*/  LDSM.16.M88.4 R20, [R237] ;  /* 0x00000000ed14783b */ /* 0x000fe80000000200 */
[----:B------:R-:W4:Y:S03]  /*3970*/  LDSM.16.M88.4 R16, [R242] ;  /* 0x00000000f210783b */ /* 0x000f260000000200 */
[-C--:B-1----:R-:W-:Y:S08]  /*3980*/  HMMA.16816.F32 R60, R24, R52.reuse, R120 ;  /* 0x00000034183c723c */ /* 0x082ff00000001878 */
[C---:B---3--:R-:W-:Y:S08]  /*3990*/  HMMA.16816.F32 R64, R12.reuse, R52, R64 ;  /* 0x000000340c40723c */ /* 0x048ff00000001840 */
[-C--:B------:R-:W-:Y:S08]  /*39a0*/  HMMA.16816.F32 R68, R12, R54.reuse, R196 ;  /* 0x000000360c44723c */ /* 0x080ff000000018c4 */
[----:B------:R-:W-:Y:S08]  /*39b0*/  HMMA.16816.F32 R52, R24, R54, R96 ;  /* 0x000000361834723c */ /* 0x000ff00000001860 */
[----:B--2---:R-:W-:Y:S08]  /*39c0*/  HMMA.16816.F32 R216, R12, R28, R216 ;  /* 0x0000001c0cd8723c */ /* 0x004ff000000018d8 */
[----:B----4-:R-:W-:Y:S08]  /*39d0*/  HMMA.16816.F32 R60, R16, R20, R60 ;  /* 0x00000014103c723c */ /* 0x010ff0000000183c */
[----:B------:R-:W-:Y:S08]  /*39e0*/  HMMA.16816.F32 R168, R12, R30, R152 ;  /* 0x0000001e0ca8723c */ /* 0x000ff00000001898 */
[C---:B------:R-:W-:Y:S08]  /*39f0*/  HMMA.16816.F32 R116, R24.reuse, R28, R116 ;  /* 0x0000001c1874723c */ /* 0x040ff00000001874 */
[----:B------:R-:W-:Y:S01]  /*3a00*/  HMMA.16816.F32 R76, R24, R30, R76 ;  /* 0x0000001e184c723c */ /* 0x000fe2000000184c */
[----:B------:R-:W1:Y:S07]  /*3a10*/  LDSM.16.M88.4 R28, [R237+0x800] ;  /* 0x00080000ed1c783b */ /* 0x000e6e0000000200 */
[----:B------:R-:W-:Y:S07]  /*3a20*/  HMMA.16816.F32 R64, R8, R20, R64 ;  /* 0x000000140840723c */ /* 0x000fee0000001840 */
[----:B-----5:R-:W-:Y:S01]  /*3a30*/  FFMA.FTZ R21, R5, UR4, R61 ;  /* 0x0000000405157c23 */ /* 0x020fe2000801003d */
        /* <DEDUP_REMOVED lines=12> */
[C---:B------:R-:W-:Y:S01]  /*3b00*/  IADD3 R15, R92.reuse, 0x40, RZ ;  /* 0x000000405c0f7810 */ /* 0x040fe20007ffe0ff */
[----:B------:R-:W-:Y:S01]  /*3b10*/  HMMA.16816.F32 R80, R24, R48, R136 ;  /* 0x000000301850723c */ /* 0x000fe20000001888 */
[----:B------:R-:W-:-:S02]  /*3b20*/  IADD3 R14, R92, 0x48, RZ ;  /* 0x000000485c0e7810 */ /* 0x000fc40007ffe0ff */
[----:B------:R-:W-:Y:S02]  /*3b30*/  IMNMX R13, R92, UR9, PT ;  /* 0x000000095c0d7c17 */ /* 0x000fe4000b800200 */
[----:B------:R-:W-:Y:S02]  /*3b40*/  IMNMX R12, R3, UR9, PT ;  /* 0x00000009030c7c17 */ /* 0x000fe4000b800200 */
[----:B------:R-:W-:Y:S01]  /*3b50*/  IMNMX R15, R15, UR9, PT ;  /* 0x000000090f0f7c17 */ /* 0x000fe2000b800200 */
[----:B------:R-:W-:Y:S01]  /*3b60*/  HMMA.16816.F32 R124, R24, R32, R124 ;  /* 0x00000020187c723c */ /* 0x000fe2000000187c */
[----:B------:R-:W-:Y:S02]  /*3b70*/  IMNMX R14, R14, UR9, PT ;  /* 0x000000090e0e7c17 */ /* 0x000fe4000b800200 */
[----:B------:R-:W-:Y:S02]  /*3b80*/  IADD3 R3, R0, 0x8, RZ ;  /* 0x0000000800037810 */ /* 0x000fe40007ffe0ff */
[----:B------:R-:W-:-:S02]  /*3b90*/  ISETP.GE.AND P3, PT, R2, R13, PT ;  /* 0x0000000d0200720c */ /* 0x000fc40003f66270 */
[C---:B------:R-:W-:Y:S01]  /*3ba0*/  ISETP.GE.AND P1, PT, R2.reuse, R12, PT ;  /* 0x0000000c0200720c */ /* 0x040fe20003f26270 */
[----:B------:R-:W-:Y:S01]  /*3bb0*/  HMMA.16816.F32 R72, R24, R34, R72 ;  /* 0x000000221848723c */ /* 0x000fe20000001848 */
[C---:B------:R-:W-:Y:S01]  /*3bc0*/  ISETP.GE.AND P0, PT, R2.reuse, R15, PT ;  /* 0x0000000f0200720c */ /* 0x040fe20003f06270 */
[----:B------:R2:W3:Y:S01]  /*3bd0*/  I2F R20, R3 ;  /* 0x0000000300147306 */ /* 0x0004e20000201400 */
[----:B------:R-:W-:Y:S02]  /*3be0*/  ISETP.GE.AND P4, PT, R2, R14, PT ;  /* 0x0000000e0200720c */ /* 0x000fe40003f86270 */
[----:B------:R-:W-:Y:S02]  /*3bf0*/  IADD3 R2, R0, 0x9, RZ ;  /* 0x0000000900027810 */ /* 0x000fe40007ffe0ff */
[C---:B------:R-:W-:Y:S01]  /*3c00*/  ISETP.GE.AND P2, PT, R3.reuse, R13, PT ;  /* 0x0000000d0300720c */ /* 0x040fe20003f46270 */
[----:B------:R-:W-:Y:S01]  /*3c10*/  HMMA.16816.F32 R32, R16, R22, R52 ;  /* 0x000000161020723c */ /* 0x000fe20000001834 */
[----:B------:R-:W-:-:S02]  /*3c20*/  ISETP.GE.AND P6, PT, R3, R12, PT ;  /* 0x0000000c0300720c */ /* 0x000fc40003fc6270 */
[----:B------:R-:W-:-:S04]  /*3c30*/  ISETP.GE.AND P5, PT, R3, R15, PT ;  /* 0x0000000f0300720c */ /* 0x000fc80003fa6270 */
[----:B------:R-:W-:Y:S01]  /*3c40*/  FSEL R55, R21, -INF , !P3 ;  /* 0xff80000015377808 */ /* 0x000fe20005800000 */
[----:B------:R-:W-:Y:S01]  /*3c50*/  HMMA.16816.F32 R128, R24, R36, R128 ;  /* 0x000000241880723c */ /* 0x000fe20000001880 */
[----:B------:R-:W-:Y:S01]  /*3c60*/  ISETP.GE.AND P3, PT, R3, R14, PT ;  /* 0x0000000e0300720c */ /* 0x000fe20003f66270 */
[----:B--2---:R-:W-:-:S06]  /*3c70*/  FFMA.FTZ R3, R5, UR4, R67 ;  /* 0x0000000405037c23 */ /* 0x004fcc0008010043 */
[----:B------:R-:W-:Y:S08]  /*3c80*/  HMMA.16816.F32 R84, R24, R38, R84 ;  /* 0x000000261854723c */ /* 0x000ff00000001854 */
[----:B------:R-:W-:Y:S01]  /*3c90*/  HMMA.16816.F32 R36, R8, R22, R68 ;  /* 0x000000160824723c */ /* 0x000fe20000001844 */
[----:B---3--:R-:W-:-:S05]  /*3ca0*/  FFMA.FTZ R21, R20, UR4, R32 ;  /* 0x0000000414157c23 */ /* 0x008fca0008010020 */
[----:B------:R-:W-:Y:S01]  /*3cb0*/  FSEL R95, R21, -INF , !P2 ;  /* 0xff800000155f7808 */ /* 0x000fe20005000000 */
[C---:B------:R-:W-:Y:S01]  /*3cc0*/  FFMA.FTZ R23, R5.reuse, UR4, R63 ;  /* 0x0000000405177c23 */ /* 0x040fe2000801003f */
[----:B------:R-:W-:Y:S01]  /*3cd0*/  HMMA.16816.F32 R104, R24, R50, R104 ;  /* 0x000000321868723c */ /* 0x000fe20000001868 */
[----:B------:R-:W-:Y:S01]  /*3ce0*/  FFMA.FTZ R22, R5, UR4, R65 ;  /* 0x0000000405167c23 */ /* 0x000fe20008010041 */
[----:B------:R-:W-:Y:S01]  /*3cf0*/  ISETP.GE.AND P2, PT, R2, R14, PT ;  /* 0x0000000e0200720c */ /* 0x000fe20003f46270 */
[----:B------:R-:W2:Y:S01]  /*3d00*/  I2F R5, R2 ;  /* 0x0000000200057306 */ /* 0x000ea20000201400 */
[----:B------:R-:W-:Y:S02]  /*3d10*/  FSEL R149, R23, -INF , !P1 ;  /* 0xff80000017957808 */ /* 0x000fe40004800000 */
[----:B------:R-:W-:Y:S02]  /*3d20*/  FSEL R53, R22, -INF , !P0 ;  /* 0xff80000016357808 */ /* 0x000fe40004000000 */
[----:B-1----:R-:W-:Y:S01]  /*3d30*/  HMMA.16816.F32 R48, R16, R28, R80 ;  /* 0x0000001c1030723c */ /* 0x002fe20000001850 */
[----:B------:R-:W-:-:S02]  /*3d40*/  ISETP.GE.AND P1, PT, R2, R13, PT ;  /* 0x0000000d0200720c */ /* 0x000fc40003f26270 */
[----:B------:R-:W-:-:S05]  /*3d50*/  ISETP.GE.AND P0, PT, R2, R12, PT ;  /* 0x0000000c0200720c */ /* 0x000fca0003f06270 */
[----:B------:R-:W-:Y:S01]  /*3d60*/  HMMA.16816.F32 R96, R24, R44, R140 ;  /* 0x0000002c1860723c */ /* 0x000fe2000000188c */
[----:B------:R-:W-:Y:S02]  /*3d70*/  FFMA.FTZ R23, R20, UR4, R36 ;  /* 0x0000000414177c23 */ /* 0x000fe40008010024 */
[----:B--2---:R-:W-:-:S03]  /*3d80*/  FFMA.FTZ R22, R5, UR4, R33 ;  /* 0x0000000405167c23 */ /* 0x004fc60008010021 */
[----:B------:R-:W-:Y:S02]  /*3d90*/  FSEL R54, R23, -INF , !P5 ;  /* 0xff80000017367808 */ /* 0x000fe40006800000 */
[----:B------:R-:W-:Y:S01]  /*3da0*/  HMMA.16816.F32 R100, R24, R46, R100 ;  /* 0x0000002e1864723c */ /* 0x000fe20000001864 */
[----:B------:R-:W-:Y:S01]  /*3db0*/  FSEL R93, R22, -INF , !P1 ;  /* 0xff800000165d7808 */ /* 0x000fe20004800000 */
[----:B------:R-:W-:-:S06]  /*3dc0*/  FFMA.FTZ R22, R5, UR4, R37 ;  /* 0x0000000405167c23 */ /* 0x000fcc0008010025 */
[C---:B------:R-:W-:Y:S07]  /*3dd0*/  HMMA.16816.F32 R108, R24.reuse, R56, R108 ;  /* 0x00000038186c723c */ /* 0x040fee000000186c */
[----:B------:R-:W-:Y:S01]  /*3de0*/  FSEL R56, R3, -INF , !P4 ;  /* 0xff80000003387808 */ /* 0x000fe20006000000 */
[----:B------:R-:W-:Y:S01]  /*3df0*/  HMMA.16816.F32 R144, R24, R40, R144 ;  /* 0x000000281890723c */ /* 0x000fe20000001890 */
[----:B------:R-:W-:Y:S02]  /*3e00*/  IADD3 R3, R0, 0x10, RZ ;  /* 0x0000001000037810 */ /* 0x000fe40007ffe0ff */
[----:B------:R-:W-:-:S02]  /*3e10*/  ISETP.GE.AND P4, PT, R2, R15, PT ;  /* 0x0000000f0200720c */ /* 0x000fc40003f86270 */
[----:B------:R-:W-:Y:S01]  /*3e20*/  IADD3 R2, R0, 0x11, RZ ;  /* 0x0000001100027810 */ /* 0x000fe20007ffe0ff */
[----:B------:R-:W1:Y:S01]  /*3e30*/  I2F R21, R3 ;  /* 0x0000000300157306 */ /* 0x000e620000201400 */
[C---:B------:R-:W-:Y:S01]  /*3e40*/  ISETP.GE.AND P5, PT, R3.reuse, R12, PT ;  /* 0x0000000c0300720c */ /* 0x040fe20003fa6270 */
[----:B------:R-:W-:Y:S01]  /*3e50*/  HMMA.16816.F32 R88, R24, R42, R88 ;  /* 0x0000002a1858723c */ /* 0x000fe20000001858 */
[----:B------:R-:W-:Y:S02]  /*3e60*/  ISETP.GE.AND P1, PT, R3, R14, PT ;  /* 0x0000000e0300720c */ /* 0x000fe40003f26270 */
[----:B------:R-:W-:Y:S02]  /*3e70*/  FSEL R52, R22, -INF , !P4 ;  /* 0xff80000016347808 */ /* 0x000fe40006000000 */
[----:B------:R-:W-:-:S03]  /*3e80*/  ISETP.GE.AND P4, PT, R2, R12, PT ;  /* 0x0000000c0200720c */ /* 0x000fc60003f86270 */
[----:B------:R-:W-:Y:S07]  /*3e90*/  HMMA.16816.F32 R112, R24, R58, R112 ;  /* 0x0000003a1870723c */ /* 0x000fee0000001870 */
[C---:B------:R-:W-:Y:S01]  /*3ea0*/  FFMA.FTZ R24, R20.reuse, UR4, R34 ;  /* 0x0000000414187c23 */ /* 0x040fe20008010022 */
[----:B------:R-:W-:Y:S01]  /*3eb0*/  HMMA.16816.F32 R44, R8, R28, R120 ;  /* 0x0000001c082c723c */ /* 0x000fe20000001878 */
[----:B------:R-:W-:Y:S02]  /*3ec0*/  FFMA.FTZ R25, R5, UR4, R35 ;  /* 0x0000000405197c23 */ /* 0x000fe40008010023 */
[----:B------:R-:W2:Y:S01]  /*3ed0*/  LDSM.16.M88.4 R32, [R237+0x1000] ;  /* 0x00100000ed20783b */ /* 0x000ea20000000200 */
[----:B------:R-:W-:Y:S01]  /*3ee0*/  FFMA.FTZ R20, R20, UR4, R38 ;  /* 0x0000000414147c23 */ /* 0x000fe20008010026 */
[----:B------:R-:W-:Y:S01]  /*3ef0*/  FSEL R153, R24, -INF , !P6 ;  /* 0xff80000018997808 */ /* 0x000fe20007000000 */
[----:B-1----:R-:W-:Y:S01]  /*3f00*/  FFMA.FTZ R24, R21, UR4, R50 ;  /* 0x0000000415187c23 */ /* 0x002fe20008010032 */
[----:B------:R-:W-:Y:S01]  /*3f10*/  ISETP.GE.AND P6, PT, R3, R13, PT ;  /* 0x0000000d0300720c */ /* 0x000fe20003fc6270 */
[----:B------:R-:W-:Y:S01]  /*3f20*/  HMMA.16816.F32 R40, R16, R30, R104 ;  /* 0x0000001e1028723c */ /* 0x000fe20000001868 */
[----:B------:R-:W-:-:S02]  /*3f30*/  FSEL R58, R20, -INF , !P3 ;  /* 0xff800000143a7808 */ /* 0x000fc40005800000 */
[----:B------:R-:W1:Y:S01]  /*3f40*/  I2F R20, R2 ;  /* 0x0000000200147306 */ /* 0x000e620000201400 */
[----:B------:R-:W-:Y:S01]  /*3f50*/  ISETP.GE.AND P3, PT, R3, R15, PT ;  /* 0x0000000f0300720c */ /* 0x000fe20003f66270 */
[----:B------:R-:W-:Y:S01]  /*3f60*/  FFMA.FTZ R3, R5, UR4, R39 ;  /* 0x0000000405037c23 */ /* 0x000fe20008010027 */
[----:B------:R-:W-:Y:S01]  /*3f70*/  FSEL R148, R25, -INF , !P0 ;  /* 0xff80000019947808 */ /* 0x000fe20004000000 */
[----:B------:R-:W-:Y:S01]  /*3f80*/  FFMA.FTZ R5, R21, UR4, R48 ;  /* 0x0000000415057c23 */ /* 0x000fe20008010030 */
[----:B------:R-:W-:Y:S01]  /*3f90*/  HMMA.16816.F32 R36, R8, R30, R132 ;  /* 0x0000001e0824723c */ /* 0x000fe20000001884 */
[----:B------:R-:W-:Y:S02]  /*3fa0*/  ISETP.GE.AND P0, PT, R2, R13, PT ;  /* 0x0000000d0200720c */ /* 0x000fe40003f06270 */
[----:B------:R-:W-:Y:S02]  /*3fb0*/  FSEL R57, R3, -INF , !P2 ;  /* 0xff80000003397808 */ /* 0x000fe40005000000 */
[----:B------:R-:W-:-:S02]  /*3fc0*/  IADD3 R3, R0, 0x18, RZ ;  /* 0x0000001800037810 */ /* 0x000fc40007ffe0ff */
[----:B------:R-:W-:Y:S01]  /*3fd0*/  FSEL R94, R5, -INF , !P6 ;  /* 0xff800000055e7808 */ /* 0x000fe20007000000 */
[C---:B------:R-:W-:Y:S01]  /*3fe0*/  FFMA.FTZ R23, R21.reuse, UR4, R44 ;  /* 0x0000000415177c23 */ /* 0x040fe2000801002c */
[----:B------:R-:W3:Y:S01]  /*3ff0*/  I2F R5, R3 ;  /* 0x0000000300057306 */ /* 0x000ee20000201400 */
[----:B------:R-:W-:Y:S01]  /*4000*/  FFMA.FTZ R21, R21, UR4, R46 ;  /* 0x0000000415157c23 */ /* 0x000fe2000801002e */
[----:B------:R-:W-:Y:S01]  /*4010*/  ISETP.GE.AND P2, PT, R2, R15, PT ;  /* 0x0000000f0200720c */ /* 0x000fe20003f46270 */
[----:B-1----:R-:W-:Y:S01]  /*4020*/  FFMA.FTZ R22, R20, UR4, R49 ;  /* 0x0000000414167c23 */ /* 0x002fe20008010031 */
[----:B------:R-:W-:Y:S01]  /*4030*/  ISETP.GE.AND P6, PT, R2, R14, PT ;  /* 0x0000000e0200720c */ /* 0x000fe20003fc6270 */
[----:B------:R-:W-:Y:S01]  /*4040*/  FFMA.FTZ R25, R20, UR4, R51 ;  /* 0x0000000414197c23 */ /* 0x000fe20008010033 */
[----:B------:R-:W-:Y:S02]  /*4050*/  IADD3 R2, R0, 0x19, RZ ;  /* 0x0000001900027810 */ /* 0x000fe40007ffe0ff */
[----:B------:R-:W-:-:S02]  /*4060*/  FSEL R142, R24, -INF , !P5 ;  /* 0xff800000188e7808 */ /* 0x000fc40006800000 */
[----:B------:R-:W-:Y:S02]  /*4070*/  FSEL R67, R23, -INF , !P3 ;  /* 0xff80000017437808 */ /* 0x000fe40005800000 */
[----:B------:R-:W-:Y:S02]  /*4080*/  FSEL R69, R21, -INF , !P1 ;  /* 0xff80000015457808 */ /* 0x000fe40004800000 */
[----:B------:R-:W-:Y:S01]  /*4090*/  FSEL R92, R22, -INF , !P0 ;  /* 0xff800000165c7808 */ /* 0x000fe20004000000 */
[C---:B------:R-:W-:Y:S01]  /*40a0*/  FFMA.FTZ R22, R20.reuse, UR4, R45 ;  /* 0x0000000414167c23 */ /* 0x040fe2000801002d */
[----:B------:R-:W-:Y:S01]  /*40b0*/  ISETP.GE.AND P5, PT, R3, R13, PT ;  /* 0x0000000d0300720c */ /* 0x000fe20003fa6270 */
[----:B---3--:R-:W-:Y:S01]  /*40c0*/  FFMA.FTZ R21, R5, UR4, R40 ;  /* 0x0000000405157c23 */ /* 0x008fe20008010028 */
[C---:B------:R-:W-:Y:S01]  /*40d0*/  ISETP.GE.AND P3, PT, R3.reuse, R12, PT ;  /* 0x0000000c0300720c */ /* 0x040fe20003f66270 */
[-C--:B--2---:R-:W-:Y:S01]  /*40e0*/  HMMA.16816.F32 R48, R16, R32.reuse, R96 ;  /* 0x000000201030723c */ /* 0x084fe20000001860 */
[----:B------:R-:W-:Y:S01]  /*40f0*/  ISETP.GE.AND P1, PT, R3, R15, PT ;  /* 0x0000000f0300720c */ /* 0x000fe20003f26270 */
[----:B------:R-:W-:Y:S01]  /*4100*/  FFMA.FTZ R23, R5, UR4, R38 ;  /* 0x0000000405177c23 */ /* 0x000fe20008010026 */
[----:B------:R-:W-:Y:S01]  /*4110*/  ISETP.GE.AND P0, PT, R3, R14, PT ;  /* 0x0000000e0300720c */ /* 0x000fe20003f06270 */
[----:B------:R-:W-:Y:S01]  /*4120*/  FFMA.FTZ R3, R20, UR4, R47 ;  /* 0x0000000414037c23 */ /* 0x000fe2000801002f */
[----:B------:R-:W-:Y:S01]  /*4130*/  FSEL R140, R25, -INF , !P4 ;  /* 0xff800000198c7808 */ /* 0x000fe20006000000 */
[----:B------:R-:W1:Y:S01]  /*4140*/  I2F R20, R2 ;  /* 0x0000000200147306 */ /* 0x000e620000201400 */
[----:B------:R-:W-:Y:S01]  /*4150*/  FSEL R65, R22, -INF , !P2 ;  /* 0xff80000016417808 */ /* 0x000fe20005000000 */
[----:B------:R-:W-:Y:S01]  /*4160*/  HMMA.16816.F32 R44, R8, R32, R156 ;  /* 0x00000020082c723c */ /* 0x000fe2000000189c */
[----:B------:R-:W-:Y:S01]  /*4170*/  FSEL R68, R3, -INF , !P6 ;  /* 0xff80000003447808 */ /* 0x000fe20007000000 */
[----:B------:R-:W2:Y:S01]  /*4180*/  LDSM.16.M88.4 R24, [R237+0x1800] ;  /* 0x00180000ed18783b */ /* 0x000ea20000000200 */
[----:B------:R-:W-:Y:S01]  /*4190*/  IADD3 R3, R0, 0x20, RZ ;  /* 0x0000002000037810 */ /* 0x000fe20007ffe0ff */
[----:B------:R-:W-:Y:S01]  /*41a0*/  FFMA.FTZ R22, R5, UR4, R42 ;  /* 0x0000000405167c23 */ /* 0x000fe2000801002a */
[----:B------:R-:W-:Y:S01]  /*41b0*/  FSEL R105, R21, -INF , !P5 ;  /* 0xff80000015697808 */ /* 0x000fe20006800000 */
[----:B------:R-:W-:Y:S01]  /*41c0*/  FFMA.FTZ R21, R5, UR4, R36 ;  /* 0x0000000405157c23 */ /* 0x000fe20008010024 */
[C---:B------:R-:W-:Y:S01]  /*41d0*/  ISETP.GE.AND P4, PT, R2.reuse, R13, PT ;  /* 0x0000000d0200720c */ /* 0x040fe20003f86270 */
[----:B------:R-:W3:Y:S01]  /*41e0*/  I2F R5, R3 ;  /* 0x0000000300057306 */ /* 0x000ee20000201400 */
[----:B------:R-:W-:-:S02]  /*41f0*/  ISETP.GE.AND P2, PT, R2, R12, PT ;  /* 0x0000000c0200720c */ /* 0x000fc40003f46270 */
[C---:B------:R-:W-:Y:S02]  /*4200*/  ISETP.GE.AND P6, PT, R2.reuse, R15, PT ;  /* 0x0000000f0200720c */ /* 0x040fe40003fc6270 */
[----:B------:R-:W-:Y:S01]  /*4210*/  ISETP.GE.AND P5, PT, R2, R14, PT ;  /* 0x0000000e0200720c */ /* 0x000fe20003fa6270 */
[----:B-1----:R-:W-:Y:S01]  /*4220*/  FFMA.FTZ R28, R20, UR4, R41 ;  /* 0x00000004141c7c23 */ /* 0x002fe20008010029 */
[----:B------:R-:W-:Y:S01]  /*4230*/  IADD3 R2, R0, 0x21, RZ ;  /* 0x0000002100027810 */ /* 0x000fe20007ffe0ff */
[----:B------:R-:W-:Y:S01]  /*4240*/  FFMA.FTZ R29, R20, UR4, R43 ;  /* 0x00000004141d7c23 */ /* 0x000fe2000801002b */
[----:B------:R-:W-:Y:S01]  /*4250*/  FSEL R134, R22, -INF , !P3 ;  /* 0xff80000016867808 */ /* 0x000fe20005800000 */
[----:B------:R-:W-:Y:S01]  /*4260*/  FFMA.FTZ R22, R20, UR4, R37 ;  /* 0x0000000414167c23 */ /* 0x000fe20008010025 */
[----:B------:R-:W-:Y:S02]  /*4270*/  FSEL R63, R21, -INF , !P1 ;  /* 0xff800000153f7808 */ /* 0x000fe40004800000 */
[----:B------:R-:W-:-:S02]  /*4280*/  FSEL R81, R23, -INF , !P0 ;  /* 0xff80000017517808 */ /* 0x000fc40004000000 */
[----:B------:R-:W-:Y:S01]  /*4290*/  FSEL R104, R28, -INF , !P4 ;  /* 0xff8000001c687808 */ /* 0x000fe20006000000 */
[----:B---3--:R-:W-:Y:S01]  /*42a0*/  FFMA.FTZ R21, R5, UR4, R48 ;  /* 0x0000000405157c23 */ /* 0x008fe20008010030 */
[----:B------:R-:W-:Y:S01]  /*42b0*/  ISETP.GE.AND P3, PT, R3, R13, PT ;  /* 0x0000000d0300720c */ /* 0x000fe20003f66270 */
[----:B------:R-:W-:Y:S01]  /*42c0*/  FFMA.FTZ R28, R5, UR4, R50 ;  /* 0x00000004051c7c23 */ /* 0x000fe20008010032 */
[----:B------:R-:W-:Y:S01]  /*42d0*/  ISETP.GE.AND P1, PT, R3, R12, PT ;  /* 0x0000000c0300720c */ /* 0x000fe20003f26270 */
[----:B------:R-:W-:Y:S01]  /*42e0*/  FFMA.FTZ R23, R5, UR4, R44 ;  /* 0x0000000405177c23 */ /* 0x000fe2000801002c */
[C---:B------:R-:W-:Y:S02]  /*42f0*/  ISETP.GE.AND P0, PT, R3.reuse, R15, PT ;  /* 0x0000000f0300720c */ /* 0x040fe40003f06270 */
[----:B------:R-:W-:Y:S01]  /*4300*/  ISETP.GE.AND P4, PT, R3, R14, PT ;  /* 0x0000000e0300720c */ /* 0x000fe20003f86270 */
[----:B------:R-:W-:Y:S01]  /*4310*/  FFMA.FTZ R3, R20, UR4, R39 ;  /* 0x0000000414037c23 */ /* 0x000fe20008010027 */
[----:B------:R-:W-:Y:S01]  /*4320*/  FSEL R158, R21, -INF , !P3 ;  /* 0xff800000159e7808 */ /* 0x000fe20005800000 */
[----:B------:R-:W1:Y:S01]  /*4330*/  I2F R20, R2 ;  /* 0x0000000200147306 */ /* 0x000e620000201400 */
[----:B------:R-:W-:Y:S01]  /*4340*/  HMMA.16816.F32 R36, R16, R34, R100 ;  /* 0x000000221024723c */ /* 0x000fe20000001864 */
[----:B------:R-:W-:Y:S01]  /*4350*/  FSEL R61, R22, -INF , !P6 ;  /* 0xff800000163d7808 */ /* 0x000fe20007000000 */
[----:B------:R-:W-:Y:S01]  /*4360*/  FFMA.FTZ R21, R5, UR4, R46 ;  /* 0x0000000405157c23 */ /* 0x000fe2000801002e */
[----:B------:R-:W-:-:S02]  /*4370*/  FSEL R80, R3, -INF , !P5 ;  /* 0xff80000003507808 */ /* 0x000fc40006800000 */
[----:B------:R-:W-:Y:S02]  /*4380*/  IADD3 R3, R0, 0x28, RZ ;  /* 0x0000002800037810 */ /* 0x000fe40007ffe0ff */
[----:B------:R-:W-:Y:S01]  /*4390*/  FSEL R135, R29, -INF , !P2 ;  /* 0xff8000001d877808 */ /* 0x000fe20005000000 */
[C---:B------:R-:W-:Y:S01]  /*43a0*/  HMMA.16816.F32 R32, R8.reuse, R34, R188 ;  /* 0x000000220820723c */ /* 0x040fe200000018bc */
[----:B------:R-:W3:Y:S01]  /*43b0*/  I2F R5, R3 ;  /* 0x0000000300057306 */ /* 0x000ee20000201400 */
[C---:B------:R-:W-:Y:S02]  /*43c0*/  ISETP.GE.AND P2, PT, R2.reuse, R13, PT ;  /* 0x0000000d0200720c */ /* 0x040fe40003f46270 */
[C---:B------:R-:W-:Y:S02]  /*43d0*/  ISETP.GE.AND P6, PT, R2.reuse, R12, PT ;  /* 0x0000000c0200720c */ /* 0x040fe40003fc6270 */
[----:B------:R-:W-:Y:S01]  /*43e0*/  ISETP.GE.AND P5, PT, R2, R15, PT ;  /* 0x0000000f0200720c */ /* 0x000fe20003fa6270 */
[----:B-1----:R-:W-:Y:S01]  /*43f0*/  FFMA.FTZ R22, R20, UR4, R49 ;  /* 0x0000000414167c23 */ /* 0x002fe20008010031 */
[----:B------:R-:W-:Y:S01]  /*4400*/  ISETP.GE.AND P3, PT, R2, R14, PT ;  /* 0x0000000e0200720c */ /* 0x000fe20003f66270 */
[----:B------:R-:W-:Y:S01]  /*4410*/  FFMA.FTZ R29, R20, UR4, R51 ;  /* 0x00000004141d7c23 */ /* 0x000fe20008010033 */
[----:B------:R-:W-:Y:S01]  /*4420*/  IADD3 R2, R0, 0x29, RZ ;  /* 0x0000002900027810 */ /* 0x000fe20007ffe0ff */
[----:B--2---:R-:W-:Y:S01]  /*4430*/  HMMA.16816.F32 R40, R8, R24, R228 ;  /* 0x000000180828723c */ /* 0x004fe200000018e4 */
[----:B------:R-:W-:-:S02]  /*4440*/  FSEL R156, R28, -INF , !P1 ;  /* 0xff8000001c9c7808 */ /* 0x000fc40004800000 */
[----:B------:R-:W-:Y:S02]  /*4450*/  FSEL R155, R23, -INF , !P0 ;  /* 0xff800000179b7808 */ /* 0x000fe40004000000 */
[----:B------:R-:W-:Y:S01]  /*4460*/  FSEL R157, R21, -INF , !P4 ;  /* 0xff800000159d7808 */ /* 0x000fe20006000000 */
[----:B---3--:R-:W-:Y:S01]  /*4470*/  FFMA.FTZ R21, R5, UR4, R36 ;  /* 0x0000000405157c23 */ /* 0x008fe20008010024 */
[----:B------:R-:W-:Y:S01]  /*4480*/  FSEL R154, R22, -INF , !P2 ;  /* 0xff800000169a7808 */ /* 0x000fe20005000000 */
[C---:B------:R-:W-:Y:S01]  /*4490*/  FFMA.FTZ R22, R20.reuse, UR4, R45 ;  /* 0x0000000414167c23 */ /* 0x040fe2000801002d */
[C---:B------:R-:W-:Y:S02]  /*44a0*/  ISETP.GE.AND P1, PT, R3.reuse, R13, PT ;  /* 0x0000000d0300720c */ /* 0x040fe40003f26270 */
[C---:B------:R-:W-:Y:S02]  /*44b0*/  ISETP.GE.AND P0, PT, R3.reuse, R12, PT ;  /* 0x0000000c0300720c */ /* 0x040fe40003f06270 */
[----:B------:R-:W-:Y:S01]  /*44c0*/  ISETP.GE.AND P4, PT, R3, R15, PT ;  /* 0x0000000f0300720c */ /* 0x000fe20003f86270 */
[----:B------:R-:W-:Y:S01]  /*44d0*/  FFMA.FTZ R23, R5, UR4, R32 ;  /* 0x0000000405177c23 */ /* 0x000fe20008010020 */
[----:B------:R-:W-:Y:S01]  /*44e0*/  ISETP.GE.AND P2, PT, R3, R14, PT ;  /* 0x0000000e0300720c */ /* 0x000fe20003f46270 */
[----:B------:R-:W-:Y:S01]  /*44f0*/  FFMA.FTZ R3, R20, UR4, R47 ;  /* 0x0000000414037c23 */ /* 0x000fe2000801002f */
[----:B------:R-:W-:Y:S01]  /*4500*/  FSEL R159, R29, -INF , !P6 ;  /* 0xff8000001d9f7808 */ /* 0x000fe20007000000 */
[----:B------:R-:W1:Y:S01]  /*4510*/  I2F R20, R2 ;  /* 0x0000000200147306 */ /* 0x000e620000201400 */
[----:B------:R-:W-:Y:S01]  /*4520*/  HMMA.16816.F32 R44, R16, R24, R144 ;  /* 0x00000018102c723c */ /* 0x000fe20000001890 */
[----:B------:R-:W-:Y:S01]  /*4530*/  FSEL R138, R21, -INF , !P1 ;  /* 0xff800000158a7808 */ /* 0x000fe20004800000 */
[----:B------:R-:W2:Y:S01]  /*4540*/  LDSM.16.M88.4 R28, [R237+0x2000] ;  /* 0x00200000ed1c783b */ /* 0x000ea20000000200 */
[----:B------:R-:W-:Y:S01]  /*4550*/  FSEL R143, R3, -INF , !P3 ;  /* 0xff800000038f7808 */ /* 0x000fe20005800000 */
[----:B------:R-:W-:Y:S01]  /*4560*/  FFMA.FTZ R21, R5, UR4, R34 ;  /* 0x0000000405157c23 */ /* 0x000fe20008010022 */
[----:B------:R-:W-:-:S02]  /*4570*/  IADD3 R3, R0, 0x30, RZ ;  /* 0x0000003000037810 */ /* 0x000fc40007ffe0ff */
[----:B------:R-:W-:Y:S01]  /*4580*/  FFMA.FTZ R24, R5, UR4, R38 ;  /* 0x0000000405187c23 */ /* 0x000fe20008010026 */
[----:B------:R-:W-:Y:S01]  /*4590*/  FSEL R141, R22, -INF , !P5 ;  /* 0xff800000168d7808 */ /* 0x000fe20006800000 */
        /* <DEDUP_REMOVED lines=8> */
[----:B------:R-:W-:Y:S01]  /*4620*/  HMMA.16816.F32 R36, R16, R26, R88 ;  /* 0x0000001a1024723c */ /* 0x000fe20000001858 */
[----:B------:R-:W-:-:S02]  /*4630*/  FSEL R145, R24, -INF , !P0 ;  /* 0xff80000018917808 */ /* 0x000fc40004000000 */
[----:B------:R-:W-:Y:S02]  /*4640*/  FSEL R136, R23, -INF , !P4 ;  /* 0xff80000017887808 */ /* 0x000fe40006000000 */
[----:B------:R-:W-:Y:S01]  /*4650*/  FSEL R139, R21, -INF , !P2 ;  /* 0xff800000158b7808 */ /* 0x000fe20005000000 */
[----:B---3--:R-:W-:Y:S01]  /*4660*/  FFMA.FTZ R21, R5, UR4, R44 ;  /* 0x0000000405157c23 */ /* 0x008fe2000801002c */
[----:B------:R-:W-:Y:S01]  /*4670*/  FSEL R133, R22, -INF , !P6 ;  /* 0xff80000016857808 */ /* 0x000fe20007000000 */
[----:B------:R-:W-:Y:S01]  /*4680*/  FFMA.FTZ R22, R20, UR4, R33 ;  /* 0x0000000414167c23 */ /* 0x000fe20008010021 */
[----:B------:R-:W-:Y:S01]  /*4690*/  ISETP.GE.AND P0, PT, R3, R13, PT ;  /* 0x0000000d0300720c */ /* 0x000fe20003f06270 */
[----:B------:R-:W-:Y:S01]  /*46a0*/  FFMA.FTZ R24, R5, UR4, R46 ;  /* 0x0000000405187c23 */ /* 0x000fe2000801002e */
[----:B------:R-:W-:Y:S01]  /*46b0*/  ISETP.GE.AND P4, PT, R3, R12, PT ;  /* 0x0000000c0300720c */ /* 0x000fe20003f86270 */
[----:B------:R-:W-:Y:S01]  /*46c0*/  FFMA.FTZ R23, R5, UR4, R40 ;  /* 0x0000000405177c23 */ /* 0x000fe20008010028 */
[----:B------:R-:W-:-:S02]  /*46d0*/  ISETP.GE.AND P2, PT, R3, R15, PT ;  /* 0x0000000f0300720c */ /* 0x000fc40003f46270 */
[----:B------:R-:W-:Y:S01]  /*46e0*/  ISETP.GE.AND P6, PT, R3, R14, PT ;  /* 0x0000000e0300720c */ /* 0x000fe20003fc6270 */
[----:B------:R-:W-:Y:S01]  /*46f0*/  FFMA.FTZ R3, R20, UR4, R35 ;  /* 0x0000000414037c23 */ /* 0x000fe20008010023 */
[----:B------:R-:W-:Y:S01]  /*4700*/  FSEL R172, R21, -INF , !P0 ;  /* 0xff80000015ac7808 */ /* 0x000fe20004000000 */
[----:B------:R-:W1:Y:S01]  /*4710*/  I2F R20, R2 ;  /* 0x0000000200147306 */ /* 0x000e620000201400 */
[----:B------:R-:W-:Y:S01]  /*4720*/  HMMA.16816.F32 R32, R8, R26, R184 ;  /* 0x0000001a0820723c */ /* 0x000fe200000018b8 */
[----:B------:R-:W-:Y:S01]  /*4730*/  FFMA.FTZ R21, R5, UR4, R42 ;  /* 0x0000000405157c23 */ /* 0x000fe2000801002a */
[----:B------:R-:W-:Y:S02]  /*4740*/  FSEL R137, R3, -INF , !P1 ;  /* 0xff80000003897808 */ /* 0x000fe40004800000 */
[----:B------:R-:W-:Y:S02]  /*4750*/  IADD3 R3, R0, 0x38, RZ ;  /* 0x0000003800037810 */ /* 0x000fe40007ffe0ff */
[----:B------:R-:W-:-:S02]  /*4760*/  FSEL R132, R22, -INF , !P3 ;  /* 0xff80000016847808 */ /* 0x000fc40005800000 */
[----:B------:R-:W3:Y:S01]  /*4770*/  I2F R5, R3 ;  /* 0x0000000300057306 */ /* 0x000ee20000201400 */
[----:B------:R-:W-:Y:S02]  /*4780*/  FSEL R144, R25, -INF , !P5 ;  /* 0xff80000019907808 */ /* 0x000fe40006800000 */
[C---:B------:R-:W-:Y:S02]  /*4790*/  ISETP.GE.AND P5, PT, R2.reuse, R13, PT ;  /* 0x0000000d0200720c */ /* 0x040fe40003fa6270 */
[----:B------:R-:W-:Y:S01]  /*47a0*/  ISETP.GE.AND P3, PT, R2, R12, PT ;  /* 0x0000000c0200720c */ /* 0x000fe20003f66270 */
[----:B-1----:R-:W-:Y:S01]  /*47b0*/  FFMA.FTZ R22, R20, UR4, R45 ;  /* 0x0000000414167c23 */ /* 0x002fe2000801002d */
[----:B------:R-:W-:Y:S01]  /*47c0*/  ISETP.GE.AND P1, PT, R2, R15, PT ;  /* 0x0000000f0200720c */ /* 0x000fe20003f26270 */
[----:B------:R-:W-:Y:S01]  /*47d0*/  FFMA.FTZ R25, R20, UR4, R47 ;  /* 0x0000000414197c23 */ /* 0x000fe2000801002f */
[----:B------:R-:W-:Y:S01]  /*47e0*/  ISETP.GE.AND P0, PT, R2, R14, PT ;  /* 0x0000000e0200720c */ /* 0x000fe20003f06270 */
[----:B--2---:R-:W-:Y:S01]  /*47f0*/  HMMA.16816.F32 R44, R16, R28, R128 ;  /* 0x0000001c102c723c */ /* 0x004fe20000001880 */
[----:B------:R-:W-:-:S02]  /*4800*/  IADD3 R2, R0, 0x39, RZ ;  /* 0x0000003900027810 */ /* 0x000fc40007ffe0ff */
[----:B------:R-:W-:Y:S02]  /*4810*/  FSEL R164, R24, -INF , !P4 ;  /* 0xff80000018a47808 */ /* 0x000fe40006000000 */
[----:B------:R-:W-:Y:S01]  /*4820*/  FSEL R163, R23, -INF , !P2 ;  /* 0xff80000017a37808 */ /* 0x000fe20005000000 */
[----:B---3--:R-:W-:Y:S01]  /*4830*/  FFMA.FTZ R23, R5, UR4, R34 ;  /* 0x0000000405177c23 */ /* 0x008fe20008010022 */
[----:B------:R-:W-:Y:S01]  /*4840*/  FSEL R166, R21, -INF , !P6 ;  /* 0xff80000015a67808 */ /* 0x000fe20007000000 */
[----:B------:R-:W-:Y:S01]  /*4850*/  FFMA.FTZ R21, R5, UR4, R36 ;  /* 0x0000000405157c23 */ /* 0x000fe20008010024 */
[----:B------:R-:W-:Y:S01]  /*4860*/  FSEL R162, R22, -INF , !P5 ;  /* 0xff80000016a27808 */ /* 0x000fe20006800000 */
[----:B------:R-:W-:Y:S01]  /*4870*/  FFMA.FTZ R22, R20, UR4, R41 ;  /* 0x0000000414167c23 */ /* 0x000fe20008010029 */
[C---:B------:R-:W-:Y:S02]  /*4880*/  ISETP.GE.AND P4, PT, R3.reuse, R13, PT ;  /* 0x0000000d0300720c */ /* 0x040fe40003f86270 */
[----:B------:R-:W-:-:S02]  /*4890*/  ISETP.GE.AND P2, PT, R3, R12, PT ;  /* 0x0000000c0300720c */ /* 0x000fc40003f46270 */
[C---:B------:R-:W-:Y:S02]  /*48a0*/  ISETP.GE.AND P6, PT, R3.reuse, R15, PT ;  /* 0x0000000f0300720c */ /* 0x040fe40003fc6270 */
        /* <DEDUP_REMOVED lines=22> */
[----:B------:R-:W-:Y:S01]  /*4a10*/  FSEL R131, R21, -INF , !P6 ;  /* 0xff80000015837808 */ /* 0x000fe20007000000 */
[----:B------:R-:W-:Y:S01]  /*4a20*/  HMMA.16816.F32 R36, R16, R30, R84 ;  /* 0x0000001e1024723c */ /* 0x000fe20000001854 */
        /* <DEDUP_REMOVED lines=13> */
[----:B------:R-:W-:Y:S01]  /*4b00*/  FFMA.FTZ R21, R5, UR4, R42 ;  /* 0x0000000405157c23 */ /* 0x000fe2000801002a */
[----:B------:R-:W-:-:S02]  /*4b10*/  FSEL R130, R3, -INF , !P4 ;  /* 0xff80000003827808 */ /* 0x000fc40006000000 */
[----:B------:R-:W-:Y:S02]  /*4b20*/  IADD3 R3, R0, 0x48, RZ ;  /* 0x0000004800037810 */ /* 0x000fe40007ffe0ff */
[----:B------:R-:W-:Y:S02]  /*4b30*/  FSEL R128, R22, -INF , !P0 ;  /* 0xff80000016807808 */ /* 0x000fe40004000000 */
        /* <DEDUP_REMOVED lines=30> */
[----:B------:R-:W-:-:S02]  /*4d20*/  FSEL R181, R22, -INF , !P4 ;  /* 0xff80000016b57808 */ /* 0x000fc40006000000 */
[----:B------:R-:W-:Y:S01]  /*4d30*/  FFMA.FTZ R24, R5, UR4, R38 ;  /* 0x0000000405187c23 */ /* 0x000fe20008010026 */
[C---:B------:R-:W-:Y:S01]  /*4d40*/  ISETP.GE.AND P0, PT, R2.reuse, R13, PT ;  /* 0x0000000d0200720c */ /* 0x040fe20003f06270 */
[----:B------:R-:W3:Y:S01]  /*4d50*/  I2F R5, R3 ;  /* 0x0000000300057306 */ /* 0x000ee20000201400 */
        /* <DEDUP_REMOVED lines=9> */
[----:B------:R-:W-:Y:S02]  /*4df0*/  FSEL R180, R21, -INF , !P1 ;  /* 0xff80000015b47808 */ /* 0x000fe40004800000 */
[----:B------:R-:W-:Y:S01]  /*4e00*/  FSEL R126, R22, -INF , !P0 ;  /* 0xff800000167e7808 */ /* 0x000fe20004000000 */
[C---:B------:R-:W-:Y:S01]  /*4e10*/  FFMA.FTZ R22, R20.reuse, UR4, R33 ;  /* 0x0000000414167c23 */ /* 0x040fe20008010021 */
[----:B------:R-:W-:Y:S01]  /*4e20*/  ISETP.GE.AND P5, PT, R3, R13, PT ;  /* 0x0000000d0300720c */ /* 0x000fe20003fa6270 */
[----:B---3--:R-:W-:Y:S01]  /*4e30*/  FFMA.FTZ R21, R5, UR4, R44 ;  /* 0x0000000405157c23 */ /* 0x008fe2000801002c */
[----:B------:R-:W-:Y:S01]  /*4e40*/  ISETP.GE.AND P3, PT, R3, R12, PT ;  /* 0x0000000c0300720c */ /* 0x000fe20003f66270 */
[----:B------:R-:W-:Y:S01]  /*4e50*/  FFMA.FTZ R24, R5, UR4, R46 ;  /* 0x0000000405187c23 */ /* 0x000fe2000801002e */
[----:B------:R-:W-:Y:S01]  /*4e60*/  ISETP.GE.AND P1, PT, R3, R15, PT ;  /* 0x0000000f0300720c */ /* 0x000fe20003f26270 */
[----:B------:R-:W-:Y:S01]  /*4e70*/  FFMA.FTZ R23, R5, UR4, R40 ;  /* 0x0000000405177c23 */ /* 0x000fe20008010028 */
        /* <DEDUP_REMOVED lines=18> */
[----:B------:R-:W-:-:S02]  /*4fa0*/  FSEL R245, R24, -INF , !P3 ;  /* 0xff80000018f57808 */ /* 0x000fc40005800000 */
[----:B------:R-:W-:Y:S02]  /*4fb0*/  FSEL R214, R23, -INF , !P1 ;  /* 0xff80000017d67808 */ /* 0x000fe40004800000 */
[----:B------:R-:W-:Y:S01]  /*4fc0*/  FSEL R220, R21, -INF , !P0 ;  /* 0xff80000015dc7808 */ /* 0x000fe20004000000 */
[C---:B---3--:R-:W-:Y:S01]  /*4fd0*/  FFMA.FTZ R21, R5.reuse, UR4, R36 ;  /* 0x0000000405157c23 */ /* 0x048fe20008010024 */
[----:B------:R-:W-:Y:S01]  /*4fe0*/  FSEL R230, R22, -INF , !P4 ;  /* 0xff80000016e67808 */ /* 0x000fe20006000000 */
[----:B------:R-:W-:Y:S01]  /*4ff0*/  FFMA.FTZ R22, R20, UR4, R41 ;  /* 0x0000000414167c23 */ /* 0x000fe20008010029 */
[----:B------:R-:W-:Y:S01]  /*5000*/  IADD3 R2, R0, 0x59, RZ ;  /* 0x0000005900027810 */ /* 0x000fe20007ffe0ff */
[----:B------:R-:W-:Y:S01]  /*5010*/  FFMA.FTZ R23, R5, UR4, R32 ;  /* 0x0000000405177c23 */ /* 0x000fe20008010020 */
[----:B------:R-:W-:Y:S01]  /*5020*/  ISETP.GE.AND P3, PT, R3, R13, PT ;  /* 0x0000000d0300720c */ /* 0x000fe20003f66270 */
[----:B------:R-:W-:Y:S01]  /*5030*/  FFMA.FTZ R24, R5, UR4, R38 ;  /* 0x0000000405187c23 */ /* 0x000fe20008010026 */
[----:B------:R-:W-:-:S02]  /*5040*/  ISETP.GE.AND P1, PT, R3, R12, PT ;  /* 0x0000000c0300720c */ /* 0x000fc40003f26270 */
[C---:B------:R-:W-:Y:S02]  /*5050*/  ISETP.GE.AND P0, PT, R3.reuse, R15, PT ;  /* 0x0000000f0300720c */ /* 0x040fe40003f06270 */
[----:B------:R-:W-:Y:S01]  /*5060*/  ISETP.GE.AND P4, PT, R3, R14, PT ;  /* 0x0000000e0300720c */ /* 0x000fe20003f86270 */
[----:B------:R-:W-:Y:S01]  /*5070*/  FFMA.FTZ R3, R20, UR4, R43 ;  /* 0x0000000414037c23 */ /* 0x000fe2000801002b */
[----:B------:R-:W-:Y:S01]  /*5080*/  FSEL R229, R21, -INF , !P3 ;  /* 0xff80000015e57808 */ /* 0x000fe20005800000 */
[----:B------:R-:W1:Y:S01]  /*5090*/  I2F R20, R2 ;  /* 0x0000000200147306 */ /* 0x000e620000201400 */
[----:B------:R-:W-:Y:S01]  /*50a0*/  FFMA.FTZ R21, R5, UR4, R34 ;  /* 0x0000000405157c23 */ /* 0x000fe20008010022 */
[----:B------:R-:W-:Y:S01]  /*50b0*/  FSEL R231, R25, -INF , !P2 ;  /* 0xff80000019e77808 */ /* 0x000fe20005000000 */
[----:B------:R-:W-:Y:S01]  /*50c0*/  HMMA.16816.F32 R40, R8, R28, R216 ;  /* 0x0000001c0828723c */ /* 0x000fe200000018d8 */
[----:B------:R-:W-:Y:S02]  /*50d0*/  FSEL R210, R3, -INF , !P5 ;  /* 0xff80000003d27808 */ /* 0x000fe40006800000 */
[----:B------:R-:W-:-:S02]  /*50e0*/  IADD3 R3, R0, 0x60, RZ ;  /* 0x0000006000037810 */ /* 0x000fc40007ffe0ff */
[----:B------:R-:W-:Y:S02]  /*50f0*/  FSEL R228, R24, -INF , !P1 ;  /* 0xff80000018e47808 */ /* 0x000fe40004800000 */
[----:B------:R-:W2:Y:S01]  /*5100*/  I2F R5, R3 ;  /* 0x0000000300057306 */ /* 0x000ea20000201400 */
[----:B------:R-:W3:Y:S01]  /*5110*/  LDSM.16.M88.4 R24, [R237+0x3800] ;  /* 0x00380000ed18783b */ /* 0x000ee20000000200 */
[----:B------:R-:W-:Y:S01]  /*5120*/  FSEL R209, R22, -INF , !P6 ;  /* 0xff80000016d17808 */ /* 0x000fe20007000000 */
[----:B------:R-:W-:-:S04]  /*5130*/  DEPBAR.LE SB0, 0x0 ;  /* 0x000080000000791a */ /* 0x000fc80000000000 */
[----:B-1----:R-:W-:Y:S01]  /*5140*/  FFMA.FTZ R22, R20, UR4, R37 ;  /* 0x0000000414167c23 */ /* 0x002fe20008010025 */
[----:B------:R-:W-:Y:S01]  /*5150*/  ISETP.GE.AND P2, PT, R2, R13, PT ;  /* 0x0000000d0200720c */ /* 0x000fe20003f46270 */
[----:B------:R-:W-:Y:S01]  /*5160*/  FFMA.FTZ R28, R20, UR4, R39 ;  /* 0x00000004141c7c23 */ /* 0x000fe20008010027 */
[C---:B------:R-:W-:Y:S01]  /*5170*/  ISETP.GE.AND P6, PT, R2.reuse, R12, PT ;  /* 0x0000000c0200720c */ /* 0x040fe20003fc6270 */
[----:B------:R-:W-:Y:S01]  /*5180*/  HMMA.16816.F32 R36, R16, R30, R76 ;  /* 0x0000001e1024723c */ /* 0x000fe2000000184c */
[----:B------:R-:W-:Y:S01]  /*5190*/  BAR.SYNC.DEFER_BLOCKING 0x0 ;  /* 0x0000000000007b1d */ /* 0x000fe20000010000 */
[C---:B------:R-:W-:Y:S02]  /*51a0*/  ISETP.GE.AND P5, PT, R2.reuse, R15, PT ;  /* 0x0000000f0200720c */ /* 0x040fe40003fa6270 */
[----:B------:R-:W-:Y:S02]  /*51b0*/  ISETP.GE.AND P3, PT, R2, R14, PT ;  /* 0x0000000e0200720c */ /* 0x000fe40003f66270 */
[----:B------:R-:W-:-:S02]  /*51c0*/  IADD3 R2, R0, 0x61, RZ ;  /* 0x0000006100027810 */ /* 0x000fc40007ffe0ff */
[----:B------:R-:W-:Y:S01]  /*51d0*/  FSEL R178, R23, -INF , !P0 ;  /* 0xff80000017b27808 */ /* 0x000fe20004000000 */
[----:B--2---:R-:W-:Y:S01]  /*51e0*/  FFMA.FTZ R23, R5, UR4, R46 ;  /* 0x0000000405177c23 */ /* 0x004fe2000801002e */
[----:B------:R-:W-:Y:S01]  /*51f0*/  FSEL R179, R21, -INF , !P4 ;  /* 0xff80000015b37808 */ /* 0x000fe20006000000 */
[----:B------:R-:W-:Y:S01]  /*5200*/  FFMA.FTZ R21, R5, UR4, R44 ;  /* 0x0000000405157c23 */ /* 0x000fe2000801002c */
[----:B------:R-:W-:Y:S01]  /*5210*/  FSEL R226, R22, -INF , !P2 ;  /* 0xff80000016e27808 */ /* 0x000fe20005000000 */
[----:B------:R-:W-:Y:S01]  /*5220*/  FFMA.FTZ R22, R20, UR4, R33 ;  /* 0x0000000414167c23 */ /* 0x000fe20008010021 */
[C---:B------:R-:W-:Y:S02]  /*5230*/  ISETP.GE.AND P1, PT, R3.reuse, R13, PT ;  /* 0x0000000d0300720c */ /* 0x040fe40003f26270 */
[C---:B------:R-:W-:Y:S02]  /*5240*/  ISETP.GE.AND P0, PT, R3.reuse, R12, PT ;  /* 0x0000000c0300720c */ /* 0x040fe40003f06270 */
[----:B------:R-:W-:-:S02]  /*5250*/  ISETP.GE.AND P4, PT, R3, R15, PT ;  /* 0x0000000f0300720c */ /* 0x000fc40003f86270 */
[----:B------:R-:W-:Y:S01]  /*5260*/  ISETP.GE.AND P2, PT, R3, R14, PT ;  /* 0x0000000e0300720c */ /* 0x000fe20003f46270 */
[----:B------:R-:W-:Y:S01]  /*5270*/  FFMA.FTZ R3, R20, UR4, R35 ;  /* 0x0000000414037c23 */ /* 0x000fe20008010023 */
[----:B------:R-:W-:Y:S01]  /*5280*/  FSEL R227, R28, -INF , !P6 ;  /* 0xff8000001ce37808 */ /* 0x000fe20007000000 */
[----:B------:R-:W1:Y:S01]  /*5290*/  I2F R20, R2 ;  /* 0x0000000200147306 */ /* 0x000e620000201400 */
[----:B------:R-:W-:Y:S01]  /*52a0*/  FSEL R176, R22, -INF , !P5 ;  /* 0xff80000016b07808 */ /* 0x000fe20006800000 */
[----:B------:R-:W-:Y:S01]  /*52b0*/  FFMA.FTZ R22, R5, UR4, R40 ;  /* 0x0000000405167c23 */ /* 0x000fe20008010028 */
[----:B------:R-:W-:Y:S01]  /*52c0*/  FSEL R177, R3, -INF , !P3 ;  /* 0xff80000003b17808 */ /* 0x000fe20005800000 */
[----:B------:R-:W-:Y:S01]  /*52d0*/  FFMA.FTZ R5, R5, UR4, R42 ;  /* 0x0000000405057c23 */ /* 0x000fe2000801002a */
[----:B------:R-:W-:Y:S01]  /*52e0*/  FSEL R223, R21, -INF , !P1 ;  /* 0xff80000015df7808 */ /* 0x000fe20004800000 */
[----:B------:R-:W-:Y:S01]  /*52f0*/  HMMA.16816.F32 R32, R8, R30, R168 ;  /* 0x0000001e0820723c */ /* 0x000fe200000018a8 */
[----:B------:R-:W-:-:S02]  /*5300*/  ISETP.GE.AND P6, PT, R2, R13, PT ;  /* 0x0000000d0200720c */ /* 0x000fc40003fc6270 */
[C---:B------:R-:W-:Y:S02]  /*5310*/  ISETP.GE.AND P5, PT, R2.reuse, R12, PT ;  /* 0x0000000c0200720c */ /* 0x040fe40003fa6270 */
[C---:B------:R-:W-:Y:S02]  /*5320*/  ISETP.GE.AND P3, PT, R2.reuse, R15, PT ;  /* 0x0000000f0200720c */ /* 0x040fe40003f66270 */
[----:B------:R-:W-:Y:S02]  /*5330*/  ISETP.GE.AND P1, PT, R2, R14, PT ;  /* 0x0000000e0200720c */ /* 0x000fe40003f26270 */
[----:B------:R-:W-:Y:S01]  /*5340*/  FSEL R221, R23, -INF , !P0 ;  /* 0xff80000017dd7808 */ /* 0x000fe20004000000 */
[----:B-1----:R-:W-:Y:S01]  /*5350*/  FFMA.FTZ R21, R20, UR4, R45 ;  /* 0x0000000414157c23 */ /* 0x002fe2000801002d */
[----:B------:R-:W-:Y:S01]  /*5360*/  IADD3 R2, R0, 0x68, RZ ;  /* 0x0000006800027810 */ /* 0x000fe20007ffe0ff */
[----:B------:R-:W-:Y:S01]  /*5370*/  FFMA.FTZ R28, R20, UR4, R47 ;  /* 0x00000004141c7c23 */ /* 0x000fe2000801002f */
[----:B------:R-:W-:Y:S01]  /*5380*/  FSEL R224, R22, -INF , !P4 ;  /* 0xff80000016e07808 */ /* 0x000fe20006000000 */
[C---:B------:R-:W-:Y:S01]  /*5390*/  FFMA.FTZ R22, R20.reuse, UR4, R41 ;  /* 0x0000000414167c23 */ /* 0x040fe20008010029 */
[----:B------:R-:W1:Y:S01]  /*53a0*/  I2F R3, R2 ;  /* 0x0000000200037306 */ /* 0x000e620000201400 */
[----:B------:R-:W-:Y:S01]  /*53b0*/  FSEL R225, R5, -INF , !P2 ;  /* 0xff80000005e17808 */ /* 0x000fe20005000000 */
[----:B------:R-:W-:Y:S01]  /*53c0*/  FFMA.FTZ R5, R20, UR4, R43 ;  /* 0x0000000414057c23 */ /* 0x000fe2000801002b */
[----:B------:R-:W-:Y:S01]  /*53d0*/  FSEL R216, R21, -INF , !P6 ;  /* 0xff80000015d87808 */ /* 0x000fe20007000000 */
[----:B---3--:R-:W-:Y:S01]  /*53e0*/  HMMA.16816.F32 R44, R16, R24, R108 ;  /* 0x00000018102c723c */ /* 0x008fe2000000186c */
[----:B------:R-:W-:-:S02]  /*53f0*/  ISETP.GE.AND P0, PT, R2, R13, PT ;  /* 0x0000000d0200720c */ /* 0x000fc40003f06270 */
[C---:B------:R-:W-:Y:S02]  /*5400*/  ISETP.GE.AND P4, PT, R2.reuse, R12, PT ;  /* 0x0000000c0200720c */ /* 0x040fe40003f86270 */
[C---:B------:R-:W-:Y:S02]  /*5410*/  ISETP.GE.AND P2, PT, R2.reuse, R15, PT ;  /* 0x0000000f0200720c */ /* 0x040fe40003f46270 */
[----:B------:R-:W-:Y:S01]  /*5420*/  ISETP.GE.AND P6, PT, R2, R14, PT ;  /* 0x0000000e0200720c */ /* 0x000fe20003fc6270 */
[----:B------:R-:W-:Y:S01]  /*5430*/  HMMA.16816.F32 R40, R8, R24, R204 ;  /* 0x000000180828723c */ /* 0x000fe200000018cc */
[----:B------:R-:W-:Y:S02]  /*5440*/  FSEL R218, R28, -INF , !P5 ;  /* 0xff8000001cda7808 */ /* 0x000fe40006800000 */
[----:B------:R-:W-:Y:S01]  /*5450*/  FSEL R219, R22, -INF , !P3 ;  /* 0xff80000016db7808 */ /* 0x000fe20005800000 */
[C---:B-1----:R-:W-:Y:S01]  /*5460*/  FFMA.FTZ R20, R3.reuse, UR4, R36 ;  /* 0x0000000403147c23 */ /* 0x042fe20008010024 */
[----:B------:R-:W-:Y:S01]  /*5470*/  IADD3 R2, R0, 0x69, RZ ;  /* 0x0000006900027810 */ /* 0x000fe20007ffe0ff */
[----:B------:R-:W-:Y:S01]  /*5480*/  FFMA.FTZ R22, R3, UR4, R38 ;  /* 0x0000000403167c23 */ /* 0x000fe20008010026 */
[----:B------:R-:W-:Y:S01]  /*5490*/  FSEL R222, R5, -INF , !P1 ;  /* 0xff80000005de7808 */ /* 0x000fe20004800000 */
[C---:B------:R-:W-:Y:S01]  /*54a0*/  FFMA.FTZ R5, R3.reuse, UR4, R34 ;  /* 0x0000000403057c23 */ /* 0x040fe20008010022 */
[----:B------:R-:W1:Y:S01]  /*54b0*/  I2F R21, R2 ;  /* 0x0000000200157306 */ /* 0x000e620000201400 */
[----:B------:R-:W-:Y:S01]  /*54c0*/  FSEL R212, R20, -INF , !P0 ;  /* 0xff80000014d47808 */ /* 0x000fe20004000000 */
[----:B------:R-:W-:Y:S01]  /*54d0*/  FFMA.FTZ R23, R3, UR4, R32 ;  /* 0x0000000403177c23 */ /* 0x000fe20008010020 */
[C---:B------:R-:W-:Y:S01]  /*54e0*/  ISETP.GE.AND P5, PT, R2.reuse, R13, PT ;  /* 0x0000000d0200720c */ /* 0x040fe20003fa6270 */
[----:B------:R-:W-:Y:S01]  /*54f0*/  HMMA.16816.F32 R28, R16, R26, R112 ;  /* 0x0000001a101c723c */ /* 0x000fe20000001870 */
[----:B------:R-:W-:-:S02]  /*5500*/  ISETP.GE.AND P3, PT, R2, R12, PT ;  /* 0x0000000c0200720c */ /* 0x000fc40003f66270 */
[C---:B------:R-:W-:Y:S02]  /*5510*/  ISETP.GE.AND P1, PT, R2.reuse, R15, PT ;  /* 0x0000000f0200720c */ /* 0x040fe40003f26270 */
[----:B------:R-:W-:Y:S02]  /*5520*/  ISETP.GE.AND P0, PT, R2, R14, PT ;  /* 0x0000000e0200720c */ /* 0x000fe40003f06270 */
[----:B------:R-:W-:Y:S01]  /*5530*/  FSEL R213, R22, -INF , !P4 ;  /* 0xff80000016d57808 */ /* 0x000fe20006000000 */
[----:B------:R-:W-:Y:S01]  /*5540*/  HMMA.16816.F32 R24, R8, R26, R200 ;  /* 0x0000001a0818723c */ /* 0x000fe200000018c8 */
[C---:B------:R-:W-:Y:S02]  /*5550*/  IADD3 R3, R0.reuse, 0x71, RZ ;  /* 0x0000007100037810 */ /* 0x040fe40007ffe0ff */
[----:B------:R-:W-:Y:S01]  /*5560*/  FSEL R217, R5, -INF , !P6 ;  /* 0xff80000005d97808 */ /* 0x000fe20007000000 */
[----:B-1----:R-:W-:Y:S01]  /*5570*/  FFMA.FTZ R22, R21, UR4, R37 ;  /* 0x0000000415167c23 */ /* 0x002fe20008010025 */
[----:B------:R-:W-:Y:S01]  /*5580*/  IADD3 R2, R0, 0x70, RZ ;  /* 0x0000007000027810 */ /* 0x000fe20007ffe0ff */
[----:B------:R-:W1:Y:S01]  /*5590*/  I2F R5, R3 ;  /* 0x0000000300057306 */ /* 0x000e620000201400 */
[----:B------:R-:W-:Y:S01]  /*55a0*/  FSEL R215, R23, -INF , !P2 ;  /* 0xff80000017d77808 */ /* 0x000fe20005000000 */
[C---:B------:R-:W-:Y:S01]  /*55b0*/  FFMA.FTZ R17, R21.reuse, UR4, R33 ;  /* 0x0000000415117c23 */ /* 0x040fe20008010021 */
[----:B------:R-:W-:Y:S01]  /*55c0*/  FSEL R207, R22, -INF , !P5 ;  /* 0xff80000016cf7808 */ /* 0x000fe20006800000 */
[----:B------:R-:W-:Y:S01]  /*55d0*/  FFMA.FTZ R22, R21, UR4, R39 ;  /* 0x0000000415167c23 */ /* 0x000fe20008010027 */
[----:B------:R-:W-:-:S02]  /*55e0*/  ISETP.GE.AND P4, PT, R2, R13, PT ;  /* 0x0000000d0200720c */ /* 0x000fc40003f86270 */
[C---:B------:R-:W-:Y:S01]  /*55f0*/  ISETP.GE.AND P2, PT, R2.reuse, R12, PT ;  /* 0x0000000c0200720c */ /* 0x040fe20003f46270 */
[----:B------:R2:W3:Y:S01]  /*5600*/  I2F R20, R2 ;  /* 0x0000000200147306 */ /* 0x0004e20000201400 */
[C---:B------:R-:W-:Y:S02]  /*5610*/  ISETP.GE.AND P6, PT, R2.reuse, R15, PT ;  /* 0x0000000f0200720c */ /* 0x040fe40003fc6270 */
[----:B------:R-:W-:Y:S02]  /*5620*/  ISETP.GE.AND P5, PT, R2, R14, PT ;  /* 0x0000000e0200720c */ /* 0x000fe40003fa6270 */
[----:B------:R-:W-:Y:S02]  /*5630*/  FSEL R206, R22, -INF , !P3 ;  /* 0xff80000016ce7808 */ /* 0x000fe40005800000 */
[----:B------:R-:W-:Y:S01]  /*5640*/  FSEL R208, R17, -INF , !P1 ;  /* 0xff80000011d07808 */ /* 0x000fe20004800000 */
[----:B-1----:R-:W-:Y:S01]  /*5650*/  FFMA.FTZ R9, R5, UR4, R45 ;  /* 0x0000000405097c23 */ /* 0x002fe2000801002d */
[----:B------:R-:W-:-:S02]  /*5660*/  ISETP.GE.AND P3, PT, R3, R13, PT ;  /* 0x0000000d0300720c */ /* 0x000fc40003f66270 */
[----:B------:R-:W-:Y:S02]  /*5670*/  ISETP.GE.AND P1, PT, R3, R12, PT ;  /* 0x0000000c0300720c */ /* 0x000fe40003f26270 */
[----:B------:R-:W-:Y:S01]  /*5680*/  FSEL R185, R9, -INF , !P3 ;  /* 0xff80000009b97808 */ /* 0x000fe20005800000 */
[----:B--2---:R-:W-:Y:S02]  /*5690*/  FFMA.FTZ R2, R21, UR4, R35 ;  /* 0x0000000415027c23 */ /* 0x004fe40008010023 */
[C---:B---3--:R-:W-:Y:S02]  /*56a0*/  FFMA.FTZ R16, R20.reuse, UR4, R44 ;  /* 0x0000000414107c23 */ /* 0x048fe4000801002c */
[----:B------:R-:W-:Y:S01]  /*56b0*/  FFMA.FTZ R11, R20, UR4, R46 ;  /* 0x00000004140b7c23 */ /* 0x000fe2000801002e */
[----:B------:R-:W-:Y:S01]  /*56c0*/  FSEL R211, R2, -INF , !P0 ;  /* 0xff80000002d37808 */ /* 0x000fe20004000000 */
[----:B------:R-:W-:Y:S01]  /*56d0*/  FFMA.FTZ R10, R20, UR4, R40 ;  /* 0x00000004140a7c23 */ /* 0x000fe20008010028 */
[----:B------:R-:W-:Y:S01]  /*56e0*/  IADD3 R2, R0, 0x78, RZ ;  /* 0x0000007800027810 */ /* 0x000fe20007ffe0ff */
[----:B------:R-:W-:Y:S01]  /*56f0*/  FFMA.FTZ R8, R20, UR4, R42 ;  /* 0x0000000414087c23 */ /* 0x000fe2000801002a */
[----:B------:R-:W-:Y:S01]  /*5700*/  FSEL R198, R16, -INF , !P4 ;  /* 0xff80000010c67808 */ /* 0x000fe20006000000 */
[----:B------:R-:W-:Y:S01]  /*5710*/  FFMA.FTZ R16, R5, UR4, R47 ;  /* 0x0000000405107c23 */ /* 0x000fe2000801002f */
[----:B------:R-:W-:-:S02]  /*5720*/  ISETP.GE.AND P0, PT, R3, R15, PT ;  /* 0x0000000f0300720c */ /* 0x000fc40003f06270 */
[----:B------:R-:W-:Y:S02]  /*5730*/  ISETP.GE.AND P4, PT, R3, R14, PT ;  /* 0x0000000e0300720c */ /* 0x000fe40003f86270 */
[----:B------:R1:W2:Y:S01]  /*5740*/  I2F R3, R2 ;  /* 0x0000000200037306 */ /* 0x0002a20000201400 */
[----:B------:R-:W-:Y:S02]  /*5750*/  FSEL R197, R11, -INF , !P2 ;  /* 0xff8000000bc57808 */ /* 0x000fe40005000000 */
[----:B------:R-:W-:Y:S02]  /*5760*/  FSEL R204, R10, -INF , !P6 ;  /* 0xff8000000acc7808 */ /* 0x000fe40007000000 */
[----:B------:R-:W-:Y:S01]  /*5770*/  FSEL R205, R8, -INF , !P5 ;  /* 0xff80000008cd7808 */ /* 0x000fe20006800000 */
[----:B------:R-:W-:Y:S01]  /*5780*/  FFMA.FTZ R8, R5, UR4, R43 ;  /* 0x0000000405087c23 */ /* 0x000fe2000801002b */
[C---:B------:R-:W-:Y:S02]  /*5790*/  ISETP.GE.AND P2, PT, R2.reuse, R13, PT ;  /* 0x0000000d0200720c */ /* 0x040fe40003f46270 */
[----:B------:R-:W-:-:S02]  /*57a0*/  ISETP.GE.AND P6, PT, R2, R12, PT ;  /* 0x0000000c0200720c */ /* 0x000fc40003fc6270 */
[C---:B------:R-:W-:Y:S02]  /*57b0*/  ISETP.GE.AND P5, PT, R2.reuse, R15, PT ;  /* 0x0000000f0200720c */ /* 0x040fe40003fa6270 */
[----:B------:R-:W-:Y:S02]  /*57c0*/  ISETP.GE.AND P3, PT, R2, R14, PT ;  /* 0x0000000e0200720c */ /* 0x000fe40003f66270 */
[----:B------:R-:W-:Y:S01]  /*57d0*/  FSEL R187, R16, -INF , !P1 ;  /* 0xff80000010bb7808 */ /* 0x000fe20004800000 */
[----:B-1----:R-:W-:Y:S01]  /*57e0*/  FFMA.FTZ R2, R5, UR4, R41 ;  /* 0x0000000405027c23 */ /* 0x002fe20008010029 */
[----:B------:R-:W-:Y:S01]  /*57f0*/  FSEL R199, R8, -INF , !P4 ;  /* 0xff80000008c77808 */ /* 0x000fe20006000000 */
[----:B------:R-:W1:Y:S01]  /*5800*/  I2F R5, R0 ;  /* 0x0000000000057306 */ /* 0x000e620000201400 */
[----:B------:R-:W-:Y:S01]  /*5810*/  ISETP.GE.AND P1, PT, R0, R13, PT ;  /* 0x0000000d0000720c */ /* 0x000fe20003f26270 */
[C---:B--2---:R-:W-:Y:S01]  /*5820*/  FFMA.FTZ R9, R3.reuse, UR4, R30 ;  /* 0x0000000403097c23 */ /* 0x044fe2000801001e */
[----:B------:R-:W-:Y:S01]  /*5830*/  FSEL R196, R2, -INF , !P0 ;  /* 0xff80000002c47808 */ /* 0x000fe20004000000 */
[C---:B------:R-:W-:Y:S01]  /*5840*/  FFMA.FTZ R2, R3.reuse, UR4, R28 ;  /* 0x0000000403027c23 */ /* 0x040fe2000801001c */
[C---:B------:R-:W-:Y:S01]  /*5850*/  ISETP.GE.AND P0, PT, R0.reuse, R12, PT ;  /* 0x0000000c0000720c */ /* 0x040fe20003f06270 */
[C---:B------:R-:W-:Y:S01]  /*5860*/  FFMA.FTZ R8, R3.reuse, UR4, R24 ;  /* 0x0000000403087c23 */ /* 0x040fe20008010018 */
[----:B------:R-:W-:Y:S01]  /*5870*/  ISETP.GE.AND P4, PT, R0, R15, PT ;  /* 0x0000000f0000720c */ /* 0x000fe20003f86270 */
[----:B------:R-:W-:Y:S01]  /*5880*/  FFMA.FTZ R3, R3, UR4, R26 ;  /* 0x0000000403037c23 */ /* 0x000fe2000801001a */
[----:B------:R-:W-:-:S02]  /*5890*/  FSEL R170, R2, -INF , !P2 ;  /* 0xff80000002aa7808 */ /* 0x000fc40005000000 */
[C---:B------:R-:W-:Y:S02]  /*58a0*/  ISETP.GE.AND P2, PT, R0.reuse, R14, PT ;  /* 0x0000000e0000720c */ /* 0x040fe40003f46270 */
[----:B------:R-:W-:Y:S02]  /*58b0*/  FSEL R191, R3, -INF , !P3 ;  /* 0xff80000003bf7808 */ /* 0x000fe40005800000 */
[----:B------:R-:W-:Y:S01]  /*58c0*/  FSEL R184, R9, -INF , !P6 ;  /* 0xff80000009b87808 */ /* 0x000fe20007000000 */
[C---:B-1----:R-:W-:Y:S01]  /*58d0*/  FFMA.FTZ R10, R5.reuse, UR4, R62 ;  /* 0x00000004050a7c23 */ /* 0x042fe2000801003e */
[----:B------:R-:W-:Y:S01]  /*58e0*/  IADD3 R0, R0, 0x79, RZ ;  /* 0x0000007900007810 */ /* 0x000fe20007ffe0ff */
[C---:B------:R-:W-:Y:S01]  /*58f0*/  FFMA.FTZ R3, R5.reuse, UR4, R60 ;  /* 0x0000000405037c23 */ /* 0x040fe2000801003c */
[----:B------:R-:W-:Y:S01]  /*5900*/  FSEL R186, R8, -INF , !P5 ;  /* 0xff80000008ba7808 */ /* 0x000fe20006800000 */
[C---:B------:R-:W-:Y:S01]  /*5910*/  FFMA.FTZ R9, R5.reuse, UR4, R64 ;  /* 0x0000000405097c23 */ /* 0x040fe20008010040 */
[----:B------:R-:W1:Y:S01]  /*5920*/  I2F R2, R0 ;  /* 0x0000000000027306 */ /* 0x000e620000201400 */
[----:B------:R-:W-:Y:S01]  /*5930*/  FSEL R84, R10, -INF , !P0 ;  /* 0xff8000000a547808 */ /* 0x000fe20004000000 */
[----:B------:R-:W-:Y:S01]  /*5940*/  FFMA.FTZ R5, R5, UR4, R66 ;  /* 0x0000000405057c23 */ /* 0x000fe20008010042 */
[----:B------:R-:W-:-:S02]  /*5950*/  PLOP3.LUT P0, PT, PT, PT, UP0, 0x80, 0x0 ;  /* 0x000000000000781c */ /* 0x000fc40003f0f008 */
[----:B------:R-:W-:Y:S02]  /*5960*/  FSEL R35, R3, -INF , !P1 ;  /* 0xff80000003237808 */ /* 0x000fe40004800000 */
[C---:B------:R-:W-:Y:S02]  /*5970*/  ISETP.GE.AND P6, PT, R0.reuse, R13, PT ;  /* 0x0000000d0000720c */ /* 0x040fe40003fc6270 */
[C---:B------:R-:W-:Y:S02]  /*5980*/  ISETP.GE.AND P5, PT, R0.reuse, R12, PT ;  /* 0x0000000c0000720c */ /* 0x040fe40003fa6270 */
[C---:B------:R-:W-:Y:S02]  /*5990*/  ISETP.GE.AND P3, PT, R0.reuse, R15, PT ;  /* 0x0000000f0000720c */ /* 0x040fe40003f66270 */
[----:B------:R-:W-:Y:S02]  /*59a0*/  ISETP.GE.AND P1, PT, R0, R14, PT ;  /* 0x0000000e0000720c */ /* 0x000fe40003f26270 */
[----:B------:R-:W-:Y:S01]  /*59b0*/  FSEL R34, R9, -INF , !P4 ;  /* 0xff80000009227808 */ /* 0x000fe20006000000 */
[C---:B-1----:R-:W-:Y:S01]  /*59c0*/  FFMA.FTZ R8, R2.reuse, UR4, R29 ;  /* 0x0000000402087c23 */ /* 0x042fe2000801001d */
[----:B------:R-:W-:Y:S01]  /*59d0*/  FSEL R36, R5, -INF , !P2 ;  /* 0xff80000005247808 */ /* 0x000fe20005000000 */
[----:B------:R-:W-:-:S02]  /*59e0*/  FFMA.FTZ R3, R2, UR4, R31 ;  /* 0x0000000402037c23 */ /* 0x000fc4000801001f */
[----:B------:R-:W-:Y:S01]  /*59f0*/  FFMA.FTZ R0, R2, UR4, R25 ;  /* 0x0000000402007c23 */ /* 0x000fe20008010019 */
[----:B------:R-:W-:Y:S01]  /*5a00*/  FSEL R125, R8, -INF , !P6 ;  /* 0xff800000087d7808 */ /* 0x000fe20007000000 */
[----:B------:R-:W-:Y:S01]  /*5a10*/  FFMA.FTZ R2, R2, UR4, R27 ;  /* 0x0000000402027c23 */ /* 0x000fe2000801001b */
[----:B------:R-:W-:Y:S02]  /*5a20*/  FSEL R168, R3, -INF , !P5 ;  /* 0xff80000003a87808 */ /* 0x000fe40006800000 */
[----:B------:R-:W-:Y:S02]  /*5a30*/  FSEL R169, R0, -INF , !P3 ;  /* 0xff80000000a97808 */ /* 0x000fe40005800000 */
[----:B------:R-:W-:Y:S01]  /*5a40*/  FSEL R171, R2, -INF , !P1 ;  /* 0xff80000002ab7808 */ /* 0x000fe20004800000 */
[----:B------:R-:W-:Y:S05]  /*5a50*/  @!P0 BRA `(.L_x_359) ;  /* 0x000006a000008947 */ /* 0x000fea0003800000 */
[----:B------:R-:W2:Y:S01]  /*5a60*/  LDL.64 R250, [R1+0x48] ;  /* 0x0000480001fa7983 */ /* 0x000ea20000100a00 */
[----:B------:R-:W-:Y:S01]  /*5a70*/  UIADD3 UR7, UR34, -0x2, URZ ;  /* 0xfffffffe22077890 */ /* 0x000fe2000fffe03f */
[----:B------:R-:W-:Y:S01]  /*5a80*/  IMAD.U32 R2, RZ, RZ, UR20 ;  /* 0x00000014ff027e24 */ /* 0x000fe2000f8e00ff */
[----:B------:R-:W-:Y:S01]  /*5a90*/  BSSY B0, `(.L_x_360) ;  /* 0x0000065000007945 */ /* 0x000fe20003800000 */
[----:B------:R-:W-:Y:S01]  /*5aa0*/  IMAD.U32 R5, RZ, RZ, UR20 ;  /* 0x00000014ff057e24 */ /* 0x000fe2000f8e00ff */
[----:B------:R-:W-:Y:S01]  /*5ab0*/  USHF.R.S32.HI UR6, URZ, 0x1f, UR7 ;  /* 0x0000001f3f067899 */ /* 0x000fe20008011407 */
[----:B------:R-:W-:-:S02]  /*5ac0*/  IMAD.U32 R17, RZ, RZ, UR20 ;  /* 0x00000014ff117e24 */ /* 0x000fc4000f8e00ff */
[----:B------:R-:W-:Y:S01]  /*5ad0*/  IMAD.U32 R8, RZ, RZ, UR7 ;  /* 0x00000007ff087e24 */ /* 0x000fe2000f8e00ff */
[----:B------:R-:W-:Y:S01]  /*5ae0*/  UIMAD UR7, UR21, UR7, URZ ;  /* 0x00000007150772a4 */ /* 0x000fe2000f8e023f */
[----:B------:R-:W-:Y:S02]  /*5af0*/  IMAD.U32 R18, RZ, RZ, UR20 ;  /* 0x00000014ff127e24 */ /* 0x000fe4000f8e00ff */
[----:B------:R-:W-:Y:S01]  /*5b00*/  IMAD.WIDE.U32 R8, R8, UR11, R234 ;  /* 0x0000000b08087c25 */ /* 0x000fe2000f8e00ea */
[----:B------:R-:W-:-:S03]  /*5b10*/  UIMAD UR6, UR6, UR11, UR7 ;  /* 0x0000000b060672a4 */ /* 0x000fc6000f8e0207 */
[----:B------:R-:W-:-:S03]  /*5b20*/  IMAD.U32 R21, RZ, RZ, UR20 ;  /* 0x00000014ff157e24 */ /* 0x000fc6000f8e00ff */
[----:B------:R-:W-:Y:S02]  /*5b30*/  IADD3 R3, R9, UR6, RZ ;  /* 0x0000000609037c10 */ /* 0x000fe4000fffe0ff */
[----:B--2---:R-:W-:-:S13]  /*5b40*/  ISETP.GE.AND P1, PT, R250, c[0x0][0x220], PT ;  /* 0x00008800fa007a0c */ /* 0x004fda0003f26270 */
[----:B------:R-:W-:Y:S01]  /*5b50*/  @!P1 MOV R11, c[0x0][0x19c] ;  /* 0x00006700000b9a02 */ /* 0x000fe20000000f00 */
[----:B------:R-:W-:Y:S01]  /*5b60*/  @!P1 IMAD.MOV.U32 R16, RZ, RZ, c[0x0][0x19c] ;  /* 0x00006700ff109624 */ /* 0x000fe200078e00ff */
[-C--:B------:R-:W-:Y:S01]  /*5b70*/  @!P1 LEA R2, P3, R2, R8.reuse, 0x5 ;  /* 0x0000000802029211 */ /* 0x080fe200078628ff */
[----:B------:R-:W-:Y:S01]  /*5b80*/  @!P1 IMAD.MOV.U32 R20, RZ, RZ, c[0x0][0x19c] ;  /* 0x00006700ff149624 */ /* 0x000fe200078e00ff */
[----:B------:R-:W-:Y:S01]  /*5b90*/  @!P1 IADD3 R0, P4, R8, UR26, RZ ;  /* 0x0000001a08009c10 */ /* 0x000fe2000ff9e0ff */
[----:B------:R1:W-:Y:S01]  /*5ba0*/  @P1 STS.128 [R244+0x4000], RZ ;  /* 0x004000fff4001388 */ /* 0x0003e20000000c00 */
[----:B------:R-:W-:Y:S01]  /*5bb0*/  @!P1 LEA R5, P2, R5, R8, 0x6 ;  /* 0x0000000805059211 */ /* 0x000fe200078430ff */
[----:B------:R-:W-:Y:S01]  /*5bc0*/  @!P1 IMAD R20, R20, 0x60, RZ ;  /* 0x0000006014149824 */ /* 0x000fe200078e02ff */
[----:B------:R-:W-:Y:S01]  /*5bd0*/  @!P1 LEA.HI.X R11, R17, R3, R11, 0x5, P3 ;  /* 0x00000003110b9211 */ /* 0x000fe200018f2c0b */
[----:B------:R-:W-:Y:S01]  /*5be0*/  @!P1 IMAD.MOV.U32 R17, RZ, RZ, R3 ;  /* 0x000000ffff119224 */ /* 0x000fe200078e0003 */
[----:B------:R-:W-:-:S02]  /*5bf0*/  @!P1 IADD3.X R10, R3, UR25, RZ, P4, !PT ;  /* 0x00000019030a9c10 */ /* 0x000fc4000a7fe4ff */
[----:B------:R-:W-:Y:S02]  /*5c00*/  @!P1 LEA.HI.X R16, R18, R3, R16, 0x6, P2 ;  /* 0x0000000312109211 */ /* 0x000fe400010f3410 */
[C---:B------:R-:W-:Y:S02]  /*5c10*/  @!P1 LEA R28, P3, R5.reuse, c[0x0][0x168], 0x1 ;  /* 0x00005a00051c9a11 */ /* 0x040fe400078608ff */
[C---:B------:R-:W-:Y:S02]  /*5c20*/  @!P1 LEA R32, P4, R0.reuse, c[0x0][0x168], 0x1 ;  /* 0x00005a0000209a11 */ /* 0x040fe400078808ff */
[----:B------:R-:W-:Y:S02]  /*5c30*/  @!P1 LEA.HI.X R29, R5, c[0x0][0x16c], R16, 0x1, P3 ;  /* 0x00005b00051d9a11 */ /* 0x000fe400018f0c10 */
        /* <DEDUP_REMOVED lines=15> */
[----:B------:R-:W-:Y:S01]  /*5d30*/  @!P1 LEA R24, P4, R18, c[0x0][0x168], 0x1 ;  /* 0x00005a0012189a11 */ /* 0x000fe200078808ff */
        /* <DEDUP_REMOVED lines=58> */
.L_x_361:
[----:B------:R-:W-:Y:S05]  /*60e0*/  BSYNC B0 ;  /* 0x0000000000007941 */ /* 0x000fea0003800000 */
.L_x_360:
[----:B------:R-:W0:Y:S02]  /*60f0*/  LDGDEPBAR ;  /* 0x00000000000079af */ /* 0x000e240000000000 */
.L_x_359:
        /* <DEDUP_REMOVED lines=8> */
[----:B------:R-:W-:Y:S02]  /*6180*/  STL [R1+0xf0], R242 ;  /* 0x0000f0f201007387 */ /* 0x000fe40000100800 */
[----:B------:R-:W-:Y:S01]  /*6190*/  IMAD R235, R4, 0x2, R234 ;  /* 0x0000000204eb7824 */ /* 0x000fe200078e02ea */
        /* <DEDUP_REMOVED lines=31> */
[----:B-1----:R-:W-:Y:S01]  /*6390*/  LDSM.16.MT88.4 R28, [R233+0x8000] ;  /* 0x00800000e91c783b */ /* 0x002fe20000004200 */
        /* <DEDUP_REMOVED lines=64> */
[----:B------:R-:W-:-:S03]  /*67a0*/  FMNMX.FTZ R2, R222, R2, !PT ;  /* 0x00000002de027209 */ /* 0x000fc60007810000 */
[----:B--2---:R-:W2:Y:S01]  /*67b0*/  SHFL.BFLY PT, R8, R0, 0x2, 0x1f ;  /* 0x0c401f0000087f89 */ /* 0x004ea200000e0000 */
[----:B------:R-:W-:-:S04]  /*67c0*/  FMNMX.FTZ R2, R217, R2, !PT ;  /* 0x00000002d9027209 */ /* 0x000fc80007810000 */
[----:B------:R-:W-:Y:S02]  /*67d0*/  FMNMX.FTZ R2, R211, R2, !PT ;  /* 0x00000002d3027209 */ /* 0x000fe40007810000 */
[----:B-1----:R-:W-:Y:S02]  /*67e0*/  FMNMX.FTZ R152, R152, R5, !PT ;  /* 0x0000000598987209 */ /* 0x002fe40007810000 */
[----:B------:R-:W-:Y:S02]  /*67f0*/  FMNMX.FTZ R3, R205, R2, !PT ;  /* 0x00000002cd037209 */ /* 0x000fe40007810000 */
[----:B------:R-:W-:Y:S01]  /*6800*/  FMNMX.FTZ R2, R84, R149, !PT ;  /* 0x0000009554027209 */ /* 0x000fe20007810000 */
[----:B------:R-:W1:Y:S01]  /*6810*/  SHFL.BFLY PT, R9, R152, 0x1, 0x1f ;  /* 0x0c201f0098097f89 */ /* 0x000e6200000e0000 */
[----:B------:R-:W-:Y:S02]  /*6820*/  FMNMX.FTZ R3, R199, R3, !PT ;  /* 0x00000003c7037209 */ /* 0x000fe40007810000 */
[----:B------:R-:W-:-:S02]  /*6830*/  FMNMX.FTZ R2, R153, R2, !PT ;  /* 0x0000000299027209 */ /* 0x000fc40007810000 */
[----:B------:R-:W-:Y:S02]  /*6840*/  FMNMX.FTZ R3, R191, R3, !PT ;  /* 0x00000003bf037209 */ /* 0x000fe40007810000 */
[----:B------:R-:W-:Y:S02]  /*6850*/  FMNMX.FTZ R2, R148, R2, !PT ;  /* 0x0000000294027209 */ /* 0x000fe40007810000 */
[----:B------:R-:W-:Y:S02]  /*6860*/  FMNMX.FTZ R3, R171, R3, !PT ;  /* 0x00000003ab037209 */ /* 0x000fe40007810000 */
[----:B--2---:R-:W-:Y:S02]  /*6870*/  FMNMX.FTZ R0, R0, R8, !PT ;  /* 0x0000000800007209 */ /* 0x004fe40007810000 */
[----:B------:R-:W-:Y:S01]  /*6880*/  FMNMX.FTZ R2, R142, R2, !PT ;  /* 0x000000028e027209 */ /* 0x000fe20007810000 */
[----:B------:R-:W2:Y:S03]  /*6890*/  SHFL.BFLY PT, R5, R3, 0x2, 0x1f ;  /* 0x0c401f0003057f89 */ /* 0x000ea600000e0000 */
[----:B------:R-:W-:Y:S01]  /*68a0*/  FMNMX.FTZ R2, R140, R2, !PT ;  /* 0x000000028c027209 */ /* 0x000fe20007810000 */
[----:B------:R-:W3:Y:S03]  /*68b0*/  SHFL.BFLY PT, R150, R0, 0x1, 0x1f ;  /* 0x0c201f0000967f89 */ /* 0x000ee600000e0000 */
[----:B------:R-:W-:-:S02]  /*68c0*/  FMNMX.FTZ R2, R134, R2, !PT ;  /* 0x0000000286027209 */ /* 0x000fc40007810000 */
[----:B-1----:R-:W-:Y:S02]  /*68d0*/  FMNMX.FTZ R152, R152, R9, !PT ;  /* 0x0000000998987209 */ /* 0x002fe40007810000 */
[----:B------:R-:W-:Y:S02]  /*68e0*/  FMNMX.FTZ R2, R135, R2, !PT ;  /* 0x0000000287027209 */ /* 0x000fe40007810000 */
[C---:B------:R-:W-:Y:S01]  /*68f0*/  FSETP.NEU.FTZ.AND P1, PT, R152.reuse, -INF , PT ;  /* 0xff8000009800780b */ /* 0x040fe20003f3d000 */
[----:B------:R-:W-:Y:S01]  /*6900*/  FMUL.FTZ R8, R152, c[0x0][0x23c] ;  /* 0x00008f0098087a20 */ /* 0x000fe20000410000 */
[----:B------:R-:W-:Y:S01]  /*6910*/  FMNMX.FTZ R2, R156, R2, !PT ;  /* 0x000000029c027209 */ /* 0x000fe20007810000 */
[----:B------:R-:W-:Y:S03]  /*6920*/  STL [R1+0xfc], R152 ;  /* 0x0000fc9801007387 */ /* 0x000fe60000100800 */
[----:B------:R-:W-:-:S02]  /*6930*/  FMNMX.FTZ R2, R159, R2, !PT ;  /* 0x000000029f027209 */ /* 0x000fc40007810000 */
[----:B------:R-:W-:Y:S02]  /*6940*/  FSEL R8, R8, RZ, P1 ;  /* 0x000000ff08087208 */ /* 0x000fe40000800000 */
[----:B------:R-:W-:Y:S02]  /*6950*/  FMNMX.FTZ R2, R145, R2, !PT ;  /* 0x0000000291027209 */ /* 0x000fe40007810000 */
[----:B--2---:R-:W-:Y:S01]  /*6960*/  FMNMX.FTZ R3, R3, R5, !PT ;  /* 0x0000000503037209 */ /* 0x004fe20007810000 */
[--C-:B------:R-:W-:Y:S01]  /*6970*/  FFMA.FTZ R5, R35, c[0x0][0x23c], -R8.reuse ;  /* 0x00008f0023057a23 */ /* 0x100fe20000010808 */
[----:B---3--:R-:W-:Y:S02]  /*6980*/  FMNMX.FTZ R150, R0, R150, !PT ;  /* 0x0000009600967209 */ /* 0x008fe40007810000 */
[----:B------:R-:W-:Y:S01]  /*6990*/  FMNMX.FTZ R0, R144, R2, !PT ;  /* 0x0000000290007209 */ /* 0x000fe20007810000 */
[----:B------:R1:W-:Y:S01]  /*69a0*/  MUFU.EX2 R11, R5 ;  /* 0x00000005000b7308 */ /* 0x0003e20000000800 */
[----:B------:R-:W-:Y:S01]  /*69b0*/  FSETP.NEU.FTZ.AND P1, PT, R150, -INF , PT ;  /* 0xff8000009600780b */ /* 0x000fe20003f3d000 */
[----:B------:R-:W-:Y:S01]  /*69c0*/  FFMA.FTZ R2, R55, c[0x0][0x23c], -R8 ;  /* 0x00008f0037027a23 */ /* 0x000fe20000010808 */
[----:B------:R-:W-:Y:S01]  /*69d0*/  FMNMX.FTZ R0, R164, R0, !PT ;  /* 0x00000000a4007209 */ /* 0x000fe20007810000 */
[----:B------:R-:W2:Y:S03]  /*69e0*/  SHFL.BFLY PT, R9, R3, 0x1, 0x1f ;  /* 0x0c201f0003097f89 */ /* 0x000ea600000e0000 */
[----:B------:R-:W-:Y:S01]  /*69f0*/  FMNMX.FTZ R0, R174, R0, !PT ;  /* 0x00000000ae007209 */ /* 0x000fe20007810000 */
[----:B------:R3:W-:Y:S01]  /*6a00*/  MUFU.EX2 R10, R2 ;  /* 0x00000002000a7308 */ /* 0x0007e20000000800 */
[----:B------:R-:W-:Y:S02]  /*6a10*/  STL [R1+0x100], R150 ;  /* 0x0001009601007387 */ /* 0x000fe40000100800 */
[----:B------:R-:W-:-:S04]  /*6a20*/  FMNMX.FTZ R0, R167, R0, !PT ;  /* 0x00000000a7007209 */ /* 0x000fc80007810000 */
[----:B------:R-:W-:Y:S01]  /*6a30*/  FMNMX.FTZ R0, R165, R0, !PT ;  /* 0x00000000a5007209 */ /* 0x000fe20007810000 */
[----:B-1----:R-:W-:-:S03]  /*6a40*/  FMUL.FTZ R5, R150, c[0x0][0x23c] ;  /* 0x00008f0096057a20 */ /* 0x002fc60000410000 */
[----:B------:R-:W-:Y:S02]  /*6a50*/  FMNMX.FTZ R0, R189, R0, !PT ;  /* 0x00000000bd007209 */ /* 0x000fe40007810000 */
[----:B------:R-:W-:-:S05]  /*6a60*/  FSEL R5, R5, RZ, P1 ;  /* 0x000000ff05057208 */ /* 0x000fca0000800000 */
[--C-:B---3--:R-:W-:Y:S01]  /*6a70*/  FFMA.FTZ R2, R34, c[0x0][0x23c], -R5.reuse ;  /* 0x00008f0022027a23 */ /* 0x108fe20000010805 */
[----:B--2---:R-:W-:Y:S01]  /*6a80*/  FMNMX.FTZ R3, R3, R9, !PT ;  /* 0x0000000903037209 */ /* 0x004fe20007810000 */
[----:B------:R-:W-:Y:S02]  /*6a90*/  FFMA.FTZ R9, R52, c[0x0][0x23c], -R5 ;  /* 0x00008f0034097a23 */ /* 0x000fe40000010805 */
[----:B------:R1:W-:Y:S01]  /*6aa0*/  MUFU.EX2 R249, R2 ;  /* 0x0000000200f97308 */ /* 0x0003e20000000800 */
[----:B------:R-:W-:-:S07]  /*6ab0*/  FSETP.NEU.FTZ.AND P1, PT, R3, -INF , PT ;  /* 0xff8000000300780b */ /* 0x000fce0003f3d000 */
[----:B------:R-:W-:Y:S01]  /*6ac0*/  MUFU.EX2 R203, R9 ;  /* 0x0000000900cb7308 */ /* 0x000fe20000000800 */
[----:B-1----:R-:W-:-:S07]  /*6ad0*/  FFMA.FTZ R2, R53, c[0x0][0x23c], -R5 ;  /* 0x00008f0035027a23 */ /* 0x002fce0000010805 */
[----:B------:R1:W2:Y:S02]  /*6ae0*/  MUFU.EX2 R252, R2 ;  /* 0x0000000200fc7308 */ /* 0x0002a40000000800 */
[----:B-1----:R-:W-:Y:S01]  /*6af0*/  FMNMX.FTZ R2, R195, R0, !PT ;  /* 0x00000000c3027209 */ /* 0x002fe20007810000 */
[----:B------:R-:W-:Y:S01]  /*6b00*/  FFMA.FTZ R0, R54, c[0x0][0x23c], -R5 ;  /* 0x00008f0036007a23 */ /* 0x000fe20000010805 */
[----:B--2---:R-:W-:Y:S01]  /*6b10*/  F2FP.PACK_AB R16, R252, R249 ;  /* 0x000000f9fc10723e */ /* 0x004fe200000000ff */
[----:B------:R-:W-:Y:S01]  /*6b20*/  LDSM.16.MT88.4 R52, [R234+0x8000] ;  /* 0x00800000ea34783b */ /* 0x000fe20000004200 */
[----:B------:R-:W-:Y:S02]  /*6b30*/  FMNMX.FTZ R2, R193, R2, !PT ;  /* 0x00000002c1027209 */ /* 0x000fe40007810000 */
[----:B------:R1:W2:Y:S02]  /*6b40*/  MUFU.EX2 R17, R0 ;  /* 0x0000000000117308 */ /* 0x0002a40000000800 */
[----:B-1----:R-:W-:Y:S01]  /*6b50*/  FMNMX.FTZ R0, R190, R2, !PT ;  /* 0x00000002be007209 */ /* 0x002fe20007810000 */
[----:B------:R-:W-:Y:S01]  /*6b60*/  FMUL.FTZ R2, R3, c[0x0][0x23c] ;  /* 0x00008f0003027a20 */ /* 0x000fe20000410000 */
[----:B--2---:R1:W-:Y:S01]  /*6b70*/  STL [R1+0x84], R17 ;  /* 0x0000841101007387 */ /* 0x0043e20000100800 */
[----:B------:R-:W-:-:S02]  /*6b80*/  F2FP.PACK_AB R18, R203, R17 ;  /* 0x00000011cb12723e */ /* 0x000fc400000000ff */
[----:B------:R-:W-:Y:S01]  /*6b90*/  FMNMX.FTZ R0, R245, R0, !PT ;  /* 0x00000000f5007209 */ /* 0x000fe20007810000 */
[----:B------:R-:W-:Y:S01]  /*6ba0*/  STL [R1+0x104], R3 ;  /* 0x0001040301007387 */ /* 0x000fe20000100800 */
[----:B------:R-:W-:Y:S02]  /*6bb0*/  FSEL R2, R2, RZ, P1 ;  /* 0x000000ff02027208 */ /* 0x000fe40000800000 */
[----:B------:R-:W-:-:S03]  /*6bc0*/  FMNMX.FTZ R0, R231, R0, !PT ;  /* 0x00000000e7007209 */ /* 0x000fc60007810000 */
[--C-:B------:R-:W-:Y:S01]  /*6bd0*/  FFMA.FTZ R7, R56, c[0x0][0x23c], -R2.reuse ;  /* 0x00008f0038077a23 */ /* 0x100fe20000010802 */
[----:B------:R-:W-:Y:S01]  /*6be0*/  FMNMX.FTZ R0, R228, R0, !PT ;  /* 0x00000000e4007209 */ /* 0x000fe20007810000 */
[----:B------:R-:W-:Y:S02]  /*6bf0*/  FFMA.FTZ R9, R36, c[0x0][0x23c], -R2 ;  /* 0x00008f0024097a23 */ /* 0x000fe40000010802 */
[----:B------:R2:W-:Y:S01]  /*6c00*/  MUFU.EX2 R250, R7 ;  /* 0x0000000700fa7308 */ /* 0x0005e20000000800 */
[----:B------:R-:W-:-:S04]  /*6c10*/  FMNMX.FTZ R0, R227, R0, !PT ;  /* 0x00000000e3007209 */ /* 0x000fc80007810000 */
[----:B------:R-:W-:-:S03]  /*6c20*/  FMNMX.FTZ R0, R221, R0, !PT ;  /* 0x00000000dd007209 */ /* 0x000fc60007810000 */
[----:B------:R-:W1:Y:S01]  /*6c30*/  MUFU.EX2 R251, R9 ;  /* 0x0000000900fb7308 */ /* 0x000e620000000800 */
[----:B------:R-:W-:-:S04]  /*6c40*/  FMNMX.FTZ R0, R218, R0, !PT ;  /* 0x00000000da007209 */ /* 0x000fc80007810000 */
[----:B------:R-:W-:Y:S01]  /*6c50*/  FMNMX.FTZ R0, R213, R0, !PT ;  /* 0x00000000d5007209 */ /* 0x000fe20007810000 */
[----:B--2---:R-:W-:-:S03]  /*6c60*/  FFMA.FTZ R7, R58, c[0x0][0x23c], -R2 ;  /* 0x00008f003a077a23 */ /* 0x004fc60000010802 */
[----:B------:R-:W-:Y:S01]  /*6c70*/  FMNMX.FTZ R6, R206, R0, !PT ;  /* 0x00000000ce067209 */ /* 0x000fe20007810000 */
[----:B------:R-:W-:Y:S01]  /*6c80*/  FFMA.FTZ R0, R57, c[0x0][0x23c], -R2 ;  /* 0x00008f0039007a23 */ /* 0x000fe20000010802 */
[----:B------:R-:W2:Y:S02]  /*6c90*/  MUFU.EX2 R19, R7 ;  /* 0x0000000700137308 */ /* 0x000ea40000000800 */
[----:B------:R-:W-:Y:S01]  /*6ca0*/  FMNMX.FTZ R4, R197, R6, !PT ;  /* 0x00000006c5047209 */ /* 0x000fe20007810000 */
[----:B------:R-:W-:Y:S01]  /*6cb0*/  LDSM.16.MT88.4 R56, [R235+0x8000] ;  /* 0x00800000eb38783b */ /* 0x000fe20000004200 */
[----:B-1----:R-:W-:-:S04]  /*6cc0*/  F2FP.PACK_AB R17, R250, R251 ;  /* 0x000000fbfa11723e */ /* 0x002fc800000000ff */
[----:B------:R1:W3:Y:S01]  /*6cd0*/  MUFU.EX2 R202, R0 ;  /* 0x0000000000ca7308 */ /* 0x0002e20000000800 */
[----:B--2---:R3:W-:Y:S01]  /*6ce0*/  STL [R1+0x74], R19 ;  /* 0x0000741301007387 */ /* 0x0047e20000100800 */
[----:B-1----:R-:W-:Y:S01]  /*6cf0*/  FMNMX.FTZ R0, R187, R4, !PT ;  /* 0x00000004bb007209 */ /* 0x002fe20007810000 */
[----:B------:R-:W-:-:S03]  /*6d00*/  FFMA.FTZ R4, R67, c[0x0][0x23c], -R5 ;  /* 0x00008f0043047a23 */ /* 0x000fc60000010805 */
[----:B------:R-:W-:Y:S02]  /*6d10*/  FMNMX.FTZ R0, R184, R0, !PT ;  /* 0x00000000b8007209 */ /* 0x000fe40007810000 */
[----:B------:R1:W-:Y:S02]  /*6d20*/  MUFU.EX2 R244, R4 ;  /* 0x0000000400f47308 */ /* 0x0003e40000000800 */
[----:B------:R-:W-:-:S05]  /*6d30*/  FMNMX.FTZ R0, R168, R0, !PT ;  /* 0x00000000a8007209 */ /* 0x000fca0007810000 */
[----:B------:R-:W2:Y:S01]  /*6d40*/  SHFL.BFLY PT, R6, R0, 0x2, 0x1f ;  /* 0x0c401f0000067f89 */ /* 0x000ea200000e0000 */
[----:B---3--:R-:W-:Y:S01]  /*6d50*/  F2FP.PACK_AB R19, R202, R19 ;  /* 0x00000013ca13723e */ /* 0x008fe200000000ff */
[----:B-1----:R-:W-:Y:S02]  /*6d60*/  FFMA.FTZ R4, R65, c[0x0][0x23c], -R5 ;  /* 0x00008f0041047a23 */ /* 0x002fe40000010805 */
[----:B------:R-:W-:Y:S04]  /*6d70*/  LDSM.16.MT88.4 R64, [R234+0x8800] ;  /* 0x00880000ea40783b */ /* 0x000fe80000004200 */
[C---:B------:R-:W-:Y:S01]  /*6d80*/  HMMA.16816.F32 R48, R16.reuse, R28, RZ ;  /* 0x0000001c1030723c */ /* 0x040fe200000018ff */
[----:B------:R1:W3:Y:S07]  /*6d90*/  MUFU.EX2 R247, R4 ;  /* 0x0000000400f77308 */ /* 0x0002ee0000000800 */
[----:B------:R-:W-:Y:S01]  /*6da0*/  HMMA.16816.F32 R76, R16, R44, RZ ;  /* 0x0000002c104c723c */ /* 0x000fe200000018ff */
[----:B--2---:R-:W-:-:S07]  /*6db0*/  FMNMX.FTZ R0, R0, R6, !PT ;  /* 0x0000000600007209 */ /* 0x004fce0007810000 */
[C---:B------:R-:W-:Y:S01]  /*6dc0*/  HMMA.16816.F32 R72, R16.reuse, R52, RZ ;  /* 0x000000341048723c */ /* 0x040fe200000018ff */
[--C-:B-1----:R-:W-:Y:S01]  /*6dd0*/  FFMA.FTZ R4, R63, c[0x0][0x23c], -R5.reuse ;  /* 0x00008f003f047a23 */ /* 0x102fe20000010805 */
[----:B---3--:R-:W-:Y:S01]  /*6de0*/  F2FP.PACK_AB R20, R247, R244 ;  /* 0x000000f4f714723e */ /* 0x008fe200000000ff */
[----:B------:R-:W1:Y:S02]  /*6df0*/  SHFL.BFLY PT, R6, R0, 0x1, 0x1f ;  /* 0x0c201f0000067f89 */ /* 0x000e6400000e0000 */
[----:B------:R2:W3:Y:S03]  /*6e00*/  MUFU.EX2 R12, R4 ;  /* 0x00000004000c7308 */ /* 0x0004e60000000800 */
[C---:B------:R-:W-:Y:S08]  /*6e10*/  HMMA.16816.F32 R24, R16.reuse, R56, RZ ;  /* 0x000000381018723c */ /* 0x040ff000000018ff */
[C---:B------:R-:W-:Y:S01]  /*6e20*/  HMMA.16816.F32 R40, R16.reuse, R30, RZ ;  /* 0x0000001e1028723c */ /* 0x040fe200000018ff */
[----:B--2---:R-:W-:Y:S01]  /*6e30*/  FFMA.FTZ R4, R61, c[0x0][0x23c], -R5 ;  /* 0x00008f003d047a23 */ /* 0x004fe20000010805 */
[----:B---3--:R-:W-:Y:S06]  /*6e40*/  STL [R1+0xac], R12 ;  /* 0x0000ac0c01007387 */ /* 0x008fec0000100800 */
[----:B------:R-:W-:Y:S01]  /*6e50*/  HMMA.16816.F32 R36, R16, R46, RZ ;  /* 0x0000002e1024723c */ /* 0x000fe200000018ff */
[----:B------:R2:W-:Y:S01]  /*6e60*/  MUFU.EX2 R7, R4 ;  /* 0x0000000400077308 */ /* 0x0005e20000000800 */
[----:B------:R-:W-:Y:S01]  /*6e70*/  LDSM.16.MT88.4 R60, [R236+0x8800] ;  /* 0x00880000ec3c783b */ /* 0x000fe20000004200 */
[----:B-1----:R-:W-:-:S05]  /*6e80*/  FMNMX.FTZ R151, R0, R6, !PT ;  /* 0x0000000600977209 */ /* 0x002fca0007810000 */
[----:B------:R-:W-:Y:S01]  /*6e90*/  HMMA.16816.F32 R32, R16, R54, RZ ;  /* 0x000000361020723c */ /* 0x000fe200000018ff */
[----:B--2---:R-:W-:-:S04]  /*6ea0*/  FFMA.FTZ R4, R69, c[0x0][0x23c], -R2 ;  /* 0x00008f0045047a23 */ /* 0x004fc80000010802 */
[----:B------:R1:W-:Y:S02]  /*6eb0*/  MUFU.EX2 R243, R4 ;  /* 0x0000000400f37308 */ /* 0x0003e40000000800 */
[--C-:B-1----:R-:W-:Y:S01]  /*6ec0*/  FFMA.FTZ R4, R68, c[0x0][0x23c], -R2.reuse ;  /* 0x00008f0044047a23 */ /* 0x102fe20000010802 */
[C---:B------:R-:W-:Y:S01]  /*6ed0*/  FSETP.NEU.FTZ.AND P1, PT, R151.reuse, -INF , PT ;  /* 0xff8000009700780b */ /* 0x040fe20003f3d000 */
[----:B------:R-:W-:Y:S01]  /*6ee0*/  FMUL.FTZ R0, R151, c[0x0][0x23c] ;  /* 0x00008f0097007a20 */ /* 0x000fe20000410000 */
[----:B------:R-:W-:Y:S03]  /*6ef0*/  HMMA.16816.F32 R16, R16, R58, RZ ;  /* 0x0000003a1010723c */ /* 0x000fe600000018ff */
[----:B------:R1:W2:Y:S01]  /*6f00*/  MUFU.EX2 R13, R4 ;  /* 0x00000004000d7308 */ /* 0x0002a20000000800 */
[----:B------:R-:W3:Y:S01]  /*6f10*/  LDSM.16.MT88.4 R68, [R233+0x8800] ;  /* 0x00880000e944783b */ /* 0x000ee20000004200 */
[----:B-1----:R-:W-:-:S03]  /*6f20*/  FFMA.FTZ R4, R81, c[0x0][0x23c], -R2 ;  /* 0x00008f0051047a23 */ /* 0x002fc60000010802 */
[----:B--2---:R-:W-:Y:S03]  /*6f30*/  STL [R1+0xa8], R13 ;  /* 0x0000a80d01007387 */ /* 0x004fe60000100800 */
[----:B------:R1:W-:Y:S02]  /*6f40*/  MUFU.EX2 R241, R4 ;  /* 0x0000000400f17308 */ /* 0x0003e40000000800 */
[----:B-1----:R-:W-:Y:S01]  /*6f50*/  FFMA.FTZ R4, R80, c[0x0][0x23c], -R2 ;  /* 0x00008f0050047a23 */ /* 0x002fe20000010802 */
[----:B------:R-:W-:Y:S01]  /*6f60*/  FSEL R0, R0, RZ, P1 ;  /* 0x000000ff00007208 */ /* 0x000fe20000800000 */
[----:B------:R-:W1:Y:S04]  /*6f70*/  LDSM.16.MT88.4 R80, [R235+0x8800] ;  /* 0x00880000eb50783b */ /* 0x000e680000004200 */
[----:B------:R2:W4:Y:S02]  /*6f80*/  MUFU.EX2 R9, R4 ;  /* 0x0000000400097308 */ /* 0x0005240000000800 */
[--C-:B--2---:R-:W-:Y:S01]  /*6f90*/  FFMA.FTZ R4, R95, c[0x0][0x23c], -R8.reuse ;  /* 0x00008f005f047a23 */ /* 0x104fe20000010808 */
[----:B----4-:R-:W-:Y:S05]  /*6fa0*/  STL [R1+0xb0], R9 ;  /* 0x0000b00901007387 */ /* 0x010fea0000100800 */
[----:B------:R-:W2:Y:S02]  /*6fb0*/  MUFU.EX2 R3, R4 ;  /* 0x0000000400037308 */ /* 0x000ea40000000800 */
[----:B--2---:R2:W-:Y:S01]  /*6fc0*/  STL [R1+0x6c], R3 ;  /* 0x00006c0301007387 */ /* 0x0045e20000100800 */
[----:B------:R-:W-:-:S03]  /*6fd0*/  FFMA.FTZ R4, R93, c[0x0][0x23c], -R8 ;  /* 0x00008f005d047a23 */ /* 0x000fc60000010808 */
[----:B------:R4:W-:Y:S02]  /*6fe0*/  STL [R1+0x108], R244 ;  /* 0x000108f401007387 */ /* 0x0009e40000100800 */
[----:B--2---:R2:W-:Y:S02]  /*6ff0*/  MUFU.EX2 R3, R4 ;  /* 0x0000000400037308 */ /* 0x0045e40000000800 */
[----:B----4-:R-:W4:Y:S01]  /*7000*/  LDL.LU R244, [R1+0x6c] ;  /* 0x00006c0001f47983 */ /* 0x010f220000300800 */
[----:B------:R-:W-:Y:S02]  /*7010*/  F2FP.PACK_AB R21, R13, R243 ;  /* 0x000000f30d15723e */ /* 0x000fe400000000ff */
[----:B------:R-:W-:Y:S01]  /*7020*/  F2FP.PACK_AB R22, R7, R12 ;  /* 0x0000000c0716723e */ /* 0x000fe200000000ff */
[----:B------:R-:W-:Y:S01]  /*7030*/  STL [R1+0x10c], R243 ;  /* 0x00010cf301007387 */ /* 0x000fe20000100800 */
[----:B------:R-:W-:-:S03]  /*7040*/  F2FP.PACK_AB R23, R9, R241 ;  /* 0x000000f10917723e */ /* 0x000fc600000000ff */
[----:B------:R-:W-:Y:S01]  /*7050*/  STL [R1+0x110], R241 ;  /* 0x000110f101007387 */ /* 0x000fe20000100800 */
[----:B--2---:R-:W-:-:S03]  /*7060*/  FFMA.FTZ R4, R94, c[0x0][0x23c], -R8 ;  /* 0x00008f005e047a23 */ /* 0x004fc60000010808 */
[----:B------:R2:W-:Y:S01]  /*7070*/  STL [R1+0x114], R151 ;  /* 0x0001149701007387 */ /* 0x0005e20000100800 */
[C---:B---3--:R-:W-:Y:S01]  /*7080*/  HMMA.16816.F32 R108, R20.reuse, R68, R48 ;  /* 0x00000044146c723c */ /* 0x048fe20000001830 */
[----:B------:R3:W-:Y:S07]  /*7090*/  MUFU.EX2 R201, R4 ;  /* 0x0000000400c97308 */ /* 0x0007ee0000000800 */
[C---:B------:R-:W-:Y:S08]  /*70a0*/  HMMA.16816.F32 R88, R20.reuse, R60, R76 ;  /* 0x0000003c1458723c */ /* 0x040ff0000000184c */
[----:B------:R-:W-:Y:S01]  /*70b0*/  HMMA.16816.F32 R76, R20, R70, R40 ;  /* 0x00000046144c723c */ /* 0x000fe20000001828 */
[----:B---3--:R-:W-:-:S04]  /*70c0*/  FFMA.FTZ R4, R92, c[0x0][0x23c], -R8 ;  /* 0x00008f005c047a23 */ /* 0x008fc80000010808 */
[----:B------:R3:W-:Y:S03]  /*70d0*/  MUFU.EX2 R242, R4 ;  /* 0x0000000400f27308 */ /* 0x0007e60000000800 */
[C---:B------:R-:W-:Y:S08]  /*70e0*/  HMMA.16816.F32 R92, R20.reuse, R62, R36 ;  /* 0x0000003e145c723c */ /* 0x040ff00000001824 */
[----:B------:R-:W-:Y:S01]  /*70f0*/  HMMA.16816.F32 R96, R20, R64, R72 ;  /* 0x000000401460723c */ /* 0x000fe20000001848 */
[----:B---3--:R-:W-:-:S07]  /*7100*/  FFMA.FTZ R4, R84, c[0x0][0x23c], -R0 ;  /* 0x00008f0054047a23 */ /* 0x008fce0000010800 */
[C---:B-1----:R-:W-:Y:S01]  /*7110*/  HMMA.16816.F32 R120, R20.reuse, R80, R24 ;  /* 0x000000501478723c */ /* 0x042fe20000001818 */
[----:B--2---:R1:W-:Y:S07]  /*7120*/  MUFU.EX2 R151, R4 ;  /* 0x0000000400977308 */ /* 0x0043ee0000000800 */
[----:B------:R-:W-:Y:S01]  /*7130*/  HMMA.16816.F32 R100, R20, R66, R32 ;  /* 0x000000421464723c */ /* 0x000fe20000001820 */
[----:B-1----:R-:W-:-:S04]  /*7140*/  FFMA.FTZ R4, R149, c[0x0][0x23c], -R0 ;  /* 0x00008f0095047a23 */ /* 0x002fc80000010800 */
[----:B------:R1:W2:Y:S02]  /*7150*/  MUFU.EX2 R6, R4 ;  /* 0x0000000400067308 */ /* 0x0002a40000000800 */
[--C-:B-1----:R-:W-:Y:S01]  /*7160*/  FFMA.FTZ R4, R153, c[0x0][0x23c], -R0.reuse ;  /* 0x00008f0099047a23 */ /* 0x102fe20000010800 */
[----:B--2---:R1:W-:Y:S05]  /*7170*/  STL [R1+0x28], R6 ;  /* 0x0000280601007387 */ /* 0x0043ea0000100800 */
[----:B------:R2:W-:Y:S02]  /*7180*/  MUFU.EX2 R112, R4 ;  /* 0x0000000400707308 */ /* 0x0005e40000000800 */
[----:B--2---:R-:W-:-:S06]  /*7190*/  FFMA.FTZ R4, R148, c[0x0][0x23c], -R0 ;  /* 0x00008f0094047a23 */ /* 0x004fcc0000010800 */
[----:B------:R2:W3:Y:S02]  /*71a0*/  MUFU.EX2 R150, R4 ;  /* 0x0000000400967308 */ /* 0x0004e40000000800 */
[----:B--2---:R-:W-:-:S06]  /*71b0*/  FFMA.FTZ R4, R105, c[0x0][0x23c], -R8 ;  /* 0x00008f0069047a23 */ /* 0x004fcc0000010808 */
[----:B------:R2:W-:Y:S02]  /*71c0*/  MUFU.EX2 R248, R4 ;  /* 0x0000000400f87308 */ /* 0x0005e40000000800 */
[----:B--2---:R-:W-:Y:S02]  /*71d0*/  FFMA.FTZ R4, R104, c[0x0][0x23c], -R8 ;  /* 0x00008f0068047a23 */ /* 0x004fe40000010808 */
[----:B------:R-:W-:Y:S04]  /*71e0*/  HMMA.16816.F32 R104, R20, R82, R16 ;  /* 0x000000521468723c */ /* 0x000fe80000001810 */
[----:B------:R2:W-:Y:S03]  /*71f0*/  MUFU.EX2 R200, R4 ;  /* 0x0000000400c87308 */ /* 0x0005e60000000800 */
[----:B------:R-:W-:-:S02]  /*7200*/  F2FP.PACK_AB R17, R6, R151 ;  /* 0x000000970611723e */ /* 0x000fc400000000ff */
[----:B------:R-:W-:Y:S02]  /*7210*/  F2FP.PACK_AB R16, R10, R11 ;  /* 0x0000000b0a10723e */ /* 0x000fe400000000ff */
[----:B---3--:R-:W-:Y:S01]  /*7220*/  F2FP.PACK_AB R19, R150, R112 ;  /* 0x000000709613723e */ /* 0x008fe200000000ff */
        /* <DEDUP_REMOVED lines=8> */
[----:B--2---:R-:W-:Y:S01]  /*72b0*/  FFMA.FTZ R4, R158, c[0x0][0x23c], -R8 ;  /* 0x00008f009e047a23 */ /* 0x004fe20000010808 */
[----:B------:R-:W-:-:S05]  /*72c0*/  MOV R158, R112 ;  /* 0x00000070009e7202 */ /* 0x000fca0000000f00 */
[----:B-1----:R1:W2:Y:S02]  /*72d0*/  MUFU.EX2 R6, R4 ;  /* 0x0000000400067308 */ /* 0x0022a40000000800 */
[----:B-1----:R-:W-:Y:S01]  /*72e0*/  FFMA.FTZ R4, R154, c[0x0][0x23c], -R8 ;  /* 0x00008f009a047a23 */ /* 0x002fe20000010808 */
[----:B--2---:R-:W-:-:S05]  /*72f0*/  MOV R154, R6 ;  /* 0x00000006009a7202 */ /* 0x004fca0000000f00 */
[----:B------:R1:W-:Y:S02]  /*7300*/  MUFU.EX2 R9, R4 ;  /* 0x0000000400097308 */ /* 0x0003e40000000800 */
[----:B-1----:R-:W-:-:S06]  /*7310*/  FFMA.FTZ R4, R138, c[0x0][0x23c], -R8 ;  /* 0x00008f008a047a23 */ /* 0x002fcc0000010808 */
[----:B------:R1:W-:Y:S01]  /*7320*/  MUFU.EX2 R238, R4 ;  /* 0x0000000400ee7308 */ /* 0x0003e20000000800 */
[----:B----4-:R-:W-:-:S07]  /*7330*/  F2FP.PACK_AB R18, R3, R244 ;  /* 0x000000f40312723e */ /* 0x010fce00000000ff */
[----:B------:R-:W-:Y:S01]  /*7340*/  HMMA.16816.F32 R48, R16, R28, RZ ;  /* 0x0000001c1030723c */ /* 0x000fe200000018ff */
[----:B-1----:R-:W-:-:S07]  /*7350*/  FFMA.FTZ R4, R133, c[0x0][0x23c], -R8 ;  /* 0x00008f0085047a23 */ /* 0x002fce0000010808 */
[C---:B------:R-:W-:Y:S01]  /*7360*/  HMMA.16816.F32 R40, R16.reuse, R30, RZ ;  /* 0x0000001e1028723c */ /* 0x040fe200000018ff */
[----:B------:R1:W-:Y:S07]  /*7370*/  MUFU.EX2 R14, R4 ;  /* 0x00000004000e7308 */ /* 0x0003ee0000000800 */
[C---:B------:R-:W-:Y:S08]  /*7380*/  HMMA.16816.F32 R36, R16.reuse, R44, RZ ;  /* 0x0000002c1024723c */ /* 0x040ff000000018ff */
[----:B------:R-:W-:Y:S01]  /*7390*/  HMMA.16816.F32 R32, R16, R46, RZ ;  /* 0x0000002e1020723c */ /* 0x000fe200000018ff */
[----:B-1----:R-:W-:-:S04]  /*73a0*/  FFMA.FTZ R4, R156, c[0x0][0x23c], -R0 ;  /* 0x00008f009c047a23 */ /* 0x002fc80000010800 */
[----:B------:R1:W-:Y:S03]  /*73b0*/  MUFU.EX2 R156, R4 ;  /* 0x00000004009c7308 */ /* 0x0003e60000000800 */
[C---:B------:R-:W-:Y:S08]  /*73c0*/  HMMA.16816.F32 R28, R16.reuse, R52, RZ ;  /* 0x00000034101c723c */ /* 0x040ff000000018ff */
[----:B------:R-:W-:Y:S01]  /*73d0*/  HMMA.16816.F32 R20, R16, R56, RZ ;  /* 0x000000381014723c */ /* 0x000fe200000018ff */
[----:B-1----:R-:W-:Y:S01]  /*73e0*/  FFMA.FTZ R4, R155, c[0x0][0x23c], -R5 ;  /* 0x00008f009b047a23 */ /* 0x002fe20000010805 */
[----:B------:R-:W-:-:S06]  /*73f0*/  MOV R155, R251 ;  /* 0x000000fb009b7202 */ /* 0x000fcc0000000f00 */
[C---:B------:R-:W-:Y:S01]  /*7400*/  HMMA.16816.F32 R24, R16.reuse, R54, RZ ;  /* 0x000000361018723c */ /* 0x040fe200000018ff */
[----:B------:R1:W-:Y:S07]  /*7410*/  MUFU.EX2 R243, R4 ;  /* 0x0000000400f37308 */ /* 0x0003ee0000000800 */
[----:B------:R-:W-:Y:S07]  /*7420*/  HMMA.16816.F32 R44, R16, R58, RZ ;  /* 0x0000003a102c723c */ /* 0x000fee00000018ff */
[----:B------:R-:W-:Y:S01]  /*7430*/  F2FP.PACK_AB R16, R242, R201 ;  /* 0x000000c9f210723e */ /* 0x000fe200000000ff */
[----:B-1----:R-:W-:Y:S01]  /*7440*/  FFMA.FTZ R4, R141, c[0x0][0x23c], -R5 ;  /* 0x00008f008d047a23 */ /* 0x002fe20000010805 */
[----:B------:R-:W-:-:S02]  /*7450*/  F2FP.PACK_AB R17, R140, R142 ;  /* 0x0000008e8c11723e */ /* 0x000fc400000000ff */
[----:B------:R-:W-:Y:S01]  /*7460*/  F2FP.PACK_AB R18, R200, R248 ;  /* 0x000000f8c812723e */ /* 0x000fe200000000ff */
[----:B------:R1:W2:Y:S01]  /*7470*/  MUFU.EX2 R149, R4 ;  /* 0x0000000400957308 */ /* 0x0002a20000000800 */
[----:B------:R-:W-:-:S07]  /*7480*/  F2FP.PACK_AB R19, R240, R153 ;  /* 0x00000099f013723e */ /* 0x000fce00000000ff */
[----:B------:R-:W-:Y:S01]  /*7490*/  HMMA.16816.F32 R56, R16, R68, R48 ;  /* 0x000000441038723c */ /* 0x000fe20000001830 */
[----:B-1----:R-:W-:-:S07]  /*74a0*/  FFMA.FTZ R4, R136, c[0x0][0x23c], -R5 ;  /* 0x00008f0088047a23 */ /* 0x002fce0000010805 */
[C---:B------:R-:W-:Y:S01]  /*74b0*/  HMMA.16816.F32 R48, R16.reuse, R60, R36 ;  /* 0x0000003c1030723c */ /* 0x040fe20000001824 */
[----:B------:R1:W-:Y:S07]  /*74c0*/  MUFU.EX2 R232, R4 ;  /* 0x0000000400e87308 */ /* 0x0003ee0000000800 */
[C---:B------:R-:W-:Y:S08]  /*74d0*/  HMMA.16816.F32 R68, R16.reuse, R70, R40 ;  /* 0x000000461044723c */ /* 0x040ff00000001828 */
[----:B------:R-:W-:Y:S01]  /*74e0*/  HMMA.16816.F32 R52, R16, R64, R28 ;  /* 0x000000401034723c */ /* 0x000fe2000000181c */
[----:B------:R-:W3:Y:S01]  /*74f0*/  LDSM.16.MT88.4 R28, [R233+0x9000] ;  /* 0x00900000e91c783b */ /* 0x000ee20000004200 */
[----:B-1----:R-:W-:-:S04]  /*7500*/  FFMA.FTZ R4, R132, c[0x0][0x23c], -R5 ;  /* 0x00008f0084047a23 */ /* 0x002fc80000010805 */
[----:B------:R1:W4:Y:S02]  /*7510*/  MUFU.EX2 R12, R4 ;  /* 0x00000004000c7308 */ /* 0x0003240000000800 */
[C---:B------:R-:W-:Y:S01]  /*7520*/  HMMA.16816.F32 R72, R16.reuse, R80, R20 ;  /* 0x000000501048723c */ /* 0x040fe20000001814 */
[----:B------:R-:W-:Y:S07]  /*7530*/  LDSM.16.MT88.4 R20, [R234+0x9000] ;  /* 0x00900000ea14783b */ /* 0x000fee0000004200 */
[----:B------:R-:W-:Y:S01]  /*7540*/  HMMA.16816.F32 R40, R16, R62, R32 ;  /* 0x0000003e1028723c */ /* 0x000fe20000001820 */
[----:B------:R-:W-:Y:S01]  /*7550*/  LDSM.16.MT88.4 R32, [R235+0x9000] ;  /* 0x00900000eb20783b */ /* 0x000fe20000004200 */
[----:B-1----:R-:W-:-:S06]  /*7560*/  FFMA.FTZ R4, R157, c[0x0][0x23c], -R2 ;  /* 0x00008f009d047a23 */ /* 0x002fcc0000010802 */
[C---:B------:R-:W-:Y:S01]  /*7570*/  HMMA.16816.F32 R36, R16.reuse, R66, R24 ;  /* 0x000000421024723c */ /* 0x040fe20000001818 */
[----:B------:R-:W1:Y:S01]  /*7580*/  LDSM.16.MT88.4 R24, [R236+0x9000] ;  /* 0x00900000ec18783b */ /* 0x000e620000004200 */
[----:B------:R-:W-:Y:S01]  /*7590*/  MOV R157, R250 ;  /* 0x000000fa009d7202 */ /* 0x000fe20000000f00 */
[----:B------:R3:W-:Y:S05]  /*75a0*/  MUFU.EX2 R241, R4 ;  /* 0x0000000400f17308 */ /* 0x0007ea0000000800 */
[----:B------:R-:W-:Y:S07]  /*75b0*/  HMMA.16816.F32 R44, R16, R82, R44 ;  /* 0x00000052102c723c */ /* 0x000fee000000182c */
[----:B--2---:R-:W-:-:S02]  /*75c0*/  F2FP.PACK_AB R16, R149, R243 ;  /* 0x000000f39510723e */ /* 0x004fc400000000ff */
[----:B----4-:R-:W-:Y:S01]  /*75d0*/  F2FP.PACK_AB R18, R12, R232 ;  /* 0x000000e80c12723e */ /* 0x010fe200000000ff */
[----:B---3--:R-:W-:-:S04]  /*75e0*/  FFMA.FTZ R4, R143, c[0x0][0x23c], -R2 ;  /* 0x00008f008f047a23 */ /* 0x008fc80000010802 */
[----:B------:R2:W3:Y:S02]  /*75f0*/  MUFU.EX2 R239, R4 ;  /* 0x0000000400ef7308 */ /* 0x0004e40000000800 */
[----:B--2---:R-:W-:Y:S01]  /*7600*/  FFMA.FTZ R4, R139, c[0x0][0x23c], -R2 ;  /* 0x00008f008b047a23 */ /* 0x004fe20000010802 */
[----:B---3--:R-:W-:-:S05]  /*7610*/  F2FP.PACK_AB R17, R239, R241 ;  /* 0x000000f1ef11723e */ /* 0x008fca00000000ff */
[----:B------:R2:W-:Y:S02]  /*7620*/  MUFU.EX2 R15, R4 ;  /* 0x00000004000f7308 */ /* 0x0005e40000000800 */
[----:B--2---:R-:W-:-:S06]  /*7630*/  FFMA.FTZ R4, R137, c[0x0][0x23c], -R2 ;  /* 0x00008f0089047a23 */ /* 0x004fcc0000010802 */
[----:B------:R2:W3:Y:S02]  /*7640*/  MUFU.EX2 R6, R4 ;  /* 0x0000000400067308 */ /* 0x0004e40000000800 */
[----:B--2---:R-:W-:Y:S01]  /*7650*/  FFMA.FTZ R4, R159, c[0x0][0x23c], -R0 ;  /* 0x00008f009f047a23 */ /* 0x004fe20000010800 */
[----:B---3--:R-:W-:-:S05]  /*7660*/  F2FP.PACK_AB R19, R6, R15 ;  /* 0x0000000f0613723e */ /* 0x008fca00000000ff */
[----:B------:R2:W3:Y:S02]  /*7670*/  MUFU.EX2 R148, R4 ;  /* 0x0000000400947308 */ /* 0x0004e40000000800 */
[C---:B------:R-:W-:Y:S08]  /*7680*/  HMMA.16816.F32 R64, R16.reuse, R28, R108 ;  /* 0x0000001c1040723c */ /* 0x040ff0000000186c */
[----:B-1----:R-:W-:Y:S01]  /*7690*/  HMMA.16816.F32 R84, R16, R24, R88 ;  /* 0x000000181054723c */ /* 0x002fe20000001858 */
[----:B--2---:R-:W-:-:S04]  /*76a0*/  FFMA.FTZ R4, R145, c[0x0][0x23c], -R0 ;  /* 0x00008f0091047a23 */ /* 0x004fc80000010800 */
[----:B------:R1:W-:Y:S03]  /*76b0*/  MUFU.EX2 R237, R4 ;  /* 0x0000000400ed7308 */ /* 0x0003e60000000800 */
[C---:B------:R-:W-:Y:S08]  /*76c0*/  HMMA.16816.F32 R96, R16.reuse, R20, R96 ;  /* 0x000000141060723c */ /* 0x040ff00000001860 */
[----:B------:R-:W-:Y:S01]  /*76d0*/  HMMA.16816.F32 R120, R16, R32, R120 ;  /* 0x000000201078723c */ /* 0x000fe20000001878 */
[----:B-1----:R-:W-:-:S07]  /*76e0*/  FFMA.FTZ R4, R144, c[0x0][0x23c], -R0 ;  /* 0x00008f0090047a23 */ /* 0x002fce0000010800 */
[C---:B------:R-:W-:Y:S01]  /*76f0*/  HMMA.16816.F32 R76, R16.reuse, R30, R76 ;  /* 0x0000001e104c723c */ /* 0x040fe2000000184c */
[----:B------:R1:W2:Y:S07]  /*7700*/  MUFU.EX2 R13, R4 ;  /* 0x00000004000d7308 */ /* 0x0002ae0000000800 */
[C---:B------:R-:W-:Y:S08]  /*7710*/  HMMA.16816.F32 R92, R16.reuse, R26, R92 ;  /* 0x0000001a105c723c */ /* 0x040ff0000000185c */
[----:B------:R-:W-:Y:S01]  /*7720*/  HMMA.16816.F32 R100, R16, R22, R100 ;  /* 0x000000161064723c */ /* 0x000fe20000001864 */
[----:B-1----:R-:W-:-:S04]  /*7730*/  FFMA.FTZ R4, R172, c[0x0][0x23c], -R8 ;  /* 0x00008f00ac047a23 */ /* 0x002fc80000010808 */
[----:B------:R1:W-:Y:S03]  /*7740*/  MUFU.EX2 R138, R4 ;  /* 0x00000004008a7308 */ /* 0x0003e60000000800 */
[----:B------:R-:W-:Y:S07]  /*7750*/  HMMA.16816.F32 R104, R16, R34, R104 ;  /* 0x000000221068723c */ /* 0x000fee0000001868 */
[----:B------:R-:W-:-:S02]  /*7760*/  F2FP.PACK_AB R16, R9, R154 ;  /* 0x0000009a0910723e */ /* 0x000fc400000000ff */
[----:B---3--:R-:W-:Y:S02]  /*7770*/  F2FP.PACK_AB R17, R148, R156 ;  /* 0x0000009c9411723e */ /* 0x008fe400000000ff */
[----:B------:R-:W-:Y:S02]  /*7780*/  F2FP.PACK_AB R18, R14, R238 ;  /* 0x000000ee0e12723e */ /* 0x000fe400000000ff */
[----:B--2---:R-:W-:Y:S01]  /*7790*/  F2FP.PACK_AB R19, R13, R237 ;  /* 0x000000ed0d13723e */ /* 0x004fe200000000ff */
[----:B-1----:R-:W-:-:S04]  /*77a0*/  FFMA.FTZ R4, R162, c[0x0][0x23c], -R8 ;  /* 0x00008f00a2047a23 */ /* 0x002fc80000010808 */
[----:B------:R1:W2:Y:S02]  /*77b0*/  MUFU.EX2 R113, R4 ;  /* 0x0000000400717308 */ /* 0x0002a40000000800 */
[C---:B------:R-:W-:Y:S08]  /*77c0*/  HMMA.16816.F32 R52, R16.reuse, R20, R52 ;  /* 0x000000141034723c */ /* 0x040ff00000001834 */
[----:B------:R-:W-:Y:S01]  /*77d0*/  HMMA.16816.F32 R80, R16, R28, R56 ;  /* 0x0000001c1050723c */ /* 0x000fe20000001838 */
[----:B-1----:R-:W-:-:S07]  /*77e0*/  FFMA.FTZ R4, R146, c[0x0][0x23c], -R8 ;  /* 0x00008f0092047a23 */ /* 0x002fce0000010808 */
[C---:B------:R-:W-:Y:S01]  /*77f0*/  HMMA.16816.F32 R60, R16.reuse, R24, R48 ;  /* 0x00000018103c723c */ /* 0x040fe20000001830 */
[----:B--2---:R-:W-:Y:S01]  /*7800*/  IMAD.MOV.U32 R146, RZ, RZ, R113 ;  /* 0x000000ffff927224 */ /* 0x004fe200078e0071 */
[----:B------:R1:W-:Y:S06]  /*7810*/  MUFU.EX2 R145, R4 ;  /* 0x0000000400917308 */ /* 0x0003ec0000000800 */
[C---:B------:R-:W-:Y:S01]  /*7820*/  HMMA.16816.F32 R68, R16.reuse, R30, R68 ;  /* 0x0000001e1044723c */ /* 0x040fe20000001844 */
[----:B------:R-:W2:Y:S07]  /*7830*/  LDSM.16.MT88.4 R28, [R233+0x9800] ;  /* 0x00980000e91c783b */ /* 0x000eae0000004200 */
[----:B------:R-:W-:Y:S01]  /*7840*/  HMMA.16816.F32 R56, R16, R26, R40 ;  /* 0x0000001a1038723c */ /* 0x000fe20000001828 */
[----:B------:R-:W3:Y:S01]  /*7850*/  LDSM.16.MT88.4 R24, [R236+0x9800] ;  /* 0x00980000ec18783b */ /* 0x000ee20000004200 */
[----:B-1----:R-:W-:-:S04]  /*7860*/  FFMA.FTZ R4, R129, c[0x0][0x23c], -R8 ;  /* 0x00008f0081047a23 */ /* 0x002fc80000010808 */
[----:B------:R1:W-:Y:S02]  /*7870*/  MUFU.EX2 R132, R4 ;  /* 0x0000000400847308 */ /* 0x0003e40000000800 */
[C---:B------:R-:W-:Y:S08]  /*7880*/  HMMA.16816.F32 R48, R16.reuse, R22, R36 ;  /* 0x000000161030723c */ /* 0x040ff00000001824 */
[----:B------:R-:W-:Y:S01]  /*7890*/  HMMA.16816.F32 R40, R16, R32, R72 ;  /* 0x000000201028723c */ /* 0x000fe20000001848 */
[----:B-1----:R-:W-:-:S07]  /*78a0*/  FFMA.FTZ R4, R164, c[0x0][0x23c], -R0 ;  /* 0x00008f00a4047a23 */ /* 0x002fce0000010800 */
[----:B------:R-:W-:Y:S01]  /*78b0*/  HMMA.16816.F32 R36, R16, R34, R44 ;  /* 0x000000221024723c */ /* 0x000fe2000000182c */
[----:B------:R-:W-:Y:S01]  /*78c0*/  LDSM.16.MT88.4 R32, [R235+0x9800] ;  /* 0x00980000eb20783b */ /* 0x000fe20000004200 */
[----:B------:R-:W-:Y:S01]  /*78d0*/  IMAD.MOV.U32 R164, RZ, RZ, R6 ;  /* 0x000000ffffa47224 */ /* 0x000fe200078e0006 */
[----:B------:R1:W-:Y:S01]  /*78e0*/  MUFU.EX2 R20, R4 ;  /* 0x0000000400147308 */ /* 0x0003e20000000800 */
[----:B------:R-:W-:Y:S02]  /*78f0*/  FFMA.FTZ R6, R177, c[0x0][0x23c], -R2 ;  /* 0x00008f00b1067a23 */ /* 0x000fe40000010802 */
[----:B-1----:R-:W-:-:S05]  /*7900*/  FFMA.FTZ R4, R163, c[0x0][0x23c], -R5 ;  /* 0x00008f00a3047a23 */ /* 0x002fca0000010805 */
[----:B------:R1:W4:Y:S02]  /*7910*/  MUFU.EX2 R21, R4 ;  /* 0x0000000400157308 */ /* 0x0003240000000800 */
[----:B-1----:R-:W-:Y:S01]  /*7920*/  FFMA.FTZ R4, R160, c[0x0][0x23c], -R5 ;  /* 0x00008f00a0047a23 */ /* 0x002fe20000010805 */
[----:B----4-:R-:W-:-:S05]  /*7930*/  MOV R160, R21 ;  /* 0x0000001500a07202 */ /* 0x010fca0000000f00 */
[----:B------:R1:W4:Y:S02]  /*7940*/  MUFU.EX2 R172, R4 ;  /* 0x0000000400ac7308 */ /* 0x0003240000000800 */
[----:B-1----:R-:W-:Y:S01]  /*7950*/  FFMA.FTZ R4, R131, c[0x0][0x23c], -R5 ;  /* 0x00008f0083047a23 */ /* 0x002fe20000010805 */
[----:B----4-:R-:W-:-:S05]  /*7960*/  F2FP.PACK_AB R16, R172, R160 ;  /* 0x000000a0ac10723e */ /* 0x010fca00000000ff */
[----:B------:R1:W-:Y:S02]  /*7970*/  MUFU.EX2 R134, R4 ;  /* 0x0000000400867308 */ /* 0x0003e40000000800 */
[----:B-1----:R-:W-:-:S06]  /*7980*/  FFMA.FTZ R4, R128, c[0x0][0x23c], -R5 ;  /* 0x00008f0080047a23 */ /* 0x002fcc0000010805 */
[----:B------:R1:W4:Y:S02]  /*7990*/  MUFU.EX2 R129, R4 ;  /* 0x0000000400817308 */ /* 0x0003240000000800 */
[----:B-1----:R-:W-:Y:S01]  /*79a0*/  FFMA.FTZ R4, R166, c[0x0][0x23c], -R2 ;  /* 0x00008f00a6047a23 */ /* 0x002fe20000010802 */
[----:B----4-:R-:W-:Y:S02]  /*79b0*/  F2FP.PACK_AB R18, R129, R134 ;  /* 0x000000868112723e */ /* 0x010fe400000000ff */
[----:B------:R-:W-:-:S03]  /*79c0*/  MOV R166, R247 ;  /* 0x000000f700a67202 */ /* 0x000fc60000000f00 */
[----:B------:R1:W-:Y:S02]  /*79d0*/  MUFU.EX2 R163, R4 ;  /* 0x0000000400a37308 */ /* 0x0003e40000000800 */
[----:B-1----:R-:W-:Y:S02]  /*79e0*/  FFMA.FTZ R4, R161, c[0x0][0x23c], -R2 ;  /* 0x00008f00a1047a23 */ /* 0x002fe40000010802 */
[----:B------:R-:W-:-:S04]  /*79f0*/  IMAD.MOV.U32 R161, RZ, RZ, R20 ;  /* 0x000000ffffa17224 */ /* 0x000fc800078e0014 */
[----:B------:R1:W4:Y:S01]  /*7a00*/  MUFU.EX2 R144, R4 ;  /* 0x0000000400907308 */ /* 0x0003220000000800 */
[----:B------:R-:W2:Y:S01]  /*7a10*/  LDSM.16.MT88.4 R20, [R234+0x9800] ;  /* 0x00980000ea14783b */ /* 0x000ea20000004200 */
[----:B-1----:R-:W-:Y:S01]  /*7a20*/  FFMA.FTZ R4, R147, c[0x0][0x23c], -R2 ;  /* 0x00008f0093047a23 */ /* 0x002fe20000010802 */
[----:B----4-:R-:W-:-:S05]  /*7a30*/  F2FP.PACK_AB R17, R144, R163 ;  /* 0x000000a39011723e */ /* 0x010fca00000000ff */
[----:B------:R1:W-:Y:S02]  /*7a40*/  MUFU.EX2 R133, R4 ;  /* 0x0000000400857308 */ /* 0x0003e40000000800 */
[----:B-1----:R-:W-:-:S06]  /*7a50*/  FFMA.FTZ R4, R130, c[0x0][0x23c], -R2 ;  /* 0x00008f0082047a23 */ /* 0x002fcc0000010802 */
[----:B------:R1:W4:Y:S02]  /*7a60*/  MUFU.EX2 R128, R4 ;  /* 0x0000000400807308 */ /* 0x0003240000000800 */
[----:B-1----:R-:W-:Y:S01]  /*7a70*/  FFMA.FTZ R4, R174, c[0x0][0x23c], -R0 ;  /* 0x00008f00ae047a23 */ /* 0x002fe20000010800 */
[----:B----4-:R-:W-:-:S05]  /*7a80*/  F2FP.PACK_AB R19, R128, R133 ;  /* 0x000000858013723e */ /* 0x010fca00000000ff */
[----:B------:R1:W4:Y:S02]  /*7a90*/  MUFU.EX2 R162, R4 ;  /* 0x0000000400a27308 */ /* 0x0003240000000800 */
[C---:B--2---:R-:W-:Y:S08]  /*7aa0*/  HMMA.16816.F32 R72, R16.reuse, R28, R64 ;  /* 0x0000001c1048723c */ /* 0x044ff00000001840 */
[----:B------:R-:W-:Y:S01]  /*7ab0*/  HMMA.16816.F32 R64, R16, R30, R76 ;  /* 0x0000001e1040723c */ /* 0x000fe2000000184c */
[----:B-1----:R-:W-:Y:S01]  /*7ac0*/  FFMA.FTZ R4, R167, c[0x0][0x23c], -R0 ;  /* 0x00008f00a7047a23 */ /* 0x002fe20000010800 */
[----:B------:R-:W-:-:S03]  /*7ad0*/  MOV R167, R248 ;  /* 0x000000f800a77202 */ /* 0x000fc60000000f00 */
[----:B------:R1:W-:Y:S03]  /*7ae0*/  MUFU.EX2 R135, R4 ;  /* 0x0000000400877308 */ /* 0x0003e60000000800 */
[C---:B---3--:R-:W-:Y:S08]  /*7af0*/  HMMA.16816.F32 R84, R16.reuse, R24, R84 ;  /* 0x000000181054723c */ /* 0x048ff00000001854 */
[----:B------:R-:W-:Y:S01]  /*7b00*/  HMMA.16816.F32 R92, R16, R26, R92 ;  /* 0x0000001a105c723c */ /* 0x000fe2000000185c */
[----:B-1----:R-:W-:-:S07]  /*7b10*/  FFMA.FTZ R4, R165, c[0x0][0x23c], -R0 ;  /* 0x00008f00a5047a23 */ /* 0x002fce0000010800 */
[C---:B------:R-:W-:Y:S01]  /*7b20*/  HMMA.16816.F32 R96, R16.reuse, R20, R96 ;  /* 0x000000141060723c */ /* 0x040fe20000001860 */
[----:B------:R-:W-:Y:S01]  /*7b30*/  IMAD.MOV.U32 R165, RZ, RZ, R153 ;  /* 0x000000ffffa57224 */ /* 0x000fe200078e0099 */
[----:B------:R1:W2:Y:S06]  /*7b40*/  MUFU.EX2 R131, R4 ;  /* 0x0000000400837308 */ /* 0x0002ac0000000800 */
[C---:B------:R-:W-:Y:S08]  /*7b50*/  HMMA.16816.F32 R100, R16.reuse, R22, R100 ;  /* 0x000000161064723c */ /* 0x040ff00000001864 */
[----:B------:R-:W-:Y:S01]  /*7b60*/  HMMA.16816.F32 R120, R16, R32, R120 ;  /* 0x000000201078723c */ /* 0x000fe20000001878 */
[----:B-1----:R-:W-:Y:S01]  /*7b70*/  FFMA.FTZ R4, R194, c[0x0][0x23c], -R8 ;  /* 0x00008f00c2047a23 */ /* 0x002fe20000010808 */
[----:B------:R-:W-:-:S03]  /*7b80*/  MOV R194, R249 ;  /* 0x000000f900c27202 */ /* 0x000fc60000000f00 */
[----:B------:R1:W-:Y:S03]  /*7b90*/  MUFU.EX2 R152, R4 ;  /* 0x0000000400987308 */ /* 0x0003e60000000800 */
[----:B------:R-:W-:Y:S07]  /*7ba0*/  HMMA.16816.F32 R104, R16, R34, R104 ;  /* 0x000000221068723c */ /* 0x000fee0000001868 */
[----:B------:R-:W-:-:S02]  /*7bb0*/  F2FP.PACK_AB R16, R146, R138 ;  /* 0x0000008a9210723e */ /* 0x000fc400000000ff */
[----:B----4-:R-:W-:Y:S02]  /*7bc0*/  F2FP.PACK_AB R17, R162, R161 ;  /* 0x000000a1a211723e */ /* 0x010fe400000000ff */
[----:B------:R-:W-:Y:S02]  /*7bd0*/  F2FP.PACK_AB R18, R132, R145 ;  /* 0x000000918412723e */ /* 0x000fe400000000ff */
[----:B--2---:R-:W-:Y:S01]  /*7be0*/  F2FP.PACK_AB R19, R131, R135 ;  /* 0x000000878313723e */ /* 0x004fe200000000ff */
[----:B-1----:R-:W-:-:S04]  /*7bf0*/  FFMA.FTZ R4, R183, c[0x0][0x23c], -R8 ;  /* 0x00008f00b7047a23 */ /* 0x002fc80000010808 */
[----:B------:R1:W-:Y:S02]  /*7c00*/  MUFU.EX2 R136, R4 ;  /* 0x0000000400887308 */ /* 0x0003e40000000800 */
[C---:B------:R-:W-:Y:S08]  /*7c10*/  HMMA.16816.F32 R116, R16.reuse, R28, R80 ;  /* 0x0000001c1074723c */ /* 0x040ff00000001850 */
[----:B------:R-:W-:Y:S01]  /*7c20*/  HMMA.16816.F32 R112, R16, R30, R68 ;  /* 0x0000001e1070723c */ /* 0x000fe20000001844 */
[----:B------:R-:W2:Y:S01]  /*7c30*/  LDSM.16.MT88.4 R28, [R233+0xa000] ;  /* 0x00a00000e91c783b */ /* 0x000ea20000004200 */
[----:B-1----:R-:W-:Y:S01]  /*7c40*/  FFMA.FTZ R4, R175, c[0x0][0x23c], -R8 ;  /* 0x00008f00af047a23 */ /* 0x002fe20000010808 */
[----:B------:R-:W-:-:S05]  /*7c50*/  MOV R175, R7 ;  /* 0x0000000700af7202 */ /* 0x000fca0000000f00 */
[C---:B------:R-:W-:Y:S01]  /*7c60*/  HMMA.16816.F32 R108, R16.reuse, R24, R60 ;  /* 0x00000018106c723c */ /* 0x040fe2000000183c */
[----:B------:R1:W-:Y:S07]  /*7c70*/  MUFU.EX2 R139, R4 ;  /* 0x00000004008b7308 */ /* 0x0003ee0000000800 */
[C---:B------:R-:W-:Y:S01]  /*7c80*/  HMMA.16816.F32 R88, R16.reuse, R26, R56 ;  /* 0x0000001a1058723c */ /* 0x040fe20000001838 */
[----:B------:R-:W3:Y:S07]  /*7c90*/  LDSM.16.MT88.4 R24, [R236+0xa000] ;  /* 0x00a00000ec18783b */ /* 0x000eee0000004200 */
[----:B------:R-:W-:Y:S01]  /*7ca0*/  HMMA.16816.F32 R80, R16, R20, R52 ;  /* 0x000000141050723c */ /* 0x000fe20000001834 */
[----:B-1----:R-:W-:-:S04]  /*7cb0*/  FFMA.FTZ R4, R126, c[0x0][0x23c], -R8 ;  /* 0x00008f007e047a23 */ /* 0x002fc80000010808 */
[----:B------:R1:W4:Y:S03]  /*7cc0*/  MUFU.EX2 R137, R4 ;  /* 0x0000000400897308 */ /* 0x0003260000000800 */
[C---:B------:R-:W-:Y:S01]  /*7cd0*/  HMMA.16816.F32 R76, R16.reuse, R22, R48 ;  /* 0x00000016104c723c */ /* 0x040fe20000001830 */
[----:B------:R-:W2:Y:S07]  /*7ce0*/  LDSM.16.MT88.4 R20, [R234+0xa000] ;  /* 0x00a00000ea14783b */ /* 0x000eae0000004200 */
[----:B------:R-:W-:Y:S01]  /*7cf0*/  HMMA.16816.F32 R44, R16, R32, R40 ;  /* 0x00000020102c723c */ /* 0x000fe20000001828 */
[----:B-1----:R-:W-:-:S07]  /*7d00*/  FFMA.FTZ R4, R189, c[0x0][0x23c], -R0 ;  /* 0x00008f00bd047a23 */ /* 0x002fce0000010800 */
[----:B------:R-:W-:Y:S01]  /*7d10*/  HMMA.16816.F32 R36, R16, R34, R36 ;  /* 0x000000221024723c */ /* 0x000fe20000001824 */
[----:B------:R-:W1:Y:S01]  /*7d20*/  LDSM.16.MT88.4 R32, [R235+0xa000] ;  /* 0x00a00000eb20783b */ /* 0x000e620000004200 */
[----:B------:R3:W-:Y:S01]  /*7d30*/  MUFU.EX2 R7, R4 ;  /* 0x0000000400077308 */ /* 0x0007e20000000800 */
[----:B----4-:R-:W-:Y:S01]  /*7d40*/  IMAD.MOV.U32 R189, RZ, RZ, R137 ;  /* 0x000000ffffbd7224 */ /* 0x010fe200078e0089 */
[----:B------:R-:W-:Y:S01]  /*7d50*/  MOV R137, R158 ;  /* 0x0000009e00897202 */ /* 0x000fe20000000f00 */
[----:B------:R-:W-:Y:S02]  /*7d60*/  IMAD.MOV.U32 R158, RZ, RZ, R252 ;  /* 0x000000ffff9e7224 */ /* 0x000fe400078e00fc */
[----:B---3--:R-:W-:-:S04]  /*7d70*/  FFMA.FTZ R4, R188, c[0x0][0x23c], -R5 ;  /* 0x00008f00bc047a23 */ /* 0x008fc80000010805 */
[----:B------:R3:W-:Y:S02]  /*7d80*/  MUFU.EX2 R141, R4 ;  /* 0x00000004008d7308 */ /* 0x0007e40000000800 */
[----:B---3--:R-:W-:-:S06]  /*7d90*/  FFMA.FTZ R4, R181, c[0x0][0x23c], -R5 ;  /* 0x00008f00b5047a23 */ /* 0x008fcc0000010805 */
[----:B------:R3:W4:Y:S02]  /*7da0*/  MUFU.EX2 R126, R4 ;  /* 0x00000004007e7308 */ /* 0x0007240000000800 */
[----:B---3--:R-:W-:Y:S01]  /*7db0*/  FFMA.FTZ R4, R173, c[0x0][0x23c], -R5 ;  /* 0x00008f00ad047a23 */ /* 0x008fe20000010805 */
[----:B----4-:R-:W-:-:S05]  /*7dc0*/  F2FP.PACK_AB R16, R126, R141 ;  /* 0x0000008d7e10723e */ /* 0x010fca00000000ff */
[----:B------:R3:W-:Y:S02]  /*7dd0*/  MUFU.EX2 R173, R4 ;  /* 0x0000000400ad7308 */ /* 0x0007e40000000800 */
[----:B---3--:R-:W-:Y:S02]  /*7de0*/  FFMA.FTZ R4, R124, c[0x0][0x23c], -R5 ;  /* 0x00008f007c047a23 */ /* 0x008fe40000010805 */
[----:B------:R-:W-:-:S04]  /*7df0*/  FFMA.FTZ R124, R184, c[0x0][0x23c], -R0 ;  /* 0x00008f00b87c7a23 */ /* 0x000fc80000010800 */
[----:B------:R3:W4:Y:S02]  /*7e00*/  MUFU.EX2 R174, R4 ;  /* 0x0000000400ae7308 */ /* 0x0007240000000800 */
[----:B---3--:R-:W-:Y:S01]  /*7e10*/  FFMA.FTZ R4, R192, c[0x0][0x23c], -R2 ;  /* 0x00008f00c0047a23 */ /* 0x008fe20000010802 */
[----:B----4-:R-:W-:-:S05]  /*7e20*/  F2FP.PACK_AB R18, R174, R173 ;  /* 0x000000adae12723e */ /* 0x010fca00000000ff */
[----:B------:R3:W-:Y:S02]  /*7e30*/  MUFU.EX2 R143, R4 ;  /* 0x00000004008f7308 */ /* 0x0007e40000000800 */
[----:B---3--:R-:W-:-:S06]  /*7e40*/  FFMA.FTZ R4, R182, c[0x0][0x23c], -R2 ;  /* 0x00008f00b6047a23 */ /* 0x008fcc0000010802 */
        /* <DEDUP_REMOVED lines=8> */
[----:B------:R3:W4:Y:S02]  /*7ed0*/  MUFU.EX2 R252, R4 ;  /* 0x0000000400fc7308 */ /* 0x0007240000000800 */
[C---:B--2---:R-:W-:Y:S08]  /*7ee0*/  HMMA.16816.F32 R68, R16.reuse, R30, R64 ;  /* 0x0000001e1044723c */ /* 0x044ff00000001840 */
[----:B------:R-:W-:Y:S01]  /*7ef0*/  HMMA.16816.F32 R72, R16, R28, R72 ;  /* 0x0000001c1048723c */ /* 0x000fe20000001848 */
[----:B---3--:R-:W-:-:S04]  /*7f00*/  FFMA.FTZ R4, R193, c[0x0][0x23c], -R0 ;  /* 0x00008f00c1047a23 */ /* 0x008fc80000010800 */
[----:B------:R2:W-:Y:S03]  /*7f10*/  MUFU.EX2 R251, R4 ;  /* 0x0000000400fb7308 */ /* 0x0005e60000000800 */
[C---:B------:R-:W-:Y:S08]  /*7f20*/  HMMA.16816.F32 R64, R16.reuse, R24, R84 ;  /* 0x000000181040723c */ /* 0x040ff00000001854 */
[----:B------:R-:W-:Y:S01]  /*7f30*/  HMMA.16816.F32 R60, R16, R26, R92 ;  /* 0x0000001a103c723c */ /* 0x000fe2000000185c */
[----:B--2---:R-:W-:-:S07]  /*7f40*/  FFMA.FTZ R4, R190, c[0x0][0x23c], -R0 ;  /* 0x00008f00be047a23 */ /* 0x004fce0000010800 */
[C---:B------:R-:W-:Y:S01]  /*7f50*/  HMMA.16816.F32 R56, R16.reuse, R20, R96 ;  /* 0x000000141038723c */ /* 0x040fe20000001860 */
[----:B------:R-:W-:Y:S01]  /*7f60*/  MOV R190, R164 ;  /* 0x000000a400be7202 */ /* 0x000fe20000000f00 */
[----:B------:R2:W3:Y:S06]  /*7f70*/  MUFU.EX2 R250, R4 ;  /* 0x0000000400fa7308 */ /* 0x0004ec0000000800 */
[C---:B------:R-:W-:Y:S08]  /*7f80*/  HMMA.16816.F32 R52, R16.reuse, R22, R100 ;  /* 0x000000161034723c */ /* 0x040ff00000001864 */
[----:B-1----:R-:W-:Y:S01]  /*7f90*/  HMMA.16816.F32 R48, R16, R32, R120 ;  /* 0x000000201030723c */ /* 0x002fe20000001878 */
[----:B--2---:R-:W-:-:S04]  /*7fa0*/  FFMA.FTZ R4, R214, c[0x0][0x23c], -R5 ;  /* 0x00008f00d6047a23 */ /* 0x004fc80000010805 */
[----:B------:R1:W-:Y:S03]  /*7fb0*/  MUFU.EX2 R214, R4 ;  /* 0x0000000400d67308 */ /* 0x0003e60000000800 */
[----:B------:R-:W-:Y:S01]  /*7fc0*/  HMMA.16816.F32 R40, R16, R34, R104 ;  /* 0x000000221028723c */ /* 0x000fe20000001868 */
[--C-:B------:R-:W-:Y:S02]  /*7fd0*/  FFMA.FTZ R121, R125, c[0x0][0x23c], -R8.reuse ;  /* 0x00008f007d797a23 */ /* 0x100fe40000010808 */
[----:B------:R-:W-:Y:S02]  /*7fe0*/  FFMA.FTZ R120, R170, c[0x0][0x23c], -R8 ;  /* 0x00008f00aa787a23 */ /* 0x000fe40000010808 */
[--C-:B------:R-:W-:Y:S02]  /*7ff0*/  FFMA.FTZ R122, R197, c[0x0][0x23c], -R0.reuse ;  /* 0x00008f00c57a7a23 */ /* 0x100fe40000010800 */
[----:B------:R-:W-:Y:S01]  /*8000*/  F2FP.PACK_AB R16, R136, R152 ;  /* 0x000000988810723e */ /* 0x000fe200000000ff */
[--C-:B------:R-:W-:Y:S01]  /*8010*/  FFMA.FTZ R123, R187, c[0x0][0x23c], -R0.reuse ;  /* 0x00008f00bb7b7a23 */ /* 0x100fe20000010800 */
[----:B----4-:R-:W-:Y:S01]  /*8020*/  F2FP.PACK_AB R17, R252, R7 ;  /* 0x00000007fc11723e */ /* 0x010fe200000000ff */
[----:B------:R-:W-:Y:S01]  /*8030*/  FFMA.FTZ R125, R168, c[0x0][0x23c], -R0 ;  /* 0x00008f00a87d7a23 */ /* 0x000fe20000010800 */
[----:B------:R-:W-:-:S02]  /*8040*/  F2FP.PACK_AB R18, R189, R139 ;  /* 0x0000008bbd12723e */ /* 0x000fc400000000ff */
[----:B---3--:R-:W-:Y:S01]  /*8050*/  F2FP.PACK_AB R19, R250, R251 ;  /* 0x000000fbfa13723e */ /* 0x008fe200000000ff */
[----:B-1----:R-:W-:-:S04]  /*8060*/  FFMA.FTZ R4, R209, c[0x0][0x23c], -R5 ;  /* 0x00008f00d1047a23 */ /* 0x002fc80000010805 */
[----:B------:R1:W2:Y:S02]  /*8070*/  MUFU.EX2 R247, R4 ;  /* 0x0000000400f77308 */ /* 0x0002a40000000800 */
[C---:B------:R-:W-:Y:S08]  /*8080*/  HMMA.16816.F32 R104, R16.reuse, R24, R108 ;  /* 0x000000181068723c */ /* 0x040ff0000000186c */
[----:B------:R-:W-:Y:S01]  /*8090*/  HMMA.16816.F32 R96, R16, R26, R88 ;  /* 0x0000001a1060723c */ /* 0x000fe20000001858 */
[----:B------:R-:W3:Y:S01]  /*80a0*/  LDSM.16.MT88.4 R24, [R236+0xa800] ;  /* 0x00a80000ec18783b */ /* 0x000ee20000004200 */
[----:B-1----:R-:W-:-:S06]  /*80b0*/  FFMA.FTZ R4, R178, c[0x0][0x23c], -R5 ;  /* 0x00008f00b2047a23 */ /* 0x002fcc0000010805 */
[C---:B------:R-:W-:Y:S01]  /*80c0*/  HMMA.16816.F32 R92, R16.reuse, R28, R116 ;  /* 0x0000001c105c723c */ /* 0x040fe20000001874 */
[----:B------:R1:W-:Y:S06]  /*80d0*/  MUFU.EX2 R248, R4 ;  /* 0x0000000400f87308 */ /* 0x0003ec0000000800 */
[----:B------:R-:W-:Y:S01]  /*80e0*/  IMAD.MOV.U32 R117, RZ, RZ, R157 ;  /* 0x000000ffff757224 */ /* 0x000fe200078e009d */
[----:B------:R-:W-:Y:S01]  /*80f0*/  HMMA.16816.F32 R100, R16, R30, R112 ;  /* 0x0000001e1064723c */ /* 0x000fe20000001870 */
[----:B------:R-:W4:Y:S01]  /*8100*/  LDSM.16.MT88.4 R28, [R233+0xa800] ;  /* 0x00a80000e91c783b */ /* 0x000f220000004200 */
[----:B------:R-:W-:-:S02]  /*8110*/  FFMA.FTZ R118, R198, c[0x0][0x23c], -R8 ;  /* 0x00008f00c6767a23 */ /* 0x000fc40000010808 */
[----:B------:R-:W-:Y:S02]  /*8120*/  FFMA.FTZ R119, R185, c[0x0][0x23c], -R8 ;  /* 0x00008f00b9777a23 */ /* 0x000fe40000010808 */
[--C-:B------:R-:W-:Y:S02]  /*8130*/  FFMA.FTZ R116, R171, c[0x0][0x23c], -R2.reuse ;  /* 0x00008f00ab747a23 */ /* 0x100fe40000010802 */
[C---:B------:R-:W-:Y:S01]  /*8140*/  HMMA.16816.F32 R88, R16.reuse, R20, R80 ;  /* 0x000000141058723c */ /* 0x040fe20000001850 */
[--C-:B------:R-:W-:Y:S02]  /*8150*/  FFMA.FTZ R113, R205, c[0x0][0x23c], -R2.reuse ;  /* 0x00008f00cd717a23 */ /* 0x100fe40000010802 */
[----:B-1----:R-:W-:Y:S02]  /*8160*/  FFMA.FTZ R4, R176, c[0x0][0x23c], -R5 ;  /* 0x00008f00b0047a23 */ /* 0x002fe40000010805 */
[--C-:B------:R-:W-:Y:S02]  /*8170*/  FFMA.FTZ R114, R199, c[0x0][0x23c], -R2.reuse ;  /* 0x00008f00c7727a23 */ /* 0x100fe40000010802 */
[----:B------:R1:W1:Y:S01]  /*8180*/  MUFU.EX2 R249, R4 ;  /* 0x0000000400f97308 */ /* 0x0002620000000800 */
[----:B------:R-:W-:Y:S01]  /*8190*/  HMMA.16816.F32 R80, R16, R32, R44 ;  /* 0x000000201050723c */ /* 0x000fe2000000182c */
[----:B------:R-:W-:-:S02]  /*81a0*/  FFMA.FTZ R115, R191, c[0x0][0x23c], -R2 ;  /* 0x00008f00bf737a23 */ /* 0x000fc40000010802 */
[----:B------:R-:W-:-:S04]  /*81b0*/  FFMA.FTZ R112, R169, c[0x0][0x23c], -R5 ;  /* 0x00008f00a9707a23 */ /* 0x000fc80000010805 */
[----:B------:R-:W-:Y:S01]  /*81c0*/  MOV R47, R155 ;  /* 0x0000009b002f7202 */ /* 0x000fe20000000f00 */
[C---:B------:R-:W-:Y:S01]  /*81d0*/  HMMA.16816.F32 R84, R16.reuse, R22, R76 ;  /* 0x000000161054723c */ /* 0x040fe2000000184c */
[----:B------:R-:W-:Y:S01]  /*81e0*/  LDSM.16.MT88.4 R20, [R234+0xa800] ;  /* 0x00a80000ea14783b */ /* 0x000fe20000004200 */
[----:B------:R-:W-:Y:S01]  /*81f0*/  IMAD.MOV.U32 R45, RZ, RZ, R154 ;  /* 0x000000ffff2d7224 */ /* 0x000fe200078e009a */
[----:B------:R-:W-:Y:S01]  /*8200*/  MOV R46, R156 ;  /* 0x0000009c002e7202 */ /* 0x000fe20000000f00 */
[----:B------:R3:W-:Y:S01]  /*8210*/  MUFU.EX2 R154, R6 ;  /* 0x00000006009a7308 */ /* 0x0007e20000000800 */
[----:B------:R-:W-:Y:S01]  /*8220*/  MOV R44, R158 ;  /* 0x0000009e002c7202 */ /* 0x000fe20000000f00 */
[----:B-1----:R-:W-:Y:S02]  /*8230*/  FFMA.FTZ R4, R220, c[0x0][0x23c], -R2 ;  /* 0x00008f00dc047a23 */ /* 0x002fe40000010802 */
[----:B------:R-:W-:Y:S01]  /*8240*/  HMMA.16816.F32 R76, R16, R34, R36 ;  /* 0x00000022104c723c */ /* 0x000fe20000001824 */
[----:B------:R-:W1:Y:S01]  /*8250*/  LDSM.16.MT88.4 R32, [R235+0xa800] ;  /* 0x00a80000eb20783b */ /* 0x000e620000004200 */
[----:B------:R-:W-:Y:S01]  /*8260*/  IMAD.MOV.U32 R220, RZ, RZ, R139 ;  /* 0x000000ffffdc7224 */ /* 0x000fe200078e008b */
[----:B------:R-:W-:Y:S01]  /*8270*/  MOV R139, R200 ;  /* 0x000000c8008b7202 */ /* 0x000fe20000000f00 */
[----:B------:R4:W-:Y:S03]  /*8280*/  MUFU.EX2 R155, R4 ;  /* 0x00000004009b7308 */ /* 0x0009e60000000800 */
[----:B--2---:R-:W-:Y:S01]  /*8290*/  F2FP.PACK_AB R16, R247, R214 ;  /* 0x000000d6f710723e */ /* 0x004fe200000000ff */
[----:B------:R-:W-:Y:S01]  /*82a0*/  FFMA.FTZ R37, R223, c[0x0][0x23c], -R8 ;  /* 0x00008f00df257a23 */ /* 0x000fe20000010808 */
[----:B------:R-:W-:Y:S01]  /*82b0*/  F2FP.PACK_AB R18, R249, R248 ;  /* 0x000000f8f912723e */ /* 0x000fe200000000ff */
[----:B------:R-:W-:-:S02]  /*82c0*/  FFMA.FTZ R39, R206, c[0x0][0x23c], -R0 ;  /* 0x00008f00ce277a23 */ /* 0x000fc40000010800 */
[----:B---3--:R-:W-:Y:S02]  /*82d0*/  FFMA.FTZ R6, R228, c[0x0][0x23c], -R0 ;  /* 0x00008f00e4067a23 */ /* 0x008fe40000010800 */
[--C-:B------:R-:W-:Y:S02]  /*82e0*/  FFMA.FTZ R36, R211, c[0x0][0x23c], -R2.reuse ;  /* 0x00008f00d3247a23 */ /* 0x100fe40000010802 */
[----:B------:R-:W-:Y:S01]  /*82f0*/  MUFU.EX2 R127, R6 ;  /* 0x00000006007f7308 */ /* 0x000fe20000000800 */
[----:B------:R-:W-:Y:S02]  /*8300*/  FFMA.FTZ R38, R204, c[0x0][0x23c], -R5 ;  /* 0x00008f00cc267a23 */ /* 0x000fe40000010805 */
[----:B----4-:R-:W-:Y:S01]  /*8310*/  FFMA.FTZ R4, R210, c[0x0][0x23c], -R2 ;  /* 0x00008f00d2047a23 */ /* 0x010fe20000010802 */
[----:B------:R-:W-:-:S04]  /*8320*/  MOV R210, R130 ;  /* 0x0000008200d27202 */ /* 0x000fc80000000f00 */
[----:B------:R2:W3:Y:S02]  /*8330*/  MUFU.EX2 R209, R4 ;  /* 0x0000000400d17308 */ /* 0x0004e40000000800 */
[----:B--2---:R-:W-:Y:S01]  /*8340*/  FFMA.FTZ R4, R179, c[0x0][0x23c], -R2 ;  /* 0x00008f00b3047a23 */ /* 0x004fe20000010802 */
[----:B---3--:R-:W-:-:S05]  /*8350*/  F2FP.PACK_AB R17, R209, R155 ;  /* 0x0000009bd111723e */ /* 0x008fca00000000ff */
[----:B------:R-:W2:Y:S02]  /*8360*/  MUFU.EX2 R153, R4 ;  /* 0x0000000400997308 */ /* 0x000ea40000000800 */
[----:B--2---:R-:W-:Y:S01]  /*8370*/  F2FP.PACK_AB R19, R154, R153 ;  /* 0x000000999a13723e */ /* 0x004fe200000000ff */
[----:B------:R-:W-:-:S05]  /*8380*/  FFMA.FTZ R4, R246, c[0x0][0x23c], -R8 ;  /* 0x00008f00f6047a23 */ /* 0x000fca0000010808 */
[----:B------:R2:W-:Y:S01]  /*8390*/  MUFU.EX2 R130, R4 ;  /* 0x0000000400827308 */ /* 0x0005e20000000800 */
[C---:B------:R-:W-:Y:S07]  /*83a0*/  HMMA.16816.F32 R180, R16.reuse, R26, R60 ;  /* 0x0000001a10b4723c */ /* 0x040fee000000183c */
[----:B------:R-:W-:Y:S01]  /*83b0*/  MOV R61, R131 ;  /* 0x00000083003d7202 */ /* 0x000fe20000000f00 */
[----:B------:R-:W-:Y:S01]  /*83c0*/  HMMA.16816.F32 R156, R16, R28, R72 ;  /* 0x0000001c109c723c */ /* 0x000fe20000001848 */
[----:B------:R-:W-:Y:S01]  /*83d0*/  IMAD.MOV.U32 R63, RZ, RZ, R133 ;  /* 0x000000ffff3f7224 */ /* 0x000fe200078e0085 */
[----:B------:R-:W-:Y:S01]  /*83e0*/  MOV R62, R132 ;  /* 0x00000084003e7202 */ /* 0x000fe20000000f00 */
[----:B------:R-:W-:-:S02]  /*83f0*/  IMAD.MOV.U32 R60, RZ, RZ, R129 ;  /* 0x000000ffff3c7224 */ /* 0x000fc400078e0081 */
[----:B--2---:R-:W-:Y:S02]  /*8400*/  FFMA.FTZ R4, R230, c[0x0][0x23c], -R8 ;  /* 0x00008f00e6047a23 */ /* 0x004fe40000010808 */
[----:B------:R-:W-:Y:S01]  /*8410*/  MOV R74, R165 ;  /* 0x000000a5004a7202 */ /* 0x000fe20000000f00 */
[----:B------:R-:W-:Y:S01]  /*8420*/  IMAD.MOV.U32 R73, RZ, RZ, R167 ;  /* 0x000000ffff497224 */ /* 0x000fe200078e00a7 */
[----:B------:R-:W-:Y:S01]  /*8430*/  MOV R72, R166 ;  /* 0x000000a600487202 */ /* 0x000fe20000000f00 */
[----:B------:R2:W-:Y:S01]  /*8440*/  MUFU.EX2 R131, R4 ;  /* 0x0000000400837308 */ /* 0x0005e20000000800 */
[----:B------:R-:W-:Y:S01]  /*8450*/  HMMA.16816.F32 R164, R16, R30, R68 ;  /* 0x0000001e10a4723c */ /* 0x000fe20000001844 */
[----:B------:R-:W-:-:S06]  /*8460*/  MOV R75, R194 ;  /* 0x000000c2004b7202 */ /* 0x000fcc0000000f00 */
[----:B------:R-:W-:Y:S01]  /*8470*/  IMAD.MOV.U32 R70, RZ, RZ, R149 ;  /* 0x000000ffff467224 */ /* 0x000fe200078e0095 */
[----:B------:R-:W-:Y:S01]  /*8480*/  MOV R69, R135 ;  /* 0x0000008700457202 */ /* 0x000fe20000000f00 */
[----:B-1----:R-:W-:Y:S01]  /*8490*/  HMMA.16816.F32 R108, R16, R34, R40 ;  /* 0x00000022106c723c */ /* 0x002fe20000001828 */
[----:B------:R-:W-:Y:S02]  /*84a0*/  MOV R68, R134 ;  /* 0x0000008600447202 */ /* 0x000fe40000000f00 */
[----:B------:R-:W-:Y:S01]  /*84b0*/  MOV R71, R126 ;  /* 0x0000007e00477202 */ /* 0x000fe20000000f00 */
[----:B--2---:R-:W-:-:S03]  /*84c0*/  FFMA.FTZ R4, R229, c[0x0][0x23c], -R8 ;  /* 0x00008f00e5047a23 */ /* 0x004fc60000010808 */
[----:B------:R-:W-:Y:S01]  /*84d0*/  MOV R43, R10 ;  /* 0x0000000a002b7202 */ /* 0x000fe20000000f00 */
[C---:B------:R-:W-:Y:S01]  /*84e0*/  HMMA.16816.F32 R132, R16.reuse, R22, R52 ;  /* 0x000000161084723c */ /* 0x040fe20000001834 */
[----:B------:R-:W-:Y:S01]  /*84f0*/  FFMA.FTZ R10, R215, c[0x0][0x23c], -R5 ;  /* 0x00008f00d70a7a23 */ /* 0x000fe20000010805 */
[----:B------:R1:W-:Y:S05]  /*8500*/  MUFU.EX2 R149, R4 ;  /* 0x0000000400957308 */ /* 0x0003ea0000000800 */
[----:B------:R-:W-:Y:S01]  /*8510*/  IMAD.MOV.U32 R55, RZ, RZ, R148 ;  /* 0x000000ffff377224 */ /* 0x000fe200078e0094 */
[----:B------:R-:W-:Y:S01]  /*8520*/  HMMA.16816.F32 R192, R16, R20, R56 ;  /* 0x0000001410c0723c */ /* 0x000fe20000001838 */
[----:B------:R-:W-:Y:S01]  /*8530*/  IMAD.MOV.U32 R52, RZ, RZ, R11 ;  /* 0x000000ffff347224 */ /* 0x000fe200078e000b */
[----:B------:R-:W-:Y:S01]  /*8540*/  MOV R54, R9 ;  /* 0x0000000900367202 */ /* 0x000fe20000000f00 */
[----:B------:R-:W-:Y:S01]  /*8550*/  FFMA.FTZ R11, R219, c[0x0][0x23c], -R5 ;  /* 0x00008f00db0b7a23 */ /* 0x000fe20000010805 */
[----:B------:R-:W-:Y:S01]  /*8560*/  MOV R53, R7 ;  /* 0x0000000700357202 */ /* 0x000fe20000000f00 */
[----:B------:R-:W-:-:S02]  /*8570*/  FFMA.FTZ R7, R231, c[0x0][0x23c], -R0 ;  /* 0x00008f00e7077a23 */ /* 0x000fc40000010800 */
[----:B------:R-:W-:Y:S01]  /*8580*/  MOV R58, R203 ;  /* 0x000000cb003a7202 */ /* 0x000fe20000000f00 */
[----:B------:R-:W-:Y:S01]  /*8590*/  IMAD.MOV.U32 R57, RZ, RZ, R202 ;  /* 0x000000ffff397224 */ /* 0x000fe200078e00ca */
[----:B------:R-:W-:Y:S01]  /*85a0*/  MOV R56, R201 ;  /* 0x000000c900387202 */ /* 0x000fe20000000f00 */
[--C-:B-1----:R-:W-:Y:S01]  /*85b0*/  FFMA.FTZ R4, R226, c[0x0][0x23c], -R8.reuse ;  /* 0x00008f00e2047a23 */ /* 0x102fe20000010808 */
[C---:B------:R-:W-:Y:S01]  /*85c0*/  HMMA.16816.F32 R176, R16.reuse, R24, R64 ;  /* 0x0000001810b0723c */ /* 0x040fe20000001840 */
[----:B------:R-:W-:Y:S01]  /*85d0*/  MOV R59, R128 ;  /* 0x00000080003b7202 */ /* 0x000fe20000000f00 */
[----:B------:R-:W-:Y:S01]  /*85e0*/  FFMA.FTZ R9, R208, c[0x0][0x23c], -R5 ;  /* 0x00008f00d0097a23 */ /* 0x000fe20000010805 */
[----:B------:R1:W2:Y:S04]  /*85f0*/  MUFU.EX2 R148, R4 ;  /* 0x0000000400947308 */ /* 0x0002a80000000800 */
[--C-:B------:R-:W-:Y:S01]  /*8600*/  FFMA.FTZ R65, R212, c[0x0][0x23c], -R8.reuse ;  /* 0x00008f00d4417a23 */ /* 0x100fe20000010808 */
[----:B------:R-:W-:Y:S01]  /*8610*/  HMMA.16816.F32 R200, R16, R32, R48 ;  /* 0x0000002010c8723c */ /* 0x000fe20000001830 */
[----:B------:R-:W-:-:S02]  /*8620*/  FFMA.FTZ R64, R207, c[0x0][0x23c], -R8 ;  /* 0x00008f00cf407a23 */ /* 0x000fc40000010808 */
[----:B------:R-:W-:Y:S01]  /*8630*/  MUFU.EX2 R128, R7 ;  /* 0x0000000700807308 */ /* 0x000fe20000000800 */
[--C-:B------:R-:W-:Y:S02]  /*8640*/  FFMA.FTZ R66, R196, c[0x0][0x23c], -R5.reuse ;  /* 0x00008f00c4427a23 */ /* 0x100fe40000010805 */
[----:B------:R-:W-:Y:S02]  /*8650*/  FFMA.FTZ R67, R186, c[0x0][0x23c], -R5 ;  /* 0x00008f00ba437a23 */ /* 0x000fe40000010805 */
[----:B------:R-:W-:Y:S02]  /*8660*/  FFMA.FTZ R49, R216, c[0x0][0x23c], -R8 ;  /* 0x00008f00d8317a23 */ /* 0x000fe40000010808 */
[--C-:B------:R-:W-:Y:S02]  /*8670*/  FFMA.FTZ R51, R221, c[0x0][0x23c], -R0.reuse ;  /* 0x00008f00dd337a23 */ /* 0x100fe40000010800 */
[--C-:B-1----:R-:W-:Y:S02]  /*8680*/  FFMA.FTZ R4, R245, c[0x0][0x23c], -R0.reuse ;  /* 0x00008f00f5047a23 */ /* 0x102fe40000010800 */
[----:B------:R-:W-:-:S02]  /*8690*/  FFMA.FTZ R50, R218, c[0x0][0x23c], -R0 ;  /* 0x00008f00da327a23 */ /* 0x000fc40000010800 */
[----:B------:R1:W3:Y:S01]  /*86a0*/  MUFU.EX2 R129, R4 ;  /* 0x0000000400817308 */ /* 0x0002e20000000800 */
[----:B------:R-:W-:Y:S02]  /*86b0*/  FFMA.FTZ R48, R213, c[0x0][0x23c], -R0 ;  /* 0x00008f00d5307a23 */ /* 0x000fe40000010800 */
[--C-:B------:R-:W-:Y:S02]  /*86c0*/  FFMA.FTZ R8, R225, c[0x0][0x23c], -R2.reuse ;  /* 0x00008f00e1087a23 */ /* 0x100fe40000010802 */
[----:B------:R-:W-:Y:S01]  /*86d0*/  FFMA.FTZ R17, R217, c[0x0][0x23c], -R2 ;  /* 0x00008f00d9117a23 */ /* 0x000fe20000010802 */
[----:B--2---:R-:W-:Y:S01]  /*86e0*/  F2FP.PACK_AB R6, R148, R149 ;  /* 0x000000959406723e */ /* 0x004fe200000000ff */
[----:B------:R-:W-:Y:S02]  /*86f0*/  FFMA.FTZ R16, R224, c[0x0][0x23c], -R5 ;  /* 0x00008f00e0107a23 */ /* 0x000fe40000010805 */
[----:B-1----:R-:W-:Y:S02]  /*8700*/  FFMA.FTZ R4, R227, c[0x0][0x23c], -R0 ;  /* 0x00008f00e3047a23 */ /* 0x002fe40000010800 */
[----:B------:R-:W-:-:S02]  /*8710*/  FFMA.FTZ R0, R222, c[0x0][0x23c], -R2 ;  /* 0x00008f00de007a23 */ /* 0x000fc40000010802 */
[----:B------:R-:W-:Y:S01]  /*8720*/  FADD.FTZ R2, R52, R43 ;  /* 0x0000002b34027221 */ /* 0x000fe20000010000 */
[----:B------:R-:W-:Y:S01]  /*8730*/  MOV R52, R53 ;  /* 0x0000003500347202 */ /* 0x000fe20000000f00 */
[----:B------:R-:W-:Y:S01]  /*8740*/  IMAD.MOV.U32 R53, RZ, RZ, R54 ;  /* 0x000000ffff357224 */ /* 0x000fe200078e0036 */
[----:B------:R-:W-:Y:S01]  /*8750*/  MOV R54, R55 ;  /* 0x0000003700367202 */ /* 0x000fe20000000f00 */
[----:B------:R1:W2:Y:S01]  /*8760*/  MUFU.EX2 R126, R4 ;  /* 0x00000004007e7308 */ /* 0x0002a20000000800 */
        /* <DEDUP_REMOVED lines=21> */
[----:B------:R-:W4:Y:S01]  /*88c0*/  LDL.LU R117, [R1+0x28] ;  /* 0x0000280001757983 */ /* 0x000f220000300800 */
[----:B-1----:R-:W-:Y:S02]  /*88d0*/  F2FP.PACK_AB R4, R131, R130 ;  /* 0x000000828304723e */ /* 0x002fe400000000ff */
[----:B---3--:R-:W-:-:S02]  /*88e0*/  F2FP.PACK_AB R5, R128, R129 ;  /* 0x000000818005723e */ /* 0x008fc400000000ff */
[----:B--2---:R-:W-:Y:S01]  /*88f0*/  F2FP.PACK_AB R7, R126, R127 ;  /* 0x0000007f7e07723e */ /* 0x004fe200000000ff */
        /* <DEDUP_REMOVED lines=19> */
[----:B------:R-:W-:-:S02]  /*8a30*/  MOV R216, R61 ;  /* 0x0000003d00d87202 */ /* 0x000fc40000000f00 */
[----:B------:R-:W-:Y:S02]  /*8a40*/  MOV R226, R63 ;  /* 0x0000003f00e27202 */ /* 0x000fe40000000f00 */
[----:B------:R-:W-:Y:S01]  /*8a50*/  MOV R229, R68 ;  /* 0x0000004400e57202 */ /* 0x000fe20000000f00 */
[C---:B------:R-:W-:Y:S01]  /*8a60*/  HMMA.16816.F32 R60, R4.reuse, R30, R100 ;  /* 0x0000001e043c723c */ /* 0x040fe20000001864 */
[----:B------:R-:W-:Y:S02]  /*8a70*/  MOV R246, R70 ;  /* 0x0000004600f67202 */ /* 0x000fe40000000f00 */
[----:B------:R-:W-:Y:S02]  /*8a80*/  MOV R170, R71 ;  /* 0x0000004700aa7202 */ /* 0x000fe40000000f00 */
[----:B------:R-:W-:Y:S02]  /*8a90*/  MOV R197, R44 ;  /* 0x0000002c00c57202 */ /* 0x000fe40000000f00 */
[----:B------:R-:W-:Y:S01]  /*8aa0*/  MOV R206, R45 ;  /* 0x0000002d00ce7202 */ /* 0x000fe20000000f00 */
[C---:B------:R-:W-:Y:S08]  /*8ab0*/  HMMA.16816.F32 R68, R4.reuse, R28, R92 ;  /* 0x0000001c0444723c */ /* 0x040ff0000000185c */
[C---:B------:R-:W-:Y:S08]  /*8ac0*/  HMMA.16816.F32 R52, R4.reuse, R24, R104 ;  /* 0x000000180434723c */ /* 0x040ff00000001868 */
[C---:B------:R-:W-:Y:S08]  /*8ad0*/  HMMA.16816.F32 R44, R4.reuse, R26, R96 ;  /* 0x0000001a042c723c */ /* 0x040ff00000001860 */
[C---:B------:R-:W-:Y:S08]  /*8ae0*/  HMMA.16816.F32 R40, R4.reuse, R20, R88 ;  /* 0x000000140428723c */ /* 0x040ff00000001858 */
[C---:B------:R-:W-:Y:S08]  /*8af0*/  HMMA.16816.F32 R56, R4.reuse, R22, R84 ;  /* 0x000000160438723c */ /* 0x040ff00000001854 */
[----:B------:R-:W-:Y:S01]  /*8b00*/  HMMA.16816.F32 R32, R4, R34, R76 ;  /* 0x000000220420723c */ /* 0x000fe2000000184c */
[----:B------:R-:W-:Y:S01]  /*8b10*/  MOV R228, R175 ;  /* 0x000000af00e47202 */ /* 0x000fe20000000f00 */
[----:B------:R-:W-:Y:S01]  /*8b20*/  FADD.FTZ R2, R244, R2 ;  /* 0x00000002f4027221 */ /* 0x000fe20000010000 */
[----:B------:R1:W-:Y:S01]  /*8b30*/  MUFU.EX2 R80, R0 ;  /* 0x0000000000507308 */ /* 0x0003e20000000800 */
[----:B------:R-:W2:Y:S03]  /*8b40*/  LDSM.16.MT88.4 R24, [R233+0xb000] ;  /* 0x00b00000e918783b */ /* 0x000ea60000004200 */
[----:B------:R-:W-:Y:S01]  /*8b50*/  FADD.FTZ R4, R219, R215 ;  /* 0x000000d7db047221 */ /* 0x000fe20000010000 */
[----:B------:R-:W-:Y:S01]  /*8b60*/  MOV R219, R224 ;  /* 0x000000e000db7202 */ /* 0x000fe20000000f00 */
[----:B------:R-:W3:Y:S01]  /*8b70*/  LDSM.16.MT88.4 R20, [R236+0xb000] ;  /* 0x00b00000ec14783b */ /* 0x000ee20000004200 */
[----:B------:R-:W-:Y:S01]  /*8b80*/  MOV R215, R168 ;  /* 0x000000a800d77202 */ /* 0x000fe20000000f00 */
[----:B------:R-:W-:Y:S01]  /*8b90*/  IMAD.MOV.U32 R224, RZ, RZ, R184 ;  /* 0x000000ffffe07224 */ /* 0x000fe200078e00b8 */
[----:B------:R-:W-:Y:S01]  /*8ba0*/  MOV R168, R187 ;  /* 0x000000bb00a87202 */ /* 0x000fe20000000f00 */
[----:B------:R-:W-:Y:S01]  /*8bb0*/  IMAD.MOV.U32 R187, RZ, RZ, R218 ;  /* 0x000000ffffbb7224 */ /* 0x000fe200078e00da */
[----:B------:R-:W-:Y:S01]  /*8bc0*/  MOV R184, R213 ;  /* 0x000000d500b87202 */ /* 0x000fe20000000f00 */
[----:B------:R-:W-:Y:S01]  /*8bd0*/  FADD.FTZ R5, R219, R215 ;  /* 0x000000d7db057221 */ /* 0x000fe20000010000 */
[----:B------:R-:W-:Y:S01]  /*8be0*/  MOV R218, R241 ;  /* 0x000000f100da7202 */ /* 0x000fe20000000f00 */
[----:B------:R-:W-:Y:S01]  /*8bf0*/  IMAD.MOV.U32 R219, RZ, RZ, R224 ;  /* 0x000000ffffdb7224 */ /* 0x000fe200078e00e0 */
[----:B------:R-:W-:-:S02]  /*8c00*/  MOV R213, R243 ;  /* 0x000000f300d57202 */ /* 0x000fc40000000f00 */
[----:B------:R-:W-:Y:S02]  /*8c10*/  MOV R224, R168 ;  /* 0x000000a800e07202 */ /* 0x000fe40000000f00 */
[----:B------:R-:W-:Y:S01]  /*8c20*/  MOV R168, R184 ;  /* 0x000000b800a87202 */ /* 0x000fe20000000f00 */
[----:B------:R-:W-:Y:S02]  /*8c30*/  IMAD.MOV.U32 R184, RZ, RZ, R187 ;  /* 0x000000ffffb87224 */ /* 0x000fe400078e00bb */
[----:B----4-:R-:W-:Y:S02]  /*8c40*/  FADD.FTZ R117, R151, R117 ;  /* 0x0000007597757221 */ /* 0x010fe40000010000 */
[----:B------:R4:W5:Y:S04]  /*8c50*/  LDL.LU R151, [R1+0x114] ;  /* 0x0001140001977983 */ /* 0x0009680000300800 */
[----:B------:R-:W2:Y:S04]  /*8c60*/  LDL.LU R137, [R1+0xa8] ;  /* 0x0000a80001897983 */ /* 0x000ea80000300800 */
[----:B------:R-:W2:Y:S01]  /*8c70*/  LDL.LU R175, [R1+0xac] ;  /* 0x0000ac0001af7983 */ /* 0x000ea20000300800 */
[----:B-1----:R-:W-:Y:S01]  /*8c80*/  FADD.FTZ R0, R219, R117 ;  /* 0x00000075db007221 */ /* 0x002fe20000010000 */
[----:B------:R-:W-:Y:S02]  /*8c90*/  MUFU.EX2 R92, R16 ;  /* 0x00000010005c7308 */ /* 0x000fe40000000800 */
[----:B------:R-:W2:Y:S04]  /*8ca0*/  LDL.LU R241, [R1+0x110] ;  /* 0x0001100001f17983 */ /* 0x000ea80000300800 */
[----:B------:R-:W2:Y:S02]  /*8cb0*/  LDL.LU R243, [R1+0x10c] ;  /* 0x00010c0001f37983 */ /* 0x000ea40000300800 */
[----:B------:R-:W1:Y:S02]  /*8cc0*/  MUFU.EX2 R93, R11 ;  /* 0x0000000b005d7308 */ /* 0x000e640000000800 */
[----:B------:R-:W2:Y:S04]  /*8cd0*/  LDL.LU R244, [R1+0x108] ;  /* 0x0001080001f47983 */ /* 0x000ea80000300800 */
[----:B------:R-:W2:Y:S02]  /*8ce0*/  LDL.LU R187, [R1+0xb0] ;  /* 0x0000b00001bb7983 */ /* 0x000ea40000300800 */
[----:B------:R-:W-:Y:S02]  /*8cf0*/  MUFU.EX2 R94, R10 ;  /* 0x0000000a005e7308 */ /* 0x000fe40000000800 */
[----:B------:R-:W2:Y:S06]  /*8d00*/  LDL.LU R219, [R1+0x84] ;  /* 0x0000840001db7983 */ /* 0x000eac0000300800 */
[----:B------:R-:W1:Y:S08]  /*8d10*/  MUFU.EX2 R88, R9 ;  /* 0x0000000900587308 */ /* 0x000e700000000800 */
[----:B------:R1:W-:Y:S08]  /*8d20*/  MUFU.EX2 R84, R8 ;  /* 0x0000000800547308 */ /* 0x0003f00000000800 */
[----:B------:R3:W-:Y:S01]  /*8d30*/  MUFU.EX2 R77, R17 ;  /* 0x00000011004d7308 */ /* 0x0007e20000000800 */
[----:B-1----:R-:W-:Y:S04]  /*8d40*/  LDSM.16.MT88.4 R8, [R235+0xb000] ;  /* 0x00b00000eb08783b */ /* 0x002fe80000004200 */
[----:B---3--:R-:W1:Y:S01]  /*8d50*/  LDSM.16.MT88.4 R16, [R234+0xb000] ;  /* 0x00b00000ea10783b */ /* 0x008e620000004200 */
[----:B--2---:R-:W-:-:S03]  /*8d60*/  FADD.FTZ R28, R219, R4 ;  /* 0x00000004db1c7221 */ /* 0x004fc60000010000 */
[----:B------:R-:W2:Y:S01]  /*8d70*/  LDL.LU R219, [R1+0x74] ;  /* 0x0000740001db7983 */ /* 0x000ea20000300800 */
[----:B------:R-:W3:Y:S08]  /*8d80*/  MUFU.EX2 R78, R36 ;  /* 0x00000024004e7308 */ /* 0x000ef00000000800 */
[----:B------:R-:W-:Y:S08]  /*8d90*/  MUFU.EX2 R76, R37 ;  /* 0x00000025004c7308 */ /* 0x000ff00000000800 */
[----:B------:R-:W1:Y:S08]  /*8da0*/  MUFU.EX2 R49, R49 ;  /* 0x0000003100317308 */ /* 0x000e700000000800 */
[----:B------:R-:W-:Y:S08]  /*8db0*/  MUFU.EX2 R65, R65 ;  /* 0x0000004100417308 */ /* 0x000ff00000000800 */
[----:B------:R-:W-:Y:S08]  /*8dc0*/  MUFU.EX2 R64, R64 ;  /* 0x0000004000407308 */ /* 0x000ff00000000800 */
[----:B------:R-:W-:Y:S08]  /*8dd0*/  MUFU.EX2 R51, R51 ;  /* 0x0000003300337308 */ /* 0x000ff00000000800 */
[----:B------:R-:W1:Y:S08]  /*8de0*/  MUFU.EX2 R50, R50 ;  /* 0x0000003200327308 */ /* 0x000e700000000800 */
[----:B------:R-:W-:Y:S08]  /*8df0*/  MUFU.EX2 R48, R48 ;  /* 0x0000003000307308 */ /* 0x000ff00000000800 */
[----:B------:R-:W1:Y:S01]  /*8e00*/  MUFU.EX2 R31, R39 ;  /* 0x00000027001f7308 */ /* 0x000e620000000800 */
[----:B------:R-:W-:-:S02]  /*8e10*/  F2FP.PACK_AB R4, R93, R92 ;  /* 0x0000005c5d04723e */ /* 0x000fc400000000ff */
[----:B------:R-:W-:Y:S02]  /*8e20*/  F2FP.PACK_AB R6, R88, R94 ;  /* 0x0000005e5806723e */ /* 0x000fe400000000ff */
[----:B---3--:R-:W-:Y:S01]  /*8e30*/  F2FP.PACK_AB R7, R78, R77 ;  /* 0x0000004d4e07723e */ /* 0x008fe200000000ff */
[----:B------:R-:W-:Y:S02]  /*8e40*/  FADD.FTZ R2, R3, R2 ;  /* 0x0000000203027221 */ /* 0x000fe40000010000 */
[----:B------:R3:W-:Y:S01]  /*8e50*/  MUFU.EX2 R30, R38 ;  /* 0x00000026001e7308 */ /* 0x0007e20000000800 */
[----:B------:R-:W-:Y:S01]  /*8e60*/  FADD.FTZ R0, R150, R0 ;  /* 0x0000000096007221 */ /* 0x000fe20000010000 */
        /* <DEDUP_REMOVED lines=15> */
[----:B------:R-:W1:Y:S01]  /*8f60*/  MUFU.EX2 R118, R118 ;  /* 0x0000007600767308 */ /* 0x000e620000000800 */
[----:B------:R-:W-:Y:S01]  /*8f70*/  MOV R95, R175 ;  /* 0x000000af005f7202 */ /* 0x000fe20000000f00 */
[----:B------:R-:W-:Y:S01]  /*8f80*/  IMAD.MOV.U32 R204, RZ, RZ, R172 ;  /* 0x000000ffffcc7224 */ /* 0x000fe200078e00ac */
[----:B------:R4:W5:Y:S01]  /*8f90*/  LDL.LU R3, [R1+0x104] ;  /* 0x0001040001037983 */ /* 0x0009620000300800 */
[----:B------:R-:W-:Y:S01]  /*8fa0*/  IMAD.MOV.U32 R212, RZ, RZ, R136 ;  /* 0x000000ffffd47224 */ /* 0x000fe200078e0088 */
[----:B------:R-:W-:-:S02]  /*8fb0*/  MOV R230, R188 ;  /* 0x000000bc00e67202 */ /* 0x000fc40000000f00 */
[----:B------:R-:W-:Y:S01]  /*8fc0*/  LDSM.16.MT88.4 R136, [R234+0xb800] ;  /* 0x00b80000ea88783b */ /* 0x000fe20000004200 */
[----:B------:R-:W1:Y:S03]  /*8fd0*/  MUFU.EX2 R122, R122 ;  /* 0x0000007a007a7308 */ /* 0x000e660000000800 */
[----:B------:R4:W5:Y:S05]  /*8fe0*/  LDL.LU R150, [R1+0x100] ;  /* 0x0001000001967983 */ /* 0x00096a0000300800 */
[----:B------:R-:W1:Y:S08]  /*8ff0*/  MUFU.EX2 R113, R113 ;  /* 0x0000007100717308 */ /* 0x000e700000000800 */
        /* <DEDUP_REMOVED lines=9> */
[----:B------:R-:W1:Y:S01]  /*9090*/  MUFU.EX2 R125, R125 ;  /* 0x0000007d007d7308 */ /* 0x000e620000000800 */
[----:B--2---:R-:W-:Y:S01]  /*90a0*/  FADD.FTZ R29, R219, R5 ;  /* 0x00000005db1d7221 */ /* 0x004fe20000010000 */
[----:B------:R-:W-:-:S02]  /*90b0*/  F2FP.PACK_AB R5, R80, R84 ;  /* 0x000000545005723e */ /* 0x000fc400000000ff */
[----:B------:R-:W-:Y:S02]  /*90c0*/  MOV R219, R224 ;  /* 0x000000e000db7202 */ /* 0x000fe40000000f00 */
[----:B------:R-:W-:Y:S01]  /*90d0*/  MOV R224, R168 ;  /* 0x000000a800e07202 */ /* 0x000fe20000000f00 */
[----:B------:R-:W-:Y:S02]  /*90e0*/  IMAD.MOV.U32 R168, RZ, RZ, R184 ;  /* 0x000000ffffa87224 */ /* 0x000fe400078e00b8 */
[----:B------:R-:W-:Y:S01]  /*90f0*/  HMMA.16816.F32 R156, R4, R24, R156 ;  /* 0x00000018049c723c */ /* 0x000fe2000000189c */
[----:B------:R-:W-:Y:S02]  /*9100*/  FADD.FTZ R28, R219, R28 ;  /* 0x0000001cdb1c7221 */ /* 0x000fe40000010000 */
[----:B------:R-:W-:Y:S02]  /*9110*/  FADD.FTZ R2, R168, R2 ;  /* 0x00000002a8027221 */ /* 0x000fe40000010000 */
[----:B------:R-:W-:-:S03]  /*9120*/  FADD.FTZ R29, R224, R29 ;  /* 0x0000001de01d7221 */ /* 0x000fc60000010000 */
[----:B------:R-:W-:Y:S01]  /*9130*/  HMMA.16816.F32 R164, R4, R26, R164 ;  /* 0x0000001a04a4723c */ /* 0x000fe200000018a4 */
[----:B------:R-:W-:Y:S01]  /*9140*/  FADD.FTZ R28, R244, R28 ;  /* 0x0000001cf41c7221 */ /* 0x000fe20000010000 */
[----:B------:R-:W-:-:S06]  /*9150*/  MOV R184, R187 ;  /* 0x000000bb00b87202 */ /* 0x000fcc0000000f00 */
[----:B------:R-:W-:Y:S01]  /*9160*/  HMMA.16816.F32 R176, R4, R20, R176 ;  /* 0x0000001404b0723c */ /* 0x000fe200000018b0 */
[----:B------:R-:W-:-:S07]  /*9170*/  FADD.FTZ R2, R242, R2 ;  /* 0x00000002f2027221 */ /* 0x000fce0000010000 */
[----:B------:R-:W-:Y:S01]  /*9180*/  HMMA.16816.F32 R180, R4, R22, R180 ;  /* 0x0000001604b4723c */ /* 0x000fe200000018b4 */
[----:B------:R-:W-:-:S07]  /*9190*/  MOV R187, R228 ;  /* 0x000000e400bb7202 */ /* 0x000fce0000000f00 */
[----:B-1----:R-:W-:Y:S01]  /*91a0*/  HMMA.16816.F32 R192, R4, R16, R192 ;  /* 0x0000001004c0723c */ /* 0x002fe200000018c0 */
[----:B------:R-:W-:-:S07]  /*91b0*/  FADD.FTZ R29, R243, R29 ;  /* 0x0000001df31d7221 */ /* 0x000fce0000010000 */
[C---:B------:R-:W-:Y:S08]  /*91c0*/  HMMA.16816.F32 R132, R4.reuse, R18, R132 ;  /* 0x000000120484723c */ /* 0x040ff00000001884 */
[C---:B------:R-:W-:Y:S08]  /*91d0*/  HMMA.16816.F32 R200, R4.reuse, R8, R200 ;  /* 0x0000000804c8723c */ /* 0x040ff000000018c8 */
[----:B---3--:R-:W-:Y:S01]  /*91e0*/  HMMA.16816.F32 R36, R4, R10, R108 ;  /* 0x0000000a0424723c */ /* 0x008fe2000000186c */
[----:B------:R-:W1:Y:S06]  /*91f0*/  LDSM.16.MT88.4 R168, [R233+0xb800] ;  /* 0x00b80000e9a8783b */ /* 0x000e6c0000004200 */
[----:B------:R-:W-:-:S02]  /*9200*/  F2FP.PACK_AB R4, R49, R76 ;  /* 0x0000004c3104723e */ /* 0x000fc400000000ff */
[----:B------:R-:W-:Y:S02]  /*9210*/  F2FP.PACK_AB R5, R50, R51 ;  /* 0x000000333205723e */ /* 0x000fe400000000ff */
[----:B------:R-:W-:Y:S02]  /*9220*/  F2FP.PACK_AB R6, R64, R65 ;  /* 0x000000414006723e */ /* 0x000fe400000000ff */
[----:B------:R-:W-:Y:S01]  /*9230*/  F2FP.PACK_AB R7, R31, R48 ;  /* 0x000000301f07723e */ /* 0x000fe200000000ff */
[----:B------:R-:W-:Y:S01]  /*9240*/  FADD.FTZ R2, R196, R2 ;  /* 0x00000002c4027221 */ /* 0x000fe20000010000 */
[----:B------:R-:W-:Y:S02]  /*9250*/  MOV R224, R184 ;  /* 0x000000b800e07202 */ /* 0x000fe40000000f00 */
[----:B------:R-:W-:Y:S01]  /*9260*/  MOV R219, R187 ;  /* 0x000000bb00db7202 */ /* 0x000fe20000000f00 */
[----:B------:R-:W-:Y:S01]  /*9270*/  IMAD.MOV.U32 R228, RZ, RZ, R152 ;  /* 0x000000ffffe47224 */ /* 0x000fe200078e0098 */
[----:B------:R-:W2:Y:S01]  /*9280*/  LDSM.16.MT88.4 R184, [R236+0xb800] ;  /* 0x00b80000ecb8783b */ /* 0x000ea20000004200 */
[C---:B------:R-:W-:Y:S01]  /*9290*/  HMMA.16816.F32 R40, R4.reuse, R16, R40 ;  /* 0x000000100428723c */ /* 0x040fe20000001828 */
[----:B------:R-:W3:Y:S02]  /*92a0*/  MUFU.EX2 R116, R116 ;  /* 0x0000007400747308 */ /* 0x000ee40000000800 */
[----:B------:R4:W5:Y:S04]  /*92b0*/  LDL.LU R152, [R1+0xfc] ;  /* 0x0000fc0001987983 */ /* 0x0009680000300800 */
[----:B------:R-:W-:Y:S01]  /*92c0*/  FADD.FTZ R17, R222, R28 ;  /* 0x0000001cde117221 */ /* 0x000fe20000010000 */
[C---:B------:R-:W-:Y:S01]  /*92d0*/  HMMA.16816.F32 R72, R4.reuse, R8, R72 ;  /* 0x000000080448723c */ /* 0x040fe20000001848 */
[----:B------:R-:W-:Y:S01]  /*92e0*/  FADD.FTZ R16, R225, R29 ;  /* 0x0000001de1107221 */ /* 0x000fe20000010000 */
[----:B------:R-:W1:Y:S01]  /*92f0*/  MUFU.EX2 R112, R112 ;  /* 0x0000007000707308 */ /* 0x000e620000000800 */
[----:B------:R4:W5:Y:S04]  /*9300*/  LDL.LU R244, [R1+0xf8] ;  /* 0x0000f80001f47983 */ /* 0x0009680000300800 */
[----:B------:R-:W-:Y:S01]  /*9310*/  FADD.FTZ R9, R208, R17 ;  /* 0x00000011d0097221 */ /* 0x000fe20000010000 */
[----:B------:R-:W-:Y:S01]  /*9320*/  MOV R208, R219 ;  /* 0x000000db00d07202 */ /* 0x000fe20000000f00 */
[----:B------:R-:W-:Y:S01]  /*9330*/  FADD.FTZ R17, R215, R2 ;  /* 0x00000002d7117221 */ /* 0x000fe20000010000 */
[----:B------:R-:W-:Y:S01]  /*9340*/  MOV R219, R197 ;  /* 0x000000c500db7202 */ /* 0x000fe20000000f00 */
[----:B------:R-:W-:Y:S01]  /*9350*/  FADD.FTZ R8, R241, R16 ;  /* 0x00000010f1087221 */ /* 0x000fe20000010000 */
[C---:B------:R-:W-:Y:S01]  /*9360*/  HMMA.16816.F32 R68, R4.reuse, R24, R68 ;  /* 0x000000180444723c */ /* 0x040fe20000001844 */
[----:B------:R-:W-:Y:S01]  /*9370*/  IMAD.MOV.U32 R215, RZ, RZ, R224 ;  /* 0x000000ffffd77224 */ /* 0x000fe200078e00e0 */
[----:B------:R-:W-:Y:S01]  /*9380*/  MOV R224, R206 ;  /* 0x000000ce00e07202 */ /* 0x000fe20000000f00 */
[----:B------:R-:W-:Y:S01]  /*9390*/  FADD.FTZ R16, R240, R0 ;  /* 0x00000000f0107221 */ /* 0x000fe20000010000 */
[----:B------:R-:W-:Y:S01]  /*93a0*/  MOV R206, R218 ;  /* 0x000000da00ce7202 */ /* 0x000fe20000000f00 */
[----:B------:R-:W-:Y:S01]  /*93b0*/  IMAD.MOV.U32 R197, RZ, RZ, R213 ;  /* 0x000000ffffc57224 */ /* 0x000fe200078e00d5 */
[----:B------:R-:W-:Y:S01]  /*93c0*/  MOV R213, R245 ;  /* 0x000000f500d57202 */ /* 0x000fe20000000f00 */
[----:B------:R-:W-:Y:S01]  /*93d0*/  FADD.FTZ R0, R215, R8 ;  /* 0x00000008d7007221 */ /* 0x000fe20000010000 */
[----:B------:R-:W-:Y:S01]  /*93e0*/  HMMA.16816.F32 R60, R4, R26, R60 ;  /* 0x0000001a043c723c */ /* 0x000fe2000000183c */
[----:B------:R-:W-:-:S07]  /*93f0*/  FADD.FTZ R2, R208, R9 ;  /* 0x00000009d0027221 */ /* 0x000fce0000010000 */
[----:B------:R-:W-:Y:S01]  /*9400*/  HMMA.16816.F32 R52, R4, R20, R52 ;  /* 0x000000140434723c */ /* 0x000fe20000001834 */
[----:B------:R-:W-:-:S07]  /*9410*/  IMAD.MOV.U32 R218, RZ, RZ, R207 ;  /* 0x000000ffffda7224 */ /* 0x000fce00078e00cf */
[----:B------:R-:W-:Y:S01]  /*9420*/  HMMA.16816.F32 R44, R4, R22, R44 ;  /* 0x00000016042c723c */ /* 0x000fe2000000182c */
[----:B------:R-:W-:-:S07]  /*9430*/  FADD.FTZ R0, R206, R0 ;  /* 0x00000000ce007221 */ /* 0x000fce0000010000 */
[----:B------:R-:W-:Y:S01]  /*9440*/  HMMA.16816.F32 R56, R4, R18, R56 ;  /* 0x000000120438723c */ /* 0x000fe20000001838 */
[----:B------:R-:W-:-:S07]  /*9450*/  FADD.FTZ R2, R197, R2 ;  /* 0x00000002c5027221 */ /* 0x000fce0000010000 */
[----:B------:R-:W-:Y:S01]  /*9460*/  HMMA.16816.F32 R32, R4, R10, R32 ;  /* 0x0000000a0420723c */ /* 0x000fe20000001820 */
[----:B------:R-:W-:Y:S01]  /*9470*/  FADD.FTZ R0, R239, R0 ;  /* 0x00000000ef007221 */ /* 0x000fe20000010000 */
[----:B------:R-:W-:Y:S01]  /*9480*/  MOV R222, R146 ;  /* 0x0000009200de7202 */ /* 0x000fe20000000f00 */
[----:B------:R-:W1:Y:S04]  /*9490*/  LDSM.16.MT88.4 R20, [R235+0xb800] ;  /* 0x00b80000eb14783b */ /* 0x000e680000004200 */
[----:B------:R-:W-:Y:S01]  /*94a0*/  FADD.FTZ R5, R219, R17 ;  /* 0x00000011db057221 */ /* 0x000fe20000010000 */
[----:B------:R-:W-:Y:S01]  /*94b0*/  MOV R225, R162 ;  /* 0x000000a200e17202 */ /* 0x000fe20000000f00 */
[----:B------:R-:W-:Y:S01]  /*94c0*/  FADD.FTZ R4, R224, R16 ;  /* 0x00000010e0047221 */ /* 0x000fe20000010000 */
[----:B------:R4:W5:Y:S01]  /*94d0*/  LDL.LU R243, [R1+0xf4] ;  /* 0x0000f40001f37983 */ /* 0x0009620000300800 */
[----:B------:R-:W-:-:S02]  /*94e0*/  FADD.FTZ R5, R213, R5 ;  /* 0x00000005d5057221 */ /* 0x000fc40000010000 */
[----:B------:R-:W-:Y:S02]  /*94f0*/  FADD.FTZ R4, R218, R4 ;  /* 0x00000004da047221 */ /* 0x000fe40000010000 */
        /* <DEDUP_REMOVED lines=14> */
[----:B------:R4:W5:Y:S01]  /*95e0*/  LDL.LU R242, [R1+0xf0] ;  /* 0x0000f00001f27983 */ /* 0x0009620000300800 */
[----:B------:R-:W-:-:S02]  /*95f0*/  FADD.FTZ R2, R12, R2 ;  /* 0x000000020c027221 */ /* 0x000fc40000010000 */
[----:B------:R-:W-:Y:S01]  /*9600*/  FADD.FTZ R5, R95, R5 ;  /* 0x000000055f057221 */ /* 0x000fe20000010000 */
[----:B------:R-:W-:Y:S01]  /*9610*/  MOV R213, R216 ;  /* 0x000000d800d57202 */ /* 0x000fe20000000f00 */
[----:B------:R-:W-:Y:S02]  /*9620*/  FADD.FTZ R4, R205, R4 ;  /* 0x00000004cd047221 */ /* 0x000fe40000010000 */
[----:B------:R-:W-:Y:S02]  /*9630*/  IMAD.MOV.U32 R224, RZ, RZ, R226 ;  /* 0x000000ffffe07224 */ /* 0x000fe400078e00e2 */
[----:B------:R-:W-:Y:S01]  /*9640*/  IMAD.MOV.U32 R218, RZ, RZ, R198 ;  /* 0x000000ffffda7224 */ /* 0x000fe200078e00c6 */
        /* <DEDUP_REMOVED lines=9> */
[----:B------:R-:W-:Y:S01]  /*96e0*/  IMAD.MOV.U32 R216, RZ, RZ, R246 ;  /* 0x000000ffffd87224 */ /* 0x000fe200078e00f6 */
[----:B------:R-:W-:Y:S01]  /*96f0*/  MOV R210, R174 ;  /* 0x000000ae00d27202 */ /* 0x000fe20000000f00 */
[----:B------:R-:W-:Y:S01]  /*9700*/  FADD.FTZ R2, R204, R2 ;  /* 0x00000002cc027221 */ /* 0x000fe20000010000 */
[----:B------:R4:W5:Y:S01]  /*9710*/  LDL.LU R240, [R1+0xe8] ;  /* 0x0000e80001f07983 */ /* 0x0009620000300800 */
[----:B------:R-:W-:Y:S02]  /*9720*/  FADD.FTZ R5, R215, R5 ;  /* 0x00000005d7057221 */ /* 0x000fe40000010000 */
        /* <DEDUP_REMOVED lines=23> */
[----:B------:R-:W-:Y:S02]  /*98a0*/  IMAD.MOV.U32 R246, RZ, RZ, R189 ;  /* 0x000000fffff67224 */ /* 0x000fe400078e00bd */
[----:B------:R-:W-:Y:S02]  /*98b0*/  FADD.FTZ R5, R226, R5 ;  /* 0x00000005e2057221 */ /* 0x000fe40000010000 */
[----:B------:R-:W-:Y:S02]  /*98c0*/  FADD.FTZ R4, R251, R4 ;  /* 0x00000004fb047221 */ /* 0x000fe40000010000 */
[----:B------:R-:W-:Y:S02]  /*98d0*/  IMAD.MOV.U32 R220, RZ, RZ, R147 ;  /* 0x000000ffffdc7224 */ /* 0x000fe400078e0093 */
        /* <DEDUP_REMOVED lines=52> */
[----:B---3--:R-:W-:Y:S02]  /*9c20*/  FADD.FTZ R0, R116, R0 ;  /* 0x0000000074007221 */ /* 0x008fe40000010000 */
[----:B-1----:R-:W-:Y:S01]  /*9c30*/  FADD.FTZ R2, R112, R2 ;  /* 0x0000000270027221 */ /* 0x002fe20000010000 */
        /* <DEDUP_REMOVED lines=14> */
[C---:B--2---:R-:W-:Y:S08]  /*9d20*/  HMMA.16816.F32 R176, R140.reuse, R184, R176 ;  /* 0x000000b88cb0723c */ /* 0x044ff000000018b0 */
        /* <DEDUP_REMOVED lines=14> */
[----:B----4-:R-:W2:Y:S04]  /*9e10*/  LDL.64 R228, [R1+0x48] ;  /* 0x0000480001e47983 */ /* 0x010ea80000100a00 */
        /* <DEDUP_REMOVED lines=25> */
[----:B-----5:R-:W-:Y:S04]  /*9fb0*/  STL [R1+0xc8], R3 ;  /* 0x0000c80301007387 */ /* 0x020fe80000100800 */
[----:B------:R-:W-:Y:S01]  /*9fc0*/  BAR.SYNC.DEFER_BLOCKING 0x0 ;  /* 0x0000000000007b1d */ /* 0x000fe20000010000 */
[----:B--2---:R-:W-:Y:S01]  /*9fd0*/  ISETP.GE.AND P1, PT, R228, c[0x0][0x220], PT ;  /* 0x00008800e4007a0c */ /* 0x004fe20003f26270 */
[----:B---3--:R-:W-:-:S05]  /*9fe0*/  IMAD.WIDE.U32 R4, R4, UR28, R230 ;  /* 0x0000001c04047c25 */ /* 0x008fca000f8e00e6 */
[----:B------:R-:W-:-:S07]  /*9ff0*/  IADD3 R5, R5, UR6, RZ ;  /* 0x0000000605057c10 */ /* 0x000fce000fffe0ff */
[----:B------:R-:W-:Y:S01]  /*a000*/  @!P1 MOV R10, c[0x0][0x1a4] ;  /* 0x00006900000a9a02 */ /* 0x000fe20000000f00 */
[----:B------:R-:W-:Y:S01]  /*a010*/  @!P1 IMAD.MOV.U32 R22, RZ, RZ, c[0x0][0x1a4] ;  /* 0x00006900ff169624 */ /* 0x000fe200078e00ff */
[-C--:B------:R-:W-:Y:S01]  /*a020*/  @!P1 LEA R2, P2, R2, R4.reuse, 0x5 ;  /* 0x0000000402029211 */ /* 0x080fe200078428ff */
[--C-:B------:R-:W-:Y:S01]  /*a030*/  @!P1 IMAD.MOV.U32 R9, RZ, RZ, R5.reuse ;  /* 0x000000ffff099224 */ /* 0x100fe200078e0005 */
[----:B------:R-:W-:Y:S01]  /*a040*/  @!P1 IADD3 R0, P3, R4, UR30, RZ ;  /* 0x0000001e04009c10 */ /* 0x000fe2000ff7e0ff */
[--C-:B------:R-:W-:Y:S01]  /*a050*/  @!P1 IMAD.MOV.U32 R21, RZ, RZ, R5.reuse ;  /* 0x000000ffff159224 */ /* 0x100fe200078e0005 */
[----:B------:R-:W-:Y:S01]  /*a060*/  @!P1 LEA R6, P0, R6, R4, 0x6 ;  /* 0x0000000406069211 */ /* 0x000fe200078030ff */
[----:B------:R-:W-:Y:S01]  /*a070*/  @!P1 IMAD.MOV.U32 R18, RZ, RZ, R4 ;  /* 0x000000ffff129224 */ /* 0x000fe200078e0004 */
[----:B------:R-:W-:Y:S01]  /*a080*/  @!P1 LEA.HI.X R10, R7, R5, R10, 0x5, P2 ;  /* 0x00000005070a9211 */ /* 0x000fe200010f2c0a */
[----:B------:R-:W-:Y:S01]  /*a090*/  @!P1 IMAD.MOV.U32 R19, RZ, RZ, R5 ;  /* 0x000000ffff139224 */ /* 0x000fe200078e0005 */
[----:B------:R-:W-:Y:S01]  /*a0a0*/  @!P1 IADD3.X R7, R5, UR29, RZ, P3, !PT ;  /* 0x0000001d05079c10 */ /* 0x000fe20009ffe4ff */
[----:B------:R-:W-:Y:S01]  /*a0b0*/  @P1 STS.128 [R244+0x8000], RZ ;  /* 0x008000fff4001388 */ /* 0x000fe20000000c00 */
[----:B------:R-:W-:-:S02]  /*a0c0*/  @!P1 LEA R28, P2, R0, c[0x0][0x170], 0x1 ;  /* 0x00005c00001c9a11 */ /* 0x000fc400078408ff */
[----:B------:R-:W-:Y:S01]  /*a0d0*/  @!P1 LEA.HI.X R22, R8, R5, R22, 0x6, P0 ;  /* 0x0000000508169211 */ /* 0x000fe200000f3416 */
[----:B------:R-:W-:Y:S01]  /*a0e0*/  @!P1 IMAD.MOV.U32 R8, RZ, RZ, R4 ;  /* 0x000000ffff089224 */ /* 0x000fe200078e0004 */
[----:B------:R-:W-:Y:S02]  /*a0f0*/  @!P1 LEA R26, P0, R2, c[0x0][0x170], 0x1 ;  /* 0x00005c00021a9a11 */ /* 0x000fe400078008ff */
[----:B------:R-:W-:Y:S01]  /*a100*/  @!P1 LEA.HI.X R29, R0, c[0x0][0x174], R7, 0x1, P2 ;  /* 0x00005d00001d9a11 */ /* 0x000fe200010f0c07 */
[----:B------:R-:W-:Y:S01]  /*a110*/  IMAD.U32 R0, RZ, RZ, UR12 ;  /* 0x0000000cff007e24 */ /* 0x000fe2000f8e00ff */
[----:B------:R-:W-:Y:S01]  /*a120*/  @!P1 LEA.HI.X R27, R2, c[0x0][0x174], R10, 0x1, P0 ;  /* 0x00005d00021b9a11 */ /* 0x000fe200000f0c0a */
[----:B------:R-:W-:Y:S01]  /*a130*/  IMAD.U32 R10, RZ, RZ, UR12 ;  /* 0x0000000cff0a7e24 */ /* 0x000fe2000f8e00ff */
[----:B------:R-:W-:Y:S01]  /*a140*/  @!P1 LEA R16, P4, R4, c[0x0][0x170], 0x1 ;  /* 0x00005c0004109a11 */ /* 0x000fe200078808ff */
[----:B------:R-:W-:Y:S01]  /*a150*/  @!P1 IMAD.WIDE.U32 R8, R0, 0x50, R8 ;  /* 0x0000005000089825 */ /* 0x000fe200078e0008 */
[----:B------:R-:W-:-:S02]  /*a160*/  @!P1 MOV R20, R4 ;  /* 0x0000000400149202 */ /* 0x000fc40000000f00 */
[----:B------:R-:W-:Y:S01]  /*a170*/  @!P1 LEA R24, P0, R6, c[0x0][0x170], 0x1 ;  /* 0x00005c0006189a11 */ /* 0x000fe200078008ff */
[----:B------:R-:W-:Y:S01]  /*a180*/  IMAD.U32 R2, RZ, RZ, UR12 ;  /* 0x0000000cff027e24 */ /* 0x000fe2000f8e00ff */
[----:B------:R-:W-:Y:S01]  /*a190*/  @!P1 MOV R0, c[0x0][0x1a4] ;  /* 0x0000690000009a02 */ /* 0x000fe20000000f00 */
[----:B------:R-:W-:Y:S01]  /*a1a0*/  IMAD.U32 R7, RZ, RZ, UR12 ;  /* 0x0000000cff077e24 */ /* 0x000fe2000f8e00ff */
[--C-:B------:R-:W-:Y:S01]  /*a1b0*/  @!P1 LEA.HI.X R17, R4, c[0x0][0x174], R5.reuse, 0x1, P4 ;  /* 0x00005d0004119a11 */ /* 0x100fe200020f0c05 */
[----:B------:R-:W-:Y:S01]  /*a1c0*/  @!P1 IMAD.WIDE.U32 R10, R10, 0x30, R4 ;  /* 0x000000300a0a9825 */ /* 0x000fe200078e0004 */
[----:B------:R-:W-:-:S03]  /*a1d0*/  @!P1 LEA.HI.X R25, R6, c[0x0][0x174], R22, 0x1, P0 ;  /* 0x00005d0006199a11 */ /* 0x000fc600000f0c16 */
[----:B------:R-:W-:Y:S01]  /*a1e0*/  @!P1 IMAD.WIDE.U32 R4, R2, 0x70, R20 ;  /* 0x0000007002049825 */ /* 0x000fe200078e0014 */
[----:B------:R-:W-:Y:S01]  /*a1f0*/  @!P1 LEA R22, P4, R10, c[0x0][0x170], 0x1 ;  /* 0x00005c000a169a11 */ /* 0x000fe200078808ff */
[----:B------:R-:W-:Y:S01]  /*a200*/  @!PT LDS RZ, [RZ] ;  /* 0x00000000fffff984 */ /* 0x000fe20000000800 */
[----:B------:R-:W-:Y:S01]  /*a210*/  @!PT LDS RZ, [RZ] ;  /* 0x00000000fffff984 */ /* 0x000fe20000000800 */
[----:B------:R-:W-:Y:S01]  /*a220*/  @!PT LDS RZ, [RZ] ;  /* 0x00000000fffff984 */ /* 0x000fe20000000800 */
[----:B------:R1:W-:Y:S01]  /*a230*/  @!P1 LDGSTS.E.BYPASS.LTC128B.128 [R244+0x8000], [R16.64] ;  /* 0x0800000010f49fae */ /* 0x0003e2000b901d74 */
[----:B------:R-:W-:Y:S01]  /*a240*/  @!P1 LEA R20, P3, R8, c[0x0][0x170], 0x1 ;  /* 0x00005c0008149a11 */ /* 0x000fe200078608ff */
[----:B------:R-:W-:Y:S02]  /*a250*/  @!P1 IMAD.WIDE.U32 R6, R7, 0x60, R18 ;  /* 0x0000006007069825 */ /* 0x000fe400078e0012 */
[----:B------:R-:W-:Y:S02]  /*a260*/  @P1 STS.128 [R244+0x8800], RZ ;  /* 0x008800fff4001388 */ /* 0x000fe40000000c00 */
[----:B------:R-:W-:Y:S02]  /*a270*/  @!P1 IMAD.MOV.U32 R2, RZ, RZ, c[0x0][0x1a4] ;  /* 0x00006900ff029624 */ /* 0x000fe400078e00ff */
[----:B------:R-:W-:Y:S01]  /*a280*/  @!P1 IMAD R0, R0, 0x30, RZ ;  /* 0x0000003000009824 */ /* 0x000fe200078e02ff */
[----:B------:R-:W-:Y:S01]  /*a290*/  @!PT LDS RZ, [RZ] ;  /* 0x00000000fffff984 */ /* 0x000fe20000000800 */
[----:B------:R-:W-:Y:S01]  /*a2a0*/  @!PT LDS RZ, [RZ] ;  /* 0x00000000fffff984 */ /* 0x000fe20000000800 */
[----:B------:R-:W-:Y:S01]  /*a2b0*/  @!PT LDS RZ, [RZ] ;  /* 0x00000000fffff984 */ /* 0x000fe20000000800 */
[----:B------:R2:W-:Y:S01]  /*a2c0*/  @!P1 LDGSTS.E.BYPASS.LTC128B.128 [R244+0x8800], [R28.64] ;  /* 0x088000001cf49fae */ /* 0x0005e2000b901d74 */
[----:B------:R-:W-:-:S02]  /*a2d0*/  @!P1 IMAD.MOV.U32 R18, RZ, RZ, c[0x0][0x1a4] ;  /* 0x00006900ff129624 */ /* 0x000fc400078e00ff */
[----:B------:R-:W-:Y:S01]  /*a2e0*/  @!P1 IMAD.MOV.U32 R19, RZ, RZ, c[0x0][0x1a4] ;  /* 0x00006900ff139624 */ /* 0x000fe200078e00ff */
[----:B------:R-:W-:Y:S01]  /*a2f0*/  @P1 STS.128 [R244+0x9000], RZ ;  /* 0x009000fff4001388 */ /* 0x000fe20000000c00 */
[----:B------:R-:W-:Y:S02]  /*a300*/  @!P1 IMAD R2, R2, 0x50, RZ ;  /* 0x0000005002029824 */ /* 0x000fe400078e02ff */
[----:B------:R-:W-:Y:S01]  /*a310*/  @!P1 IMAD.IADD R0, R0, 0x1, R11 ;  /* 0x0000000100009824 */ /* 0x000fe200078e020b */
[----:B------:R-:W-:Y:S01]  /*a320*/  @!PT LDS RZ, [RZ] ;  /* 0x00000000fffff984 */ /* 0x000fe20000000800 */
[----:B------:R-:W-:Y:S01]  /*a330*/  @!PT LDS RZ, [RZ] ;  /* 0x00000000fffff984 */ /* 0x000fe20000000800 */
[----:B------:R-:W-:Y:S01]  /*a340*/  @!PT LDS RZ, [RZ] ;  /* 0x00000000fffff984 */ /* 0x000fe20000000800 */
[----:B------:R3:W-:Y:S01]  /*a350*/  @!P1 LDGSTS.E.BYPASS.LTC128B.128 [R244+0x9000], [R26.64] ;  /* 0x090000001af49fae */ /* 0x0007e2000b901d74 */
[----:B------:R-:W-:Y:S02]  /*a360*/  @!P1 IMAD R18, R18, 0x60, RZ ;  /* 0x0000006012129824 */ /* 0x000fe400078e02ff */
[----:B------:R-:W-:Y:S01]  /*a370*/  @!P1 IMAD R19, R19, 0x70, RZ ;  /* 0x0000007013139824 */ /* 0x000fe200078e02ff */
[----:B------:R-:W-:Y:S01]  /*a380*/  @!P1 LEA.HI.X R23, R10, c[0x0][0x174], R0, 0x1, P4 ;  /* 0x00005d000a179a11 */ /* 0x000fe200020f0c00 */
[----:B------:R-:W-:Y:S01]  /*a390*/  @!P1 IMAD.IADD R2, R2, 0x1, R9 ;  /* 0x0000000102029824 */ /* 0x000fe200078e0209 */
[----:B------:R-:W-:Y:S01]  /*a3a0*/  @!P1 IADD3 R7, R18, R7, RZ ;  /* 0x0000000712079210 */ /* 0x000fe20007ffe0ff */
[----:B------:R-:W-:Y:S01]  /*a3b0*/  @!P1 IMAD.IADD R5, R19, 0x1, R5 ;  /* 0x0000000113059824 */ /* 0x000fe200078e0205 */
[----:B------:R-:W-:Y:S01]  /*a3c0*/  @!P1 LEA R18, P2, R6, c[0x0][0x170], 0x1 ;  /* 0x00005c0006129a11 */ /* 0x000fe200078408ff */
[----:B------:R-:W-:Y:S01]  /*a3d0*/  @P1 STS.128 [R244+0x9800], RZ ;  /* 0x009800fff4001388 */ /* 0x000fe20000000c00 */
[----:B-1----:R-:W-:-:S02]  /*a3e0*/  @!P1 LEA R16, P0, R4, c[0x0][0x170], 0x1 ;  /* 0x00005c0004109a11 */ /* 0x002fc400078008ff */
[----:B------:R-:W-:Y:S01]  /*a3f0*/  @!P1 LEA.HI.X R21, R8, c[0x0][0x174], R2, 0x1, P3 ;  /* 0x00005d0008159a11 */ /* 0x000fe200018f0c02 */
[----:B------:R-:W-:Y:S01]  /*a400*/  @!PT LDS RZ, [RZ] ;  /* 0x00000000fffff984 */ /* 0x000fe20000000800 */
[----:B------:R-:W-:Y:S01]  /*a410*/  @!PT LDS RZ, [RZ] ;  /* 0x00000000fffff984 */ /* 0x000fe20000000800 */
[----:B------:R-:W-:Y:S01]  /*a420*/  @!PT LDS RZ, [RZ] ;  /* 0x00000000fffff984 */ /* 0x000fe20000000800 */
[----:B------:R1:W-:Y:S01]  /*a430*/  @!P1 LDGSTS.E.BYPASS.LTC128B.128 [R244+0x9800], [R22.64] ;  /* 0x0980000016f49fae */ /* 0x0003e2000b901d74 */
[----:B------:R-:W-:Y:S02]  /*a440*/  @!P1 LEA.HI.X R19, R6, c[0x0][0x174], R7, 0x1, P2 ;  /* 0x00005d0006139a11 */ /* 0x000fe400010f0c07 */
        /* <DEDUP_REMOVED lines=21> */
[----:B------:R-:W-:Y:S04]  /*a5a0*/  LDSM.16.M88.4 R8, [R240+0x2000] ;  /* 0x00200000f008783b */ /* 0x000fe80000000200 */
[----:B------:R-:W1:Y:S04]  /*a5b0*/  LDSM.16.M88.4 R48, [R232+0x7000] ;  /* 0x00700000e830783b */ /* 0x000e680000000200 */
[----:B------:R-:W2:Y:S04]  /*a5c0*/  LDSM.16.M88.4 R44, [R232+0x7800] ;  /* 0x00780000e82c783b */ /* 0x000ea80000000200 */
[----:B------:R-:W3:Y:S04]  /*a5d0*/  LDSM.16.M88.4 R72, [R232+0x4000] ;  /* 0x00400000e848783b */ /* 0x000ee80000000200 */
[----:B------:R-:W4:Y:S04]  /*a5e0*/  LDSM.16.M88.4 R68, [R232+0x4800] ;  /* 0x00480000e844783b */ /* 0x000f280000000200 */
[----:B------:R-:W4:Y:S04]  /*a5f0*/  LDSM.16.M88.4 R64, [R232+0x5000] ;  /* 0x00500000e840783b */ /* 0x000f280000000200 */
[----:B------:R-:W4:Y:S04]  /*a600*/  LDSM.16.M88.4 R60, [R232+0x5800] ;  /* 0x00580000e83c783b */ /* 0x000f280000000200 */
[----:B------:R-:W4:Y:S04]  /*a610*/  LDSM.16.M88.4 R56, [R232+0x6000] ;  /* 0x00600000e838783b */ /* 0x000f280000000200 */
[----:B------:R-:W4:Y:S04]  /*a620*/  LDSM.16.M88.4 R52, [R232+0x6800] ;  /* 0x00680000e834783b */ /* 0x000f280000000200 */
[----:B------:R-:W-:Y:S04]  /*a630*/  LDSM.16.M88.4 R4, [R243+0x2000] ;  /* 0x00200000f304783b */ /* 0x000fe80000000200 */
[----:B------:R-:W4:Y:S04]  /*a640*/  LDSM.16.M88.4 R80, [R238+0x7000] ;  /* 0x00700000ee50783b */ /* 0x000f280000000200 */
[----:B------:R-:W4:Y:S01]  /*a650*/  LDSM.16.M88.4 R76, [R238+0x7800] ;  /* 0x00780000ee4c783b */ /* 0x000f220000000200 */
[C---:B-1----:R-:W-:Y:S03]  /*a660*/  HMMA.16816.F32 R88, R8.reuse, R48, RZ ;  /* 0x000000300858723c */ /* 0x042fe600000018ff */
[----:B--2---:R-:W1:Y:S04]  /*a670*/  LDSM.16.M88.4 R28, [R238+0x5800] ;  /* 0x00580000ee1c783b */ /* 0x004e680000000200 */
[----:B---3--:R-:W-:Y:S01]  /*a680*/  LDSM.16.M88.4 R24, [R238+0x6000] ;  /* 0x00600000ee18783b */ /* 0x008fe20000000200 */
[C---:B------:R-:W-:Y:S03]  /*a690*/  HMMA.16816.F32 R116, R8.reuse, R44, RZ ;  /* 0x0000002c0874723c */ /* 0x040fe600000018ff */
[----:B------:R-:W2:Y:S04]  /*a6a0*/  LDSM.16.M88.4 R40, [R238+0x4000] ;  /* 0x00400000ee28783b */ /* 0x000ea80000000200 */
[----:B------:R-:W3:Y:S01]  /*a6b0*/  LDSM.16.M88.4 R36, [R238+0x4800] ;  /* 0x00480000ee24783b */ /* 0x000ee20000000200 */
[C---:B------:R-:W-:Y:S03]  /*a6c0*/  HMMA.16816.F32 R112, R8.reuse, R72, RZ ;  /* 0x000000480870723c */ /* 0x040fe600000018ff */
[----:B------:R-:W1:Y:S04]  /*a6d0*/  LDSM.16.M88.4 R32, [R238+0x5000] ;  /* 0x00500000ee20783b */ /* 0x000e680000000200 */
[----:B------:R-:W1:Y:S01]  /*a6e0*/  LDSM.16.M88.4 R20, [R238+0x6800] ;  /* 0x00680000ee14783b */ /* 0x000e620000000200 */
[C---:B----4-:R-:W-:Y:S03]  /*a6f0*/  HMMA.16816.F32 R108, R8.reuse, R68, RZ ;  /* 0x00000044086c723c */ /* 0x050fe600000018ff */
[----:B------:R-:W4:Y:S04]  /*a700*/  LDSM.16.M88.4 R16, [R240] ;  /* 0x00000000f010783b */ /* 0x000f280000000200 */
[----:B------:R-:W0:Y:S01]  /*a710*/  LDGDEPBAR ;  /* 0x00000000000079af */ /* 0x000e220000000000 */
        /* <DEDUP_REMOVED lines=12> */
[C---:B------:R-:W-:Y:S08]  /*a7e0*/  HMMA.16816.F32 R8, R4.reuse, R80, R88 ;  /* 0x000000500408723c */ /* 0x040ff00000001858 */
[C---:B------:R-:W-:Y:S08]  /*a7f0*/  HMMA.16816.F32 R88, R4.reuse, R76, R116 ;  /* 0x0000004c0458723c */ /* 0x040ff00000001874 */
[C---:B-1----:R-:W-:Y:S08]  /*a800*/  HMMA.16816.F32 R132, R4.reuse, R28, R100 ;  /* 0x0000001c0484723c */ /* 0x042ff00000001864 */
[----:B------:R-:W-:Y:S01]  /*a810*/  MOV R144, R8 ;  /* 0x0000000800907202 */ /* 0x000fe20000000f00 */
[----:B------:R-:W-:Y:S01]  /*a820*/  IMAD.MOV.U32 R3, RZ, RZ, R9 ;  /* 0x000000ffff037224 */ /* 0x000fe200078e0009 */
[----:B--2---:R-:W-:Y:S01]  /*a830*/  HMMA.16816.F32 R112, R4, R40, R112 ;  /* 0x000000280470723c */ /* 0x004fe20000001870 */
[----:B------:R-:W-:-:S02]  /*a840*/  IMAD.MOV.U32 R2, RZ, RZ, R10 ;  /* 0x000000ffff027224 */ /* 0x000fc400078e000a */
[----:B------:R-:W-:Y:S02]  /*a850*/  IMAD.MOV.U32 R0, RZ, RZ, R11 ;  /* 0x000000ffff007224 */ /* 0x000fe400078e000b */
[----:B------:R-:W1:Y:S01]  /*a860*/  LDSM.16.M88.4 R8, [R243] ;  /* 0x00000000f308783b */ /* 0x000e620000000200 */
[----:B------:R-:W-:Y:S01]  /*a870*/  IMAD.MOV.U32 R153, RZ, RZ, R88 ;  /* 0x000000ffff997224 */ /* 0x000fe200078e0058 */
[----:B------:R-:W-:Y:S01]  /*a880*/  MOV R148, R90 ;  /* 0x0000005a00947202 */ /* 0x000fe20000000f00 */
[----:B------:R-:W-:Y:S01]  /*a890*/  IMAD.MOV.U32 R149, RZ, RZ, R89 ;  /* 0x000000ffff957224 */ /* 0x000fe200078e0059 */
[----:B---3--:R-:W-:Y:S01]  /*a8a0*/  HMMA.16816.F32 R108, R4, R36, R108 ;  /* 0x00000024046c723c */ /* 0x008fe2000000186c */
[----:B------:R-:W-:-:S04]  /*a8b0*/  IMAD.MOV.U32 R145, RZ, RZ, R91 ;  /* 0x000000ffff917224 */ /* 0x000fc800078e005b */
[----:B------:R-:W-:Y:S02]  /*a8c0*/  IMAD.MOV.U32 R101, RZ, RZ, R132 ;  /* 0x000000ffff657224 */ /* 0x000fe400078e0084 */
[----:B------:R-:W-:Y:S01]  /*a8d0*/  IMAD.MOV.U32 R100, RZ, RZ, R133 ;  /* 0x000000ffff647224 */ /* 0x000fe200078e0085 */
[----:B------:R-:W-:Y:S01]  /*a8e0*/  HMMA.16816.F32 R88, R4, R30, R204 ;  /* 0x0000001e0458723c */ /* 0x000fe200000018cc */
[----:B------:R-:W-:Y:S02]  /*a8f0*/  IMAD.MOV.U32 R252, RZ, RZ, R134 ;  /* 0x000000fffffc7224 */ /* 0x000fe400078e0086 */
[----:B------:R-:W-:-:S05]  /*a900*/  IMAD.MOV.U32 R247, RZ, RZ, R135 ;  /* 0x000000fffff77224 */ /* 0x000fca00078e0087 */
[C---:B------:R-:W-:Y:S08]  /*a910*/  HMMA.16816.F32 R132, R4.reuse, R26, R128 ;  /* 0x0000001a0484723c */ /* 0x040ff00000001880 */
[C---:B------:R-:W-:Y:S08]  /*a920*/  HMMA.16816.F32 R220, R4.reuse, R32, R104 ;  /* 0x0000002004dc723c */ /* 0x040ff00000001868 */
[----:B------:R-:W-:Y:S01]  /*a930*/  IMAD.MOV.U32 R246, RZ, RZ, R88 ;  /* 0x000000fffff67224 */ /* 0x000fe200078e0058 */
[----:B------:R-:W-:Y:S01]  /*a940*/  HMMA.16816.F32 R140, R4, R24, R96 ;  /* 0x00000018048c723c */ /* 0x000fe20000001860 */
[----:B------:R-:W-:-:S02]  /*a950*/  IMAD.MOV.U32 R245, RZ, RZ, R89 ;  /* 0x000000fffff57224 */ /* 0x000fc400078e0059 */
[----:B------:R-:W-:Y:S02]  /*a960*/  IMAD.MOV.U32 R155, RZ, RZ, R90 ;  /* 0x000000ffff9b7224 */ /* 0x000fe400078e005a */
[----:B------:R-:W-:-:S03]  /*a970*/  IMAD.MOV.U32 R154, RZ, RZ, R91 ;  /* 0x000000ffff9a7224 */ /* 0x000fc600078e005b */
[C---:B------:R-:W-:Y:S08]  /*a980*/  HMMA.16816.F32 R136, R4.reuse, R20, R92 ;  /* 0x000000140488723c */ /* 0x040ff0000000185c */
[C---:B------:R-:W-:Y:S08]  /*a990*/  HMMA.16816.F32 R216, R4.reuse, R42, R216 ;  /* 0x0000002a04d8723c */ /* 0x040ff000000018d8 */
[C---:B------:R-:W-:Y:S08]  /*a9a0*/  HMMA.16816.F32 R212, R4.reuse, R38, R212 ;  /* 0x0000002604d4723c */ /* 0x040ff000000018d4 */
[C---:B------:R-:W-:Y:S08]  /*a9b0*/  HMMA.16816.F32 R208, R4.reuse, R34, R208 ;  /* 0x0000002204d0723c */ /* 0x040ff000000018d0 */
[C---:B------:R-:W-:Y:S08]  /*a9c0*/  HMMA.16816.F32 R128, R4.reuse, R22, R124 ;  /* 0x000000160480723c */ /* 0x040ff0000000187c */
[C---:B------:R-:W-:Y:S07]  /*a9d0*/  HMMA.16816.F32 R116, R4.reuse, R82, R120 ;  /* 0x000000520474723c */ /* 0x040fee0000001878 */
[----:B------:R-:W-:Y:S01]  /*a9e0*/  MOV R122, R101 ;  /* 0x00000065007a7202 */ /* 0x000fe20000000f00 */
[----:B------:R-:W-:Y:S01]  /*a9f0*/  HMMA.16816.F32 R248, R4, R78, R84 ;  /* 0x0000004e04f8723c */ /* 0x000fe20000001854 */
[----:B------:R-:W-:-:S07]  /*aa00*/  IMAD.MOV.U32 R123, RZ, RZ, R100 ;  /* 0x000000ffff7b7224 */ /* 0x000fce00078e0064 */
[C---:B----4-:R-:W-:Y:S08]  /*aa10*/  HMMA.16816.F32 R88, R16.reuse, R64, RZ ;  /* 0x000000401058723c */ /* 0x050ff000000018ff */
[C---:B------:R-:W-:Y:S08]  /*aa20*/  HMMA.16816.F32 R4, R16.reuse, R56, RZ ;  /* 0x000000381004723c */ /* 0x040ff000000018ff */
[----:B------:R-:W-:Y:S08]  /*aa30*/  HMMA.16816.F32 R84, R16, R60, RZ ;  /* 0x0000003c1054723c */ /* 0x000ff000000018ff */
[C---:B-1----:R-:W-:Y:S08]  /*aa40*/  HMMA.16816.F32 R104, R8.reuse, R32, R88 ;  /* 0x000000200868723c */ /* 0x042ff00000001858 */
[----:B------:R-:W-:Y:S08]  /*aa50*/  HMMA.16816.F32 R224, R8, R24, R4 ;  /* 0x0000001808e0723c */ /* 0x000ff00000001804 */
[C---:B------:R-:W-:Y:S08]  /*aa60*/  HMMA.16816.F32 R88, R16.reuse, R62, RZ ;  /* 0x0000003e1058723c */ /* 0x040ff000000018ff */
[----:B------:R-:W-:Y:S08]  /*aa70*/  HMMA.16816.F32 R92, R16, R68, RZ ;  /* 0x00000044105c723c */ /* 0x000ff000000018ff */
[----:B------:R-:W-:Y:S08]  /*aa80*/  HMMA.16816.F32 R228, R8, R28, R84 ;  /* 0x0000001c08e4723c */ /* 0x000ff00000001854 */
        /* <DEDUP_REMOVED lines=10> */
[----:B------:R-:W-:Y:S01]  /*ab30*/  HMMA.16816.F32 R44, R16, R46, RZ ;  /* 0x0000002e102c723c */ /* 0x000fe200000018ff */
[----:B------:R-:W-:Y:S07]  /*ab40*/  LDSM.16.M88.4 R16, [R241] ;  /* 0x00000000f110783b */ /* 0x000fee0000000200 */
[C---:B------:R-:W-:Y:S08]  /*ab50*/  HMMA.16816.F32 R92, R8.reuse, R36, R92 ;  /* 0x00000024085c723c */ /* 0x040ff0000000185c */
[C---:B------:R-:W-:Y:S01]  /*ab60*/  HMMA.16816.F32 R124, R8.reuse, R76, R4 ;  /* 0x0000004c087c723c */ /* 0x040fe20000001804 */
[----:B------:R-:W-:Y:S07]  /*ab70*/  LDSM.16.M88.4 R4, [R241+0x2000] ;  /* 0x00200000f104783b */ /* 0x000fee0000000200 */
[C---:B------:R-:W-:Y:S01]  /*ab80*/  HMMA.16816.F32 R88, R8.reuse, R30, R88 ;  /* 0x0000001e0858723c */ /* 0x040fe20000001858 */
[----:B------:R-:W1:Y:S07]  /*ab90*/  LDSM.16.M88.4 R28, [R239] ;  /* 0x00000000ef1c783b */ /* 0x000e6e0000000200 */
[C---:B------:R-:W-:Y:S08]  /*aba0*/  HMMA.16816.F32 R100, R8.reuse, R20, R60 ;  /* 0x000000140864723c */ /* 0x040ff0000000183c */
[C---:B------:R-:W-:Y:S08]  /*abb0*/  HMMA.16816.F32 R36, R8.reuse, R38, R68 ;  /* 0x000000260824723c */ /* 0x040ff00000001844 */
[C---:B------:R-:W-:Y:S01]  /*abc0*/  HMMA.16816.F32 R52, R8.reuse, R22, R52 ;  /* 0x000000160834723c */ /* 0x040fe20000001834 */
[----:B------:R-:W2:Y:S07]  /*abd0*/  LDSM.16.M88.4 R20, [R239+0x1000] ;  /* 0x00100000ef14783b */ /* 0x000eae0000000200 */
[C---:B------:R-:W-:Y:S01]  /*abe0*/  HMMA.16816.F32 R68, R8.reuse, R26, R64 ;  /* 0x0000001a0844723c */ /* 0x040fe20000001840 */
[----:B------:R-:W3:Y:S07]  /*abf0*/  LDSM.16.M88.4 R24, [R239+0x800] ;  /* 0x00080000ef18783b */ /* 0x000eee0000000200 */
        /* <DEDUP_REMOVED lines=9> */
[----:B------:R-:W-:Y:S01]  /*ac90*/  HMMA.16816.F32 R76, R8, R78, R44 ;  /* 0x0000004e084c723c */ /* 0x000fe2000000182c */
[----:B------:R-:W4:Y:S07]  /*aca0*/  LDSM.16.M88.4 R8, [R239+0x3000] ;  /* 0x00300000ef08783b */ /* 0x000f2e0000000200 */
[----:B-1----:R-:W-:Y:S08]  /*acb0*/  HMMA.16816.F32 R64, R4, R28, R112 ;  /* 0x0000001c0440723c */ /* 0x002ff00000001870 */
[C---:B------:R-:W-:Y:S08]  /*acc0*/  HMMA.16816.F32 R48, R16.reuse, R30, R40 ;  /* 0x0000001e1030723c */ /* 0x040ff00000001828 */
[C---:B--2---:R-:W-:Y:S01]  /*acd0*/  HMMA.16816.F32 R112, R16.reuse, R22, R32 ;  /* 0x000000161070723c */ /* 0x044fe20000001820 */
[----:B------:R-:W-:Y:S07]  /*ace0*/  LDSM.16.M88.4 R32, [R239+0x3800] ;  /* 0x00380000ef20783b */ /* 0x000fee0000000200 */
[----:B------:R-:W-:Y:S07]  /*acf0*/  HMMA.16816.F32 R60, R16, R28, R96 ;  /* 0x0000001c103c723c */ /* 0x000fee0000001860 */
[----:B------:R-:W-:Y:S01]  /*ad00*/  MOV R96, R246 ;  /* 0x000000f600607202 */ /* 0x000fe20000000f00 */
[----:B------:R-:W-:Y:S01]  /*ad10*/  HMMA.16816.F32 R56, R4, R30, R216 ;  /* 0x0000001e0438723c */ /* 0x000fe200000018d8 */
[----:B------:R-:W1:Y:S01]  /*ad20*/  LDSM.16.M88.4 R28, [R239+0x1800] ;  /* 0x00180000ef1c783b */ /* 0x000e620000000200 */
[----:B------:R-:W-:-:S02]  /*ad30*/  IMAD.MOV.U32 R97, RZ, RZ, R245 ;  /* 0x000000ffff617224 */ /* 0x000fc400078e00f5 */
[----:B------:R-:W-:Y:S02]  /*ad40*/  IMAD.MOV.U32 R98, RZ, RZ, R155 ;  /* 0x000000ffff627224 */ /* 0x000fe400078e009b */
[----:B------:R-:W-:Y:S01]  /*ad50*/  IMAD.MOV.U32 R99, RZ, RZ, R154 ;  /* 0x000000ffff637224 */ /* 0x000fe200078e009a */
[----:B------:R-:W-:Y:S01]  /*ad60*/  MOV R218, R148 ;  /* 0x0000009400da7202 */ /* 0x000fe20000000f00 */
[----:B---3--:R-:W-:Y:S01]  /*ad70*/  HMMA.16816.F32 R40, R4, R24, R108 ;  /* 0x000000180428723c */ /* 0x008fe2000000186c */
[----:B------:R-:W-:Y:S02]  /*ad80*/  IMAD.MOV.U32 R216, RZ, RZ, R153 ;  /* 0x000000ffffd87224 */ /* 0x000fe400078e0099 */
[----:B------:R-:W-:Y:S02]  /*ad90*/  IMAD.MOV.U32 R217, RZ, RZ, R149 ;  /* 0x000000ffffd97224 */ /* 0x000fe400078e0095 */
[----:B------:R-:W-:-:S03]  /*ada0*/  IMAD.MOV.U32 R219, RZ, RZ, R145 ;  /* 0x000000ffffdb7224 */ /* 0x000fc600078e0091 */
[-C--:B------:R-:W-:Y:S08]  /*adb0*/  HMMA.16816.F32 R104, R16, R20.reuse, R104 ;  /* 0x000000141068723c */ /* 0x080ff00000001868 */
[C---:B------:R-:W-:Y:S08]  /*adc0*/  HMMA.16816.F32 R108, R4.reuse, R20, R220 ;  /* 0x00000014046c723c */ /* 0x040ff000000018dc */
[----:B------:R-:W-:Y:S01]  /*add0*/  HMMA.16816.F32 R120, R4, R22, R208 ;  /* 0x000000160478723c */ /* 0x000fe200000018d0 */
[----:B------:R-:W2:Y:S07]  /*ade0*/  LDSM.16.M88.4 R20, [R239+0x2800] ;  /* 0x00280000ef14783b */ /* 0x000eae0000000200 */
[----:B------:R-:W-:Y:S07]  /*adf0*/  HMMA.16816.F32 R44, R16, R24, R92 ;  /* 0x00000018102c723c */ /* 0x000fee000000185c */
[----:B------:R-:W-:Y:S01]  /*ae00*/  IMAD.MOV.U32 R92, RZ, RZ, R144 ;  /* 0x000000ffff5c7224 */ /* 0x000fe200078e0090 */
[----:B------:R-:W-:Y:S01]  /*ae10*/  HMMA.16816.F32 R72, R4, R26, R212 ;  /* 0x0000001a0448723c */ /* 0x000fe200000018d4 */
[----:B------:R-:W-:-:S02]  /*ae20*/  IMAD.MOV.U32 R93, RZ, RZ, R3 ;  /* 0x000000ffff5d7224 */ /* 0x000fc400078e0003 */
[----:B------:R-:W-:Y:S02]  /*ae30*/  IMAD.MOV.U32 R94, RZ, RZ, R2 ;  /* 0x000000ffff5e7224 */ /* 0x000fe400078e0002 */
[----:B------:R-:W-:-:S03]  /*ae40*/  IMAD.MOV.U32 R95, RZ, RZ, R0 ;  /* 0x000000ffff5f7224 */ /* 0x000fc600078e0000 */
[----:B------:R-:W-:Y:S01]  /*ae50*/  HMMA.16816.F32 R36, R16, R26, R36 ;  /* 0x0000001a1024723c */ /* 0x000fe20000001824 */
[----:B------:R-:W3:Y:S07]  /*ae60*/  LDSM.16.M88.4 R24, [R239+0x2000] ;  /* 0x00200000ef18783b */ /* 0x000eee0000000200 */
[C---:B----4-:R-:W-:Y:S08]  /*ae70*/  HMMA.16816.F32 R92, R4.reuse, R8, R92 ;  /* 0x00000008045c723c */ /* 0x050ff0000000185c */
[C---:B-1----:R-:W-:Y:S08]  /*ae80*/  HMMA.16816.F32 R96, R4.reuse, R30, R96 ;  /* 0x0000001e0460723c */ /* 0x042ff00000001860 */
[C---:B--2---:R-:W-:Y:S08]  /*ae90*/  HMMA.16816.F32 R128, R4.reuse, R22, R128 ;  /* 0x000000160480723c */ /* 0x044ff00000001880 */
[----:B------:R-:W-:Y:S01]  /*aea0*/  IMAD.MOV.U32 R246, RZ, RZ, R92 ;  /* 0x000000fffff67224 */ /* 0x000fe200078e005c */
[----:B------:R-:W-:Y:S01]  /*aeb0*/  MOV R155, R94 ;  /* 0x0000005e009b7202 */ /* 0x000fe20000000f00 */
[----:B------:R-:W-:Y:S01]  /*aec0*/  IMAD.MOV.U32 R245, RZ, RZ, R93 ;  /* 0x000000fffff57224 */ /* 0x000fe200078e005d */
[----:B------:R-:W-:Y:S01]  /*aed0*/  HMMA.16816.F32 R212, R4, R28, R84 ;  /* 0x0000001c04d4723c */ /* 0x000fe20000001854 */
[----:B------:R-:W-:-:S07]  /*aee0*/  IMAD.MOV.U32 R154, RZ, RZ, R95 ;  /* 0x000000ffff9a7224 */ /* 0x000fce00078e005f */
[C---:B------:R-:W-:Y:S05]  /*aef0*/  HMMA.16816.F32 R92, R4.reuse, R32, R216 ;  /* 0x00000020045c723c */ /* 0x040fea00000018d8 */
[----:B------:R-:W-:Y:S01]  /*af00*/  MOV R252, R130 ;  /* 0x0000008200fc7202 */ /* 0x000fe20000000f00 */
[----:B------:R-:W-:Y:S02]  /*af10*/  IMAD.MOV.U32 R247, RZ, RZ, R131 ;  /* 0x000000fffff77224 */ /* 0x000fe400078e0083 */
[C---:B---3--:R-:W-:Y:S08]  /*af20*/  HMMA.16816.F32 R140, R4.reuse, R24, R140 ;  /* 0x00000018048c723c */ /* 0x048ff0000000188c */
[----:B------:R-:W-:Y:S01]  /*af30*/  HMMA.16816.F32 R136, R4, R20, R136 ;  /* 0x000000140488723c */ /* 0x000fe20000001888 */
[----:B------:R-:W-:Y:S01]  /*af40*/  MOV R87, R212 ;  /* 0x000000d400577202 */ /* 0x000fe20000000f00 */
[----:B------:R-:W-:-:S02]  /*af50*/  IMAD.MOV.U32 R86, RZ, RZ, R213 ;  /* 0x000000ffff567224 */ /* 0x000fc400078e00d5 */
[----:B------:R-:W-:Y:S02]  /*af60*/  IMAD.MOV.U32 R85, RZ, RZ, R214 ;  /* 0x000000ffff557224 */ /* 0x000fe400078e00d6 */
[----:B------:R-:W-:Y:S02]  /*af70*/  IMAD.MOV.U32 R84, RZ, RZ, R215 ;  /* 0x000000ffff547224 */ /* 0x000fe400078e00d7 */
[----:B------:R-:W-:Y:S01]  /*af80*/  IMAD.MOV.U32 R2, RZ, RZ, R94 ;  /* 0x000000ffff027224 */ /* 0x000fe200078e005e */
[----:B------:R-:W-:Y:S01]  /*af90*/  HMMA.16816.F32 R132, R4, R26, R132 ;  /* 0x0000001a0484723c */ /* 0x000fe20000001884 */
[----:B------:R-:W-:Y:S01]  /*afa0*/  IMAD.MOV.U32 R0, RZ, RZ, R95 ;  /* 0x000000ffff007224 */ /* 0x000fe200078e005f */
[----:B------:R-:W-:Y:S01]  /*afb0*/  MOV R95, R96 ;  /* 0x00000060005f7202 */ /* 0x000fe20000000f00 */
        /* <DEDUP_REMOVED lines=9> */
[----:B------:R-:W-:Y:S07]  /*b050*/  LDSM.16.M88.4 R4, [R242+0x2000] ;  /* 0x00200000f204783b */ /* 0x000fee0000000200 */
[C---:B------:R-:W-:Y:S08]  /*b060*/  HMMA.16816.F32 R228, R16.reuse, R28, R228 ;  /* 0x0000001c10e4723c */ /* 0x040ff000000018e4 */
[----:B------:R-:W-:Y:S01]  /*b070*/  HMMA.16816.F32 R220, R16, R30, R88 ;  /* 0x0000001e10dc723c */ /* 0x000fe20000001858 */
[----:B------:R-:W1:Y:S01]  /*b080*/  LDSM.16.M88.4 R28, [R237] ;  /* 0x00000000ed1c783b */ /* 0x000e620000000200 */
[----:B------:R-:W-:-:S02]  /*b090*/  IMAD.MOV.U32 R153, RZ, RZ, R116 ;  /* 0x000000ffff997224 */ /* 0x000fc400078e0074 */
[----:B------:R-:W-:Y:S02]  /*b0a0*/  IMAD.MOV.U32 R149, RZ, RZ, R117 ;  /* 0x000000ffff957224 */ /* 0x000fe400078e0075 */
[----:B------:R-:W-:Y:S01]  /*b0b0*/  IMAD.MOV.U32 R148, RZ, RZ, R118 ;  /* 0x000000ffff947224 */ /* 0x000fe200078e0076 */
[----:B------:R-:W-:Y:S01]  /*b0c0*/  MOV R90, R97 ;  /* 0x00000061005a7202 */ /* 0x000fe20000000f00 */
[----:B------:R-:W-:Y:S01]  /*b0d0*/  HMMA.16816.F32 R204, R16, R8, R204 ;  /* 0x0000000810cc723c */ /* 0x000fe200000018cc */
[----:B------:R-:W-:Y:S02]  /*b0e0*/  IMAD.MOV.U32 R91, RZ, RZ, R96 ;  /* 0x000000ffff5b7224 */ /* 0x000fe400078e0060 */
[----:B------:R-:W-:-:S05]  /*b0f0*/  IMAD.MOV.U32 R145, RZ, RZ, R119 ;  /* 0x000000ffff917224 */ /* 0x000fca00078e0077 */
[C---:B------:R-:W-:Y:S01]  /*b100*/  HMMA.16816.F32 R128, R16.reuse, R10, R80 ;  /* 0x0000000a1080723c */ /* 0x040fe20000001850 */
[----:B------:R-:W-:Y:S07]  /*b110*/  LDSM.16.M88.4 R8, [R242] ;  /* 0x00000000f208783b */ /* 0x000fee0000000200 */
[C---:B------:R-:W-:Y:S08]  /*b120*/  HMMA.16816.F32 R224, R16.reuse, R24, R224 ;  /* 0x0000001810e0723c */ /* 0x040ff000000018e0 */
[C---:B------:R-:W-:Y:S01]  /*b130*/  HMMA.16816.F32 R216, R16.reuse, R26, R68 ;  /* 0x0000001a10d8723c */ /* 0x040fe20000001844 */
[----:B------:R-:W2:Y:S07]  /*b140*/  LDSM.16.M88.4 R24, [R237+0x800] ;  /* 0x00080000ed18783b */ /* 0x000eae0000000200 */
[C---:B------:R-:W-:Y:S08]  /*b150*/  HMMA.16816.F32 R212, R16.reuse, R20, R100 ;  /* 0x0000001410d4723c */ /* 0x040ff00000001864 */
[C---:B------:R-:W-:Y:S01]  /*b160*/  HMMA.16816.F32 R208, R16.reuse, R22, R52 ;  /* 0x0000001610d0723c */ /* 0x040fe20000001834 */
[----:B------:R-:W3:Y:S07]  /*b170*/  LDSM.16.M88.4 R20, [R237+0x1000] ;  /* 0x00100000ed14783b */ /* 0x000eee0000000200 */
[C---:B------:R-:W-:Y:S07]  /*b180*/  HMMA.16816.F32 R124, R16.reuse, R32, R124 ;  /* 0x00000020107c723c */ /* 0x040fee000000187c */
[----:B------:R-:W-:Y:S01]  /*b190*/  IMAD.MOV.U32 R32, RZ, RZ, R95 ;  /* 0x000000ffff207224 */ /* 0x000fe200078e005f */
[----:B------:R-:W-:Y:S01]  /*b1a0*/  HMMA.16816.F32 R100, R16, R34, R76 ;  /* 0x000000221064723c */ /* 0x000fe2000000184c */
[----:B------:R-:W-:Y:S01]  /*b1b0*/  IMAD.MOV.U32 R33, RZ, RZ, R94 ;  /* 0x000000ffff217224 */ /* 0x000fe200078e005e */
[----:B------:R-:W-:Y:S05]  /*b1c0*/  LDSM.16.M88.4 R16, [R237+0x2800] ;  /* 0x00280000ed10783b */ /* 0x000fea0000000200 */
[----:B------:R-:W-:Y:S01]  /*b1d0*/  IMAD.MOV.U32 R34, RZ, RZ, R93 ;  /* 0x000000ffff227224 */ /* 0x000fe200078e005d */
[----:B-1----:R-:W-:Y:S01]  /*b1e0*/  HMMA.16816.F32 R116, R4, R28, R64 ;  /* 0x0000001c0474723c */ /* 0x002fe20000001840 */
[----:B------:R-:W-:-:S07]  /*b1f0*/  IMAD.MOV.U32 R35, RZ, RZ, R92 ;  /* 0x000000ffff237224 */ /* 0x000fce00078e005c */
[C---:B------:R-:W-:Y:S07]  /*b200*/  HMMA.16816.F32 R92, R4.reuse, R30, R56 ;  /* 0x0000001e045c723c */ /* 0x040fee0000001838 */
[----:B------:R-:W-:Y:S01]  /*b210*/  MOV R58, R90 ;  /* 0x0000005a003a7202 */ /* 0x000fe20000000f00 */
[----:B------:R-:W-:Y:S01]  /*b220*/  IMAD.MOV.U32 R59, RZ, RZ, R91 ;  /* 0x000000ffff3b7224 */ /* 0x000fe200078e005b */
[----:B--2---:R-:W-:Y:S01]  /*b230*/  HMMA.16816.F32 R68, R4, R24, R40 ;  /* 0x000000180444723c */ /* 0x004fe20000001828 */
[----:B------:R-:W-:Y:S01]  /*b240*/  LDSM.16.M88.4 R40, [R237+0x3800] ;  /* 0x00380000ed28783b */ /* 0x000fe20000000200 */
[----:B------:R-:W-:-:S02]  /*b250*/  IMAD.MOV.U32 R56, RZ, RZ, R144 ;  /* 0x000000ffff387224 */ /* 0x000fc400078e0090 */
[----:B------:R-:W-:-:S04]  /*b260*/  IMAD.MOV.U32 R57, RZ, RZ, R3 ;  /* 0x000000ffff397224 */ /* 0x000fc800078e0003 */
[----:B------:R-:W-:Y:S07]  /*b270*/  HMMA.16816.F32 R88, R8, R30, R48 ;  /* 0x0000001e0858723c */ /* 0x000fee0000001830 */
[----:B------:R-:W-:Y:S01]  /*b280*/  IMAD.MOV.U32 R48, RZ, RZ, R87 ;  /* 0x000000ffff307224 */ /* 0x000fe200078e0057 */
[----:B------:R-:W-:Y:S01]  /*b290*/  MOV R51, R84 ;  /* 0x0000005400337202 */ /* 0x000fe20000000f00 */
[----:B------:R-:W-:Y:S01]  /*b2a0*/  IMAD.MOV.U32 R49, RZ, RZ, R86 ;  /* 0x000000ffff317224 */ /* 0x000fe200078e0056 */
[----:B------:R-:W-:Y:S01]  /*b2b0*/  HMMA.16816.F32 R80, R4, R26, R72 ;  /* 0x0000001a0450723c */ /* 0x000fe20000001848 */
[----:B------:R-:W-:-:S06]  /*b2c0*/  IMAD.MOV.U32 R50, RZ, RZ, R85 ;  /* 0x000000ffff327224 */ /* 0x000fcc00078e0055 */
[----:B------:R-:W-:Y:S01]  /*b2d0*/  IMAD.MOV.U32 R72, RZ, RZ, R246 ;  /* 0x000000ffff487224 */ /* 0x000fe200078e00f6 */
[----:B------:R-:W-:Y:S01]  /*b2e0*/  HMMA.16816.F32 R84, R8, R24, R44 ;  /* 0x000000180854723c */ /* 0x000fe2000000182c */
[----:B------:R-:W-:Y:S01]  /*b2f0*/  MOV R73, R245 ;  /* 0x000000f500497202 */ /* 0x000fe20000000f00 */
[----:B------:R-:W-:Y:S02]  /*b300*/  IMAD.MOV.U32 R74, RZ, RZ, R155 ;  /* 0x000000ffff4a7224 */ /* 0x000fe400078e009b */
[----:B------:R-:W-:-:S04]  /*b310*/  IMAD.MOV.U32 R75, RZ, RZ, R154 ;  /* 0x000000ffff4b7224 */ /* 0x000fc800078e009a */
[C---:B------:R-:W-:Y:S01]  /*b320*/  HMMA.16816.F32 R44, R8.reuse, R26, R36 ;  /* 0x0000001a082c723c */ /* 0x040fe20000001824 */
[----:B------:R-:W1:Y:S06]  /*b330*/  LDSM.16.M88.4 R24, [R237+0x1800] ;  /* 0x00180000ed18783b */ /* 0x000e6c0000000200 */
[----:B------:R-:W-:Y:S01]  /*b340*/  MOV R36, R58 ;  /* 0x0000003a00247202 */ /* 0x000fe20000000f00 */
[----:B------:R-:W-:Y:S01]  /*b350*/  HMMA.16816.F32 R96, R8, R28, R60 ;  /* 0x0000001c0860723c */ /* 0x000fe2000000183c */
[----:B------:R-:W-:Y:S01]  /*b360*/  LDSM.16.M88.4 R28, [R237+0x3000] ;  /* 0x00300000ed1c783b */ /* 0x000fe20000000200 */
[----:B------:R-:W-:-:S02]  /*b370*/  IMAD.MOV.U32 R37, RZ, RZ, R59 ;  /* 0x000000ffff257224 */ /* 0x000fc400078e003b */
[----:B------:R-:W-:Y:S02]  /*b380*/  IMAD.MOV.U32 R38, RZ, RZ, R252 ;  /* 0x000000ffff267224 */ /* 0x000fe400078e00fc */
[----:B------:R-:W-:Y:S02]  /*b390*/  IMAD.MOV.U32 R39, RZ, RZ, R247 ;  /* 0x000000ffff277224 */ /* 0x000fe400078e00f7 */
[----:B---3--:R-:W-:Y:S01]  /*b3a0*/  HMMA.16816.F32 R64, R8, R20, R104 ;  /* 0x000000140840723c */ /* 0x008fe20000001868 */
[----:B------:R-:W-:Y:S02]  /*b3b0*/  IMAD.MOV.U32 R58, RZ, RZ, R2 ;  /* 0x000000ffff3a7224 */ /* 0x000fe400078e0002 */
[----:B------:R-:W-:-:S05]  /*b3c0*/  IMAD.MOV.U32 R59, RZ, RZ, R0 ;  /* 0x000000ffff3b7224 */ /* 0x000fca00078e0000 */
[C---:B------:R-:W-:Y:S08]  /*b3d0*/  HMMA.16816.F32 R52, R4.reuse, R20, R108 ;  /* 0x000000140434723c */ /* 0x040ff0000000186c */
[-C--:B------:R-:W-:Y:S08]  /*b3e0*/  HMMA.16816.F32 R76, R4, R22.reuse, R120 ;  /* 0x00000016044c723c */ /* 0x080ff00000001878 */
[----:B------:R-:W-:Y:S01]  /*b3f0*/  HMMA.16816.F32 R60, R8, R22, R112 ;  /* 0x00000016083c723c */ /* 0x000fe20000001870 */
[----:B------:R-:W2:Y:S01]  /*b400*/  LDSM.16.M88.4 R20, [R237+0x2000] ;  /* 0x00200000ed14783b */ /* 0x000ea20000000200 */
[----:B------:R-:W-:Y:S01]  /*b410*/  UISETP.GE.AND UP0, UPT, UR34, 0x3, UPT ;  /* 0x000000032200788c */ /* 0x000fe2000bf06270 */
[----:B------:R-:W-:-:S05]  /*b420*/  DEPBAR.LE SB0, 0x0 ;  /* 0x000080000000791a */ /* 0x000fca0000000000 */
[C---:B-1----:R-:W-:Y:S08]  /*b430*/  HMMA.16816.F32 R48, R4.reuse, R24, R48 ;  /* 0x000000180430723c */ /* 0x042ff00000001830 */
[C---:B------:R-:W-:Y:S08]  /*b440*/  HMMA.16816.F32 R32, R4.reuse, R26, R32 ;  /* 0x0000001a0420723c */ /* 0x040ff00000001820 */
[----:B------:R-:W-:Y:S08]  /*b450*/  HMMA.16816.F32 R36, R4, R18, R36 ;  /* 0x000000120424723c */ /* 0x000ff00000001824 */
[----:B------:R-:W-:Y:S01]  /*b460*/  IMAD.MOV.U32 R114, RZ, RZ, R48 ;  /* 0x000000ffff727224 */ /* 0x000fe200078e0030 */
[----:B------:R-:W-:Y:S01]  /*b470*/  HMMA.16816.F32 R212, R8, R16, R212 ;  /* 0x0000001008d4723c */ /* 0x000fe200000018d4 */
[----:B------:R-:W-:-:S02]  /*b480*/  IMAD.MOV.U32 R113, RZ, RZ, R49 ;  /* 0x000000ffff717224 */ /* 0x000fc400078e0031 */
[----:B------:R-:W-:Y:S02]  /*b490*/  IMAD.MOV.U32 R48, RZ, RZ, R153 ;  /* 0x000000ffff307224 */ /* 0x000fe400078e0099 */
[----:B------:R-:W-:Y:S02]  /*b4a0*/  IMAD.MOV.U32 R49, RZ, RZ, R149 ;  /* 0x000000ffff317224 */ /* 0x000fe400078e0095 */
[----:B------:R-:W-:Y:S01]  /*b4b0*/  IMAD.MOV.U32 R107, RZ, RZ, R35 ;  /* 0x000000ffff6b7224 */ /* 0x000fe200078e0023 */
[----:B--2---:R-:W-:Y:S01]  /*b4c0*/  HMMA.16816.F32 R120, R4, R20, R140 ;  /* 0x000000140478723c */ /* 0x004fe2000000188c */
[----:B------:R-:W-:Y:S01]  /*b4d0*/  IMAD.MOV.U32 R111, RZ, RZ, R51 ;  /* 0x000000ffff6f7224 */ /* 0x000fe200078e0033 */
[----:B------:R-:W-:Y:S01]  /*b4e0*/  MOV R105, R33 ;  /* 0x0000002100697202 */ /* 0x000fe20000000f00 */
[----:B------:R-:W-:Y:S02]  /*b4f0*/  IMAD.MOV.U32 R51, RZ, RZ, R145 ;  /* 0x000000ffff337224 */ /* 0x000fe400078e0091 */
[----:B------:R-:W-:-:S02]  /*b500*/  IMAD.MOV.U32 R112, RZ, RZ, R32 ;  /* 0x000000ffff707224 */ /* 0x000fc400078e0020 */
[----:B------:R-:W-:Y:S02]  /*b510*/  IMAD.MOV.U32 R33, RZ, RZ, R37 ;  /* 0x000000ffff217224 */ /* 0x000fe400078e0025 */
[----:B------:R-:W-:Y:S02]  /*b520*/  IMAD.MOV.U32 R32, RZ, RZ, R36 ;  /* 0x000000ffff207224 */ /* 0x000fe400078e0024 */
[----:B------:R-:W-:Y:S01]  /*b530*/  IMAD.MOV.U32 R104, RZ, RZ, R50 ;  /* 0x000000ffff687224 */ /* 0x000fe200078e0032 */
[----:B------:R-:W-:Y:S01]  /*b540*/  MOV R50, R148 ;  /* 0x0000009400327202 */ /* 0x000fe20000000f00 */
[----:B------:R-:W-:-:S11]  /*b550*/  IMAD.MOV.U32 R108, RZ, RZ, R34 ;  /* 0x000000ffff6c7224 */ /* 0x000fd600078e0022 */
[----:B------:R-:W-:Y:S01]  /*b560*/  MOV R35, R121 ;  /* 0x0000007900237202 */ /* 0x000fe20000000f00 */
[----:B------:R-:W-:Y:S02]  /*b570*/  IMAD.MOV.U32 R252, RZ, RZ, R123 ;  /* 0x000000fffffc7224 */ /* 0x000fe400078e007b */
[----:B------:R-:W-:Y:S02]  /*b580*/  IMAD.MOV.U32 R153, RZ, RZ, R122 ;  /* 0x000000ffff997224 */ /* 0x000fe400078e007a */
[----:B------:R-:W-:Y:S02]  /*b590*/  IMAD.MOV.U32 R149, RZ, RZ, R120 ;  /* 0x000000ffff957224 */ /* 0x000fe400078e0078 */
[C---:B------:R-:W-:Y:S07]  /*b5a0*/  HMMA.16816.F32 R120, R4.reuse, R22, R132 ;  /* 0x000000160478723c */ /* 0x040fee0000001884 */
[----:B------:R-:W-:Y:S11]  /*b5b0*/  MOV R135, R39 ;  /* 0x0000002700877202 */ /* 0x000ff60000000f00 */
[----:B------:R-:W-:Y:S06]  /*b5c0*/  @!UPT UIADD3 URZ, URZ, URZ, URZ ;  /* 0x0000003f3f3ff290 */ /* 0x000fec000fffe03f */
[----:B------:R-:W-:Y:S01]  /*b5d0*/  IMAD.MOV.U32 R2, RZ, RZ, R121 ;  /* 0x000000ffff027224 */ /* 0x000fe200078e0079 */
[----:B------:R-:W-:Y:S01]  /*b5e0*/  MOV R134, R122 ;  /* 0x0000007a00867202 */ /* 0x000fe20000000f00 */
[----:B------:R-:W-:Y:S02]  /*b5f0*/  IMAD.MOV.U32 R145, RZ, RZ, R123 ;  /* 0x000000ffff917224 */ /* 0x000fe400078e007b */
[----:B------:R-:W-:Y:S02]  /*b600*/  IMAD.MOV.U32 R140, RZ, RZ, R120 ;  /* 0x000000ffff8c7224 */ /* 0x000fe400078e0078 */
[----:B------:R-:W-:Y:S01]  /*b610*/  HMMA.16816.F32 R120, R4, R16, R136 ;  /* 0x000000100478723c */ /* 0x000fe20000001888 */
[----:B------:R-:W1:Y:S06]  /*b620*/  S2R R139, SR_TID.X ;  /* 0x00000000008b7919 */ /* 0x000e6c0000002100 */
[----:B------:R-:W-:-:S02]  /*b630*/  IMAD.MOV.U32 R136, RZ, RZ, R38 ;  /* 0x000000ffff887224 */ /* 0x000fc400078e0026 */
[----:B------:R-:W-:Y:S08]  /*b640*/  HMMA.16816.F32 R36, R4, R28, R72 ;  /* 0x0000001c0424723c */ /* 0x000ff00000001848 */
[C---:B------:R-:W-:Y:S07]  /*b650*/  HMMA.16816.F32 R72, R8.reuse, R20, R224 ;  /* 0x000000140848723c */ /* 0x040fee00000018e0 */
[----:B------:R-:W-:Y:S01]  /*b660*/  IMAD.MOV.U32 R137, RZ, RZ, R121 ;  /* 0x000000ffff897224 */ /* 0x000fe200078e0079 */
[----:B------:R-:W-:Y:S01]  /*b670*/  MOV R133, R120 ;  /* 0x0000007800857202 */ /* 0x000fe20000000f00 */
[----:B-1----:R-:W-:Y:S01]  /*b680*/  IMAD.SHL.U32 R139, R139, 0x2, RZ ;  /* 0x000000028b8b7824 */ /* 0x002fe200078e00ff */
[----:B------:R-:W-:Y:S01]  /*b690*/  HMMA.16816.F32 R224, R8, R18, R208 ;  /* 0x0000001208e0723c */ /* 0x000fe200000018d0 */
[----:B------:R-:W-:Y:S01]  /*b6a0*/  IMAD.MOV.U32 R34, RZ, RZ, R123 ;  /* 0x000000ffff227224 */ /* 0x000fe200078e007b */
[----:B------:R-:W-:Y:S01]  /*b6b0*/  MOV R17, R133 ;  /* 0x0000008500117202 */ /* 0x000fe20000000f00 */
[----:B------:R-:W-:Y:S01]  /*b6c0*/  IMAD.MOV.U32 R141, RZ, RZ, R122 ;  /* 0x000000ffff8d7224 */ /* 0x000fe200078e007a */
[----:B------:R-:W-:Y:S01]  /*b6d0*/  LOP3.LUT R139, R139, 0x6, RZ, 0xc0, !PT ;  /* 0x000000068b8b7812 */ /* 0x000fe200078ec0ff */
[----:B------:R-:W-:-:S02]  /*b6e0*/  IMAD.MOV.U32 R21, RZ, RZ, R153 ;  /* 0x000000ffff157224 */ /* 0x000fc400078e0099 */
[----:B------:R-:W-:Y:S01]  /*b6f0*/  IMAD.MOV.U32 R0, RZ, RZ, R36 ;  /* 0x000000ffff007224 */ /* 0x000fe200078e0024 */
[----:B------:R-:W-:Y:S01]  /*b700*/  HMMA.16816.F32 R120, R8, R22, R216 ;  /* 0x000000160878723c */ /* 0x000fe200000018d8 */
[----:B------:R-:W-:Y:S02]  /*b710*/  IMAD.MOV.U32 R247, RZ, RZ, R38 ;  /* 0x000000fffff77224 */ /* 0x000fe400078e0026 */
[----:B------:R-:W-:Y:S02]  /*b720*/  IMAD.MOV.U32 R246, RZ, RZ, R37 ;  /* 0x000000fffff67224 */ /* 0x000fe400078e0025 */
[----:B------:R-:W-:Y:S02]  /*b730*/  IMAD.MOV.U32 R245, RZ, RZ, R39 ;  /* 0x000000fffff57224 */ /* 0x000fe400078e0027 */
[----:B------:R-:W-:Y:S01]  /*b740*/  IMAD.MOV.U32 R20, RZ, RZ, R149 ;  /* 0x000000ffff147224 */ /* 0x000fe200078e0095 */
[----:B------:R-:W-:Y:S08]  /*b750*/  HMMA.16816.F32 R36, R4, R30, R48 ;  /* 0x0000001e0424723c */ /* 0x000ff00000001830 */
[C---:B------:R-:W-:Y:S08]  /*b760*/  HMMA.16816.F32 R48, R8.reuse, R24, R228 ;  /* 0x000000180830723c */ /* 0x040ff000000018e4 */
[----:B------:R-:W-:Y:S08]  /*b770*/  HMMA.16816.F32 R228, R8, R28, R204 ;  /* 0x0000001c08e4723c */ /* 0x000ff000000018cc */
[----:B------:R-:W-:Y:S01]  /*b780*/  MOV R148, R37 ;  /* 0x0000002500947202 */ /* 0x000fe20000000f00 */
[----:B------:R-:W-:-:S02]  /*b790*/  IMAD.MOV.U32 R115, RZ, RZ, R39 ;  /* 0x000000ffff737224 */ /* 0x000fc400078e0027 */
[----:B------:R-:W-:Y:S02]  /*b7a0*/  IMAD.MOV.U32 R110, RZ, RZ, R36 ;  /* 0x000000ffff6e7224 */ /* 0x000fe400078e0024 */
[----:B------:R-:W-:Y:S02]  /*b7b0*/  IMAD.MOV.U32 R109, RZ, RZ, R38 ;  /* 0x000000ffff6d7224 */ /* 0x000fe400078e0026 */
[C---:B------:R-:W-:Y:S08]  /*b7c0*/  HMMA.16816.F32 R36, R4.reuse, R40, R56 ;  /* 0x000000280424723c */ /* 0x040ff00000001838 */
[----:B------:R-:W-:Y:S08]  /*b7d0*/  HMMA.16816.F32 R4, R4, R42, R248 ;  /* 0x0000002a0404723c */ /* 0x000ff000000018f8 */
[C---:B------:R-:W-:Y:S08]  /*b7e0*/  HMMA.16816.F32 R56, R8.reuse, R26, R220 ;  /* 0x0000001a0838723c */ /* 0x040ff000000018dc */
[----:B------:R-:W-:Y:S01]  /*b7f0*/  HMMA.16816.F32 R24, R8, R40, R124 ;  /* 0x000000280818723c */ /* 0x000fe2000000187c */
[----:B------:R-:W-:Y:S01]  /*b800*/  IMAD.MOV.U32 R143, RZ, RZ, R36 ;  /* 0x000000ffff8f7224 */ /* 0x000fe200078e0024 */
[----:B------:R-:W-:Y:S01]  /*b810*/  MOV R144, R39 ;  /* 0x0000002700907202 */ /* 0x000fe20000000f00 */
[----:B------:R-:W-:-:S02]  /*b820*/  IMAD.MOV.U32 R106, RZ, RZ, R37 ;  /* 0x000000ffff6a7224 */ /* 0x000fc400078e0025 */
[----:B------:R-:W-:-:S03]  /*b830*/  IMAD.MOV.U32 R142, RZ, RZ, R38 ;  /* 0x000000ffff8e7224 */ /* 0x000fc600078e0026 */
[----:B------:R-:W-:Y:S01]  /*b840*/  IMAD.MOV.U32 R154, RZ, RZ, R6 ;  /* 0x000000ffff9a7224 */ /* 0x000fe200078e0006 */
[C---:B------:R-:W-:Y:S01]  /*b850*/  HMMA.16816.F32 R248, R8.reuse, R30, R128 ;  /* 0x0000001e08f8723c */ /* 0x040fe20000001880 */
[----:B------:R-:W-:Y:S01]  /*b860*/  IMAD.MOV.U32 R6, RZ, RZ, R0 ;  /* 0x000000ffff067224 */ /* 0x000fe200078e0000 */
[----:B------:R-:W-:Y:S01]  /*b870*/  MOV R0, UR8 ;  /* 0x0000000800007c02 */ /* 0x000fe20008000f00 */
[----:B------:R-:W-:Y:S01]  /*b880*/  IMAD.MOV.U32 R155, RZ, RZ, R4 ;  /* 0x000000ffff9b7224 */ /* 0x000fe200078e0004 */
[----:B------:R-:W-:Y:S01]  /*b890*/  MOV R132, R5 ;  /* 0x0000000500847202 */ /* 0x000fe20000000f00 */
[----:B------:R-:W-:Y:S02]  /*b8a0*/  IMAD.MOV.U32 R4, RZ, RZ, R35 ;  /* 0x000000ffff047224 */ /* 0x000fe400078e0023 */
[----:B------:R-:W-:Y:S01]  /*b8b0*/  IMAD R0, R0, 0x80, R139 ;  /* 0x0000008000007824 */ /* 0x000fe200078e028b */
[----:B------:R-:W-:Y:S01]  /*b8c0*/  HMMA.16816.F32 R8, R8, R42, R100 ;  /* 0x0000002a0808723c */ /* 0x000fe20000001864 */
[----:B------:R-:W-:Y:S01]  /*b8d0*/  IMAD.MOV.U32 R221, RZ, RZ, R6 ;  /* 0x000000ffffdd7224 */ /* 0x000fe200078e0006 */
[----:B------:R-:W-:Y:S01]  /*b8e0*/  MOV R220, R4 ;  /* 0x0000000400dc7202 */ /* 0x000fe20000000f00 */
[----:B------:R-:W-:Y:S01]  /*b8f0*/  IMAD.MOV.U32 R3, RZ, RZ, R7 ;  /* 0x000000ffff037224 */ /* 0x000fe200078e0007 */
[C---:B------:R-:W-:Y:S01]  /*b900*/  IADD3 R35, R0.reuse, 0x9, RZ ;  /* 0x0000000900237810 */ /* 0x040fe20007ffe0ff */
[----:B------:R-:W1:Y:S01]  /*b910*/  I2F R7, R0 ;  /* 0x0000000000077306 */ /* 0x000e620000201400 */
[C---:B------:R-:W-:Y:S01]  /*b920*/  IADD3 R36, R0.reuse, 0x8, RZ ;  /* 0x0000000800247810 */ /* 0x040fe20007ffe0ff */
[----:B------:R-:W-:Y:S01]  /*b930*/  IMAD.MOV.U32 R100, RZ, RZ, R33 ;  /* 0x000000ffff647224 */ /* 0x000fe200078e0021 */
[----:B------:R-:W-:Y:S01]  /*b940*/  MOV R41, R27 ;  /* 0x0000001b00297202 */ /* 0x000fe20000000f00 */
[----:B------:R-:W-:Y:S01]  /*b950*/  IMAD.MOV.U32 R27, RZ, RZ, R34 ;  /* 0x000000ffff1b7224 */ /* 0x000fe200078e0022 */
[C---:B------:R-:W-:Y:S01]  /*b960*/  IADD3 R34, R0.reuse, 0x10, RZ ;  /* 0x0000001000227810 */ /* 0x040fe20007ffe0ff */
[----:B------:R-:W-:Y:S01]  /*b970*/  IMAD.MOV.U32 R19, RZ, RZ, R26 ;  /* 0x000000ffff137224 */ /* 0x000fe200078e001a */
[----:B------:R-:W-:Y:S01]  /*b980*/  MOV R101, R2 ;  /* 0x0000000200657202 */ /* 0x000fe20000000f00 */
[----:B------:R-:W2:Y:S01]  /*b990*/  I2F R4, R35 ;  /* 0x0000002300047306 */ /* 0x000ea20000201400 */
[C---:B------:R-:W-:Y:S01]  /*b9a0*/  IADD3 R30, R0.reuse, 0x20, RZ ;  /* 0x00000020001e7810 */ /* 0x040fe20007ffe0ff */
[----:B------:R-:W-:Y:S01]  /*b9b0*/  IMAD.MOV.U32 R26, RZ, RZ, R137 ;  /* 0x000000ffff1a7224 */ /* 0x000fe200078e0089 */
[C---:B------:R-:W-:Y:S01]  /*b9c0*/  IADD3 R33, R0.reuse, 0x11, RZ ;  /* 0x0000001100217810 */ /* 0x040fe20007ffe0ff */
[----:B------:R-:W-:Y:S01]  /*b9d0*/  IMAD.MOV.U32 R22, RZ, RZ, R24 ;  /* 0x000000ffff167224 */ /* 0x000fe200078e0018 */
[C---:B------:R-:W-:Y:S01]  /*b9e0*/  IADD3 R37, R0.reuse, 0x1, RZ ;  /* 0x0000000100257810 */ /* 0x040fe20007ffe0ff */
[----:B------:R-:W-:Y:S01]  /*b9f0*/  IMAD.MOV.U32 R40, RZ, RZ, R25 ;  /* 0x000000ffff287224 */ /* 0x000fe200078e0019 */
[C---:B------:R-:W-:Y:S01]  /*ba00*/  IADD3 R29, R0.reuse, 0x21, RZ ;  /* 0x00000021001d7810 */ /* 0x040fe20007ffe0ff */
[----:B------:R-:W3:Y:S01]  /*ba10*/  I2F R2, R34 ;  /* 0x0000002200027306 */ /* 0x000ee20000201400 */
[----:B-1----:R-:W-:Y:S01]  /*ba20*/  FFMA.FTZ R24, R7, UR4, R98 ;  /* 0x0000000407187c23 */ /* 0x002fe20008010062 */
[C---:B------:R-:W-:Y:S01]  /*ba30*/  IADD3 R31, R0.reuse, 0x19, RZ ;  /* 0x00000019001f7810 */ /* 0x040fe20007ffe0ff */
[----:B------:R-:W-:Y:S01]  /*ba40*/  IMAD.MOV.U32 R138, RZ, RZ, R11 ;  /* 0x000000ffff8a7224 */ /* 0x000fe200078e000b */
[----:B------:R-:W-:Y:S01]  /*ba50*/  IADD3 R28, R0, 0x28, RZ ;  /* 0x00000028001c7810 */ /* 0x000fe20007ffe0ff */
[----:B------:R-:W-:-:S02]  /*ba60*/  IMAD.MOV.U32 R11, RZ, RZ, R247 ;  /* 0x000000ffff0b7224 */ /* 0x000fc400078e00f7 */
[----:B------:R-:W-:Y:S01]  /*ba70*/  IMAD.MOV.U32 R39, RZ, RZ, R10 ;  /* 0x000000ffff277224 */ /* 0x000fe200078e000a */
[----:B------:R-:W1:Y:S01]  /*ba80*/  I2F R16, R36 ;  /* 0x0000002400107306 */ /* 0x000e620000201400 */
[C---:B--2---:R-:W-:Y:S01]  /*ba90*/  FFMA.FTZ R247, R4.reuse, UR4, R93 ;  /* 0x0000000404f77c23 */ /* 0x044fe2000801005d */
[----:B------:R-:W-:Y:S01]  /*baa0*/  MOV R10, R221 ;  /* 0x000000dd000a7202 */ /* 0x000fe20000000f00 */
[----:B------:R-:W-:Y:S02]  /*bab0*/  IMAD.MOV.U32 R93, RZ, RZ, R246 ;  /* 0x000000ffff5d7224 */ /* 0x000fe400078e00f6 */
[----:B------:R-:W-:Y:S02]  /*bac0*/  FFMA.FTZ R246, R4, UR4, R95 ;  /* 0x0000000404f67c23 */ /* 0x000fe4000801005f */
[----:B------:R-:W-:Y:S01]  /*bad0*/  IMAD.MOV.U32 R95, RZ, RZ, R245 ;  /* 0x000000ffff5f7224 */ /* 0x000fe200078e00f5 */
[----:B------:R-:W2:Y:S01]  /*bae0*/  I2F R6, R33 ;  /* 0x0000002100067306 */ /* 0x000ea20000201400 */
[C---:B---3--:R-:W-:Y:S01]  /*baf0*/  FFMA.FTZ R211, R2.reuse, UR4, R84 ;  /* 0x0000000402d37c23 */ /* 0x048fe20008010054 */
[----:B------:R-:W-:Y:S01]  /*bb00*/  MOV R84, R110 ;  /* 0x0000006e00547202 */ /* 0x000fe20000000f00 */
[C---:B------:R-:W-:Y:S01]  /*bb10*/  FFMA.FTZ R210, R2.reuse, UR4, R86 ;  /* 0x0000000402d27c23 */ /* 0x040fe20008010056 */
[----:B------:R-:W-:Y:S01]  /*bb20*/  MOV R86, R154 ;  /* 0x0000009a00567202 */ /* 0x000fe20000000f00 */
[----:B------:R-:W-:-:S02]  /*bb30*/  FFMA.FTZ R245, R2, UR4, R68 ;  /* 0x0000000402f57c23 */ /* 0x000fc40008010044 */
[----:B------:R-:W-:Y:S01]  /*bb40*/  FFMA.FTZ R221, R2, UR4, R70 ;  /* 0x0000000402dd7c23 */ /* 0x000fe20008010046 */
[----:B------:R-:W-:Y:S01]  /*bb50*/  I2F R5, R37 ;  /* 0x0000002500057306 */ /* 0x000fe20000201400 */
[C---:B-1----:R-:W-:Y:S02]  /*bb60*/  FFMA.FTZ R222, R16.reuse, UR4, R90 ;  /* 0x0000000410de7c23 */ /* 0x042fe4000801005a */
[----:B------:R-:W-:Y:S02]  /*bb70*/  IMAD.MOV.U32 R90, RZ, RZ, R252 ;  /* 0x000000ffff5a7224 */ /* 0x000fe400078e00fc */
[----:B------:R-:W-:Y:S02]  /*bb80*/  FFMA.FTZ R252, R16, UR4, R94 ;  /* 0x0000000410fc7c23 */ /* 0x000fe4000801005e */
[----:B------:R-:W-:Y:S01]  /*bb90*/  IMAD.MOV.U32 R94, RZ, RZ, R220 ;  /* 0x000000ffff5e7224 */ /* 0x000fe200078e00dc */
[----:B------:R-:W1:Y:S01]  /*bba0*/  I2F R2, R30 ;  /* 0x0000001e00027306 */ /* 0x000e620000201400 */
[----:B------:R-:W-:-:S02]  /*bbb0*/  FFMA.FTZ R220, R4, UR4, R89 ;  /* 0x0000000404dc7c23 */ /* 0x000fc40008010059 */
[----:B------:R-:W-:Y:S01]  /*bbc0*/  IMAD.MOV.U32 R89, RZ, RZ, R26 ;  /* 0x000000ffff597224 */ /* 0x000fe200078e001a */
[----:B------:R-:W-:Y:S01]  /*bbd0*/  IADD3 R26, R0, 0x30, RZ ;  /* 0x00000030001a7810 */ /* 0x000fe20007ffe0ff */
[----:B------:R-:W-:Y:S02]  /*bbe0*/  FFMA.FTZ R219, R4, UR4, R91 ;  /* 0x0000000404db7c23 */ /* 0x000fe4000801005b */
[----:B------:R-:W-:Y:S01]  /*bbf0*/  IMAD.MOV.U32 R91, RZ, RZ, R27 ;  /* 0x000000ffff5b7224 */ /* 0x000fe200078e001b */
[----:B------:R-:W-:Y:S01]  /*bc00*/  IADD3 R27, R0, 0x29, RZ ;  /* 0x00000029001b7810 */ /* 0x000fe20007ffe0ff */
[C---:B--2---:R-:W-:Y:S02]  /*bc10*/  FFMA.FTZ R208, R6.reuse, UR4, R85 ;  /* 0x0000000406d07c23 */ /* 0x044fe40008010055 */
[C---:B------:R-:W-:Y:S01]  /*bc20*/  FFMA.FTZ R207, R6.reuse, UR4, R87 ;  /* 0x0000000406cf7c23 */ /* 0x040fe20008010057 */
[----:B------:R-:W-:Y:S01]  /*bc30*/  I2F R4, R27 ;  /* 0x0000001b00047306 */ /* 0x000fe20000201400 */
[----:B------:R-:W-:-:S02]  /*bc40*/  FFMA.FTZ R218, R6, UR4, R69 ;  /* 0x0000000406da7c23 */ /* 0x000fc40008010045 */
[----:B------:R-:W-:Y:S02]  /*bc50*/  FFMA.FTZ R217, R6, UR4, R71 ;  /* 0x0000000406d97c23 */ /* 0x000fe40008010047 */
[C---:B-1----:R-:W-:Y:S02]  /*bc60*/  FFMA.FTZ R128, R2.reuse, UR4, R64 ;  /* 0x0000000402807c23 */ /* 0x042fe40008010040 */
[C---:B------:R-:W-:Y:S01]  /*bc70*/  FFMA.FTZ R127, R2.reuse, UR4, R66 ;  /* 0x00000004027f7c23 */ /* 0x040fe20008010042 */
[----:B------:R-:W-:Y:S01]  /*bc80*/  I2F R6, R29 ;  /* 0x0000001d00067306 */ /* 0x000fe20000201400 */
[C---:B------:R-:W-:Y:S02]  /*bc90*/  FFMA.FTZ R204, R2.reuse, UR4, R52 ;  /* 0x0000000402cc7c23 */ /* 0x040fe40008010034 */
[----:B------:R-:W-:Y:S02]  /*bca0*/  FFMA.FTZ R153, R2, UR4, R54 ;  /* 0x0000000402997c23 */ /* 0x000fe40008010036 */
[----:B------:R-:W-:Y:S01]  /*bcb0*/  IMAD.MOV.U32 R98, RZ, RZ, R32 ;  /* 0x000000ffff627224 */ /* 0x000fe200078e0020 */
[----:B------:R-:W-:Y:S01]  /*bcc0*/  IADD3 R32, R0, 0x18, RZ ;  /* 0x0000001800207810 */ /* 0x000fe20007ffe0ff */
[----:B------:R-:W-:Y:S01]  /*bcd0*/  FFMA.FTZ R23, R7, UR4, R96 ;  /* 0x0000000407177c23 */ /* 0x000fe20008010060 */
[----:B------:R-:W1:Y:S01]  /*bce0*/  I2F R2, R26 ;  /* 0x0000001a00027306 */ /* 0x000e620000201400 */
[----:B------:R-:W-:-:S02]  /*bcf0*/  FFMA.FTZ R25, R5, UR4, R97 ;  /* 0x0000000405197c23 */ /* 0x000fc40008010061 */
[----:B------:R-:W-:Y:S02]  /*bd00*/  FFMA.FTZ R18, R5, UR4, R99 ;  /* 0x0000000405127c23 */ /* 0x000fe40008010063 */
[----:B------:R-:W-:Y:S02]  /*bd10*/  IMAD.MOV.U32 R96, RZ, RZ, R136 ;  /* 0x000000ffff607224 */ /* 0x000fe400078e0088 */
[----:B------:R-:W-:Y:S02]  /*bd20*/  IMAD.MOV.U32 R97, RZ, RZ, R135 ;  /* 0x000000ffff617224 */ /* 0x000fe400078e0087 */
[----:B------:R-:W-:Y:S02]  /*bd30*/  IMAD.MOV.U32 R99, RZ, RZ, R134 ;  /* 0x000000ffff637224 */ /* 0x000fe400078e0086 */
[----:B------:R-:W-:Y:S01]  /*bd40*/  IMAD.MOV.U32 R42, RZ, RZ, R22 ;  /* 0x000000ffff2a7224 */ /* 0x000fe200078e0016 */
[----:B------:R-:W-:Y:S01]  /*bd50*/  IADD3 R22, R0, 0x40, RZ ;  /* 0x0000004000167810 */ /* 0x000fe20007ffe0ff */
[----:B------:R-:W-:-:S02]  /*bd60*/  FFMA.FTZ R137, R7, UR4, R116 ;  /* 0x0000000407897c23 */ /* 0x000fc40008010074 */
[----:B------:R-:W-:Y:S02]  /*bd70*/  FFMA.FTZ R136, R7, UR4, R118 ;  /* 0x0000000407887c23 */ /* 0x000fe40008010076 */
[C---:B------:R-:W-:Y:S01]  /*bd80*/  FFMA.FTZ R135, R5.reuse, UR4, R117 ;  /* 0x0000000405877c23 */ /* 0x040fe20008010075 */
[----:B------:R-:W2:Y:S01]  /*bd90*/  I2F R7, R31 ;  /* 0x0000001f00077306 */ /* 0x000ea20000201400 */
[----:B------:R-:W-:Y:S02]  /*bda0*/  FFMA.FTZ R134, R5, UR4, R119 ;  /* 0x0000000405867c23 */ /* 0x000fe40008010077 */
[----:B------:R-:W-:Y:S02]  /*bdb0*/  IMAD.MOV.U32 R43, RZ, RZ, R19 ;  /* 0x000000ffff2b7224 */ /* 0x000fe400078e0013 */
[----:B------:R-:W-:Y:S02]  /*bdc0*/  IMAD.MOV.U32 R102, RZ, RZ, R107 ;  /* 0x000000ffff667224 */ /* 0x000fe400078e006b */
[----:B------:R-:W-:Y:S01]  /*bdd0*/  IMAD.MOV.U32 R19, RZ, RZ, R106 ;  /* 0x000000ffff137224 */ /* 0x000fe200078e006a */
[----:B------:R-:W3:Y:S01]  /*bde0*/  I2F R5, R32 ;  /* 0x0000002000057306 */ /* 0x000ee20000201400 */
[----:B-1----:R-:W-:-:S02]  /*bdf0*/  FFMA.FTZ R117, R2, UR4, R114 ;  /* 0x0000000402757c23 */ /* 0x002fc40008010072 */
[----:B------:R-:W-:Y:S01]  /*be00*/  IMAD.MOV.U32 R68, RZ, RZ, R25 ;  /* 0x000000ffff447224 */ /* 0x000fe200078e0019 */
[----:B------:R-:W-:Y:S01]  /*be10*/  IADD3 R25, R0, 0x31, RZ ;  /* 0x0000003100197810 */ /* 0x000fe20007ffe0ff */
[C---:B------:R-:W-:Y:S02]  /*be20*/  FFMA.FTZ R107, R2.reuse, UR4, R48 ;  /* 0x00000004026b7c23 */ /* 0x040fe40008010030 */
[C---:B------:R-:W-:Y:S02]  /*be30*/  FFMA.FTZ R106, R2.reuse, UR4, R50 ;  /* 0x00000004026a7c23 */ /* 0x040fe40008010032 */
[----:B------:R-:W-:Y:S02]  /*be40*/  FFMA.FTZ R114, R2, UR4, R104 ;  /* 0x0000000402727c23 */ /* 0x000fe40008010068 */
[----:B------:R-:W1:Y:S01]  /*be50*/  I2F R2, R22 ;  /* 0x0000001600027306 */ /* 0x000e620000201400 */
[----:B------:R-:W-:Y:S01]  /*be60*/  FFMA.FTZ R223, R16, UR4, R88 ;  /* 0x0000000410df7c23 */ /* 0x000fe20008010058 */
[----:B------:R-:W-:Y:S01]  /*be70*/  MOV R88, R23 ;  /* 0x0000001700587202 */ /* 0x000fe20000000f00 */
[----:B------:R-:W-:Y:S01]  /*be80*/  FFMA.FTZ R125, R6, UR4, R65 ;  /* 0x00000004067d7c23 */ /* 0x000fe20008010041 */
[----:B------:R-:W-:Y:S01]  /*be90*/  IADD3 R23, R0, 0x39, RZ ;  /* 0x0000003900177810 */ /* 0x000fe20007ffe0ff */
[----:B------:R-:W-:-:S02]  /*bea0*/  FFMA.FTZ R124, R6, UR4, R67 ;  /* 0x00000004067c7c23 */ /* 0x000fc40008010043 */
[C---:B------:R-:W-:Y:S02]  /*beb0*/  FFMA.FTZ R131, R6.reuse, UR4, R53 ;  /* 0x0000000406837c23 */ /* 0x040fe40008010035 */
[----:B------:R-:W-:Y:S02]  /*bec0*/  FFMA.FTZ R130, R6, UR4, R55 ;  /* 0x0000000406827c23 */ /* 0x000fe40008010037 */
[----:B------:R-:W4:Y:S01]  /*bed0*/  I2F R6, R25 ;  /* 0x0000001900067306 */ /* 0x000f220000201400 */
[----:B------:R-:W-:Y:S02]  /*bee0*/  FFMA.FTZ R133, R16, UR4, R92 ;  /* 0x0000000410857c23 */ /* 0x000fe4000801005c */
[----:B------:R-:W-:Y:S02]  /*bef0*/  IMAD.MOV.U32 R16, RZ, RZ, R109 ;  /* 0x000000ffff107224 */ /* 0x000fe400078e006d */
[C---:B------:R-:W-:Y:S02]  /*bf00*/  FFMA.FTZ R110, R4.reuse, UR4, R61 ;  /* 0x00000004046e7c23 */ /* 0x040fe4000801003d */
[----:B------:R-:W-:-:S02]  /*bf10*/  FFMA.FTZ R109, R4, UR4, R63 ;  /* 0x00000004046d7c23 */ /* 0x000fc4000801003f */
[C---:B------:R-:W-:Y:S02]  /*bf20*/  FFMA.FTZ R119, R4.reuse, UR4, R77 ;  /* 0x0000000404777c23 */ /* 0x040fe4000801004d */
[----:B------:R-:W-:Y:S02]  /*bf30*/  FFMA.FTZ R118, R4, UR4, R79 ;  /* 0x0000000404767c23 */ /* 0x000fe4000801004f */
[----:B------:R-:W1:Y:S01]  /*bf40*/  I2F R4, R23 ;  /* 0x0000001700047306 */ /* 0x000e620000201400 */
[----:B------:R-:W-:Y:S01]  /*bf50*/  IMAD.MOV.U32 R69, RZ, RZ, R91 ;  /* 0x000000ffff457224 */ /* 0x000fe200078e005b */
[----:B------:R-:W-:Y:S01]  /*bf60*/  MOV R91, R90 ;  /* 0x0000005a005b7202 */ /* 0x000fe20000000f00 */
[----:B------:R-:W-:Y:S01]  /*bf70*/  IMAD.MOV.U32 R85, RZ, RZ, R68 ;  /* 0x000000ffff557224 */ /* 0x000fe200078e0044 */
[----:B------:R-:W-:Y:S01]  /*bf80*/  MOV R68, R100 ;  /* 0x0000006400447202 */ /* 0x000fe20000000f00 */
[----:B------:R-:W-:Y:S02]  /*bf90*/  IMAD.MOV.U32 R90, RZ, RZ, R96 ;  /* 0x000000ffff5a7224 */ /* 0x000fe400078e0060 */
[----:B------:R-:W-:-:S02]  /*bfa0*/  IMAD.MOV.U32 R96, RZ, RZ, R145 ;  /* 0x000000ffff607224 */ /* 0x000fc400078e0091 */
[----:B------:R-:W-:Y:S02]  /*bfb0*/  IMAD.MOV.U32 R92, RZ, RZ, R148 ;  /* 0x000000ffff5c7224 */ /* 0x000fe400078e0094 */
[----:B------:R-:W-:Y:S02]  /*bfc0*/  IMAD.MOV.U32 R71, RZ, RZ, R93 ;  /* 0x000000ffff477224 */ /* 0x000fe400078e005d */
[----:B------:R-:W-:Y:S02]  /*bfd0*/  IMAD.MOV.U32 R87, RZ, RZ, R89 ;  /* 0x000000ffff577224 */ /* 0x000fe400078e0059 */
[----:B------:R-:W-:Y:S02]  /*bfe0*/  IMAD.MOV.U32 R139, RZ, RZ, R9 ;  /* 0x000000ffff8b7224 */ /* 0x000fe400078e0009 */
[----:B------:R-:W-:Y:S02]  /*bff0*/  IMAD.MOV.U32 R70, RZ, RZ, R24 ;  /* 0x000000ffff467224 */ /* 0x000fe400078e0018 */
[----:B--2---:R-:W-:Y:S01]  /*c000*/  FFMA.FTZ R205, R7, UR4, R83 ;  /* 0x0000000407cd7c23 */ /* 0x004fe20008010053 */
[----:B------:R-:W-:Y:S01]  /*c010*/  MOV R52, R19 ;  /* 0x0000001300347202 */ /* 0x000fe20000000f00 */
[----:B---3--:R-:W-:Y:S01]  /*c020*/  FFMA.FTZ R216, R5, UR4, R80 ;  /* 0x0000000405d87c23 */ /* 0x008fe20008010050 */
[----:B------:R-:W-:Y:S01]  /*c030*/  MOV R80, R95 ;  /* 0x0000005f00507202 */ /* 0x000fe20000000f00 */
[----:B------:R-:W-:Y:S01]  /*c040*/  FFMA.FTZ R148, R7, UR4, R47 ;  /* 0x0000000407947c23 */ /* 0x000fe2000801002f */
[----:B------:R-:W-:Y:S01]  /*c050*/  IADD3 R24, R0, 0x38, RZ ;  /* 0x0000003800187810 */ /* 0x000fe20007ffe0ff */
[----:B------:R-:W-:-:S02]  /*c060*/  IMAD.MOV.U32 R93, RZ, RZ, R94 ;  /* 0x000000ffff5d7224 */ /* 0x000fc400078e005e */
[----:B------:R-:W-:Y:S01]  /*c070*/  IMAD.MOV.U32 R38, RZ, RZ, R8 ;  /* 0x000000ffff267224 */ /* 0x000fe200078e0008 */
[-C--:B------:R-:W-:Y:S01]  /*c080*/  ISETP.GE.AND P3, PT, R0, R13.reuse, PT ;  /* 0x0000000d0000720c */ /* 0x080fe20003f66270 */
[----:B------:R-:W-:Y:S01]  /*c090*/  IMAD.MOV.U32 R89, RZ, RZ, R99 ;  /* 0x000000ffff597224 */ /* 0x000fe200078e0063 */
[-C--:B------:R-:W-:Y:S01]  /*c0a0*/  ISETP.GE.AND P0, PT, R37, R13.reuse, PT ;  /* 0x0000000d2500720c */ /* 0x080fe20003f06270 */
[----:B------:R-:W-:Y:S01]  /*c0b0*/  IMAD.MOV.U32 R94, RZ, RZ, R98 ;  /* 0x000000ffff5e7224 */ /* 0x000fe200078e0062 */
[-C--:B------:R-:W-:Y:S01]  /*c0c0*/  ISETP.GE.AND P2, PT, R36, R13.reuse, PT ;  /* 0x0000000d2400720c */ /* 0x080fe20003f46270 */
[----:B------:R-:W-:Y:S01]  /*c0d0*/  IMAD.MOV.U32 R47, RZ, RZ, R85 ;  /* 0x000000ffff2f7224 */ /* 0x000fe200078e0055 */
[-C--:B------:R-:W-:Y:S01]  /*c0e0*/  ISETP.GE.AND P4, PT, R35, R13.reuse, PT ;  /* 0x0000000d2300720c */ /* 0x080fe20003f86270 */
[----:B------:R-:W-:Y:S01]  /*c0f0*/  IMAD.MOV.U32 R9, RZ, RZ, R155 ;  /* 0x000000ffff097224 */ /* 0x000fe200078e009b */
[----:B------:R-:W-:Y:S01]  /*c100*/  ISETP.GE.AND P6, PT, R34, R13, PT ;  /* 0x0000000d2200720c */ /* 0x000fe20003fc6270 */
[----:B------:R-:W-:Y:S01]  /*c110*/  IMAD.MOV.U32 R95, RZ, RZ, R97 ;  /* 0x000000ffff5f7224 */ /* 0x000fe200078e0061 */
[----:B------:R2:W5:Y:S01]  /*c120*/  LDL.LU R145, [R1+0x100] ;  /* 0x0001000001917983 */ /* 0x0005620000300800 */
[----:B------:R-:W-:-:S02]  /*c130*/  IMAD.MOV.U32 R99, RZ, RZ, R101 ;  /* 0x000000ffff637224 */ /* 0x000fc400078e0065 */
[----:B------:R-:W-:Y:S02]  /*c140*/  IMAD.MOV.U32 R85, RZ, RZ, R96 ;  /* 0x000000ffff557224 */ /* 0x000fe400078e0060 */
[C---:B------:R-:W-:Y:S02]  /*c150*/  FFMA.FTZ R155, R5.reuse, UR4, R44 ;  /* 0x00000004059b7c23 */ /* 0x040fe4000801002c */
[C---:B------:R-:W-:Y:S02]  /*c160*/  FFMA.FTZ R209, R5.reuse, UR4, R82 ;  /* 0x0000000405d17c23 */ /* 0x040fe40008010052 */
[----:B------:R-:W-:Y:S01]  /*c170*/  IMAD.MOV.U32 R83, RZ, RZ, R18 ;  /* 0x000000ffff537224 */ /* 0x000fe200078e0012 */
[----:B------:R-:W-:Y:S01]  /*c180*/  IADD3 R18, R0, 0x50, RZ ;  /* 0x0000005000127810 */ /* 0x000fe20007ffe0ff */
[----:B-1----:R-:W-:Y:S01]  /*c190*/  FFMA.FTZ R96, R2, UR4, R21 ;  /* 0x0000000402607c23 */ /* 0x002fe20008010015 */
[----:B------:R-:W-:Y:S01]  /*c1a0*/  IADD3 R21, R0, 0x41, RZ ;  /* 0x0000004100157810 */ /* 0x000fe20007ffe0ff */
[----:B------:R-:W-:-:S02]  /*c1b0*/  FFMA.FTZ R154, R5, UR4, R46 ;  /* 0x00000004059a7c23 */ /* 0x000fc4000801002e */
[----:B------:R-:W-:Y:S01]  /*c1c0*/  FFMA.FTZ R206, R7, UR4, R81 ;  /* 0x0000000407ce7c23 */ /* 0x000fe20008010051 */
[----:B------:R-:W1:Y:S01]  /*c1d0*/  I2F R5, R28 ;  /* 0x0000001c00057306 */ /* 0x000e620000201400 */
[----:B------:R-:W-:Y:S02]  /*c1e0*/  IMAD.MOV.U32 R44, RZ, RZ, R71 ;  /* 0x000000ffff2c7224 */ /* 0x000fe400078e0047 */
[----:B------:R-:W-:Y:S02]  /*c1f0*/  IMAD.MOV.U32 R82, RZ, RZ, R69 ;  /* 0x000000ffff527224 */ /* 0x000fe400078e0045 */
[----:B------:R-:W-:Y:S02]  /*c200*/  IMAD.MOV.U32 R81, RZ, RZ, R70 ;  /* 0x000000ffff517224 */ /* 0x000fe400078e0046 */
[----:B------:R-:W-:Y:S01]  /*c210*/  IMAD.MOV.U32 R69, RZ, RZ, R68 ;  /* 0x000000ffff457224 */ /* 0x000fe200078e0044 */
[----:B------:R-:W-:Y:S01]  /*c220*/  MOV R68, R94 ;  /* 0x0000005e00447202 */ /* 0x000fe20000000f00 */
[----:B------:R-:W-:-:S02]  /*c230*/  IMAD.MOV.U32 R71, RZ, RZ, R90 ;  /* 0x000000ffff477224 */ /* 0x000fc400078e005a */
[----:B------:R-:W-:Y:S02]  /*c240*/  IMAD.MOV.U32 R66, RZ, RZ, R144 ;  /* 0x000000ffff427224 */ /* 0x000fe400078e0090 */
[----:B------:R-:W-:Y:S02]  /*c250*/  IMAD.MOV.U32 R70, RZ, RZ, R95 ;  /* 0x000000ffff467224 */ /* 0x000fe400078e005f */
[----:B------:R-:W-:Y:S01]  /*c260*/  IMAD.MOV.U32 R64, RZ, RZ, R143 ;  /* 0x000000ffff407224 */ /* 0x000fe200078e008f */
[----:B------:R-:W-:Y:S01]  /*c270*/  IADD3 R19, R0, 0x49, RZ ;  /* 0x0000004900137810 */ /* 0x000fe20007ffe0ff */
[----:B------:R-:W-:Y:S01]  /*c280*/  IMAD.MOV.U32 R90, RZ, RZ, R99 ;  /* 0x000000ffff5a7224 */ /* 0x000fe200078e0063 */
[----:B------:R-:W-:Y:S01]  /*c290*/  MOV R54, R52 ;  /* 0x0000003400367202 */ /* 0x000fe20000000f00 */
[C---:B----4-:R-:W-:Y:S02]  /*c2a0*/  FFMA.FTZ R104, R6.reuse, UR4, R49 ;  /* 0x0000000406687c23 */ /* 0x050fe40008010031 */
[----:B------:R-:W-:-:S02]  /*c2b0*/  FFMA.FTZ R103, R6, UR4, R51 ;  /* 0x0000000406677c23 */ /* 0x000fc40008010033 */
[C---:B------:R-:W-:Y:S02]  /*c2c0*/  FFMA.FTZ R113, R6.reuse, UR4, R113 ;  /* 0x0000000406717c23 */ /* 0x040fe40008010071 */
[----:B------:R-:W-:Y:S02]  /*c2d0*/  FFMA.FTZ R111, R6, UR4, R111 ;  /* 0x00000004066f7c23 */ /* 0x000fe4000801006f */
[----:B------:R-:W-:Y:S01]  /*c2e0*/  IMAD.MOV.U32 R8, RZ, RZ, R115 ;  /* 0x000000ffff087224 */ /* 0x000fe200078e0073 */
[----:B------:R-:W3:Y:S01]  /*c2f0*/  I2F R6, R21 ;  /* 0x0000001500067306 */ /* 0x000ee20000201400 */
[C---:B------:R-:W-:Y:S01]  /*c300*/  FFMA.FTZ R95, R2.reuse, UR4, R72 ;  /* 0x00000004025f7c23 */ /* 0x040fe20008010048 */
[----:B------:R-:W-:Y:S01]  /*c310*/  MOV R67, R47 ;  /* 0x0000002f00437202 */ /* 0x000fe20000000f00 */
[----:B------:R-:W-:Y:S02]  /*c320*/  FFMA.FTZ R94, R2, UR4, R74 ;  /* 0x00000004025e7c23 */ /* 0x000fe4000801004a */
[----:B------:R-:W-:-:S02]  /*c330*/  FFMA.FTZ R149, R7, UR4, R45 ;  /* 0x0000000407957c23 */ /* 0x000fc4000801002d */
[C---:B------:R-:W-:Y:S02]  /*c340*/  FFMA.FTZ R98, R4.reuse, UR4, R57 ;  /* 0x0000000404627c23 */ /* 0x040fe40008010039 */
[C---:B------:R-:W-:Y:S02]  /*c350*/  FFMA.FTZ R105, R4.reuse, UR4, R105 ;  /* 0x0000000404697c23 */ /* 0x040fe40008010069 */
[----:B------:R-:W-:Y:S01]  /*c360*/  FFMA.FTZ R102, R4, UR4, R102 ;  /* 0x0000000404667c23 */ /* 0x000fe20008010066 */
[----:B------:R-:W-:Y:S01]  /*c370*/  FSEL R223, R223, -INF , !P2 ;  /* 0xff800000dfdf7808 */ /* 0x000fe20005000000 */
[----:B------:R-:W-:Y:S01]  /*c380*/  FFMA.FTZ R99, R2, UR4, R20 ;  /* 0x0000000402637c23 */ /* 0x000fe20008010014 */
[----:B------:R2:W5:Y:S01]  /*c390*/  LDL.LU R144, [R1+0xfc] ;  /* 0x0000fc0001907983 */ /* 0x0005620000300800 */
[----:B------:R-:W4:Y:S01]  /*c3a0*/  I2F R2, R18 ;  /* 0x0000001200027306 */ /* 0x000f220000201400 */
[----:B------:R-:W-:Y:S02]  /*c3b0*/  IMAD.MOV.U32 R52, RZ, RZ, R66 ;  /* 0x000000ffff347224 */ /* 0x000fe400078e0042 */
[----:B------:R-:W-:Y:S01]  /*c3c0*/  IMAD.MOV.U32 R66, RZ, RZ, R64 ;  /* 0x000000ffff427224 */ /* 0x000fe200078e0040 */
[----:B------:R-:W-:Y:S01]  /*c3d0*/  MOV R45, R87 ;  /* 0x00000057002d7202 */ /* 0x000fe20000000f00 */
[----:B------:R-:W-:-:S02]  /*c3e0*/  FFMA.FTZ R97, R4, UR4, R59 ;  /* 0x0000000404617c23 */ /* 0x000fc4000801003b */
[----:B------:R-:W-:Y:S01]  /*c3f0*/  IMAD.MOV.U32 R55, RZ, RZ, R83 ;  /* 0x000000ffff377224 */ /* 0x000fe200078e0053 */
[----:B------:R-:W2:Y:S01]  /*c400*/  I2F R4, R19 ;  /* 0x0000001300047306 */ /* 0x000ea20000201400 */
[----:B------:R-:W-:Y:S02]  /*c410*/  IMAD.MOV.U32 R64, RZ, RZ, R44 ;  /* 0x000000ffff407224 */ /* 0x000fe400078e002c */
[----:B------:R-:W-:Y:S02]  /*c420*/  IMAD.MOV.U32 R63, RZ, RZ, R67 ;  /* 0x000000ffff3f7224 */ /* 0x000fe400078e0043 */
[----:B------:R-:W-:Y:S02]  /*c430*/  IMAD.MOV.U32 R65, RZ, RZ, R82 ;  /* 0x000000ffff417224 */ /* 0x000fe400078e0052 */
[----:B------:R-:W-:Y:S02]  /*c440*/  IMAD.MOV.U32 R47, RZ, RZ, R80 ;  /* 0x000000ffff2f7224 */ /* 0x000fe400078e0050 */
[----:B-1----:R-:W-:-:S02]  /*c450*/  FFMA.FTZ R115, R5, UR4, R62 ;  /* 0x0000000405737c23 */ /* 0x002fc4000801003e */
[C---:B------:R-:W-:Y:S02]  /*c460*/  FFMA.FTZ R126, R5.reuse, UR4, R78 ;  /* 0x00000004057e7c23 */ /* 0x040fe4000801004e */
[----:B------:R-:W-:Y:S02]  /*c470*/  IMAD.MOV.U32 R7, RZ, RZ, R88 ;  /* 0x000000ffff077224 */ /* 0x000fe400078e0058 */
[C---:B------:R-:W-:Y:S02]  /*c480*/  FFMA.FTZ R129, R5.reuse, UR4, R76 ;  /* 0x0000000405817c23 */ /* 0x040fe4000801004c */
[----:B------:R-:W-:Y:S02]  /*c490*/  FFMA.FTZ R116, R5, UR4, R60 ;  /* 0x0000000405747c23 */ /* 0x000fe4000801003c */
[----:B------:R-:W-:Y:S01]  /*c4a0*/  IMAD.MOV.U32 R53, RZ, RZ, R81 ;  /* 0x000000ffff357224 */ /* 0x000fe200078e0051 */
[----:B------:R-:W-:Y:S01]  /*c4b0*/  IADD3 R20, R0, 0x48, RZ ;  /* 0x0000004800147810 */ /* 0x000fe20007ffe0ff */
[----:B------:R-:W-:-:S02]  /*c4c0*/  IMAD.MOV.U32 R44, RZ, RZ, R16 ;  /* 0x000000ffff2c7224 */ /* 0x000fc400078e0010 */
[C---:B---3--:R-:W-:Y:S02]  /*c4d0*/  FFMA.FTZ R93, R6.reuse, UR4, R93 ;  /* 0x00000004065d7c23 */ /* 0x048fe4000801005d */
[----:B------:R-:W-:Y:S02]  /*c4e0*/  FFMA.FTZ R91, R6, UR4, R91 ;  /* 0x00000004065b7c23 */ /* 0x000fe4000801005b */
[----:B------:R-:W-:Y:S01]  /*c4f0*/  IMAD.MOV.U32 R46, RZ, RZ, R142 ;  /* 0x000000ffff2e7224 */ /* 0x000fe200078e008e */
[----:B------:R-:W-:Y:S01]  /*c500*/  ISETP.GE.AND P2, PT, R30, R13, PT ;  /* 0x0000000d1e00720c */ /* 0x000fe20003f46270 */
[----:B------:R-:W-:Y:S01]  /*c510*/  IMAD.MOV.U32 R16, RZ, RZ, R8 ;  /* 0x000000ffff107224 */ /* 0x000fe200078e0008 */
[----:B------:R-:W-:Y:S01]  /*c520*/  MOV R8, R9 ;  /* 0x0000000900087202 */ /* 0x000fe20000000f00 */
[----:B------:R-:W-:Y:S01]  /*c530*/  IMAD.MOV.U32 R9, RZ, RZ, R10 ;  /* 0x000000ffff097224 */ /* 0x000fe200078e000a */
[----:B------:R1:W5:Y:S01]  /*c540*/  LDL.LU R143, [R1+0xf8] ;  /* 0x0000f800018f7983 */ /* 0x0003620000300800 */
[----:B------:R-:W-:Y:S01]  /*c550*/  IMAD.MOV.U32 R83, RZ, RZ, R45 ;  /* 0x000000ffff537224 */ /* 0x000fe200078e002d */
[----:B------:R-:W-:Y:S01]  /*c560*/  MOV R45, R86 ;  /* 0x00000056002d7202 */ /* 0x000fe20000000f00 */
[----:B------:R-:W-:-:S02]  /*c570*/  IMAD.MOV.U32 R10, RZ, RZ, R11 ;  /* 0x000000ffff0a7224 */ /* 0x000fc400078e000b */
[----:B------:R-:W-:Y:S02]  /*c580*/  IMAD.MOV.U32 R67, RZ, RZ, R64 ;  /* 0x000000ffff437224 */ /* 0x000fe400078e0040 */
[----:B------:R-:W-:Y:S01]  /*c590*/  IMAD.MOV.U32 R82, RZ, RZ, R84 ;  /* 0x000000ffff527224 */ /* 0x000fe200078e0054 */
[----:B------:R-:W-:Y:S01]  /*c5a0*/  MOV R62, R55 ;  /* 0x00000037003e7202 */ /* 0x000fe20000000f00 */
[----:B------:R-:W-:Y:S01]  /*c5b0*/  IMAD.MOV.U32 R64, RZ, RZ, R71 ;  /* 0x000000ffff407224 */ /* 0x000fe200078e0047 */
[----:B------:R-:W3:Y:S01]  /*c5c0*/  I2F R5, R24 ;  /* 0x0000001800057306 */ /* 0x000ee20000201400 */
[----:B------:R-:W-:Y:S01]  /*c5d0*/  IMAD.MOV.U32 R86, RZ, RZ, R92 ;  /* 0x000000ffff567224 */ /* 0x000fe200078e005c */
[----:B------:R-:W-:Y:S01]  /*c5e0*/  MOV R50, R52 ;  /* 0x0000003400327202 */ /* 0x000fe20000000f00 */
[----:B------:R-:W-:Y:S01]  /*c5f0*/  IMAD.MOV.U32 R71, RZ, RZ, R8 ;  /* 0x000000ffff477224 */ /* 0x000fe200078e0008 */
[----:B------:R-:W-:Y:S01]  /*c600*/  FSEL R220, R220, -INF , !P4 ;  /* 0xff800000dcdc7808 */ /* 0x000fe20006000000 */
[----:B------:R-:W-:Y:S01]  /*c610*/  IMAD.MOV.U32 R11, RZ, RZ, R17 ;  /* 0x000000ffff0b7224 */ /* 0x000fe200078e0011 */
[----:B------:R1:W5:Y:S01]  /*c620*/  LDL.LU R142, [R1+0xf4] ;  /* 0x0000f400018e7983 */ /* 0x0003620000300800 */
[----:B------:R-:W-:-:S02]  /*c630*/  IMAD.MOV.U32 R8, RZ, RZ, R9 ;  /* 0x000000ffff087224 */ /* 0x000fc400078e0009 */
[----:B------:R-:W-:Y:S02]  /*c640*/  IMAD.MOV.U32 R17, RZ, RZ, R141 ;  /* 0x000000ffff117224 */ /* 0x000fe400078e008d */
[----:B------:R-:W-:Y:S01]  /*c650*/  IMAD.MOV.U32 R9, RZ, RZ, R10 ;  /* 0x000000ffff097224 */ /* 0x000fe200078e000a */
[----:B------:R-:W-:Y:S01]  /*c660*/  IADD3 R10, R0, 0x60, RZ ;  /* 0x00000060000a7810 */ /* 0x000fe20007ffe0ff */
[----:B------:R-:W-:Y:S01]  /*c670*/  IMAD.MOV.U32 R78, RZ, RZ, R65 ;  /* 0x000000ffff4e7224 */ /* 0x000fe200078e0041 */
[----:B------:R-:W-:Y:S01]  /*c680*/  MOV R65, R47 ;  /* 0x0000002f00417202 */ /* 0x000fe20000000f00 */
[----:B------:R-:W-:Y:S02]  /*c690*/  IMAD.MOV.U32 R55, RZ, RZ, R86 ;  /* 0x000000ffff377224 */ /* 0x000fe400078e0056 */
[----:B------:R-:W-:Y:S02]  /*c6a0*/  FFMA.FTZ R88, R6, UR4, R73 ;  /* 0x0000000406587c23 */ /* 0x000fe40008010049 */
[----:B----4-:R-:W-:-:S02]  /*c6b0*/  FFMA.FTZ R76, R2, UR4, R214 ;  /* 0x00000004024c7c23 */ /* 0x010fc400080100d6 */
[C---:B--2---:R-:W-:Y:S02]  /*c6c0*/  FFMA.FTZ R77, R4.reuse, UR4, R121 ;  /* 0x00000004044d7c23 */ /* 0x044fe40008010079 */
[C---:B------:R-:W-:Y:S02]  /*c6d0*/  FFMA.FTZ R80, R4.reuse, UR4, R123 ;  /* 0x0000000404507c23 */ /* 0x040fe4000801007b */
[C---:B------:R-:W-:Y:S02]  /*c6e0*/  FFMA.FTZ R90, R4.reuse, UR4, R90 ;  /* 0x00000004045a7c23 */ /* 0x040fe4000801005a */
[----:B------:R-:W-:Y:S02]  /*c6f0*/  FFMA.FTZ R85, R4, UR4, R85 ;  /* 0x0000000404557c23 */ /* 0x000fe40008010055 */
[----:B------:R-:W-:Y:S02]  /*c700*/  IMAD.MOV.U32 R61, RZ, RZ, R53 ;  /* 0x000000ffff3d7224 */ /* 0x000fe400078e0035 */
[----:B---3--:R-:W-:-:S02]  /*c710*/  FFMA.FTZ R112, R5, UR4, R112 ;  /* 0x0000000405707c23 */ /* 0x008fc40008010070 */
[C---:B------:R-:W-:Y:S02]  /*c720*/  FFMA.FTZ R101, R5.reuse, UR4, R56 ;  /* 0x0000000405657c23 */ /* 0x040fe40008010038 */
[C---:B------:R-:W-:Y:S02]  /*c730*/  FFMA.FTZ R100, R5.reuse, UR4, R58 ;  /* 0x0000000405647c23 */ /* 0x040fe4000801003a */
[----:B------:R-:W-:Y:S02]  /*c740*/  FFMA.FTZ R108, R5, UR4, R108 ;  /* 0x00000004056c7c23 */ /* 0x000fe4000801006c */
[----:B------:R-:W-:Y:S02]  /*c750*/  IMAD.MOV.U32 R60, RZ, RZ, R69 ;  /* 0x000000ffff3c7224 */ /* 0x000fe400078e0045 */
[----:B------:R-:W-:Y:S02]  /*c760*/  IMAD.MOV.U32 R52, RZ, RZ, R71 ;  /* 0x000000ffff347224 */ /* 0x000fe400078e0047 */
[----:B------:R-:W-:Y:S01]  /*c770*/  FFMA.FTZ R87, R6, UR4, R75 ;  /* 0x0000000406577c23 */ /* 0x000fe2000801004b */
[----:B------:R-:W-:Y:S01]  /*c780*/  MOV R49, R62 ;  /* 0x0000003e00317202 */ /* 0x000fe20000000f00 */
[----:B------:R-:W-:Y:S01]  /*c790*/  IMAD.MOV.U32 R47, RZ, RZ, R82 ;  /* 0x000000ffff2f7224 */ /* 0x000fe200078e0052 */
[----:B------:R-:W-:Y:S01]  /*c7a0*/  ISETP.GE.AND P4, PT, R29, R13, PT ;  /* 0x0000000d1d00720c */ /* 0x000fe20003f86270 */
[----:B------:R-:W-:Y:S01]  /*c7b0*/  FFMA.FTZ R86, R2, UR4, R11 ;  /* 0x0000000402567c23 */ /* 0x000fe2000801000b */
[----:B------:R-:W-:Y:S01]  /*c7c0*/  IADD3 R11, R0, 0x59, RZ ;  /* 0x00000059000b7810 */ /* 0x000fe20007ffe0ff */
[C---:B------:R-:W-:Y:S01]  /*c7d0*/  FFMA.FTZ R73, R2.reuse, UR4, R212 ;  /* 0x0000000402497c23 */ /* 0x040fe200080100d4 */
[----:B------:R-:W-:Y:S01]  /*c7e0*/  FSEL R211, R211, -INF , !P6 ;  /* 0xff800000d3d37808 */ /* 0x000fe20007000000 */
[----:B------:R-:W-:Y:S01]  /*c7f0*/  FFMA.FTZ R82, R2, UR4, R17 ;  /* 0x0000000402527c23 */ /* 0x000fe20008010011 */
[----:B------:R1:W5:Y:S01]  /*c800*/  LDL.LU R141, [R1+0xf0] ;  /* 0x0000f000018d7983 */ /* 0x0003620000300800 */
[----:B------:R-:W2:Y:S08]  /*c810*/  I2F R2, R10 ;  /* 0x0000000a00027306 */ /* 0x000eb00000201400 */
[----:B------:R-:W3:Y:S01]  /*c820*/  I2F R4, R11 ;  /* 0x0000000b00047306 */ /* 0x000ee20000201400 */
[----:B------:R-:W-:-:S05]  /*c830*/  MOV R53, R16 ;  /* 0x0000001000357202 */ /* 0x000fca0000000f00 */
[----:B------:R-:W-:Y:S02]  /*c840*/  IMAD.MOV.U32 R51, RZ, RZ, R53 ;  /* 0x000000ffff337224 */ /* 0x000fe400078e0035 */
[----:B------:R-:W4:Y:S01]  /*c850*/  I2F R5, R20 ;  /* 0x0000001400057306 */ /* 0x000f220000201400 */
[----:B--2---:R-:W-:Y:S01]  /*c860*/  FFMA.FTZ R71, R2, UR4, R8 ;  /* 0x0000000402477c23 */ /* 0x004fe20008010008 */
[----:B------:R-:W-:Y:S01]  /*c870*/  IADD3 R8, R0, 0x68, RZ ;  /* 0x0000006800087810 */ /* 0x000fe20007ffe0ff */
[----:B------:R-:W-:Y:S02]  /*c880*/  IMAD.MOV.U32 R53, RZ, RZ, R54 ;  /* 0x000000ffff357224 */ /* 0x000fe400078e0036 */
[----:B------:R-:W-:Y:S02]  /*c890*/  IMAD.MOV.U32 R54, RZ, RZ, R66 ;  /* 0x000000ffff367224 */ /* 0x000fe400078e0042 */
[----:B------:R-:W-:Y:S02]  /*c8a0*/  FFMA.FTZ R57, R2, UR4, R228 ;  /* 0x0000000402397c23 */ /* 0x000fe400080100e4 */
[----:B---3--:R-:W-:-:S02]  /*c8b0*/  FFMA.FTZ R75, R4, UR4, R60 ;  /* 0x00000004044b7c23 */ /* 0x008fc4000801003c */
[C---:B------:R-:W-:Y:S02]  /*c8c0*/  FFMA.FTZ R60, R2.reuse, UR4, R230 ;  /* 0x00000004023c7c23 */ /* 0x040fe400080100e6 */
[----:B------:R-:W-:Y:S02]  /*c8d0*/  FFMA.FTZ R66, R2, UR4, R9 ;  /* 0x0000000402427c23 */ /* 0x000fe40008010009 */
[----:B------:R-:W2:Y:S01]  /*c8e0*/  I2F R2, R8 ;  /* 0x0000000800027306 */ /* 0x000ea20000201400 */
[C---:B------:R-:W-:Y:S01]  /*c8f0*/  IADD3 R17, R0.reuse, 0x51, RZ ;  /* 0x0000005100117810 */ /* 0x040fe20007ffe0ff */
[C---:B----4-:R-:W-:Y:S02]  /*c900*/  FFMA.FTZ R81, R5.reuse, UR4, R120 ;  /* 0x0000000405517c23 */ /* 0x050fe40008010078 */
[----:B------:R-:W-:Y:S02]  /*c910*/  IMAD.MOV.U32 R48, RZ, RZ, R61 ;  /* 0x000000ffff307224 */ /* 0x000fe400078e003d */
[----:B------:R-:W-:Y:S01]  /*c920*/  IMAD.MOV.U32 R120, RZ, RZ, R7 ;  /* 0x000000ffff787224 */ /* 0x000fe200078e0007 */
[----:B------:R-:W-:Y:S01]  /*c930*/  IADD3 R7, R0, 0x69, RZ ;  /* 0x0000006900077810 */ /* 0x000fe20007ffe0ff */
[----:B------:R-:W3:Y:S01]  /*c940*/  I2F R6, R17 ;  /* 0x0000001100067306 */ /* 0x000ee20000201400 */
[----:B------:R-:W-:Y:S01]  /*c950*/  FFMA.FTZ R84, R5, UR4, R122 ;  /* 0x0000000405547c23 */ /* 0x000fe2000801007a */
[----:B------:R-:W-:Y:S01]  /*c960*/  MOV R121, R63 ;  /* 0x0000003f00797202 */ /* 0x000fe20000000f00 */
[----:B------:R-:W-:-:S02]  /*c970*/  IMAD.MOV.U32 R122, RZ, RZ, R49 ;  /* 0x000000ffff7a7224 */ /* 0x000fc400078e0031 */
[----:B------:R-:W-:Y:S02]  /*c980*/  IMAD.MOV.U32 R123, RZ, RZ, R48 ;  /* 0x000000ffff7b7224 */ /* 0x000fe400078e0030 */
[C---:B--2---:R-:W-:Y:S02]  /*c990*/  FFMA.FTZ R63, R2.reuse, UR4, R47 ;  /* 0x00000004023f7c23 */ /* 0x044fe4000801002f */
[C---:B------:R-:W-:Y:S02]  /*c9a0*/  FFMA.FTZ R49, R2.reuse, UR4, R248 ;  /* 0x0000000402317c23 */ /* 0x040fe400080100f8 */
[C---:B------:R-:W-:Y:S02]  /*c9b0*/  FFMA.FTZ R48, R2.reuse, UR4, R250 ;  /* 0x0000000402307c23 */ /* 0x040fe400080100fa */
[----:B------:R-:W-:Y:S02]  /*c9c0*/  FFMA.FTZ R58, R2, UR4, R44 ;  /* 0x00000004023a7c23 */ /* 0x000fe4000801002c */
[----:B------:R-:W2:Y:S01]  /*c9d0*/  I2F R2, R7 ;  /* 0x0000000700027306 */ /* 0x000ea20000201400 */
[----:B------:R-:W-:Y:S01]  /*c9e0*/  IADD3 R16, R0, 0x58, RZ ;  /* 0x0000005800107810 */ /* 0x000fe20007ffe0ff */
[----:B------:R-:W-:-:S02]  /*c9f0*/  FFMA.FTZ R92, R5, UR4, R140 ;  /* 0x00000004055c7c23 */ /* 0x000fc4000801008c */
[----:B------:R-:W-:Y:S02]  /*ca00*/  FFMA.FTZ R89, R5, UR4, R89 ;  /* 0x0000000405597c23 */ /* 0x000fe40008010059 */
[C---:B---3--:R-:W-:Y:S02]  /*ca10*/  FFMA.FTZ R69, R6.reuse, UR4, R213 ;  /* 0x0000000406457c23 */ /* 0x048fe400080100d5 */
[C---:B------:R-:W-:Y:S01]  /*ca20*/  FFMA.FTZ R72, R6.reuse, UR4, R215 ;  /* 0x0000000406487c23 */ /* 0x040fe200080100d7 */
[----:B------:R-:W3:Y:S01]  /*ca30*/  I2F R5, R16 ;  /* 0x0000001000057306 */ /* 0x000ee20000201400 */
[C---:B------:R-:W-:Y:S02]  /*ca40*/  FFMA.FTZ R83, R6.reuse, UR4, R83 ;  /* 0x0000000406537c23 */ /* 0x040fe40008010053 */
[----:B------:R-:W-:Y:S01]  /*ca50*/  FFMA.FTZ R78, R6, UR4, R78 ;  /* 0x00000004064e7c23 */ /* 0x000fe2000801004e */
[C---:B------:R-:W-:Y:S01]  /*ca60*/  IADD3 R6, R0.reuse, 0x70, RZ ;  /* 0x0000007000067810 */ /* 0x040fe20007ffe0ff */
[----:B------:R-:W-:Y:S01]  /*ca70*/  IMAD.MOV.U32 R59, RZ, RZ, R55 ;  /* 0x000000ffff3b7224 */ /* 0x000fe200078e0037 */
[----:B------:R-:W-:Y:S01]  /*ca80*/  IADD3 R9, R0, 0x61, RZ ;  /* 0x0000006100097810 */ /* 0x000fe20007ffe0ff */
[----:B--2---:R-:W-:-:S02]  /*ca90*/  FFMA.FTZ R44, R2, UR4, R249 ;  /* 0x00000004022c7c23 */ /* 0x004fc400080100f9 */
[----:B------:R-:W-:Y:S02]  /*caa0*/  IMAD.MOV.U32 R62, RZ, RZ, R65 ;  /* 0x000000ffff3e7224 */ /* 0x000fe400078e0041 */
[C---:B------:R-:W-:Y:S02]  /*cab0*/  FFMA.FTZ R61, R4.reuse, UR4, R225 ;  /* 0x00000004043d7c23 */ /* 0x040fe400080100e1 */
[----:B------:R-:W-:Y:S01]  /*cac0*/  FFMA.FTZ R70, R4, UR4, R70 ;  /* 0x0000000404467c23 */ /* 0x000fe20008010046 */
[----:B------:R-:W-:Y:S01]  /*cad0*/  FSEL R120, R120, -INF , !P3 ;  /* 0xff80000078787808 */ /* 0x000fe20005800000 */
[C---:B------:R-:W-:Y:S01]  /*cae0*/  FFMA.FTZ R47, R2.reuse, UR4, R251 ;  /* 0x00000004022f7c23 */ /* 0x040fe200080100fb */
[----:B------:R-:W-:Y:S01]  /*caf0*/  FSEL R121, R121, -INF , !P0 ;  /* 0xff80000079797808 */ /* 0x000fe20004000000 */
[----:B------:R-:W-:Y:S01]  /*cb00*/  FFMA.FTZ R59, R2, UR4, R59 ;  /* 0x00000004023b7c23 */ /* 0x000fe2000801003b */
[----:B------:R-:W-:Y:S01]  /*cb10*/  FSEL R212, R128, -INF , !P2 ;  /* 0xff80000080d47808 */ /* 0x000fe20005000000 */
[----:B------:R-:W-:Y:S01]  /*cb20*/  FFMA.FTZ R51, R2, UR4, R51 ;  /* 0x0000000402337c23 */ /* 0x000fe20008010033 */
[-C--:B------:R-:W-:Y:S01]  /*cb30*/  ISETP.GE.AND P5, PT, R33, R13.reuse, PT ;  /* 0x0000000d2100720c */ /* 0x080fe20003fa6270 */
[----:B------:R-:W2:Y:S01]  /*cb40*/  I2F R2, R6 ;  /* 0x0000000600027306 */ /* 0x000ea20000201400 */
[C---:B---3--:R-:W-:Y:S01]  /*cb50*/  FFMA.FTZ R79, R5.reuse, UR4, R68 ;  /* 0x00000004054f7c23 */ /* 0x048fe20008010044 */
[----:B------:R-:W-:Y:S01]  /*cb60*/  ISETP.GE.AND P6, PT, R28, R13, PT ;  /* 0x0000000d1c00720c */ /* 0x000fe20003fc6270 */
[C---:B------:R-:W-:Y:S01]  /*cb70*/  FFMA.FTZ R74, R5.reuse, UR4, R64 ;  /* 0x00000004054a7c23 */ /* 0x040fe20008010040 */
[----:B------:R1:W5:Y:S01]  /*cb80*/  LDL.LU R140, [R1+0xec] ;  /* 0x0000ec00018c7983 */ /* 0x0003620000300800 */
[----:B------:R-:W-:-:S02]  /*cb90*/  FFMA.FTZ R65, R5, UR4, R224 ;  /* 0x0000000405417c23 */ /* 0x000fc400080100e0 */
[----:B------:R-:W-:Y:S01]  /*cba0*/  FFMA.FTZ R68, R5, UR4, R226 ;  /* 0x0000000405447c23 */ /* 0x000fe200080100e2 */
[----:B------:R-:W-:Y:S01]  /*cbb0*/  IADD3 R5, R0, 0x71, RZ ;  /* 0x0000007100057810 */ /* 0x000fe20007ffe0ff */
[----:B------:R-:W-:Y:S02]  /*cbc0*/  FFMA.FTZ R64, R4, UR4, R227 ;  /* 0x0000000404407c23 */ /* 0x000fe400080100e3 */
[----:B------:R-:W3:Y:S01]  /*cbd0*/  I2F R4, R9 ;  /* 0x0000000900047306 */ /* 0x000ee20000201400 */
[C---:B--2---:R-:W-:Y:S02]  /*cbe0*/  FFMA.FTZ R42, R2.reuse, UR4, R42 ;  /* 0x00000004022a7c23 */ /* 0x044fe4000801002a */
[C---:B------:R-:W-:Y:S02]  /*cbf0*/  FFMA.FTZ R43, R2.reuse, UR4, R43 ;  /* 0x00000004022b7c23 */ /* 0x040fe4000801002b */
[C---:B------:R-:W-:Y:S02]  /*cc00*/  FFMA.FTZ R54, R2.reuse, UR4, R54 ;  /* 0x0000000402367c23 */ /* 0x040fe40008010036 */
[----:B------:R-:W-:-:S02]  /*cc10*/  FFMA.FTZ R46, R2, UR4, R46 ;  /* 0x00000004022e7c23 */ /* 0x000fc4000801002e */
[----:B------:R-:W2:Y:S01]  /*cc20*/  I2F R2, R5 ;  /* 0x0000000500027306 */ /* 0x000ea20000201400 */
[C---:B---3--:R-:W-:Y:S02]  /*cc30*/  FFMA.FTZ R56, R4.reuse, UR4, R229 ;  /* 0x0000000404387c23 */ /* 0x048fe400080100e5 */
[C---:B------:R-:W-:Y:S02]  /*cc40*/  FFMA.FTZ R55, R4.reuse, UR4, R231 ;  /* 0x0000000404377c23 */ /* 0x040fe400080100e7 */
[C---:B------:R-:W-:Y:S02]  /*cc50*/  FFMA.FTZ R67, R4.reuse, UR4, R67 ;  /* 0x0000000404437c23 */ /* 0x040fe40008010043 */
[----:B------:R-:W-:Y:S01]  /*cc60*/  FFMA.FTZ R62, R4, UR4, R62 ;  /* 0x00000004043e7c23 */ /* 0x000fe2000801003e */
[----:B------:R-:W-:Y:S01]  /*cc70*/  IADD3 R4, R0, 0x78, RZ ;  /* 0x0000007800047810 */ /* 0x000fe20007ffe0ff */
[C---:B--2---:R-:W-:Y:S02]  /*cc80*/  FFMA.FTZ R40, R2.reuse, UR4, R40 ;  /* 0x0000000402287c23 */ /* 0x044fe40008010028 */
[----:B------:R-:W-:-:S02]  /*cc90*/  FFMA.FTZ R41, R2, UR4, R41 ;  /* 0x0000000402297c23 */ /* 0x000fc40008010029 */
[C---:B------:R-:W-:Y:S02]  /*cca0*/  FFMA.FTZ R53, R2.reuse, UR4, R53 ;  /* 0x0000000402357c23 */ /* 0x040fe40008010035 */
[----:B------:R-:W-:Y:S02]  /*ccb0*/  FFMA.FTZ R50, R2, UR4, R50 ;  /* 0x0000000402327c23 */ /* 0x000fe40008010032 */
[----:B------:R-:W2:Y:S01]  /*ccc0*/  I2F R2, R4 ;  /* 0x0000000400027306 */ /* 0x000ea20000201400 */
[-C--:B------:R-:W-:Y:S02]  /*ccd0*/  ISETP.GE.AND P3, PT, R32, R13.reuse, PT ;  /* 0x0000000d2000720c */ /* 0x080fe40003f66270 */
[-C--:B------:R-:W-:Y:S02]  /*cce0*/  ISETP.GE.AND P0, PT, R31, R13.reuse, PT ;  /* 0x0000000d1f00720c */ /* 0x080fe40003f06270 */
[----:B------:R-:W-:Y:S02]  /*ccf0*/  FSEL R155, R155, -INF , !P3 ;  /* 0xff8000009b9b7808 */ /* 0x000fe40005800000 */
[----:B------:R-:W-:-:S02]  /*cd00*/  ISETP.GE.AND P3, PT, R26, R13, PT ;  /* 0x0000000d1a00720c */ /* 0x000fc40003f66270 */
[----:B------:R-:W-:Y:S02]  /*cd10*/  FSEL R149, R149, -INF , !P0 ;  /* 0xff80000095957808 */ /* 0x000fe40004000000 */
[-C--:B------:R-:W-:Y:S02]  /*cd20*/  ISETP.GE.AND P0, PT, R25, R13.reuse, PT ;  /* 0x0000000d1900720c */ /* 0x080fe40003f06270 */
[----:B------:R-:W-:Y:S01]  /*cd30*/  ISETP.GE.AND P2, PT, R24, R13, PT ;  /* 0x0000000d1800720c */ /* 0x000fe20003f46270 */
[C---:B--2---:R-:W-:Y:S02]  /*cd40*/  FFMA.FTZ R52, R2.reuse, UR4, R52 ;  /* 0x0000000402347c23 */ /* 0x044fe40008010034 */
[C---:B------:R-:W-:Y:S02]  /*cd50*/  FFMA.FTZ R38, R2.reuse, UR4, R38 ;  /* 0x0000000402267c23 */ /* 0x040fe40008010026 */
[C---:B------:R-:W-:Y:S02]  /*cd60*/  FFMA.FTZ R39, R2.reuse, UR4, R39 ;  /* 0x0000000402277c23 */ /* 0x040fe40008010027 */
[----:B------:R-:W-:Y:S01]  /*cd70*/  FFMA.FTZ R45, R2, UR4, R45 ;  /* 0x00000004022d7c23 */ /* 0x000fe2000801002d */
[----:B------:R-:W-:Y:S01]  /*cd80*/  FSEL R2, R107, -INF , !P3 ;  /* 0xff8000006b027808 */ /* 0x000fe20005800000 */
[----:B------:R-:W-:Y:S01]  /*cd90*/  IMAD.MOV.U32 R213, RZ, RZ, R123 ;  /* 0x000000ffffd57224 */ /* 0x000fe200078e007b */
[----:B------:R-:W-:Y:S01]  /*cda0*/  FSEL R104, R104, -INF , !P0 ;  /* 0xff80000068687808 */ /* 0x000fe20004000000 */
[----:B------:R-:W-:Y:S01]  /*cdb0*/  IMAD.MOV.U32 R214, RZ, RZ, R122 ;  /* 0x000000ffffd67224 */ /* 0x000fe200078e007a */
[----:B------:R-:W-:Y:S01]  /*cdc0*/  FSEL R123, R125, -INF , !P4 ;  /* 0xff8000007d7b7808 */ /* 0x000fe20006000000 */
[----:B------:R2:W-:Y:S01]  /*cdd0*/  STL [R1+0x98], R2 ;  /* 0x0000980201007387 */ /* 0x0005e20000100800 */
[----:B------:R-:W-:-:S03]  /*cde0*/  FSEL R208, R208, -INF , !P5 ;  /* 0xff800000d0d07808 */ /* 0x000fc60006800000 */
[----:B------:R-:W-:Y:S01]  /*cdf0*/  BAR.SYNC.DEFER_BLOCKING 0x0 ;  /* 0x0000000000007b1d */ /* 0x000fe20000010000 */
[-C--:B------:R-:W-:Y:S02]  /*ce00*/  ISETP.GE.AND P4, PT, R23, R13.reuse, PT ;  /* 0x0000000d1700720c */ /* 0x080fe40003f86270 */
[----:B------:R-:W-:Y:S02]  /*ce10*/  FSEL R122, R116, -INF , !P6 ;  /* 0xff800000747a7808 */ /* 0x000fe40007000000 */
[-C--:B------:R-:W-:Y:S02]  /*ce20*/  ISETP.GE.AND P5, PT, R27, R13.reuse, PT ;  /* 0x0000000d1b00720c */ /* 0x080fe40003fa6270 */
[----:B------:R-:W-:Y:S01]  /*ce30*/  ISETP.GE.AND P6, PT, R22, R13, PT ;  /* 0x0000000d1600720c */ /* 0x000fe20003fc6270 */
[----:B------:R-:W-:Y:S01]  /*ce40*/  STL [R1+0x94], R104 ;  /* 0x0000946801007387 */ /* 0x000fe20000100800 */
[----:B------:R-:W-:Y:S02]  /*ce50*/  FSEL R98, R98, -INF , !P4 ;  /* 0xff80000062627808 */ /* 0x000fe40006000000 */
[----:B------:R-:W-:-:S02]  /*ce60*/  FSEL R110, R110, -INF , !P5 ;  /* 0xff8000006e6e7808 */ /* 0x000fc40006800000 */
[-C--:B------:R-:W-:Y:S02]  /*ce70*/  ISETP.GE.AND P5, PT, R21, R13.reuse, PT ;  /* 0x0000000d1500720c */ /* 0x080fe40003fa6270 */
[----:B--2---:R-:W-:Y:S02]  /*ce80*/  FSEL R2, R101, -INF , !P2 ;  /* 0xff80000065027808 */ /* 0x004fe40005000000 */
[----:B------:R-:W-:-:S03]  /*ce90*/  ISETP.GE.AND P3, PT, R20, R13, PT ;  /* 0x0000000d1400720c */ /* 0x000fc60003f66270 */
[----:B------:R2:W-:Y:S01]  /*cea0*/  STL [R1+0x90], R2 ;  /* 0x0000900201007387 */ /* 0x0005e20000100800 */
[----:B------:R-:W-:-:S03]  /*ceb0*/  FSEL R88, R88, -INF , !P5 ;  /* 0xff80000058587808 */ /* 0x000fc60006800000 */
[----:B------:R-:W-:Y:S01]  /*cec0*/  STL [R1+0x8c], R98 ;  /* 0x00008c6201007387 */ /* 0x000fe20000100800 */
[-C--:B------:R-:W-:Y:S02]  /*ced0*/  ISETP.GE.AND P2, PT, R18, R13.reuse, PT ;  /* 0x0000000d1200720c */ /* 0x080fe40003f46270 */
[-C--:B------:R-:W-:Y:S02]  /*cee0*/  ISETP.GE.AND P0, PT, R19, R13.reuse, PT ;  /* 0x0000000d1300720c */ /* 0x080fe40003f06270 */
[----:B------:R-:W-:Y:S02]  /*cef0*/  ISETP.GE.AND P4, PT, R17, R13, PT ;  /* 0x0000000d1100720c */ /* 0x000fe40003f86270 */
[----:B--2---:R-:W-:-:S05]  /*cf00*/  FSEL R2, R95, -INF , !P6 ;  /* 0xff8000005f027808 */ /* 0x004fca0007000000 */
[----:B------:R2:W-:Y:S04]  /*cf10*/  STL [R1+0x88], R2 ;  /* 0x0000880201007387 */ /* 0x0005e80000100800 */
[----:B------:R3:W-:Y:S01]  /*cf20*/  STL [R1+0x84], R88 ;  /* 0x0000845801007387 */ /* 0x0007e20000100800 */
[----:B------:R-:W-:Y:S02]  /*cf30*/  FSEL R77, R77, -INF , !P0 ;  /* 0xff8000004d4d7808 */ /* 0x000fe40004000000 */
[-C--:B------:R-:W-:Y:S02]  /*cf40*/  ISETP.GE.AND P0, PT, R9, R13.reuse, PT ;  /* 0x0000000d0900720c */ /* 0x080fe40003f06270 */
[----:B------:R-:W-:Y:S02]  /*cf50*/  FSEL R128, R69, -INF , !P4 ;  /* 0xff80000045807808 */ /* 0x000fe40006000000 */
[----:B------:R-:W-:-:S02]  /*cf60*/  ISETP.GE.AND P5, PT, R11, R13, PT ;  /* 0x0000000d0b00720c */ /* 0x000fc40003fa6270 */
[----:B--2---:R-:W-:-:S05]  /*cf70*/  FSEL R2, R81, -INF , !P3 ;  /* 0xff80000051027808 */ /* 0x004fca0005800000 */
[----:B------:R2:W-:Y:S01]  /*cf80*/  STL [R1+0x80], R2 ;  /* 0x0000800201007387 */ /* 0x0005e20000100800 */
[-C--:B------:R-:W-:Y:S02]  /*cf90*/  ISETP.GE.AND P4, PT, R7, R13.reuse, PT ;  /* 0x0000000d0700720c */ /* 0x080fe40003f86270 */
[-C--:B------:R-:W-:Y:S02]  /*cfa0*/  ISETP.GE.AND P6, PT, R16, R13.reuse, PT ;  /* 0x0000000d1000720c */ /* 0x080fe40003fc6270 */
[----:B------:R-:W-:Y:S01]  /*cfb0*/  ISETP.GE.AND P3, PT, R10, R13, PT ;  /* 0x0000000d0a00720c */ /* 0x000fe20003f66270 */
[----:B------:R-:W-:Y:S01]  /*cfc0*/  STL [R1+0x7c], R77 ;  /* 0x00007c4d01007387 */ /* 0x000fe20000100800 */
[----:B---3--:R-:W-:Y:S02]  /*cfd0*/  FSEL R88, R56, -INF , !P0 ;  /* 0xff80000038587808 */ /* 0x008fe40004000000 */
[----:B------:R-:W-:Y:S02]  /*cfe0*/  FSEL R101, R61, -INF , !P5 ;  /* 0xff8000003d657808 */ /* 0x000fe40006800000 */
[----:B------:R-:W-:-:S02]  /*cff0*/  FSEL R81, R44, -INF , !P4 ;  /* 0xff8000002c517808 */ /* 0x000fc40006000000 */
[----:B------:R-:W-:Y:S02]  /*d000*/  FSEL R116, R65, -INF , !P6 ;  /* 0xff80000041747808 */ /* 0x000fe40007000000 */
[----:B--2---:R-:W-:Y:S02]  /*d010*/  FSEL R2, R73, -INF , !P2 ;  /* 0xff80000049027808 */ /* 0x004fe40005000000 */
[----:B------:R-:W-:-:S04]  /*d020*/  ISETP.GE.AND P2, PT, R8, R13, PT ;  /* 0x0000000d0800720c */ /* 0x000fc80003f46270 */
[----:B------:R-:W-:Y:S02]  /*d030*/  FSEL R98, R49, -INF , !P2 ;  /* 0xff80000031627808 */ /* 0x000fe40005000000 */
[-C--:B------:R-:W-:Y:S01]  /*d040*/  ISETP.GE.AND P2, PT, R0, R12.reuse, PT ;  /* 0x0000000c0000720c */ /* 0x080fe20003f46270 */
[----:B------:R2:W-:Y:S01]  /*d050*/  STL [R1+0x78], R2 ;  /* 0x0000780201007387 */ /* 0x0005e20000100800 */
[----:B------:R-:W-:Y:S02]  /*d060*/  FSEL R61, R57, -INF , !P3 ;  /* 0xff800000393d7808 */ /* 0x000fe40005800000 */
[----:B------:R-:W-:Y:S02]  /*d070*/  FSEL R56, R213, -INF , !P2 ;  /* 0xff800000d5387808 */ /* 0x000fe40005000000 */
[-C--:B------:R-:W-:Y:S02]  /*d080*/  ISETP.GE.AND P2, PT, R33, R12.reuse, PT ;  /* 0x0000000c2100720c */ /* 0x080fe40003f46270 */
[----:B------:R-:W-:-:S02]  /*d090*/  ISETP.GE.AND P4, PT, R37, R12, PT ;  /* 0x0000000c2500720c */ /* 0x000fc40003f86270 */
[-C--:B------:R-:W-:Y:S02]  /*d0a0*/  ISETP.GE.AND P6, PT, R6, R13.reuse, PT ;  /* 0x0000000d0600720c */ /* 0x080fe40003fc6270 */
[-C--:B------:R-:W-:Y:S02]  /*d0b0*/  ISETP.GE.AND P5, PT, R5, R13.reuse, PT ;  /* 0x0000000d0500720c */ /* 0x080fe40003fa6270 */
[----:B------:R-:W-:Y:S02]  /*d0c0*/  ISETP.GE.AND P3, PT, R4, R13, PT ;  /* 0x0000000d0400720c */ /* 0x000fe40003f66270 */
[----:B------:R-:W-:Y:S02]  /*d0d0*/  FSEL R207, R207, -INF , !P2 ;  /* 0xff800000cfcf7808 */ /* 0x000fe40005000000 */
[----:B------:R-:W-:Y:S02]  /*d0e0*/  FSEL R57, R214, -INF , !P4 ;  /* 0xff800000d6397808 */ /* 0x000fe40006000000 */
[----:B------:R-:W-:-:S02]  /*d0f0*/  ISETP.GE.AND P2, PT, R28, R12, PT ;  /* 0x0000000c1c00720c */ /* 0x000fc40003f46270 */
[----:B--2---:R-:W-:Y:S02]  /*d100*/  IADD3 R2, R0, 0x79, RZ ;  /* 0x0000007900027810 */ /* 0x004fe40007ffe0ff */
[----:B------:R-:W-:Y:S02]  /*d110*/  FSEL R77, R42, -INF , !P6 ;  /* 0xff8000002a4d7808 */ /* 0x000fe40007000000 */
[----:B------:R-:W-:Y:S02]  /*d120*/  ISETP.GE.AND P0, PT, R2, R13, PT ;  /* 0x0000000d0200720c */ /* 0x000fe40003f06270 */
[----:B------:R-:W-:Y:S02]  /*d130*/  FSEL R73, R40, -INF , !P5 ;  /* 0xff80000028497808 */ /* 0x000fe40006800000 */
[----:B------:R-:W-:Y:S02]  /*d140*/  FSEL R13, R38, -INF , !P3 ;  /* 0xff800000260d7808 */ /* 0x000fe40005800000 */
[----:B------:R-:W-:-:S02]  /*d150*/  ISETP.GE.AND P4, PT, R32, R12, PT ;  /* 0x0000000c2000720c */ /* 0x000fc40003f86270 */
[-C--:B------:R-:W-:Y:S02]  /*d160*/  ISETP.GE.AND P6, PT, R36, R12.reuse, PT ;  /* 0x0000000c2400720c */ /* 0x080fe40003fc6270 */
[-C--:B------:R-:W-:Y:S02]  /*d170*/  ISETP.GE.AND P5, PT, R35, R12.reuse, PT ;  /* 0x0000000c2300720c */ /* 0x080fe40003fa6270 */
[-C--:B------:R-:W-:Y:S02]  /*d180*/  ISETP.GE.AND P3, PT, R34, R12.reuse, PT ;  /* 0x0000000c2200720c */ /* 0x080fe40003f66270 */
[----:B------:R-:W-:Y:S02]  /*d190*/  FSEL R115, R115, -INF , !P2 ;  /* 0xff80000073737808 */ /* 0x000fe40005000000 */
[----:B------:R-:W-:Y:S02]  /*d1a0*/  FSEL R154, R154, -INF , !P4 ;  /* 0xff8000009a9a7808 */ /* 0x000fe40006000000 */
[----:B------:R-:W-:-:S02]  /*d1b0*/  ISETP.GE.AND P2, PT, R23, R12, PT ;  /* 0x0000000c1700720c */ /* 0x000fc40003f46270 */
[----:B------:R-:W-:Y:S02]  /*d1c0*/  FSEL R222, R222, -INF , !P6 ;  /* 0xff800000dede7808 */ /* 0x000fe40007000000 */
[----:B------:R-:W-:Y:S02]  /*d1d0*/  FSEL R219, R219, -INF , !P5 ;  /* 0xff800000dbdb7808 */ /* 0x000fe40006800000 */
[----:B------:R-:W-:Y:S02]  /*d1e0*/  FSEL R210, R210, -INF , !P3 ;  /* 0xff800000d2d27808 */ /* 0x000fe40005800000 */
[-C--:B------:R-:W-:Y:S02]  /*d1f0*/  ISETP.GE.AND P4, PT, R27, R12.reuse, PT ;  /* 0x0000000c1b00720c */ /* 0x080fe40003f86270 */
[-C--:B------:R-:W-:Y:S02]  /*d200*/  ISETP.GE.AND P6, PT, R31, R12.reuse, PT ;  /* 0x0000000c1f00720c */ /* 0x080fe40003fc6270 */
[----:B------:R-:W-:-:S02]  /*d210*/  ISETP.GE.AND P5, PT, R30, R12, PT ;  /* 0x0000000c1e00720c */ /* 0x000fc40003fa6270 */
[-C--:B------:R-:W-:Y:S02]  /*d220*/  ISETP.GE.AND P3, PT, R29, R12.reuse, PT ;  /* 0x0000000c1d00720c */ /* 0x080fe40003f66270 */
[----:B------:R-:W-:Y:S02]  /*d230*/  FSEL R97, R97, -INF , !P2 ;  /* 0xff80000061617808 */ /* 0x000fe40005000000 */
[----:B------:R-:W-:Y:S02]  /*d240*/  FSEL R109, R109, -INF , !P4 ;  /* 0xff8000006d6d7808 */ /* 0x000fe40006000000 */
[----:B------:R-:W-:Y:S02]  /*d250*/  ISETP.GE.AND P2, PT, R18, R12, PT ;  /* 0x0000000c1200720c */ /* 0x000fe40003f46270 */
[----:B------:R-:W-:Y:S02]  /*d260*/  FSEL R148, R148, -INF , !P6 ;  /* 0xff80000094947808 */ /* 0x000fe40007000000 */
[----:B------:R-:W-:-:S02]  /*d270*/  FSEL R127, R127, -INF , !P5 ;  /* 0xff8000007f7f7808 */ /* 0x000fc40006800000 */
[----:B------:R-:W-:Y:S02]  /*d280*/  FSEL R124, R124, -INF , !P3 ;  /* 0xff8000007c7c7808 */ /* 0x000fe40005800000 */
[-C--:B------:R-:W-:Y:S02]  /*d290*/  ISETP.GE.AND P4, PT, R22, R12.reuse, PT ;  /* 0x0000000c1600720c */ /* 0x080fe40003f86270 */
[-C--:B------:R-:W-:Y:S02]  /*d2a0*/  ISETP.GE.AND P6, PT, R26, R12.reuse, PT ;  /* 0x0000000c1a00720c */ /* 0x080fe40003fc6270 */
[-C--:B------:R-:W-:Y:S02]  /*d2b0*/  ISETP.GE.AND P5, PT, R25, R12.reuse, PT ;  /* 0x0000000c1900720c */ /* 0x080fe40003fa6270 */
[----:B------:R-:W-:Y:S02]  /*d2c0*/  ISETP.GE.AND P3, PT, R24, R12, PT ;  /* 0x0000000c1800720c */ /* 0x000fe40003f66270 */
[----:B------:R-:W-:-:S02]  /*d2d0*/  FSEL R69, R76, -INF , !P2 ;  /* 0xff8000004c457808 */ /* 0x000fc40005000000 */
[----:B------:R-:W-:Y:S02]  /*d2e0*/  FSEL R94, R94, -INF , !P4 ;  /* 0xff8000005e5e7808 */ /* 0x000fe40006000000 */
[-C--:B------:R-:W-:Y:S02]  /*d2f0*/  ISETP.GE.AND P2, PT, R9, R12.reuse, PT ;  /* 0x0000000c0900720c */ /* 0x080fe40003f46270 */
[----:B------:R-:W-:Y:S02]  /*d300*/  FSEL R125, R106, -INF , !P6 ;  /* 0xff8000006a7d7808 */ /* 0x000fe40007000000 */
[----:B------:R-:W-:Y:S02]  /*d310*/  FSEL R95, R103, -INF , !P5 ;  /* 0xff800000675f7808 */ /* 0x000fe40006800000 */
[----:B------:R-:W-:Y:S02]  /*d320*/  FSEL R100, R100, -INF , !P3 ;  /* 0xff80000064647808 */ /* 0x000fe40005800000 */
[-C--:B------:R-:W-:Y:S01]  /*d330*/  ISETP.GE.AND P4, PT, R17, R12.reuse, PT ;  /* 0x0000000c1100720c */ /* 0x080fe20003f86270 */
[----:B------:R2:W-:Y:S01]  /*d340*/  STL [R1+0x70], R13 ;  /* 0x0000700d01007387 */ /* 0x0005e20000100800 */
[----:B------:R-:W-:-:S02]  /*d350*/  ISETP.GE.AND P6, PT, R21, R12, PT ;  /* 0x0000000c1500720c */ /* 0x000fc40003fc6270 */
[-C--:B------:R-:W-:Y:S02]  /*d360*/  ISETP.GE.AND P5, PT, R20, R12.reuse, PT ;  /* 0x0000000c1400720c */ /* 0x080fe40003fa6270 */
[----:B------:R-:W-:Y:S02]  /*d370*/  ISETP.GE.AND P3, PT, R19, R12, PT ;  /* 0x0000000c1300720c */ /* 0x000fe40003f66270 */
[----:B------:R-:W-:Y:S02]  /*d380*/  FSEL R65, R72, -INF , !P4 ;  /* 0xff80000048417808 */ /* 0x000fe40006000000 */
[----:B------:R-:W-:Y:S02]  /*d390*/  FSEL R87, R87, -INF , !P6 ;  /* 0xff80000057577808 */ /* 0x000fe40007000000 */
[----:B------:R-:W-:Y:S02]  /*d3a0*/  FSEL R84, R84, -INF , !P5 ;  /* 0xff80000054547808 */ /* 0x000fe40006800000 */
[----:B------:R-:W-:-:S02]  /*d3b0*/  FSEL R80, R80, -INF , !P3 ;  /* 0xff80000050507808 */ /* 0x000fc40005800000 */
[-C--:B------:R-:W-:Y:S02]  /*d3c0*/  ISETP.GE.AND P4, PT, R8, R12.reuse, PT ;  /* 0x0000000c0800720c */ /* 0x080fe40003f86270 */
[-C--:B------:R-:W-:Y:S02]  /*d3d0*/  ISETP.GE.AND P6, PT, R16, R12.reuse, PT ;  /* 0x0000000c1000720c */ /* 0x080fe40003fc6270 */
[-C--:B------:R-:W-:Y:S02]  /*d3e0*/  ISETP.GE.AND P5, PT, R11, R12.reuse, PT ;  /* 0x0000000c0b00720c */ /* 0x080fe40003fa6270 */
[----:B------:R-:W-:Y:S02]  /*d3f0*/  ISETP.GE.AND P3, PT, R10, R12, PT ;  /* 0x0000000c0a00720c */ /* 0x000fe40003f66270 */
[----:B--2---:R-:W-:Y:S02]  /*d400*/  FSEL R13, R55, -INF , !P2 ;  /* 0xff800000370d7808 */ /* 0x004fe40005000000 */
[----:B------:R-:W-:-:S03]  /*d410*/  FSEL R49, R68, -INF , !P6 ;  /* 0xff80000044317808 */ /* 0x000fc60007000000 */
[----:B------:R2:W-:Y:S01]  /*d420*/  STL [R1+0x68], R13 ;  /* 0x0000680d01007387 */ /* 0x0005e20000100800 */
[----:B------:R-:W-:Y:S02]  /*d430*/  FSEL R44, R64, -INF , !P5 ;  /* 0xff800000402c7808 */ /* 0x000fe40006800000 */
[----:B------:R-:W-:Y:S02]  /*d440*/  FSEL R42, R60, -INF , !P3 ;  /* 0xff8000003c2a7808 */ /* 0x000fe40005800000 */
[-C--:B------:R-:W-:Y:S02]  /*d450*/  ISETP.GE.AND P6, PT, R7, R12.reuse, PT ;  /* 0x0000000c0700720c */ /* 0x080fe40003fc6270 */
[-C--:B------:R-:W-:Y:S02]  /*d460*/  ISETP.GE.AND P5, PT, R6, R12.reuse, PT ;  /* 0x0000000c0600720c */ /* 0x080fe40003fa6270 */
[-C--:B------:R-:W-:Y:S02]  /*d470*/  ISETP.GE.AND P3, PT, R5, R12.reuse, PT ;  /* 0x0000000c0500720c */ /* 0x080fe40003f66270 */
[----:B------:R-:W-:-:S02]  /*d480*/  ISETP.GE.AND P2, PT, R4, R12, PT ;  /* 0x0000000c0400720c */ /* 0x000fc40003f46270 */
[----:B------:R-:W-:Y:S02]  /*d490*/  FSEL R38, R43, -INF , !P5 ;  /* 0xff8000002b267808 */ /* 0x000fe40006800000 */
[----:B--2---:R-:W-:Y:S02]  /*d4a0*/  FSEL R13, R48, -INF , !P4 ;  /* 0xff800000300d7808 */ /* 0x004fe40006000000 */
[----:B------:R-:W-:Y:S02]  /*d4b0*/  ISETP.GE.AND P4, PT, R2, R12, PT ;  /* 0x0000000c0200720c */ /* 0x000fe40003f86270 */
[----:B------:R-:W2:Y:S01]  /*d4c0*/  I2F R12, R2 ;  /* 0x00000002000c7306 */ /* 0x000ea20000201400 */
[----:B------:R3:W-:Y:S01]  /*d4d0*/  STL [R1+0x64], R13 ;  /* 0x0000640d01007387 */ /* 0x0007e20000100800 */
[----:B------:R-:W-:Y:S02]  /*d4e0*/  ISETP.GE.AND P5, PT, R0, R14, PT ;  /* 0x0000000e0000720c */ /* 0x000fe40003fa6270 */
[----:B---3--:R-:W-:-:S02]  /*d4f0*/  FSEL R13, R47, -INF , !P6 ;  /* 0xff8000002f0d7808 */ /* 0x008fc40007000000 */
[----:B------:R-:W-:-:S03]  /*d500*/  ISETP.GE.AND P6, PT, R0, R15, PT ;  /* 0x0000000f0000720c */ /* 0x000fc60003fc6270 */
[----:B------:R3:W-:Y:S01]  /*d510*/  STL [R1+0x60], R13 ;  /* 0x0000600d01007387 */ /* 0x0007e20000100800 */
[----:B------:R-:W-:-:S03]  /*d520*/  FSEL R0, R39, -INF , !P2 ;  /* 0xff80000027007808 */ /* 0x000fc60005000000 */
[----:B------:R4:W-:Y:S01]  /*d530*/  STL [R1+0x5c], R38 ;  /* 0x00005c2601007387 */ /* 0x0009e20000100800 */
[----:B------:R-:W-:Y:S02]  /*d540*/  ISETP.GE.AND P2, PT, R37, R14, PT ;  /* 0x0000000e2500720c */ /* 0x000fe40003f46270 */
[----:B---3--:R-:W-:-:S05]  /*d550*/  FSEL R13, R41, -INF , !P3 ;  /* 0xff800000290d7808 */ /* 0x008fca0005800000 */
[----:B------:R2:W-:Y:S04]  /*d560*/  STL [R1+0x58], R13 ;  /* 0x0000580d01007387 */ /* 0x0005e80000100800 */
[----:B------:R3:W-:Y:S01]  /*d570*/  STL [R1+0x44], R0 ;  /* 0x0000440001007387 */ /* 0x0007e20000100800 */
[----:B------:R-:W-:Y:S02]  /*d580*/  ISETP.GE.AND P3, PT, R37, R15, PT ;  /* 0x0000000f2500720c */ /* 0x000fe40003f66270 */
[----:B------:R-:W-:Y:S02]  /*d590*/  FSEL R37, R136, -INF , !P5 ;  /* 0xff80000088257808 */ /* 0x000fe40006800000 */
[----:B------:R-:W-:Y:S02]  /*d5a0*/  ISETP.GE.AND P5, PT, R35, R14, PT ;  /* 0x0000000e2300720c */ /* 0x000fe40003fa6270 */
[----:B----4-:R-:W-:-:S02]  /*d5b0*/  FSEL R38, R134, -INF , !P2 ;  /* 0xff80000086267808 */ /* 0x010fc40005000000 */
[----:B------:R-:W-:Y:S01]  /*d5c0*/  ISETP.GE.AND P2, PT, R34, R14, PT ;  /* 0x0000000e2200720c */ /* 0x000fe20003f46270 */
[C---:B--2---:R-:W-:Y:S02]  /*d5d0*/  FFMA.FTZ R13, R12.reuse, UR4, R139 ;  /* 0x000000040c0d7c23 */ /* 0x044fe4000801008b */
[----:B---3--:R-:W-:-:S03]  /*d5e0*/  FFMA.FTZ R0, R12, UR4, R138 ;  /* 0x000000040c007c23 */ /* 0x008fc6000801008a */
[----:B------:R-:W-:Y:S01]  /*d5f0*/  FSEL R13, R13, -INF , !P0 ;  /* 0xff8000000d0d7808 */ /* 0x000fe20004000000 */
[----:B------:R1:W5:Y:S01]  /*d600*/  LDL.LU R139, [R1+0xe8] ;  /* 0x0000e800018b7983 */ /* 0x0003620000300800 */
[-C--:B------:R-:W-:Y:S02]  /*d610*/  ISETP.GE.AND P0, PT, R36, R15.reuse, PT ;  /* 0x0000000f2400720c */ /* 0x080fe40003f06270 */
[----:B------:R-:W-:Y:S01]  /*d620*/  FSEL R0, R0, -INF , !P4 ;  /* 0xff80000000007808 */ /* 0x000fe20006000000 */
[----:B------:R1:W5:Y:S01]  /*d630*/  LDL.LU R138, [R1+0xe4] ;  /* 0x0000e400018a7983 */ /* 0x0003620000300800 */
[----:B------:R-:W-:Y:S02]  /*d640*/  ISETP.GE.AND P4, PT, R36, R14, PT ;  /* 0x0000000e2400720c */ /* 0x000fe40003f86270 */
[----:B------:R-:W-:Y:S02]  /*d650*/  FSEL R36, R137, -INF , !P6 ;  /* 0xff80000089247808 */ /* 0x000fe40007000000 */
[----:B------:R-:W-:-:S02]  /*d660*/  ISETP.GE.AND P6, PT, R35, R15, PT ;  /* 0x0000000f2300720c */ /* 0x000fc40003fc6270 */
[----:B------:R-:W-:Y:S02]  /*d670*/  FSEL R35, R135, -INF , !P3 ;  /* 0xff80000087237808 */ /* 0x000fe40005800000 */
[-C--:B------:R-:W-:Y:S02]  /*d680*/  ISETP.GE.AND P3, PT, R34, R15.reuse, PT ;  /* 0x0000000f2200720c */ /* 0x080fe40003f66270 */
[----:B------:R-:W-:Y:S02]  /*d690*/  FSEL R221, R221, -INF , !P2 ;  /* 0xff800000dddd7808 */ /* 0x000fe40005000000 */
[----:B------:R-:W-:Y:S02]  /*d6a0*/  FSEL R245, R245, -INF , !P3 ;  /* 0xff800000f5f57808 */ /* 0x000fe40005800000 */
[----:B------:R-:W-:Y:S02]  /*d6b0*/  ISETP.GE.AND P3, PT, R31, R15, PT ;  /* 0x0000000f1f00720c */ /* 0x000fe40003f66270 */
[----:B------:R-:W-:-:S02]  /*d6c0*/  FSEL R39, R252, -INF , !P4 ;  /* 0xff800000fc277808 */ /* 0x000fc40006000000 */
[-C--:B------:R-:W-:Y:S02]  /*d6d0*/  ISETP.GE.AND P2, PT, R31, R14.reuse, PT ;  /* 0x0000000e1f00720c */ /* 0x080fe40003f46270 */
[----:B------:R-:W-:Y:S02]  /*d6e0*/  ISETP.GE.AND P4, PT, R33, R14, PT ;  /* 0x0000000e2100720c */ /* 0x000fe40003f86270 */
[----:B------:R-:W-:Y:S02]  /*d6f0*/  FSEL R206, R206, -INF , !P3 ;  /* 0xff800000cece7808 */ /* 0x000fe40005800000 */
[----:B------:R-:W-:Y:S02]  /*d700*/  ISETP.GE.AND P3, PT, R28, R15, PT ;  /* 0x0000000f1c00720c */ /* 0x000fe40003f66270 */
[----:B------:R-:W-:Y:S02]  /*d710*/  FSEL R205, R205, -INF , !P2 ;  /* 0xff800000cdcd7808 */ /* 0x000fe40005000000 */
[----:B------:R-:W-:-:S02]  /*d720*/  FSEL R217, R217, -INF , !P4 ;  /* 0xff800000d9d97808 */ /* 0x000fc40006000000 */
[-C--:B------:R-:W-:Y:S02]  /*d730*/  ISETP.GE.AND P2, PT, R28, R14.reuse, PT ;  /* 0x0000000e1c00720c */ /* 0x080fe40003f46270 */
[----:B------:R-:W-:Y:S02]  /*d740*/  FSEL R40, R246, -INF , !P5 ;  /* 0xff800000f6287808 */ /* 0x000fe40006800000 */
[-C--:B------:R-:W-:Y:S02]  /*d750*/  ISETP.GE.AND P4, PT, R30, R14.reuse, PT ;  /* 0x0000000e1e00720c */ /* 0x080fe40003f86270 */
[----:B------:R-:W-:Y:S02]  /*d760*/  ISETP.GE.AND P5, PT, R32, R14, PT ;  /* 0x0000000e2000720c */ /* 0x000fe40003fa6270 */
[----:B------:R-:W-:Y:S02]  /*d770*/  FSEL R129, R129, -INF , !P3 ;  /* 0xff80000081817808 */ /* 0x000fe40005800000 */
[----:B------:R-:W-:-:S02]  /*d780*/  ISETP.GE.AND P3, PT, R25, R15, PT ;  /* 0x0000000f1900720c */ /* 0x000fc40003f66270 */
[----:B------:R-:W-:Y:S02]  /*d790*/  FSEL R126, R126, -INF , !P2 ;  /* 0xff8000007e7e7808 */ /* 0x000fe40005000000 */
[----:B------:R-:W-:Y:S02]  /*d7a0*/  FSEL R153, R153, -INF , !P4 ;  /* 0xff80000099997808 */ /* 0x000fe40006000000 */
[-C--:B------:R-:W-:Y:S02]  /*d7b0*/  ISETP.GE.AND P2, PT, R25, R14.reuse, PT ;  /* 0x0000000e1900720c */ /* 0x080fe40003f46270 */
[----:B------:R-:W-:Y:S02]  /*d7c0*/  FSEL R209, R209, -INF , !P5 ;  /* 0xff800000d1d17808 */ /* 0x000fe40006800000 */
[-C--:B------:R-:W-:Y:S02]  /*d7d0*/  ISETP.GE.AND P4, PT, R27, R14.reuse, PT ;  /* 0x0000000e1b00720c */ /* 0x080fe40003f86270 */
[----:B------:R-:W-:-:S02]  /*d7e0*/  ISETP.GE.AND P5, PT, R29, R14, PT ;  /* 0x0000000e1d00720c */ /* 0x000fc40003fa6270 */
[----:B------:R-:W-:Y:S02]  /*d7f0*/  FSEL R113, R113, -INF , !P3 ;  /* 0xff80000071717808 */ /* 0x000fe40005800000 */
[----:B------:R-:W-:Y:S02]  /*d800*/  ISETP.GE.AND P3, PT, R22, R15, PT ;  /* 0x0000000f1600720c */ /* 0x000fe40003f66270 */
[----:B------:R-:W-:Y:S01]  /*d810*/  FSEL R111, R111, -INF , !P2 ;  /* 0xff8000006f6f7808 */ /* 0x000fe20005000000 */
[----:B------:R-:W-:Y:S01]  /*d820*/  STL [R1+0x28], R13 ;  /* 0x0000280d01007387 */ /* 0x000fe20000100800 */
[----:B------:R-:W-:Y:S02]  /*d830*/  FSEL R118, R118, -INF , !P4 ;  /* 0xff80000076767808 */ /* 0x000fe40006000000 */
[----:B------:R-:W-:Y:S01]  /*d840*/  ISETP.GE.AND P2, PT, R22, R14, PT ;  /* 0x0000000e1600720c */ /* 0x000fe20003f46270 */
[----:B------:R2:W-:Y:S01]  /*d850*/  STL [R1+0x40], R0 ;  /* 0x0000400001007387 */ /* 0x0005e20000100800 */
[----:B------:R-:W-:-:S02]  /*d860*/  FSEL R130, R130, -INF , !P5 ;  /* 0xff80000082827808 */ /* 0x000fc40006800000 */
[-C--:B------:R-:W-:Y:S01]  /*d870*/  ISETP.GE.AND P4, PT, R24, R14.reuse, PT ;  /* 0x0000000e1800720c */ /* 0x080fe20003f86270 */
[----:B------:R1:W5:Y:S01]  /*d880*/  LDL.LU R137, [R1+0xe0] ;  /* 0x0000e00001897983 */ /* 0x0003620000300800 */
[----:B------:R-:W-:Y:S02]  /*d890*/  ISETP.GE.AND P5, PT, R26, R14, PT ;  /* 0x0000000e1a00720c */ /* 0x000fe40003fa6270 */
[----:B------:R-:W-:Y:S01]  /*d8a0*/  FSEL R41, R99, -INF , !P3 ;  /* 0xff80000063297808 */ /* 0x000fe20005800000 */
[----:B------:R1:W5:Y:S01]  /*d8b0*/  LDL.LU R136, [R1+0xdc] ;  /* 0x0000dc0001887983 */ /* 0x0003620000300800 */
[----:B------:R-:W-:Y:S02]  /*d8c0*/  FSEL R108, R108, -INF , !P4 ;  /* 0xff8000006c6c7808 */ /* 0x000fe40006000000 */
[----:B------:R-:W-:Y:S01]  /*d8d0*/  FSEL R34, R133, -INF , !P0 ;  /* 0xff80000085227808 */ /* 0x000fe20004000000 */
[----:B------:R1:W5:Y:S01]  /*d8e0*/  LDL.LU R135, [R1+0xd8] ;  /* 0x0000d80001877983 */ /* 0x0003620000300800 */
[----:B------:R-:W-:-:S02]  /*d8f0*/  FSEL R114, R114, -INF , !P5 ;  /* 0xff80000072727808 */ /* 0x000fc40006800000 */
[-C--:B------:R-:W-:Y:S01]  /*d900*/  ISETP.GE.AND P4, PT, R21, R14.reuse, PT ;  /* 0x0000000e1500720c */ /* 0x080fe20003f86270 */
[----:B------:R1:W5:Y:S01]  /*d910*/  LDL.LU R134, [R1+0xd4] ;  /* 0x0000d40001867983 */ /* 0x0003620000300800 */
[----:B------:R-:W-:-:S03]  /*d920*/  ISETP.GE.AND P5, PT, R23, R14, PT ;  /* 0x0000000e1700720c */ /* 0x000fc60003fa6270 */
[----:B------:R1:W5:Y:S01]  /*d930*/  LDL.LU R133, [R1+0xd0] ;  /* 0x0000d00001857983 */ /* 0x0003620000300800 */
[----:B--2---:R-:W-:-:S03]  /*d940*/  FSEL R0, R96, -INF , !P2 ;  /* 0xff80000060007808 */ /* 0x004fc60005000000 */
[----:B------:R-:W-:Y:S01]  /*d950*/  STL [R1+0x4], R41 ;  /* 0x0000042901007387 */ /* 0x000fe20000100800 */
[----:B------:R-:W-:-:S03]  /*d960*/  FSEL R102, R102, -INF , !P5 ;  /* 0xff80000066667808 */ /* 0x000fc60006800000 */
[----:B------:R2:W-:Y:S01]  /*d970*/  STL [R1+0x24], R0 ;  /* 0x0000240001007387 */ /* 0x0005e20000100800 */
[-C--:B------:R-:W-:Y:S02]  /*d980*/  ISETP.GE.AND P5, PT, R20, R14.reuse, PT ;  /* 0x0000000e1400720c */ /* 0x080fe40003fa6270 */
[----:B------:R-:W-:Y:S02]  /*d990*/  ISETP.GE.AND P2, PT, R19, R14, PT ;  /* 0x0000000e1300720c */ /* 0x000fe40003f46270 */
[----:B--2---:R-:W-:-:S05]  /*d9a0*/  FSEL R0, R91, -INF , !P4 ;  /* 0xff8000005b007808 */ /* 0x004fca0006000000 */
[----:B------:R2:W-:Y:S01]  /*d9b0*/  STL [R1+0x20], R0 ;  /* 0x0000200001007387 */ /* 0x0005e20000100800 */
        /* <DEDUP_REMOVED lines=14> */
[----:B------:R2:W-:Y:S02]  /*daa0*/  STL [R1+0xc], R0 ;  /* 0x00000c0001007387 */ /* 0x0005e40000100800 */
[----:B--2---:R-:W-:-:S05]  /*dab0*/  FSEL R0, R70, -INF , !P4 ;  /* 0xff80000046007808 */ /* 0x004fca0006000000 */
[----:B------:R2:W-:Y:S02]  /*dac0*/  STL [R1+0x8], R0 ;  /* 0x0000080001007387 */ /* 0x0005e40000100800 */
[----:B--2---:R-:W-:-:S05]  /*dad0*/  FSEL R0, R66, -INF , !P5 ;  /* 0xff80000042007808 */ /* 0x004fca0006800000 */
[----:B------:R2:W-:Y:S02]  /*dae0*/  STL [R1], R0 ;  /* 0x0000000001007387 */ /* 0x0005e40000100800 */
[C---:B--2---:R-:W-:Y:S02]  /*daf0*/  FFMA.FTZ R0, R12.reuse, UR4, R132 ;  /* 0x000000040c007c23 */ /* 0x044fe40008010084 */
[----:B------:R1:W5:Y:S01]  /*db00*/  LDL.LU R132, [R1+0xcc] ;  /* 0x0000cc0001847983 */ /* 0x0003620000300800 */
[----:B------:R-:W-:-:S03]  /*db10*/  FFMA.FTZ R12, R12, UR4, R3 ;  /* 0x000000040c0c7c23 */ /* 0x000fc60008010003 */
[----:B------:R1:W5:Y:S01]  /*db20*/  LDL.LU R3, [R1+0xc8] ;  /* 0x0000c80001037983 */ /* 0x0003620000300800 */
[----:B------:R-:W-:-:S04]  /*db30*/  ISETP.GE.AND P0, PT, R33, R15, PT ;  /* 0x0000000f2100720c */ /* 0x000fc80003f06270 */
[----:B------:R-:W-:Y:S02]  /*db40*/  FSEL R218, R218, -INF , !P0 ;  /* 0xff800000dada7808 */ /* 0x000fe40004000000 */
[----:B------:R-:W-:-:S04]  /*db50*/  ISETP.GE.AND P0, PT, R30, R15, PT ;  /* 0x0000000f1e00720c */ /* 0x000fc80003f06270 */
[----:B------:R-:W-:Y:S02]  /*db60*/  FSEL R204, R204, -INF , !P0 ;  /* 0xff800000cccc7808 */ /* 0x000fe40004000000 */
[-C--:B------:R-:W-:Y:S02]  /*db70*/  ISETP.GE.AND P0, PT, R27, R15.reuse, PT ;  /* 0x0000000f1b00720c */ /* 0x080fe40003f06270 */
[----:B------:R-:W-:Y:S02]  /*db80*/  FSEL R33, R247, -INF , !P6 ;  /* 0xff800000f7217808 */ /* 0x000fe40007000000 */
[----:B------:R-:W-:Y:S02]  /*db90*/  FSEL R119, R119, -INF , !P0 ;  /* 0xff80000077777808 */ /* 0x000fe40004000000 */
[-C--:B------:R-:W-:Y:S02]  /*dba0*/  ISETP.GE.AND P0, PT, R24, R15.reuse, PT ;  /* 0x0000000f1800720c */ /* 0x080fe40003f06270 */
[----:B------:R-:W-:-:S02]  /*dbb0*/  ISETP.GE.AND P6, PT, R32, R15, PT ;  /* 0x0000000f2000720c */ /* 0x000fc40003fc6270 */
[----:B------:R-:W-:Y:S02]  /*dbc0*/  FSEL R112, R112, -INF , !P0 ;  /* 0xff80000070707808 */ /* 0x000fe40004000000 */
[----:B------:R-:W-:Y:S02]  /*dbd0*/  FSEL R216, R216, -INF , !P6 ;  /* 0xff800000d8d87808 */ /* 0x000fe40007000000 */
[-C--:B------:R-:W-:Y:S02]  /*dbe0*/  ISETP.GE.AND P0, PT, R21, R15.reuse, PT ;  /* 0x0000000f1500720c */ /* 0x080fe40003f06270 */
[----:B------:R-:W-:Y:S02]  /*dbf0*/  ISETP.GE.AND P6, PT, R29, R15, PT ;  /* 0x0000000f1d00720c */ /* 0x000fe40003fc6270 */
[----:B------:R-:W-:Y:S02]  /*dc00*/  FSEL R252, R93, -INF , !P0 ;  /* 0xff8000005dfc7808 */ /* 0x000fe40004000000 */
[----:B------:R-:W-:-:S02]  /*dc10*/  FSEL R131, R131, -INF , !P6 ;  /* 0xff80000083837808 */ /* 0x000fc40007000000 */
[-C--:B------:R-:W-:Y:S02]  /*dc20*/  ISETP.GE.AND P0, PT, R18, R15.reuse, PT ;  /* 0x0000000f1200720c */ /* 0x080fe40003f06270 */
        /* <DEDUP_REMOVED lines=8> */
[-C--:B------:R-:W-:Y:S02]  /*dcb0*/  ISETP.GE.AND P6, PT, R20, R15.reuse, PT ;  /* 0x0000000f1400720c */ /* 0x080fe40003fc6270 */
[----:B------:R-:W-:Y:S02]  /*dcc0*/  ISETP.GE.AND P3, PT, R19, R15, PT ;  /* 0x0000000f1300720c */ /* 0x000fe40003f66270 */
[----:B------:R-:W-:-:S02]  /*dcd0*/  FSEL R214, R63, -INF , !P0 ;  /* 0xff8000003fd67808 */ /* 0x000fc40004000000 */
        /* <DEDUP_REMOVED lines=8> */
[----:B------:R-:W-:Y:S02]  /*dd60*/  PLOP3.LUT P0, PT, PT, PT, UP0, 0x80, 0x0 ;  /* 0x000000000000781c */ /* 0x000fe40003f0f008 */
[-C--:B------:R-:W-:Y:S02]  /*dd70*/  ISETP.GE.AND P6, PT, R10, R15.reuse, PT ;  /* 0x0000000f0a00720c */ /* 0x080fe40003fc6270 */
[C---:B------:R-:W-:Y:S02]  /*dd80*/  ISETP.GE.AND P3, PT, R9.reuse, R15, PT ;  /* 0x0000000f0900720c */ /* 0x040fe40003f66270 */
[----:B------:R-:W-:-:S02]  /*dd90*/  ISETP.GE.AND P2, PT, R9, R14, PT ;  /* 0x0000000e0900720c */ /* 0x000fc40003f46270 */
[----:B------:R-:W-:Y:S02]  /*dda0*/  FSEL R227, R71, -INF , !P6 ;  /* 0xff80000047e37808 */ /* 0x000fe40007000000 */
[----:B------:R-:W-:Y:S02]  /*ddb0*/  FSEL R225, R67, -INF , !P3 ;  /* 0xff80000043e17808 */ /* 0x000fe40005800000 */
[----:B------:R-:W-:Y:S02]  /*ddc0*/  FSEL R251, R62, -INF , !P2 ;  /* 0xff8000003efb7808 */ /* 0x000fe40005000000 */
[-C--:B------:R-:W-:Y:S02]  /*ddd0*/  ISETP.GE.AND P4, PT, R8, R14.reuse, PT ;  /* 0x0000000e0800720c */ /* 0x080fe40003f86270 */
        /* <DEDUP_REMOVED lines=9> */
[-C--:B------:R-:W-:Y:S02]  /*de70*/  ISETP.GE.AND P4, PT, R5, R14.reuse, PT ;  /* 0x0000000e0500720c */ /* 0x080fe40003f86270 */
[-C--:B------:R-:W-:Y:S02]  /*de80*/  ISETP.GE.AND P6, PT, R4, R15.reuse, PT ;  /* 0x0000000f0400720c */ /* 0x080fe40003fc6270 */
[----:B------:R-:W-:Y:S02]  /*de90*/  ISETP.GE.AND P5, PT, R2, R15, PT ;  /* 0x0000000f0200720c */ /* 0x000fe40003fa6270 */
[-C--:B------:R-:W-:Y:S02]  /*dea0*/  ISETP.GE.AND P3, PT, R4, R14.reuse, PT ;  /* 0x0000000e0400720c */ /* 0x080fe40003f66270 */
[----:B------:R-:W-:-:S02]  /*deb0*/  ISETP.GE.AND P2, PT, R2, R14, PT ;  /* 0x0000000e0200720c */ /* 0x000fc40003f46270 */
[----:B------:R-:W-:Y:S02]  /*dec0*/  FSEL R226, R50, -INF , !P4 ;  /* 0xff80000032e27808 */ /* 0x000fe40006000000 */
[----:B------:R-:W-:Y:S02]  /*ded0*/  FSEL R104, R52, -INF , !P6 ;  /* 0xff80000034687808 */ /* 0x000fe40007000000 */
[----:B------:R-:W-:Y:S02]  /*dee0*/  FSEL R103, R0, -INF , !P5 ;  /* 0xff80000000677808 */ /* 0x000fe40006800000 */
[----:B------:R-:W-:Y:S02]  /*def0*/  FSEL R224, R45, -INF , !P3 ;  /* 0xff8000002de07808 */ /* 0x000fe40005800000 */
[----:B------:R-:W-:Y:S01]  /*df00*/  FSEL R215, R12, -INF , !P2 ;  /* 0xff8000000cd77808 */ /* 0x000fe20005000000 */
[----:B------:R-:W-:Y:S05]  /*df10*/  @!P0 BRA `(.L_x_363) ;  /* 0x000006e000008947 */ /* 0x000fea0003800000 */
[----:B-1----:R-:W2:Y:S04]  /*df20*/  LDL.64 R28, [R1+0xa0] ;  /* 0x0000a000011c7983 */ /* 0x002ea80000100a00 */
        /* <DEDUP_REMOVED lines=17> */
[C---:B------:R-:W-:Y:S01]  /*e040*/  @!P1 LEA R10, P2, R4.reuse, c[0x0][0x168], 0x1 ;  /* 0x00005a00040a9a11 */ /* 0x040fe200078408ff */
[----:B------:R-:W-:Y:S02]  /*e050*/  @!P1 IMAD.MOV.U32 R0, RZ, RZ, c[0x0][0x19c] ;  /* 0x00006700ff009624 */ /* 0x000fe400078e00ff */
[--C-:B------:R-:W-:Y:S01]  /*e060*/  @!P1 IMAD.MOV.U32 R8, RZ, RZ, R4.reuse ;  /* 0x000000ffff089224 */ /* 0x100fe200078e0004 */
[--C-:B------:R-:W-:Y:S01]  /*e070*/  @!P1 LEA.HI.X R11, R4, c[0x0][0x16c], R5.reuse, 0x1, P2 ;  /* 0x00005b00040b9a11 */ /* 0x100fe200010f0c05 */
[--C-:B------:R-:W-:Y:S02]  /*e080*/  @!P1 IMAD.MOV.U32 R9, RZ, RZ, R5.reuse ;  /* 0x000000ffff099224 */ /* 0x100fe400078e0005 */
[----:B------:R-:W-:Y:S02]  /*e090*/  @!P1 IMAD.WIDE.U32 R6, R6, 0x30, R4 ;  /* 0x0000003006069825 */ /* 0x000fe400078e0004 */
[----:B------:R-:W-:Y:S01]  /*e0a0*/  @!PT LDS RZ, [RZ] ;  /* 0x00000000fffff984 */ /* 0x000fe20000000800 */
[----:B------:R-:W-:Y:S01]  /*e0b0*/  @!PT LDS RZ, [RZ] ;  /* 0x00000000fffff984 */ /* 0x000fe20000000800 */
[----:B------:R-:W-:Y:S01]  /*e0c0*/  @!PT LDS RZ, [RZ] ;  /* 0x00000000fffff984 */ /* 0x000fe20000000800 */
[----:B------:R2:W-:Y:S02]  /*e0d0*/  @!P1 LDGSTS.E.BYPASS.LTC128B.128 [R244+0x4000], [R10.64] ;  /* 0x040000000af49fae */ /* 0x0005e4000b901d74 */
[----:B------:R-:W-:Y:S01]  /*e0e0*/  @!P1 IMAD R0, R0, 0x30, RZ ;  /* 0x0000003000009824 */ /* 0x000fe200078e02ff */
[----:B------:R-:W-:Y:S01]  /*e0f0*/  @!P1 LEA R14, P2, R6, c[0x0][0x168], 0x1 ;  /* 0x00005a00060e9a11 */ /* 0x000fe200078408ff */
[----:B------:R-:W-:Y:S01]  /*e100*/  @!P1 IMAD.WIDE.U32 R8, R2, 0x50, R8 ;  /* 0x0000005002089825 */ /* 0x000fe200078e0008 */
[----:B------:R1:W-:Y:S03]  /*e110*/  @P1 STS.128 [R244+0x4800], RZ ;  /* 0x004800fff4001388 */ /* 0x0003e60000000c00 */
[----:B------:R-:W-:Y:S01]  /*e120*/  @!P1 IMAD.MOV.U32 R2, RZ, RZ, c[0x0][0x19c] ;  /* 0x00006700ff029624 */ /* 0x000fe200078e00ff */
[----:B------:R-:W-:Y:S01]  /*e130*/  @!P1 LEA R12, P3, R8, c[0x0][0x168], 0x1 ;  /* 0x00005a00080c9a11 */ /* 0x000fe200078608ff */
[----:B------:R-:W-:-:S02]  /*e140*/  @!P1 IMAD.IADD R0, R0, 0x1, R7 ;  /* 0x0000000100009824 */ /* 0x000fc400078e0207 */
[----:B------:R-:W-:Y:S02]  /*e150*/  @!P1 IMAD R2, R2, 0x50, RZ ;  /* 0x0000005002029824 */ /* 0x000fe400078e02ff */
[----:B------:R-:W-:Y:S01]  /*e160*/  @!P1 IMAD.MOV.U32 R7, RZ, RZ, R5 ;  /* 0x000000ffff079224 */ /* 0x000fe200078e0005 */
[----:B------:R-:W-:Y:S01]  /*e170*/  @!P1 LEA.HI.X R15, R6, c[0x0][0x16c], R0, 0x1, P2 ;  /* 0x00005b00060f9a11 */ /* 0x000fe200010f0c00 */
[----:B------:R-:W-:Y:S01]  /*e180*/  @!P1 IMAD.IADD R2, R2, 0x1, R9 ;  /* 0x0000000102029824 */ /* 0x000fe200078e0209 */
[----:B------:R-:W-:Y:S01]  /*e190*/  @!P1 IADD3 R0, P2, R4, UR26, RZ ;  /* 0x0000001a04009c10 */ /* 0x000fe2000ff5e0ff */
[----:B------:R-:W-:-:S03]  /*e1a0*/  @!P1 IMAD.MOV.U32 R6, RZ, RZ, R4 ;  /* 0x000000ffff069224 */ /* 0x000fc600078e0004 */
[----:B------:R-:W-:Y:S02]  /*e1b0*/  @!P1 LEA.HI.X R13, R8, c[0x0][0x16c], R2, 0x1, P3 ;  /* 0x00005b00080d9a11 */ /* 0x000fe400018f0c02 */
[----:B------:R-:W-:Y:S02]  /*e1c0*/  @!P1 LEA R8, P3, R0, c[0x0][0x168], 0x1 ;  /* 0x00005a0000089a11 */ /* 0x000fe400078608ff */
[----:B------:R-:W-:Y:S02]  /*e1d0*/  @!P1 IADD3.X R2, R5, UR25, RZ, P2, !PT ;  /* 0x0000001905029c10 */ /* 0x000fe400097fe4ff */
[----:B--2---:R-:W-:Y:S01]  /*e1e0*/  MOV R11, UR20 ;  /* 0x00000014000b7c02 */ /* 0x004fe20008000f00 */
[----:B------:R-:W-:-:S04]  /*e1f0*/  @!P1 IMAD.MOV.U32 R10, RZ, RZ, c[0x0][0x19c] ;  /* 0x00006700ff0a9624 */ /* 0x000fc800078e00ff */
[----:B------:R-:W-:-:S04]  /*e200*/  @!P1 IMAD.WIDE.U32 R6, R11, 0x60, R6 ;  /* 0x000000600b069825 */ /* 0x000fc800078e0006 */
[----:B------:R-:W-:Y:S01]  /*e210*/  @!P1 IMAD R9, R10, 0x60, RZ ;  /* 0x000000600a099824 */ /* 0x000fe200078e02ff */
[----:B------:R-:W-:-:S04]  /*e220*/  @!P1 LEA R10, P2, R6, c[0x0][0x168], 0x1 ;  /* 0x00005a00060a9a11 */ /* 0x000fc800078408ff */
[----:B------:R-:W-:Y:S02]  /*e230*/  @!P1 IADD3 R7, R9, R7, RZ ;  /* 0x0000000709079210 */ /* 0x000fe40007ffe0ff */
[----:B------:R-:W-:Y:S01]  /*e240*/  @!P1 LEA.HI.X R9, R0, c[0x0][0x16c], R2, 0x1, P3 ;  /* 0x00005b0000099a11 */ /* 0x000fe200018f0c02 */
[----:B------:R-:W-:Y:S01]  /*e250*/  IMAD.U32 R0, RZ, RZ, UR20 ;  /* 0x00000014ff007e24 */ /* 0x000fe2000f8e00ff */
[----:B------:R-:W-:Y:S01]  /*e260*/  @!P1 LEA.HI.X R11, R6, c[0x0][0x16c], R7, 0x1, P2 ;  /* 0x00005b00060b9a11 */ /* 0x000fe200010f0c07 */
[----:B------:R-:W-:Y:S02]  /*e270*/  @!P1 IMAD.MOV.U32 R6, RZ, RZ, c[0x0][0x19c] ;  /* 0x00006700ff069624 */ /* 0x000fe400078e00ff */
[----:B------:R-:W-:Y:S01]  /*e280*/  IMAD.U32 R2, RZ, RZ, UR20 ;  /* 0x00000014ff027e24 */ /* 0x000fe2000f8e00ff */
[----:B------:R-:W-:Y:S01]  /*e290*/  @!PT LDS RZ, [RZ] ;  /* 0x00000000fffff984 */ /* 0x000fe20000000800 */
[----:B------:R-:W-:Y:S01]  /*e2a0*/  @!PT LDS RZ, [RZ] ;  /* 0x00000000fffff984 */ /* 0x000fe20000000800 */
[----:B------:R-:W-:Y:S01]  /*e2b0*/  @!PT LDS RZ, [RZ] ;  /* 0x00000000fffff984 */ /* 0x000fe20000000800 */
[----:B------:R2:W-:Y:S01]  /*e2c0*/  @!P1 LDGSTS.E.BYPASS.LTC128B.128 [R244+0x4800], [R8.64] ;  /* 0x0480000008f49fae */ /* 0x0005e2000b901d74 */
[----:B------:R-:W-:Y:S01]  /*e2d0*/  @!P1 LEA R0, P2, R0, R4, 0x5 ;  /* 0x0000000400009211 */ /* 0x000fe200078428ff */
[----:B------:R-:W-:-:S02]  /*e2e0*/  @!P1 IMAD.MOV.U32 R7, RZ, RZ, c[0x0][0x19c] ;  /* 0x00006700ff079624 */ /* 0x000fc400078e00ff */
[----:B------:R1:W-:Y:S01]  /*e2f0*/  @P1 STS.128 [R244+0x5000], RZ ;  /* 0x005000fff4001388 */ /* 0x0003e20000000c00 */
[----:B------:R-:W-:Y:S02]  /*e300*/  @!P1 LEA.HI.X R6, R2, R5, R6, 0x5, P2 ;  /* 0x0000000502069211 */ /* 0x000fe400010f2c06 */
[----:B--2---:R-:W-:Y:S01]  /*e310*/  MOV R8, UR20 ;  /* 0x0000001400087c02 */ /* 0x004fe20008000f00 */
[----:B------:R-:W-:-:S03]  /*e320*/  IMAD.U32 R9, RZ, RZ, UR20 ;  /* 0x00000014ff097e24 */ /* 0x000fc6000f8e00ff */
[----:B------:R-:W-:Y:S02]  /*e330*/  @!P1 LEA R2, P2, R8, R4, 0x6 ;  /* 0x0000000408029211 */ /* 0x000fe400078430ff */
[C---:B------:R-:W-:Y:S02]  /*e340*/  @!P1 LEA R8, P3, R0.reuse, c[0x0][0x168], 0x1 ;  /* 0x00005a0000089a11 */ /* 0x040fe400078608ff */
[----:B------:R-:W-:Y:S02]  /*e350*/  @!P1 LEA.HI.X R7, R9, R5, R7, 0x6, P2 ;  /* 0x0000000509079211 */ /* 0x000fe400010f3407 */
[----:B------:R-:W-:Y:S02]  /*e360*/  @!P1 LEA.HI.X R9, R0, c[0x0][0x16c], R6, 0x1, P3 ;  /* 0x00005b0000099a11 */ /* 0x000fe400018f0c06 */
[----:B------:R-:W-:-:S03]  /*e370*/  @!P1 LEA R6, P2, R2, c[0x0][0x168], 0x1 ;  /* 0x00005a0002069a11 */ /* 0x000fc600078408ff */
[----:B------:R-:W-:Y:S01]  /*e380*/  @!PT LDS RZ, [RZ] ;  /* 0x00000000fffff984 */ /* 0x000fe20000000800 */
[----:B------:R-:W-:Y:S01]  /*e390*/  @!PT LDS RZ, [RZ] ;  /* 0x00000000fffff984 */ /* 0x000fe20000000800 */
[----:B------:R-:W-:Y:S01]  /*e3a0*/  @!PT LDS RZ, [RZ] ;  /* 0x00000000fffff984 */ /* 0x000fe20000000800 */
[----:B------:R1:W-:Y:S01]  /*e3b0*/  @!P1 LDGSTS.E.BYPASS.LTC128B.128 [R244+0x5000], [R8.64] ;  /* 0x0500000008f49fae */ /* 0x0003e2000b901d74 */
[----:B------:R-:W-:-:S03]  /*e3c0*/  @!P1 LEA.HI.X R7, R2, c[0x0][0x16c], R7, 0x1, P2 ;  /* 0x00005b0002079a11 */ /* 0x000fc600010f0c07 */
        /* <DEDUP_REMOVED lines=33> */
.L_x_365:
[----:B------:R-:W-:Y:S05]  /*e5e0*/  BSYNC B0 ;  /* 0x0000000000007941 */ /* 0x000fea0003800000 */
.L_x_364:
[----:B------:R-:W0:Y:S02]  /*e5f0*/  LDGDEPBAR ;  /* 0x00000000000079af */ /* 0x000e240000000000 */
.L_x_363:
[----:B-1----:R-:W2:Y:S04]  /*e600*/  LDL.LU R5, [R1+0x78] ;  /* 0x0000780001057983 */ /* 0x002ea80000300800 */
[----:B------:R-:W3:Y:S04]  /*e610*/  LDL.LU R6, [R1+0x7c] ;  /* 0x00007c0001067983 */ /* 0x000ee80000300800 */
[----:B------:R-:W4:Y:S04]  /*e620*/  LDL.LU R7, [R1+0x70] ;  /* 0x0000700001077983 */ /* 0x000f280000300800 */
[----:B------:R1:W-:Y:S01]  /*e630*/  STL [R1+0xe8], R244 ;  /* 0x0000e8f401007387 */ /* 0x0003e20000100800 */
[----:B------:R-:W-:-:S02]  /*e640*/  FMNMX.FTZ R0, R150, R36, !PT ;  /* 0x0000002496007209 */ /* 0x000fc40007810000 */
[----:B------:R-:W-:Y:S02]  /*e650*/  MOV R75, R128 ;  /* 0x00000080004b7202 */ /* 0x000fe40000000f00 */
[----:B------:R-:W-:Y:S02]  /*e660*/  MOV R76, R125 ;  /* 0x0000007d004c7202 */ /* 0x000fe40000000f00 */
[----:B------:R-:W-:Y:S02]  /*e670*/  MOV R78, R100 ;  /* 0x00000064004e7202 */ /* 0x000fe40000000f00 */
[----:B------:R-:W-:Y:S01]  /*e680*/  MOV R79, R116 ;  /* 0x00000074004f7202 */ /* 0x000fe20000000f00 */
[----:B------:R-:W-:Y:S01]  /*e690*/  IMAD.MOV.U32 R90, RZ, RZ, R69 ;  /* 0x000000ffff5a7224 */ /* 0x000fe200078e0045 */
[----:B------:R-:W-:Y:S01]  /*e6a0*/  MOV R99, R101 ;  /* 0x0000006500637202 */ /* 0x000fe20000000f00 */
[----:B------:R-:W-:Y:S01]  /*e6b0*/  LDSM.16.MT88.4 R24, [R233+0x8000] ;  /* 0x00800000e918783b */ /* 0x000fe20000004200 */
[----:B------:R-:W-:-:S02]  /*e6c0*/  MOV R91, R65 ;  /* 0x00000041005b7202 */ /* 0x000fc40000000f00 */
[----:B------:R-:W-:Y:S01]  /*e6d0*/  MOV R92, R49 ;  /* 0x00000031005c7202 */ /* 0x000fe20000000f00 */
[----:B------:R-:W-:Y:S01]  /*e6e0*/  LDSM.16.MT88.4 R16, [R236+0x8000] ;  /* 0x00800000ec10783b */ /* 0x000fe20000004200 */
[----:B------:R-:W-:Y:S02]  /*e6f0*/  MOV R93, R44 ;  /* 0x0000002c005d7202 */ /* 0x000fe40000000f00 */
[----:B------:R-:W-:Y:S01]  /*e700*/  MOV R96, R42 ;  /* 0x0000002a00607202 */ /* 0x000fe20000000f00 */
        /* <DEDUP_REMOVED lines=10> */
[----:B-1----:R-:W4:Y:S01]  /*e7b0*/  LDL.LU R240, [R1+0x14] ;  /* 0x0000140001f07983 */ /* 0x002f220000300800 */
[----:B------:R-:W-:-:S03]  /*e7c0*/  FMNMX.FTZ R0, R35, R0, !PT ;  /* 0x0000000023007209 */ /* 0x000fc60007810000 */
[----:B------:R1:W-:Y:S01]  /*e7d0*/  STL [R1+0xd4], R239 ;  /* 0x0000d4ef01007387 */ /* 0x0003e20000100800 */
[----:B------:R-:W-:-:S04]  /*e7e0*/  FMNMX.FTZ R0, R34, R0, !PT ;  /* 0x0000000022007209 */ /* 0x000fc80007810000 */
[----:B------:R-:W-:-:S04]  /*e7f0*/  FMNMX.FTZ R0, R33, R0, !PT ;  /* 0x0000000021007209 */ /* 0x000fc80007810000 */
[----:B------:R-:W-:-:S04]  /*e800*/  FMNMX.FTZ R0, R245, R0, !PT ;  /* 0x00000000f5007209 */ /* 0x000fc80007810000 */
[----:B------:R-:W-:-:S04]  /*e810*/  FMNMX.FTZ R0, R218, R0, !PT ;  /* 0x00000000da007209 */ /* 0x000fc80007810000 */
[----:B------:R-:W-:Y:S01]  /*e820*/  FMNMX.FTZ R2, R216, R0, !PT ;  /* 0x00000000d8027209 */ /* 0x000fe20007810000 */
[----:B-1----:R-:W4:Y:S04]  /*e830*/  LDL.LU R239, [R1+0x10] ;  /* 0x0000100001ef7983 */ /* 0x002f280000300800 */
[----:B------:R1:W-:Y:S01]  /*e840*/  STL [R1+0xd0], R238 ;  /* 0x0000d0ee01007387 */ /* 0x0003e20000100800 */
[----:B-----5:R-:W-:Y:S02]  /*e850*/  FMNMX.FTZ R0, R3, R37, !PT ;  /* 0x0000002503007209 */ /* 0x020fe40007810000 */
[----:B------:R-:W-:Y:S02]  /*e860*/  FMNMX.FTZ R2, R206, R2, !PT ;  /* 0x00000002ce027209 */ /* 0x000fe40007810000 */
[----:B------:R-:W-:-:S02]  /*e870*/  FMNMX.FTZ R0, R38, R0, !PT ;  /* 0x0000000026007209 */ /* 0x000fc40007810000 */
[----:B------:R-:W-:Y:S02]  /*e880*/  FMNMX.FTZ R4, R204, R2, !PT ;  /* 0x00000002cc047209 */ /* 0x000fe40007810000 */
[----:B------:R-:W-:Y:S02]  /*e890*/  FMNMX.FTZ R0, R39, R0, !PT ;  /* 0x0000000027007209 */ /* 0x000fe40007810000 */
[----:B------:R-:W-:Y:S01]  /*e8a0*/  FMNMX.FTZ R4, R131, R4, !PT ;  /* 0x0000000483047209 */ /* 0x000fe20007810000 */
[----:B-1----:R-:W4:Y:S04]  /*e8b0*/  LDL.LU R238, [R1+0xc] ;  /* 0x00000c0001ee7983 */ /* 0x002f280000300800 */
[----:B------:R1:W-:Y:S01]  /*e8c0*/  STL [R1+0xcc], R237 ;  /* 0x0000cced01007387 */ /* 0x0003e20000100800 */
        /* <DEDUP_REMOVED lines=8> */
[----:B------:R-:W-:Y:S01]  /*e950*/  FMNMX.FTZ R0, R209, R0, !PT ;  /* 0x00000000d1007209 */ /* 0x000fe20007810000 */
[----:B-1----:R-:W4:Y:S01]  /*e960*/  LDL.LU R232, [R1] ;  /* 0x0000000001e87983 */ /* 0x002f220000300800 */
[----:B------:R-:W-:Y:S02]  /*e970*/  FMNMX.FTZ R4, R113, R4, !PT ;  /* 0x0000000471047209 */ /* 0x000fe40007810000 */
[----:B------:R-:W-:Y:S01]  /*e980*/  FMNMX.FTZ R0, R205, R0, !PT ;  /* 0x00000000cd007209 */ /* 0x000fe20007810000 */
[----:B------:R1:W-:Y:S01]  /*e990*/  STL [R1+0xfc], R252 ;  /* 0x0000fcfc01007387 */ /* 0x0003e20000100800 */
        /* <DEDUP_REMOVED lines=12> */
[----:B-1----:R-:W4:Y:S01]  /*ea60*/  LDL.LU R252, [R1+0x60] ;  /* 0x0000600001fc7983 */ /* 0x002f220000300800 */
[----:B------:R-:W-:Y:S02]  /*ea70*/  FMNMX.FTZ R4, R246, R4, !PT ;  /* 0x00000004f6047209 */ /* 0x000fe40007810000 */
[----:B--2---:R-:W-:Y:S01]  /*ea80*/  MOV R74, R5 ;  /* 0x00000005004a7202 */ /* 0x004fe20000000f00 */
[----:B------:R1:W-:Y:S01]  /*ea90*/  STL [R1+0x100], R250 ;  /* 0x000100fa01007387 */ /* 0x0003e20000100800 */
[----:B------:R-:W-:-:S02]  /*eaa0*/  FMNMX.FTZ R0, R108, R0, !PT ;  /* 0x000000006c007209 */ /* 0x000fc40007810000 */
[----:B------:R-:W-:Y:S02]  /*eab0*/  FMNMX.FTZ R4, R231, R4, !PT ;  /* 0x00000004e7047209 */ /* 0x000fe40007810000 */
[----:B------:R-:W-:Y:S02]  /*eac0*/  FMNMX.FTZ R0, R102, R0, !PT ;  /* 0x0000000066007209 */ /* 0x000fe40007810000 */
[----:B------:R-:W-:Y:S02]  /*ead0*/  FMNMX.FTZ R4, R229, R4, !PT ;  /* 0x00000004e5047209 */ /* 0x000fe40007810000 */
[----:B---3--:R-:W-:Y:S02]  /*eae0*/  MOV R72, R6 ;  /* 0x0000000600487202 */ /* 0x008fe40000000f00 */
[----:B------:R-:W-:Y:S02]  /*eaf0*/  FMNMX.FTZ R4, R228, R4, !PT ;  /* 0x00000004e4047209 */ /* 0x000fe40007810000 */
[----:B----4-:R-:W-:Y:S01]  /*eb00*/  MOV R71, R7 ;  /* 0x0000000700477202 */ /* 0x010fe20000000f00 */
[----:B-1----:R-:W2:Y:S04]  /*eb10*/  LDL.LU R250, [R1+0x64] ;  /* 0x0000640001fa7983 */ /* 0x002ea80000300800 */
[----:B------:R1:W-:Y:S01]  /*eb20*/  STL [R1+0xf8], R248 ;  /* 0x0000f8f801007387 */ /* 0x0003e20000100800 */
[----:B------:R-:W-:-:S02]  /*eb30*/  FMNMX.FTZ R0, R244, R0, !PT ;  /* 0x00000000f4007209 */ /* 0x000fc40007810000 */
[----:B------:R-:W-:Y:S01]  /*eb40*/  FMNMX.FTZ R4, R227, R4, !PT ;  /* 0x00000004e3047209 */ /* 0x000fe20007810000 */
[----:B-1----:R-:W3:Y:S04]  /*eb50*/  LDL.LU R248, [R1+0x5c] ;  /* 0x00005c0001f87983 */ /* 0x002ee80000300800 */
[----:B------:R1:W-:Y:S01]  /*eb60*/  STL [R1+0xec], R246 ;  /* 0x0000ecf601007387 */ /* 0x0003e20000100800 */
[----:B------:R-:W-:Y:S02]  /*eb70*/  FMNMX.FTZ R0, R243, R0, !PT ;  /* 0x00000000f3007209 */ /* 0x000fe40007810000 */
[----:B------:R-:W-:Y:S01]  /*eb80*/  FMNMX.FTZ R4, R225, R4, !PT ;  /* 0x00000004e1047209 */ /* 0x000fe20007810000 */
[----:B-1----:R-:W4:Y:S04]  /*eb90*/  LDL.LU R246, [R1+0x40] ;  /* 0x0000400001f67983 */ /* 0x002f280000300800 */
[----:B------:R1:W-:Y:S01]  /*eba0*/  STL [R1+0xf0], R231 ;  /* 0x0000f0e701007387 */ /* 0x0003e20000100800 */
[----:B------:R-:W-:-:S02]  /*ebb0*/  FMNMX.FTZ R0, R242, R0, !PT ;  /* 0x00000000f2007209 */ /* 0x000fc40007810000 */
[----:B------:R-:W-:Y:S01]  /*ebc0*/  FMNMX.FTZ R4, R214, R4, !PT ;  /* 0x00000004d6047209 */ /* 0x000fe20007810000 */
[----:B-1----:R-:W2:Y:S04]  /*ebd0*/  LDL.LU R231, [R1+0x44] ;  /* 0x0000440001e77983 */ /* 0x002ea80000300800 */
[----:B------:R1:W-:Y:S01]  /*ebe0*/  STL [R1+0xf4], R229 ;  /* 0x0000f4e501007387 */ /* 0x0003e20000100800 */
[----:B------:R-:W-:-:S03]  /*ebf0*/  FMNMX.FTZ R0, R241, R0, !PT ;  /* 0x00000000f1007209 */ /* 0x000fc60007810000 */
[----:B-1----:R-:W2:Y:S04]  /*ec00*/  LDL.LU R229, [R1+0x58] ;  /* 0x0000580001e57983 */ /* 0x002ea80000300800 */
[----:B------:R1:W-:Y:S01]  /*ec10*/  STL [R1+0x104], R244 ;  /* 0x000104f401007387 */ /* 0x0003e20000100800 */
[----:B------:R-:W-:-:S03]  /*ec20*/  FMNMX.FTZ R0, R240, R0, !PT ;  /* 0x00000000f0007209 */ /* 0x000fc60007810000 */
[----:B-1----:R-:W2:Y:S04]  /*ec30*/  LDL.LU R244, [R1+0x68] ;  /* 0x0000680001f47983 */ /* 0x002ea80000300800 */
        /* <DEDUP_REMOVED lines=15> */
[----:B-1----:R-:W2:Y:S01]  /*ed30*/  LDL.LU R240, [R1+0x98] ;  /* 0x0000980001f07983 */ /* 0x002ea20000300800 */
        /* <DEDUP_REMOVED lines=15> */
[----:B------:R-:W-:Y:S02]  /*ee30*/  FMNMX.FTZ R2, R224, R2, !PT ;  /* 0x00000002e0027209 */ /* 0x000fe40007810000 */
[----:B------:R-:W-:Y:S02]  /*ee40*/  FMNMX.FTZ R5, R152, R120, !PT ;  /* 0x0000007898057209 */ /* 0x000fe40007810000 */
[----:B------:R-:W-:Y:S02]  /*ee50*/  FMNMX.FTZ R2, R215, R2, !PT ;  /* 0x00000002d7027209 */ /* 0x000fe40007810000 */
[----:B-1----:R-:W-:Y:S02]  /*ee60*/  FMNMX.FTZ R0, R0, R4, !PT ;  /* 0x0000000400007209 */ /* 0x002fe40007810000 */
[----:B------:R-:W-:Y:S01]  /*ee70*/  FMNMX.FTZ R4, R151, R56, !PT ;  /* 0x0000003897047209 */ /* 0x000fe20007810000 */
[----:B------:R-:W1:Y:S01]  /*ee80*/  SHFL.BFLY PT, R6, R2, 0x2, 0x1f ;  /* 0x0c401f0002067f89 */ /* 0x000e6200000e0000 */
[----:B------:R-:W-:-:S02]  /*ee90*/  FMNMX.FTZ R5, R121, R5, !PT ;  /* 0x0000000579057209 */ /* 0x000fc40007810000 */
[----:B------:R-:W-:Y:S01]  /*eea0*/  FMNMX.FTZ R4, R57, R4, !PT ;  /* 0x0000000439047209 */ /* 0x000fe20007810000 */
[----:B------:R-:W3:Y:S01]  /*eeb0*/  SHFL.BFLY PT, R7, R0, 0x1, 0x1f ;  /* 0x0c201f0000077f89 */ /* 0x000ee200000e0000 */
        /* <DEDUP_REMOVED lines=14> */
[----:B------:R-:W-:Y:S02]  /*efa0*/  FMNMX.FTZ R5, R212, R5, !PT ;  /* 0x00000005d4057209 */ /* 0x000fe40007810000 */
[----:B---3--:R-:W-:Y:S02]  /*efb0*/  FMNMX.FTZ R128, R0, R7, !PT ;  /* 0x0000000700807209 */ /* 0x008fe40007810000 */
[----:B------:R-:W-:Y:S02]  /*efc0*/  FMNMX.FTZ R0, R127, R4, !PT ;  /* 0x000000047f007209 */ /* 0x000fe40007810000 */
[----:B------:R-:W-:-:S02]  /*efd0*/  FMNMX.FTZ R4, R123, R5, !PT ;  /* 0x000000057b047209 */ /* 0x000fc40007810000 */
[----:B------:R-:W-:Y:S02]  /*efe0*/  FMNMX.FTZ R0, R124, R0, !PT ;  /* 0x000000007c007209 */ /* 0x000fe40007810000 */
[----:B------:R-:W-:Y:S02]  /*eff0*/  FMNMX.FTZ R4, R122, R4, !PT ;  /* 0x000000047a047209 */ /* 0x000fe40007810000 */
[----:B------:R-:W-:Y:S02]  /*f000*/  FMNMX.FTZ R0, R115, R0, !PT ;  /* 0x0000000073007209 */ /* 0x000fe40007810000 */
[----:B------:R-:W-:Y:S02]  /*f010*/  FMNMX.FTZ R4, R110, R4, !PT ;  /* 0x000000046e047209 */ /* 0x000fe40007810000 */
[----:B------:R-:W-:Y:S01]  /*f020*/  FMNMX.FTZ R0, R109, R0, !PT ;  /* 0x000000006d007209 */ /* 0x000fe20007810000 */
[C---:B------:R-:W-:Y:S01]  /*f030*/  FMUL.FTZ R9, R128.reuse, c[0x0][0x23c] ;  /* 0x00008f0080097a20 */ /* 0x040fe20000410000 */
[----:B------:R-:W-:-:S02]  /*f040*/  FSETP.NEU.FTZ.AND P2, PT, R128, -INF , PT ;  /* 0xff8000008000780b */ /* 0x000fc40003f5d000 */
[----:B------:R-:W-:Y:S02]  /*f050*/  FMNMX.FTZ R0, R76, R0, !PT ;  /* 0x000000004c007209 */ /* 0x000fe40007810000 */
[----:B------:R-:W-:Y:S02]  /*f060*/  FSEL R9, R9, RZ, P2 ;  /* 0x000000ff09097208 */ /* 0x000fe40001000000 */
[----:B------:R-:W-:Y:S02]  /*f070*/  FMNMX.FTZ R0, R95, R0, !PT ;  /* 0x000000005f007209 */ /* 0x000fe40007810000 */
[----:B-1----:R-:W-:Y:S02]  /*f080*/  FMNMX.FTZ R125, R2, R6, !PT ;  /* 0x00000006027d7209 */ /* 0x002fe40007810000 */
[----:B------:R-:W-:Y:S01]  /*f090*/  FMNMX.FTZ R2, R78, R0, !PT ;  /* 0x000000004e027209 */ /* 0x000fe20007810000 */
[----:B------:R-:W-:-:S03]  /*f0a0*/  FFMA.FTZ R0, R34, c[0x0][0x23c], -R9 ;  /* 0x00008f0022007a23 */ /* 0x000fc60000010809 */
[----:B------:R-:W-:Y:S01]  /*f0b0*/  FMNMX.FTZ R2, R97, R2, !PT ;  /* 0x0000000261027209 */ /* 0x000fe20007810000 */
[----:B------:R-:W-:Y:S01]  /*f0c0*/  MUFU.EX2 R86, R0 ;  /* 0x0000000000567308 */ /* 0x000fe20000000800 */
[C---:B------:R-:W-:Y:S02]  /*f0d0*/  FMUL.FTZ R8, R125.reuse, c[0x0][0x23c] ;  /* 0x00008f007d087a20 */ /* 0x040fe40000410000 */
[----:B------:R-:W-:Y:S02]  /*f0e0*/  FMNMX.FTZ R2, R94, R2, !PT ;  /* 0x000000025e027209 */ /* 0x000fe40007810000 */
[----:B------:R-:W-:-:S04]  /*f0f0*/  FSETP.NEU.FTZ.AND P1, PT, R125, -INF , PT ;  /* 0xff8000007d00780b */ /* 0x000fc80003f3d000 */
[----:B------:R-:W-:Y:S01]  /*f100*/  FSEL R8, R8, RZ, P1 ;  /* 0x000000ff08087208 */ /* 0x000fe20000800000 */
[----:B------:R-:W-:Y:S01]  /*f110*/  STL [R1+0x128], R213 ;  /* 0x000128d501007387 */ /* 0x000fe20000100800 */
[----:B------:R-:W-:-:S03]  /*f120*/  FFMA.FTZ R5, R36, c[0x0][0x23c], -R9 ;  /* 0x00008f0024057a23 */ /* 0x000fc60000010809 */
[----:B------:R1:W-:Y:S01]  /*f130*/  STL [R1+0x12c], R239 ;  /* 0x00012cef01007387 */ /* 0x0003e20000100800 */
[----:B------:R-:W-:Y:S01]  /*f140*/  FSEL R6, R128, RZ, P2 ;  /* 0x000000ff80067208 */ /* 0x000fe20001000000 */
[----:B-1----:R1:W-:Y:S02]  /*f150*/  MUFU.EX2 R239, R5 ;  /* 0x0000000500ef7308 */ /* 0x0023e40000000800 */
[----:B-1----:R-:W-:-:S06]  /*f160*/  FFMA.FTZ R5, R35, c[0x0][0x23c], -R9 ;  /* 0x00008f0023057a23 */ /* 0x002fcc0000010809 */
[----:B------:R1:W-:Y:S02]  /*f170*/  MUFU.EX2 R85, R5 ;  /* 0x0000000500557308 */ /* 0x0003e40000000800 */
[----:B-1----:R-:W-:-:S06]  /*f180*/  FFMA.FTZ R5, R33, c[0x0][0x23c], -R9 ;  /* 0x00008f0021057a23 */ /* 0x002fcc0000010809 */
[----:B------:R1:W-:Y:S02]  /*f190*/  MUFU.EX2 R89, R5 ;  /* 0x0000000500597308 */ /* 0x0003e40000000800 */
[----:B-1----:R-:W-:-:S05]  /*f1a0*/  FSEL R5, R125, RZ, P1 ;  /* 0x000000ff7d057208 */ /* 0x002fca0000800000 */
[----:B------:R-:W-:-:S04]  /*f1b0*/  FADD.FTZ R3, R3, -R5 ;  /* 0x8000000503037221 */ /* 0x000fc80000010000 */
[----:B------:R-:W-:-:S04]  /*f1c0*/  FMUL.FTZ R3, R3, c[0x0][0x23c] ;  /* 0x00008f0003037a20 */ /* 0x000fc80000410000 */
[----:B------:R-:W-:Y:S01]  /*f1d0*/  MUFU.EX2 R100, R3 ;  /* 0x0000000300647308 */ /* 0x000fe20000000800 */
[----:B--2---:R-:W-:-:S04]  /*f1e0*/  FMNMX.FTZ R4, R240, R4, !PT ;  /* 0x00000004f0047209 */ /* 0x004fc80007810000 */
[----:B------:R-:W-:-:S04]  /*f1f0*/  FMNMX.FTZ R4, R214, R4, !PT ;  /* 0x00000004d6047209 */ /* 0x000fc80007810000 */
[----:B------:R-:W-:-:S04]  /*f200*/  FMNMX.FTZ R4, R241, R4, !PT ;  /* 0x00000004f1047209 */ /* 0x000fc80007810000 */
[----:B------:R-:W-:-:S04]  /*f210*/  FMNMX.FTZ R4, R225, R4, !PT ;  /* 0x00000004e1047209 */ /* 0x000fc80007810000 */
[----:B------:R-:W-:-:S04]  /*f220*/  FMNMX.FTZ R0, R242, R4, !PT ;  /* 0x00000004f2007209 */ /* 0x000fc80007810000 */
[----:B------:R-:W-:Y:S02]  /*f230*/  FMNMX.FTZ R4, R227, R0, !PT ;  /* 0x00000000e3047209 */ /* 0x000fe40007810000 */
[----:B------:R-:W-:Y:S02]  /*f240*/  FMNMX.FTZ R0, R87, R2, !PT ;  /* 0x0000000257007209 */ /* 0x000fe40007810000 */
[----:B------:R-:W-:Y:S01]  /*f250*/  FMNMX.FTZ R2, R243, R4, !PT ;  /* 0x00000004f3027209 */ /* 0x000fe20007810000 */
[----:B------:R-:W-:-:S03]  /*f260*/  FFMA.FTZ R4, R37, c[0x0][0x23c], -R8 ;  /* 0x00008f0025047a23 */ /* 0x000fc60000010808 */
[----:B------:R-:W-:Y:S01]  /*f270*/  FMNMX.FTZ R2, R72, R2, !PT ;  /* 0x0000000248027209 */ /* 0x000fe20007810000 */
[----:B------:R1:W-:Y:S03]  /*f280*/  MUFU.EX2 R213, R4 ;  /* 0x0000000400d57308 */ /* 0x0003e60000000800 */
[----:B------:R-:W-:Y:S02]  /*f290*/  FMNMX.FTZ R2, R74, R2, !PT ;  /* 0x000000024a027209 */ /* 0x000fe40007810000 */
[----:B------:R-:W-:Y:S02]  /*f2a0*/  FMNMX.FTZ R0, R84, R0, !PT ;  /* 0x0000000054007209 */ /* 0x000fe40007810000 */
[----:B------:R-:W-:Y:S02]  /*f2b0*/  FMNMX.FTZ R2, R75, R2, !PT ;  /* 0x000000024b027209 */ /* 0x000fe40007810000 */
        /* <DEDUP_REMOVED lines=22> */
[----:B------:R-:W-:Y:S01]  /*f420*/  FFMA.FTZ R3, R40, c[0x0][0x23c], -R8 ;  /* 0x00008f0028037a23 */ /* 0x000fe20000010808 */
[----:B------:R-:W-:Y:S02]  /*f430*/  FMNMX.FTZ R0, R248, R0, !PT ;  /* 0x00000000f8007209 */ /* 0x000fe40007810000 */
[----:B------:R-:W-:Y:S01]  /*f440*/  FMNMX.FTZ R2, R228, R2, !PT ;  /* 0x00000002e4027209 */ /* 0x000fe20007810000 */
[----:B------:R-:W-:Y:S02]  /*f450*/  FADD.FTZ R6, R150, -R6 ;  /* 0x8000000696067221 */ /* 0x000fe40000010000 */
[----:B------:R1:W-:Y:S02]  /*f460*/  MUFU.EX2 R150, R3 ;  /* 0x0000000300967308 */ /* 0x0003e40000000800 */
[----:B-1----:R-:W-:-:S02]  /*f470*/  FMNMX.FTZ R3, R229, R0, !PT ;  /* 0x00000000e5037209 */ /* 0x002fc40007810000 */
[----:B------:R-:W1:Y:S01]  /*f480*/  SHFL.BFLY PT, R0, R2, 0x2, 0x1f ;  /* 0x0c401f0002007f89 */ /* 0x000e6200000e0000 */
[----:B------:R-:W-:-:S04]  /*f490*/  FMUL.FTZ R6, R6, c[0x0][0x23c] ;  /* 0x00008f0006067a20 */ /* 0x000fc80000410000 */
[----:B------:R-:W2:Y:S01]  /*f4a0*/  MUFU.EX2 R101, R6 ;  /* 0x0000000600657308 */ /* 0x000ea20000000800 */
[----:B-1----:R-:W-:Y:S02]  /*f4b0*/  FMNMX.FTZ R2, R2, R0, !PT ;  /* 0x0000000002027209 */ /* 0x002fe40007810000 */
[----:B------:R-:W-:-:S04]  /*f4c0*/  FMNMX.FTZ R0, R231, R3, !PT ;  /* 0x00000003e7007209 */ /* 0x000fc80007810000 */
[----:B----4-:R-:W-:-:S05]  /*f4d0*/  FMNMX.FTZ R0, R246, R0, !PT ;  /* 0x00000000f6007209 */ /* 0x010fca0007810000 */
[----:B------:R-:W1:Y:S04]  /*f4e0*/  SHFL.BFLY PT, R10, R0, 0x2, 0x1f ;  /* 0x0c401f00000a7f89 */ /* 0x000e6800000e0000 */
[----:B------:R-:W3:Y:S01]  /*f4f0*/  SHFL.BFLY PT, R3, R2, 0x1, 0x1f ;  /* 0x0c201f0002037f89 */ /* 0x000ee200000e0000 */
[----:B--2---:R-:W-:Y:S01]  /*f500*/  FMUL.FTZ R156, R156, R101 ;  /* 0x000000659c9c7220 */ /* 0x004fe20000410000 */
[----:B------:R-:W-:Y:S01]  /*f510*/  F2FP.PACK_AB R4, R85, R239 ;  /* 0x000000ef5504723e */ /* 0x000fe200000000ff */
[----:B------:R-:W-:Y:S01]  /*f520*/  FMUL.FTZ R157, R157, R101 ;  /* 0x000000659d9d7220 */ /* 0x000fe20000410000 */
[----:B------:R-:W-:Y:S01]  /*f530*/  F2FP.PACK_AB R5, R83, R213 ;  /* 0x000000d55305723e */ /* 0x000fe200000000ff */
[----:B------:R-:W-:Y:S01]  /*f540*/  FMUL.FTZ R158, R158, R100 ;  /* 0x000000649e9e7220 */ /* 0x000fe20000410000 */
[----:B------:R-:W-:Y:S01]  /*f550*/  F2FP.PACK_AB R6, R89, R86 ;  /* 0x000000565906723e */ /* 0x000fe200000000ff */
[----:B------:R-:W-:Y:S01]  /*f560*/  FMUL.FTZ R159, R159, R100 ;  /* 0x000000649f9f7220 */ /* 0x000fe20000410000 */
[----:B------:R-:W-:Y:S01]  /*f570*/  F2FP.PACK_AB R7, R150, R82 ;  /* 0x000000529607723e */ /* 0x000fe200000000ff */
        /* <DEDUP_REMOVED lines=10> */
[-C--:B------:R-:W-:Y:S02]  /*f620*/  FMUL.FTZ R182, R182, R100.reuse ;  /* 0x00000064b6b67220 */ /* 0x080fe40000410000 */
[----:B------:R-:W-:Y:S02]  /*f630*/  FMUL.FTZ R183, R183, R100 ;  /* 0x00000064b7b77220 */ /* 0x000fe40000410000 */
        /* <DEDUP_REMOVED lines=13> */
[----:B------:R-:W-:Y:S02]  /*f710*/  FMUL.FTZ R141, R141, R101 ;  /* 0x000000658d8d7220 */ /* 0x000fe40000410000 */
[-C--:B------:R-:W-:Y:S02]  /*f720*/  FMUL.FTZ R142, R142, R100.reuse ;  /* 0x000000648e8e7220 */ /* 0x080fe40000410000 */
[----:B------:R-:W-:Y:S01]  /*f730*/  FMUL.FTZ R143, R143, R100 ;  /* 0x000000648f8f7220 */ /* 0x000fe20000410000 */
[----:B-1----:R-:W-:Y:S01]  /*f740*/  FMNMX.FTZ R0, R0, R10, !PT ;  /* 0x0000000a00007209 */ /* 0x002fe20007810000 */
[C---:B------:R-:W-:Y:S08]  /*f750*/  HMMA.16816.F32 R32, R4.reuse, R24, R156 ;  /* 0x000000180420723c */ /* 0x040ff0000000189c */
[C---:B------:R-:W-:Y:S08]  /*f760*/  HMMA.16816.F32 R28, R4.reuse, R26, R164 ;  /* 0x0000001a041c723c */ /* 0x040ff000000018a4 */
[C---:B------:R-:W-:Y:S08]  /*f770*/  HMMA.16816.F32 R52, R4.reuse, R16, R176 ;  /* 0x000000100434723c */ /* 0x040ff000000018b0 */
[C---:B------:R-:W-:Y:S01]  /*f780*/  HMMA.16816.F32 R48, R4.reuse, R18, R180 ;  /* 0x000000120430723c */ /* 0x040fe200000018b4 */
[----:B---3--:R-:W-:Y:S01]  /*f790*/  FMNMX.FTZ R117, R2, R3, !PT ;  /* 0x0000000302757209 */ /* 0x008fe20007810000 */
[----:B------:R-:W2:Y:S06]  /*f7a0*/  LDL.LU R180, [R1+0x2c] ;  /* 0x00002c0001b47983 */ /* 0x000eac0000300800 */
[C---:B------:R-:W-:Y:S08]  /*f7b0*/  HMMA.16816.F32 R44, R4.reuse, R12, R192 ;  /* 0x0000000c042c723c */ /* 0x040ff000000018c0 */
[C---:B------:R-:W-:Y:S08]  /*f7c0*/  HMMA.16816.F32 R40, R4.reuse, R14, R132 ;  /* 0x0000000e0428723c */ /* 0x040ff00000001884 */
[C---:B------:R-:W-:Y:S08]  /*f7d0*/  HMMA.16816.F32 R36, R4.reuse, R20, R200 ;  /* 0x000000140424723c */ /* 0x040ff000000018c8 */
[----:B------:R-:W-:Y:S01]  /*f7e0*/  HMMA.16816.F32 R64, R4, R22, R140 ;  /* 0x000000160440723c */ /* 0x000fe2000000188c */
[----:B------:R-:W1:Y:S01]  /*f7f0*/  SHFL.BFLY PT, R4, R0, 0x1, 0x1f ;  /* 0x0c201f0000047f89 */ /* 0x000e6200000e0000 */
[C---:B------:R-:W-:Y:S01]  /*f800*/  FMUL.FTZ R2, R117.reuse, c[0x0][0x23c] ;  /* 0x00008f0075027a20 */ /* 0x040fe20000410000 */
[----:B------:R-:W-:-:S02]  /*f810*/  FSETP.NEU.FTZ.AND P2, PT, R117, -INF , PT ;  /* 0xff8000007500780b */ /* 0x000fc40003f5d000 */
[----:B------:R-:W3:Y:S02]  /*f820*/  LDL.LU R176, [R1+0x30] ;  /* 0x0000300001b07983 */ /* 0x000ee40000300800 */
[----:B------:R-:W-:-:S05]  /*f830*/  FSEL R2, R2, RZ, P2 ;  /* 0x000000ff02027208 */ /* 0x000fca0001000000 */
[----:B------:R-:W-:-:S04]  /*f840*/  FFMA.FTZ R3, R120, c[0x0][0x23c], -R2 ;  /* 0x00008f0078037a23 */ /* 0x000fc80000010802 */
[----:B------:R4:W-:Y:S01]  /*f850*/  MUFU.EX2 R70, R3 ;  /* 0x0000000300467308 */ /* 0x0009e20000000800 */
[----:B-1----:R-:W-:Y:S01]  /*f860*/  FMNMX.FTZ R116, R0, R4, !PT ;  /* 0x0000000400747209 */ /* 0x002fe20007810000 */
[----:B------:R-:W-:-:S06]  /*f870*/  FFMA.FTZ R0, R121, c[0x0][0x23c], -R2 ;  /* 0x00008f0079007a23 */ /* 0x000fcc0000010802 */
[----:B------:R1:W-:Y:S01]  /*f880*/  MUFU.EX2 R159, R0 ;  /* 0x00000000009f7308 */ /* 0x0003e20000000800 */
[----:B------:R-:W-:Y:S01]  /*f890*/  FSETP.NEU.FTZ.AND P1, PT, R116, -INF , PT ;  /* 0xff8000007400780b */ /* 0x000fe20003f3d000 */
[----:B----4-:R-:W-:-:S06]  /*f8a0*/  FFMA.FTZ R3, R223, c[0x0][0x23c], -R2 ;  /* 0x00008f00df037a23 */ /* 0x010fcc0000010802 */
[----:B------:R4:W-:Y:S01]  /*f8b0*/  MUFU.EX2 R166, R3 ;  /* 0x0000000300a67308 */ /* 0x0009e20000000800 */
[----:B-1----:R-:W-:-:S05]  /*f8c0*/  FMUL.FTZ R0, R116, c[0x0][0x23c] ;  /* 0x00008f0074007a20 */ /* 0x002fca0000410000 */
[----:B------:R-:W-:Y:S01]  /*f8d0*/  FSEL R0, R0, RZ, P1 ;  /* 0x000000ff00007208 */ /* 0x000fe20000800000 */
[----:B----4-:R-:W-:-:S04]  /*f8e0*/  FFMA.FTZ R3, R220, c[0x0][0x23c], -R2 ;  /* 0x00008f00dc037a23 */ /* 0x010fc80000010802 */
[----:B------:R1:W-:Y:S01]  /*f8f0*/  MUFU.EX2 R192, R3 ;  /* 0x0000000300c07308 */ /* 0x0003e20000000800 */
[----:B------:R-:W-:-:S05]  /*f900*/  FSEL R4, R117, RZ, P2 ;  /* 0x000000ff75047208 */ /* 0x000fca0001000000 */
[----:B------:R-:W-:Y:S02]  /*f910*/  FADD.FTZ R5, R152, -R4 ;  /* 0x8000000498057221 */ /* 0x000fe40000010000 */
[----:B-1----:R-:W-:-:S04]  /*f920*/  FFMA.FTZ R3, R56, c[0x0][0x23c], -R0 ;  /* 0x00008f0038037a23 */ /* 0x002fc80000010800 */
[----:B------:R1:W-:Y:S01]  /*f930*/  MUFU.EX2 R69, R3 ;  /* 0x0000000300457308 */ /* 0x0003e20000000800 */
[----:B------:R-:W-:Y:S01]  /*f940*/  FSEL R4, R116, RZ, P1 ;  /* 0x000000ff74047208 */ /* 0x000fe20000800000 */
[----:B-1----:R-:W-:-:S06]  /*f950*/  FFMA.FTZ R3, R57, c[0x0][0x23c], -R0 ;  /* 0x00008f0039037a23 */ /* 0x002fcc0000010800 */
[----:B------:R1:W-:Y:S02]  /*f960*/  MUFU.EX2 R156, R3 ;  /* 0x00000003009c7308 */ /* 0x0003e40000000800 */
[----:B-1----:R-:W-:-:S06]  /*f970*/  FFMA.FTZ R3, R222, c[0x0][0x23c], -R0 ;  /* 0x00008f00de037a23 */ /* 0x002fcc0000010800 */
[----:B------:R1:W-:Y:S02]  /*f980*/  MUFU.EX2 R157, R3 ;  /* 0x00000003009d7308 */ /* 0x0003e40000000800 */
[----:B-1----:R-:W-:-:S04]  /*f990*/  FADD.FTZ R3, R151, -R4 ;  /* 0x8000000497037221 */ /* 0x002fc80000010000 */
[----:B------:R-:W-:-:S04]  /*f9a0*/  FMUL.FTZ R3, R3, c[0x0][0x23c] ;  /* 0x00008f0003037a20 */ /* 0x000fc80000410000 */
[----:B------:R1:W4:Y:S02]  /*f9b0*/  MUFU.EX2 R10, R3 ;  /* 0x00000003000a7308 */ /* 0x0003240000000800 */
[----:B-1----:R-:W-:-:S06]  /*f9c0*/  FFMA.FTZ R3, R219, c[0x0][0x23c], -R0 ;  /* 0x00008f00db037a23 */ /* 0x002fcc0000010800 */
[----:B------:R1:W1:Y:S02]  /*f9d0*/  MUFU.EX2 R178, R3 ;  /* 0x0000000300b27308 */ /* 0x0002640000000800 */
        /* <DEDUP_REMOVED lines=66> */
[----:B-1----:R-:W-:Y:S02]  /*fe00*/  FFMA.FTZ R3, R113, c[0x0][0x23c], -R9 ;  /* 0x00008f0071037a23 */ /* 0x002fe40000010809 */
[----:B------:R-:W2:Y:S01]  /*fe10*/  LDL.LU R113, [R1+0x34] ;  /* 0x0000340001717983 */ /* 0x000ea20000300800 */
[----:B------:R-:W-:-:S04]  /*fe20*/  FMUL.FTZ R5, R5, c[0x0][0x23c] ;  /* 0x00008f0005057a20 */ /* 0x000fc80000410000 */
[----:B------:R1:W1:Y:S01]  /*fe30*/  MUFU.EX2 R11, R5 ;  /* 0x00000005000b7308 */ /* 0x0002620000000800 */
[----:B----4-:R-:W-:Y:S01]  /*fe40*/  FMUL.FTZ R162, R162, R10 ;  /* 0x0000000aa2a27220 */ /* 0x010fe20000410000 */
[----:B------:R-:W-:Y:S01]  /*fe50*/  F2FP.PACK_AB R4, R159, R70 ;  /* 0x000000469f04723e */ /* 0x000fe200000000ff */
[----:B------:R-:W-:Y:S01]  /*fe60*/  FMUL.FTZ R163, R163, R10 ;  /* 0x0000000aa3a37220 */ /* 0x000fe20000410000 */
[----:B------:R-:W-:Y:S01]  /*fe70*/  F2FP.PACK_AB R6, R192, R166 ;  /* 0x000000a6c006723e */ /* 0x000fe200000000ff */
[-C--:B------:R-:W-:Y:S01]  /*fe80*/  FMUL.FTZ R170, R170, R10.reuse ;  /* 0x0000000aaaaa7220 */ /* 0x080fe20000410000 */
[----:B------:R-:W-:Y:S01]  /*fe90*/  F2FP.PACK_AB R7, R178, R157 ;  /* 0x0000009db207723e */ /* 0x000fe200000000ff */
[-C--:B------:R-:W-:Y:S02]  /*fea0*/  FMUL.FTZ R171, R171, R10.reuse ;  /* 0x0000000aabab7220 */ /* 0x080fe40000410000 */
[-C--:B------:R-:W-:Y:S02]  /*feb0*/  FMUL.FTZ R174, R174, R10.reuse ;  /* 0x0000000aaeae7220 */ /* 0x080fe40000410000 */
[----:B------:R-:W-:-:S02]  /*fec0*/  FMUL.FTZ R175, R175, R10 ;  /* 0x0000000aafaf7220 */ /* 0x000fc40000410000 */
[-C--:B------:R-:W-:Y:S02]  /*fed0*/  FMUL.FTZ R186, R186, R10.reuse ;  /* 0x0000000ababa7220 */ /* 0x080fe40000410000 */
[----:B------:R-:W-:Y:S01]  /*fee0*/  FMUL.FTZ R187, R187, R10 ;  /* 0x0000000abbbb7220 */ /* 0x000fe20000410000 */
[----:B-1----:R-:W-:Y:S01]  /*fef0*/  F2FP.PACK_AB R5, R156, R69 ;  /* 0x000000459c05723e */ /* 0x002fe200000000ff */
        /* <DEDUP_REMOVED lines=24> */
[C---:B------:R-:W-:Y:S08]  /*10080*/  HMMA.16816.F32 R160, R4.reuse, R24, R160 ;  /* 0x0000001804a0723c */ /* 0x040ff000000018a0 */
[C---:B------:R-:W-:Y:S01]  /*10090*/  HMMA.16816.F32 R168, R4.reuse, R26, R168 ;  /* 0x0000001a04a8723c */ /* 0x040fe200000018a8 */
[----:B------:R-:W1:Y:S07]  /*100a0*/  LDSM.16.MT88.4 R24, [R233+0x8800] ;  /* 0x00880000e918783b */ /* 0x000e6e0000004200 */
[C---:B------:R-:W-:Y:S08]  /*100b0*/  HMMA.16816.F32 R172, R4.reuse, R16, R172 ;  /* 0x0000001004ac723c */ /* 0x040ff000000018ac */
[C---:B------:R-:W-:Y:S01]  /*100c0*/  HMMA.16816.F32 R184, R4.reuse, R18, R184 ;  /* 0x0000001204b8723c */ /* 0x040fe200000018b8 */
[----:B------:R-:W4:Y:S07]  /*100d0*/  LDSM.16.MT88.4 R16, [R234+0x8800] ;  /* 0x00880000ea10783b */ /* 0x000f2e0000004200 */
[C---:B------:R-:W-:Y:S08]  /*100e0*/  HMMA.16816.F32 R188, R4.reuse, R12, R188 ;  /* 0x0000000c04bc723c */ /* 0x040ff000000018bc */
[C---:B------:R-:W-:Y:S01]  /*100f0*/  HMMA.16816.F32 R136, R4.reuse, R14, R136 ;  /* 0x0000000e0488723c */ /* 0x040fe20000001888 */
[----:B------:R-:W-:Y:S07]  /*10100*/  LDSM.16.MT88.4 R12, [R235+0x8800] ;  /* 0x00880000eb0c783b */ /* 0x000fee0000004200 */
[C---:B------:R-:W-:Y:S08]  /*10110*/  HMMA.16816.F32 R196, R4.reuse, R20, R196 ;  /* 0x0000001404c4723c */ /* 0x040ff000000018c4 */
[----:B------:R-:W-:Y:S01]  /*10120*/  HMMA.16816.F32 R144, R4, R22, R144 ;  /* 0x000000160490723c */ /* 0x000fe20000001890 */
[----:B------:R-:W3:Y:S01]  /*10130*/  LDSM.16.MT88.4 R20, [R236+0x8800] ;  /* 0x00880000ec14783b */ /* 0x000ee20000004200 */
[----:B------:R-:W-:-:S05]  /*10140*/  MOV R218, R58 ;  /* 0x0000003a00da7202 */ /* 0x000fca0000000f00 */
[----:B------:R-:W-:Y:S02]  /*10150*/  F2FP.PACK_AB R4, R193, R165 ;  /* 0x000000a5c104723e */ /* 0x000fe400000000ff */
[----:B------:R-:W-:Y:S02]  /*10160*/  F2FP.PACK_AB R5, R182, R158 ;  /* 0x0000009eb605723e */ /* 0x000fe400000000ff */
[----:B------:R-:W-:Y:S02]  /*10170*/  F2FP.PACK_AB R6, R203, R194 ;  /* 0x000000c2cb06723e */ /* 0x000fe400000000ff */
[----:B------:R-:W-:-:S07]  /*10180*/  F2FP.PACK_AB R7, R202, R183 ;  /* 0x000000b7ca07723e */ /* 0x000fce00000000ff */
[C---:B-1----:R-:W-:Y:S08]  /*10190*/  HMMA.16816.F32 R32, R4.reuse, R24, R32 ;  /* 0x000000180420723c */ /* 0x042ff00000001820 */
[C---:B------:R-:W-:Y:S08]  /*101a0*/  HMMA.16816.F32 R28, R4.reuse, R26, R28 ;  /* 0x0000001a041c723c */ /* 0x040ff0000000181c */
[C---:B----4-:R-:W-:Y:S08]  /*101b0*/  HMMA.16816.F32 R44, R4.reuse, R16, R44 ;  /* 0x00000010042c723c */ /* 0x050ff0000000182c */
[C---:B---3--:R-:W-:Y:S08]  /*101c0*/  HMMA.16816.F32 R52, R4.reuse, R20, R52 ;  /* 0x000000140434723c */ /* 0x048ff00000001834 */
[C---:B------:R-:W-:Y:S08]  /*101d0*/  HMMA.16816.F32 R48, R4.reuse, R22, R48 ;  /* 0x000000160430723c */ /* 0x040ff00000001830 */
[C---:B------:R-:W-:Y:S08]  /*101e0*/  HMMA.16816.F32 R40, R4.reuse, R18, R40 ;  /* 0x000000120428723c */ /* 0x040ff00000001828 */
[C---:B------:R-:W-:Y:S08]  /*101f0*/  HMMA.16816.F32 R36, R4.reuse, R12, R36 ;  /* 0x0000000c0424723c */ /* 0x040ff00000001824 */
[----:B------:R-:W-:Y:S07]  /*10200*/  HMMA.16816.F32 R64, R4, R14, R64 ;  /* 0x0000000e0440723c */ /* 0x000fee0000001840 */
[----:B------:R-:W-:-:S02]  /*10210*/  F2FP.PACK_AB R4, R195, R177 ;  /* 0x000000b1c304723e */ /* 0x000fc400000000ff */
[----:B------:R-:W-:Y:S02]  /*10220*/  F2FP.PACK_AB R5, R181, R167 ;  /* 0x000000a7b505723e */ /* 0x000fe400000000ff */
[----:B------:R-:W-:Y:S02]  /*10230*/  F2FP.PACK_AB R6, R218, R200 ;  /* 0x000000c8da06723e */ /* 0x000fe400000000ff */
[----:B------:R-:W-:-:S07]  /*10240*/  F2FP.PACK_AB R7, R201, R179 ;  /* 0x000000b3c907723e */ /* 0x000fce00000000ff */
[C---:B------:R-:W-:Y:S08]  /*10250*/  HMMA.16816.F32 R172, R4.reuse, R20, R172 ;  /* 0x0000001404ac723c */ /* 0x040ff000000018ac */
[C---:B------:R-:W-:Y:S01]  /*10260*/  HMMA.16816.F32 R184, R4.reuse, R22, R184 ;  /* 0x0000001604b8723c */ /* 0x040fe200000018b8 */
[----:B------:R-:W1:Y:S07]  /*10270*/  LDSM.16.MT88.4 R20, [R233+0x9000] ;  /* 0x00900000e914783b */ /* 0x000e6e0000004200 */
[C---:B------:R-:W-:Y:S08]  /*10280*/  HMMA.16816.F32 R160, R4.reuse, R24, R160 ;  /* 0x0000001804a0723c */ /* 0x040ff000000018a0 */
[C---:B------:R-:W-:Y:S01]  /*10290*/  HMMA.16816.F32 R168, R4.reuse, R26, R168 ;  /* 0x0000001a04a8723c */ /* 0x040fe200000018a8 */
[----:B------:R-:W-:Y:S07]  /*102a0*/  LDSM.16.MT88.4 R24, [R235+0x9000] ;  /* 0x00900000eb18783b */ /* 0x000fee0000004200 */
[C---:B------:R-:W-:Y:S08]  /*102b0*/  HMMA.16816.F32 R188, R4.reuse, R16, R188 ;  /* 0x0000001004bc723c */ /* 0x040ff000000018bc */
[C---:B------:R-:W-:Y:S01]  /*102c0*/  HMMA.16816.F32 R136, R4.reuse, R18, R136 ;  /* 0x000000120488723c */ /* 0x040fe20000001888 */
[----:B------:R-:W3:Y:S07]  /*102d0*/  LDSM.16.MT88.4 R16, [R236+0x9000] ;  /* 0x00900000ec10783b */ /* 0x000eee0000004200 */
[C---:B------:R-:W-:Y:S08]  /*102e0*/  HMMA.16816.F32 R196, R4.reuse, R12, R196 ;  /* 0x0000000c04c4723c */ /* 0x040ff000000018c4 */
[----:B------:R-:W-:Y:S01]  /*102f0*/  HMMA.16816.F32 R144, R4, R14, R144 ;  /* 0x0000000e0490723c */ /* 0x000fe20000001890 */
[----:B------:R-:W4:Y:S01]  /*10300*/  LDSM.16.MT88.4 R12, [R234+0x9000] ;  /* 0x00900000ea0c783b */ /* 0x000f220000004200 */
[----:B------:R-:W-:-:S05]  /*10310*/  IMAD.MOV.U32 R204, RZ, RZ, R57 ;  /* 0x000000ffffcc7224 */ /* 0x000fca00078e0039 */
[----:B------:R-:W-:Y:S02]  /*10320*/  F2FP.PACK_AB R4, R205, R222 ;  /* 0x000000decd04723e */ /* 0x000fe400000000ff */
[----:B------:R-:W-:Y:S02]  /*10330*/  F2FP.PACK_AB R5, R209, R210 ;  /* 0x000000d2d105723e */ /* 0x000fe400000000ff */
[----:B------:R-:W-:Y:S02]  /*10340*/  F2FP.PACK_AB R6, R216, R152 ;  /* 0x00000098d806723e */ /* 0x000fe400000000ff */
[----:B------:R-:W-:Y:S02]  /*10350*/  F2FP.PACK_AB R7, R212, R122 ;  /* 0x0000007ad407723e */ /* 0x000fe400000000ff */
[----:B------:R-:W-:Y:S02]  /*10360*/  MOV R153, R56 ;  /* 0x0000003800997202 */ /* 0x000fe40000000f00 */
[----:B------:R-:W-:Y:S01]  /*10370*/  MOV R164, R61 ;  /* 0x0000003d00a47202 */ /* 0x000fe20000000f00 */
[----:B------:R2:W-:Y:S02]  /*10380*/  MUFU.EX2 R206, R3 ;  /* 0x0000000300ce7308 */ /* 0x0005e40000000800 */
[C---:B-1----:R-:W-:Y:S08]  /*10390*/  HMMA.16816.F32 R60, R4.reuse, R20, R32 ;  /* 0x00000014043c723c */ /* 0x042ff00000001820 */
[----:B------:R-:W-:Y:S01]  /*103a0*/  HMMA.16816.F32 R56, R4, R22, R28 ;  /* 0x000000160438723c */ /* 0x000fe2000000181c */
[----:B------:R-:W-:-:S02]  /*103b0*/  FFMA.FTZ R126, R176, R10, R69 ;  /* 0x0000000ab07e7223 */ /* 0x000fc40000010045 */
[----:B--2---:R-:W-:Y:S01]  /*103c0*/  FFMA.FTZ R3, R112, c[0x0][0x23c], -R9 ;  /* 0x00008f0070037a23 */ /* 0x004fe20000010809 */
[----:B------:R-:W-:-:S04]  /*103d0*/  MOV R211, R93 ;  /* 0x0000005d00d37202 */ /* 0x000fc80000000f00 */
[C---:B---3--:R-:W-:Y:S01]  /*103e0*/  HMMA.16816.F32 R52, R4.reuse, R16, R52 ;  /* 0x000000100434723c */ /* 0x048fe20000001834 */
[----:B------:R-:W-:Y:S01]  /*103f0*/  MOV R121, R92 ;  /* 0x0000005c00797202 */ /* 0x000fe20000000f00 */
[----:B------:R1:W-:Y:S06]  /*10400*/  MUFU.EX2 R148, R3 ;  /* 0x0000000300947308 */ /* 0x0003ec0000000800 */
[C---:B------:R-:W-:Y:S01]  /*10410*/  HMMA.16816.F32 R48, R4.reuse, R18, R48 ;  /* 0x000000120430723c */ /* 0x040fe20000001830 */
[----:B------:R-:W-:Y:S01]  /*10420*/  MOV R223, R86 ;  /* 0x0000005600df7202 */ /* 0x000fe20000000f00 */
[----:B------:R-:W-:Y:S01]  /*10430*/  IMAD.MOV.U32 R245, RZ, RZ, R84 ;  /* 0x000000fffff57224 */ /* 0x000fe200078e0054 */
[----:B------:R-:W-:Y:S01]  /*10440*/  MOV R220, R85 ;  /* 0x0000005500dc7202 */ /* 0x000fe20000000f00 */
[----:B------:R-:W-:Y:S04]  /*10450*/  LDSM.16.MT88.4 R28, [R235+0x9800] ;  /* 0x00980000eb1c783b */ /* 0x000fe80000004200 */
[C---:B----4-:R-:W-:Y:S08]  /*10460*/  HMMA.16816.F32 R44, R4.reuse, R12, R44 ;  /* 0x0000000c042c723c */ /* 0x050ff0000000182c */
[----:B------:R-:W-:Y:S01]  /*10470*/  HMMA.16816.F32 R40, R4, R14, R40 ;  /* 0x0000000e0428723c */ /* 0x000fe20000001828 */
[----:B-1----:R-:W-:-:S07]  /*10480*/  FFMA.FTZ R3, R105, c[0x0][0x23c], -R9 ;  /* 0x00008f0069037a23 */ /* 0x002fce0000010809 */
[C---:B------:R-:W-:Y:S08]  /*10490*/  HMMA.16816.F32 R36, R4.reuse, R24, R36 ;  /* 0x000000180424723c */ /* 0x040ff00000001824 */
[----:B------:R-:W-:Y:S07]  /*104a0*/  HMMA.16816.F32 R32, R4, R26, R64 ;  /* 0x0000001a0420723c */ /* 0x000fee0000001840 */
[----:B------:R-:W-:-:S02]  /*104b0*/  F2FP.PACK_AB R4, R204, R132 ;  /* 0x00000084cc04723e */ /* 0x000fc400000000ff */
[----:B------:R-:W-:Y:S02]  /*104c0*/  F2FP.PACK_AB R5, R207, R131 ;  /* 0x00000083cf05723e */ /* 0x000fe400000000ff */
[----:B------:R-:W-:Y:S02]  /*104d0*/  F2FP.PACK_AB R6, R221, R153 ;  /* 0x00000099dd06723e */ /* 0x000fe400000000ff */
[----:B------:R-:W-:Y:S01]  /*104e0*/  F2FP.PACK_AB R7, R217, R154 ;  /* 0x0000009ad907723e */ /* 0x000fe200000000ff */
[----:B------:R1:W-:Y:S06]  /*104f0*/  MUFU.EX2 R129, R3 ;  /* 0x0000000300817308 */ /* 0x0003ec0000000800 */
[C---:B------:R-:W-:Y:S08]  /*10500*/  HMMA.16816.F32 R160, R4.reuse, R20, R160 ;  /* 0x0000001404a0723c */ /* 0x040ff000000018a0 */
[----:B------:R-:W-:Y:S01]  /*10510*/  HMMA.16816.F32 R168, R4, R22, R168 ;  /* 0x0000001604a8723c */ /* 0x000fe200000018a8 */
[----:B------:R-:W2:Y:S01]  /*10520*/  LDSM.16.MT88.4 R20, [R233+0x9800] ;  /* 0x00980000e914783b */ /* 0x000ea20000004200 */
[----:B-1----:R-:W-:-:S04]  /*10530*/  FFMA.FTZ R3, R114, c[0x0][0x23c], -R8 ;  /* 0x00008f0072037a23 */ /* 0x002fc80000010808 */
[----:B------:R1:W-:Y:S01]  /*10540*/  MUFU.EX2 R110, R3 ;  /* 0x00000003006e7308 */ /* 0x0003e20000000800 */
[----:B------:R-:W-:Y:S01]  /*10550*/  MOV R119, R87 ;  /* 0x0000005700777202 */ /* 0x000fe20000000f00 */
[----:B------:R-:W-:Y:S01]  /*10560*/  HMMA.16816.F32 R172, R4, R16, R172 ;  /* 0x0000001004ac723c */ /* 0x000fe200000018ac */
[----:B------:R-:W-:Y:S02]  /*10570*/  MOV R118, R94 ;  /* 0x0000005e00767202 */ /* 0x000fe40000000f00 */
[----:B------:R-:W-:-:S05]  /*10580*/  MOV R10, R95 ;  /* 0x0000005f000a7202 */ /* 0x000fca0000000f00 */
[----:B------:R-:W-:Y:S01]  /*10590*/  HMMA.16816.F32 R184, R4, R18, R184 ;  /* 0x0000001204b8723c */ /* 0x000fe200000018b8 */
[----:B------:R-:W-:Y:S01]  /*105a0*/  MOV R219, R99 ;  /* 0x0000006300db7202 */ /* 0x000fe20000000f00 */
[----:B------:R-:W3:Y:S01]  /*105b0*/  LDSM.16.MT88.4 R16, [R236+0x9800] ;  /* 0x00980000ec10783b */ /* 0x000ee20000004200 */
[----:B-1----:R-:W-:-:S05]  /*105c0*/  FFMA.FTZ R3, R111, c[0x0][0x23c], -R8 ;  /* 0x00008f006f037a23 */ /* 0x002fca0000010808 */
[C---:B------:R-:W-:Y:S01]  /*105d0*/  HMMA.16816.F32 R92, R4.reuse, R12, R188 ;  /* 0x0000000c045c723c */ /* 0x040fe200000018bc */
[----:B------:R1:W4:Y:S07]  /*105e0*/  MUFU.EX2 R149, R3 ;  /* 0x0000000300957308 */ /* 0x00032e0000000800 */
[C---:B------:R-:W-:Y:S01]  /*105f0*/  HMMA.16816.F32 R136, R4.reuse, R14, R136 ;  /* 0x0000000e0488723c */ /* 0x040fe20000001888 */
[----:B------:R-:W-:Y:S01]  /*10600*/  MOV R143, R96 ;  /* 0x00000060008f7202 */ /* 0x000fe20000000f00 */
[----:B------:R-:W2:Y:S06]  /*10610*/  LDSM.16.MT88.4 R12, [R234+0x9800] ;  /* 0x00980000ea0c783b */ /* 0x000eac0000004200 */
[----:B------:R-:W-:Y:S01]  /*10620*/  HMMA.16816.F32 R196, R4, R24, R196 ;  /* 0x0000001804c4723c */ /* 0x000fe200000018c4 */
[----:B-1----:R-:W-:-:S07]  /*10630*/  FFMA.FTZ R3, R108, c[0x0][0x23c], -R8 ;  /* 0x00008f006c037a23 */ /* 0x002fce0000010808 */
[----:B------:R-:W-:Y:S01]  /*10640*/  HMMA.16816.F32 R84, R4, R26, R144 ;  /* 0x0000001a0454723c */ /* 0x000fe20000001890 */
[----:B------:R-:W-:Y:S06]  /*10650*/  MUFU.EX2 R130, R3 ;  /* 0x0000000300827308 */ /* 0x000fec0000000800 */
[----:B------:R-:W-:-:S04]  /*10660*/  FFMA.FTZ R4, R102, c[0x0][0x23c], -R8 ;  /* 0x00008f0066047a23 */ /* 0x000fc80000010808 */
[----:B------:R1:W1:Y:S01]  /*10670*/  MUFU.EX2 R124, R4 ;  /* 0x00000004007c7308 */ /* 0x0002620000000800 */
[----:B----4-:R-:W-:Y:S02]  /*10680*/  F2FP.PACK_AB R5, R149, R110 ;  /* 0x0000006e9505723e */ /* 0x010fe400000000ff */
[----:B------:R-:W-:Y:S02]  /*10690*/  F2FP.PACK_AB R6, R129, R148 ;  /* 0x000000948106723e */ /* 0x000fe400000000ff */
[----:B------:R-:W-:Y:S02]  /*106a0*/  MOV R115, R97 ;  /* 0x0000006100737202 */ /* 0x000fe40000000f00 */
[----:B------:R-:W-:Y:S02]  /*106b0*/  MOV R141, R98 ;  /* 0x00000062008d7202 */ /* 0x000fe40000000f00 */
[----:B-1----:R-:W-:Y:S02]  /*106c0*/  F2FP.PACK_AB R4, R206, R109 ;  /* 0x0000006dce04723e */ /* 0x002fe400000000ff */
[----:B------:R-:W-:-:S07]  /*106d0*/  F2FP.PACK_AB R7, R124, R130 ;  /* 0x000000827c07723e */ /* 0x000fce00000000ff */
[C---:B--2---:R-:W-:Y:S07]  /*106e0*/  HMMA.16816.F32 R96, R4.reuse, R20, R60 ;  /* 0x000000140460723c */ /* 0x044fee000000183c */
[----:B------:R-:W-:Y:S02]  /*106f0*/  FFMA.FTZ R61, R113, R101, R239 ;  /* 0x00000065713d7223 */ /* 0x000fe400000100ef */
[----:B------:R-:W2:Y:S04]  /*10700*/  LDL.LU R239, [R1+0x12c] ;  /* 0x00012c0001ef7983 */ /* 0x000ea80000300800 */
[----:B------:R-:W4:Y:S01]  /*10710*/  LDL.LU R113, [R1+0x38] ;  /* 0x0000380001717983 */ /* 0x000f220000300800 */
[----:B------:R-:W-:Y:S01]  /*10720*/  MOV R135, R164 ;  /* 0x000000a400877202 */ /* 0x000fe20000000f00 */
[----:B------:R-:W-:Y:S01]  /*10730*/  FFMA.FTZ R127, R180, R11, R70 ;  /* 0x0000000bb47f7223 */ /* 0x000fe20000010046 */
[----:B------:R-:W-:Y:S01]  /*10740*/  MOV R189, R74 ;  /* 0x0000004a00bd7202 */ /* 0x000fe20000000f00 */
[----:B------:R-:W-:Y:S01]  /*10750*/  IMAD.MOV.U32 R190, RZ, RZ, R75 ;  /* 0x000000ffffbe7224 */ /* 0x000fe200078e004b */
[----:B------:R-:W-:Y:S01]  /*10760*/  MOV R188, R72 ;  /* 0x0000004800bc7202 */ /* 0x000fe20000000f00 */
[----:B------:R-:W-:Y:S01]  /*10770*/  IMAD.MOV.U32 R120, RZ, RZ, R91 ;  /* 0x000000ffff787224 */ /* 0x000fe200078e005b */
[----:B------:R-:W-:Y:S01]  /*10780*/  MOV R164, R73 ;  /* 0x0000004900a47202 */ /* 0x000fe20000000f00 */
[----:B------:R-:W-:Y:S01]  /*10790*/  IMAD.MOV.U32 R140, RZ, RZ, R88 ;  /* 0x000000ffff8c7224 */ /* 0x000fe200078e0058 */
[----:B------:R-:W-:Y:S01]  /*107a0*/  MOV R208, R90 ;  /* 0x0000005a00d07202 */ /* 0x000fe20000000f00 */
[----:B---3--:R-:W-:Y:S01]  /*107b0*/  HMMA.16816.F32 R72, R4, R16, R52 ;  /* 0x000000100448723c */ /* 0x008fe20000001834 */
[----:B------:R-:W-:-:S02]  /*107c0*/  MOV R133, R89 ;  /* 0x0000005900857202 */ /* 0x000fc40000000f00 */
[----:B------:R-:W-:Y:S02]  /*107d0*/  MOV R134, R83 ;  /* 0x0000005300867202 */ /* 0x000fe40000000f00 */
[----:B------:R-:W-:Y:S02]  /*107e0*/  MOV R151, R82 ;  /* 0x0000005200977202 */ /* 0x000fe40000000f00 */
[----:B------:R-:W-:Y:S01]  /*107f0*/  MOV R155, R80 ;  /* 0x00000050009b7202 */ /* 0x000fe20000000f00 */
[----:B------:R-:W-:Y:S01]  /*10800*/  HMMA.16816.F32 R64, R4, R12, R44 ;  /* 0x0000000c0440723c */ /* 0x000fe2000000182c */
[----:B------:R-:W-:Y:S02]  /*10810*/  MOV R123, R79 ;  /* 0x0000004f007b7202 */ /* 0x000fe40000000f00 */
[----:B------:R-:W-:Y:S02]  /*10820*/  MOV R11, R78 ;  /* 0x0000004e000b7202 */ /* 0x000fe40000000f00 */
[----:B------:R-:W-:-:S02]  /*10830*/  MOV R191, R76 ;  /* 0x0000004c00bf7202 */ /* 0x000fc40000000f00 */
[----:B------:R-:W-:Y:S01]  /*10840*/  MOV R176, R71 ;  /* 0x0000004700b07202 */ /* 0x000fe20000000f00 */
[C---:B------:R-:W-:Y:S01]  /*10850*/  HMMA.16816.F32 R52, R4.reuse, R14, R40 ;  /* 0x0000000e0434723c */ /* 0x040fe20000001828 */
[----:B------:R-:W-:Y:S02]  /*10860*/  MOV R180, R77 ;  /* 0x0000004d00b47202 */ /* 0x000fe40000000f00 */
[----:B------:R-:W-:Y:S01]  /*10870*/  MOV R142, R81 ;  /* 0x00000051008e7202 */ /* 0x000fe20000000f00 */
[--C-:B------:R-:W-:Y:S02]  /*10880*/  FFMA.FTZ R3, R214, c[0x0][0x23c], -R2.reuse ;  /* 0x00008f00d6037a23 */ /* 0x100fe40000010802 */
[----:B------:R-:W-:Y:S02]  /*10890*/  FFMA.FTZ R114, R190, c[0x0][0x23c], -R2 ;  /* 0x00008f00be727a23 */ /* 0x000fe40000010802 */
[----:B------:R-:W-:Y:S01]  /*108a0*/  HMMA.16816.F32 R80, R4, R22, R56 ;  /* 0x000000160450723c */ /* 0x000fe20000001838 */
[----:B------:R-:W-:-:S02]  /*108b0*/  MOV R190, R10 ;  /* 0x0000000a00be7202 */ /* 0x000fc40000000f00 */
[----:B------:R-:W-:-:S05]  /*108c0*/  MOV R10, R115 ;  /* 0x00000073000a7202 */ /* 0x000fca0000000f00 */
[----:B------:R-:W-:Y:S01]  /*108d0*/  HMMA.16816.F32 R68, R4, R18, R48 ;  /* 0x000000120444723c */ /* 0x000fe20000001830 */
[----:B------:R-:W-:Y:S01]  /*108e0*/  FFMA.FTZ R115, R123, c[0x0][0x23c], -R2 ;  /* 0x00008f007b737a23 */ /* 0x000fe20000010802 */
[----:B------:R-:W-:-:S06]  /*108f0*/  MOV R123, R245 ;  /* 0x000000f5007b7202 */ /* 0x000fcc0000000f00 */
[----:B------:R-:W-:Y:S01]  /*10900*/  HMMA.16816.F32 R88, R4, R28, R36 ;  /* 0x0000001c0458723c */ /* 0x000fe20000001824 */
[----:B------:R-:W-:-:S07]  /*10910*/  IMAD.MOV.U32 R245, RZ, RZ, R155 ;  /* 0x000000fffff57224 */ /* 0x000fce00078e009b */
[----:B------:R-:W-:Y:S01]  /*10920*/  HMMA.16816.F32 R76, R4, R30, R32 ;  /* 0x0000001e044c723c */ /* 0x000fe20000001820 */
[----:B------:R-:W-:-:S06]  /*10930*/  FFMA.FTZ R39, R243, c[0x0][0x23c], -R2 ;  /* 0x00008f00f3277a23 */ /* 0x000fcc0000010802 */
[--C-:B------:R-:W-:Y:S02]  /*10940*/  FFMA.FTZ R4, R240, c[0x0][0x23c], -R2.reuse ;  /* 0x00008f00f0047a23 */ /* 0x100fe40000010802 */
[--C-:B------:R-:W-:Y:S02]  /*10950*/  FFMA.FTZ R6, R241, c[0x0][0x23c], -R2.reuse ;  /* 0x00008f00f1067a23 */ /* 0x100fe40000010802 */
[--C-:B------:R-:W-:Y:S02]  /*10960*/  FFMA.FTZ R5, R225, c[0x0][0x23c], -R2.reuse ;  /* 0x00008f00e1057a23 */ /* 0x100fe40000010802 */
[--C-:B------:R-:W-:Y:S02]  /*10970*/  FFMA.FTZ R35, R242, c[0x0][0x23c], -R2.reuse ;  /* 0x00008f00f2237a23 */ /* 0x100fe40000010802 */
[--C-:B------:R-:W-:Y:S02]  /*10980*/  FFMA.FTZ R34, R227, c[0x0][0x23c], -R2.reuse ;  /* 0x00008f00e3227a23 */ /* 0x100fe40000010802 */
[----:B------:R-:W-:-:S02]  /*10990*/  FFMA.FTZ R155, R180, c[0x0][0x23c], -R2 ;  /* 0x00008f00b49b7a23 */ /* 0x000fc40000010802 */
[----:B------:R-:W-:Y:S02]  /*109a0*/  FFMA.FTZ R180, R228, c[0x0][0x23c], -R2 ;  /* 0x00008f00e4b47a23 */ /* 0x000fe40000010802 */
[--C-:B------:R-:W-:Y:S01]  /*109b0*/  FFMA.FTZ R144, R244, c[0x0][0x23c], -R0.reuse ;  /* 0x00008f00f4907a23 */ /* 0x100fe20000010800 */
[----:B------:R-:W-:Y:S01]  /*109c0*/  MUFU.EX2 R108, R4 ;  /* 0x00000004006c7308 */ /* 0x000fe20000000800 */
[----:B------:R-:W-:Y:S02]  /*109d0*/  FFMA.FTZ R145, R250, c[0x0][0x23c], -R0 ;  /* 0x00008f00fa917a23 */ /* 0x000fe40000010800 */
[----:B------:R-:W-:Y:S02]  /*109e0*/  FFMA.FTZ R38, R188, c[0x0][0x23c], -R2 ;  /* 0x00008f00bc267a23 */ /* 0x000fe40000010802 */
[--C-:B------:R-:W-:Y:S02]  /*109f0*/  FFMA.FTZ R146, R252, c[0x0][0x23c], -R0.reuse ;  /* 0x00008f00fc927a23 */ /* 0x100fe40000010800 */
[--C-:B------:R-:W-:Y:S01]  /*10a00*/  FFMA.FTZ R188, R248, c[0x0][0x23c], -R0.reuse ;  /* 0x00008f00f8bc7a23 */ /* 0x100fe20000010800 */
[----:B------:R1:W-:Y:S02]  /*10a10*/  MUFU.EX2 R40, R3 ;  /* 0x0000000300287308 */ /* 0x0003e40000000800 */
[----:B-1----:R-:W-:-:S02]  /*10a20*/  FFMA.FTZ R3, R190, c[0x0][0x23c], -R0 ;  /* 0x00008f00be037a23 */ /* 0x002fc40000010800 */
[----:B------:R-:W-:Y:S02]  /*10a30*/  FFMA.FTZ R190, R231, c[0x0][0x23c], -R0 ;  /* 0x00008f00e7be7a23 */ /* 0x000fe40000010800 */
[--C-:B------:R-:W-:Y:S02]  /*10a40*/  FFMA.FTZ R135, R135, c[0x0][0x23c], -R2.reuse ;  /* 0x00008f0087877a23 */ /* 0x100fe40000010802 */
[--C-:B------:R-:W-:Y:S02]  /*10a50*/  FFMA.FTZ R140, R140, c[0x0][0x23c], -R2.reuse ;  /* 0x00008f008c8c7a23 */ /* 0x100fe40000010802 */
[--C-:B------:R-:W-:Y:S02]  /*10a60*/  FFMA.FTZ R141, R141, c[0x0][0x23c], -R2.reuse ;  /* 0x00008f008d8d7a23 */ /* 0x100fe40000010802 */
[--C-:B------:R-:W-:Y:S02]  /*10a70*/  FFMA.FTZ R142, R142, c[0x0][0x23c], -R2.reuse ;  /* 0x00008f008e8e7a23 */ /* 0x100fe40000010802 */
[----:B------:R-:W-:-:S02]  /*10a80*/  FFMA.FTZ R164, R164, c[0x0][0x23c], -R2 ;  /* 0x00008f00a4a47a23 */ /* 0x000fc40000010802 */
[--C-:B------:R-:W-:Y:S02]  /*10a90*/  FFMA.FTZ R176, R176, c[0x0][0x23c], -R2.reuse ;  /* 0x00008f00b0b07a23 */ /* 0x100fe40000010802 */
[----:B----4-:R-:W-:Y:S02]  /*10aa0*/  FFMA.FTZ R62, R113, R100, R213 ;  /* 0x00000064713e7223 */ /* 0x010fe400000100d5 */
[----:B------:R-:W3:Y:S01]  /*10ab0*/  LDL.LU R213, [R1+0x128] ;  /* 0x0001280001d57983 */ /* 0x000ee20000300800 */
[----:B------:R-:W-:Y:S01]  /*10ac0*/  FFMA.FTZ R113, R189, c[0x0][0x23c], -R2 ;  /* 0x00008f00bd717a23 */ /* 0x000fe20000010802 */
[----:B------:R-:W-:Y:S02]  /*10ad0*/  MOV R189, R191 ;  /* 0x000000bf00bd7202 */ /* 0x000fe40000000f00 */
[----:B------:R-:W4:Y:S01]  /*10ae0*/  LDL.LU R240, [R1+0x124] ;  /* 0x0001240001f07983 */ /* 0x000f220000300800 */
[----:B------:R-:W-:-:S03]  /*10af0*/  MOV R191, R11 ;  /* 0x0000000b00bf7202 */ /* 0x000fc60000000f00 */
[----:B------:R-:W4:Y:S01]  /*10b00*/  LDL.LU R214, [R1+0x120] ;  /* 0x0001200001d67983 */ /* 0x000f220000300800 */
[----:B------:R-:W-:-:S03]  /*10b10*/  MOV R11, R118 ;  /* 0x00000076000b7202 */ /* 0x000fc60000000f00 */
[----:B------:R-:W4:Y:S01]  /*10b20*/  LDL.LU R241, [R1+0x11c] ;  /* 0x00011c0001f17983 */ /* 0x000f220000300800 */
[----:B------:R-:W-:-:S03]  /*10b30*/  MOV R118, R119 ;  /* 0x0000007700767202 */ /* 0x000fc60000000f00 */
[----:B------:R-:W4:Y:S01]  /*10b40*/  LDL.LU R225, [R1+0x118] ;  /* 0x0001180001e17983 */ /* 0x000f220000300800 */
[----:B------:R-:W-:-:S03]  /*10b50*/  FFMA.FTZ R119, R219, c[0x0][0x23c], -R2 ;  /* 0x00008f00db777a23 */ /* 0x000fc60000010802 */
[----:B------:R-:W4:Y:S04]  /*10b60*/  LDL.LU R242, [R1+0x114] ;  /* 0x0001140001f27983 */ /* 0x000f280000300800 */
[----:B------:R-:W4:Y:S04]  /*10b70*/  LDL.LU R227, [R1+0x110] ;  /* 0x0001100001e37983 */ /* 0x000f280000300800 */
[----:B------:R-:W4:Y:S04]  /*10b80*/  LDL.LU R243, [R1+0x10c] ;  /* 0x00010c0001f37983 */ /* 0x000f280000300800 */
[----:B------:R-:W4:Y:S01]  /*10b90*/  LDL.LU R219, [R1+0x4] ;  /* 0x0000040001db7983 */ /* 0x000f220000300800 */
[----:B------:R-:W-:-:S03]  /*10ba0*/  FFMA.FTZ R4, R189, c[0x0][0x23c], -R0 ;  /* 0x00008f00bd047a23 */ /* 0x000fc60000010800 */
[----:B------:R-:W4:Y:S01]  /*10bb0*/  LDL.LU R228, [R1+0x108] ;  /* 0x0001080001e47983 */ /* 0x000f220000300800 */
[----:B------:R-:W-:-:S03]  /*10bc0*/  FFMA.FTZ R189, R229, c[0x0][0x23c], -R0 ;  /* 0x00008f00e5bd7a23 */ /* 0x000fc60000010800 */
[----:B------:R-:W4:Y:S04]  /*10bd0*/  LDL.LU R244, [R1+0x104] ;  /* 0x0001040001f47983 */ /* 0x000f280000300800 */
[----:B------:R-:W4:Y:S04]  /*10be0*/  LDL.LU R250, [R1+0x100] ;  /* 0x0001000001fa7983 */ /* 0x000f280000300800 */
[----:B------:R-:W4:Y:S04]  /*10bf0*/  LDL.LU R252, [R1+0xfc] ;  /* 0x0000fc0001fc7983 */ /* 0x000f280000300800 */
[----:B------:R-:W4:Y:S04]  /*10c00*/  LDL.LU R248, [R1+0xf8] ;  /* 0x0000f80001f87983 */ /* 0x000f280000300800 */
[----:B------:R-:W4:Y:S04]  /*10c10*/  LDL.LU R229, [R1+0xf4] ;  /* 0x0000f40001e57983 */ /* 0x000f280000300800 */
[----:B------:R-:W4:Y:S01]  /*10c20*/  LDL.LU R231, [R1+0xf0] ;  /* 0x0000f00001e77983 */ /* 0x000f220000300800 */
[----:B------:R-:W-:-:S02]  /*10c30*/  FFMA.FTZ R2, R191, c[0x0][0x23c], -R0 ;  /* 0x00008f00bf027a23 */ /* 0x000fc40000010800 */
[--C-:B------:R-:W-:Y:S02]  /*10c40*/  FFMA.FTZ R191, R246, c[0x0][0x23c], -R0.reuse ;  /* 0x00008f00f6bf7a23 */ /* 0x100fe40000010800 */
[----:B------:R-:W4:Y:S01]  /*10c50*/  LDL.LU R246, [R1+0xec] ;  /* 0x0000ec0001f67983 */ /* 0x000f220000300800 */
[----:B------:R-:W-:Y:S01]  /*10c60*/  FFMA.FTZ R7, R10, c[0x0][0x23c], -R0 ;  /* 0x00008f000a077a23 */ /* 0x000fe20000010800 */
[----:B------:R-:W1:Y:S01]  /*10c70*/  MUFU.EX2 R6, R6 ;  /* 0x0000000600067308 */ /* 0x000e620000000800 */
[----:B------:R-:W-:Y:S02]  /*10c80*/  IMAD.MOV.U32 R111, RZ, RZ, R122 ;  /* 0x000000ffff6f7224 */ /* 0x000fe400078e007a */
[----:B------:R-:W-:-:S05]  /*10c90*/  FFMA.FTZ R32, R245, c[0x0][0x23c], -R0 ;  /* 0x00008f00f5207a23 */ /* 0x000fca0000010800 */
[----:B------:R-:W2:Y:S08]  /*10ca0*/  MUFU.EX2 R5, R5 ;  /* 0x0000000500057308 */ /* 0x000eb00000000800 */
[----:B------:R2:W-:Y:S01]  /*10cb0*/  MUFU.EX2 R245, R4 ;  /* 0x0000000400f57308 */ /* 0x0005e20000000800 */
[--C-:B------:R-:W-:Y:S01]  /*10cc0*/  FFMA.FTZ R33, R123, c[0x0][0x23c], -R0.reuse ;  /* 0x00008f007b217a23 */ /* 0x100fe20000010800 */
[----:B------:R-:W-:Y:S01]  /*10cd0*/  MOV R105, R132 ;  /* 0x0000008400697202 */ /* 0x000fe20000000f00 */
[----:B------:R-:W-:Y:S01]  /*10ce0*/  FFMA.FTZ R123, R211, c[0x0][0x23c], -R0 ;  /* 0x00008f00d37b7a23 */ /* 0x000fe20000010800 */
[----:B------:R-:W-:Y:S01]  /*10cf0*/  MOV R211, R151 ;  /* 0x0000009700d37202 */ /* 0x000fe20000000f00 */
[--C-:B------:R-:W-:Y:S01]  /*10d00*/  FFMA.FTZ R132, R251, c[0x0][0x23c], -R8.reuse ;  /* 0x00008f00fb847a23 */ /* 0x100fe20000010808 */
[----:B-1----:R-:W-:Y:S01]  /*10d10*/  MOV R251, R6 ;  /* 0x0000000600fb7202 */ /* 0x002fe20000000f00 */
[----:B------:R-:W-:Y:S01]  /*10d20*/  FFMA.FTZ R151, R230, c[0x0][0x23c], -R8 ;  /* 0x00008f00e6977a23 */ /* 0x000fe20000010808 */
[----:B------:R-:W-:Y:S01]  /*10d30*/  MOV R230, R40 ;  /* 0x0000002800e67202 */ /* 0x000fe20000000f00 */
[--C-:B------:R-:W-:Y:S01]  /*10d40*/  FFMA.FTZ R37, R11, c[0x0][0x23c], -R0.reuse ;  /* 0x00008f000b257a23 */ /* 0x100fe20000010800 */
[----:B------:R-:W-:Y:S01]  /*10d50*/  MOV R58, R206 ;  /* 0x000000ce003a7202 */ /* 0x000fe20000000f00 */
[--C-:B------:R-:W-:Y:S01]  /*10d60*/  FFMA.FTZ R36, R118, c[0x0][0x23c], -R0.reuse ;  /* 0x00008f0076247a23 */ /* 0x100fe20000010800 */
        /* <DEDUP_REMOVED lines=8> */
[----:B------:R-:W-:-:S02]  /*10df0*/  MOV R49, R124 ;  /* 0x0000007c00317202 */ /* 0x000fc40000000f00 */
[----:B------:R-:W-:Y:S01]  /*10e00*/  MOV R206, R150 ;  /* 0x0000009600ce7202 */ /* 0x000fe20000000f00 */
[----:B------:R-:W-:Y:S01]  /*10e10*/  FFMA.FTZ R150, R103, c[0x0][0x23c], -R9 ;  /* 0x00008f0067967a23 */ /* 0x000fe20000010809 */
[----:B--2---:R-:W-:Y:S01]  /*10e20*/  F2FP.PACK_AB R4, R230, R108 ;  /* 0x0000006ce604723e */ /* 0x004fe200000000ff */
[--C-:B------:R-:W-:Y:S01]  /*10e30*/  FFMA.FTZ R120, R120, c[0x0][0x23c], -R0.reuse ;  /* 0x00008f0078787a23 */ /* 0x100fe20000010800 */
[----:B------:R-:W-:Y:S01]  /*10e40*/  MOV R208, R133 ;  /* 0x0000008500d07202 */ /* 0x000fe20000000f00 */
[--C-:B------:R-:W-:Y:S01]  /*10e50*/  FFMA.FTZ R121, R121, c[0x0][0x23c], -R0.reuse ;  /* 0x00008f0079797a23 */ /* 0x100fe20000010800 */
[----:B------:R-:W-:Y:S01]  /*10e60*/  MOV R59, R131 ;  /* 0x00000083003b7202 */ /* 0x000fe20000000f00 */
[----:B------:R-:W-:Y:S02]  /*10e70*/  FFMA.FTZ R143, R143, c[0x0][0x23c], -R0 ;  /* 0x00008f008f8f7a23 */ /* 0x000fe40000010800 */
[--C-:B------:R-:W-:Y:S02]  /*10e80*/  FFMA.FTZ R102, R239, c[0x0][0x23c], -R8.reuse ;  /* 0x00008f00ef667a23 */ /* 0x100fe40000010808 */
[----:B------:R-:W-:-:S02]  /*10e90*/  FFMA.FTZ R103, R238, c[0x0][0x23c], -R8 ;  /* 0x00008f00ee677a23 */ /* 0x000fc40000010808 */
[--C-:B------:R-:W-:Y:S02]  /*10ea0*/  FFMA.FTZ R112, R237, c[0x0][0x23c], -R8.reuse ;  /* 0x00008f00ed707a23 */ /* 0x100fe40000010808 */
[--C-:B------:R-:W-:Y:S02]  /*10eb0*/  FFMA.FTZ R131, R232, c[0x0][0x23c], -R8.reuse ;  /* 0x00008f00e8837a23 */ /* 0x100fe40000010808 */
[--C-:B------:R-:W-:Y:S01]  /*10ec0*/  FFMA.FTZ R133, R249, c[0x0][0x23c], -R8.reuse ;  /* 0x00008f00f9857a23 */ /* 0x100fe20000010808 */
[----:B------:R-:W-:Y:S01]  /*10ed0*/  MOV R249, R57 ;  /* 0x0000003900f97202 */ /* 0x000fe20000000f00 */
[----:B------:R-:W-:Y:S08]  /*10ee0*/  MUFU.EX2 R114, R114 ;  /* 0x0000007200727308 */ /* 0x000ff00000000800 */
[----:B------:R-:W-:Y:S08]  /*10ef0*/  MUFU.EX2 R115, R115 ;  /* 0x0000007300737308 */ /* 0x000ff00000000800 */
[----:B------:R-:W-:Y:S08]  /*10f00*/  MUFU.EX2 R119, R119 ;  /* 0x0000007700777308 */ /* 0x000ff00000000800 */
[----:B------:R-:W-:Y:S08]  /*10f10*/  MUFU.EX2 R118, R118 ;  /* 0x0000007600767308 */ /* 0x000ff00000000800 */
[----:B------:R-:W-:Y:S08]  /*10f20*/  MUFU.EX2 R120, R120 ;  /* 0x0000007800787308 */ /* 0x000ff00000000800 */
[----:B------:R-:W-:Y:S08]  /*10f30*/  MUFU.EX2 R121, R121 ;  /* 0x0000007900797308 */ /* 0x000ff00000000800 */
[----:B------:R-:W-:Y:S01]  /*10f40*/  MUFU.EX2 R123, R123 ;  /* 0x0000007b007b7308 */ /* 0x000fe20000000800 */
[----:B---3--:R-:W-:Y:S01]  /*10f50*/  FFMA.FTZ R130, R213, c[0x0][0x23c], -R9 ;  /* 0x00008f00d5827a23 */ /* 0x008fe20000010809 */
[----:B------:R-:W-:Y:S01]  /*10f60*/  MOV R213, R154 ;  /* 0x0000009a00d57202 */ /* 0x000fe20000000f00 */
[----:B------:R-:W-:-:S02]  /*10f70*/  FFMA.FTZ R154, R215, c[0x0][0x23c], -R8 ;  /* 0x00008f00d79a7a23 */ /* 0x000fc40000010808 */
[----:B----4-:R-:W-:Y:S02]  /*10f80*/  FFMA.FTZ R101, R240, c[0x0][0x23c], -R8 ;  /* 0x00008f00f0657a23 */ /* 0x010fe40000010808 */
[--C-:B------:R-:W-:Y:S02]  /*10f90*/  FFMA.FTZ R122, R227, c[0x0][0x23c], -R9.reuse ;  /* 0x00008f00e37a7a23 */ /* 0x100fe40000010809 */
[----:B------:R-:W-:Y:S01]  /*10fa0*/  MUFU.EX2 R227, R7 ;  /* 0x0000000700e37308 */ /* 0x000fe20000000800 */
[----:B------:R-:W-:-:S07]  /*10fb0*/  FFMA.FTZ R100, R228, c[0x0][0x23c], -R9 ;  /* 0x00008f00e4647a23 */ /* 0x000fce0000010809 */
[----:B------:R-:W1:Y:S01]  /*10fc0*/  MUFU.EX2 R228, R2 ;  /* 0x0000000200e47308 */ /* 0x000e620000000800 */
[--C-:B------:R-:W-:Y:S01]  /*10fd0*/  FFMA.FTZ R25, R219, c[0x0][0x23c], -R9.reuse ;  /* 0x00008f00db197a23 */ /* 0x100fe20000010809 */
[----:B------:R-:W-:Y:S01]  /*10fe0*/  MOV R219, R220 ;  /* 0x000000dc00db7202 */ /* 0x000fe20000000f00 */
[--C-:B------:R-:W-:Y:S01]  /*10ff0*/  FFMA.FTZ R124, R225, c[0x0][0x23c], -R9.reuse ;  /* 0x00008f00e17c7a23 */ /* 0x100fe20000010809 */
[----:B------:R-:W-:Y:S01]  /*11000*/  MOV R220, R223 ;  /* 0x000000df00dc7202 */ /* 0x000fe20000000f00 */
[----:B------:R-:W-:-:S03]  /*11010*/  FFMA.FTZ R60, R231, c[0x0][0x23c], -R9 ;  /* 0x00008f00e73c7a23 */ /* 0x000fc60000010809 */
[----:B------:R-:W2:Y:S01]  /*11020*/  MUFU.EX2 R231, R3 ;  /* 0x0000000300e77308 */ /* 0x000ea20000000800 */
[--C-:B------:R-:W-:Y:S01]  /*11030*/  FFMA.FTZ R10, R248, c[0x0][0x23c], -R9.reuse ;  /* 0x00008f00f80a7a23 */ /* 0x100fe20000010809 */
[----:B------:R-:W-:Y:S01]  /*11040*/  MOV R248, R5 ;  /* 0x0000000500f87202 */ /* 0x000fe20000000f00 */
[--C-:B------:R-:W-:Y:S01]  /*11050*/  FFMA.FTZ R24, R252, c[0x0][0x23c], -R9.reuse ;  /* 0x00008f00fc187a23 */ /* 0x100fe20000010809 */
[----:B-1----:R-:W-:Y:S01]  /*11060*/  F2FP.PACK_AB R7, R227, R228 ;  /* 0x000000e4e307723e */ /* 0x002fe200000000ff */
[--C-:B------:R-:W-:Y:S01]  /*11070*/  FFMA.FTZ R11, R250, c[0x0][0x23c], -R9.reuse ;  /* 0x00008f00fa0b7a23 */ /* 0x100fe20000010809 */
[----:B------:R-:W-:Y:S01]  /*11080*/  F2FP.PACK_AB R6, R248, R251 ;  /* 0x000000fbf806723e */ /* 0x000fe200000000ff */
[--C-:B------:R-:W-:Y:S02]  /*11090*/  FFMA.FTZ R27, R246, c[0x0][0x23c], -R9.reuse ;  /* 0x00008f00f61b7a23 */ /* 0x100fe40000010809 */
[--C-:B------:R-:W-:Y:S02]  /*110a0*/  FFMA.FTZ R63, R229, c[0x0][0x23c], -R9.reuse ;  /* 0x00008f00e53f7a23 */ /* 0x100fe40000010809 */
[----:B------:R-:W-:Y:S01]  /*110b0*/  FFMA.FTZ R129, R214, c[0x0][0x23c], -R9 ;  /* 0x00008f00d6817a23 */ /* 0x000fe20000010809 */
[----:B------:R-:W-:Y:S01]  /*110c0*/  MOV R9, R153 ;  /* 0x0000009900097202 */ /* 0x000fe20000000f00 */
[----:B------:R-:W-:Y:S01]  /*110d0*/  IMAD.MOV.U32 R223, RZ, RZ, R134 ;  /* 0x000000ffffdf7224 */ /* 0x000fe200078e0086 */
[----:B------:R-:W-:-:S02]  /*110e0*/  MOV R214, R152 ;  /* 0x0000009800d67202 */ /* 0x000fc40000000f00 */
[----:B--2---:R-:W-:Y:S01]  /*110f0*/  F2FP.PACK_AB R5, R231, R245 ;  /* 0x000000f5e705723e */ /* 0x004fe200000000ff */
[--C-:B------:R-:W-:Y:S02]  /*11100*/  FFMA.FTZ R2, R244, c[0x0][0x23c], -R8.reuse ;  /* 0x00008f00f4027a23 */ /* 0x100fe40000010808 */
[--C-:B------:R-:W-:Y:S02]  /*11110*/  FFMA.FTZ R0, R243, c[0x0][0x23c], -R8.reuse ;  /* 0x00008f00f3007a23 */ /* 0x100fe40000010808 */
[--C-:B------:R-:W-:Y:S02]  /*11120*/  FFMA.FTZ R3, R242, c[0x0][0x23c], -R8.reuse ;  /* 0x00008f00f2037a23 */ /* 0x100fe40000010808 */
[--C-:B------:R-:W-:Y:S02]  /*11130*/  FFMA.FTZ R26, R241, c[0x0][0x23c], -R8.reuse ;  /* 0x00008f00f11a7a23 */ /* 0x100fe40000010808 */
[--C-:B------:R-:W-:Y:S02]  /*11140*/  FFMA.FTZ R134, R247, c[0x0][0x23c], -R8.reuse ;  /* 0x00008f00f7867a23 */ /* 0x100fe40000010808 */
[----:B------:R-:W-:-:S02]  /*11150*/  FFMA.FTZ R152, R226, c[0x0][0x23c], -R8 ;  /* 0x00008f00e2987a23 */ /* 0x000fc40000010808 */
[----:B------:R-:W-:Y:S01]  /*11160*/  FFMA.FTZ R153, R224, c[0x0][0x23c], -R8 ;  /* 0x00008f00e0997a23 */ /* 0x000fe20000010808 */
[----:B------:R-:W-:Y:S01]  /*11170*/  MOV R8, R105 ;  /* 0x0000006900087202 */ /* 0x000fe20000000f00 */
[----:B------:R-:W-:Y:S01]  /*11180*/  IMAD.MOV.U32 R247, RZ, RZ, R58 ;  /* 0x000000fffff77224 */ /* 0x000fe200078e003a */
[----:B------:R-:W-:Y:S01]  /*11190*/  MOV R252, R49 ;  /* 0x0000003100fc7202 */ /* 0x000fe20000000f00 */
[C---:B------:R-:W-:Y:S01]  /*111a0*/  HMMA.16816.F32 R44, R4.reuse, R20, R160 ;  /* 0x00000014042c723c */ /* 0x040fe200000018a0 */
[----:B------:R-:W-:Y:S02]  /*111b0*/  MOV R250, R50 ;  /* 0x0000003200fa7202 */ /* 0x000fe40000000f00 */
[----:B------:R-:W-:Y:S02]  /*111c0*/  MOV R246, R51 ;  /* 0x0000003300f67202 */ /* 0x000fe40000000f00 */
[----:B------:R-:W-:Y:S02]  /*111d0*/  MOV R229, R56 ;  /* 0x0000003800e57202 */ /* 0x000fe40000000f00 */
[----:B------:R-:W-:Y:S01]  /*111e0*/  MOV R215, R59 ;  /* 0x0000003b00d77202 */ /* 0x000fe20000000f00 */
[C---:B------:R-:W-:Y:S01]  /*111f0*/  HMMA.16816.F32 R48, R4.reuse, R16, R172 ;  /* 0x000000100430723c */ /* 0x040fe200000018ac */
[----:B------:R-:W-:Y:S01]  /*11200*/  MOV R162, R223 ;  /* 0x000000df00a27202 */ /* 0x000fe20000000f00 */
[----:B------:R-:W-:Y:S01]  /*11210*/  MUFU.EX2 R224, R11 ;  /* 0x0000000b00e07308 */ /* 0x000fe20000000800 */
[----:B------:R1:W5:Y:S04]  /*11220*/  LDL.LU R244, [R1+0xe8] ;  /* 0x0000e80001f47983 */ /* 0x0003680000300800 */
[----:B------:R-:W-:Y:S01]  /*11230*/  MOV R172, R9 ;  /* 0x0000000900ac7202 */ /* 0x000fe20000000f00 */
[C---:B------:R-:W-:Y:S01]  /*11240*/  HMMA.16816.F32 R56, R4.reuse, R18, R184 ;  /* 0x000000120438723c */ /* 0x040fe200000018b8 */
[----:B------:R-:W-:Y:S01]  /*11250*/  LDSM.16.MT88.4 R16, [R235+0xa000] ;  /* 0x00a00000eb10783b */ /* 0x000fe20000004200 */
[----:B------:R2:W-:Y:S06]  /*11260*/  MUFU.EX2 R223, R10 ;  /* 0x0000000a00df7308 */ /* 0x0005ec0000000800 */
[C---:B------:R-:W-:Y:S01]  /*11270*/  HMMA.16816.F32 R40, R4.reuse, R22, R168 ;  /* 0x000000160428723c */ /* 0x040fe200000018a8 */
[----:B------:R-:W-:Y:S01]  /*11280*/  MOV R187, R8 ;  /* 0x0000000800bb7202 */ /* 0x000fe20000000f00 */
[----:B------:R-:W-:Y:S06]  /*11290*/  LDSM.16.MT88.4 R20, [R234+0xa000] ;  /* 0x00a00000ea14783b */ /* 0x000fec0000004200 */
[C---:B------:R-:W-:Y:S08]  /*112a0*/  HMMA.16816.F32 R92, R4.reuse, R12, R92 ;  /* 0x0000000c045c723c */ /* 0x040ff0000000185c */
[----:B------:R-:W-:Y:S01]  /*112b0*/  HMMA.16816.F32 R104, R4, R14, R136 ;  /* 0x0000000e0468723c */ /* 0x000fe20000001888 */
[----:B------:R-:W3:Y:S04]  /*112c0*/  LDSM.16.MT88.4 R12, [R233+0xa000] ;  /* 0x00a00000e90c783b */ /* 0x000ee80000004200 */
[----:B--2---:R-:W2:Y:S01]  /*112d0*/  LDSM.16.MT88.4 R8, [R236+0xa000] ;  /* 0x00a00000ec08783b */ /* 0x004ea20000004200 */
[----:B------:R-:W-:Y:S01]  /*112e0*/  MOV R163, R222 ;  /* 0x000000de00a37202 */ /* 0x000fe20000000f00 */
[----:B------:R-:W-:Y:S01]  /*112f0*/  IMAD.MOV.U32 R168, RZ, RZ, R221 ;  /* 0x000000ffffa87224 */ /* 0x000fe200078e00dd */
[----:B------:R4:W-:Y:S01]  /*11300*/  MUFU.EX2 R222, R2 ;  /* 0x0000000200de7308 */ /* 0x0009e20000000800 */
[----:B------:R-:W-:-:S07]  /*11310*/  MOV R184, R220 ;  /* 0x000000dc00b87202 */ /* 0x000fce0000000f00 */
[----:B------:R1:W-:Y:S01]  /*11320*/  MUFU.EX2 R225, R25 ;  /* 0x0000001900e17308 */ /* 0x0003e20000000800 */
[----:B------:R-:W-:Y:S01]  /*11330*/  MOV R173, R213 ;  /* 0x000000d500ad7202 */ /* 0x000fe20000000f00 */
[----:B------:R-:W-:Y:S06]  /*11340*/  HMMA.16816.F32 R84, R4, R30, R84 ;  /* 0x0000001e0454723c */ /* 0x000fec0000001854 */
[----:B------:R1:W1:Y:S01]  /*11350*/  MUFU.EX2 R226, R24 ;  /* 0x0000001800e27308 */ /* 0x0002620000000800 */
[----:B----4-:R-:W-:Y:S01]  /*11360*/  MOV R2, R219 ;  /* 0x000000db00027202 */ /* 0x010fe20000000f00 */
[----:B------:R4:W5:Y:S06]  /*11370*/  LDL.LU R243, [R1+0xe4] ;  /* 0x0000e40001f37983 */ /* 0x00096c0000300800 */
[----:B------:R1:W1:Y:S01]  /*11380*/  MUFU.EX2 R221, R0 ;  /* 0x0000000000dd7308 */ /* 0x0002620000000800 */
[----:B------:R-:W-:-:S07]  /*11390*/  MOV R186, R215 ;  /* 0x000000d700ba7202 */ /* 0x000fce0000000f00 */
[----:B------:R-:W-:Y:S01]  /*113a0*/  MUFU.EX2 R220, R3 ;  /* 0x0000000300dc7308 */ /* 0x000fe20000000800 */
[----:B------:R-:W-:-:S07]  /*113b0*/  MOV R174, R214 ;  /* 0x000000d600ae7202 */ /* 0x000fce0000000f00 */
[----:B------:R-:W2:Y:S01]  /*113c0*/  MUFU.EX2 R219, R26 ;  /* 0x0000001a00db7308 */ /* 0x000ea20000000800 */
[----:B------:R-:W-:Y:S01]  /*113d0*/  MOV R169, R217 ;  /* 0x000000d900a97202 */ /* 0x000fe20000000f00 */
[----:B------:R-:W-:Y:S01]  /*113e0*/  IMAD.MOV.U32 R185, RZ, RZ, R211 ;  /* 0x000000ffffb97224 */ /* 0x000fe200078e00d3 */
[----:B------:R-:W-:Y:S02]  /*113f0*/  MOV R170, R216 ;  /* 0x000000d800aa7202 */ /* 0x000fe40000000f00 */
[----:B------:R-:W-:Y:S02]  /*11400*/  MOV R160, R212 ;  /* 0x000000d400a07202 */ /* 0x000fe40000000f00 */
[----:B------:R-:W-:Y:S01]  /*11410*/  MOV R171, R218 ;  /* 0x000000da00ab7202 */ /* 0x000fe20000000f00 */
[----:B------:R-:W-:Y:S01]  /*11420*/  MUFU.EX2 R215, R35 ;  /* 0x0000002300d77308 */ /* 0x000fe20000000800 */
[----:B------:R-:W-:Y:S01]  /*11430*/  IMAD.MOV.U32 R138, RZ, RZ, R162 ;  /* 0x000000ffff8a7224 */ /* 0x000fe200078e00a2 */
[----:B-1----:R-:W-:-:S06]  /*11440*/  MOV R25, R163 ;  /* 0x000000a300197202 */ /* 0x002fcc0000000f00 */
[----:B------:R-:W-:Y:S01]  /*11450*/  MUFU.EX2 R213, R36 ;  /* 0x0000002400d57308 */ /* 0x000fe20000000800 */
[----:B------:R-:W-:Y:S02]  /*11460*/  MOV R175, R111 ;  /* 0x0000006f00af7202 */ /* 0x000fe40000000f00 */
[----:B------:R-:W-:Y:S02]  /*11470*/  MOV R161, R108 ;  /* 0x0000006c00a17202 */ /* 0x000fe40000000f00 */
[----:B------:R-:W-:Y:S01]  /*11480*/  MOV R139, R184 ;  /* 0x000000b8008b7202 */ /* 0x000fe20000000f00 */
[----:B------:R-:W-:Y:S01]  /*11490*/  FADD.FTZ R24, R159, R127 ;  /* 0x0000007f9f187221 */ /* 0x000fe20000010000 */
[----:B------:R-:W-:Y:S01]  /*114a0*/  MOV R137, R205 ;  /* 0x000000cd00897202 */ /* 0x000fe20000000f00 */
[----:B------:R-:W1:Y:S01]  /*114b0*/  MUFU.EX2 R218, R34 ;  /* 0x0000002200da7308 */ /* 0x000e620000000800 */
[----:B------:R-:W-:Y:S01]  /*114c0*/  MOV R162, R110 ;  /* 0x0000006e00a27202 */ /* 0x000fe20000000f00 */
[----:B------:R-:W-:Y:S01]  /*114d0*/  FADD.FTZ R2, R2, R61 ;  /* 0x0000003d02027221 */ /* 0x000fe20000010000 */
[----:B------:R-:W-:Y:S01]  /*114e0*/  MOV R136, R209 ;  /* 0x000000d100887202 */ /* 0x000fe20000000f00 */
[----:B------:R4:W5:Y:S04]  /*114f0*/  LDL.LU R242, [R1+0xe0] ;  /* 0x0000e00001f27983 */ /* 0x0009680000300800 */
[----:B------:R-:W-:Y:S01]  /*11500*/  MUFU.EX2 R217, R39 ;  /* 0x0000002700d97308 */ /* 0x000fe20000000800 */
[----:B------:R-:W-:-:S07]  /*11510*/  MOV R163, R109 ;  /* 0x0000006d00a37202 */ /* 0x000fce0000000f00 */
[----:B------:R-:W-:Y:S01]  /*11520*/  MUFU.EX2 R216, R38 ;  /* 0x0000002600d87308 */ /* 0x000fe20000000800 */
[----:B------:R-:W-:Y:S07]  /*11530*/  HMMA.16816.F32 R108, R4, R28, R196 ;  /* 0x0000001c046c723c */ /* 0x000fee00000018c4 */
[----:B------:R1:W1:Y:S08]  /*11540*/  MUFU.EX2 R214, R37 ;  /* 0x0000002500d67308 */ /* 0x0002700000000800 */
[----:B------:R-:W-:Y:S08]  /*11550*/  MUFU.EX2 R212, R33 ;  /* 0x0000002100d47308 */ /* 0x000ff00000000800 */
[----:B------:R-:W1:Y:S01]  /*11560*/  MUFU.EX2 R211, R32 ;  /* 0x0000002000d37308 */ /* 0x000e620000000800 */
[----:B------:R-:W-:-:S02]  /*11570*/  F2FP.PACK_AB R4, R226, R225 ;  /* 0x000000e1e204723e */ /* 0x000fc400000000ff */
[----:B------:R-:W-:Y:S01]  /*11580*/  MOV R184, R185 ;  /* 0x000000b900b87202 */ /* 0x000fe20000000f00 */
[----:B------:R-:W-:Y:S01]  /*11590*/  FADD.FTZ R0, R138, R62 ;  /* 0x0000003e8a007221 */ /* 0x000fe20000010000 */
[----:B------:R-:W-:Y:S01]  /*115a0*/  F2FP.PACK_AB R5, R221, R222 ;  /* 0x000000dedd05723e */ /* 0x000fe200000000ff */
[----:B------:R-:W-:Y:S01]  /*115b0*/  FADD.FTZ R61, R166, R24 ;  /* 0x00000018a63d7221 */ /* 0x000fe20000010000 */
[----:B------:R-:W-:Y:S01]  /*115c0*/  F2FP.PACK_AB R6, R223, R224 ;  /* 0x000000e0df06723e */ /* 0x000fe200000000ff */
[----:B------:R-:W-:Y:S01]  /*115d0*/  LDSM.16.MT88.4 R28, [R234+0xa800] ;  /* 0x00a80000ea1c783b */ /* 0x000fe20000004200 */
[----:B--2---:R-:W-:Y:S01]  /*115e0*/  F2FP.PACK_AB R7, R219, R220 ;  /* 0x000000dcdb07723e */ /* 0x004fe200000000ff */
[----:B------:R-:W-:Y:S01]  /*115f0*/  FADD.FTZ R2, R139, R2 ;  /* 0x000000028b027221 */ /* 0x000fe20000010000 */
[----:B------:R-:W-:Y:S08]  /*11600*/  MUFU.EX2 R209, R60 ;  /* 0x0000003c00d17308 */ /* 0x000ff00000000800 */
[----:B------:R-:W-:Y:S01]  /*11610*/  MUFU.EX2 R205, R102 ;  /* 0x0000006600cd7308 */ /* 0x000fe20000000800 */
[----:B---3--:R-:W-:Y:S01]  /*11620*/  HMMA.16816.F32 R96, R4, R12, R96 ;  /* 0x0000000c0460723c */ /* 0x008fe20000001860 */
[----:B------:R-:W-:Y:S01]  /*11630*/  MOV R185, R25 ;  /* 0x0000001900b97202 */ /* 0x000fe20000000f00 */
[----:B------:R-:W-:-:S05]  /*11640*/  FADD.FTZ R3, R156, R126 ;  /* 0x0000007e9c037221 */ /* 0x000fca0000010000 */
[----:B------:R-:W-:Y:S01]  /*11650*/  MUFU.EX2 R127, R112 ;  /* 0x00000070007f7308 */ /* 0x000fe20000000800 */
[C---:B------:R-:W-:Y:S01]  /*11660*/  HMMA.16816.F32 R80, R4.reuse, R14, R80 ;  /* 0x0000000e0450723c */ /* 0x040fe20000001850 */
[----:B------:R-:W-:Y:S01]  /*11670*/  MOV R25, R210 ;  /* 0x000000d200197202 */ /* 0x000fe20000000f00 */
[----:B------:R4:W5:Y:S06]  /*11680*/  LDL.LU R241, [R1+0xdc] ;  /* 0x0000dc0001f17983 */ /* 0x00096c0000300800 */
[C---:B------:R-:W-:Y:S08]  /*11690*/  HMMA.16816.F32 R72, R4.reuse, R8, R72 ;  /* 0x000000080448723c */ /* 0x040ff00000001848 */
[C---:B------:R-:W-:Y:S08]  /*116a0*/  HMMA.16816.F32 R68, R4.reuse, R10, R68 ;  /* 0x0000000a0444723c */ /* 0x040ff00000001844 */
[C---:B------:R-:W-:Y:S08]  /*116b0*/  HMMA.16816.F32 R64, R4.reuse, R20, R64 ;  /* 0x000000140440723c */ /* 0x040ff00000001840 */
[C---:B------:R-:W-:Y:S08]  /*116c0*/  HMMA.16816.F32 R52, R4.reuse, R22, R52 ;  /* 0x000000160434723c */ /* 0x040ff00000001834 */
[C---:B------:R-:W-:Y:S08]  /*116d0*/  HMMA.16816.F32 R88, R4.reuse, R16, R88 ;  /* 0x000000100458723c */ /* 0x040ff00000001858 */
[----:B-1----:R-:W-:Y:S01]  /*116e0*/  HMMA.16816.F32 R36, R4, R18, R76 ;  /* 0x000000120424723c */ /* 0x002fe2000000184c */
[----:B------:R-:W-:Y:S01]  /*116f0*/  FADD.FTZ R0, R184, R0 ;  /* 0x00000000b8007221 */ /* 0x000fe20000010000 */
[----:B------:R1:W2:Y:S01]  /*11700*/  MUFU.EX2 R210, R27 ;  /* 0x0000001b00d27308 */ /* 0x0002a20000000800 */
[----:B------:R-:W-:Y:S01]  /*11710*/  IMAD.MOV.U32 R139, RZ, RZ, R204 ;  /* 0x000000ffff8b7224 */ /* 0x000fe200078e00cc */
[----:B------:R-:W-:-:S02]  /*11720*/  MOV R138, R207 ;  /* 0x000000cf008a7202 */ /* 0x000fc40000000f00 */
[----:B------:R-:W-:Y:S02]  /*11730*/  MOV R199, R206 ;  /* 0x000000ce00c77202 */ /* 0x000fe40000000f00 */
[----:B------:R-:W-:Y:S02]  /*11740*/  MOV R198, R208 ;  /* 0x000000d000c67202 */ /* 0x000fe40000000f00 */
[----:B------:R-:W-:Y:S01]  /*11750*/  MUFU.EX2 R126, R113 ;  /* 0x00000071007e7308 */ /* 0x000fe20000000800 */
[----:B------:R-:W-:-:S07]  /*11760*/  F2FP.PACK_AB R4, R218, R215 ;  /* 0x000000d7da04723e */ /* 0x000fce00000000ff */
[----:B------:R-:W-:Y:S01]  /*11770*/  MUFU.EX2 R122, R122 ;  /* 0x0000007a007a7308 */ /* 0x000fe20000000800 */
[----:B------:R-:W-:-:S07]  /*11780*/  F2FP.PACK_AB R5, R213, R214 ;  /* 0x000000d6d505723e */ /* 0x000fce00000000ff */
[----:B------:R-:W-:Y:S01]  /*11790*/  MUFU.EX2 R124, R124 ;  /* 0x0000007c007c7308 */ /* 0x000fe20000000800 */
[----:B------:R-:W-:-:S07]  /*117a0*/  F2FP.PACK_AB R6, R216, R217 ;  /* 0x000000d9d806723e */ /* 0x000fce00000000ff */
[----:B------:R-:W-:Y:S01]  /*117b0*/  MUFU.EX2 R129, R129 ;  /* 0x0000008100817308 */ /* 0x000fe20000000800 */
[----:B------:R-:W-:-:S07]  /*117c0*/  F2FP.PACK_AB R7, R211, R212 ;  /* 0x000000d4d307723e */ /* 0x000fce00000000ff */
[----:B------:R-:W-:Y:S01]  /*117d0*/  MUFU.EX2 R130, R130 ;  /* 0x0000008200827308 */ /* 0x000fe20000000800 */
[----:B------:R-:W-:Y:S01]  /*117e0*/  HMMA.16816.F32 R44, R4, R12, R44 ;  /* 0x0000000c042c723c */ /* 0x000fe2000000182c */
[----:B------:R-:W-:-:S06]  /*117f0*/  MOV R184, R25 ;  /* 0x0000001900b87202 */ /* 0x000fcc0000000f00 */
[----:B------:R-:W-:Y:S01]  /*11800*/  MUFU.EX2 R131, R131 ;  /* 0x0000008300837308 */ /* 0x000fe20000000800 */
[C---:B------:R-:W-:Y:S01]  /*11810*/  HMMA.16816.F32 R40, R4.reuse, R14, R40 ;  /* 0x0000000e0428723c */ /* 0x040fe20000001828 */
[----:B------:R-:W3:Y:S04]  /*11820*/  LDSM.16.MT88.4 R12, [R233+0xa800] ;  /* 0x00a80000e90c783b */ /* 0x000ee80000004200 */
[----:B-1----:R-:W-:Y:S03]  /*11830*/  LDSM.16.MT88.4 R24, [R235+0xa800] ;  /* 0x00a80000eb18783b */ /* 0x002fe60000004200 */
[C---:B------:R-:W-:Y:S01]  /*11840*/  HMMA.16816.F32 R32, R4.reuse, R8, R48 ;  /* 0x000000080420723c */ /* 0x040fe20000001830 */
[----:B------:R-:W-:Y:S01]  /*11850*/  MUFU.EX2 R112, R133 ;  /* 0x0000008500707308 */ /* 0x000fe20000000800 */
[----:B------:R-:W-:Y:S01]  /*11860*/  FADD.FTZ R3, R157, R3 ;  /* 0x000000039d037221 */ /* 0x000fe20000010000 */
[----:B------:R-:W-:Y:S01]  /*11870*/  MOV R159, R137 ;  /* 0x00000089009f7202 */ /* 0x000fe20000000f00 */
[----:B------:R4:W5:Y:S04]  /*11880*/  LDL.LU R240, [R1+0xd8] ;  /* 0x0000d80001f07983 */ /* 0x0009680000300800 */
[C---:B------:R-:W-:Y:S01]  /*11890*/  HMMA.16816.F32 R48, R4.reuse, R10, R56 ;  /* 0x0000000a0430723c */ /* 0x040fe20000001838 */
[----:B------:R-:W1:Y:S01]  /*118a0*/  LDSM.16.MT88.4 R8, [R236+0xa800] ;  /* 0x00a80000ec08783b */ /* 0x000e620000004200 */
[----:B------:R-:W-:Y:S08]  /*118b0*/  MUFU.EX2 R208, R63 ;  /* 0x0000003f00d07308 */ /* 0x000ff00000000800 */
[----:B------:R-:W-:Y:S08]  /*118c0*/  MUFU.EX2 R207, R100 ;  /* 0x0000006400cf7308 */ /* 0x000ff00000000800 */
[----:B------:R-:W1:Y:S08]  /*118d0*/  MUFU.EX2 R206, R101 ;  /* 0x0000006500ce7308 */ /* 0x000e700000000800 */
[----:B------:R-:W1:Y:S01]  /*118e0*/  MUFU.EX2 R204, R103 ;  /* 0x0000006700cc7308 */ /* 0x000e620000000800 */
[C---:B------:R-:W-:Y:S08]  /*118f0*/  HMMA.16816.F32 R92, R4.reuse, R20, R92 ;  /* 0x00000014045c723c */ /* 0x040ff0000000185c */
[C---:B------:R-:W-:Y:S01]  /*11900*/  HMMA.16816.F32 R104, R4.reuse, R22, R104 ;  /* 0x000000160468723c */ /* 0x040fe20000001868 */
[----:B------:R-:W4:Y:S07]  /*11910*/  LDSM.16.MT88.4 R20, [R233+0xb000] ;  /* 0x00b00000e914783b */ /* 0x000f2e0000004200 */
[C---:B------:R-:W-:Y:S08]  /*11920*/  HMMA.16816.F32 R108, R4.reuse, R16, R108 ;  /* 0x00000010046c723c */ /* 0x040ff0000000186c */
[----:B------:R-:W-:Y:S01]  /*11930*/  HMMA.16816.F32 R84, R4, R18, R84 ;  /* 0x000000120454723c */ /* 0x000fe20000001854 */
[----:B------:R-:W3:Y:S01]  /*11940*/  MUFU.EX2 R113, R132 ;  /* 0x0000008400717308 */ /* 0x000ee20000000800 */
[----:B------:R-:W-:-:S02]  /*11950*/  FADD.FTZ R3, R178, R3 ;  /* 0x00000003b2037221 */ /* 0x000fc40000010000 */
[----:B------:R-:W-:Y:S02]  /*11960*/  FADD.FTZ R2, R198, R2 ;  /* 0x00000002c6027221 */ /* 0x000fe40000010000 */
[----:B------:R-:W-:Y:S01]  /*11970*/  FADD.FTZ R0, R199, R0 ;  /* 0x00000000c7007221 */ /* 0x000fe20000010000 */
[----:B--2---:R-:W-:Y:S01]  /*11980*/  F2FP.PACK_AB R4, R209, R210 ;  /* 0x000000d2d104723e */ /* 0x004fe200000000ff */
[----:B------:R-:W-:Y:S01]  /*11990*/  IMAD.MOV.U32 R156, RZ, RZ, R138 ;  /* 0x000000ffff9c7224 */ /* 0x000fe200078e008a */
[----:B-1----:R-:W-:Y:S01]  /*119a0*/  F2FP.PACK_AB R5, R205, R206 ;  /* 0x000000cecd05723e */ /* 0x002fe200000000ff */
[----:B------:R-:W-:Y:S01]  /*119b0*/  MUFU.EX2 R148, R148 ;  /* 0x0000009400947308 */ /* 0x000fe20000000800 */
[----:B------:R-:W-:Y:S01]  /*119c0*/  F2FP.PACK_AB R6, R207, R208 ;  /* 0x000000d0cf06723e */ /* 0x000fe200000000ff */
[----:B------:R1:W5:Y:S01]  /*119d0*/  LDL.LU R239, [R1+0xd4] ;  /* 0x0000d40001ef7983 */ /* 0x0003620000300800 */
[----:B------:R-:W-:Y:S01]  /*119e0*/  F2FP.PACK_AB R7, R127, R204 ;  /* 0x000000cc7f07723e */ /* 0x000fe200000000ff */
[----:B------:R-:W-:-:S02]  /*119f0*/  FADD.FTZ R16, R192, R61 ;  /* 0x0000003dc0107221 */ /* 0x000fc40000010000 */
[----:B------:R-:W-:Y:S01]  /*11a00*/  FADD.FTZ R3, R167, R3 ;  /* 0x00000003a7037221 */ /* 0x000fe20000010000 */
[----:B------:R-:W-:Y:S01]  /*11a10*/  MOV R178, R186 ;  /* 0x000000ba00b27202 */ /* 0x000fe20000000f00 */
[----:B------:R-:W-:Y:S01]  /*11a20*/  FADD.FTZ R2, R165, R2 ;  /* 0x00000002a5027221 */ /* 0x000fe20000010000 */
[----:B------:R-:W-:Y:S01]  /*11a30*/  MOV R157, R184 ;  /* 0x000000b8009d7202 */ /* 0x000fe20000000f00 */
[C---:B---3--:R-:W-:Y:S01]  /*11a40*/  HMMA.16816.F32 R100, R4.reuse, R12, R96 ;  /* 0x0000000c0464723c */ /* 0x048fe20000001860 */
[----:B------:R-:W-:Y:S01]  /*11a50*/  FADD.FTZ R0, R158, R0 ;  /* 0x000000009e007221 */ /* 0x000fe20000010000 */
[----:B------:R-:W-:Y:S01]  /*11a60*/  MOV R166, R139 ;  /* 0x0000008b00a67202 */ /* 0x000fe20000000f00 */
[----:B------:R-:W-:Y:S01]  /*11a70*/  IMAD.MOV.U32 R199, RZ, RZ, R174 ;  /* 0x000000ffffc77224 */ /* 0x000fe200078e00ae */
[----:B------:R-:W-:Y:S01]  /*11a80*/  MOV R197, R172 ;  /* 0x000000ac00c57202 */ /* 0x000fe20000000f00 */
[----:B------:R-:W-:Y:S01]  /*11a90*/  MUFU.EX2 R149, R149 ;  /* 0x0000009500957308 */ /* 0x000fe20000000800 */
[----:B------:R-:W-:Y:S01]  /*11aa0*/  MOV R198, R173 ;  /* 0x000000ad00c67202 */ /* 0x000fe20000000f00 */
[----:B------:R1:W5:Y:S01]  /*11ab0*/  LDL.LU R238, [R1+0xd0] ;  /* 0x0000d00001ee7983 */ /* 0x0003620000300800 */
[C---:B------:R-:W-:Y:S08]  /*11ac0*/  HMMA.16816.F32 R96, R4.reuse, R14, R80 ;  /* 0x0000000e0460723c */ /* 0x040ff00000001850 */
[C---:B------:R-:W-:Y:S08]  /*11ad0*/  HMMA.16816.F32 R76, R4.reuse, R10, R68 ;  /* 0x0000000a044c723c */ /* 0x040ff00000001844 */
[----:B------:R-:W-:Y:S01]  /*11ae0*/  HMMA.16816.F32 R60, R4, R26, R36 ;  /* 0x0000001a043c723c */ /* 0x000fe20000001824 */
[----:B------:R-:W-:Y:S01]  /*11af0*/  FADD.FTZ R3, R181, R3 ;  /* 0x00000003b5037221 */ /* 0x000fe20000010000 */
[----:B------:R-:W-:Y:S01]  /*11b00*/  MOV R167, R171 ;  /* 0x000000ab00a77202 */ /* 0x000fe20000000f00 */
[----:B------:R-:W-:-:S02]  /*11b10*/  FADD.FTZ R2, R193, R2 ;  /* 0x00000002c1027221 */ /* 0x000fc40000010000 */
[----:B------:R-:W-:Y:S01]  /*11b20*/  FADD.FTZ R0, R182, R0 ;  /* 0x00000000b6007221 */ /* 0x000fe20000010000 */
[----:B------:R-:W-:Y:S01]  /*11b30*/  MOV R192, R185 ;  /* 0x000000b900c07202 */ /* 0x000fe20000000f00 */
[----:B------:R1:W5:Y:S01]  /*11b40*/  LDL.LU R237, [R1+0xcc] ;  /* 0x0000cc0001ed7983 */ /* 0x0003620000300800 */
[C---:B------:R-:W-:Y:S08]  /*11b50*/  HMMA.16816.F32 R80, R4.reuse, R8, R72 ;  /* 0x000000080450723c */ /* 0x040ff00000001848 */
[C---:B------:R-:W-:Y:S01]  /*11b60*/  HMMA.16816.F32 R68, R4.reuse, R24, R88 ;  /* 0x000000180444723c */ /* 0x040fe20000001858 */
[----:B------:R-:W-:Y:S01]  /*11b70*/  FADD.FTZ R3, R179, R3 ;  /* 0x00000003b3037221 */ /* 0x000fe20000010000 */
[----:B------:R-:W-:Y:S01]  /*11b80*/  MOV R196, R136 ;  /* 0x0000008800c47202 */ /* 0x000fe20000000f00 */
[----:B------:R-:W-:Y:S01]  /*11b90*/  FADD.FTZ R2, R194, R2 ;  /* 0x00000002c2027221 */ /* 0x000fe20000010000 */
[----:B------:R-:W-:Y:S01]  /*11ba0*/  MOV R172, R175 ;  /* 0x000000af00ac7202 */ /* 0x000fe20000000f00 */
[----:B------:R-:W-:Y:S01]  /*11bb0*/  FADD.FTZ R0, R183, R0 ;  /* 0x00000000b7007221 */ /* 0x000fe20000010000 */
[----:B------:R-:W-:Y:S01]  /*11bc0*/  MOV R173, R168 ;  /* 0x000000a800ad7202 */ /* 0x000fe20000000f00 */
[----:B------:R1:W5:Y:S01]  /*11bd0*/  LDL.LU R232, [R1+0xc8] ;  /* 0x0000c80001e87983 */ /* 0x0003620000300800 */
[----:B------:R-:W-:Y:S01]  /*11be0*/  HMMA.16816.F32 R72, R4, R28, R64 ;  /* 0x0000001c0448723c */ /* 0x000fe20000001840 */
[----:B------:R-:W-:-:S02]  /*11bf0*/  FADD.FTZ R88, R177, R16 ;  /* 0x00000010b1587221 */ /* 0x000fc40000010000 */
[----:B------:R-:W2:Y:S01]  /*11c00*/  LDSM.16.MT88.4 R16, [R236+0xb000] ;  /* 0x00b00000ec10783b */ /* 0x000ea20000004200 */
[----:B------:R-:W-:Y:S08]  /*11c10*/  MUFU.EX2 R91, R140 ;  /* 0x0000008c005b7308 */ /* 0x000ff00000000800 */
[----:B------:R-:W-:Y:S01]  /*11c20*/  MUFU.EX2 R90, R141 ;  /* 0x0000008d005a7308 */ /* 0x000fe20000000800 */
[----:B------:R-:W-:Y:S07]  /*11c30*/  HMMA.16816.F32 R64, R4, R30, R52 ;  /* 0x0000001e0440723c */ /* 0x000fee0000001834 */
[----:B------:R-:W-:Y:S01]  /*11c40*/  MUFU.EX2 R89, R142 ;  /* 0x0000008e00597308 */ /* 0x000fe20000000800 */
[----:B------:R-:W-:Y:S01]  /*11c50*/  F2FP.PACK_AB R4, R114, R126 ;  /* 0x0000007e7204723e */ /* 0x000fe200000000ff */
[----:B------:R-:W-:Y:S01]  /*11c60*/  FADD.FTZ R3, R201, R3 ;  /* 0x00000003c9037221 */ /* 0x000fe20000010000 */
[----:B------:R-:W-:Y:S01]  /*11c70*/  F2FP.PACK_AB R5, R120, R118 ;  /* 0x000000767805723e */ /* 0x000fe200000000ff */
[----:B------:R-:W-:Y:S01]  /*11c80*/  LDSM.16.MT88.4 R136, [R234+0xb800] ;  /* 0x00b80000ea88783b */ /* 0x000fe20000004200 */
[----:B------:R-:W-:-:S02]  /*11c90*/  F2FP.PACK_AB R6, R119, R115 ;  /* 0x000000737706723e */ /* 0x000fc400000000ff */
[----:B------:R-:W-:-:S07]  /*11ca0*/  F2FP.PACK_AB R7, R123, R121 ;  /* 0x000000797b07723e */ /* 0x000fce00000000ff */
[C---:B------:R-:W-:Y:S08]  /*11cb0*/  HMMA.16816.F32 R52, R4.reuse, R14, R40 ;  /* 0x0000000e0434723c */ /* 0x040ff00000001828 */
[C---:B------:R-:W-:Y:S01]  /*11cc0*/  HMMA.16816.F32 R56, R4.reuse, R12, R44 ;  /* 0x0000000c0438723c */ /* 0x040fe2000000182c */
[----:B------:R-:W3:Y:S07]  /*11cd0*/  LDSM.16.MT88.4 R12, [R234+0xb000] ;  /* 0x00b00000ea0c783b */ /* 0x000eee0000004200 */
[C---:B------:R-:W-:Y:S08]  /*11ce0*/  HMMA.16816.F32 R40, R4.reuse, R8, R32 ;  /* 0x000000080428723c */ /* 0x040ff00000001820 */
[C---:B------:R-:W-:Y:S01]  /*11cf0*/  HMMA.16816.F32 R36, R4.reuse, R10, R48 ;  /* 0x0000000a0424723c */ /* 0x040fe20000001830 */
[----:B------:R-:W1:Y:S07]  /*11d00*/  LDSM.16.MT88.4 R8, [R235+0xb000] ;  /* 0x00b00000eb08783b */ /* 0x000e6e0000004200 */
[C---:B------:R-:W-:Y:S01]  /*11d10*/  HMMA.16816.F32 R32, R4.reuse, R28, R92 ;  /* 0x0000001c0420723c */ /* 0x040fe2000000185c */
[----:B------:R-:W1:Y:S07]  /*11d20*/  MUFU.EX2 R93, R134 ;  /* 0x00000086005d7308 */ /* 0x000e6e0000000800 */
[C---:B------:R-:W-:Y:S01]  /*11d30*/  HMMA.16816.F32 R44, R4.reuse, R30, R104 ;  /* 0x0000001e042c723c */ /* 0x040fe20000001868 */
[----:B------:R-:W1:Y:S07]  /*11d40*/  MUFU.EX2 R92, R135 ;  /* 0x00000087005c7308 */ /* 0x000e6e0000000800 */
[C---:B------:R-:W-:Y:S08]  /*11d50*/  HMMA.16816.F32 R48, R4.reuse, R24, R108 ;  /* 0x000000180430723c */ /* 0x040ff0000000186c */
[----:B------:R-:W-:Y:S01]  /*11d60*/  HMMA.16816.F32 R28, R4, R26, R84 ;  /* 0x0000001a041c723c */ /* 0x000fe20000001854 */
[----:B------:R-:W-:Y:S08]  /*11d70*/  MUFU.EX2 R87, R143 ;  /* 0x0000008f00577308 */ /* 0x000ff00000000800 */
[----:B------:R-:W1:Y:S08]  /*11d80*/  MUFU.EX2 R86, R144 ;  /* 0x0000009000567308 */ /* 0x000e700000000800 */
[----:B------:R-:W-:Y:S08]  /*11d90*/  MUFU.EX2 R85, R145 ;  /* 0x0000009100557308 */ /* 0x000ff00000000800 */
[----:B------:R-:W2:Y:S01]  /*11da0*/  MUFU.EX2 R84, R146 ;  /* 0x0000009200547308 */ /* 0x000ea20000000800 */
[----:B------:R-:W-:-:S02]  /*11db0*/  F2FP.PACK_AB R4, R124, R122 ;  /* 0x0000007a7c04723e */ /* 0x000fc400000000ff */
[----:B------:R-:W-:Y:S02]  /*11dc0*/  F2FP.PACK_AB R5, R113, R131 ;  /* 0x000000837105723e */ /* 0x000fe400000000ff */
[----:B------:R-:W-:Y:S02]  /*11dd0*/  F2FP.PACK_AB R6, R130, R129 ;  /* 0x000000818206723e */ /* 0x000fe400000000ff */
[----:B-1----:R-:W-:Y:S01]  /*11de0*/  F2FP.PACK_AB R7, R93, R112 ;  /* 0x000000705d07723e */ /* 0x002fe200000000ff */
[----:B------:R-:W-:Y:S01]  /*11df0*/  FADD.FTZ R24, R195, R88 ;  /* 0x00000058c3187221 */ /* 0x000fe20000010000 */
[----:B------:R-:W-:-:S05]  /*11e00*/  MOV R177, R187 ;  /* 0x000000bb00b17202 */ /* 0x000fca0000000f00 */
[----:B----4-:R-:W-:Y:S01]  /*11e10*/  HMMA.16816.F32 R100, R4, R20, R100 ;  /* 0x000000140464723c */ /* 0x010fe20000001864 */
[----:B------:R-:W-:-:S07]  /*11e20*/  FADD.FTZ R24, R200, R24 ;  /* 0x00000018c8187221 */ /* 0x000fce0000010000 */
[C---:B------:R-:W-:Y:S08]  /*11e30*/  HMMA.16816.F32 R96, R4.reuse, R22, R96 ;  /* 0x000000160460723c */ /* 0x040ff00000001860 */
[C---:B--2---:R-:W-:Y:S08]  /*11e40*/  HMMA.16816.F32 R80, R4.reuse, R16, R80 ;  /* 0x000000100450723c */ /* 0x044ff00000001850 */
[C---:B------:R-:W-:Y:S08]  /*11e50*/  HMMA.16816.F32 R76, R4.reuse, R18, R76 ;  /* 0x00000012044c723c */ /* 0x040ff0000000184c */
[C---:B---3--:R-:W-:Y:S08]  /*11e60*/  HMMA.16816.F32 R72, R4.reuse, R12, R72 ;  /* 0x0000000c0448723c */ /* 0x048ff00000001848 */
[C---:B------:R-:W-:Y:S08]  /*11e70*/  HMMA.16816.F32 R64, R4.reuse, R14, R64 ;  /* 0x0000000e0440723c */ /* 0x040ff00000001840 */
[C---:B------:R-:W-:Y:S08]  /*11e80*/  HMMA.16816.F32 R68, R4.reuse, R8, R68 ;  /* 0x000000080444723c */ /* 0x040ff00000001844 */
[----:B------:R-:W-:Y:S01]  /*11e90*/  HMMA.16816.F32 R60, R4, R10, R60 ;  /* 0x0000000a043c723c */ /* 0x000fe2000000183c */
[----:B------:R-:W-:Y:S01]  /*11ea0*/  MOV R104, R178 ;  /* 0x000000b200687202 */ /* 0x000fe20000000f00 */
[----:B------:R-:W-:Y:S01]  /*11eb0*/  IMAD.MOV.U32 R105, RZ, RZ, R192 ;  /* 0x000000ffff697224 */ /* 0x000fe200078e00c0 */
[----:B------:R-:W-:Y:S01]  /*11ec0*/  MOV R106, R157 ;  /* 0x0000009d006a7202 */ /* 0x000fe20000000f00 */
[----:B------:R-:W-:Y:S01]  /*11ed0*/  FADD.FTZ R2, R203, R2 ;  /* 0x00000002cb027221 */ /* 0x000fe20000010000 */
[----:B------:R-:W-:Y:S01]  /*11ee0*/  MOV R107, R166 ;  /* 0x000000a6006b7202 */ /* 0x000fe20000000f00 */
[----:B------:R-:W-:Y:S01]  /*11ef0*/  FADD.FTZ R0, R202, R0 ;  /* 0x00000000ca007221 */ /* 0x000fe20000010000 */
[----:B------:R-:W-:-:S02]  /*11f00*/  F2FP.PACK_AB R4, R91, R92 ;  /* 0x0000005c5b04723e */ /* 0x000fc400000000ff */
[----:B------:R-:W-:Y:S02]  /*11f10*/  MOV R94, R156 ;  /* 0x0000009c005e7202 */ /* 0x000fe40000000f00 */
[----:B------:R-:W-:Y:S02]  /*11f20*/  MOV R95, R159 ;  /* 0x0000009f005f7202 */ /* 0x000fe40000000f00 */
[----:B------:R-:W-:Y:S02]  /*11f30*/  MOV R174, R169 ;  /* 0x000000a900ae7202 */ /* 0x000fe40000000f00 */
[----:B------:R-:W-:Y:S02]  /*11f40*/  MOV R108, R198 ;  /* 0x000000c6006c7202 */ /* 0x000fe40000000f00 */
[----:B------:R-:W-:Y:S02]  /*11f50*/  MOV R175, R170 ;  /* 0x000000aa00af7202 */ /* 0x000fe40000000f00 */
[----:B------:R-:W-:Y:S01]  /*11f60*/  MOV R109, R199 ;  /* 0x000000c7006d7202 */ /* 0x000fe20000000f00 */
[----:B------:R-:W-:Y:S01]  /*11f70*/  IMAD.MOV.U32 R110, RZ, RZ, R172 ;  /* 0x000000ffff6e7224 */ /* 0x000fe200078e00ac */
[----:B------:R-:W-:Y:S01]  /*11f80*/  F2FP.PACK_AB R5, R86, R87 ;  /* 0x000000575605723e */ /* 0x000fe200000000ff */
[----:B------:R-:W-:Y:S01]  /*11f90*/  MUFU.EX2 R27, R147 ;  /* 0x00000093001b7308 */ /* 0x000fe20000000800 */
[----:B------:R-:W-:Y:S01]  /*11fa0*/  F2FP.PACK_AB R6, R89, R90 ;  /* 0x0000005a5906723e */ /* 0x000fe200000000ff */
[----:B------:R-:W-:Y:S01]  /*11fb0*/  LDSM.16.MT88.4 R184, [R236+0xb800] ;  /* 0x00b80000ecb8783b */ /* 0x000fe20000004200 */
[----:B------:R-:W-:-:S02]  /*11fc0*/  F2FP.PACK_AB R7, R84, R85 ;  /* 0x000000555407723e */ /* 0x000fc400000000ff */
[----:B------:R-:W-:Y:S01]  /*11fd0*/  MOV R111, R177 ;  /* 0x000000b1006f7202 */ /* 0x000fe20000000f00 */
[----:B------:R-:W-:Y:S01]  /*11fe0*/  FADD.FTZ R3, R104, R3 ;  /* 0x0000000368037221 */ /* 0x000fe20000010000 */
[----:B------:R-:W-:Y:S01]  /*11ff0*/  MOV R88, R197 ;  /* 0x000000c500587202 */ /* 0x000fe20000000f00 */
[----:B------:R-:W-:Y:S01]  /*12000*/  FADD.FTZ R2, R105, R2 ;  /* 0x0000000269027221 */ /* 0x000fe20000010000 */
[----:B------:R-:W-:Y:S01]  /*12010*/  MUFU.EX2 R25, R151 ;  /* 0x0000009700197308 */ /* 0x000fe20000000800 */
[C---:B------:R-:W-:Y:S01]  /*12020*/  HMMA.16816.F32 R56, R4.reuse, R20, R56 ;  /* 0x000000140438723c */ /* 0x040fe20000001838 */
[----:B------:R-:W-:Y:S01]  /*12030*/  FADD.FTZ R0, R106, R0 ;  /* 0x000000006a007221 */ /* 0x000fe20000010000 */
[----:B------:R-:W1:Y:S06]  /*12040*/  LDSM.16.MT88.4 R168, [R233+0xb800] ;  /* 0x00b80000e9a8783b */ /* 0x000e6c0000004200 */
[C---:B------:R-:W-:Y:S08]  /*12050*/  HMMA.16816.F32 R52, R4.reuse, R22, R52 ;  /* 0x000000160434723c */ /* 0x040ff00000001834 */
[C---:B------:R-:W-:Y:S08]  /*12060*/  HMMA.16816.F32 R40, R4.reuse, R16, R40 ;  /* 0x000000100428723c */ /* 0x040ff00000001828 */
[C---:B------:R-:W-:Y:S08]  /*12070*/  HMMA.16816.F32 R36, R4.reuse, R18, R36 ;  /* 0x000000120424723c */ /* 0x040ff00000001824 */
[C---:B------:R-:W-:Y:S08]  /*12080*/  HMMA.16816.F32 R32, R4.reuse, R12, R32 ;  /* 0x0000000c0420723c */ /* 0x040ff00000001820 */
[C---:B------:R-:W-:Y:S08]  /*12090*/  HMMA.16816.F32 R44, R4.reuse, R14, R44 ;  /* 0x0000000e042c723c */ /* 0x040ff0000000182c */
[C---:B------:R-:W-:Y:S08]  /*120a0*/  HMMA.16816.F32 R48, R4.reuse, R8, R48 ;  /* 0x000000080430723c */ /* 0x040ff00000001830 */
[----:B------:R-:W-:Y:S01]  /*120b0*/  HMMA.16816.F32 R28, R4, R10, R28 ;  /* 0x0000000a041c723c */ /* 0x000fe2000000181c */
[----:B------:R-:W-:Y:S01]  /*120c0*/  FADD.FTZ R2, R95, R2 ;  /* 0x000000025f027221 */ /* 0x000fe20000010000 */
[----:B------:R-:W-:Y:S01]  /*120d0*/  MOV R104, R174 ;  /* 0x000000ae00687202 */ /* 0x000fe20000000f00 */
[----:B------:R-:W-:Y:S01]  /*120e0*/  FADD.FTZ R0, R196, R0 ;  /* 0x00000000c4007221 */ /* 0x000fe20000010000 */
[----:B------:R-:W-:-:S02]  /*120f0*/  MOV R105, R175 ;  /* 0x000000af00697202 */ /* 0x000fc40000000f00 */
[----:B------:R-:W-:Y:S01]  /*12100*/  MOV R106, R160 ;  /* 0x000000a0006a7202 */ /* 0x000fe20000000f00 */
[----:B------:R-:W-:Y:S01]  /*12110*/  FADD.FTZ R4, R167, R24 ;  /* 0x00000018a7047221 */ /* 0x000fe20000010000 */
[----:B------:R-:W2:Y:S01]  /*12120*/  MUFU.EX2 R20, R155 ;  /* 0x0000009b00147308 */ /* 0x000ea20000000800 */
[----:B------:R-:W3:Y:S02]  /*12130*/  LDSM.16.MT88.4 R12, [R235+0xb800] ;  /* 0x00b80000eb0c783b */ /* 0x000ee40000004200 */
[----:B------:R-:W-:Y:S01]  /*12140*/  FADD.FTZ R4, R111, R4 ;  /* 0x000000046f047221 */ /* 0x000fe20000010000 */
[----:B------:R-:W-:-:S03]  /*12150*/  MOV R111, R173 ;  /* 0x000000ad006f7202 */ /* 0x000fc60000000f00 */
[----:B------:R-:W-:Y:S02]  /*12160*/  FADD.FTZ R5, R107, R4 ;  /* 0x000000046b057221 */ /* 0x000fe40000010000 */
[----:B------:R-:W-:Y:S02]  /*12170*/  FADD.FTZ R4, R94, R3 ;  /* 0x000000035e047221 */ /* 0x000fe40000010000 */
[----:B------:R-:W-:Y:S02]  /*12180*/  FADD.FTZ R5, R88, R5 ;  /* 0x0000000558057221 */ /* 0x000fe40000010000 */
[----:B------:R-:W-:Y:S01]  /*12190*/  FADD.FTZ R4, R108, R4 ;  /* 0x000000046c047221 */ /* 0x000fe20000010000 */
[----:B------:R-:W-:Y:S01]  /*121a0*/  MOV R107, R161 ;  /* 0x000000a1006b7202 */ /* 0x000fe20000000f00 */
[----:B------:R-:W-:Y:S02]  /*121b0*/  FADD.FTZ R2, R109, R2 ;  /* 0x000000026d027221 */ /* 0x000fe40000010000 */
[----:B------:R-:W-:Y:S01]  /*121c0*/  FADD.FTZ R0, R110, R0 ;  /* 0x000000006e007221 */ /* 0x000fe20000010000 */
[----:B------:R-:W-:Y:S01]  /*121d0*/  MOV R94, R163 ;  /* 0x000000a3005e7202 */ /* 0x000fe20000000f00 */
[----:B------:R-:W-:Y:S01]  /*121e0*/  FADD.FTZ R8, R111, R5 ;  /* 0x000000056f087221 */ /* 0x000fe20000010000 */
[----:B------:R-:W-:Y:S01]  /*121f0*/  MOV R95, R162 ;  /* 0x000000a2005f7202 */ /* 0x000fe20000000f00 */
        /* <DEDUP_REMOVED lines=74> */
[----:B--2---:R-:W-:Y:S02]  /*126a0*/  FADD.FTZ R5, R20, R5 ;  /* 0x0000000514057221 */ /* 0x004fe40000010000 */
[----:B----4-:R-:W-:-:S05]  /*126b0*/  FADD.FTZ R4, R16, R4 ;  /* 0x0000000410047221 */ /* 0x010fca0000010000 */
[----:B------:R-:W2:Y:S01]  /*126c0*/  MUFU.EX2 R17, R180 ;  /* 0x000000b400117308 */ /* 0x000ea20000000800 */
[----:B------:R-:W-:-:S07]  /*126d0*/  FADD.FTZ R2, R27, R2 ;  /* 0x000000021b027221 */ /* 0x000fce0000010000 */
[----:B------:R-:W4:Y:S01]  /*126e0*/  MUFU.EX2 R9, R191 ;  /* 0x000000bf00097308 */ /* 0x000f220000000800 */
[----:B------:R-:W-:-:S07]  /*126f0*/  FADD.FTZ R0, R25, R0 ;  /* 0x0000000019007221 */ /* 0x000fce0000010000 */
[----:B------:R-:W2:Y:S01]  /*12700*/  MUFU.EX2 R26, R150 ;  /* 0x00000096001a7308 */ /* 0x000ea20000000800 */
[----:B-1----:R-:W-:-:S07]  /*12710*/  FADD.FTZ R5, R19, R5 ;  /* 0x0000000513057221 */ /* 0x002fce0000010000 */
        /* <DEDUP_REMOVED lines=8> */
[----:B--2---:R-:W-:Y:S02]  /*127a0*/  FADD.FTZ R5, R17, R5 ;  /* 0x0000000511057221 */ /* 0x004fe40000010000 */
[----:B----4-:R-:W-:Y:S02]  /*127b0*/  FADD.FTZ R4, R9, R4 ;  /* 0x0000000409047221 */ /* 0x010fe40000010000 */
[----:B------:R-:W-:Y:S02]  /*127c0*/  FADD.FTZ R2, R26, R2 ;  /* 0x000000021a027221 */ /* 0x000fe40000010000 */
        /* <DEDUP_REMOVED lines=18> */
[----:B------:R-:W-:Y:S02]  /*128f0*/  MOV R3, R125 ;  /* 0x0000007d00037202 */ /* 0x000fe40000000f00 */
[----:B------:R-:W-:-:S05]  /*12900*/  MOV R150, R128 ;  /* 0x0000008000967202 */ /* 0x000fca0000000f00 */
[----:B------:R-:W-:Y:S01]  /*12910*/  HMMA.16816.F32 R176, R140, R184, R80 ;  /* 0x000000b88cb0723c */ /* 0x000fe20000001850 */
[----:B------:R-:W-:Y:S02]  /*12920*/  @P0 MOV R151, R116 ;  /* 0x0000007400970202 */ /* 0x000fe40000000f00 */
[----:B------:R-:W-:-:S05]  /*12930*/  @P0 MOV R152, R117 ;  /* 0x0000007500980202 */ /* 0x000fca0000000f00 */
[----:B------:R-:W-:Y:S01]  /*12940*/  HMMA.16816.F32 R180, R140, R186, R76 ;  /* 0x000000ba8cb4723c */ /* 0x000fe2000000184c */
[----:B------:R-:W-:Y:S02]  /*12950*/  @P0 MOV R3, R125 ;  /* 0x0000007d00030202 */ /* 0x000fe40000000f00 */
[----:B------:R-:W-:-:S05]  /*12960*/  @P0 MOV R150, R128 ;  /* 0x0000008000960202 */ /* 0x000fca0000000f00 */
[C---:B------:R-:W-:Y:S08]  /*12970*/  HMMA.16816.F32 R192, R140.reuse, R136, R72 ;  /* 0x000000888cc0723c */ /* 0x040ff00000001848 */
[----:B------:R-:W-:Y:S08]  /*12980*/  HMMA.16816.F32 R132, R140, R138, R64 ;  /* 0x0000008a8c84723c */ /* 0x000ff00000001840 */
[C---:B------:R-:W-:Y:S08]  /*12990*/  HMMA.16816.F32 R160, R144.reuse, R168, R56 ;  /* 0x000000a890a0723c */ /* 0x040ff00000001838 */
[C---:B------:R-:W-:Y:S08]  /*129a0*/  HMMA.16816.F32 R172, R144.reuse, R184, R40 ;  /* 0x000000b890ac723c */ /* 0x040ff00000001828 */
[----:B------:R-:W-:Y:S08]  /*129b0*/  HMMA.16816.F32 R188, R144, R136, R32 ;  /* 0x0000008890bc723c */ /* 0x000ff00000001820 */
[----:B---3--:R-:W-:Y:S08]  /*129c0*/  HMMA.16816.F32 R200, R140, R12, R68 ;  /* 0x0000000c8cc8723c */ /* 0x008ff00000001844 */
[C---:B------:R-:W-:Y:S08]  /*129d0*/  HMMA.16816.F32 R168, R144.reuse, R170, R52 ;  /* 0x000000aa90a8723c */ /* 0x040ff00000001834 */
[C---:B------:R-:W-:Y:S08]  /*129e0*/  HMMA.16816.F32 R184, R144.reuse, R186, R36 ;  /* 0x000000ba90b8723c */ /* 0x040ff00000001824 */
[C---:B------:R-:W-:Y:S08]  /*129f0*/  HMMA.16816.F32 R136, R144.reuse, R138, R44 ;  /* 0x0000008a9088723c */ /* 0x040ff0000000182c */
[----:B------:R-:W-:Y:S08]  /*12a00*/  HMMA.16816.F32 R196, R144, R12, R48 ;  /* 0x0000000c90c4723c */ /* 0x000ff00000001830 */
[-C--:B------:R-:W-:Y:S08]  /*12a10*/  HMMA.16816.F32 R140, R140, R14.reuse, R60 ;  /* 0x0000000e8c8c723c */ /* 0x080ff0000000183c */
[----:B------:R-:W-:Y:S01]  /*12a20*/  HMMA.16816.F32 R144, R144, R14, R28 ;  /* 0x0000000e9090723c */ /* 0x000fe2000000181c */
[----:B------:R-:W-:Y:S11]  /*12a30*/  @P0 BRA `(.L_x_366) ;  /* 0x0000001000000947 */ /* 0x000ff60003800000 */
.L_x_362:
[----:B-1--4-:R-:W-:-:S12]  /*12a40*/  UIADD3 UR34, UR8, -0x1, URZ ;  /* 0xffffffff08227890 */ /* 0x012fd8000fffe03f */
.L_x_366:
[----:B-1----:R-:W-:-:S13]  /*12a50*/  ISETP.LE.AND P0, PT, RZ, UR34, PT ;  /* 0x00000022ff007c0c */ /* 0x002fda000bf03270 */
[----:B------:R-:W-:Y:S05]  /*12a60*/  @!P0 BRA `(.L_x_367) ;  /* 0x00005c0000008947 */ /* 0x000fea0003800000 */
[----:B------:R-:W2:Y:S01]  /*12a70*/  LDL.64 R8, [R1+0x48] ;  /* 0x0000480001087983 */ /* 0x000ea20000100a00 */
[----:B-----5:R-:W-:Y:S01]  /*12a80*/  MOV R154, R3 ;  /* 0x00000003009a7202 */ /* 0x020fe20000000f00 */
        /* <DEDUP_REMOVED lines=14> */
[----:B------:R-:W-:Y:S02]  /*12b70*/  USHF.L.U32 UR18, UR20, 0x5, URZ ;  /* 0x0000000514127899 */ /* 0x000fe4000800063f */
[----:B------:R-:W-:-:S02]  /*12b80*/  UIMAD.WIDE.U32 UR42, UR20, 0x30, URZ ;  /* 0x00000030142a78a5 */ /* 0x000fc4000f8e003f */
[----:B------:R-:W-:Y:S02]  /*12b90*/  USHF.L.U32 UR21, UR20, 0x6, URZ ;  /* 0x0000000614157899 */ /* 0x000fe4000800063f */
[----:B------:R-:W-:Y:S02]  /*12ba0*/  UIMAD.WIDE.U32 UR40, UR20, 0x50, URZ ;  /* 0x00000050142878a5 */ /* 0x000fe4000f8e003f */
[----:B------:R-:W-:Y:S02]  /*12bb0*/  UIMAD.WIDE.U32 UR38, UR20, 0x60, URZ ;  /* 0x00000060142678a5 */ /* 0x000fe4000f8e003f */
[----:B------:R-:W-:Y:S02]  /*12bc0*/  UIMAD.WIDE.U32 UR36, UR20, 0x70, URZ ;  /* 0x00000070142478a5 */ /* 0x000fe4000f8e003f */
        /* <DEDUP_REMOVED lines=9> */
[----:B------:R-:W-:Y:S02]  /*12c60*/  UIMAD UR16, UR16, 0x70, URZ ;  /* 0x00000070101078a4 */ /* 0x000fe4000f8e023f */
[----:B------:R-:W-:Y:S02]  /*12c70*/  UIMAD UR24, UR24, 0x70, URZ ;  /* 0x00000070181878a4 */ /* 0x000fe4000f8e023f */
        /* <DEDUP_REMOVED lines=13> */
.L_x_370:
        /* <DEDUP_REMOVED lines=11> */
[----:B------:R-:W-:Y:S01]  /*12e00*/  IMAD.U32 R2, RZ, RZ, UR8 ;  /* 0x00000008ff027e24 */ /* 0x000fe2000f8e00ff */
[----:B--2---:R-:W-:Y:S01]  /*12e10*/  LEA R0, P3, R0, R150, 0x7 ;  /* 0x0000009600007211 */ /* 0x004fe200078638ff */
[----:B------:R-:W-:Y:S03]  /*12e20*/  IMAD.U32 R150, RZ, RZ, UR54 ;  /* 0x00000036ff967e24 */ /* 0x000fe6000f8e00ff */
[----:B------:R-:W-:Y:S02]  /*12e30*/  @!P0 IADD3 R3, P2, R0, UR26, RZ ;  /* 0x0000001a00038c10 */ /* 0x000fe4000ff5e0ff */
[----:B---3--:R-:W-:Y:S02]  /*12e40*/  LEA.HI.X R2, R150, R247, R2, 0x7, P3 ;  /* 0x000000f796027211 */ /* 0x008fe400018f3c02 */
[C---:B------:R-:W-:Y:S02]  /*12e50*/  @!P0 LEA R216, P6, R3.reuse, c[0x0][0x168], 0x1 ;  /* 0x00005a0003d88a11 */ /* 0x040fe400078c08ff */
[----:B------:R-:W-:Y:S02]  /*12e60*/  @!P0 IADD3.X R151, R2, UR25, RZ, P2, !PT ;  /* 0x0000001902978c10 */ /* 0x000fe400097fe4ff */
[C---:B------:R-:W-:Y:S02]  /*12e70*/  @!P0 IADD3 R149, P5, R0.reuse, UR18, RZ ;  /* 0x0000001200958c10 */ /* 0x040fe4000ffbe0ff */
[----:B------:R-:W-:Y:S02]  /*12e80*/  @!P0 LEA.HI.X R217, R3, c[0x0][0x16c], R151, 0x1, P6 ;  /* 0x00005b0003d98a11 */ /* 0x000fe400030f0c97 */
[C---:B------:R-:W-:Y:S02]  /*12e90*/  @!P0 LEA R210, P6, R0.reuse, c[0x0][0x168], 0x1 ;  /* 0x00005a0000d28a11 */ /* 0x040fe400078c08ff */
[C---:B------:R-:W-:Y:S02]  /*12ea0*/  @!P0 LEA R214, P4, R149.reuse, c[0x0][0x168], 0x1 ;  /* 0x00005a0095d68a11 */ /* 0x040fe400078808ff */
        /* <DEDUP_REMOVED lines=8> */
[----:B------:R-:W-:Y:S01]  /*12f30*/  @!P0 LEA R212, P2, R150, c[0x0][0x168], 0x1 ;  /* 0x00005a0096d48a11 */ /* 0x000fe200078408ff */
[----:B------:R1:W-:Y:S01]  /*12f40*/  @P0 STS.128 [R244+0x4800], RZ ;  /* 0x004800fff4000388 */ /* 0x0003e20000000c00 */
        /* <DEDUP_REMOVED lines=54> */
.L_x_368:
        /* <DEDUP_REMOVED lines=102> */
[-C--:B------:R-:W-:Y:S03]  /*13910*/  HMMA.16816.F32 R28, R124, R34.reuse, RZ ;  /* 0x000000227c1c723c */ /* 0x080fe600000018ff */
[----:B------:R-:W-:Y:S05]  /*13920*/  LDSM.16.M88.4 R228, [R238+0x6000] ;  /* 0x00600000eee4783b */ /* 0x000fea0000000200 */
        /* <DEDUP_REMOVED lines=39> */
[C---:B------:R-:W-:Y:S01]  /*13ba0*/  HMMA.16816.F32 R48, R208.reuse, R206, R48 ;  /* 0x000000ced030723c */ /* 0x040fe20000001830 */
[----:B------:R-:W3:Y:S07]  /*13bb0*/  LDSM.16.M88.4 R204, [R238+0x7800] ;  /* 0x00780000eecc783b */ /* 0x000eee0000000200 */
[-C--:B------:R-:W-:Y:S08]  /*13bc0*/  HMMA.16816.F32 R52, R208, R224.reuse, R52 ;  /* 0x000000e0d034723c */ /* 0x080ff00000001834 */
[C---:B------:R-:W-:Y:S08]  /*13bd0*/  HMMA.16816.F32 R56, R216.reuse, R224, R56 ;  /* 0x000000e0d838723c */ /* 0x040ff00000001838 */
[-C--:B------:R-:W-:Y:S08]  /*13be0*/  HMMA.16816.F32 R60, R216, R226.reuse, R60 ;  /* 0x000000e2d83c723c */ /* 0x080ff0000000183c */
[C---:B------:R-:W-:Y:S01]  /*13bf0*/  HMMA.16816.F32 R64, R208.reuse, R226, R64 ;  /* 0x000000e2d040723c */ /* 0x040fe20000001840 */
[----:B------:R-:W-:Y:S07]  /*13c00*/  LDSM.16.M88.4 R224, [R239] ;  /* 0x00000000efe0783b */ /* 0x000fee0000000200 */
        /* <DEDUP_REMOVED lines=14> */
[----:B------:R-:W2:Y:S07]  /*13cf0*/  LDSM.16.M88.4 R220, [R239+0x800] ;  /* 0x00080000efdc783b */ /* 0x000eae0000000200 */
[-C--:B---3--:R-:W-:Y:S08]  /*13d00*/  HMMA.16816.F32 R116, R208, R204.reuse, R116 ;  /* 0x000000ccd074723c */ /* 0x088ff00000001874 */
[C---:B------:R-:W-:Y:S08]  /*13d10*/  HMMA.16816.F32 R120, R216.reuse, R204, R120 ;  /* 0x000000ccd878723c */ /* 0x040ff00000001878 */
[-C--:B------:R-:W-:Y:S01]  /*13d20*/  HMMA.16816.F32 R124, R216, R206.reuse, R124 ;  /* 0x000000ced87c723c */ /* 0x080fe2000000187c */
[----:B------:R-:W-:Y:S07]  /*13d30*/  LDSM.16.M88.4 R216, [R239+0x2000] ;  /* 0x00200000efd8783b */ /* 0x000fee0000000200 */
[----:B------:R-:W-:Y:S01]  /*13d40*/  HMMA.16816.F32 R128, R208, R206, R128 ;  /* 0x000000ced080723c */ /* 0x000fe20000001880 */
[----:B------:R-:W3:Y:S06]  /*13d50*/  LDSM.16.M88.4 R204, [R239+0x1000] ;  /* 0x00100000efcc783b */ /* 0x000eec0000000200 */
[----:B------:R-:W4:Y:S01]  /*13d60*/  LDSM.16.M88.4 R208, [R239+0x1800] ;  /* 0x00180000efd0783b */ /* 0x000f220000000200 */
        /* <DEDUP_REMOVED lines=24> */
[----:B------:R-:W4:Y:S07]  /*13ef0*/  LDSM.16.M88.4 R216, [R237] ;  /* 0x00000000edd8783b */ /* 0x000f2e0000000200 */
        /* <DEDUP_REMOVED lines=13> */
[----:B------:R-:W3:Y:S07]  /*13fd0*/  LDSM.16.M88.4 R228, [R237+0x1000] ;  /* 0x00100000ede4783b */ /* 0x000eee0000000200 */
[----:B------:R-:W-:Y:S01]  /*13fe0*/  HMMA.16816.F32 R128, R212, R206, R128 ;  /* 0x000000ced480723c */ /* 0x000fe20000001880 */
[----:B------:R-:W5:Y:S06]  /*13ff0*/  LDSM.16.M88.4 R204, [R237+0x1800] ;  /* 0x00180000edcc783b */ /* 0x000f6c0000000200 */
[----:B------:R-:W3:Y:S01]  /*14000*/  LDSM.16.M88.4 R212, [R237+0x2000] ;  /* 0x00200000edd4783b */ /* 0x000ee20000000200 */
[-C--:B----4-:R-:W-:Y:S08]  /*14010*/  HMMA.16816.F32 R4, R208, R216.reuse, R4 ;  /* 0x000000d8d004723c */ /* 0x090ff00000001804 */
[C---:B-1----:R-:W-:Y:S08]  /*14020*/  HMMA.16816.F32 R8, R224.reuse, R216, R8 ;  /* 0x000000d8e008723c */ /* 0x042ff00000001808 */
        /* <DEDUP_REMOVED lines=12> */
[----:B------:R-:W3:Y:S01]  /*140f0*/  LDSM.16.M88.4 R228, [R237+0x3800] ;  /* 0x00380000ede4783b */ /* 0x000ee20000000200 */
[----:B------:R-:W-:Y:S05]  /*14100*/  DEPBAR.LE SB0, 0x0 ;  /* 0x000080000000791a */ /* 0x000fea0000000000 */
[----:B------:R-:W-:Y:S01]  /*14110*/  BAR.SYNC.DEFER_BLOCKING 0x0 ;  /* 0x0000000000007b1d */ /* 0x000fe20000010000 */
[-C--:B-----5:R-:W-:Y:S08]  /*14120*/  HMMA.16816.F32 R52, R208, R204.reuse, R52 ;  /* 0x000000ccd034723c */ /* 0x0a0ff00000001834 */
[C---:B------:R-:W-:Y:S08]  /*14130*/  HMMA.16816.F32 R56, R224.reuse, R204, R56 ;  /* 0x000000cce038723c */ /* 0x040ff00000001838 */
[-C--:B------:R-:W-:Y:S08]  /*14140*/  HMMA.16816.F32 R60, R224, R206.reuse, R60 ;  /* 0x000000cee03c723c */ /* 0x080ff0000000183c */
[C---:B------:R-:W-:Y:S08]  /*14150*/  HMMA.16816.F32 R64, R208.reuse, R206, R64 ;  /* 0x000000ced040723c */ /* 0x040ff00000001840 */
[-C--:B------:R-:W-:Y:S08]  /*14160*/  HMMA.16816.F32 R68, R208, R212.reuse, R68 ;  /* 0x000000d4d044723c */ /* 0x080ff00000001844 */
[C---:B------:R-:W-:Y:S08]  /*14170*/  HMMA.16816.F32 R72, R224.reuse, R212, R72 ;  /* 0x000000d4e048723c */ /* 0x040ff00000001848 */
[-C--:B------:R-:W-:Y:S08]  /*14180*/  HMMA.16816.F32 R76, R224, R214.reuse, R76 ;  /* 0x000000d6e04c723c */ /* 0x080ff0000000184c */
[C---:B------:R-:W-:Y:S08]  /*14190*/  HMMA.16816.F32 R80, R208.reuse, R214, R80 ;  /* 0x000000d6d050723c */ /* 0x040ff00000001850 */
[-C--:B-1----:R-:W-:Y:S08]  /*141a0*/  HMMA.16816.F32 R84, R208, R216.reuse, R84 ;  /* 0x000000d8d054723c */ /* 0x082ff00000001854 */
[C---:B------:R-:W-:Y:S08]  /*141b0*/  HMMA.16816.F32 R88, R224.reuse, R216, R88 ;  /* 0x000000d8e058723c */ /* 0x040ff00000001858 */
[-C--:B------:R-:W-:Y:S08]  /*141c0*/  HMMA.16816.F32 R92, R224, R218.reuse, R92 ;  /* 0x000000dae05c723c */ /* 0x080ff0000000185c */
[C---:B------:R-:W-:Y:S08]  /*141d0*/  HMMA.16816.F32 R96, R208.reuse, R218, R96 ;  /* 0x000000dad060723c */ /* 0x040ff00000001860 */
[-C--:B--2---:R-:W-:Y:S08]  /*141e0*/  HMMA.16816.F32 R100, R208, R220.reuse, R100 ;  /* 0x000000dcd064723c */ /* 0x084ff00000001864 */
[C---:B------:R-:W-:Y:S08]  /*141f0*/  HMMA.16816.F32 R104, R224.reuse, R220, R104 ;  /* 0x000000dce068723c */ /* 0x040ff00000001868 */
[-C--:B------:R-:W-:Y:S08]  /*14200*/  HMMA.16816.F32 R108, R224, R222.reuse, R108 ;  /* 0x000000dee06c723c */ /* 0x080ff0000000186c */
[C---:B------:R-:W-:Y:S08]  /*14210*/  HMMA.16816.F32 R112, R208.reuse, R222, R112 ;  /* 0x000000ded070723c */ /* 0x040ff00000001870 */
[-C--:B---3--:R-:W-:Y:S08]  /*14220*/  HMMA.16816.F32 R116, R208, R228.reuse, R116 ;  /* 0x000000e4d074723c */ /* 0x088ff00000001874 */
[C---:B------:R-:W-:Y:S08]  /*14230*/  HMMA.16816.F32 R120, R224.reuse, R228, R120 ;  /* 0x000000e4e078723c */ /* 0x040ff00000001878 */
[-C--:B------:R-:W-:Y:S08]  /*14240*/  HMMA.16816.F32 R124, R224, R230.reuse, R124 ;  /* 0x000000e6e07c723c */ /* 0x080ff0000000187c */
[----:B------:R-:W-:Y:S01]  /*14250*/  HMMA.16816.F32 R128, R208, R230, R128 ;  /* 0x000000e6d080723c */ /* 0x000fe20000001880 */
[----:B------:R-:W-:-:S07]  /*14260*/  @P1 BRA `(.L_x_370) ;  /* 0xffffeae000001947 */ /* 0x000fce000383ffff */
.L_x_369:
[----:B------:R-:W-:Y:S01]  /*14270*/  MOV R0, UR34 ;  /* 0x0000002200007c02 */ /* 0x000fe20008000f00 */
[----:B------:R-:W2:Y:S01]  /*14280*/  S2R R2, SR_TID.X ;  /* 0x0000000000027919 */ /* 0x000ea20000002100 */
[----:B------:R-:W-:Y:S01]  /*14290*/  UIADD3 UR34, UR34, -0x1, URZ ;  /* 0xffffffff22227890 */ /* 0x000fe2000fffe03f */
[----:B--2---:R-:W-:Y:S04]  /*142a0*/  SHF.L.U32 R2, R2, 0x1, RZ ;  /* 0x0000000102027819 */ /* 0x004fe800000006ff */
[----:B------:R-:W-:Y:S04]  /*142b0*/  LOP3.LUT R2, R2, 0x6, RZ, 0xc0, !PT ;  /* 0x0000000602027812 */ /* 0x000fe800078ec0ff */
[----:B------:R-:W-:Y:S04]  /*142c0*/  LEA R0, R0, R2, 0x7 ;  /* 0x0000000200007211 */ /* 0x000fe800078e38ff */
[----:B------:R-:W2:Y:S01]  /*142d0*/  I2F R149, R0 ;  /* 0x0000000000957306 */ /* 0x000ea20000201400 */
[C---:B-1----:R-:W-:Y:S02]  /*142e0*/  IADD3 R207, R0.reuse, 0x20, RZ ;  /* 0x0000002000cf7810 */ /* 0x042fe40007ffe0ff */
[C---:B------:R-:W-:Y:S02]  /*142f0*/  IADD3 R206, R0.reuse, 0x50, RZ ;  /* 0x0000005000ce7810 */ /* 0x040fe40007ffe0ff */
[C---:B------:R-:W-:Y:S02]  /*14300*/  IADD3 R150, R0.reuse, 0x10, RZ ;  /* 0x0000001000967810 */ /* 0x040fe40007ffe0ff */
[C---:B------:R-:W-:Y:S02]  /*14310*/  IADD3 R204, R0.reuse, 0x11, RZ ;  /* 0x0000001100cc7810 */ /* 0x040fe40007ffe0ff */
[C---:B------:R-:W-:Y:S01]  /*14320*/  IADD3 R213, R0.reuse, 0x29, RZ ;  /* 0x0000002900d57810 */ /* 0x040fe20007ffe0ff */
[----:B------:R-:W1:Y:S01]  /*14330*/  I2F R207, R207 ;  /* 0x000000cf00cf7306 */ /* 0x000e620000201400 */
[C---:B------:R-:W-:Y:S02]  /*14340*/  IADD3 R212, R0.reuse, 0x30, RZ ;  /* 0x0000003000d47810 */ /* 0x040fe40007ffe0ff */
[C---:B------:R-:W-:Y:S02]  /*14350*/  IADD3 R215, R0.reuse, 0x31, RZ ;  /* 0x0000003100d77810 */ /* 0x040fe40007ffe0ff */
[C---:B------:R-:W-:Y:S02]  /*14360*/  IADD3 R214, R0.reuse, 0x38, RZ ;  /* 0x0000003800d67810 */ /* 0x040fe40007ffe0ff */
[C---:B------:R-:W-:Y:S02]  /*14370*/  IADD3 R217, R0.reuse, 0x39, RZ ;  /* 0x0000003900d97810 */ /* 0x040fe40007ffe0ff */
[C---:B------:R-:W-:Y:S01]  /*14380*/  IADD3 R216, R0.reuse, 0x40, RZ ;  /* 0x0000004000d87810 */ /* 0x040fe20007ffe0ff */
[----:B------:R-:W3:Y:S01]  /*14390*/  I2F R150, R150 ;  /* 0x0000009600967306 */ /* 0x000ee20000201400 */
[C---:B------:R-:W-:Y:S02]  /*143a0*/  IADD3 R219, R0.reuse, 0x41, RZ ;  /* 0x0000004100db7810 */ /* 0x040fe40007ffe0ff */
[C---:B------:R-:W-:Y:S01]  /*143b0*/  IADD3 R218, R0.reuse, 0x48, RZ ;  /* 0x0000004800da7810 */ /* 0x040fe20007ffe0ff */
[C---:B--2---:R-:W-:Y:S01]  /*143c0*/  FFMA.FTZ R4, R149.reuse, UR4, R4 ;  /* 0x0000000495047c23 */ /* 0x044fe20008010004 */
[C---:B------:R-:W-:Y:S01]  /*143d0*/  IADD3 R205, R0.reuse, 0x51, RZ ;  /* 0x0000005100cd7810 */ /* 0x040fe20007ffe0ff */
[C---:B------:R-:W-:Y:S01]  /*143e0*/  FFMA.FTZ R6, R149.reuse, UR4, R6 ;  /* 0x0000000495067c23 */ /* 0x040fe20008010006 */
[C---:B------:R-:W-:Y:S01]  /*143f0*/  IADD3 R2, R0.reuse, 0x8, RZ ;  /* 0x0000000800027810 */ /* 0x040fe20007ffe0ff */
[C---:B------:R-:W-:Y:S01]  /*14400*/  FFMA.FTZ R10, R149.reuse, UR4, R10 ;  /* 0x00000004950a7c23 */ /* 0x040fe2000801000a */
[C---:B------:R-:W-:Y:S01]  /*14410*/  IADD3 R151, R0.reuse, 0x9, RZ ;  /* 0x0000000900977810 */ /* 0x040fe20007ffe0ff */
[----:B------:R-:W2:Y:S01]  /*14420*/  I2F R204, R204 ;  /* 0x000000cc00cc7306 */ /* 0x000ea20000201400 */
[----:B------:R-:W-:Y:S01]  /*14430*/  FFMA.FTZ R8, R149, UR4, R8 ;  /* 0x0000000495087c23 */ /* 0x000fe20008010008 */
[C---:B------:R-:W-:Y:S01]  /*14440*/  IADD3 R208, R0.reuse, 0x19, RZ ;  /* 0x0000001900d07810 */ /* 0x040fe20007ffe0ff */
[C---:B-1----:R-:W-:Y:S01]  /*14450*/  FFMA.FTZ R36, R207.reuse, UR4, R36 ;  /* 0x00000004cf247c23 */ /* 0x042fe20008010024 */
[C---:B------:R-:W-:Y:S01]  /*14460*/  IADD3 R211, R0.reuse, 0x21, RZ ;  /* 0x0000002100d37810 */ /* 0x040fe20007ffe0ff */
[C---:B------:R-:W-:Y:S01]  /*14470*/  FFMA.FTZ R38, R207.reuse, UR4, R38 ;  /* 0x00000004cf267c23 */ /* 0x040fe20008010026 */
[C---:B------:R-:W-:Y:S01]  /*14480*/  IADD3 R210, R0.reuse, 0x28, RZ ;  /* 0x0000002800d27810 */ /* 0x040fe20007ffe0ff */
[C---:B------:R-:W-:Y:S01]  /*14490*/  FFMA.FTZ R40, R207.reuse, UR4, R40 ;  /* 0x00000004cf287c23 */ /* 0x040fe20008010028 */
[C---:B------:R-:W-:Y:S02]  /*144a0*/  IADD3 R209, R0.reuse, 0x49, RZ ;  /* 0x0000004900d17810 */ /* 0x040fe40007ffe0ff */
[----:B------:R-:W1:Y:S01]  /*144b0*/  I2F R2, R2 ;  /* 0x0000000200027306 */ /* 0x000e620000201400 */
[----:B------:R-:W-:Y:S01]  /*144c0*/  FFMA.FTZ R42, R207, UR4, R42 ;  /* 0x00000004cf2a7c23 */ /* 0x000fe2000801002a */
[----:B------:R-:W-:Y:S01]  /*144d0*/  IADD3 R207, R0, 0x71, RZ ;  /* 0x0000007100cf7810 */ /* 0x000fe20007ffe0ff */
[----:B---3--:R-:W-:Y:S01]  /*144e0*/  FFMA.FTZ R20, R150, UR4, R20 ;  /* 0x0000000496147c23 */ /* 0x008fe20008010014 */
[----:B------:R-:W-:Y:S01]  /*144f0*/  IADD3 R3, R0, 0x1, RZ ;  /* 0x0000000100037810 */ /* 0x000fe20007ffe0ff */
[----:B------:R-:W-:Y:S01]  /*14500*/  FFMA.FTZ R22, R150, UR4, R22 ;  /* 0x0000000496167c23 */ /* 0x000fe20008010016 */
[----:B------:R-:W-:Y:S01]  /*14510*/  IADD3 R152, R0, 0x18, RZ ;  /* 0x0000001800987810 */ /* 0x000fe20007ffe0ff */
[----:B------:R-:W-:Y:S01]  /*14520*/  FFMA.FTZ R24, R150, UR4, R24 ;  /* 0x0000000496187c23 */ /* 0x000fe20008010018 */
[----:B------:R-:W-:Y:S02]  /*14530*/  IADD3 R149, R0, 0x68, RZ ;  /* 0x0000006800957810 */ /* 0x000fe40007ffe0ff */
[----:B------:R-:W3:Y:S01]  /*14540*/  I2F R151, R151 ;  /* 0x0000009700977306 */ /* 0x000ee20000201400 */
[----:B------:R-:W-:Y:S01]  /*14550*/  FFMA.FTZ R26, R150, UR4, R26 ;  /* 0x00000004961a7c23 */ /* 0x000fe2000801001a */
[----:B------:R-:W-:Y:S01]  /*14560*/  IADD3 R150, R0, 0x61, RZ ;  /* 0x0000006100967810 */ /* 0x000fe20007ffe0ff */
[C---:B--2---:R-:W-:Y:S02]  /*14570*/  FFMA.FTZ R21, R204.reuse, UR4, R21 ;  /* 0x00000004cc157c23 */ /* 0x044fe40008010015 */
[C---:B------:R-:W-:Y:S02]  /*14580*/  FFMA.FTZ R23, R204.reuse, UR4, R23 ;  /* 0x00000004cc177c23 */ /* 0x040fe40008010017 */
[C---:B------:R-:W-:Y:S03]  /*14590*/  FFMA.FTZ R25, R204.reuse, UR4, R25 ;  /* 0x00000004cc197c23 */ /* 0x040fe60008010019 */
[----:B------:R-:W2:Y:S01]  /*145a0*/  I2F R3, R3 ;  /* 0x0000000300037306 */ /* 0x000ea20000201400 */
[----:B------:R-:W-:Y:S01]  /*145b0*/  FFMA.FTZ R27, R204, UR4, R27 ;  /* 0x00000004cc1b7c23 */ /* 0x000fe2000801001b */
[----:B------:R-:W-:Y:S01]  /*145c0*/  IADD3 R204, R0, 0x58, RZ ;  /* 0x0000005800cc7810 */ /* 0x000fe20007ffe0ff */
[C---:B-1----:R-:W-:Y:S02]  /*145d0*/  FFMA.FTZ R18, R2.reuse, UR4, R18 ;  /* 0x0000000402127c23 */ /* 0x042fe40008010012 */
[C---:B------:R-:W-:Y:S02]  /*145e0*/  FFMA.FTZ R14, R2.reuse, UR4, R14 ;  /* 0x00000004020e7c23 */ /* 0x040fe4000801000e */
[C---:B------:R-:W-:Y:S03]  /*145f0*/  FFMA.FTZ R12, R2.reuse, UR4, R12 ;  /* 0x00000004020c7c23 */ /* 0x040fe6000801000c */
[----:B------:R-:W1:Y:S01]  /*14600*/  I2F R152, R152 ;  /* 0x0000009800987306 */ /* 0x000e620000201400 */
[----:B------:R-:W-:Y:S01]  /*14610*/  FFMA.FTZ R16, R2, UR4, R16 ;  /* 0x0000000402107c23 */ /* 0x000fe20008010010 */
[C---:B------:R-:W-:Y:S01]  /*14620*/  IADD3 R2, R0.reuse, 0x70, RZ ;  /* 0x0000007000027810 */ /* 0x040fe20007ffe0ff */
[C---:B---3--:R-:W-:Y:S02]  /*14630*/  FFMA.FTZ R19, R151.reuse, UR4, R19 ;  /* 0x0000000497137c23 */ /* 0x048fe40008010013 */
[C---:B------:R-:W-:Y:S02]  /*14640*/  FFMA.FTZ R13, R151.reuse, UR4, R13 ;  /* 0x00000004970d7c23 */ /* 0x040fe4000801000d */
[C---:B------:R-:W-:Y:S03]  /*14650*/  FFMA.FTZ R15, R151.reuse, UR4, R15 ;  /* 0x00000004970f7c23 */ /* 0x040fe6000801000f */
[----:B------:R-:W3:Y:S01]  /*14660*/  I2F R150, R150 ;  /* 0x0000009600967306 */ /* 0x000ee20000201400 */
[----:B------:R-:W-:Y:S01]  /*14670*/  FFMA.FTZ R17, R151, UR4, R17 ;  /* 0x0000000497117c23 */ /* 0x000fe20008010011 */
[C---:B------:R-:W-:Y:S01]  /*14680*/  IADD3 R151, R0.reuse, 0x60, RZ ;  /* 0x0000006000977810 */ /* 0x040fe20007ffe0ff */
        /* <DEDUP_REMOVED lines=11> */
[----:B------:R-:W-:Y:S01]  /*14740*/  IADD3 R152, R0, 0x59, RZ ;  /* 0x0000005900987810 */ /* 0x000fe20007ffe0ff */
[C---:B---3--:R-:W-:Y:S02]  /*14750*/  FFMA.FTZ R101, R150.reuse, UR4, R101 ;  /* 0x0000000496657c23 */ /* 0x048fe40008010065 */
[C---:B------:R-:W-:Y:S02]  /*14760*/  FFMA.FTZ R103, R150.reuse, UR4, R103 ;  /* 0x0000000496677c23 */ /* 0x040fe40008010067 */
[C---:B------:R-:W-:Y:S03]  /*14770*/  FFMA.FTZ R107, R150.reuse, UR4, R107 ;  /* 0x00000004966b7c23 */ /* 0x040fe6000801006b */
[----:B------:R-:W3:Y:S01]  /*14780*/  I2F R3, R3 ;  /* 0x0000000300037306 */ /* 0x000ee20000201400 */
[----:B------:R-:W-:Y:S01]  /*14790*/  FFMA.FTZ R105, R150, UR4, R105 ;  /* 0x0000000496697c23 */ /* 0x000fe20008010069 */
[----:B------:R-:W-:Y:S01]  /*147a0*/  FMNMX.FTZ R150, R4, R148, !PT ;  /* 0x0000009404967209 */ /* 0x000fe20007810000 */
[----:B--2---:R-:W-:Y:S03]  /*147b0*/  FFMA.FTZ R112, R149, UR4, R112 ;  /* 0x0000000495707c23 */ /* 0x004fe60008010070 */
[----:B------:R-:W-:Y:S01]  /*147c0*/  FMNMX.FTZ R150, R5, R150, !PT ;  /* 0x0000009605967209 */ /* 0x000fe20007810000 */
[C---:B------:R-:W-:Y:S02]  /*147d0*/  FFMA.FTZ R114, R149.reuse, UR4, R114 ;  /* 0x0000000495727c23 */ /* 0x040fe40008010072 */
[C---:B------:R-:W-:Y:S01]  /*147e0*/  FFMA.FTZ R110, R149.reuse, UR4, R110 ;  /* 0x00000004956e7c23 */ /* 0x040fe2000801006e */
[----:B------:R-:W2:Y:S01]  /*147f0*/  I2F R152, R152 ;  /* 0x0000009800987306 */ /* 0x000ea20000201400 */
[----:B------:R-:W-:Y:S01]  /*14800*/  FMNMX.FTZ R150, R16, R150, !PT ;  /* 0x0000009610967209 */ /* 0x000fe20007810000 */
[----:B------:R-:W-:Y:S01]  /*14810*/  FFMA.FTZ R108, R149, UR4, R108 ;  /* 0x00000004956c7c23 */ /* 0x000fe2000801006c */
[----:B------:R-:W-:Y:S01]  /*14820*/  FMNMX.FTZ R149, R6, R153, !PT ;  /* 0x0000009906957209 */ /* 0x000fe20007810000 */
[C---:B-1----:R-:W-:Y:S01]  /*14830*/  FFMA.FTZ R33, R208.reuse, UR4, R33 ;  /* 0x00000004d0217c23 */ /* 0x042fe20008010021 */
[----:B------:R-:W-:Y:S01]  /*14840*/  FMNMX.FTZ R150, R17, R150, !PT ;  /* 0x0000009611967209 */ /* 0x000fe20007810000 */
[C---:B------:R-:W-:Y:S01]  /*14850*/  FFMA.FTZ R35, R208.reuse, UR4, R35 ;  /* 0x00000004d0237c23 */ /* 0x040fe20008010023 */
[----:B------:R-:W-:Y:S01]  /*14860*/  FMNMX.FTZ R149, R7, R149, !PT ;  /* 0x0000009507957209 */ /* 0x000fe20007810000 */
[----:B------:R-:W-:Y:S01]  /*14870*/  FFMA.FTZ R29, R208, UR4, R29 ;  /* 0x00000004d01d7c23 */ /* 0x000fe2000801001d */
[----:B------:R-:W-:Y:S01]  /*14880*/  FMNMX.FTZ R150, R20, R150, !PT ;  /* 0x0000009614967209 */ /* 0x000fe20007810000 */
[----:B------:R-:W1:Y:S01]  /*14890*/  I2F R211, R211 ;  /* 0x000000d300d37306 */ /* 0x000e620000201400 */
[----:B------:R-:W-:Y:S01]  /*148a0*/  FMNMX.FTZ R149, R18, R149, !PT ;  /* 0x0000009512957209 */ /* 0x000fe20007810000 */
[----:B------:R-:W-:Y:S01]  /*148b0*/  FFMA.FTZ R31, R208, UR4, R31 ;  /* 0x00000004d01f7c23 */ /* 0x000fe2000801001f */
[----:B------:R-:W-:Y:S01]  /*148c0*/  FMNMX.FTZ R150, R21, R150, !PT ;  /* 0x0000009615967209 */ /* 0x000fe20007810000 */
[----:B---3--:R-:W-:Y:S01]  /*148d0*/  FFMA.FTZ R113, R3, UR4, R113 ;  /* 0x0000000403717c23 */ /* 0x008fe20008010071 */
[----:B------:R-:W-:Y:S01]  /*148e0*/  FMNMX.FTZ R149, R19, R149, !PT ;  /* 0x0000009513957209 */ /* 0x000fe20007810000 */
[C---:B------:R-:W-:Y:S01]  /*148f0*/  FFMA.FTZ R115, R3.reuse, UR4, R115 ;  /* 0x0000000403737c23 */ /* 0x040fe20008010073 */
[----:B------:R-:W-:Y:S01]  /*14900*/  FMNMX.FTZ R150, R32, R150, !PT ;  /* 0x0000009620967209 */ /* 0x000fe20007810000 */
[C---:B------:R-:W-:Y:S01]  /*14910*/  FFMA.FTZ R111, R3.reuse, UR4, R111 ;  /* 0x00000004036f7c23 */ /* 0x040fe2000801006f */
[----:B------:R-:W-:Y:S01]  /*14920*/  FMNMX.FTZ R149, R22, R149, !PT ;  /* 0x0000009516957209 */ /* 0x000fe20007810000 */
[----:B------:R-:W3:Y:S01]  /*14930*/  I2F R2, R2 ;  /* 0x0000000200027306 */ /* 0x000ee20000201400 */
[----:B------:R-:W-:Y:S01]  /*14940*/  FFMA.FTZ R109, R3, UR4, R109 ;  /* 0x00000004036d7c23 */ /* 0x000fe2000801006d */
[----:B------:R-:W-:Y:S02]  /*14950*/  FMNMX.FTZ R3, R8, R155, !PT ;  /* 0x0000009b08037209 */ /* 0x000fe40007810000 */
[----:B------:R-:W-:Y:S01]  /*14960*/  FMNMX.FTZ R149, R23, R149, !PT ;  /* 0x0000009517957209 */ /* 0x000fe20007810000 */
[C---:B--2---:R-:W-:Y:S01]  /*14970*/  FFMA.FTZ R97, R152.reuse, UR4, R97 ;  /* 0x0000000498617c23 */ /* 0x044fe20008010061 */
[----:B------:R-:W-:Y:S01]  /*14980*/  FMNMX.FTZ R3, R9, R3, !PT ;  /* 0x0000000309037209 */ /* 0x000fe20007810000 */
[----:B------:R-:W-:Y:S01]  /*14990*/  FFMA.FTZ R99, R152, UR4, R99 ;  /* 0x0000000498637c23 */ /* 0x000fe20008010063 */
[----:B------:R-:W-:Y:S01]  /*149a0*/  FMNMX.FTZ R149, R34, R149, !PT ;  /* 0x0000009522957209 */ /* 0x000fe20007810000 */
[----:B------:R-:W-:Y:S01]  /*149b0*/  FFMA.FTZ R95, R152, UR4, R95 ;  /* 0x00000004985f7c23 */ /* 0x000fe2000801005f */
[----:B------:R-:W2:Y:S01]  /*149c0*/  I2F R210, R210 ;  /* 0x000000d200d27306 */ /* 0x000ea20000201400 */
[----:B------:R-:W-:Y:S01]  /*149d0*/  FMNMX.FTZ R3, R12, R3, !PT ;  /* 0x000000030c037209 */ /* 0x000fe20007810000 */
[----:B------:R-:W-:Y:S01]  /*149e0*/  FFMA.FTZ R93, R152, UR4, R93 ;  /* 0x00000004985d7c23 */ /* 0x000fe2000801005d */
[----:B------:R-:W-:Y:S01]  /*149f0*/  FMNMX.FTZ R152, R33, R150, !PT ;  /* 0x0000009621987209 */ /* 0x000fe20007810000 */
[----:B-1----:R-:W-:Y:S01]  /*14a00*/  FFMA.FTZ R37, R211, UR4, R37 ;  /* 0x00000004d3257c23 */ /* 0x002fe20008010025 */
        /* <DEDUP_REMOVED lines=13> */
[----:B------:R-:W-:Y:S01]  /*14ae0*/  FFMA.FTZ R118, R2, UR4, R118 ;  /* 0x0000000402767c23 */ /* 0x000fe20008010076 */
[----:B------:R-:W-:Y:S01]  /*14af0*/  FMNMX.FTZ R149, R39, R149, !PT ;  /* 0x0000009527957209 */ /* 0x000fe20007810000 */
[----:B------:R-:W3:Y:S01]  /*14b00*/  I2F R212, R212 ;  /* 0x000000d400d47306 */ /* 0x000ee20000201400 */
[----:B------:R-:W-:Y:S01]  /*14b10*/  FMNMX.FTZ R3, R28, R3, !PT ;  /* 0x000000031c037209 */ /* 0x000fe20007810000 */
[----:B------:R-:W-:Y:S01]  /*14b20*/  FFMA.FTZ R120, R2, UR4, R120 ;  /* 0x0000000402787c23 */ /* 0x000fe20008010078 */
[----:B------:R-:W-:Y:S01]  /*14b30*/  FMNMX.FTZ R2, R10, R154, !PT ;  /* 0x0000009a0a027209 */ /* 0x000fe20007810000 */
[C---:B--2---:R-:W-:Y:S01]  /*14b40*/  FFMA.FTZ R48, R210.reuse, UR4, R48 ;  /* 0x00000004d2307c23 */ /* 0x044fe20008010030 */
[----:B------:R-:W-:Y:S01]  /*14b50*/  FMNMX.FTZ R3, R29, R3, !PT ;  /* 0x000000031d037209 */ /* 0x000fe20007810000 */
[C---:B------:R-:W-:Y:S01]  /*14b60*/  FFMA.FTZ R50, R210.reuse, UR4, R50 ;  /* 0x00000004d2327c23 */ /* 0x040fe20008010032 */
[----:B------:R-:W-:Y:S01]  /*14b70*/  FMNMX.FTZ R2, R11, R2, !PT ;  /* 0x000000020b027209 */ /* 0x000fe20007810000 */
[----:B------:R-:W-:Y:S01]  /*14b80*/  FFMA.FTZ R44, R210, UR4, R44 ;  /* 0x00000004d22c7c23 */ /* 0x000fe2000801002c */
[----:B------:R-:W-:Y:S01]  /*14b90*/  FMNMX.FTZ R152, R48, R152, !PT ;  /* 0x0000009830987209 */ /* 0x000fe20007810000 */
        /* <DEDUP_REMOVED lines=14> */
[C---:B---3--:R-:W-:Y:S01]  /*14c80*/  FFMA.FTZ R52, R212.reuse, UR4, R52 ;  /* 0x00000004d4347c23 */ /* 0x048fe20008010034 */
        /* <DEDUP_REMOVED lines=11> */
[----:B------:R-:W-:Y:S01]  /*14d40*/  FFMA.FTZ R55, R215, UR4, R55 ;  /* 0x00000004d7377c23 */ /* 0x000fe20008010037 */
        /* <DEDUP_REMOVED lines=9> */
[----:B------:R-:W-:Y:S01]  /*14de0*/  FFMA.FTZ R66, R214, UR4, R66 ;  /* 0x00000004d6427c23 */ /* 0x000fe20008010042 */
        /* <DEDUP_REMOVED lines=17> */
[----:B--2---:R-:W-:Y:S01]  /*14f00*/  FFMA.FTZ R68, R216, UR4, R68 ;  /* 0x00000004d8447c23 */ /* 0x004fe20008010044 */
[----:B------:R-:W-:Y:S01]  /*14f10*/  FMNMX.FTZ R2, R46, R2, !PT ;  /* 0x000000022e027209 */ /* 0x000fe20007810000 */
[C---:B------:R-:W-:Y:S02]  /*14f20*/  FFMA.FTZ R70, R216.reuse, UR4, R70 ;  /* 0x00000004d8467c23 */ /* 0x040fe40008010046 */
        /* <DEDUP_REMOVED lines=8> */
[C---:B------:R-:W-:Y:S02]  /*14fb0*/  FFMA.FTZ R71, R219.reuse, UR4, R71 ;  /* 0x00000004db477c23 */ /* 0x040fe40008010047 */
        /* <DEDUP_REMOVED lines=33> */
[----:B------:R-:W-:Y:S01]  /*151d0*/  FFMA.FTZ R88, R206, UR4, R88 ;  /* 0x00000004ce587c23 */ /* 0x000fe20008010058 */
[----:B------:R-:W-:Y:S01]  /*151e0*/  FMNMX.FTZ R149, R86, R149, !PT ;  /* 0x0000009556957209 */ /* 0x000fe20007810000 */
[C---:B---3--:R-:W-:Y:S01]  /*151f0*/  FFMA.FTZ R85, R205.reuse, UR4, R85 ;  /* 0x00000004cd557c23 */ /* 0x048fe20008010055 */
[----:B------:R-:W-:Y:S01]  /*15200*/  FMNMX.FTZ R2, R78, R2, !PT ;  /* 0x000000024e027209 */ /* 0x000fe20007810000 */
[C---:B------:R-:W-:Y:S01]  /*15210*/  FFMA.FTZ R87, R205.reuse, UR4, R87 ;  /* 0x00000004cd577c23 */ /* 0x040fe20008010057 */
[----:B------:R-:W-:Y:S01]  /*15220*/  FMNMX.FTZ R3, R88, R3, !PT ;  /* 0x0000000358037209 */ /* 0x000fe20007810000 */
[----:B------:R-:W-:Y:S01]  /*15230*/  FFMA.FTZ R91, R205, UR4, R91 ;  /* 0x00000004cd5b7c23 */ /* 0x000fe2000801005b */
[----:B------:R-:W-:Y:S02]  /*15240*/  FMNMX.FTZ R152, R85, R152, !PT ;  /* 0x0000009855987209 */ /* 0x000fe40007810000 */
[----:B------:R-:W3:Y:S01]  /*15250*/  I2F R206, R207 ;  /* 0x000000cf00ce7306 */ /* 0x000ee20000201400 */
[----:B------:R-:W-:Y:S01]  /*15260*/  FFMA.FTZ R89, R205, UR4, R89 ;  /* 0x00000004cd597c23 */ /* 0x000fe20008010059 */
[----:B------:R-:W-:Y:S01]  /*15270*/  IADD3 R205, R0, 0x78, RZ ;  /* 0x0000007800cd7810 */ /* 0x000fe20007ffe0ff */
[----:B--2---:R-:W-:Y:S01]  /*15280*/  FFMA.FTZ R96, R204, UR4, R96 ;  /* 0x00000004cc607c23 */ /* 0x004fe20008010060 */
[----:B------:R-:W-:Y:S01]  /*15290*/  IADD3 R0, R0, 0x79, RZ ;  /* 0x0000007900007810 */ /* 0x000fe20007ffe0ff */
[C---:B------:R-:W-:Y:S01]  /*152a0*/  FFMA.FTZ R98, R204.reuse, UR4, R98 ;  /* 0x00000004cc627c23 */ /* 0x040fe20008010062 */
[----:B------:R-:W-:Y:S01]  /*152b0*/  FMNMX.FTZ R149, R87, R149, !PT ;  /* 0x0000009557957209 */ /* 0x000fe20007810000 */
[----:B------:R-:W-:Y:S01]  /*152c0*/  FFMA.FTZ R94, R204, UR4, R94 ;  /* 0x00000004cc5e7c23 */ /* 0x000fe2000801005e */
[----:B------:R-:W-:Y:S01]  /*152d0*/  FMNMX.FTZ R152, R96, R152, !PT ;  /* 0x0000009860987209 */ /* 0x000fe20007810000 */
[----:B------:R-:W-:Y:S01]  /*152e0*/  FFMA.FTZ R92, R204, UR4, R92 ;  /* 0x00000004cc5c7c23 */ /* 0x000fe2000801005c */
[----:B------:R-:W2:Y:S01]  /*152f0*/  I2F R0, R0 ;  /* 0x0000000000007306 */ /* 0x000ea20000201400 */
[----:B------:R-:W-:Y:S01]  /*15300*/  FMNMX.FTZ R149, R98, R149, !PT ;  /* 0x0000009562957209 */ /* 0x000fe20007810000 */
[----:B-1----:R-:W-:Y:S01]  /*15310*/  FFMA.FTZ R100, R151, UR4, R100 ;  /* 0x0000000497647c23 */ /* 0x002fe20008010064 */
[----:B------:R-:W-:Y:S01]  /*15320*/  FMNMX.FTZ R152, R97, R152, !PT ;  /* 0x0000009861987209 */ /* 0x000fe20007810000 */
[----:B------:R-:W-:Y:S01]  /*15330*/  FFMA.FTZ R102, R151, UR4, R102 ;  /* 0x0000000497667c23 */ /* 0x000fe20008010066 */
[----:B------:R-:W-:Y:S01]  /*15340*/  FMNMX.FTZ R149, R99, R149, !PT ;  /* 0x0000009563957209 */ /* 0x000fe20007810000 */
[C---:B------:R-:W-:Y:S01]  /*15350*/  FFMA.FTZ R104, R151.reuse, UR4, R104 ;  /* 0x0000000497687c23 */ /* 0x040fe20008010068 */
[----:B------:R-:W-:Y:S01]  /*15360*/  FMNMX.FTZ R152, R100, R152, !PT ;  /* 0x0000009864987209 */ /* 0x000fe20007810000 */
[----:B------:R-:W-:Y:S02]  /*15370*/  FFMA.FTZ R106, R151, UR4, R106 ;  /* 0x00000004976a7c23 */ /* 0x000fe4000801006a */
[----:B------:R-:W1:Y:S01]  /*15380*/  I2F R204, R205 ;  /* 0x000000cd00cc7306 */ /* 0x000e620000201400 */
[----:B------:R-:W-:Y:S02]  /*15390*/  FMNMX.FTZ R149, R102, R149, !PT ;  /* 0x0000009566957209 */ /* 0x000fe40007810000 */
[----:B------:R-:W-:Y:S01]  /*153a0*/  FMNMX.FTZ R152, R101, R152, !PT ;  /* 0x0000009865987209 */ /* 0x000fe20007810000 */
[C---:B---3--:R-:W-:Y:S01]  /*153b0*/  FFMA.FTZ R117, R206.reuse, UR4, R117 ;  /* 0x00000004ce757c23 */ /* 0x048fe20008010075 */
[----:B------:R-:W-:Y:S01]  /*153c0*/  FMNMX.FTZ R3, R89, R3, !PT ;  /* 0x0000000359037209 */ /* 0x000fe20007810000 */
[----:B------:R-:W-:Y:S01]  /*153d0*/  FFMA.FTZ R119, R206, UR4, R119 ;  /* 0x00000004ce777c23 */ /* 0x000fe20008010077 */
[----:B------:R-:W-:Y:S01]  /*153e0*/  FMNMX.FTZ R152, R112, R152, !PT ;  /* 0x0000009870987209 */ /* 0x000fe20007810000 */
[C---:B------:R-:W-:Y:S01]  /*153f0*/  FFMA.FTZ R123, R206.reuse, UR4, R123 ;  /* 0x00000004ce7b7c23 */ /* 0x040fe2000801007b */
[----:B------:R-:W-:Y:S01]  /*15400*/  FMNMX.FTZ R2, R79, R2, !PT ;  /* 0x000000024f027209 */ /* 0x000fe20007810000 */
[----:B------:R-:W-:Y:S01]  /*15410*/  FFMA.FTZ R121, R206, UR4, R121 ;  /* 0x00000004ce797c23 */ /* 0x000fe20008010079 */
[----:B------:R-:W-:Y:S02]  /*15420*/  FMNMX.FTZ R152, R113, R152, !PT ;  /* 0x0000009871987209 */ /* 0x000fe40007810000 */
[----:B------:R-:W-:Y:S01]  /*15430*/  FMNMX.FTZ R149, R103, R149, !PT ;  /* 0x0000009567957209 */ /* 0x000fe20007810000 */
[----:B--2---:R-:W-:Y:S01]  /*15440*/  FFMA.FTZ R129, R0, UR4, R129 ;  /* 0x0000000400817c23 */ /* 0x004fe20008010081 */
[----:B------:R-:W-:Y:S01]  /*15450*/  FMNMX.FTZ R3, R92, R3, !PT ;  /* 0x000000035c037209 */ /* 0x000fe20007810000 */
[----:B------:R-:W-:Y:S01]  /*15460*/  FFMA.FTZ R131, R0, UR4, R131 ;  /* 0x0000000400837c23 */ /* 0x000fe20008010083 */
[----:B------:R-:W-:Y:S01]  /*15470*/  FMNMX.FTZ R152, R116, R152, !PT ;  /* 0x0000009874987209 */ /* 0x000fe20007810000 */
[----:B------:R-:W-:Y:S01]  /*15480*/  FFMA.FTZ R127, R0, UR4, R127 ;  /* 0x00000004007f7c23 */ /* 0x000fe2000801007f */
[----:B------:R-:W-:Y:S01]  /*15490*/  FMNMX.FTZ R2, R90, R2, !PT ;  /* 0x000000025a027209 */ /* 0x000fe20007810000 */
[----:B------:R-:W-:Y:S01]  /*154a0*/  FFMA.FTZ R125, R0, UR4, R125 ;  /* 0x00000004007d7c23 */ /* 0x000fe2000801007d */
[----:B------:R-:W-:Y:S02]  /*154b0*/  FMNMX.FTZ R149, R114, R149, !PT ;  /* 0x0000009572957209 */ /* 0x000fe40007810000 */
[----:B------:R-:W-:Y:S01]  /*154c0*/  FMNMX.FTZ R3, R93, R3, !PT ;  /* 0x000000035d037209 */ /* 0x000fe20007810000 */
[C---:B-1----:R-:W-:Y:S01]  /*154d0*/  FFMA.FTZ R128, R204.reuse, UR4, R128 ;  /* 0x00000004cc807c23 */ /* 0x042fe20008010080 */
[----:B------:R-:W-:Y:S01]  /*154e0*/  FMNMX.FTZ R152, R117, R152, !PT ;  /* 0x0000009875987209 */ /* 0x000fe20007810000 */
[C---:B------:R-:W-:Y:S01]  /*154f0*/  FFMA.FTZ R130, R204.reuse, UR4, R130 ;  /* 0x00000004cc827c23 */ /* 0x040fe20008010082 */
[----:B------:R-:W-:Y:S01]  /*15500*/  FMNMX.FTZ R2, R91, R2, !PT ;  /* 0x000000025b027209 */ /* 0x000fe20007810000 */
[C---:B------:R-:W-:Y:S01]  /*15510*/  FFMA.FTZ R126, R204.reuse, UR4, R126 ;  /* 0x00000004cc7e7c23 */ /* 0x040fe2000801007e */
[----:B------:R-:W-:Y:S01]  /*15520*/  FMNMX.FTZ R149, R115, R149, !PT ;  /* 0x0000009573957209 */ /* 0x000fe20007810000 */
[----:B------:R-:W-:Y:S01]  /*15530*/  FFMA.FTZ R124, R204, UR4, R124 ;  /* 0x00000004cc7c7c23 */ /* 0x000fe2000801007c */
        /* <DEDUP_REMOVED lines=20> */
[----:B------:R-:W2:Y:S01]  /*15680*/  SHFL.BFLY PT, R3, R151, 0x2, 0x1f ;  /* 0x0c401f0097037f89 */ /* 0x000ea200000e0000 */
[----:B------:R-:W-:Y:S02]  /*15690*/  FMNMX.FTZ R2, R123, R2, !PT ;  /* 0x000000027b027209 */ /* 0x000fe40007810000 */
[----:B------:R-:W-:Y:S02]  /*156a0*/  FMNMX.FTZ R149, R124, R149, !PT ;  /* 0x000000957c957209 */ /* 0x000fe40007810000 */
[----:B-1----:R-:W-:Y:S02]  /*156b0*/  FMNMX.FTZ R152, R152, R150, !PT ;  /* 0x0000009698987209 */ /* 0x002fe40007810000 */
[----:B------:R-:W-:Y:S02]  /*156c0*/  FMNMX.FTZ R2, R126, R2, !PT ;  /* 0x000000027e027209 */ /* 0x000fe40007810000 */
[----:B------:R-:W-:Y:S01]  /*156d0*/  FMNMX.FTZ R149, R125, R149, !PT ;  /* 0x000000957d957209 */ /* 0x000fe20007810000 */
[----:B------:R-:W1:Y:S01]  /*156e0*/  SHFL.BFLY PT, R204, R152, 0x1, 0x1f ;  /* 0x0c201f0098cc7f89 */ /* 0x000e6200000e0000 */
[----:B------:R-:W-:Y:S07]  /*156f0*/  FMNMX.FTZ R2, R127, R2, !PT ;  /* 0x000000027f027209 */ /* 0x000fee0007810000 */
[----:B------:R-:W3:Y:S01]  /*15700*/  SHFL.BFLY PT, R150, R149, 0x2, 0x1f ;  /* 0x0c401f0095967f89 */ /* 0x000ee200000e0000 */
[----:B--2---:R-:W-:Y:S07]  /*15710*/  FMNMX.FTZ R151, R151, R3, !PT ;  /* 0x0000000397977209 */ /* 0x004fee0007810000 */
[----:B------:R-:W2:Y:S08]  /*15720*/  SHFL.BFLY PT, R0, R2, 0x2, 0x1f ;  /* 0x0c401f0002007f89 */ /* 0x000eb000000e0000 */
[----:B------:R-:W4:Y:S01]  /*15730*/  SHFL.BFLY PT, R205, R151, 0x1, 0x1f ;  /* 0x0c201f0097cd7f89 */ /* 0x000f2200000e0000 */
[----:B-1----:R-:W-:Y:S04]  /*15740*/  FMNMX.FTZ R152, R152, R204, !PT ;  /* 0x000000cc98987209 */ /* 0x002fe80007810000 */
[----:B------:R-:W-:Y:S02]  /*15750*/  FSETP.NEU.FTZ.AND P2, PT, R152, -INF , PT ;  /* 0xff8000009800780b */ /* 0x000fe40003f5d000 */
[----:B---3--:R-:W-:Y:S05]  /*15760*/  FMNMX.FTZ R150, R149, R150, !PT ;  /* 0x0000009695967209 */ /* 0x008fea0007810000 */
[----:B------:R-:W1:Y:S01]  /*15770*/  SHFL.BFLY PT, R204, R150, 0x1, 0x1f ;  /* 0x0c201f0096cc7f89 */ /* 0x000e6200000e0000 */
[----:B--2---:R-:W-:Y:S01]  /*15780*/  FMNMX.FTZ R2, R2, R0, !PT ;  /* 0x0000000002027209 */ /* 0x004fe20007810000 */
[----:B------:R-:W-:Y:S04]  /*15790*/  FADD.FTZ R0, -R152, R148 ;  /* 0x0000009498007221 */ /* 0x000fe80000010100 */
[----:B------:R-:W-:Y:S02]  /*157a0*/  FMUL.FTZ R0, R0, c[0x0][0x23c] ;  /* 0x00008f0000007a20 */ /* 0x000fe40000410000 */
[----:B------:R-:W2:Y:S01]  /*157b0*/  SHFL.BFLY PT, R3, R2, 0x1, 0x1f ;  /* 0x0c201f0002037f89 */ /* 0x000ea200000e0000 */
[----:B----4-:R-:W-:Y:S01]  /*157c0*/  FMNMX.FTZ R151, R151, R205, !PT ;  /* 0x000000cd97977209 */ /* 0x010fe20007810000 */
[----:B------:R-:W3:Y:S01]  /*157d0*/  MUFU.EX2 R149, R0 ;  /* 0x0000000000957308 */ /* 0x000ee20000000800 */
[----:B-1----:R-:W-:Y:S05]  /*157e0*/  FMNMX.FTZ R150, R150, R204, !PT ;  /* 0x000000cc96967209 */ /* 0x002fea0007810000 */
[----:B------:R-:W-:Y:S01]  /*157f0*/  LDSM.16.MT88.4 R204, [R236+0x8000] ;  /* 0x00800000eccc783b */ /* 0x000fe20000004200 */
[----:B------:R-:W-:Y:S01]  /*15800*/  FMUL.FTZ R208, R150, c[0x0][0x23c] ;  /* 0x00008f0096d07a20 */ /* 0x000fe20000410000 */
[----:B--2---:R-:W-:Y:S01]  /*15810*/  FMNMX.FTZ R3, R2, R3, !PT ;  /* 0x0000000302037209 */ /* 0x004fe20007810000 */
[C---:B---3--:R-:W-:Y:S02]  /*15820*/  FMUL.FTZ R136, R149.reuse, R136 ;  /* 0x0000008895887220 */ /* 0x048fe40000410000 */
[C---:B------:R-:W-:Y:S02]  /*15830*/  FMUL.FTZ R137, R149.reuse, R137 ;  /* 0x0000008995897220 */ /* 0x040fe40000410000 */
[C---:B------:R-:W-:Y:S02]  /*15840*/  FMUL.FTZ R144, R149.reuse, R144 ;  /* 0x0000009095907220 */ /* 0x040fe40000410000 */
[----:B------:R-:W-:Y:S02]  /*15850*/  FMUL.FTZ R145, R149, R145 ;  /* 0x0000009195917220 */ /* 0x000fe40000410000 */
[----:B------:R-:W-:Y:S02]  /*15860*/  FADD.FTZ R0, -R151, R153 ;  /* 0x0000009997007221 */ /* 0x000fe40000010100 */
[----:B------:R-:W-:Y:S02]  /*15870*/  FMUL.FTZ R153, R152, c[0x0][0x23c] ;  /* 0x00008f0098997a20 */ /* 0x000fe40000410000 */
[----:B------:R-:W-:Y:S03]  /*15880*/  FMUL.FTZ R0, R0, c[0x0][0x23c] ;  /* 0x00008f0000007a20 */ /* 0x000fe60000410000 */
[----:B------:R-:W-:Y:S01]  /*15890*/  FSEL R153, R153, RZ, P2 ;  /* 0x000000ff99997208 */ /* 0x000fe20001000000 */
[----:B------:R-:W1:Y:S01]  /*158a0*/  MUFU.EX2 R148, R0 ;  /* 0x0000000000947308 */ /* 0x000e620000000800 */
        /* <DEDUP_REMOVED lines=13> */
[C---:B-1----:R-:W-:Y:S02]  /*15980*/  FMUL.FTZ R138, R148.reuse, R138 ;  /* 0x0000008a948a7220 */ /* 0x042fe40000410000 */
[C---:B------:R-:W-:Y:S02]  /*15990*/  FMUL.FTZ R139, R148.reuse, R139 ;  /* 0x0000008b948b7220 */ /* 0x040fe40000410000 */
[C---:B------:R-:W-:Y:S01]  /*159a0*/  FMUL.FTZ R146, R148.reuse, R146 ;  /* 0x0000009294927220 */ /* 0x040fe20000410000 */
[----:B------:R-:W-:Y:S01]  /*159b0*/  MUFU.EX2 R216, R48 ;  /* 0x0000003000d87308 */ /* 0x000fe20000000800 */
[----:B------:R-:W-:Y:S02]  /*159c0*/  FMUL.FTZ R147, R148, R147 ;  /* 0x0000009394937220 */ /* 0x000fe40000410000 */
[--C-:B------:R-:W-:Y:S02]  /*159d0*/  FFMA.FTZ R16, R16, c[0x0][0x23c], -R153.reuse ;  /* 0x00008f0010107a23 */ /* 0x100fe40000010899 */
[--C-:B------:R-:W-:Y:S02]  /*159e0*/  FFMA.FTZ R17, R17, c[0x0][0x23c], -R153.reuse ;  /* 0x00008f0011117a23 */ /* 0x100fe40000010899 */
[--C-:B------:R-:W-:Y:S02]  /*159f0*/  FFMA.FTZ R33, R33, c[0x0][0x23c], -R153.reuse ;  /* 0x00008f0021217a23 */ /* 0x100fe40000010899 */
[--C-:B------:R-:W-:Y:S01]  /*15a00*/  FFMA.FTZ R49, R49, c[0x0][0x23c], -R153.reuse ;  /* 0x00008f0031317a23 */ /* 0x100fe20000010899 */
[----:B------:R-:W-:Y:S01]  /*15a10*/  MUFU.EX2 R246, R16 ;  /* 0x0000001000f67308 */ /* 0x000fe20000000800 */
[--C-:B------:R-:W-:Y:S02]  /*15a20*/  FFMA.FTZ R32, R32, c[0x0][0x23c], -R153.reuse ;  /* 0x00008f0020207a23 */ /* 0x100fe40000010899 */
[--C-:B------:R-:W-:Y:S02]  /*15a30*/  FFMA.FTZ R36, R36, c[0x0][0x23c], -R153.reuse ;  /* 0x00008f0024247a23 */ /* 0x100fe40000010899 */
[--C-:B------:R-:W-:Y:S02]  /*15a40*/  FFMA.FTZ R37, R37, c[0x0][0x23c], -R153.reuse ;  /* 0x00008f0025257a23 */ /* 0x100fe40000010899 */
[C---:B------:R-:W-:Y:S02]  /*15a50*/  FADD.FTZ R0, -R3.reuse, R154 ;  /* 0x0000009a03007221 */ /* 0x040fe40000010100 */
[----:B------:R-:W-:Y:S01]  /*15a60*/  FMUL.FTZ R154, R3, c[0x0][0x23c] ;  /* 0x00008f00039a7a20 */ /* 0x000fe20000410000 */
[----:B------:R-:W-:Y:S01]  /*15a70*/  MUFU.EX2 R250, R17 ;  /* 0x0000001100fa7308 */ /* 0x000fe20000000800 */
[----:B------:R-:W-:Y:S02]  /*15a80*/  FMUL.FTZ R0, R0, c[0x0][0x23c] ;  /* 0x00008f0000007a20 */ /* 0x000fe40000410000 */
[--C-:B------:R-:W-:Y:S02]  /*15a90*/  FFMA.FTZ R4, R4, c[0x0][0x23c], -R153.reuse ;  /* 0x00008f0004047a23 */ /* 0x100fe40000010899 */
[--C-:B------:R-:W-:Y:S02]  /*15aa0*/  FFMA.FTZ R5, R5, c[0x0][0x23c], -R153.reuse ;  /* 0x00008f0005057a23 */ /* 0x100fe40000010899 */
[--C-:B------:R-:W-:Y:S02]  /*15ab0*/  FFMA.FTZ R80, R80, c[0x0][0x23c], -R153.reuse ;  /* 0x00008f0050507a23 */ /* 0x100fe40000010899 */
[--C-:B------:R-:W-:Y:S01]  /*15ac0*/  FFMA.FTZ R84, R84, c[0x0][0x23c], -R153.reuse ;  /* 0x00008f0054547a23 */ /* 0x100fe20000010899 */
[----:B------:R-:W1:Y:S01]  /*15ad0*/  MUFU.EX2 R2, R0 ;  /* 0x0000000000027308 */ /* 0x000e620000000800 */
        /* <DEDUP_REMOVED lines=11> */
[----:B------:R3:W4:Y:S01]  /*15b90*/  MUFU.EX2 R215, R5 ;  /* 0x0000000500d77308 */ /* 0x0007220000000800 */
[----:B------:R-:W-:Y:S02]  /*15ba0*/  FFMA.FTZ R153, R129, c[0x0][0x23c], -R153 ;  /* 0x00008f0081997a23 */ /* 0x000fe40000010899 */
[C---:B-1----:R-:W-:Y:S02]  /*15bb0*/  FMUL.FTZ R134, R2.reuse, R134 ;  /* 0x0000008602867220 */ /* 0x042fe40000410000 */
[C---:B------:R-:W-:Y:S02]  /*15bc0*/  FMUL.FTZ R135, R2.reuse, R135 ;  /* 0x0000008702877220 */ /* 0x040fe40000410000 */
[C---:B------:R-:W-:Y:S03]  /*15bd0*/  FMUL.FTZ R142, R2.reuse, R142 ;  /* 0x0000008e028e7220 */ /* 0x040fe60000410000 */
[----:B------:R-:W-:Y:S01]  /*15be0*/  MUFU.EX2 R16, R33 ;  /* 0x0000002100107308 */ /* 0x000fe20000000800 */
[----:B------:R-:W-:Y:S02]  /*15bf0*/  FMUL.FTZ R143, R2, R143 ;  /* 0x0000008f028f7220 */ /* 0x000fe40000410000 */
[----:B------:R-:W-:Y:S02]  /*15c00*/  FADD.FTZ R0, -R150, R155 ;  /* 0x0000009b96007221 */ /* 0x000fe40000010100 */
[----:B------:R-:W-:Y:S02]  /*15c10*/  FMUL.FTZ R155, R151, c[0x0][0x23c] ;  /* 0x00008f00979b7a20 */ /* 0x000fe40000410000 */
[----:B------:R-:W-:Y:S02]  /*15c20*/  FMUL.FTZ R0, R0, c[0x0][0x23c] ;  /* 0x00008f0000007a20 */ /* 0x000fe40000410000 */
[----:B--2---:R-:W-:Y:S01]  /*15c30*/  FMUL.FTZ R4, R149, R160 ;  /* 0x000000a095047220 */ /* 0x004fe20000410000 */
[----:B------:R-:W-:Y:S01]  /*15c40*/  MUFU.EX2 R251, R32 ;  /* 0x0000002000fb7308 */ /* 0x000fe20000000800 */
[----:B------:R-:W-:Y:S02]  /*15c50*/  FSEL R155, R155, RZ, P2 ;  /* 0x000000ff9b9b7208 */ /* 0x000fe40001000000 */
[----:B------:R-:W-:Y:S01]  /*15c60*/  FSETP.NEU.FTZ.AND P2, PT, R3, -INF , PT ;  /* 0xff8000000300780b */ /* 0x000fe20003f5d000 */
[----:B---3--:R-:W-:Y:S01]  /*15c70*/  FMUL.FTZ R5, R149, R161 ;  /* 0x000000a195057220 */ /* 0x008fe20000410000 */
[----:B----4-:R-:W-:Y:S01]  /*15c80*/  F2FP.PACK_AB R160, R215, R213 ;  /* 0x000000d5d7a0723e */ /* 0x010fe200000000ff */
[--C-:B------:R-:W-:Y:S01]  /*15c90*/  FFMA.FTZ R22, R22, c[0x0][0x23c], -R155.reuse ;  /* 0x00008f0016167a23 */ /* 0x100fe2000001089b */
[----:B------:R-:W-:Y:S01]  /*15ca0*/  FSEL R154, R154, RZ, P2 ;  /* 0x000000ff9a9a7208 */ /* 0x000fe20001000000 */
[--C-:B------:R-:W-:Y:S01]  /*15cb0*/  FFMA.FTZ R23, R23, c[0x0][0x23c], -R155.reuse ;  /* 0x00008f0017177a23 */ /* 0x100fe2000001089b */
[----:B------:R-:W-:Y:S01]  /*15cc0*/  FSETP.NEU.FTZ.AND P2, PT, R150, -INF , PT ;  /* 0xff8000009600780b */ /* 0x000fe20003f5d000 */
[----:B------:R-:W-:Y:S01]  /*15cd0*/  MUFU.EX2 R228, R22 ;  /* 0x0000001600e47308 */ /* 0x000fe20000000800 */
[--C-:B------:R-:W-:Y:S02]  /*15ce0*/  FFMA.FTZ R54, R54, c[0x0][0x23c], -R155.reuse ;  /* 0x00008f0036367a23 */ /* 0x100fe4000001089b */
[--C-:B------:R-:W-:Y:S01]  /*15cf0*/  FFMA.FTZ R55, R55, c[0x0][0x23c], -R155.reuse ;  /* 0x00008f0037377a23 */ /* 0x100fe2000001089b */
[----:B------:R-:W-:Y:S01]  /*15d00*/  FSEL R208, R208, RZ, P2 ;  /* 0x000000ffd0d07208 */ /* 0x000fe20001000000 */
[--C-:B------:R-:W-:Y:S02]  /*15d10*/  FFMA.FTZ R66, R66, c[0x0][0x23c], -R155.reuse ;  /* 0x00008f0042427a23 */ /* 0x100fe4000001089b */
[--C-:B------:R-:W-:Y:S02]  /*15d20*/  FFMA.FTZ R67, R67, c[0x0][0x23c], -R155.reuse ;  /* 0x00008f0043437a23 */ /* 0x100fe4000001089b */
[--C-:B------:R-:W-:Y:S01]  /*15d30*/  FFMA.FTZ R58, R58, c[0x0][0x23c], -R154.reuse ;  /* 0x00008f003a3a7a23 */ /* 0x100fe2000001089a */
[----:B------:R1:W-:Y:S01]  /*15d40*/  MUFU.EX2 R247, R23 ;  /* 0x0000001700f77308 */ /* 0x0003e20000000800 */
[----:B------:R-:W-:Y:S02]  /*15d50*/  FFMA.FTZ R59, R59, c[0x0][0x23c], -R154 ;  /* 0x00008f003b3b7a23 */ /* 0x000fe4000001089a */
[--C-:B------:R-:W-:Y:S02]  /*15d60*/  FFMA.FTZ R56, R56, c[0x0][0x23c], -R208.reuse ;  /* 0x00008f0038387a23 */ /* 0x100fe400000108d0 */
[----:B------:R-:W-:Y:S02]  /*15d70*/  FFMA.FTZ R57, R57, c[0x0][0x23c], -R208 ;  /* 0x00008f0039397a23 */ /* 0x000fe400000108d0 */
[--C-:B------:R-:W-:Y:S02]  /*15d80*/  FFMA.FTZ R70, R70, c[0x0][0x23c], -R155.reuse ;  /* 0x00008f0046467a23 */ /* 0x100fe4000001089b */
[--C-:B------:R-:W-:Y:S01]  /*15d90*/  FFMA.FTZ R71, R71, c[0x0][0x23c], -R155.reuse ;  /* 0x00008f0047477a23 */ /* 0x100fe2000001089b */
[----:B------:R-:W2:Y:S01]  /*15da0*/  MUFU.EX2 R0, R0 ;  /* 0x0000000000007308 */ /* 0x000ea20000000800 */
[--C-:B------:R-:W-:Y:S02]  /*15db0*/  FFMA.FTZ R74, R74, c[0x0][0x23c], -R154.reuse ;  /* 0x00008f004a4a7a23 */ /* 0x100fe4000001089a */
[----:B------:R-:W-:Y:S02]  /*15dc0*/  FFMA.FTZ R75, R75, c[0x0][0x23c], -R154 ;  /* 0x00008f004b4b7a23 */ /* 0x000fe4000001089a */
[--C-:B------:R-:W-:Y:S02]  /*15dd0*/  FFMA.FTZ R72, R72, c[0x0][0x23c], -R208.reuse ;  /* 0x00008f0048487a23 */ /* 0x100fe400000108d0 */
[----:B------:R-:W-:Y:S02]  /*15de0*/  FFMA.FTZ R73, R73, c[0x0][0x23c], -R208 ;  /* 0x00008f0049497a23 */ /* 0x000fe400000108d0 */
[--C-:B------:R-:W-:Y:S01]  /*15df0*/  FFMA.FTZ R18, R18, c[0x0][0x23c], -R155.reuse ;  /* 0x00008f0012127a23 */ /* 0x100fe2000001089b */
[----:B------:R-:W-:Y:S01]  /*15e00*/  MUFU.EX2 R223, R36 ;  /* 0x0000002400df7308 */ /* 0x000fe20000000800 */
[--C-:B------:R-:W-:Y:S02]  /*15e10*/  FFMA.FTZ R19, R19, c[0x0][0x23c], -R155.reuse ;  /* 0x00008f0013137a23 */ /* 0x100fe4000001089b */
[--C-:B------:R-:W-:Y:S01]  /*15e20*/  FFMA.FTZ R14, R14, c[0x0][0x23c], -R154.reuse ;  /* 0x00008f000e0e7a23 */ /* 0x100fe2000001089a */
[----:B-1----:R-:W1:Y:S01]  /*15e30*/  LDSM.16.MT88.4 R20, [R233+0x8000] ;  /* 0x00800000e914783b */ /* 0x002e620000004200 */
[----:B------:R-:W-:Y:S02]  /*15e40*/  FFMA.FTZ R15, R15, c[0x0][0x23c], -R154 ;  /* 0x00008f000f0f7a23 */ /* 0x000fe4000001089a */
[--C-:B------:R-:W-:Y:S02]  /*15e50*/  FFMA.FTZ R12, R12, c[0x0][0x23c], -R208.reuse ;  /* 0x00008f000c0c7a23 */ /* 0x100fe400000108d0 */
[----:B------:R-:W-:Y:S01]  /*15e60*/  FFMA.FTZ R13, R13, c[0x0][0x23c], -R208 ;  /* 0x00008f000d0d7a23 */ /* 0x000fe200000108d0 */
[----:B------:R3:W-:Y:S01]  /*15e70*/  MUFU.EX2 R230, R18 ;  /* 0x0000001200e67308 */ /* 0x0007e20000000800 */
[--C-:B------:R-:W-:Y:S02]  /*15e80*/  FFMA.FTZ R31, R31, c[0x0][0x23c], -R154.reuse ;  /* 0x00008f001f1f7a23 */ /* 0x100fe4000001089a */
[--C-:B------:R-:W-:Y:S02]  /*15e90*/  FFMA.FTZ R6, R6, c[0x0][0x23c], -R155.reuse ;  /* 0x00008f0006067a23 */ /* 0x100fe4000001089b */
[--C-:B------:R-:W-:Y:S02]  /*15ea0*/  FFMA.FTZ R7, R7, c[0x0][0x23c], -R155.reuse ;  /* 0x00008f0007077a23 */ /* 0x100fe4000001089b */
[----:B------:R-:W-:Y:S02]  /*15eb0*/  FMUL.FTZ R32, R149, R184 ;  /* 0x000000b895207220 */ /* 0x000fe40000410000 */
[C---:B--2---:R-:W-:Y:S01]  /*15ec0*/  FMUL.FTZ R132, R0.reuse, R132 ;  /* 0x0000008400847220 */ /* 0x044fe20000410000 */
[----:B------:R-:W2:Y:S01]  /*15ed0*/  MUFU.EX2 R217, R31 ;  /* 0x0000001f00d97308 */ /* 0x000ea20000000800 */
[C---:B------:R-:W-:Y:S02]  /*15ee0*/  FMUL.FTZ R133, R0.reuse, R133 ;  /* 0x0000008500857220 */ /* 0x040fe40000410000 */
[C---:B------:R-:W-:Y:S02]  /*15ef0*/  FMUL.FTZ R140, R0.reuse, R140 ;  /* 0x0000008c008c7220 */ /* 0x040fe40000410000 */
[----:B------:R-:W-:Y:S02]  /*15f00*/  FMUL.FTZ R141, R0, R141 ;  /* 0x0000008d008d7220 */ /* 0x000fe40000410000 */
[--C-:B------:R-:W-:Y:S02]  /*15f10*/  FFMA.FTZ R62, R62, c[0x0][0x23c], -R154.reuse ;  /* 0x00008f003e3e7a23 */ /* 0x100fe4000001089a */
[----:B------:R-:W-:Y:S01]  /*15f20*/  FFMA.FTZ R63, R63, c[0x0][0x23c], -R154 ;  /* 0x00008f003f3f7a23 */ /* 0x000fe2000001089a */
[----:B------:R4:W-:Y:S01]  /*15f30*/  MUFU.EX2 R212, R6 ;  /* 0x0000000600d47308 */ /* 0x0009e20000000800 */
[--C-:B------:R-:W-:Y:S02]  /*15f40*/  FFMA.FTZ R60, R60, c[0x0][0x23c], -R208.reuse ;  /* 0x00008f003c3c7a23 */ /* 0x100fe400000108d0 */
[--C-:B------:R-:W-:Y:S02]  /*15f50*/  FFMA.FTZ R61, R61, c[0x0][0x23c], -R208.reuse ;  /* 0x00008f003d3d7a23 */ /* 0x100fe400000108d0 */
[----:B---3--:R-:W-:Y:S02]  /*15f60*/  FMUL.FTZ R18, R148, R170 ;  /* 0x000000aa94127220 */ /* 0x008fe40000410000 */
[--C-:B------:R-:W-:Y:S02]  /*15f70*/  FFMA.FTZ R83, R83, c[0x0][0x23c], -R155.reuse ;  /* 0x00008f0053537a23 */ /* 0x100fe4000001089b */
[--C-:B------:R-:W-:Y:S01]  /*15f80*/  FFMA.FTZ R35, R35, c[0x0][0x23c], -R155.reuse ;  /* 0x00008f0023237a23 */ /* 0x100fe2000001089b */
[----:B------:R3:W5:Y:S01]  /*15f90*/  MUFU.EX2 R214, R7 ;  /* 0x0000000700d67308 */ /* 0x0007620000000800 */
[--C-:B------:R-:W-:Y:S02]  /*15fa0*/  FFMA.FTZ R34, R34, c[0x0][0x23c], -R155.reuse ;  /* 0x00008f0022227a23 */ /* 0x100fe4000001089b */
[--C-:B------:R-:W-:Y:S01]  /*15fb0*/  FFMA.FTZ R24, R24, c[0x0][0x23c], -R208.reuse ;  /* 0x00008f0018187a23 */ /* 0x100fe200000108d0 */
[----:B--2---:R-:W-:Y:S01]  /*15fc0*/  MOV R48, R217 ;  /* 0x000000d900307202 */ /* 0x004fe20000000f00 */
[----:B------:R-:W-:Y:S02]  /*15fd0*/  FMUL.FTZ R31, R2, R183 ;  /* 0x000000b7021f7220 */ /* 0x000fe40000410000 */
[----:B------:R-:W-:Y:S02]  /*15fe0*/  FFMA.FTZ R29, R29, c[0x0][0x23c], -R208 ;  /* 0x00008f001d1d7a23 */ /* 0x000fe400000108d0 */
[--C-:B------:R-:W-:Y:S01]  /*15ff0*/  FFMA.FTZ R30, R30, c[0x0][0x23c], -R154.reuse ;  /* 0x00008f001e1e7a23 */ /* 0x100fe2000001089a */
[----:B------:R-:W2:Y:S01]  /*16000*/  MUFU.EX2 R248, R19 ;  /* 0x0000001300f87308 */ /* 0x000ea20000000800 */
[--C-:B------:R-:W-:Y:S02]  /*16010*/  FFMA.FTZ R10, R10, c[0x0][0x23c], -R154.reuse ;  /* 0x00008f000a0a7a23 */ /* 0x100fe4000001089a */
[----:B------:R-:W-:Y:S02]  /*16020*/  FFMA.FTZ R11, R11, c[0x0][0x23c], -R154 ;  /* 0x00008f000b0b7a23 */ /* 0x000fe4000001089a */
[--C-:B------:R-:W-:Y:S02]  /*16030*/  FFMA.FTZ R8, R8, c[0x0][0x23c], -R208.reuse ;  /* 0x00008f0008087a23 */ /* 0x100fe400000108d0 */
[--C-:B------:R-:W-:Y:S02]  /*16040*/  FFMA.FTZ R9, R9, c[0x0][0x23c], -R208.reuse ;  /* 0x00008f0009097a23 */ /* 0x100fe400000108d0 */
[----:B----4-:R-:W-:Y:S01]  /*16050*/  FMUL.FTZ R6, R148, R162 ;  /* 0x000000a294067220 */ /* 0x010fe20000410000 */
[----:B------:R4:W-:Y:S01]  /*16060*/  MUFU.EX2 R210, R10 ;  /* 0x0000000a00d27308 */ /* 0x0009e20000000800 */
[----:B------:R-:W-:Y:S01]  /*16070*/  F2FP.PACK_AB R162, R250, R246 ;  /* 0x000000f6faa2723e */ /* 0x000fe200000000ff */
[----:B------:R-:W-:Y:S02]  /*16080*/  FFMA.FTZ R28, R28, c[0x0][0x23c], -R208 ;  /* 0x00008f001c1c7a23 */ /* 0x000fe400000108d0 */
[----:B---3--:R-:W-:Y:S01]  /*16090*/  FMUL.FTZ R7, R148, R163 ;  /* 0x000000a394077220 */ /* 0x008fe20000410000 */
[----:B-----5:R-:W-:Y:S01]  /*160a0*/  F2FP.PACK_AB R161, R214, R212 ;  /* 0x000000d4d6a1723e */ /* 0x020fe200000000ff */
[--C-:B------:R-:W-:Y:S02]  /*160b0*/  FFMA.FTZ R38, R38, c[0x0][0x23c], -R155.reuse ;  /* 0x00008f0026267a23 */ /* 0x100fe4000001089b */
[--C-:B------:R-:W-:Y:S02]  /*160c0*/  FFMA.FTZ R39, R39, c[0x0][0x23c], -R155.reuse ;  /* 0x00008f0027277a23 */ /* 0x100fe4000001089b */
[----:B------:R3:W-:Y:S01]  /*160d0*/  MUFU.EX2 R211, R11 ;  /* 0x0000000b00d37308 */ /* 0x0007e20000000800 */
[--C-:B------:R-:W-:Y:S02]  /*160e0*/  FFMA.FTZ R50, R50, c[0x0][0x23c], -R155.reuse ;  /* 0x00008f0032327a23 */ /* 0x100fe4000001089b */
[--C-:B------:R-:W-:Y:S01]  /*160f0*/  FFMA.FTZ R51, R51, c[0x0][0x23c], -R155.reuse ;  /* 0x00008f0033337a23 */ /* 0x100fe2000001089b */
[----:B--2---:R-:W-:Y:S01]  /*16100*/  F2FP.PACK_AB R163, R248, R230 ;  /* 0x000000e6f8a3723e */ /* 0x004fe200000000ff */
[----:B------:R-:W-:Y:S02]  /*16110*/  FMUL.FTZ R19, R148, R171 ;  /* 0x000000ab94137220 */ /* 0x000fe40000410000 */
[--C-:B------:R-:W-:Y:S02]  /*16120*/  FFMA.FTZ R42, R42, c[0x0][0x23c], -R154.reuse ;  /* 0x00008f002a2a7a23 */ /* 0x100fe4000001089a */
[----:B------:R-:W-:Y:S01]  /*16130*/  FFMA.FTZ R43, R43, c[0x0][0x23c], -R154 ;  /* 0x00008f002b2b7a23 */ /* 0x000fe2000001089a */
[----:B------:R2:W-:Y:S01]  /*16140*/  MUFU.EX2 R226, R14 ;  /* 0x0000000e00e27308 */ /* 0x0005e20000000800 */
[-C--:B-1----:R-:W-:Y:S05]  /*16150*/  HMMA.16816.F32 R4, R160, R20.reuse, R4 ;  /* 0x00000014a004723c */ /* 0x082fea0000001804 */
[----:B----4-:R-:W-:Y:S02]  /*16160*/  FMUL.FTZ R10, R2, R158 ;  /* 0x0000009e020a7220 */ /* 0x010fe40000410000 */
[--C-:B------:R-:W-:Y:S02]  /*16170*/  FFMA.FTZ R40, R40, c[0x0][0x23c], -R208.reuse ;  /* 0x00008f0028287a23 */ /* 0x100fe400000108d0 */
[----:B------:R-:W1:Y:S03]  /*16180*/  MUFU.EX2 R229, R15 ;  /* 0x0000000f00e57308 */ /* 0x000e660000000800 */
[----:B------:R-:W-:Y:S02]  /*16190*/  FFMA.FTZ R41, R41, c[0x0][0x23c], -R208 ;  /* 0x00008f0029297a23 */ /* 0x000fe400000108d0 */
[----:B---3--:R-:W-:Y:S02]  /*161a0*/  FMUL.FTZ R11, R2, R159 ;  /* 0x0000009f020b7220 */ /* 0x008fe40000410000 */
[--C-:B------:R-:W-:Y:S02]  /*161b0*/  FFMA.FTZ R46, R46, c[0x0][0x23c], -R154.reuse ;  /* 0x00008f002e2e7a23 */ /* 0x100fe4000001089a */
[----:B------:R-:W-:Y:S01]  /*161c0*/  FFMA.FTZ R47, R47, c[0x0][0x23c], -R154 ;  /* 0x00008f002f2f7a23 */ /* 0x000fe2000001089a */
[----:B------:R3:W-:Y:S01]  /*161d0*/  MUFU.EX2 R209, R8 ;  /* 0x0000000800d17308 */ /* 0x0007e20000000800 */
[--C-:B------:R-:W-:Y:S02]  /*161e0*/  FFMA.FTZ R44, R44, c[0x0][0x23c], -R208.reuse ;  /* 0x00008f002c2c7a23 */ /* 0x100fe400000108d0 */
[--C-:B------:R-:W-:Y:S02]  /*161f0*/  FFMA.FTZ R77, R77, c[0x0][0x23c], -R208.reuse ;  /* 0x00008f004d4d7a23 */ /* 0x100fe400000108d0 */
[----:B--2---:R-:W-:Y:S02]  /*16200*/  FMUL.FTZ R14, R2, R166 ;  /* 0x000000a6020e7220 */ /* 0x004fe40000410000 */
[----:B------:R-:W-:Y:S02]  /*16210*/  FFMA.FTZ R25, R25, c[0x0][0x23c], -R208 ;  /* 0x00008f0019197a23 */ /* 0x000fe400000108d0 */
[--C-:B------:R-:W-:Y:S01]  /*16220*/  FFMA.FTZ R26, R26, c[0x0][0x23c], -R154.reuse ;  /* 0x00008f001a1a7a23 */ /* 0x100fe2000001089a */
[----:B------:R-:W2:Y:S01]  /*16230*/  MUFU.EX2 R222, R9 ;  /* 0x0000000900de7308 */ /* 0x000ea20000000800 */
[--C-:B------:R-:W-:Y:S02]  /*16240*/  FFMA.FTZ R27, R27, c[0x0][0x23c], -R154.reuse ;  /* 0x00008f001b1b7a23 */ /* 0x100fe4000001089a */
[--C-:B------:R-:W-:Y:S01]  /*16250*/  FFMA.FTZ R82, R82, c[0x0][0x23c], -R155.reuse ;  /* 0x00008f0052527a23 */ /* 0x100fe2000001089b */
[----:B-1----:R-:W-:Y:S01]  /*16260*/  F2FP.PACK_AB R159, R229, R226 ;  /* 0x000000e2e59f723e */ /* 0x002fe200000000ff */
[----:B------:R-:W-:Y:S02]  /*16270*/  FMUL.FTZ R15, R2, R167 ;  /* 0x000000a7020f7220 */ /* 0x000fe40000410000 */
[--C-:B------:R-:W-:Y:S02]  /*16280*/  FFMA.FTZ R78, R78, c[0x0][0x23c], -R154.reuse ;  /* 0x00008f004e4e7a23 */ /* 0x100fe4000001089a */
[----:B------:R-:W-:Y:S01]  /*16290*/  FFMA.FTZ R79, R79, c[0x0][0x23c], -R154 ;  /* 0x00008f004f4f7a23 */ /* 0x000fe2000001089a */
[----:B------:R1:W-:Y:S01]  /*162a0*/  MUFU.EX2 R227, R12 ;  /* 0x0000000c00e37308 */ /* 0x0003e20000000800 */
[----:B------:R-:W-:Y:S02]  /*162b0*/  FFMA.FTZ R76, R76, c[0x0][0x23c], -R208 ;  /* 0x00008f004c4c7a23 */ /* 0x000fe400000108d0 */
[--C-:B------:R-:W-:Y:S02]  /*162c0*/  FFMA.FTZ R86, R86, c[0x0][0x23c], -R155.reuse ;  /* 0x00008f0056567a23 */ /* 0x100fe4000001089b */
[----:B---3--:R-:W-:Y:S02]  /*162d0*/  FMUL.FTZ R8, R0, R156 ;  /* 0x0000009c00087220 */ /* 0x008fe40000410000 */
[--C-:B------:R-:W-:Y:S02]  /*162e0*/  FFMA.FTZ R87, R87, c[0x0][0x23c], -R155.reuse ;  /* 0x00008f0057577a23 */ /* 0x100fe4000001089b */
[--C-:B------:R-:W-:Y:S01]  /*162f0*/  FFMA.FTZ R98, R98, c[0x0][0x23c], -R155.reuse ;  /* 0x00008f0062627a23 */ /* 0x100fe2000001089b */
[----:B------:R-:W3:Y:S01]  /*16300*/  MUFU.EX2 R231, R13 ;  /* 0x0000000d00e77308 */ /* 0x000ee20000000800 */
[--C-:B------:R-:W-:Y:S02]  /*16310*/  FFMA.FTZ R99, R99, c[0x0][0x23c], -R155.reuse ;  /* 0x00008f0063637a23 */ /* 0x100fe4000001089b */
[--C-:B------:R-:W-:Y:S01]  /*16320*/  FFMA.FTZ R90, R90, c[0x0][0x23c], -R154.reuse ;  /* 0x00008f005a5a7a23 */ /* 0x100fe2000001089a */
[----:B--2---:R-:W-:Y:S01]  /*16330*/  F2FP.PACK_AB R156, R222, R209 ;  /* 0x000000d1de9c723e */ /* 0x004fe200000000ff */
[----:B------:R-:W-:Y:S01]  /*16340*/  FMUL.FTZ R9, R0, R157 ;  /* 0x0000009d00097220 */ /* 0x000fe20000410000 */
[----:B------:R-:W-:Y:S01]  /*16350*/  F2FP.PACK_AB R157, R211, R210 ;  /* 0x000000d2d39d723e */ /* 0x000fe200000000ff */
[--C-:B------:R-:W-:Y:S02]  /*16360*/  FFMA.FTZ R91, R91, c[0x0][0x23c], -R154.reuse ;  /* 0x00008f005b5b7a23 */ /* 0x100fe4000001089a */
[--C-:B------:R-:W-:Y:S01]  /*16370*/  FFMA.FTZ R94, R94, c[0x0][0x23c], -R154.reuse ;  /* 0x00008f005e5e7a23 */ /* 0x100fe2000001089a */
[----:B------:R-:W2:Y:S01]  /*16380*/  MUFU.EX2 R17, R35 ;  /* 0x0000002300117308 */ /* 0x000ea20000000800 */
[----:B------:R-:W-:Y:S02]  /*16390*/  FFMA.FTZ R95, R95, c[0x0][0x23c], -R154 ;  /* 0x00008f005f5f7a23 */ /* 0x000fe4000001089a */
[--C-:B------:R-:W-:Y:S02]  /*163a0*/  FFMA.FTZ R88, R88, c[0x0][0x23c], -R208.reuse ;  /* 0x00008f0058587a23 */ /* 0x100fe400000108d0 */
[----:B-1----:R-:W-:Y:S02]  /*163b0*/  FMUL.FTZ R12, R0, R164 ;  /* 0x000000a4000c7220 */ /* 0x002fe40000410000 */
[--C-:B------:R-:W-:Y:S02]  /*163c0*/  FFMA.FTZ R89, R89, c[0x0][0x23c], -R208.reuse ;  /* 0x00008f0059597a23 */ /* 0x100fe400000108d0 */
[--C-:B------:R-:W-:Y:S01]  /*163d0*/  FFMA.FTZ R92, R92, c[0x0][0x23c], -R208.reuse ;  /* 0x00008f005c5c7a23 */ /* 0x100fe200000108d0 */
[----:B------:R1:W-:Y:S01]  /*163e0*/  MUFU.EX2 R217, R49 ;  /* 0x0000003100d97308 */ /* 0x0003e20000000800 */
[----:B------:R-:W-:Y:S02]  /*163f0*/  FFMA.FTZ R93, R93, c[0x0][0x23c], -R208 ;  /* 0x00008f005d5d7a23 */ /* 0x000fe400000108d0 */
[--C-:B------:R-:W-:Y:S01]  /*16400*/  FFMA.FTZ R102, R102, c[0x0][0x23c], -R155.reuse ;  /* 0x00008f0066667a23 */ /* 0x100fe2000001089b */
[----:B---3--:R-:W-:Y:S01]  /*16410*/  F2FP.PACK_AB R158, R231, R227 ;  /* 0x000000e3e79e723e */ /* 0x008fe200000000ff */
[----:B------:R-:W-:Y:S02]  /*16420*/  FMUL.FTZ R13, R0, R165 ;  /* 0x000000a5000d7220 */ /* 0x000fe40000410000 */
[----:B------:R-:W3:Y:S01]  /*16430*/  LDSM.16.MT88.4 R164, [R234+0x8000] ;  /* 0x00800000eaa4783b */ /* 0x000ee20000004200 */
[--C-:B------:R-:W-:Y:S02]  /*16440*/  FFMA.FTZ R103, R103, c[0x0][0x23c], -R155.reuse ;  /* 0x00008f0067677a23 */ /* 0x100fe4000001089b */
[----:B------:R-:W-:Y:S01]  /*16450*/  MUFU.EX2 R183, R54 ;  /* 0x0000003600b77308 */ /* 0x000fe20000000800 */
[C---:B------:R-:W-:Y:S04]  /*16460*/  HMMA.16816.F32 R8, R156.reuse, R20, R8 ;  /* 0x000000149c08723c */ /* 0x040fe80000001808 */
[--C-:B------:R-:W-:Y:S02]  /*16470*/  FFMA.FTZ R114, R114, c[0x0][0x23c], -R155.reuse ;  /* 0x00008f0072727a23 */ /* 0x100fe4000001089b */
[--C-:B------:R-:W-:Y:S02]  /*16480*/  FFMA.FTZ R115, R115, c[0x0][0x23c], -R155.reuse ;  /* 0x00008f0073737a23 */ /* 0x100fe4000001089b */
[-C--:B------:R-:W-:Y:S01]  /*16490*/  HMMA.16816.F32 R12, R156, R22.reuse, R12 ;  /* 0x000000169c0c723c */ /* 0x080fe2000000180c */
[----:B------:R4:W5:Y:S03]  /*164a0*/  MUFU.EX2 R33, R34 ;  /* 0x0000002200217308 */ /* 0x0009660000000800 */
[C---:B------:R-:W-:Y:S01]  /*164b0*/  FMUL.FTZ R20, R149.reuse, R172 ;  /* 0x000000ac95147220 */ /* 0x040fe20000410000 */
[----:B-1----:R-:W-:Y:S01]  /*164c0*/  MOV R49, R16 ;  /* 0x0000001000317202 */ /* 0x002fe20000000f00 */
[C---:B------:R-:W-:Y:S01]  /*164d0*/  FMUL.FTZ R16, R149.reuse, R168 ;  /* 0x000000a895107220 */ /* 0x040fe20000410000 */
[----:B--2---:R-:W-:Y:S01]  /*164e0*/  MOV R168, R17 ;  /* 0x0000001100a87202 */ /* 0x004fe20000000f00 */
[C---:B------:R-:W-:Y:S03]  /*164f0*/  FMUL.FTZ R17, R149.reuse, R169 ;  /* 0x000000a995117220 */ /* 0x040fe60000410000 */
[----:B------:R1:W2:Y:S01]  /*16500*/  MUFU.EX2 R252, R25 ;  /* 0x0000001900fc7308 */ /* 0x0002a20000000800 */
[----:B------:R-:W-:Y:S02]  /*16510*/  FMUL.FTZ R21, R149, R173 ;  /* 0x000000ad95157220 */ /* 0x000fe40000410000 */
[--C-:B------:R-:W-:Y:S01]  /*16520*/  FFMA.FTZ R106, R106, c[0x0][0x23c], -R154.reuse ;  /* 0x00008f006a6a7a23 */ /* 0x100fe2000001089a */
[C---:B------:R-:W-:Y:S04]  /*16530*/  HMMA.16816.F32 R16, R160.reuse, R22, R16 ;  /* 0x00000016a010723c */ /* 0x040fe80000001810 */
[--C-:B------:R-:W-:Y:S02]  /*16540*/  FFMA.FTZ R107, R107, c[0x0][0x23c], -R154.reuse ;  /* 0x00008f006b6b7a23 */ /* 0x100fe4000001089a */
[----:B------:R3:W-:Y:S01]  /*16550*/  MUFU.EX2 R221, R24 ;  /* 0x0000001800dd7308 */ /* 0x0007e20000000800 */
[C---:B------:R-:W-:Y:S02]  /*16560*/  FMUL.FTZ R22, R148.reuse, R174 ;  /* 0x000000ae94167220 */ /* 0x040fe40000410000 */
[----:B------:R-:W-:Y:S03]  /*16570*/  FMUL.FTZ R23, R148, R175 ;  /* 0x000000af94177220 */ /* 0x000fe60000410000 */
[----:B----4-:R-:W-:Y:S01]  /*16580*/  MOV R34, R251 ;  /* 0x000000fb00227202 */ /* 0x010fe20000000f00 */
[--C-:B------:R-:W-:Y:S01]  /*16590*/  FFMA.FTZ R110, R110, c[0x0][0x23c], -R154.reuse ;  /* 0x00008f006e6e7a23 */ /* 0x100fe2000001089a */
[----:B-----5:R-:W-:Y:S01]  /*165a0*/  MOV R184, R33 ;  /* 0x0000002100b87202 */ /* 0x020fe20000000f00 */
[----:B------:R-:W-:Y:S01]  /*165b0*/  FMUL.FTZ R33, R149, R185 ;  /* 0x000000b995217220 */ /* 0x000fe20000410000 */
[-C--:B------:R-:W-:Y:S01]  /*165c0*/  HMMA.16816.F32 R20, R160, R204.reuse, R20 ;  /* 0x000000cca014723c */ /* 0x080fe20000001814 */
[----:B------:R4:W-:Y:S02]  /*165d0*/  MUFU.EX2 R224, R26 ;  /* 0x0000001a00e07308 */ /* 0x0009e40000000800 */
[----:B------:R-:W-:Y:S01]  /*165e0*/  MOV R185, R34 ;  /* 0x0000002200b97202 */ /* 0x000fe20000000f00 */
[----:B-1----:R-:W-:Y:S01]  /*165f0*/  FMUL.FTZ R25, R0, R177 ;  /* 0x000000b100197220 */ /* 0x002fe20000410000 */
[----:B--2---:R-:W-:Y:S01]  /*16600*/  MOV R36, R252 ;  /* 0x000000fc00247202 */ /* 0x004fe20000000f00 */
[----:B------:R-:W-:Y:S02]  /*16610*/  FMUL.FTZ R34, R148, R186 ;  /* 0x000000ba94227220 */ /* 0x000fe40000410000 */
[----:B------:R-:W-:Y:S03]  /*16620*/  FFMA.FTZ R111, R111, c[0x0][0x23c], -R154 ;  /* 0x00008f006f6f7a23 */ /* 0x000fe6000001089a */
[----:B------:R1:W-:Y:S01]  /*16630*/  MUFU.EX2 R225, R27 ;  /* 0x0000001b00e17308 */ /* 0x0003e20000000800 */
[--C-:B------:R-:W-:Y:S02]  /*16640*/  FFMA.FTZ R104, R104, c[0x0][0x23c], -R208.reuse ;  /* 0x00008f0068687a23 */ /* 0x100fe400000108d0 */
[----:B---3--:R-:W-:Y:S02]  /*16650*/  FMUL.FTZ R24, R0, R176 ;  /* 0x000000b000187220 */ /* 0x008fe40000410000 */
[--C-:B------:R-:W-:Y:S02]  /*16660*/  FFMA.FTZ R105, R105, c[0x0][0x23c], -R208.reuse ;  /* 0x00008f0069697a23 */ /* 0x100fe400000108d0 */
[--C-:B------:R-:W-:Y:S02]  /*16670*/  FFMA.FTZ R108, R108, c[0x0][0x23c], -R208.reuse ;  /* 0x00008f006c6c7a23 */ /* 0x100fe400000108d0 */
[--C-:B------:R-:W-:Y:S01]  /*16680*/  FFMA.FTZ R109, R109, c[0x0][0x23c], -R208.reuse ;  /* 0x00008f006d6d7a23 */ /* 0x100fe200000108d0 */
[----:B------:R-:W-:Y:S01]  /*16690*/  MUFU.EX2 R220, R37 ;  /* 0x0000002500dc7308 */ /* 0x000fe20000000800 */
[--C-:B------:R-:W-:Y:S02]  /*166a0*/  FFMA.FTZ R118, R118, c[0x0][0x23c], -R155.reuse ;  /* 0x00008f0076767a23 */ /* 0x100fe4000001089b */
[--C-:B------:R-:W-:Y:S02]  /*166b0*/  FFMA.FTZ R119, R119, c[0x0][0x23c], -R155.reuse ;  /* 0x00008f0077777a23 */ /* 0x100fe4000001089b */
[----:B----4-:R-:W-:Y:S02]  /*166c0*/  FMUL.FTZ R26, R2, R178 ;  /* 0x000000b2021a7220 */ /* 0x010fe40000410000 */
[--C-:B------:R-:W-:Y:S02]  /*166d0*/  FFMA.FTZ R130, R130, c[0x0][0x23c], -R155.reuse ;  /* 0x00008f0082827a23 */ /* 0x100fe4000001089b */
[----:B------:R-:W-:Y:S01]  /*166e0*/  FFMA.FTZ R155, R131, c[0x0][0x23c], -R155 ;  /* 0x00008f00839b7a23 */ /* 0x000fe2000001089b */
[----:B------:R-:W2:Y:S01]  /*166f0*/  MUFU.EX2 R219, R29 ;  /* 0x0000001d00db7308 */ /* 0x000ea20000000800 */
[--C-:B------:R-:W-:Y:S02]  /*16700*/  FFMA.FTZ R120, R120, c[0x0][0x23c], -R208.reuse ;  /* 0x00008f0078787a23 */ /* 0x100fe400000108d0 */
[--C-:B------:R-:W-:Y:S02]  /*16710*/  FFMA.FTZ R121, R121, c[0x0][0x23c], -R208.reuse ;  /* 0x00008f0079797a23 */ /* 0x100fe400000108d0 */
[----:B-1----:R-:W-:Y:S02]  /*16720*/  FMUL.FTZ R27, R2, R179 ;  /* 0x000000b3021b7220 */ /* 0x002fe40000410000 */
[--C-:B------:R-:W-:Y:S03]  /*16730*/  FFMA.FTZ R124, R124, c[0x0][0x23c], -R208.reuse ;  /* 0x00008f007c7c7a23 */ /* 0x100fe600000108d0 */
[----:B------:R1:W3:Y:S02]  /*16740*/  MUFU.EX2 R35, R30 ;  /* 0x0000001e00237308 */ /* 0x0002e40000000800 */
[C---:B------:R-:W-:Y:S07]  /*16750*/  HMMA.16816.F32 R24, R156.reuse, R204, R24 ;  /* 0x000000cc9c18723c */ /* 0x040fee0000001818 */
[----:B------:R-:W-:Y:S01]  /*16760*/  MOV R204, R217 ;  /* 0x000000d900cc7202 */ /* 0x000fe20000000f00 */
[----:B------:R4:W-:Y:S01]  /*16770*/  MUFU.EX2 R218, R28 ;  /* 0x0000001c00da7308 */ /* 0x0009e20000000800 */
[----:B--2---:R-:W-:Y:S03]  /*16780*/  MOV R37, R219 ;  /* 0x000000db00257202 */ /* 0x004fe60000000f00 */
[----:B------:R-:W-:Y:S06]  /*16790*/  FMUL.FTZ R29, R0, R181 ;  /* 0x000000b5001d7220 */ /* 0x000fec0000410000 */
[----:B------:R2:W-:Y:S01]  /*167a0*/  MUFU.EX2 R251, R38 ;  /* 0x0000002600fb7308 */ /* 0x0005e20000000800 */
[----:B-1----:R-:W-:Y:S01]  /*167b0*/  FMUL.FTZ R30, R2, R182 ;  /* 0x000000b6021e7220 */ /* 0x002fe20000410000 */
[----:B---3--:R-:W-:Y:S01]  /*167c0*/  MOV R186, R35 ;  /* 0x0000002300ba7202 */ /* 0x008fe20000000f00 */
[----:B------:R-:W-:Y:S01]  /*167d0*/  FMUL.FTZ R35, R148, R187 ;  /* 0x000000bb94237220 */ /* 0x000fe20000410000 */
[----:B------:R-:W-:Y:S01]  /*167e0*/  MOV R187, R36 ;  /* 0x0000002400bb7202 */ /* 0x000fe20000000f00 */
[C---:B------:R-:W-:Y:S01]  /*167f0*/  FMUL.FTZ R36, R149.reuse, R188 ;  /* 0x000000bc95247220 */ /* 0x040fe20000410000 */
[----:B------:R-:W-:Y:S04]  /*16800*/  MOV R188, R37 ;  /* 0x0000002500bc7202 */ /* 0x000fe80000000f00 */
[----:B------:R1:W-:Y:S01]  /*16810*/  MUFU.EX2 R252, R39 ;  /* 0x0000002700fc7308 */ /* 0x0003e20000000800 */
[----:B------:R-:W-:Y:S01]  /*16820*/  FMUL.FTZ R37, R149, R189 ;  /* 0x000000bd95257220 */ /* 0x000fe20000410000 */
[----:B------:R-:W-:Y:S01]  /*16830*/  MOV R189, R168 ;  /* 0x000000a800bd7202 */ /* 0x000fe20000000f00 */
[----:B----4-:R-:W-:Y:S01]  /*16840*/  FMUL.FTZ R28, R0, R180 ;  /* 0x000000b4001c7220 */ /* 0x010fe20000410000 */
[----:B------:R-:W3:Y:S01]  /*16850*/  LDSM.16.MT88.4 R168, [R235+0x8000] ;  /* 0x00800000eba8783b */ /* 0x000ee20000004200 */
[----:B------:R-:W-:Y:S02]  /*16860*/  MOV R182, R223 ;  /* 0x000000df00b67202 */ /* 0x000fe40000000f00 */
[----:B------:R-:W-:Y:S03]  /*16870*/  MOV R180, R220 ;  /* 0x000000dc00b47202 */ /* 0x000fe60000000f00 */
[----:B------:R4:W5:Y:S01]  /*16880*/  MUFU.EX2 R219, R50 ;  /* 0x0000003200db7308 */ /* 0x0009620000000800 */
[-C--:B------:R-:W-:Y:S03]  /*16890*/  HMMA.16816.F32 R28, R156, R206.reuse, R28 ;  /* 0x000000ce9c1c723c */ /* 0x080fe6000000181c */
[C---:B--2---:R-:W-:Y:S05]  /*168a0*/  FMUL.FTZ R38, R148.reuse, R190 ;  /* 0x000000be94267220 */ /* 0x044fea0000410000 */
[C---:B------:R-:W-:Y:S01]  /*168b0*/  HMMA.16816.F32 R32, R160.reuse, R206, R32 ;  /* 0x000000cea020723c */ /* 0x040fe20000001820 */
[----:B------:R2:W-:Y:S03]  /*168c0*/  MUFU.EX2 R179, R51 ;  /* 0x0000003300b37308 */ /* 0x0005e60000000800 */
[----:B-1----:R-:W-:Y:S07]  /*168d0*/  FMUL.FTZ R39, R148, R191 ;  /* 0x000000bf94277220 */ /* 0x002fee0000410000 */
[----:B------:R-:W-:Y:S01]  /*168e0*/  MUFU.EX2 R220, R52 ;  /* 0x0000003400dc7308 */ /* 0x000fe20000000800 */
[-C--:B------:R-:W-:Y:S03]  /*168f0*/  HMMA.16816.F32 R36, R160, R164.reuse, R36 ;  /* 0x000000a4a024723c */ /* 0x080fe60000001824 */
[----:B----4-:R-:W-:Y:S01]  /*16900*/  FMUL.FTZ R50, R2, R194 ;  /* 0x000000c202327220 */ /* 0x010fe20000410000 */
[----:B------:R-:W-:Y:S01]  /*16910*/  MOV R194, R49 ;  /* 0x0000003100c27202 */ /* 0x000fe20000000f00 */
[----:B------:R-:W-:Y:S01]  /*16920*/  FMUL.FTZ R49, R0, R193 ;  /* 0x000000c100317220 */ /* 0x000fe20000410000 */
[----:B-----5:R-:W-:Y:S02]  /*16930*/  MOV R205, R219 ;  /* 0x000000db00cd7202 */ /* 0x020fe40000000f00 */
[----:B------:R-:W-:Y:S01]  /*16940*/  MOV R193, R204 ;  /* 0x000000cc00c17202 */ /* 0x000fe20000000f00 */
[----:B------:R1:W-:Y:S03]  /*16950*/  MUFU.EX2 R174, R42 ;  /* 0x0000002a00ae7308 */ /* 0x0003e60000000800 */
[----:B--2---:R-:W-:Y:S01]  /*16960*/  FMUL.FTZ R51, R2, R195 ;  /* 0x000000c302337220 */ /* 0x004fe20000410000 */
[----:B------:R-:W-:Y:S01]  /*16970*/  MOV R195, R48 ;  /* 0x0000003000c37202 */ /* 0x000fe20000000f00 */
[----:B------:R-:W-:Y:S01]  /*16980*/  FMUL.FTZ R48, R0, R192 ;  /* 0x000000c000307220 */ /* 0x000fe20000410000 */
[----:B------:R-:W-:Y:S04]  /*16990*/  MOV R192, R218 ;  /* 0x000000da00c07202 */ /* 0x000fe80000000f00 */
[----:B------:R-:W-:Y:S02]  /*169a0*/  MUFU.EX2 R217, R53 ;  /* 0x0000003500d97308 */ /* 0x000fe40000000800 */
[C---:B------:R-:W-:Y:S07]  /*169b0*/  HMMA.16816.F32 R48, R156.reuse, R164, R48 ;  /* 0x000000a49c30723c */ /* 0x040fee0000001830 */
[--C-:B------:R-:W-:Y:S01]  /*169c0*/  FFMA.FTZ R164, R45, c[0x0][0x23c], -R208.reuse ;  /* 0x00008f002da47a23 */ /* 0x100fe200000108d0 */
[-C--:B------:R-:W-:Y:S01]  /*169d0*/  HMMA.16816.F32 R132, R156, R166.reuse, R132 ;  /* 0x000000a69c84723c */ /* 0x080fe20000001884 */
[----:B------:R2:W-:Y:S03]  /*169e0*/  MUFU.EX2 R175, R43 ;  /* 0x0000002b00af7308 */ /* 0x0005e60000000800 */
[----:B-1----:R-:W-:Y:S02]  /*169f0*/  FMUL.FTZ R42, R148, R198 ;  /* 0x000000c6942a7220 */ /* 0x002fe40000410000 */
[----:B------:R-:W-:Y:S02]  /*16a00*/  FMUL.FTZ R45, R0, R201 ;  /* 0x000000c9002d7220 */ /* 0x000fe40000410000 */
[C---:B------:R-:W-:Y:S03]  /*16a10*/  HMMA.16816.F32 R136, R160.reuse, R166, R136 ;  /* 0x000000a6a088723c */ /* 0x040fe60000001888 */
[----:B------:R1:W-:Y:S01]  /*16a20*/  MUFU.EX2 R223, R164 ;  /* 0x000000a400df7308 */ /* 0x0003e20000000800 */
[----:B------:R-:W-:Y:S09]  /*16a30*/  FFMA.FTZ R208, R125, c[0x0][0x23c], -R208 ;  /* 0x00008f007dd07a23 */ /* 0x000ff200000108d0 */
[----:B------:R4:W-:Y:S01]  /*16a40*/  MUFU.EX2 R172, R40 ;  /* 0x0000002800ac7308 */ /* 0x0009e20000000800 */
[----:B--2---:R-:W-:Y:S09]  /*16a50*/  FMUL.FTZ R43, R148, R199 ;  /* 0x000000c7942b7220 */ /* 0x004ff20000410000 */
[----:B------:R2:W-:Y:S01]  /*16a60*/  MUFU.EX2 R173, R41 ;  /* 0x0000002900ad7308 */ /* 0x0005e20000000800 */
[----:B-1----:R-:W1:Y:S09]  /*16a70*/  LDSM.16.MT88.4 R164, [R233+0x8800] ;  /* 0x00880000e9a4783b */ /* 0x002e720000004200 */
[----:B------:R5:W-:Y:S01]  /*16a80*/  MUFU.EX2 R178, R46 ;  /* 0x0000002e00b27308 */ /* 0x000be20000000800 */
[C---:B----4-:R-:W-:Y:S01]  /*16a90*/  FMUL.FTZ R40, R149.reuse, R196 ;  /* 0x000000c495287220 */ /* 0x050fe20000410000 */
[----:B------:R-:W-:Y:S08]  /*16aa0*/  MOV R196, R205 ;  /* 0x000000cd00c47202 */ /* 0x000ff00000000f00 */
[----:B------:R4:W-:Y:S01]  /*16ab0*/  MUFU.EX2 R177, R47 ;  /* 0x0000002f00b17308 */ /* 0x0009e20000000800 */
[----:B--2---:R-:W-:Y:S01]  /*16ac0*/  FMUL.FTZ R41, R149, R197 ;  /* 0x000000c595297220 */ /* 0x004fe20000410000 */
[----:B------:R-:W-:Y:S08]  /*16ad0*/  MOV R197, R216 ;  /* 0x000000d800c57202 */ /* 0x000ff00000000f00 */
[----:B------:R2:W1:Y:S01]  /*16ae0*/  MUFU.EX2 R176, R44 ;  /* 0x0000002c00b07308 */ /* 0x0004620000000800 */
[-C--:B---3--:R-:W-:Y:S03]  /*16af0*/  HMMA.16816.F32 R40, R160, R168.reuse, R40 ;  /* 0x000000a8a028723c */ /* 0x088fe60000001828 */
[C---:B-----5:R-:W-:Y:S06]  /*16b00*/  FMUL.FTZ R46, R2.reuse, R202 ;  /* 0x000000ca022e7220 */ /* 0x060fec0000410000 */
[----:B------:R3:W-:Y:S03]  /*16b10*/  MUFU.EX2 R207, R55 ;  /* 0x0000003700cf7308 */ /* 0x0007e60000000800 */
[----:B----4-:R-:W-:Y:S07]  /*16b20*/  FMUL.FTZ R47, R2, R203 ;  /* 0x000000cb022f7220 */ /* 0x010fee0000410000 */
[----:B------:R-:W-:Y:S01]  /*16b30*/  MUFU.EX2 R219, R64 ;  /* 0x0000004000db7308 */ /* 0x000fe20000000800 */
[----:B--2---:R-:W-:Y:S09]  /*16b40*/  FMUL.FTZ R44, R0, R200 ;  /* 0x000000c8002c7220 */ /* 0x004ff20000410000 */
[----:B------:R-:W-:Y:S01]  /*16b50*/  MUFU.EX2 R218, R65 ;  /* 0x0000004100da7308 */ /* 0x000fe20000000800 */
[C---:B------:R-:W-:Y:S01]  /*16b60*/  HMMA.16816.F32 R44, R156.reuse, R168, R44 ;  /* 0x000000a89c2c723c */ /* 0x040fe2000000182c */
[----:B---3--:R-:W-:Y:S07]  /*16b70*/  LDSM.16.MT88.4 R52, [R234+0x8800] ;  /* 0x00880000ea34783b */ /* 0x008fee0000004200 */
[-C--:B------:R-:W-:Y:S01]  /*16b80*/  HMMA.16816.F32 R140, R156, R170.reuse, R140 ;  /* 0x000000aa9c8c723c */ /* 0x080fe2000000188c */
[----:B------:R-:W-:Y:S06]  /*16b90*/  MUFU.EX2 R206, R66 ;  /* 0x0000004200ce7308 */ /* 0x000fec0000000800 */
[----:B------:R-:W-:Y:S01]  /*16ba0*/  F2FP.PACK_AB R156, R249, R245 ;  /* 0x000000f5f99c723e */ /* 0x000fe200000000ff */
[----:B------:R-:W-:Y:S01]  /*16bb0*/  HMMA.16816.F32 R144, R160, R170, R144 ;  /* 0x000000aaa090723c */ /* 0x000fe20000001890 */
[----:B------:R-:W2:Y:S02]  /*16bc0*/  LDSM.16.MT88.4 R168, [R236+0x8800] ;  /* 0x00880000eca8783b */ /* 0x000ea40000004200 */
[----:B------:R3:W-:Y:S01]  /*16bd0*/  MUFU.EX2 R216, R67 ;  /* 0x0000004300d87308 */ /* 0x0007e20000000800 */
[----:B------:R-:W-:Y:S02]  /*16be0*/  F2FP.PACK_AB R158, R194, R185 ;  /* 0x000000b9c29e723e */ /* 0x000fe400000000ff */
[----:B------:R-:W-:Y:S02]  /*16bf0*/  F2FP.PACK_AB R157, R247, R228 ;  /* 0x000000e4f79d723e */ /* 0x000fe400000000ff */
[----:B------:R-:W-:Y:S04]  /*16c00*/  F2FP.PACK_AB R159, R189, R184 ;  /* 0x000000b8bd9f723e */ /* 0x000fe800000000ff */
[----:B------:R-:W-:Y:S01]  /*16c10*/  F2FP.PACK_AB R163, R195, R186 ;  /* 0x000000bac3a3723e */ /* 0x000fe200000000ff */
[----:B------:R-:W-:Y:S01]  /*16c20*/  MUFU.EX2 R181, R59 ;  /* 0x0000003b00b57308 */ /* 0x000fe20000000800 */
[----:B------:R-:W-:Y:S01]  /*16c30*/  F2FP.PACK_AB R160, R187, R221 ;  /* 0x000000ddbba0723e */ /* 0x000fe200000000ff */
[-C--:B-1----:R-:W-:Y:S05]  /*16c40*/  HMMA.16816.F32 R4, R156, R164.reuse, R4 ;  /* 0x000000a49c04723c */ /* 0x082fea0000001804 */
[----:B------:R-:W-:Y:S02]  /*16c50*/  F2FP.PACK_AB R162, R188, R192 ;  /* 0x000000c0bca2723e */ /* 0x000fe400000000ff */
[----:B------:R-:W-:Y:S01]  /*16c60*/  F2FP.PACK_AB R161, R225, R224 ;  /* 0x000000e0e1a1723e */ /* 0x000fe200000000ff */
[----:B------:R-:W-:Y:S01]  /*16c70*/  MUFU.EX2 R202, R57 ;  /* 0x0000003900ca7308 */ /* 0x000fe20000000800 */
[----:B---3--:R-:W1:Y:S05]  /*16c80*/  LDSM.16.MT88.4 R64, [R235+0x8800] ;  /* 0x00880000eb40783b */ /* 0x008e6a0000004200 */
[C---:B------:R-:W-:Y:S04]  /*16c90*/  HMMA.16816.F32 R8, R160.reuse, R164, R8 ;  /* 0x000000a4a008723c */ /* 0x040fe80000001808 */
[----:B------:R-:W-:Y:S03]  /*16ca0*/  MUFU.EX2 R191, R68 ;  /* 0x0000004400bf7308 */ /* 0x000fe60000000800 */
[----:B------:R-:W-:Y:S01]  /*16cb0*/  MOV R165, R180 ;  /* 0x000000b400a57202 */ /* 0x000fe20000000f00 */
[-C--:B------:R-:W-:Y:S04]  /*16cc0*/  HMMA.16816.F32 R12, R160, R166.reuse, R12 ;  /* 0x000000a6a00c723c */ /* 0x080fe8000000180c */
[----:B------:R-:W-:Y:S02]  /*16cd0*/  MOV R164, R182 ;  /* 0x000000b600a47202 */ /* 0x000fe40000000f00 */
[----:B------:R-:W3:Y:S02]  /*16ce0*/  MUFU.EX2 R182, R58 ;  /* 0x0000003a00b67308 */ /* 0x000ee40000000800 */
[C---:B------:R-:W-:Y:S07]  /*16cf0*/  HMMA.16816.F32 R16, R156.reuse, R166, R16 ;  /* 0x000000a69c10723c */ /* 0x040fee0000001810 */
[----:B------:R-:W-:Y:S01]  /*16d00*/  MOV R166, R189 ;  /* 0x000000bd00a67202 */ /* 0x000fe20000000f00 */
[-C--:B--2---:R-:W-:Y:S01]  /*16d10*/  HMMA.16816.F32 R20, R156, R168.reuse, R20 ;  /* 0x000000a89c14723c */ /* 0x084fe20000001814 */
[----:B------:R2:W2:Y:S03]  /*16d20*/  MUFU.EX2 R180, R56 ;  /* 0x0000003800b47308 */ /* 0x0004a60000000800 */
[----:B------:R-:W-:Y:S04]  /*16d30*/  MOV R167, R188 ;  /* 0x000000bc00a77202 */ /* 0x000fe80000000f00 */
[C---:B------:R-:W-:Y:S03]  /*16d40*/  HMMA.16816.F32 R24, R160.reuse, R168, R24 ;  /* 0x000000a8a018723c */ /* 0x040fe60000001818 */
[----:B------:R-:W-:Y:S04]  /*16d50*/  MUFU.EX2 R201, R69 ;  /* 0x0000004500c97308 */ /* 0x000fe80000000800 */
[----:B------:R-:W-:Y:S01]  /*16d60*/  MOV R168, R195 ;  /* 0x000000c300a87202 */ /* 0x000fe20000000f00 */
[-C--:B------:R-:W-:Y:S04]  /*16d70*/  HMMA.16816.F32 R28, R160, R170.reuse, R28 ;  /* 0x000000aaa01c723c */ /* 0x080fe8000000181c */
[----:B------:R-:W-:Y:S01]  /*16d80*/  MOV R169, R192 ;  /* 0x000000c000a97202 */ /* 0x000fe20000000f00 */
[----:B------:R-:W-:Y:S03]  /*16d90*/  MUFU.EX2 R189, R70 ;  /* 0x0000004600bd7308 */ /* 0x000fe60000000800 */
[C---:B------:R-:W-:Y:S01]  /*16da0*/  HMMA.16816.F32 R32, R156.reuse, R170, R32 ;  /* 0x000000aa9c20723c */ /* 0x040fe20000001820 */
[----:B--2---:R-:W2:Y:S06]  /*16db0*/  LDSM.16.MT88.4 R56, [R233+0x9000] ;  /* 0x00900000e938783b */ /* 0x004eac0000004200 */
[----:B------:R5:W-:Y:S01]  /*16dc0*/  MUFU.EX2 R195, R71 ;  /* 0x0000004700c37308 */ /* 0x000be20000000800 */
[-C--:B------:R-:W-:Y:S01]  /*16dd0*/  HMMA.16816.F32 R36, R156, R52.reuse, R36 ;  /* 0x000000349c24723c */ /* 0x080fe20000001824 */
[----:B------:R-:W4:Y:S03]  /*16de0*/  LDL.LU R170, [R1+0x30] ;  /* 0x0000300001aa7983 */ /* 0x000f260000300800 */
[----:B------:R-:W-:Y:S04]  /*16df0*/  MOV R171, R194 ;  /* 0x000000c200ab7202 */ /* 0x000fe80000000f00 */
[C---:B------:R-:W-:Y:S01]  /*16e00*/  HMMA.16816.F32 R48, R160.reuse, R52, R48 ;  /* 0x00000034a030723c */ /* 0x040fe20000001830 */
[----:B------:R-:W-:Y:S06]  /*16e10*/  MUFU.EX2 R188, R74 ;  /* 0x0000004a00bc7308 */ /* 0x000fec0000000800 */
[----:B------:R-:W-:Y:S01]  /*16e20*/  F2FP.PACK_AB R52, R165, R164 ;  /* 0x000000a4a534723e */ /* 0x000fe200000000ff */
[-C--:B------:R-:W-:Y:S03]  /*16e30*/  HMMA.16816.F32 R132, R160, R54.reuse, R132 ;  /* 0x00000036a084723c */ /* 0x080fe60000001884 */
[----:B------:R2:W-:Y:S01]  /*16e40*/  MUFU.EX2 R205, R62 ;  /* 0x0000003e00cd7308 */ /* 0x0005e20000000800 */
[----:B------:R-:W-:Y:S01]  /*16e50*/  F2FP.PACK_AB R53, R252, R251 ;  /* 0x000000fbfc35723e */ /* 0x000fe200000000ff */
[----:B-----5:R-:W-:Y:S03]  /*16e60*/  LDSM.16.MT88.4 R68, [R234+0x9800] ;  /* 0x00980000ea44783b */ /* 0x020fe60000004200 */
[C---:B------:R-:W-:Y:S05]  /*16e70*/  HMMA.16816.F32 R136, R156.reuse, R54, R136 ;  /* 0x000000369c88723c */ /* 0x040fea0000001888 */
[----:B------:R5:W3:Y:S03]  /*16e80*/  MUFU.EX2 R204, R63 ;  /* 0x0000003f00cc7308 */ /* 0x000ae60000000800 */
[-C--:B-1----:R-:W-:Y:S07]  /*16e90*/  HMMA.16816.F32 R40, R156, R64.reuse, R40 ;  /* 0x000000409c28723c */ /* 0x082fee0000001828 */
[----:B------:R1:W-:Y:S01]  /*16ea0*/  MUFU.EX2 R190, R60 ;  /* 0x0000003c00be7308 */ /* 0x0003e20000000800 */
[C---:B------:R-:W-:Y:S04]  /*16eb0*/  HMMA.16816.F32 R44, R160.reuse, R64, R44 ;  /* 0x00000040a02c723c */ /* 0x040fe8000000182c */
[----:B--2---:R-:W-:Y:S04]  /*16ec0*/  F2FP.PACK_AB R62, R223, R176 ;  /* 0x000000b0df3e723e */ /* 0x004fe800000000ff */
[-C--:B------:R-:W-:Y:S01]  /*16ed0*/  HMMA.16816.F32 R140, R160, R66.reuse, R140 ;  /* 0x00000042a08c723c */ /* 0x080fe2000000188c */
[----:B------:R2:W2:Y:S01]  /*16ee0*/  MUFU.EX2 R203, R61 ;  /* 0x0000003d00cb7308 */ /* 0x0004a20000000800 */
[----:B------:R-:W4:Y:S02]  /*16ef0*/  LDL.LU R162, [R1+0x34] ;  /* 0x0000340001a27983 */ /* 0x000f240000300800 */
[----:B-----5:R-:W-:Y:S03]  /*16f00*/  F2FP.PACK_AB R63, R177, R178 ;  /* 0x000000b2b13f723e */ /* 0x020fe600000000ff */
[----:B------:R-:W-:Y:S01]  /*16f10*/  MOV R160, R197 ;  /* 0x000000c500a07202 */ /* 0x000fe20000000f00 */
[----:B------:R-:W-:Y:S01]  /*16f20*/  HMMA.16816.F32 R144, R156, R66, R144 ;  /* 0x000000429c90723c */ /* 0x000fe20000001890 */
[----:B------:R-:W5:Y:S02]  /*16f30*/  LDSM.16.MT88.4 R64, [R236+0x9000] ;  /* 0x00900000ec40783b */ /* 0x000f640000004200 */
[----:B------:R-:W-:Y:S01]  /*16f40*/  MUFU.EX2 R200, R81 ;  /* 0x0000005100c87308 */ /* 0x000fe20000000800 */
[----:B------:R-:W-:Y:S02]  /*16f50*/  MOV R161, R196 ;  /* 0x000000c400a17202 */ /* 0x000fe40000000f00 */
[----:B------:R-:W-:Y:S02]  /*16f60*/  MOV R163, R193 ;  /* 0x000000c100a37202 */ /* 0x000fe40000000f00 */
[-C--:B------:R-:W-:Y:S01]  /*16f70*/  F2FP.PACK_AB R55, R179, R161.reuse ;  /* 0x000000a1b337723e */ /* 0x080fe200000000ff */
[----:B------:R-:W3:Y:S03]  /*16f80*/  LDSM.16.MT88.4 R156, [R234+0x9000] ;  /* 0x00900000ea9c783b */ /* 0x000ee60000004200 */
[----:B------:R-:W-:Y:S01]  /*16f90*/  F2FP.PACK_AB R54, R163, R160 ;  /* 0x000000a0a336723e */ /* 0x000fe200000000ff */
[----:B------:R-:W3:Y:S01]  /*16fa0*/  MUFU.EX2 R193, R75 ;  /* 0x0000004b00c17308 */ /* 0x000ee20000000800 */
[----:B-1----:R-:W-:Y:S02]  /*16fb0*/  F2FP.PACK_AB R60, R173, R172 ;  /* 0x000000acad3c723e */ /* 0x002fe400000000ff */
[----:B------:R-:W-:Y:S02]  /*16fc0*/  MOV R131, R161 ;  /* 0x000000a100837202 */ /* 0x000fe40000000f00 */
[----:B--2---:R-:W-:Y:S01]  /*16fd0*/  F2FP.PACK_AB R61, R175, R174 ;  /* 0x000000aeaf3d723e */ /* 0x004fe200000000ff */
[-C--:B------:R-:W-:Y:S04]  /*16fe0*/  HMMA.16816.F32 R4, R52, R56.reuse, R4 ;  /* 0x000000383404723c */ /* 0x080fe80000001804 */
[----:B------:R-:W-:Y:S01]  /*16ff0*/  MUFU.EX2 R81, R72 ;  /* 0x0000004800517308 */ /* 0x000fe20000000800 */
[----:B------:R-:W-:Y:S03]  /*17000*/  MOV R129, R163 ;  /* 0x000000a300817202 */ /* 0x000fe60000000f00 */
[C---:B------:R-:W-:Y:S06]  /*17010*/  HMMA.16816.F32 R8, R60.reuse, R56, R8 ;  /* 0x000000383c08723c */ /* 0x040fec0000001808 */
[----:B------:R-:W-:Y:S02]  /*17020*/  MUFU.EX2 R198, R83 ;  /* 0x0000005300c67308 */ /* 0x000fe40000000800 */
[-C--:B------:R-:W-:Y:S08]  /*17030*/  HMMA.16816.F32 R12, R60, R58.reuse, R12 ;  /* 0x0000003a3c0c723c */ /* 0x080ff0000000180c */
[C---:B------:R-:W-:Y:S01]  /*17040*/  HMMA.16816.F32 R16, R52.reuse, R58, R16 ;  /* 0x0000003a3410723c */ /* 0x040fe20000001810 */
[----:B------:R-:W1:Y:S01]  /*17050*/  LDSM.16.MT88.4 R56, [R235+0x9000] ;  /* 0x00900000eb38783b */ /* 0x000e620000004200 */
[----:B------:R2:W-:Y:S06]  /*17060*/  MUFU.EX2 R83, R73 ;  /* 0x0000004900537308 */ /* 0x0005ec0000000800 */
[-C--:B-----5:R-:W-:Y:S04]  /*17070*/  HMMA.16816.F32 R20, R52, R64.reuse, R20 ;  /* 0x000000403414723c */ /* 0x0a0fe80000001814 */
[----:B------:R-:W-:Y:S04]  /*17080*/  MUFU.EX2 R153, R153 ;  /* 0x0000009900997308 */ /* 0x000fe80000000800 */
[C---:B------:R-:W-:Y:S06]  /*17090*/  HMMA.16816.F32 R24, R60.reuse, R64, R24 ;  /* 0x000000403c18723c */ /* 0x040fec0000001818 */
[----:B------:R-:W-:Y:S02]  /*170a0*/  MUFU.EX2 R155, R155 ;  /* 0x0000009b009b7308 */ /* 0x000fe40000000800 */
[-C--:B------:R-:W-:Y:S01]  /*170b0*/  HMMA.16816.F32 R28, R60, R66.reuse, R28 ;  /* 0x000000423c1c723c */ /* 0x080fe2000000181c */
[----:B--2---:R-:W-:Y:S07]  /*170c0*/  LDSM.16.MT88.4 R72, [R234+0xa800] ;  /* 0x00a80000ea48783b */ /* 0x004fee0000004200 */
[C---:B------:R-:W-:Y:S01]  /*170d0*/  HMMA.16816.F32 R32, R52.reuse, R66, R32 ;  /* 0x000000423420723c */ /* 0x040fe20000001820 */
[----:B------:R-:W-:Y:S01]  /*170e0*/  MUFU.EX2 R208, R208 ;  /* 0x000000d000d07308 */ /* 0x000fe20000000800 */
[----:B------:R-:W2:Y:S06]  /*170f0*/  LDSM.16.MT88.4 R64, [R233+0x9800] ;  /* 0x00980000e940783b */ /* 0x000eac0000004200 */
[-C--:B---3--:R-:W-:Y:S03]  /*17100*/  HMMA.16816.F32 R36, R52, R156.reuse, R36 ;  /* 0x0000009c3424723c */ /* 0x088fe60000001824 */
[----:B------:R3:W-:Y:S05]  /*17110*/  MUFU.EX2 R199, R80 ;  /* 0x0000005000c77308 */ /* 0x0007ea0000000800 */
[C---:B------:R-:W-:Y:S01]  /*17120*/  HMMA.16816.F32 R48, R60.reuse, R156, R48 ;  /* 0x0000009c3c30723c */ /* 0x040fe20000001830 */
[----:B------:R-:W5:Y:S04]  /*17130*/  LDL.LU R156, [R1+0x38] ;  /* 0x00003800019c7983 */ /* 0x000f680000300800 */
[----:B------:R-:W5:Y:S01]  /*17140*/  LDL.LU R157, [R1+0x2c] ;  /* 0x00002c00019d7983 */ /* 0x000f620000300800 */
[----:B------:R-:W-:Y:S02]  /*17150*/  MUFU.EX2 R194, R82 ;  /* 0x0000005200c27308 */ /* 0x000fe40000000800 */
[-C--:B------:R-:W-:Y:S08]  /*17160*/  HMMA.16816.F32 R132, R60, R158.reuse, R132 ;  /* 0x0000009e3c84723c */ /* 0x080ff00000001884 */
[C---:B------:R-:W-:Y:S01]  /*17170*/  HMMA.16816.F32 R136, R52.reuse, R158, R136 ;  /* 0x0000009e3488723c */ /* 0x040fe20000001888 */
[----:B------:R2:W-:Y:S03]  /*17180*/  MUFU.EX2 R192, R78 ;  /* 0x0000004e00c07308 */ /* 0x0005e60000000800 */
[--C-:B---3--:R-:W-:Y:S01]  /*17190*/  FFMA.FTZ R80, R122, c[0x0][0x23c], -R154.reuse ;  /* 0x00008f007a507a23 */ /* 0x108fe2000001089a */
[----:B------:R-:W-:Y:S03]  /*171a0*/  MOV R122, R160 ;  /* 0x000000a0007a7202 */ /* 0x000fe60000000f00 */
[-C--:B-1----:R-:W-:Y:S03]  /*171b0*/  HMMA.16816.F32 R40, R52, R56.reuse, R40 ;  /* 0x000000383428723c */ /* 0x082fe60000001828 */
[----:B------:R1:W3:Y:S05]  /*171c0*/  MUFU.EX2 R197, R79 ;  /* 0x0000004f00c57308 */ /* 0x0002ea0000000800 */
[C---:B------:R-:W-:Y:S05]  /*171d0*/  HMMA.16816.F32 R44, R60.reuse, R56, R44 ;  /* 0x000000383c2c723c */ /* 0x040fea000000182c */
[----:B------:R3:W-:Y:S02]  /*171e0*/  MUFU.EX2 R196, R76 ;  /* 0x0000004c00c47308 */ /* 0x0007e40000000800 */
[----:B------:R-:W-:Y:S01]  /*171f0*/  F2FP.PACK_AB R57, R181, R182 ;  /* 0x000000b6b539723e */ /* 0x000fe200000000ff */
[-C--:B------:R-:W-:Y:S01]  /*17200*/  HMMA.16816.F32 R140, R60, R58.reuse, R140 ;  /* 0x0000003a3c8c723c */ /* 0x080fe2000000188c */
[----:B------:R-:W3:Y:S03]  /*17210*/  LDSM.16.MT88.4 R60, [R236+0x9800] ;  /* 0x00980000ec3c783b */ /* 0x000ee60000004200 */
[----:B------:R-:W-:Y:S01]  /*17220*/  F2FP.PACK_AB R56, R202, R180 ;  /* 0x000000b4ca38723e */ /* 0x000fe200000000ff */
[--C-:B--2---:R-:W-:Y:S02]  /*17230*/  FFMA.FTZ R78, R126, c[0x0][0x23c], -R154.reuse ;  /* 0x00008f007e4e7a23 */ /* 0x104fe4000001089a */
[----:B------:R2:W2:Y:S01]  /*17240*/  MUFU.EX2 R82, R77 ;  /* 0x0000004d00527308 */ /* 0x0004a20000000800 */
[----:B------:R-:W-:Y:S04]  /*17250*/  HMMA.16816.F32 R144, R52, R58, R144 ;  /* 0x0000003a3490723c */ /* 0x000fe80000001890 */
[--C-:B-1----:R-:W-:Y:S02]  /*17260*/  FFMA.FTZ R79, R123, c[0x0][0x23c], -R154.reuse ;  /* 0x00008f007b4f7a23 */ /* 0x102fe4000001089a */
[----:B------:R-:W-:Y:S01]  /*17270*/  FFMA.FTZ R154, R127, c[0x0][0x23c], -R154 ;  /* 0x00008f007f9a7a23 */ /* 0x000fe2000001089a */
[----:B------:R-:W-:Y:S02]  /*17280*/  F2FP.PACK_AB R52, R217, R220 ;  /* 0x000000dcd934723e */ /* 0x000fe400000000ff */
[----:B------:R-:W-:Y:S01]  /*17290*/  F2FP.PACK_AB R54, R218, R219 ;  /* 0x000000dbda36723e */ /* 0x000fe200000000ff */
[----:B------:R-:W-:Y:S02]  /*172a0*/  MUFU.EX2 R84, R84 ;  /* 0x0000005400547308 */ /* 0x000fe40000000800 */
[----:B------:R-:W-:Y:S02]  /*172b0*/  F2FP.PACK_AB R53, R207, R183 ;  /* 0x000000b7cf35723e */ /* 0x000fe400000000ff */
[----:B------:R-:W-:Y:S02]  /*172c0*/  F2FP.PACK_AB R55, R216, R206 ;  /* 0x000000ced837723e */ /* 0x000fe400000000ff */
[----:B------:R-:W-:Y:S02]  /*172d0*/  F2FP.PACK_AB R59, R204, R205 ;  /* 0x000000cdcc3b723e */ /* 0x000fe400000000ff */
[----:B------:R-:W-:Y:S02]  /*172e0*/  F2FP.PACK_AB R58, R203, R190 ;  /* 0x000000becb3a723e */ /* 0x000fe400000000ff */
[----:B------:R-:W-:Y:S01]  /*172f0*/  MUFU.EX2 R154, R154 ;  /* 0x0000009a009a7308 */ /* 0x000fe20000000800 */
[-C--:B------:R-:W-:Y:S08]  /*17300*/  HMMA.16816.F32 R4, R52, R64.reuse, R4 ;  /* 0x000000403404723c */ /* 0x080ff00000001804 */
[C---:B------:R-:W-:Y:S01]  /*17310*/  HMMA.16816.F32 R8, R56.reuse, R64, R8 ;  /* 0x000000403808723c */ /* 0x040fe20000001808 */
[----:B------:R-:W-:Y:S07]  /*17320*/  MUFU.EX2 R85, R85 ;  /* 0x0000005500557308 */ /* 0x000fee0000000800 */
[-C--:B------:R-:W-:Y:S03]  /*17330*/  HMMA.16816.F32 R12, R56, R66.reuse, R12 ;  /* 0x00000042380c723c */ /* 0x080fe6000000180c */
[----:B------:R-:W-:Y:S05]  /*17340*/  MUFU.EX2 R96, R96 ;  /* 0x0000006000607308 */ /* 0x000fea0000000800 */
[C---:B------:R-:W-:Y:S01]  /*17350*/  HMMA.16816.F32 R16, R52.reuse, R66, R16 ;  /* 0x000000423410723c */ /* 0x040fe20000001810 */
[----:B------:R-:W1:Y:S04]  /*17360*/  LDSM.16.MT88.4 R64, [R235+0x9800] ;  /* 0x00980000eb40783b */ /* 0x000e680000004200 */
[----:B------:R-:W-:Y:S03]  /*17370*/  MUFU.EX2 R97, R97 ;  /* 0x0000006100617308 */ /* 0x000fe60000000800 */
[-C--:B---3--:R-:W-:Y:S07]  /*17380*/  HMMA.16816.F32 R20, R52, R60.reuse, R20 ;  /* 0x0000003c3414723c */ /* 0x088fee0000001814 */
        /* <DEDUP_REMOVED lines=11> */
[-C--:B------:R-:W-:Y:S04]  /*17440*/  HMMA.16816.F32 R132, R56, R70.reuse, R132 ;  /* 0x000000463884723c */ /* 0x080fe80000001884 */
[----:B----4-:R-:W-:Y:S04]  /*17450*/  FFMA.FTZ R148, R148, R170, R212 ;  /* 0x000000aa94947223 */ /* 0x010fe800000100d4 */
[C---:B------:R-:W-:Y:S01]  /*17460*/  HMMA.16816.F32 R136, R52.reuse, R70, R136 ;  /* 0x000000463488723c */ /* 0x040fe20000001888 */
[----:B------:R-:W4:Y:S01]  /*17470*/  LDSM.16.MT88.4 R68, [R236+0xa000] ;  /* 0x00a00000ec44783b */ /* 0x000f220000004200 */
[----:B------:R-:W2:Y:S02]  /*17480*/  MUFU.EX2 R91, R91 ;  /* 0x0000005b005b7308 */ /* 0x000ea40000000800 */
[----:B------:R-:W-:Y:S01]  /*17490*/  FADD.FTZ R76, R214, R148 ;  /* 0x00000094d64c7221 */ /* 0x000fe20000010000 */
[----:B------:R-:W-:Y:S03]  /*174a0*/  MOV R148, R152 ;  /* 0x0000009800947202 */ /* 0x000fe60000000f00 */
[-C--:B-1----:R-:W-:Y:S04]  /*174b0*/  HMMA.16816.F32 R40, R52, R64.reuse, R40 ;  /* 0x000000403428723c */ /* 0x082fe80000001828 */
[----:B------:R-:W-:Y:S01]  /*174c0*/  FADD.FTZ R76, R230, R76 ;  /* 0x0000004ce64c7221 */ /* 0x000fe20000010000 */
[----:B------:R-:W-:Y:S03]  /*174d0*/  MUFU.EX2 R94, R94 ;  /* 0x0000005e005e7308 */ /* 0x000fe60000000800 */
[C---:B------:R-:W-:Y:S07]  /*174e0*/  HMMA.16816.F32 R44, R56.reuse, R64, R44 ;  /* 0x00000040382c723c */ /* 0x040fee000000182c */
[----:B------:R-:W1:Y:S01]  /*174f0*/  MUFU.EX2 R95, R95 ;  /* 0x0000005f005f7308 */ /* 0x000e620000000800 */
[-C--:B------:R-:W-:Y:S07]  /*17500*/  HMMA.16816.F32 R140, R56, R66.reuse, R140 ;  /* 0x00000042388c723c */ /* 0x080fee000000188c */
[----:B------:R-:W-:Y:S01]  /*17510*/  F2FP.PACK_AB R57, R193, R188 ;  /* 0x000000bcc139723e */ /* 0x000fe200000000ff */
[----:B------:R-:W-:Y:S01]  /*17520*/  HMMA.16816.F32 R144, R52, R66, R144 ;  /* 0x000000423490723c */ /* 0x000fe20000001890 */
[----:B------:R-:W1:Y:S01]  /*17530*/  LDSM.16.MT88.4 R64, [R234+0xa000] ;  /* 0x00a00000ea40783b */ /* 0x000e620000004200 */
[----:B------:R-:W-:Y:S02]  /*17540*/  MUFU.EX2 R88, R88 ;  /* 0x0000005800587308 */ /* 0x000fe40000000800 */
[----:B------:R-:W-:Y:S02]  /*17550*/  F2FP.PACK_AB R59, R197, R192 ;  /* 0x000000c0c53b723e */ /* 0x000fe400000000ff */
[----:B------:R-:W-:Y:S02]  /*17560*/  F2FP.PACK_AB R56, R83, R81 ;  /* 0x000000515338723e */ /* 0x000fe400000000ff */
[----:B------:R-:W-:Y:S04]  /*17570*/  F2FP.PACK_AB R52, R201, R191 ;  /* 0x000000bfc934723e */ /* 0x000fe800000000ff */
[----:B------:R-:W-:Y:S01]  /*17580*/  F2FP.PACK_AB R54, R200, R199 ;  /* 0x000000c7c836723e */ /* 0x000fe200000000ff */
[----:B------:R-:W1:Y:S01]  /*17590*/  MUFU.EX2 R89, R89 ;  /* 0x0000005900597308 */ /* 0x000e620000000800 */
[----:B------:R-:W-:Y:S01]  /*175a0*/  F2FP.PACK_AB R53, R195, R189 ;  /* 0x000000bdc335723e */ /* 0x000fe200000000ff */
[----:B--2---:R-:W-:Y:S01]  /*175b0*/  FFMA.FTZ R77, R0, R162, R209 ;  /* 0x000000a2004d7223 */ /* 0x004fe200000100d1 */
[----:B------:R-:W-:Y:S02]  /*175c0*/  F2FP.PACK_AB R55, R198, R194 ;  /* 0x000000c2c637723e */ /* 0x000fe400000000ff */
[----:B------:R-:W-:Y:S02]  /*175d0*/  MOV R162, R171 ;  /* 0x000000ab00a27202 */ /* 0x000fe40000000f00 */
[----:B------:R-:W-:Y:S03]  /*175e0*/  F2FP.PACK_AB R58, R82, R196 ;  /* 0x000000c4523a723e */ /* 0x000fe600000000ff */
[-C--:B---3--:R-:W-:Y:S01]  /*175f0*/  HMMA.16816.F32 R4, R52, R60.reuse, R4 ;  /* 0x0000003c3404723c */ /* 0x088fe20000001804 */
[----:B------:R-:W-:Y:S07]  /*17600*/  MUFU.EX2 R92, R92 ;  /* 0x0000005c005c7308 */ /* 0x000fee0000000800 */
[C---:B------:R-:W-:Y:S03]  /*17610*/  HMMA.16816.F32 R8, R56.reuse, R60, R8 ;  /* 0x0000003c3808723c */ /* 0x040fe60000001808 */
[----:B------:R-:W2:Y:S05]  /*17620*/  MUFU.EX2 R93, R93 ;  /* 0x0000005d005d7308 */ /* 0x000eaa0000000800 */
[-C--:B------:R-:W-:Y:S05]  /*17630*/  HMMA.16816.F32 R12, R56, R62.reuse, R12 ;  /* 0x0000003e380c723c */ /* 0x080fea000000180c */
[----:B------:R-:W-:Y:S03]  /*17640*/  MUFU.EX2 R100, R100 ;  /* 0x0000006400647308 */ /* 0x000fe60000000800 */
[C---:B------:R-:W-:Y:S01]  /*17650*/  HMMA.16816.F32 R16, R52.reuse, R62, R16 ;  /* 0x0000003e3410723c */ /* 0x040fe20000001810 */
[----:B------:R-:W3:Y:S06]  /*17660*/  LDSM.16.MT88.4 R60, [R235+0xa000] ;  /* 0x00a00000eb3c783b */ /* 0x000eec0000004200 */
[----:B------:R-:W-:Y:S01]  /*17670*/  MUFU.EX2 R101, R101 ;  /* 0x0000006500657308 */ /* 0x000fe20000000800 */
[-C--:B----4-:R-:W-:Y:S08]  /*17680*/  HMMA.16816.F32 R20, R52, R68.reuse, R20 ;  /* 0x000000443414723c */ /* 0x090ff00000001814 */
[C---:B------:R-:W-:Y:S01]  /*17690*/  HMMA.16816.F32 R24, R56.reuse, R68, R24 ;  /* 0x000000443818723c */ /* 0x040fe20000001818 */
[----:B------:R-:W-:Y:S07]  /*176a0*/  MUFU.EX2 R112, R112 ;  /* 0x0000007000707308 */ /* 0x000fee0000000800 */
[-C--:B------:R-:W-:Y:S03]  /*176b0*/  HMMA.16816.F32 R28, R56, R70.reuse, R28 ;  /* 0x00000046381c723c */ /* 0x080fe6000000181c */
[----:B------:R-:W-:Y:S05]  /*176c0*/  MUFU.EX2 R113, R113 ;  /* 0x0000007100717308 */ /* 0x000fea0000000800 */
[C---:B------:R-:W-:Y:S01]  /*176d0*/  HMMA.16816.F32 R32, R52.reuse, R70, R32 ;  /* 0x000000463420723c */ /* 0x040fe20000001820 */
[----:B------:R-:W-:Y:S04]  /*176e0*/  LDSM.16.MT88.4 R68, [R236+0xa800] ;  /* 0x00a80000ec44783b */ /* 0x000fe80000004200 */
[----:B------:R-:W-:Y:S03]  /*176f0*/  MUFU.EX2 R102, R102 ;  /* 0x0000006600667308 */ /* 0x000fe60000000800 */
[-C--:B-1----:R-:W-:Y:S07]  /*17700*/  HMMA.16816.F32 R36, R52, R64.reuse, R36 ;  /* 0x000000403424723c */ /* 0x082fee0000001824 */
[----:B------:R-:W-:Y:S01]  /*17710*/  MUFU.EX2 R103, R103 ;  /* 0x0000006700677308 */ /* 0x000fe20000000800 */
[C---:B------:R-:W-:Y:S08]  /*17720*/  HMMA.16816.F32 R48, R56.reuse, R64, R48 ;  /* 0x000000403830723c */ /* 0x040ff00000001830 */
[-C--:B------:R-:W-:Y:S01]  /*17730*/  HMMA.16816.F32 R132, R56, R66.reuse, R132 ;  /* 0x000000423884723c */ /* 0x080fe20000001884 */
[----:B------:R-:W-:Y:S07]  /*17740*/  MUFU.EX2 R114, R114 ;  /* 0x0000007200727308 */ /* 0x000fee0000000800 */
[C---:B------:R-:W-:Y:S01]  /*17750*/  HMMA.16816.F32 R136, R52.reuse, R66, R136 ;  /* 0x000000423488723c */ /* 0x040fe20000001888 */
[----:B------:R-:W1:Y:S02]  /*17760*/  LDSM.16.MT88.4 R64, [R233+0xa800] ;  /* 0x00a80000e940783b */ /* 0x000e640000004200 */
[----:B------:R-:W-:Y:S01]  /*17770*/  MUFU.EX2 R115, R115 ;  /* 0x0000007300737308 */ /* 0x000fe20000000800 */
[----:B-----5:R-:W-:Y:S01]  /*17780*/  FFMA.FTZ R2, R2, R156, R210 ;  /* 0x0000009c02027223 */ /* 0x020fe200000100d2 */
[----:B------:R-:W-:Y:S01]  /*17790*/  MOV R156, R169 ;  /* 0x000000a9009c7202 */ /* 0x000fe20000000f00 */
[----:B------:R-:W-:Y:S01]  /*177a0*/  FFMA.FTZ R149, R149, R157, R213 ;  /* 0x0000009d95957223 */ /* 0x000fe200000100d5 */
[----:B------:R-:W-:Y:S01]  /*177b0*/  MOV R157, R168 ;  /* 0x000000a8009d7202 */ /* 0x000fe20000000f00 */
[-C--:B---3--:R-:W-:Y:S01]  /*177c0*/  HMMA.16816.F32 R40, R52, R60.reuse, R40 ;  /* 0x0000003c3428723c */ /* 0x088fe20000001828 */
[----:B------:R-:W-:Y:S03]  /*177d0*/  LDSM.16.MT88.4 R168, [R233+0xb800] ;  /* 0x00b80000e9a8783b */ /* 0x000fe60000004200 */
[----:B------:R-:W-:Y:S01]  /*177e0*/  FADD.FTZ R149, R215, R149 ;  /* 0x00000095d7957221 */ /* 0x000fe20000010000 */
[----:B------:R-:W-:Y:S01]  /*177f0*/  MUFU.EX2 R106, R106 ;  /* 0x0000006a006a7308 */ /* 0x000fe20000000800 */
[----:B------:R-:W-:Y:S02]  /*17800*/  FADD.FTZ R0, R211, R2 ;  /* 0x00000002d3007221 */ /* 0x000fe40000010000 */
[C---:B------:R-:W-:Y:S04]  /*17810*/  HMMA.16816.F32 R44, R56.reuse, R60, R44 ;  /* 0x0000003c382c723c */ /* 0x040fe8000000182c */
[----:B------:R-:W-:Y:S02]  /*17820*/  FADD.FTZ R2, R222, R77 ;  /* 0x0000004dde027221 */ /* 0x000fe40000010000 */
[----:B------:R-:W-:Y:S01]  /*17830*/  FADD.FTZ R0, R226, R0 ;  /* 0x00000000e2007221 */ /* 0x000fe20000010000 */
[----:B------:R-:W-:Y:S01]  /*17840*/  MUFU.EX2 R107, R107 ;  /* 0x0000006b006b7308 */ /* 0x000fe20000000800 */
[-C--:B------:R-:W-:Y:S04]  /*17850*/  HMMA.16816.F32 R140, R56, R62.reuse, R140 ;  /* 0x0000003e388c723c */ /* 0x080fe8000000188c */
[----:B------:R-:W-:Y:S02]  /*17860*/  FADD.FTZ R2, R227, R2 ;  /* 0x00000002e3027221 */ /* 0x000fe40000010000 */
[----:B------:R-:W-:Y:S01]  /*17870*/  FADD.FTZ R0, R229, R0 ;  /* 0x00000000e5007221 */ /* 0x000fe20000010000 */
[----:B------:R-:W-:Y:S01]  /*17880*/  F2FP.PACK_AB R57, R91, R90 ;  /* 0x0000005a5b39723e */ /* 0x000fe200000000ff */
[----:B------:R-:W-:Y:S01]  /*17890*/  HMMA.16816.F32 R144, R52, R62, R144 ;  /* 0x0000003e3490723c */ /* 0x000fe20000001890 */
[----:B------:R-:W3:Y:S01]  /*178a0*/  LDSM.16.MT88.4 R60, [R235+0xa800] ;  /* 0x00a80000eb3c783b */ /* 0x000ee20000004200 */
[----:B------:R-:W-:Y:S02]  /*178b0*/  MUFU.EX2 R110, R110 ;  /* 0x0000006e006e7308 */ /* 0x000fe40000000800 */
[----:B------:R-:W-:Y:S01]  /*178c0*/  F2FP.PACK_AB R59, R95, R94 ;  /* 0x0000005e5f3b723e */ /* 0x000fe200000000ff */
[----:B------:R-:W-:Y:S01]  /*178d0*/  FADD.FTZ R2, R231, R2 ;  /* 0x00000002e7027221 */ /* 0x000fe20000010000 */
[----:B------:R-:W-:Y:S01]  /*178e0*/  F2FP.PACK_AB R56, R89, R88 ;  /* 0x000000585938723e */ /* 0x000fe200000000ff */
[----:B------:R-:W-:Y:S01]  /*178f0*/  FADD.FTZ R0, R224, R0 ;  /* 0x00000000e0007221 */ /* 0x000fe20000010000 */
[----:B------:R-:W-:Y:S01]  /*17900*/  F2FP.PACK_AB R52, R85, R84 ;  /* 0x000000545534723e */ /* 0x000fe200000000ff */
[----:B------:R-:W-:Y:S03]  /*17910*/  FADD.FTZ R77, R221, R2 ;  /* 0x00000002dd4d7221 */ /* 0x000fe60000010000 */
[----:B------:R-:W-:Y:S01]  /*17920*/  F2FP.PACK_AB R54, R97, R96 ;  /* 0x000000606136723e */ /* 0x000fe200000000ff */
[----:B------:R-:W-:Y:S01]  /*17930*/  FADD.FTZ R0, R225, R0 ;  /* 0x00000000e1007221 */ /* 0x000fe20000010000 */
[----:B------:R-:W-:Y:S01]  /*17940*/  F2FP.PACK_AB R53, R87, R86 ;  /* 0x000000565735723e */ /* 0x000fe200000000ff */
[----:B------:R-:W4:Y:S01]  /*17950*/  MUFU.EX2 R111, R111 ;  /* 0x0000006f006f7308 */ /* 0x000f220000000800 */
[----:B------:R-:W-:Y:S01]  /*17960*/  F2FP.PACK_AB R55, R99, R98 ;  /* 0x000000626337723e */ /* 0x000fe200000000ff */
[----:B------:R-:W-:Y:S01]  /*17970*/  FADD.FTZ R0, R186, R0 ;  /* 0x00000000ba007221 */ /* 0x000fe20000010000 */
[----:B--2---:R-:W-:Y:S05]  /*17980*/  F2FP.PACK_AB R58, R93, R92 ;  /* 0x0000005c5d3a723e */ /* 0x004fea00000000ff */
[-C--:B-1----:R-:W-:Y:S02]  /*17990*/  HMMA.16816.F32 R4, R52, R64.reuse, R4 ;  /* 0x000000403404723c */ /* 0x082fe40000001804 */
[----:B------:R-:W-:Y:S06]  /*179a0*/  MUFU.EX2 R104, R104 ;  /* 0x0000006800687308 */ /* 0x000fec0000000800 */
[C---:B------:R-:W-:Y:S04]  /*179b0*/  HMMA.16816.F32 R8, R56.reuse, R64, R8 ;  /* 0x000000403808723c */ /* 0x040fe80000001808 */
[----:B------:R-:W1:Y:S04]  /*179c0*/  MUFU.EX2 R105, R105 ;  /* 0x0000006900697308 */ /* 0x000e680000000800 */
[-C--:B------:R-:W-:Y:S06]  /*179d0*/  HMMA.16816.F32 R12, R56, R66.reuse, R12 ;  /* 0x00000042380c723c */ /* 0x080fec000000180c */
[----:B------:R-:W-:Y:S02]  /*179e0*/  MUFU.EX2 R108, R108 ;  /* 0x0000006c006c7308 */ /* 0x000fe40000000800 */
[C---:B------:R-:W-:Y:S01]  /*179f0*/  HMMA.16816.F32 R16, R52.reuse, R66, R16 ;  /* 0x000000423410723c */ /* 0x040fe20000001810 */
[----:B------:R-:W2:Y:S07]  /*17a00*/  LDSM.16.MT88.4 R64, [R233+0xb000] ;  /* 0x00b00000e940783b */ /* 0x000eae0000004200 */
[-C--:B------:R-:W-:Y:S01]  /*17a10*/  HMMA.16816.F32 R20, R52, R68.reuse, R20 ;  /* 0x000000443414723c */ /* 0x080fe20000001814 */
[----:B------:R-:W5:Y:S07]  /*17a20*/  MUFU.EX2 R109, R109 ;  /* 0x0000006d006d7308 */ /* 0x000f6e0000000800 */
[C---:B------:R-:W-:Y:S03]  /*17a30*/  HMMA.16816.F32 R24, R56.reuse, R68, R24 ;  /* 0x000000443818723c */ /* 0x040fe60000001818 */
[----:B------:R-:W-:Y:S05]  /*17a40*/  MUFU.EX2 R116, R116 ;  /* 0x0000007400747308 */ /* 0x000fea0000000800 */
[-C--:B------:R-:W-:Y:S05]  /*17a50*/  HMMA.16816.F32 R28, R56, R70.reuse, R28 ;  /* 0x00000046381c723c */ /* 0x080fea000000181c */
[----:B------:R-:W-:Y:S03]  /*17a60*/  MUFU.EX2 R117, R117 ;  /* 0x0000007500757308 */ /* 0x000fe60000000800 */
[C---:B------:R-:W-:Y:S01]  /*17a70*/  HMMA.16816.F32 R32, R52.reuse, R70, R32 ;  /* 0x000000463420723c */ /* 0x040fe20000001820 */
[----:B------:R-:W1:Y:S06]  /*17a80*/  LDSM.16.MT88.4 R68, [R236+0xb000] ;  /* 0x00b00000ec44783b */ /* 0x000e6c0000004200 */
[----:B------:R-:W-:Y:S01]  /*17a90*/  MUFU.EX2 R128, R128 ;  /* 0x0000008000807308 */ /* 0x000fe20000000800 */
[-C--:B------:R-:W-:Y:S08]  /*17aa0*/  HMMA.16816.F32 R36, R52, R72.reuse, R36 ;  /* 0x000000483424723c */ /* 0x080ff00000001824 */
[C---:B------:R-:W-:Y:S01]  /*17ab0*/  HMMA.16816.F32 R48, R56.reuse, R72, R48 ;  /* 0x000000483830723c */ /* 0x040fe20000001830 */
[----:B------:R-:W-:Y:S06]  /*17ac0*/  MUFU.EX2 R118, R118 ;  /* 0x0000007600767308 */ /* 0x000fec0000000800 */
[----:B------:R-:W-:Y:S01]  /*17ad0*/  FADD.FTZ R72, R246, R149 ;  /* 0x00000095f6487221 */ /* 0x000fe20000010000 */
[-C--:B------:R-:W-:Y:S03]  /*17ae0*/  HMMA.16816.F32 R132, R56, R74.reuse, R132 ;  /* 0x0000004a3884723c */ /* 0x080fe60000001884 */
[----:B------:R-:W-:Y:S05]  /*17af0*/  MUFU.EX2 R119, R119 ;  /* 0x0000007700777308 */ /* 0x000fea0000000800 */
[C---:B------:R-:W-:Y:S05]  /*17b00*/  HMMA.16816.F32 R136, R52.reuse, R74, R136 ;  /* 0x0000004a3488723c */ /* 0x040fea0000001888 */
[----:B------:R-:W-:Y:S03]  /*17b10*/  MUFU.EX2 R130, R130 ;  /* 0x0000008200827308 */ /* 0x000fe60000000800 */
[-C--:B---3--:R-:W-:Y:S07]  /*17b20*/  HMMA.16816.F32 R40, R52, R60.reuse, R40 ;  /* 0x0000003c3428723c */ /* 0x088fee0000001828 */
[----:B------:R-:W-:Y:S01]  /*17b30*/  MUFU.EX2 R80, R80 ;  /* 0x0000005000507308 */ /* 0x000fe20000000800 */
[C---:B------:R-:W-:Y:S07]  /*17b40*/  HMMA.16816.F32 R44, R56.reuse, R60, R44 ;  /* 0x0000003c382c723c */ /* 0x040fee000000182c */
[----:B------:R-:W-:Y:S01]  /*17b50*/  FADD.FTZ R61, R250, R72 ;  /* 0x00000048fa3d7221 */ /* 0x000fe20000010000 */
[-C--:B------:R-:W-:Y:S01]  /*17b60*/  HMMA.16816.F32 R140, R56, R62.reuse, R140 ;  /* 0x0000003e388c723c */ /* 0x080fe2000000188c */
[----:B------:R-:W3:Y:S01]  /*17b70*/  LDSM.16.MT88.4 R72, [R234+0xb000] ;  /* 0x00b00000ea48783b */ /* 0x000ee20000004200 */
[----:B------:R-:W1:Y:S02]  /*17b80*/  MUFU.EX2 R79, R79 ;  /* 0x0000004f004f7308 */ /* 0x000e640000000800 */
[----:B------:R-:W-:Y:S03]  /*17b90*/  FADD.FTZ R60, R248, R76 ;  /* 0x0000004cf83c7221 */ /* 0x000fe60000010000 */
[----:B------:R-:W-:Y:S01]  /*17ba0*/  FADD.FTZ R57, R245, R61 ;  /* 0x0000003df5397221 */ /* 0x000fe20000010000 */
[----:B------:R-:W-:Y:S04]  /*17bb0*/  HMMA.16816.F32 R144, R52, R62, R144 ;  /* 0x0000003e3490723c */ /* 0x000fe80000001890 */
[----:B------:R-:W-:Y:S01]  /*17bc0*/  FADD.FTZ R56, R228, R60 ;  /* 0x0000003ce4387221 */ /* 0x000fe20000010000 */
[----:B----4-:R-:W-:Y:S01]  /*17bd0*/  F2FP.PACK_AB R59, R111, R110 ;  /* 0x0000006e6f3b723e */ /* 0x010fe200000000ff */
[----:B------:R-:W-:Y:S01]  /*17be0*/  FADD.FTZ R2, R249, R57 ;  /* 0x00000039f9027221 */ /* 0x000fe20000010000 */
[----:B------:R-:W-:Y:S01]  /*17bf0*/  F2FP.PACK_AB R52, R101, R100 ;  /* 0x000000646534723e */ /* 0x000fe200000000ff */
[----:B------:R-:W-:Y:S01]  /*17c00*/  FADD.FTZ R76, R247, R56 ;  /* 0x00000038f74c7221 */ /* 0x000fe20000010000 */
[----:B------:R-:W-:Y:S01]  /*17c10*/  F2FP.PACK_AB R54, R113, R112 ;  /* 0x000000707136723e */ /* 0x000fe200000000ff */
[----:B------:R-:W4:Y:S01]  /*17c20*/  LDSM.16.MT88.4 R60, [R235+0xb000] ;  /* 0x00b00000eb3c783b */ /* 0x000f220000004200 */
[----:B------:R-:W3:Y:S01]  /*17c30*/  MUFU.EX2 R78, R78 ;  /* 0x0000004e004e7308 */ /* 0x000ee20000000800 */
[----:B------:R-:W-:Y:S01]  /*17c40*/  F2FP.PACK_AB R53, R103, R102 ;  /* 0x000000666735723e */ /* 0x000fe200000000ff */
[----:B------:R-:W-:Y:S01]  /*17c50*/  FADD.FTZ R2, R185, R2 ;  /* 0x00000002b9027221 */ /* 0x000fe20000010000 */
[----:B------:R-:W-:Y:S02]  /*17c60*/  F2FP.PACK_AB R55, R115, R114 ;  /* 0x000000727337723e */ /* 0x000fe400000000ff */
[----:B------:R-:W-:Y:S02]  /*17c70*/  F2FP.PACK_AB R57, R107, R106 ;  /* 0x0000006a6b39723e */ /* 0x000fe400000000ff */
[----:B-1----:R-:W-:Y:S02]  /*17c80*/  F2FP.PACK_AB R56, R105, R104 ;  /* 0x000000686938723e */ /* 0x002fe400000000ff */
[----:B-----5:R-:W-:Y:S01]  /*17c90*/  F2FP.PACK_AB R58, R109, R108 ;  /* 0x0000006c6d3a723e */ /* 0x020fe200000000ff */
[-C--:B--2---:R-:W-:Y:S08]  /*17ca0*/  HMMA.16816.F32 R4, R52, R64.reuse, R4 ;  /* 0x000000403404723c */ /* 0x084ff00000001804 */
[C---:B------:R-:W-:Y:S01]  /*17cb0*/  HMMA.16816.F32 R8, R56.reuse, R64, R8 ;  /* 0x000000403808723c */ /* 0x040fe20000001808 */
[----:B------:R-:W-:Y:S06]  /*17cc0*/  MUFU.EX2 R65, R124 ;  /* 0x0000007c00417308 */ /* 0x000fec0000000800 */
[----:B------:R-:W-:Y:S01]  /*17cd0*/  FADD.FTZ R64, R187, R77 ;  /* 0x0000004dbb407221 */ /* 0x000fe20000010000 */
[-C--:B------:R-:W-:Y:S04]  /*17ce0*/  HMMA.16816.F32 R12, R56, R66.reuse, R12 ;  /* 0x00000042380c723c */ /* 0x080fe8000000180c */
[----:B------:R-:W-:Y:S04]  /*17cf0*/  FADD.FTZ R64, R156, R64 ;  /* 0x000000409c407221 */ /* 0x000fe80000010000 */
[C---:B------:R-:W-:Y:S01]  /*17d00*/  HMMA.16816.F32 R16, R52.reuse, R66, R16 ;  /* 0x000000423410723c */ /* 0x040fe20000001810 */
[----:B------:R-:W-:Y:S07]  /*17d10*/  MUFU.EX2 R66, R120 ;  /* 0x0000007800427308 */ /* 0x000fee0000000800 */
[-C--:B------:R-:W-:Y:S03]  /*17d20*/  HMMA.16816.F32 R20, R52, R68.reuse, R20 ;  /* 0x000000443414723c */ /* 0x080fe60000001814 */
[----:B------:R-:W1:Y:S05]  /*17d30*/  MUFU.EX2 R67, R121 ;  /* 0x0000007900437308 */ /* 0x000e6a0000000800 */
[C---:B------:R-:W-:Y:S08]  /*17d40*/  HMMA.16816.F32 R24, R56.reuse, R68, R24 ;  /* 0x000000443818723c */ /* 0x040ff00000001818 */
[-C--:B------:R-:W-:Y:S08]  /*17d50*/  HMMA.16816.F32 R28, R56, R70.reuse, R28 ;  /* 0x00000046381c723c */ /* 0x080ff0000000181c */
[C---:B------:R-:W-:Y:S08]  /*17d60*/  HMMA.16816.F32 R32, R52.reuse, R70, R32 ;  /* 0x000000463420723c */ /* 0x040ff00000001820 */
[-C--:B---3--:R-:W-:Y:S08]  /*17d70*/  HMMA.16816.F32 R36, R52, R72.reuse, R36 ;  /* 0x000000483424723c */ /* 0x088ff00000001824 */
[C---:B------:R-:W-:Y:S08]  /*17d80*/  HMMA.16816.F32 R48, R56.reuse, R72, R48 ;  /* 0x000000483830723c */ /* 0x040ff00000001830 */
[-C--:B------:R-:W-:Y:S08]  /*17d90*/  HMMA.16816.F32 R132, R56, R74.reuse, R132 ;  /* 0x0000004a3884723c */ /* 0x080ff00000001884 */
[C---:B------:R-:W-:Y:S08]  /*17da0*/  HMMA.16816.F32 R136, R52.reuse, R74, R136 ;  /* 0x0000004a3488723c */ /* 0x040ff00000001888 */
[-C--:B----4-:R-:W-:Y:S08]  /*17db0*/  HMMA.16816.F32 R40, R52, R60.reuse, R40 ;  /* 0x0000003c3428723c */ /* 0x090ff00000001828 */
[C---:B------:R-:W-:Y:S07]  /*17dc0*/  HMMA.16816.F32 R44, R56.reuse, R60, R44 ;  /* 0x0000003c382c723c */ /* 0x040fee000000182c */
[----:B------:R-:W-:Y:S01]  /*17dd0*/  FADD.FTZ R61, R184, R76 ;  /* 0x0000004cb83d7221 */ /* 0x000fe20000010000 */
[-C--:B------:R-:W-:Y:S01]  /*17de0*/  HMMA.16816.F32 R140, R56, R62.reuse, R140 ;  /* 0x0000003e388c723c */ /* 0x080fe2000000188c */
[----:B------:R-:W2:Y:S03]  /*17df0*/  LDSM.16.MT88.4 R184, [R236+0xb800] ;  /* 0x00b80000ecb8783b */ /* 0x000ea60000004200 */
[----:B------:R-:W-:Y:S02]  /*17e00*/  FADD.FTZ R60, R157, R0 ;  /* 0x000000009d3c7221 */ /* 0x000fe40000010000 */
[----:B------:R-:W-:Y:S01]  /*17e10*/  FADD.FTZ R0, R167, R64 ;  /* 0x00000040a7007221 */ /* 0x000fe20000010000 */
[----:B------:R-:W-:Y:S01]  /*17e20*/  F2FP.PACK_AB R57, R79, R80 ;  /* 0x000000504f39723e */ /* 0x000fe200000000ff */
[----:B------:R-:W-:Y:S01]  /*17e30*/  FADD.FTZ R56, R162, R2 ;  /* 0x00000002a2387221 */ /* 0x000fe20000010000 */
[----:B------:R-:W-:Y:S04]  /*17e40*/  HMMA.16816.F32 R144, R52, R62, R144 ;  /* 0x0000003e3490723c */ /* 0x000fe80000001890 */
[----:B------:R-:W-:Y:S01]  /*17e50*/  FADD.FTZ R60, R174, R60 ;  /* 0x0000003cae3c7221 */ /* 0x000fe20000010000 */
[----:B------:R-:W-:Y:S01]  /*17e60*/  F2FP.PACK_AB R59, R154, R78 ;  /* 0x0000004e9a3b723e */ /* 0x000fe200000000ff */
[----:B------:R-:W-:Y:S01]  /*17e70*/  FADD.FTZ R56, R164, R56 ;  /* 0x00000038a4387221 */ /* 0x000fe20000010000 */
[----:B------:R-:W-:Y:S01]  /*17e80*/  F2FP.PACK_AB R52, R117, R116 ;  /* 0x000000747534723e */ /* 0x000fe200000000ff */
[----:B------:R-:W-:Y:S01]  /*17e90*/  FADD.FTZ R2, R166, R61 ;  /* 0x0000003da6027221 */ /* 0x000fe20000010000 */
[----:B------:R-:W-:Y:S03]  /*17ea0*/  F2FP.PACK_AB R54, R153, R128 ;  /* 0x000000809936723e */ /* 0x000fe600000000ff */
[----:B------:R-:W-:Y:S01]  /*17eb0*/  FADD.FTZ R61, R172, R0 ;  /* 0x00000000ac3d7221 */ /* 0x000fe20000010000 */
[----:B------:R-:W-:Y:S01]  /*17ec0*/  F2FP.PACK_AB R53, R119, R118 ;  /* 0x000000767735723e */ /* 0x000fe200000000ff */
[----:B------:R-:W-:Y:S01]  /*17ed0*/  FADD.FTZ R0, R175, R60 ;  /* 0x0000003caf007221 */ /* 0x000fe20000010000 */
[----:B------:R-:W-:Y:S01]  /*17ee0*/  F2FP.PACK_AB R55, R155, R130 ;  /* 0x000000829b37723e */ /* 0x000fe200000000ff */
[----:B------:R-:W-:Y:S01]  /*17ef0*/  FADD.FTZ R60, R165, R56 ;  /* 0x00000038a53c7221 */ /* 0x000fe20000010000 */
[----:B-1----:R-:W-:Y:S01]  /*17f00*/  F2FP.PACK_AB R56, R67, R66 ;  /* 0x000000424338723e */ /* 0x002fe200000000ff */
[----:B------:R-:W-:Y:S01]  /*17f10*/  FADD.FTZ R2, R251, R2 ;  /* 0x00000002fb027221 */ /* 0x000fe20000010000 */
[----:B------:R-:W-:Y:S01]  /*17f20*/  F2FP.PACK_AB R58, R208, R65 ;  /* 0x00000041d03a723e */ /* 0x000fe200000000ff */
[----:B------:R-:W-:Y:S02]  /*17f30*/  FADD.FTZ R0, R178, R0 ;  /* 0x00000000b2007221 */ /* 0x000fe40000010000 */
[----:B------:R-:W-:Y:S01]  /*17f40*/  FADD.FTZ R2, R252, R2 ;  /* 0x00000002fc027221 */ /* 0x000fe20000010000 */
[-C--:B------:R-:W-:Y:S01]  /*17f50*/  HMMA.16816.F32 R160, R52, R168.reuse, R4 ;  /* 0x000000a834a0723c */ /* 0x080fe20000001804 */
[----:B------:R-:W1:Y:S02]  /*17f60*/  LDSM.16.MT88.4 R4, [R234+0xb800] ;  /* 0x00b80000ea04783b */ /* 0x000e640000004200 */
[----:B------:R-:W-:Y:S02]  /*17f70*/  FADD.FTZ R2, R131, R2 ;  /* 0x0000000283027221 */ /* 0x000fe40000010000 */
[----:B------:R-:W-:Y:S03]  /*17f80*/  FADD.FTZ R0, R177, R0 ;  /* 0x00000000b1007221 */ /* 0x000fe60000010000 */
[C---:B------:R-:W-:Y:S04]  /*17f90*/  HMMA.16816.F32 R156, R56.reuse, R168, R8 ;  /* 0x000000a8389c723c */ /* 0x040fe80000001808 */
[----:B------:R-:W-:Y:S03]  /*17fa0*/  FADD.FTZ R0, R182, R0 ;  /* 0x00000000b6007221 */ /* 0x000fe60000010000 */
[----:B------:R-:W-:Y:S01]  /*17fb0*/  FADD.FTZ R9, R173, R61 ;  /* 0x0000003dad097221 */ /* 0x000fe20000010000 */
[-C--:B------:R-:W-:Y:S04]  /*17fc0*/  HMMA.16816.F32 R164, R56, R170.reuse, R12 ;  /* 0x000000aa38a4723c */ /* 0x080fe8000000180c */
[----:B------:R-:W-:Y:S02]  /*17fd0*/  FADD.FTZ R8, R122, R60 ;  /* 0x0000003c7a087221 */ /* 0x000fe40000010000 */
[----:B------:R-:W-:Y:S02]  /*17fe0*/  FADD.FTZ R9, R176, R9 ;  /* 0x00000009b0097221 */ /* 0x000fe40000010000 */
[----:B------:R-:W-:Y:S01]  /*17ff0*/  FADD.FTZ R10, R179, R2 ;  /* 0x00000002b30a7221 */ /* 0x000fe20000010000 */
[C---:B------:R-:W-:Y:S04]  /*18000*/  HMMA.16816.F32 R168, R52.reuse, R170, R16 ;  /* 0x000000aa34a8723c */ /* 0x040fe80000001810 */
[----:B------:R-:W-:Y:S02]  /*18010*/  FADD.FTZ R8, R129, R8 ;  /* 0x0000000881087221 */ /* 0x000fe40000010000 */
[----:B------:R-:W-:Y:S02]  /*18020*/  FADD.FTZ R2, R223, R9 ;  /* 0x00000009df027221 */ /* 0x000fe40000010000 */
[----:B------:R-:W-:Y:S01]  /*18030*/  FADD.FTZ R8, R220, R8 ;  /* 0x00000008dc087221 */ /* 0x000fe20000010000 */
[-C--:B--2---:R-:W-:Y:S03]  /*18040*/  HMMA.16816.F32 R172, R52, R184.reuse, R20 ;  /* 0x000000b834ac723c */ /* 0x084fe60000001814 */
[----:B------:R-:W-:Y:S02]  /*18050*/  FADD.FTZ R9, R183, R10 ;  /* 0x0000000ab7097221 */ /* 0x000fe40000010000 */
[----:B------:R-:W-:Y:S02]  /*18060*/  FADD.FTZ R10, R217, R8 ;  /* 0x00000008d90a7221 */ /* 0x000fe40000010000 */
[----:B------:R-:W-:Y:S01]  /*18070*/  FADD.FTZ R8, R207, R9 ;  /* 0x00000009cf087221 */ /* 0x000fe20000010000 */
[C---:B------:R-:W-:Y:S04]  /*18080*/  HMMA.16816.F32 R176, R56.reuse, R184, R24 ;  /* 0x000000b838b0723c */ /* 0x040fe80000001818 */
[----:B------:R-:W-:Y:S02]  /*18090*/  FADD.FTZ R12, R219, R10 ;  /* 0x0000000adb0c7221 */ /* 0x000fe40000010000 */
[----:B------:R-:W-:Y:S02]  /*180a0*/  FADD.FTZ R15, R206, R8 ;  /* 0x00000008ce0f7221 */ /* 0x000fe40000010000 */
[----:B------:R-:W-:Y:S01]  /*180b0*/  FADD.FTZ R2, R180, R2 ;  /* 0x00000002b4027221 */ /* 0x000fe20000010000 */
[----:B------:R-:W2:Y:S03]  /*180c0*/  LDSM.16.MT88.4 R8, [R235+0xb800] ;  /* 0x00b80000eb08783b */ /* 0x000ea60000004200 */
        /* <DEDUP_REMOVED lines=14> */
[-C--:B-1----:R-:W-:Y:S03]  /*181b0*/  HMMA.16816.F32 R188, R52, R4.reuse, R36 ;  /* 0x0000000434bc723c */ /* 0x082fe60000001824 */
[----:B------:R-:W-:Y:S02]  /*181c0*/  FADD.FTZ R0, R193, R13 ;  /* 0x0000000dc1007221 */ /* 0x000fe40000010000 */
[----:B------:R-:W-:Y:S02]  /*181d0*/  FADD.FTZ R12, R201, R12 ;  /* 0x0000000cc90c7221 */ /* 0x000fe40000010000 */
[----:B------:R-:W-:Y:S02]  /*181e0*/  FADD.FTZ R2, R195, R2 ;  /* 0x00000002c3027221 */ /* 0x000fe40000010000 */
[----:B------:R-:W-:Y:S03]  /*181f0*/  FADD.FTZ R13, R83, R14 ;  /* 0x0000000e530d7221 */ /* 0x000fe60000010000 */
[----:B------:R-:W-:Y:S02]  /*18200*/  FADD.FTZ R0, R192, R0 ;  /* 0x00000000c0007221 */ /* 0x000fe40000010000 */
        /* <DEDUP_REMOVED lines=69> */
[----:B-1----:R-:W-:-:S05]  /*18660*/  @P1 BRA `(.L_x_368) ;  /* 0xffffac4000001947 */ /* 0x002fca000383ffff */
.L_x_367:
        /* <DEDUP_REMOVED lines=20> */
[CC--:B-----5:R-:W-:Y:S01]  /*187b0*/  LEA.HI R15, R48.reuse, R43.reuse, RZ, 0x2 ;  /* 0x0000002b300f7211 */ /* 0x0e0fe200078f10ff */
[----:B------:R-:W-:Y:S01]  /*187c0*/  @!UP0 UIMAD UR12, UR12, UR6, URZ ;  /* 0x000000060c0c82a4 */ /* 0x000fe2000f8e023f */
[----:B------:R-:W-:Y:S02]  /*187d0*/  LEA.HI R42, R48, R43, RZ, 0x5 ;  /* 0x0000002b302a7211 */ /* 0x000fe400078f28ff */
[----:B------:R-:W-:-:S02]  /*187e0*/  ULDC.U8 UR6, c[0x0][0x329] ;  /* 0x0000ca4000067ab9 */ /* 0x000fc40000000000 */
[----:B------:R-:W-:Y:S02]  /*187f0*/  UISETP.NE.AND UP1, UPT, UR6, URZ, UPT ;  /* 0x0000003f0600728c */ /* 0x000fe4000bf25270 */
[----:B------:R-:W-:Y:S02]  /*18800*/  @!UP0 UIMAD UR12, UR4, UR7, UR12 ;  /* 0x00000007040c82a4 */ /* 0x000fe4000f8e020c */
[----:B------:R-:W-:Y:S02]  /*18810*/  @!UP0 UMOV UR14, UR18 ;  /* 0x00000012000e8c82 */ /* 0x000fe40008000000 */
[----:B------:R-:W-:Y:S02]  /*18820*/  ULDC.U8 UR7, c[0x0][0x328] ;  /* 0x0000ca0000077ab9 */ /* 0x000fe40000000000 */
[----:B------:R-:W-:Y:S02]  /*18830*/  UISETP.NE.AND UP2, UPT, UR7, URZ, UPT ;  /* 0x0000003f0700728c */ /* 0x000fe4000bf45270 */
[----:B------:R-:W-:-:S02]  /*18840*/  @!UP0 UIADD3 UR8, UR19, UR12, URZ ;  /* 0x0000000c13088290 */ /* 0x000fc4000fffe03f */
[----:B------:R-:W-:Y:S02]  /*18850*/  UISETP.NE.OR UP3, UPT, UR6, URZ, !UP2 ;  /* 0x0000003f0600728c */ /* 0x000fe4000d765670 */
[----:B------:R-:W-:Y:S02]  /*18860*/  @UP1 ULDC UR13, c[0x0][0x210] ;  /* 0x00008400000d1ab9 */ /* 0x000fe40000000800 */
[----:B------:R-:W-:Y:S02]  /*18870*/  ULDC UR7, c[0x0][0x234] ;  /* 0x00008d0000077ab9 */ /* 0x000fe40000000800 */
[----:B------:R-:W-:Y:S02]  /*18880*/  @UP1 UIMAD UR13, UR13, UR9, URZ ;  /* 0x000000090d0d12a4 */ /* 0x000fe4000f8e023f */
[----:B------:R-:W-:Y:S02]  /*18890*/  @!UP1 USEL UR13, UR9, UR7, !UP2 ;  /* 0x00000007090d9287 */ /* 0x000fe4000d000000 */
[----:B------:R-:W-:-:S02]  /*188a0*/  ULDC UR6, c[0x0][0x1c0] ;  /* 0x0000700000067ab9 */ /* 0x000fc40000000800 */
[----:B------:R-:W-:Y:S02]  /*188b0*/  @UP1 UMOV UR15, 0x1 ;  /* 0x00000001000f1882 */ /* 0x000fe40000000000 */
[----:B------:R-:W-:Y:S02]  /*188c0*/  @!UP1 UIMAD UR15, UR13, UR6, URZ ;  /* 0x000000060d0f92a4 */ /* 0x000fe4000f8e023f */
[----:B------:R-:W-:Y:S02]  /*188d0*/  @!UP3 UIMAD UR17, UR4, UR9, URZ ;  /* 0x000000090411b2a4 */ /* 0x000fe4000f8e023f */
[----:B------:R-:W-:Y:S02]  /*188e0*/  @UP1 ULDC UR16, c[0x0][0x210] ;  /* 0x0000840000101ab9 */ /* 0x000fe40000000800 */
[----:B------:R-:W-:Y:S02]  /*188f0*/  UIMAD UR4, UR4, UR15, URZ ;  /* 0x0000000f040472a4 */ /* 0x000fe4000f8e023f */
[----:B------:R-:W-:-:S02]  /*18900*/  @!UP1 UMOV UR16, 0x1 ;  /* 0x0000000100109882 */ /* 0x000fc40000000000 */
[----:B------:R-:W-:Y:S02]  /*18910*/  @!UP3 USEL UR17, UR17, UR31, !UP0 ;  /* 0x0000001f1111b287 */ /* 0x000fe4000c000000 */
[----:B------:R-:W-:Y:S02]  /*18920*/  UIMAD UR6, UR10, UR16, URZ ;  /* 0x000000100a0672a4 */ /* 0x000fe4000f8e023f */
[----:B------:R-:W-:Y:S02]  /*18930*/  USEL UR4, UR4, URZ, UP3 ;  /* 0x0000003f04047287 */ /* 0x000fe40009800000 */
[----:B------:R-:W-:Y:S02]  /*18940*/  USHF.L.U32 UR6, UR6, 0x7, URZ ;  /* 0x0000000706067899 */ /* 0x000fe4000800063f */
[----:B------:R-:W-:Y:S02]  /*18950*/  UIMAD UR13, UR11, UR13, UR4 ;  /* 0x0000000d0b0d72a4 */ /* 0x000fe4000f8e0204 */
[----:B------:R-:W-:-:S02]  /*18960*/  @!UP3 UMOV UR20, UR17 ;  /* 0x000000110014bc82 */ /* 0x000fc40008000000 */
        /* <DEDUP_REMOVED lines=11> */
[----:B--2---:R-:W-:-:S05]  /*18a20*/  FADD.FTZ R0, R0, R7 ;  /* 0x0000000700007221 */ /* 0x004fca0000010000 */
[----:B------:R-:W2:Y:S01]  /*18a30*/  SHFL.BFLY PT, R7, R0, 0x1, 0x1f ;  /* 0x0c201f0000077f89 */ /* 0x000ea200000e0000 */
[----:B---3--:R-:W-:Y:S01]  /*18a40*/  FADD.FTZ R5, R5, R8 ;  /* 0x0000000805057221 */ /* 0x008fe20000010000 */
[----:B------:R-:W-:Y:S01]  /*18a50*/  SHF.R.S32.HI R8, RZ, 0x5, R42 ;  /* 0x00000005ff087819 */ /* 0x000fe2000001142a */
[----:B-1----:R-:W-:Y:S02]  /*18a60*/  FADD.FTZ R4, R4, R9 ;  /* 0x0000000904047221 */ /* 0x002fe40000010000 */
[----:B----4-:R-:W-:-:S03]  /*18a70*/  FADD.FTZ R39, R2, R6 ;  /* 0x0000000602277221 */ /* 0x010fc60000010000 */
[----:B------:R-:W1:Y:S02]  /*18a80*/  SHFL.BFLY PT, R2, R4, 0x1, 0x1f ;  /* 0x0c201f0004027f89 */ /* 0x000e6400000e0000 */
[----:B------:R-:W-:Y:S02]  /*18a90*/  FSETP.NE.FTZ.AND P5, PT, R39, RZ, PT ;  /* 0x000000ff2700720b */ /* 0x000fe40003fb5000 */
[----:B------:R-:W3:Y:S01]  /*18aa0*/  SHFL.BFLY PT, R6, R5, 0x1, 0x1f ;  /* 0x0c201f0005067f89 */ /* 0x000ee200000e0000 */
[----:B--2---:R-:W-:Y:S01]  /*18ab0*/  FADD.FTZ R38, R0, R7 ;  /* 0x0000000700267221 */ /* 0x004fe20000010000 */
[----:B------:R-:W-:Y:S02]  /*18ac0*/  MOV R0, 0x3f800000 ;  /* 0x3f80000000007802 */ /* 0x000fe40000000f00 */
[----:B------:R-:W-:Y:S02]  /*18ad0*/  LOP3.LUT R7, R15, 0x3ffffffc, RZ, 0xc0, !PT ;  /* 0x3ffffffc0f077812 */ /* 0x000fe400078ec0ff */
[----:B------:R-:W-:-:S05]  /*18ae0*/  FSETP.NE.FTZ.AND P4, PT, R38, RZ, PT ;  /* 0x000000ff2600720b */ /* 0x000fca0003f95000 */
[----:B------:R-:W2:Y:S01]  /*18af0*/  @P5 MUFU.RCP R0, R39 ;  /* 0x0000002700005308 */ /* 0x000ea20000001000 */
[----:B-1----:R-:W-:Y:S01]  /*18b00*/  FADD.FTZ R41, R4, R2 ;  /* 0x0000000204297221 */ /* 0x002fe20000010000 */
[----:B------:R-:W-:Y:S02]  /*18b10*/  IADD3 R2, -R7, R43, RZ ;  /* 0x0000002b07027210 */ /* 0x000fe40007ffe1ff */
[----:B------:R-:W-:Y:S01]  /*18b20*/  MOV R4, 0x3f800000 ;  /* 0x3f80000000047802 */ /* 0x000fe20000000f00 */
[----:B---3--:R-:W-:Y:S01]  /*18b30*/  FADD.FTZ R40, R5, R6 ;  /* 0x0000000605287221 */ /* 0x008fe20000010000 */
[----:B------:R-:W-:Y:S02]  /*18b40*/  FSETP.NE.FTZ.AND P3, PT, R41, RZ, PT ;  /* 0x000000ff2900720b */ /* 0x000fe40003f75000 */
[----:B------:R-:W-:Y:S01]  /*18b50*/  LEA R9, R8, R2, 0x9 ;  /* 0x0000000208097211 */ /* 0x000fe200078e48ff */
[----:B--2---:R-:W-:Y:S01]  /*18b60*/  FMUL.FTZ R160, R0, R160 ;  /* 0x000000a000a07220 */ /* 0x004fe20000410000 */
[----:B------:R-:W-:Y:S01]  /*18b70*/  MOV R2, 0x3f800000 ;  /* 0x3f80000000027802 */ /* 0x000fe20000000f00 */
[----:B------:R-:W1:Y:S01]  /*18b80*/  @P4 MUFU.RCP R4, R38 ;  /* 0x0000002600044308 */ /* 0x000e620000001000 */
[----:B------:R-:W-:Y:S01]  /*18b90*/  FSETP.NE.FTZ.AND P0, PT, R40, RZ, PT ;  /* 0x000000ff2800720b */ /* 0x000fe20003f15000 */
[----:B------:R-:W-:-:S02]  /*18ba0*/  FMUL.FTZ R8, R0, R161 ;  /* 0x000000a100087220 */ /* 0x000fc40000410000 */
[C---:B------:R-:W-:Y:S02]  /*18bb0*/  FMUL.FTZ R168, R0.reuse, R168 ;  /* 0x000000a800a87220 */ /* 0x040fe40000410000 */
[----:B------:R-:W-:Y:S01]  /*18bc0*/  FMUL.FTZ R6, R0, R169 ;  /* 0x000000a900067220 */ /* 0x000fe20000410000 */
[----:B------:R-:W-:Y:S01]  /*18bd0*/  F2FP.PACK_AB R8, R8, R160 ;  /* 0x000000a00808723e */ /* 0x000fe200000000ff */
[----:B------:R-:W2:Y:S01]  /*18be0*/  @P3 MUFU.RCP R2, R41 ;  /* 0x0000002900023308 */ /* 0x000ea20000001000 */
        /* <DEDUP_REMOVED lines=43> */
[----:B------:R-:W-:Y:S01]  /*18ea0*/  SHF.R.S32.HI R4, RZ, 0x2, R15 ;  /* 0x00000002ff047819 */ /* 0x000fe2000001140f */
[C---:B--2---:R-:W-:Y:S01]  /*18eb0*/  FMUL.FTZ R156, R2.reuse, R156 ;  /* 0x0000009c029c7220 */ /* 0x044fe20000410000 */
[----:B------:R-:W-:Y:S01]  /*18ec0*/  F2FP.PACK_AB R35, R35, R198 ;  /* 0x000000c62323723e */ /* 0x000fe200000000ff */
        /* <DEDUP_REMOVED lines=50> */
[----:B------:R-:W-:Y:S02]  /*191f0*/  F2FP.PACK_AB R24, R203, R24 ;  /* 0x00000018cb18723e */ /* 0x000fe400000000ff */
[C---:B------:R-:W-:Y:S02]  /*19200*/  SHF.L.U32 R2, R0.reuse, 0x6, RZ ;  /* 0x0000000600027819 */ /* 0x040fe400000006ff */
[----:B------:R-:W-:-:S02]  /*19210*/  LOP3.LUT R4, R0, 0x1, RZ, 0xc0, !PT ;  /* 0x0000000100047812 */ /* 0x000fc400078ec0ff */
[----:B------:R-:W-:Y:S02]  /*19220*/  LOP3.LUT R2, R2, 0x1c0, RZ, 0xc0, !PT ;  /* 0x000001c002027812 */ /* 0x000fe400078ec0ff */
[----:B------:R-:W-:Y:S02]  /*19230*/  ISETP.NE.U32.AND P1, PT, R4, 0x1, PT ;  /* 0x000000010400780c */ /* 0x000fe40003f25070 */
[----:B------:R-:W-:Y:S02]  /*19240*/  LEA.HI R2, R2, R2, RZ, 0x1d ;  /* 0x0000000202027211 */ /* 0x000fe400078fe8ff */
[----:B------:R-:W-:Y:S02]  /*19250*/  MOV R4, 0xfffffff0 ;  /* 0xfffffff000047802 */ /* 0x000fe40000000f00 */
[----:B------:R-:W-:Y:S02]  /*19260*/  LEA R2, R9, R2, 0x1 ;  /* 0x0000000209027211 */ /* 0x000fe400078e08ff */
[----:B------:R-:W-:-:S02]  /*19270*/  SEL R9, R4, 0x10, !P1 ;  /* 0x0000001004097807 */ /* 0x000fc40004800000 */
[----:B------:R-:W-:Y:S02]  /*19280*/  SHF.L.U32 R2, R2, 0x1, RZ ;  /* 0x0000000102027819 */ /* 0x000fe400000006ff */
[----:B------:R-:W-:Y:S02]  /*19290*/  R2P PR, R0, 0x6 ;  /* 0x0000000600007804 */ /* 0x000fe40000000000 */
[----:B------:R-:W-:Y:S01]  /*192a0*/  IADD3 R4, R2, R9, RZ ;  /* 0x0000000902047210 */ /* 0x000fe20007ffe0ff */
[----:B------:R-:W-:Y:S01]  /*192b0*/  STS [R2], R8 ;  /* 0x0000000802007388 */ /* 0x000fe20000000800 */
[----:B------:R-:W-:Y:S02]  /*192c0*/  MOV R0, 0x20 ;  /* 0x0000002000007802 */ /* 0x000fe40000000f00 */
[----:B------:R-:W-:Y:S01]  /*192d0*/  F2FP.PACK_AB R21, R143, R21 ;  /* 0x000000158f15723e */ /* 0x000fe200000000ff */
[----:B------:R-:W-:Y:S04]  /*192e0*/  STS [R2+0x400], R7 ;  /* 0x0004000702007388 */ /* 0x000fe80000000800 */
[----:B------:R1:W-:Y:S04]  /*192f0*/  STS [R4], R6 ;  /* 0x0000000604007388 */ /* 0x0003e80000000800 */
[----:B------:R2:W-:Y:S04]  /*19300*/  STS [R4+0x400], R5 ;  /* 0x0004000504007388 */ /* 0x0005e80000000800 */
[----:B------:R-:W-:Y:S04]  /*19310*/  STS [R2+0x2000], R10 ;  /* 0x0020000a02007388 */ /* 0x000fe80000000800 */
[----:B------:R3:W-:Y:S04]  /*19320*/  STS [R2+0x2400], R11 ;  /* 0x0024000b02007388 */ /* 0x0007e80000000800 */
[----:B------:R-:W-:Y:S04]  /*19330*/  STS [R4+0x2000], R20 ;  /* 0x0020001404007388 */ /* 0x000fe80000000800 */
[----:B------:R-:W-:Y:S01]  /*19340*/  STS [R4+0x2400], R19 ;  /* 0x0024001304007388 */ /* 0x000fe20000000800 */
[----:B-1----:R-:W-:-:S02]  /*19350*/  SEL R6, R0, 0xffffffe0, !P1 ;  /* 0xffffffe000067807 */ /* 0x002fc40004800000 */
[C---:B------:R-:W-:Y:S02]  /*19360*/  IADD3 R0, R2.reuse, 0x40, RZ ;  /* 0x0000004002007810 */ /* 0x040fe40007ffe0ff */
[C---:B--2---:R-:W-:Y:S02]  /*19370*/  IADD3 R5, R2.reuse, R6, RZ ;  /* 0x0000000602057210 */ /* 0x044fe40007ffe0ff */
[----:B------:R-:W-:-:S03]  /*19380*/  @P2 IADD3 R0, R2, -0x40, RZ ;  /* 0xffffffc002002810 */ /* 0x000fc60007ffe0ff */
[----:B------:R-:W-:Y:S01]  /*19390*/  STS [R5], R18 ;  /* 0x0000001205007388 */ /* 0x000fe20000000800 */
[----:B---3--:R-:W-:-:S03]  /*193a0*/  IADD3 R2, R4, R6, RZ ;  /* 0x0000000604027210 */ /* 0x008fc60007ffe0ff */
[----:B------:R-:W-:Y:S04]  /*193b0*/  STS [R5+0x400], R17 ;  /* 0x0004001105007388 */ /* 0x000fe80000000800 */
[----:B------:R1:W-:Y:S04]  /*193c0*/  STS [R2], R14 ;  /* 0x0000000e02007388 */ /* 0x0003e80000000800 */
[----:B------:R2:W-:Y:S04]  /*193d0*/  STS [R2+0x400], R13 ;  /* 0x0004000d02007388 */ /* 0x0005e80000000800 */
[----:B------:R-:W-:Y:S04]  /*193e0*/  STS [R5+0x2000], R16 ;  /* 0x0020001005007388 */ /* 0x000fe80000000800 */
[----:B------:R3:W-:Y:S04]  /*193f0*/  STS [R5+0x2400], R15 ;  /* 0x0024000f05007388 */ /* 0x0007e80000000800 */
[----:B------:R4:W-:Y:S04]  /*19400*/  STS [R2+0x2000], R12 ;  /* 0x0020000c02007388 */ /* 0x0009e80000000800 */
[----:B------:R4:W-:Y:S04]  /*19410*/  STS [R2+0x2400], R25 ;  /* 0x0024001902007388 */ /* 0x0009e80000000800 */
[----:B------:R-:W-:Y:S01]  /*19420*/  STS [R0], R34 ;  /* 0x0000002200007388 */ /* 0x000fe20000000800 */
[----:B-1----:R-:W-:-:S03]  /*19430*/  MOV R14, 0x7f800000 ;  /* 0x7f800000000e7802 */ /* 0x002fc60000000f00 */
[----:B------:R-:W-:Y:S01]  /*19440*/  STS [R0+0x400], R33 ;  /* 0x0004002100007388 */ /* 0x000fe20000000800 */
[----:B--2---:R-:W-:Y:S02]  /*19450*/  MOV R13, 0x7f800000 ;  /* 0x7f800000000d7802 */ /* 0x004fe40000000f00 */
[----:B---3--:R-:W-:-:S04]  /*19460*/  IADD3 R5, R0, 0x400, RZ ;  /* 0x0000040000057810 */ /* 0x008fc80007ffe0ff */
[C---:B------:R-:W-:Y:S02]  /*19470*/  IADD3 R5, R9.reuse, R5, R6 ;  /* 0x0000000509057210 */ /* 0x040fe40007ffe006 */
[----:B----4-:R-:W-:Y:S02]  /*19480*/  MOV R12, 0x7f800000 ;  /* 0x7f800000000c7802 */ /* 0x010fe40000000f00 */
[----:B------:R-:W-:Y:S02]  /*19490*/  IADD3 R2, R9, R0, RZ ;  /* 0x0000000009027210 */ /* 0x000fe40007ffe0ff */
[----:B------:R-:W-:Y:S02]  /*194a0*/  MOV R9, 0x7f800000 ;  /* 0x7f80000000097802 */ /* 0x000fe40000000f00 */
[C---:B------:R-:W-:Y:S01]  /*194b0*/  IADD3 R4, R6.reuse, R2, RZ ;  /* 0x0000000206047210 */ /* 0x040fe20007ffe0ff */
[----:B------:R-:W-:Y:S04]  /*194c0*/  STS [R2], R30 ;  /* 0x0000001e02007388 */ /* 0x000fe80000000800 */
[----:B------:R-:W-:Y:S04]  /*194d0*/  STS [R2+0x400], R29 ;  /* 0x0004001d02007388 */ /* 0x000fe80000000800 */
[----:B------:R-:W-:Y:S04]  /*194e0*/  STS [R0+0x2000], R32 ;  /* 0x0020002000007388 */ /* 0x000fe80000000800 */
[----:B------:R1:W-:Y:S04]  /*194f0*/  STS [R0+0x2400], R31 ;  /* 0x0024001f00007388 */ /* 0x0003e80000000800 */
[----:B------:R-:W-:Y:S04]  /*19500*/  STS [R2+0x2000], R28 ;  /* 0x0020001c02007388 */ /* 0x000fe80000000800 */
[----:B------:R2:W-:Y:S01]  /*19510*/  STS [R2+0x2400], R37 ;  /* 0x0024002502007388 */ /* 0x0005e20000000800 */
[----:B-1----:R-:W-:-:S02]  /*19520*/  IADD3 R0, R6, R0, RZ ;  /* 0x0000000006007210 */ /* 0x002fc40007ffe0ff */
[----:B------:R-:W-:Y:S03]  /*19530*/  @P5 MUFU.LG2 R6, R39 ;  /* 0x0000002700065308 */ /* 0x000fe60000000c00 */
[----:B------:R-:W-:Y:S04]  /*19540*/  STS [R0], R36 ;  /* 0x0000002400007388 */ /* 0x000fe80000000800 */
[----:B------:R-:W-:Y:S01]  /*19550*/  STS [R0+0x400], R35 ;  /* 0x0004002300007388 */ /* 0x000fe20000000800 */
[----:B--2---:R-:W1:Y:S03]  /*19560*/  @P3 MUFU.LG2 R2, R41 ;  /* 0x0000002900023308 */ /* 0x004e660000000c00 */
[----:B------:R-:W-:Y:S04]  /*19570*/  STS [R4], R23 ;  /* 0x0000001704007388 */ /* 0x000fe80000000800 */
[----:B------:R-:W-:Y:S04]  /*19580*/  STS [R5], R22 ;  /* 0x0000001605007388 */ /* 0x000fe80000000800 */
[----:B------:R-:W-:Y:S04]  /*19590*/  STS [R0+0x2000], R27 ;  /* 0x0020001b00007388 */ /* 0x000fe80000000800 */
[----:B------:R2:W-:Y:S01]  /*195a0*/  STS [R0+0x2400], R24 ;  /* 0x0024001800007388 */ /* 0x0005e20000000800 */
[----:B-1----:R-:W-:-:S03]  /*195b0*/  @P3 FMUL.FTZ R2, R2, 0.69314718246459960938 ;  /* 0x3f31721802023820 */ /* 0x002fc60000410000 */
[----:B------:R1:W-:Y:S01]  /*195c0*/  STS [R4+0x2000], R26 ;  /* 0x0020001a04007388 */ /* 0x0003e20000000800 */
[----:B------:R-:W-:-:S03]  /*195d0*/  @P3 FFMA.FTZ R9, R150, c[0x0][0x238], R2 ;  /* 0x00008e0096093a23 */ /* 0x000fc60000010002 */
[----:B------:R3:W-:Y:S04]  /*195e0*/  STS [R5+0x2000], R21 ;  /* 0x0020001505007388 */ /* 0x0007e80000000800 */
[----:B------:R-:W-:Y:S01]  /*195f0*/  BAR.SYNC.DEFER_BLOCKING 0x0 ;  /* 0x0000000000007b1d */ /* 0x000fe20000010000 */
[----:B--2---:R-:W-:-:S05]  /*19600*/  LOP3.LUT R0, R42, 0xffffffe0, RZ, 0xc0, !PT ;  /* 0xffffffe02a007812 */ /* 0x004fca00078ec0ff */
[----:B-1----:R-:W1:Y:S01]  /*19610*/  @P4 MUFU.LG2 R4, R38 ;  /* 0x0000002600044308 */ /* 0x002e620000000c00 */
[----:B------:R-:W-:Y:S01]  /*19620*/  IADD3 R0, -R0, R43, RZ ;  /* 0x0000002b00007210 */ /* 0x000fe20007ffe1ff */
[----:B---3--:R-:W-:-:S03]  /*19630*/  @P5 FMUL.FTZ R5, R6, 0.69314718246459960938 ;  /* 0x3f31721806055820 */ /* 0x008fc60000410000 */
        /* <DEDUP_REMOVED lines=16> */
[----:B------:R-:W5:Y:S02]  /*19740*/  S2R R4, SR_TID.X ;  /* 0x0000000000047919 */ /* 0x000f640000002100 */
[----:B-----5:R-:W-:-:S04]  /*19750*/  SHF.R.S32.HI R2, RZ, 0x1f, R4 ;  /* 0x0000001fff027819 */ /* 0x020fc80000011404 */
[----:B------:R-:W-:-:S04]  /*19760*/  LEA.HI R2, R2, R4, RZ, 0x5 ;  /* 0x0000000402027211 */ /* 0x000fc800078f28ff */
[----:B------:R-:W-:Y:S02]  /*19770*/  SHF.R.S32.HI R0, RZ, 0x5, R2 ;  /* 0x00000005ff007819 */ /* 0x000fe40000011402 */
[----:B------:R-:W-:Y:S02]  /*19780*/  LOP3.LUT R2, R2, 0xffffffe0, RZ, 0xc0, !PT ;  /* 0xffffffe002027812 */ /* 0x000fe400078ec0ff */
[----:B------:R-:W-:-:S03]  /*19790*/  SHF.R.S32.HI R3, RZ, 0x1f, R0 ;  /* 0x0000001fff037819 */ /* 0x000fc60000011400 */
[----:B------:R-:W-:Y:S01]  /*197a0*/  IMAD.IADD R2, R4, 0x1, -R2 ;  /* 0x0000000104027824 */ /* 0x000fe200078e0a02 */
[----:B------:R-:W-:-:S04]  /*197b0*/  LEA.HI R3, R3, R0, RZ, 0x2 ;  /* 0x0000000003037211 */ /* 0x000fc800078f10ff */
[----:B------:R-:W-:Y:S02]  /*197c0*/  SHF.R.S32.HI R4, RZ, 0x1f, R2 ;  /* 0x0000001fff047819 */ /* 0x000fe40000011402 */
[----:B------:R-:W-:Y:S02]  /*197d0*/  LOP3.LUT R3, R3, 0xfffffffc, RZ, 0xc0, !PT ;  /* 0xfffffffc03037812 */ /* 0x000fe400078ec0ff */
[----:B------:R-:W-:-:S03]  /*197e0*/  LEA.HI R2, R4, R2, RZ, 0x2 ;  /* 0x0000000204027211 */ /* 0x000fc600078f10ff */
[----:B------:R-:W-:Y:S01]  /*197f0*/  IMAD.IADD R3, R0, 0x1, -R3 ;  /* 0x0000000100037824 */ /* 0x000fe200078e0a03 */
        /* <DEDUP_REMOVED lines=33> */
.L_x_372:
[----:B------:R-:W-:Y:S05]  /*19a10*/  BSYNC B0 ;  /* 0x0000000000007941 */ /* 0x000fea0003800000 */
.L_x_371:
        /* <DEDUP_REMOVED lines=36> */
.L_x_374:
[----:B------:R-:W-:Y:S05]  /*19c60*/  BSYNC B0 ;  /* 0x0000000000007941 */ /* 0x000fea0003800000 */
.L_x_373:
        /* <DEDUP_REMOVED lines=15> */
.L_x_376:
[----:B------:R-:W-:Y:S05]  /*19d60*/  BSYNC B0 ;  /* 0x0000000000007941 */ /* 0x000fea0003800000 */
.L_x_375:
        /* <DEDUP_REMOVED lines=15> */
.L_x_378:
[----:B------:R-:W-:Y:S05]  /*19e60*/  BSYNC B0 ;  /* 0x0000000000007941 */ /* 0x000fea0003800000 */
.L_x_377:
        /* <DEDUP_REMOVED lines=15> */
.L_x_380:
[----:B------:R-:W-:Y:S05]  /*19f60*/  BSYNC B0 ;  /* 0x0000000000007941 */ /* 0x000fea0003800000 */
.L_x_379:
        /* <DEDUP_REMOVED lines=15> */
.L_x_382:
[----:B------:R-:W-:Y:S05]  /*1a060*/  BSYNC B0 ;  /* 0x0000000000007941 */ /* 0x000fea0003800000 */
.L_x_381:
        /* <DEDUP_REMOVED lines=15> */
.L_x_384:
[----:B------:R-:W-:Y:S05]  /*1a160*/  BSYNC B0 ;  /* 0x0000000000007941 */ /* 0x000fea0003800000 */
.L_x_383:
        /* <DEDUP_REMOVED lines=15> */
.L_x_386:
[----:B------:R-:W-:Y:S05]  /*1a260*/  BSYNC B0 ;  /* 0x0000000000007941 */ /* 0x000fea0003800000 */
.L_x_385:
        /* <DEDUP_REMOVED lines=15> */
.L_x_308:
        /* <DEDUP_REMOVED lines=8> */
[----:B------:R-:W-:Y:S01]  /*1a3e0*/  UIADD3 UR35, -UR15, UR35, URZ ;  /* 0x000000230f237290 */ /* 0x000fe2000fffe13f */
[----:B------:R-:W-:Y:S01]  /*1a3f0*/  LOP3.LUT R0, R4, 0xfffffff8, RZ, 0xc0, !PT ;  /* 0xfffffff804007812 */ /* 0x000fe200078ec0ff */
[----:B------:R-:W-:Y:S01]  /*1a400*/  UMOV UR18, URZ ;  /* 0x0000003f00127c82 */ /* 0x000fe20008000000 */
[----:B------:R-:W-:Y:S01]  /*1a410*/  SHF.R.S32.HI R4, RZ, 0x3, R4 ;  /* 0x00000003ff047819 */ /* 0x000fe20000011404 */
[----:B------:R-:W-:-:S02]  /*1a420*/  @UP4 UIMAD.WIDE.U32 UR10, UR31, UR4, URZ ;  /* 0x000000041f0a42a5 */ /* 0x000fc4000f8e003f */
[----:B------:R-:W-:Y:S01]  /*1a430*/  @!UP4 USHF.R.S32.HI UR13, URZ, 0x1f, UR12 ;  /* 0x0000001f3f0dc899 */ /* 0x000fe2000801140c */
[----:B------:R-:W-:Y:S01]  /*1a440*/  IMAD.IADD R14, R29, 0x1, -R0 ;  /* 0x000000011d0e7824 */ /* 0x000fe200078e0a00 */
[----:B------:R-:W-:Y:S01]  /*1a450*/  @UP4 UIMAD UR8, UR31, UR5, UR11 ;  /* 0x000000051f0842a4 */ /* 0x000fe2000f8e020b */
[----:B------:R-:W-:Y:S01]  /*1a460*/  SHF.R.S32.HI R5, RZ, 0x1f, R4 ;  /* 0x0000001fff057819 */ /* 0x000fe20000011404 */
[----:B------:R-:W-:Y:S01]  /*1a470*/  @!UP4 UIMAD UR13, UR13, UR6, URZ ;  /* 0x000000060d0dc2a4 */ /* 0x000fe2000f8e023f */
[----:B------:R-:W-:Y:S01]  /*1a480*/  IMAD.SHL.U32 R0, R14, 0x8, RZ ;  /* 0x000000080e007824 */ /* 0x000fe200078e00ff */
[----:B------:R-:W-:Y:S01]  /*1a490*/  ULDC.64 UR4, c[0x0][0x1f0] ;  /* 0x00007c0000047ab9 */ /* 0x000fe20000000a00 */
[----:B------:R-:W-:Y:S01]  /*1a4a0*/  ISETP.GE.AND P2, PT, R4, UR35, PT ;  /* 0x0000002304007c0c */ /* 0x000fe2000bf46270 */
[----:B------:R-:W-:Y:S02]  /*1a4b0*/  UIMAD UR4, UR9, UR4, URZ ;  /* 0x00000004090472a4 */ /* 0x000fe4000f8e023f */
[----:B------:R-:W-:Y:S01]  /*1a4c0*/  ULDC.U8 UR11, c[0x0][0x328] ;  /* 0x0000ca00000b7ab9 */ /* 0x000fe20000000000 */
[----:B------:R-:W-:Y:S01]  /*1a4d0*/  ISETP.GE.AND P1, PT, R0, c[0x0][0x220], PT ;  /* 0x0000880000007a0c */ /* 0x000fe20003f26270 */
[----:B------:R-:W-:Y:S01]  /*1a4e0*/  ULDC.U8 UR9, c[0x0][0x329] ;  /* 0x0000ca4000097ab9 */ /* 0x000fe20000000000 */
[----:B------:R-:W-:Y:S01]  /*1a4f0*/  P2R R22, PR, RZ, 0x4 ;  /* 0x00000004ff167803 */ /* 0x000fe20000000000 */
[----:B------:R-:W-:-:S02]  /*1a500*/  UISETP.NE.AND UP1, UPT, UR9, URZ, UPT ;  /* 0x0000003f0900728c */ /* 0x000fc4000bf25270 */
[----:B------:R-:W-:Y:S02]  /*1a510*/  UISETP.NE.AND UP3, UPT, UR11, URZ, UPT ;  /* 0x0000003f0b00728c */ /* 0x000fe4000bf65270 */
[----:B------:R-:W-:Y:S02]  /*1a520*/  @!UP4 UIMAD UR13, UR12, UR7, UR13 ;  /* 0x000000070c0dc2a4 */ /* 0x000fe4000f8e020d */
[----:B------:R-:W-:Y:S02]  /*1a530*/  UISETP.NE.OR UP2, UPT, UR9, URZ, !UP3 ;  /* 0x0000003f0900728c */ /* 0x000fe4000df45670 */
[----:B------:R-:W-:Y:S02]  /*1a540*/  @!UP4 UIMAD.WIDE.U32 UR16, UR12, UR6, URZ ;  /* 0x000000060c10c2a5 */ /* 0x000fe4000f8e003f */
[----:B------:R-:W-:Y:S02]  /*1a550*/  ULDC UR7, c[0x0][0x214] ;  /* 0x0000850000077ab9 */ /* 0x000fe40000000800 */
[----:B------:R-:W-:-:S02]  /*1a560*/  @UP1 ULDC UR9, c[0x0][0x210] ;  /* 0x0000840000091ab9 */ /* 0x000fc40000000800 */
[----:B------:R-:W-:Y:S02]  /*1a570*/  ULDC UR6, c[0x0][0x234] ;  /* 0x00008d0000067ab9 */ /* 0x000fe40000000800 */
[----:B------:R-:W-:Y:S02]  /*1a580*/  @UP1 UIMAD UR9, UR9, UR7, URZ ;  /* 0x00000007090912a4 */ /* 0x000fe4000f8e023f */
[----:B------:R-:W-:Y:S02]  /*1a590*/  @!UP1 USEL UR9, UR7, UR6, !UP3 ;  /* 0x0000000607099287 */ /* 0x000fe4000d800000 */
[----:B------:R-:W-:Y:S02]  /*1a5a0*/  UIMAD UR5, UR14, UR5, UR4 ;  /* 0x000000050e0572a4 */ /* 0x000fe4000f8e0204 */
[----:B------:R-:W-:Y:S02]  /*1a5b0*/  UISETP.NE.OR UP0, UPT, UR31, -0x1, UP2 ;  /* 0xffffffff1f00788c */ /* 0x000fe40009705670 */
[----:B------:R-:W-:-:S02]  /*1a5c0*/  ULDC UR4, c[0x0][0x1c0] ;  /* 0x0000700000047ab9 */ /* 0x000fc40000000800 */
[----:B------:R-:W-:Y:S02]  /*1a5d0*/  @UP1 UMOV UR11, 0x1 ;  /* 0x00000001000b1882 */ /* 0x000fe40000000000 */
[----:B------:R-:W-:Y:S02]  /*1a5e0*/  @!UP1 UIMAD UR11, UR9, UR4, URZ ;  /* 0x00000004090b92a4 */ /* 0x000fe4000f8e023f */
[----:B------:R-:W-:Y:S02]  /*1a5f0*/  @!UP4 UMOV UR10, UR16 ;  /* 0x00000010000acc82 */ /* 0x000fe40008000000 */
[----:B------:R-:W-:Y:S01]  /*1a600*/  @!UP4 UIADD3 UR8, UR17, UR13, URZ ;  /* 0x0000000d1108c290 */ /* 0x000fe2000fffe03f */
[----:B------:R-:W-:Y:S01]  /*1a610*/  IADD3 R2, P0, R0, UR10, RZ ;  /* 0x0000000a00027c10 */ /* 0x000fe2000ff1e0ff */
[----:B------:R-:W-:Y:S02]  /*1a620*/  UIMAD UR11, UR12, UR11, URZ ;  /* 0x0000000b0c0b72a4 */ /* 0x000fe4000f8e023f */
[----:B------:R-:W-:-:S02]  /*1a630*/  @!UP0 UIMAD UR31, UR12, UR7, URZ ;  /* 0x000000070c1f82a4 */ /* 0x000fc4000f8e023f */
[----:B------:R-:W-:Y:S01]  /*1a640*/  LEA.HI.X.SX32 R3, R0, UR8, 0x1, P0 ;  /* 0x0000000800037c11 */ /* 0x000fe200080f0eff */
[----:B------:R-:W-:Y:S01]  /*1a650*/  USEL UR11, UR11, URZ, UP2 ;  /* 0x0000003f0b0b7287 */ /* 0x000fe20009000000 */
[----:B------:R-:W-:Y:S01]  /*1a660*/  ISETP.GE.OR P0, PT, R4, UR35, P1 ;  /* 0x0000002304007c0c */ /* 0x000fe20008f06670 */
[----:B------:R-:W-:Y:S02]  /*1a670*/  @UP1 ULDC UR20, c[0x0][0x210] ;  /* 0x0000840000141ab9 */ /* 0x000fe40000000800 */
[----:B------:R-:W-:Y:S01]  /*1a680*/  @!UP1 UMOV UR20, 0x1 ;  /* 0x0000000100149882 */ /* 0x000fe20000000000 */
[----:B-1----:R-:W-:Y:S01]  /*1a690*/  IMAD.WIDE.U32 R8, R8, c[0x0][0x1f0], R2 ;  /* 0x00007c0008087a25 */ /* 0x002fe200078e0002 */
[----:B------:R-:W-:Y:S02]  /*1a6a0*/  UIMAD UR11, UR14, UR9, UR11 ;  /* 0x000000090e0b72a4 */ /* 0x000fe4000f8e020b */
[----:B------:R-:W-:Y:S01]  /*1a6b0*/  UIMAD UR15, UR15, UR20, URZ ;  /* 0x000000140f0f72a4 */ /* 0x000fe2000f8e023f */
[----:B------:R-:W-:Y:S01]  /*1a6c0*/  IMAD.U32 R2, RZ, RZ, UR32 ;  /* 0x00000020ff027e24 */ /* 0x000fe2000f8e00ff */
[----:B------:R-:W-:Y:S01]  /*1a6d0*/  @!UP2 UMOV UR18, UR31 ;  /* 0x0000001f0012ac82 */ /* 0x000fe20008000000 */
[----:B------:R-:W-:Y:S01]  /*1a6e0*/  IADD3 R7, R9, UR5, RZ ;  /* 0x0000000509077c10 */ /* 0x000fe2000fffe0ff */
[----:B------:R-:W-:Y:S01]  /*1a6f0*/  UMOV UR19, URZ ;  /* 0x0000003f00137c82 */ /* 0x000fe20008000000 */
[----:B------:R-:W-:Y:S01]  /*1a700*/  IMAD.WIDE R2, R2, 0x80, R4 ;  /* 0x0000008002027825 */ /* 0x000fe200078e0204 */
[----:B------:R-:W-:-:S02]  /*1a710*/  USHF.R.S32.HI UR6, URZ, 0x1f, UR11 ;  /* 0x0000001f3f067899 */ /* 0x000fc4000801140b */
        /* <DEDUP_REMOVED lines=13> */
.L_x_388:
[----:B------:R-:W-:Y:S05]  /*1a7f0*/  BSYNC B0 ;  /* 0x0000000000007941 */ /* 0x000fea0003800000 */
.L_x_387:
        /* <DEDUP_REMOVED lines=17> */
.L_x_390:
[----:B------:R-:W-:Y:S05]  /*1a910*/  BSYNC B0 ;  /* 0x0000000000007941 */ /* 0x000fea0003800000 */
.L_x_389:
        /* <DEDUP_REMOVED lines=16> */
.L_x_392:
[----:B------:R-:W-:Y:S05]  /*1aa20*/  BSYNC B0 ;  /* 0x0000000000007941 */ /* 0x000fea0003800000 */
.L_x_391:
        /* <DEDUP_REMOVED lines=16> */
.L_x_394:
[----:B------:R-:W-:Y:S05]  /*1ab30*/  BSYNC B0 ;  /* 0x0000000000007941 */ /* 0x000fea0003800000 */
.L_x_393:
        /* <DEDUP_REMOVED lines=16> */
.L_x_396:
[----:B------:R-:W-:Y:S05]  /*1ac40*/  BSYNC B0 ;  /* 0x0000000000007941 */ /* 0x000fea0003800000 */
.L_x_395:
        /* <DEDUP_REMOVED lines=16> */
.L_x_398:
[----:B------:R-:W-:Y:S05]  /*1ad50*/  BSYNC B0 ;  /* 0x0000000000007941 */ /* 0x000fea0003800000 */
.L_x_397:
        /* <DEDUP_REMOVED lines=16> */
.L_x_400:
[----:B------:R-:W-:Y:S05]  /*1ae60*/  BSYNC B0 ;  /* 0x0000000000007941 */ /* 0x000fea0003800000 */
.L_x_399:
        /* <DEDUP_REMOVED lines=15> */
.L_x_402:
[----:B------:R-:W-:Y:S05]  /*1af60*/  BSYNC B0 ;  /* 0x0000000000007941 */ /* 0x000fea0003800000 */
.L_x_401:
        /* <DEDUP_REMOVED lines=72> */
.L_x_403:
        /* <DEDUP_REMOVED lines=9> */
.L_x_1136:


//--------------------- .text._ZN5flash16flash_fwd_kernelI23Flash_fwd_kernel_traitsILi64ELi128ELi128ELi4ELb0ELb0EN7cutlass6half_tE19Flash_kernel_traitsILi64ELi128ELi128ELi4ES3_EELb0ELb1ELb0ELb1ELb0ELb0ELb1ELb0EEEvNS_16Flash_fwd_paramsE --------------------------
	.section	.text._ZN5flash16flash_fwd_kernelI23Flash_fwd_kernel_traitsILi64ELi128ELi128ELi4ELb0ELb0EN7cutlass6half_tE19Flash_kernel_traitsILi64ELi128ELi128ELi4ES3_EELb0ELb1ELb0ELb1ELb0ELb0ELb1ELb0EEEvNS_16Flash_fwd_paramsE,"ax",@progbits
	.sectioninfo	@"SHI_REGISTERS=255"
	.align	128
        .global         _ZN5flash16flash_fwd_kernelI23Flash_fwd_kernel_traitsILi64ELi128ELi128ELi4ELb0ELb0EN7cutlass6half_tE19Flash_kernel_traitsILi64ELi128ELi128ELi4ES3_EELb0ELb1ELb0ELb1ELb0ELb0ELb1ELb0EEEvNS_16Flash_fwd_paramsE
        .type           _ZN5flash16flash_fwd_kernelI23Flash_fwd_kernel_traitsILi64ELi128ELi128ELi4ELb0ELb0EN7cutlass6half_tE19Flash_kernel_traitsILi64ELi128ELi128ELi4ES3_EELb0ELb1ELb0ELb1ELb0ELb0ELb1ELb0EEEvNS_16Flash_fwd_paramsE,@function
        .size           _ZN5flash16flash_fwd_kernelI23Flash_fwd_kernel_traitsILi64ELi128ELi128ELi4ELb0ELb0EN7cutlass6half_tE19Flash_kernel_traitsILi64ELi128ELi128ELi4ES3_EELb0ELb1ELb0ELb1ELb0ELb0ELb1ELb0EEEvNS_16Flash_fwd_paramsE,(.L_x_1137 - _ZN5flash16flash_fwd_kernelI23Flash_fwd_kernel_traitsILi64ELi128ELi128ELi4ELb0ELb0EN7cutlass6half_tE19Flash_kernel_traitsILi64ELi128ELi128ELi4ES3_EELb0ELb1ELb0ELb1ELb0ELb0ELb1ELb0EEEvNS_16Flash_fwd_paramsE)
        .other          _ZN5flash16flash_fwd_kernelI23Flash_fwd_kernel_traitsILi64ELi128ELi128ELi4ELb0ELb0EN7cutlass6half_tE19Flash_kernel_traitsILi64ELi128ELi128ELi4ES3_EELb0ELb1ELb0ELb1ELb0ELb0ELb1ELb0EEEvNS_16Flash_fwd_paramsE,@"STO_CUDA_ENTRY STV_DEFAULT"
_ZN5flash16flash_fwd_kernelI23Flash_fwd_kernel_traitsILi64ELi128ELi128ELi4ELb0ELb0EN7cutlass6half_tE19Flash_kernel_traitsILi64ELi128ELi128ELi4ES3_EELb0ELb1ELb0ELb1ELb0ELb0ELb1ELb0EEEvNS_16Flash_fwd_paramsE:
.text._ZN5flash16flash_fwd_kernelI23Flash_fwd_kernel_traitsILi64ELi128ELi128ELi4ELb0ELb0EN7cutlass6half_tE19Flash_kernel_traitsILi64ELi128ELi128ELi4ES3_EELb0ELb1ELb0ELb1ELb0ELb0ELb1ELb0EEEvNS_16Flash_fwd_paramsE:
        /* <DEDUP_REMOVED lines=56> */
.L_x_404:
[----:B-1----:R-:W-:Y:S02]  /*0380*/  ULDC UR6, c[0x0][0x218] ;  /* 0x0000860000067ab9 */ /* 0x002fe40000000800 */
.L_x_405:
        /* <DEDUP_REMOVED lines=71> */
.L_x_407:
        /* <DEDUP_REMOVED lines=45> */
.L_x_408:
        /* <DEDUP_REMOVED lines=8> */
[----:B------:R-:W-:Y:S01]  /*0b50*/  LEA.HI R16, R27, R29, RZ, 0x5 ;  /* 0x0000001d1b107211 */ /* 0x000fe200078f28ff */
[----:B------:R-:W-:Y:S01]  /*0b60*/  IMAD.SHL.U32 R0, R4, 0x40, RZ ;  /* 0x0000004004007824 */ /* 0x000fe200078e00ff */
[----:B------:R-:W-:Y:S01]  /*0b70*/  SHF.R.S32.HI R15, RZ, 0x1f, R14 ;  /* 0x0000001fff0f7819 */ /* 0x000fe2000001140e */
[----:B------:R-:W-:Y:S01]  /*0b80*/  IMAD.IADD R19, R29, 0x1, -R2 ;  /* 0x000000011d137824 */ /* 0x000fe200078e0a02 */
[----:B------:R-:W-:Y:S02]  /*0b90*/  SHF.R.S32.HI R28, RZ, 0x5, R16 ;  /* 0x00000005ff1c7819 */ /* 0x000fe40000011410 */
[----:B------:R-:W-:Y:S01]  /*0ba0*/  LOP3.LUT R0, R0, 0x1c0, RZ, 0xc0, !PT ;  /* 0x000001c000007812 */ /* 0x000fe200078ec0ff */
[----:B------:R-:W-:-:S03]  /*0bb0*/  IMAD.SHL.U32 R32, R19, 0x8, RZ ;  /* 0x0000000813207824 */ /* 0x000fc600078e00ff */
[----:B------:R-:W-:Y:S02]  /*0bc0*/  SHF.R.U32.HI R2, RZ, 0x3, R0 ;  /* 0x00000003ff027819 */ /* 0x000fe40000011600 */
[--C-:B------:R-:W-:Y:S02]  /*0bd0*/  SHF.R.S32.HI R33, RZ, 0x1f, R32.reuse ;  /* 0x0000001fff217819 */ /* 0x100fe40000011420 */
[----:B------:R-:W-:Y:S01]  /*0be0*/  IADD3 R8, P0, R32, UR6, RZ ;  /* 0x0000000620087c10 */ /* 0x000fe2000ff1e0ff */
[----:B------:R-:W-:Y:S01]  /*0bf0*/  ULDC.64 UR6, c[0x0][0x1a8] ;  /* 0x00006a0000067ab9 */ /* 0x000fe20000000a00 */
[----:B------:R-:W-:Y:S01]  /*0c00*/  LOP3.LUT R0, R0, 0x38, R32, 0xf8, !PT ;  /* 0x0000003800007812 */ /* 0x000fe200078ef820 */
[----:B------:R2:W-:Y:S01]  /*0c10*/  STL.64 [R1+0xd8], R32 ;  /* 0x0000d82001007387 */ /* 0x0005e20000100a00 */
[----:B------:R-:W-:Y:S01]  /*0c20*/  IADD3.X R9, R33, UR8, RZ, P0, !PT ;  /* 0x0000000821097c10 */ /* 0x000fe200087fe4ff */
[----:B------:R-:W-:Y:S01]  /*0c30*/  UIMAD UR6, UR13, UR6, URZ ;  /* 0x000000060d0672a4 */ /* 0x000fe2000f8e023f */
[----:B------:R-:W-:-:S02]  /*0c40*/  ISETP.GE.AND P0, PT, R4, UR5, PT ;  /* 0x0000000504007c0c */ /* 0x000fc4000bf06270 */
[----:B------:R-:W-:Y:S01]  /*0c50*/  LOP3.LUT R0, R0, R2, RZ, 0x3c, !PT ;  /* 0x0000000200007212 */ /* 0x000fe200078e3cff */
[----:B------:R-:W-:Y:S01]  /*0c60*/  IMAD.SHL.U32 R2, R3, 0x8, RZ ;  /* 0x0000000803027824 */ /* 0x000fe200078e00ff */
[----:B------:R-:W-:Y:S01]  /*0c70*/  UIMAD UR6, UR14, UR7, UR6 ;  /* 0x000000070e0672a4 */ /* 0x000fe2000f8e0206 */
[----:B-1----:R-:W-:Y:S01]  /*0c80*/  IMAD.WIDE.U32 R8, R5, c[0x0][0x1a8], R8 ;  /* 0x00006a0005087a25 */ /* 0x002fe200078e0008 */
[----:B------:R-:W-:Y:S02]  /*0c90*/  SHF.R.S32.HI R5, RZ, 0x1f, R4 ;  /* 0x0000001fff057819 */ /* 0x000fe40000011404 */
        /* <DEDUP_REMOVED lines=20> */
.L_x_410:
[----:B------:R-:W-:Y:S05]  /*0de0*/  BSYNC B0 ;  /* 0x0000000000007941 */ /* 0x000fea0003800000 */
.L_x_409:
        /* <DEDUP_REMOVED lines=21> */
.L_x_412:
[----:B------:R-:W-:Y:S05]  /*0f40*/  BSYNC B0 ;  /* 0x0000000000007941 */ /* 0x000fea0003800000 */
.L_x_411:
        /* <DEDUP_REMOVED lines=21> */
.L_x_414:
[----:B------:R-:W-:Y:S05]  /*10a0*/  BSYNC B0 ;  /* 0x0000000000007941 */ /* 0x000fea0003800000 */
.L_x_413:
        /* <DEDUP_REMOVED lines=21> */
.L_x_416:
[----:B------:R-:W-:Y:S05]  /*1200*/  BSYNC B0 ;  /* 0x0000000000007941 */ /* 0x000fea0003800000 */
.L_x_415:
        /* <DEDUP_REMOVED lines=21> */
.L_x_418:
[----:B------:R-:W-:Y:S05]  /*1360*/  BSYNC B0 ;  /* 0x0000000000007941 */ /* 0x000fea0003800000 */
.L_x_417:
        /* <DEDUP_REMOVED lines=21> */
.L_x_420:
[----:B------:R-:W-:Y:S05]  /*14c0*/  BSYNC B0 ;  /* 0x0000000000007941 */ /* 0x000fea0003800000 */
.L_x_419:
        /* <DEDUP_REMOVED lines=21> */
.L_x_422:
[----:B------:R-:W-:Y:S05]  /*1620*/  BSYNC B0 ;  /* 0x0000000000007941 */ /* 0x000fea0003800000 */
.L_x_421:
        /* <DEDUP_REMOVED lines=24> */
.L_x_424:
[----:B------:R-:W-:Y:S05]  /*17b0*/  BSYNC B0 ;  /* 0x0000000000007941 */ /* 0x000fea0003800000 */
.L_x_423:
        /* <DEDUP_REMOVED lines=22> */
[----:B------:R-:W-:Y:S01]  /*1920*/  IMAD.WIDE.U32 R38, R14, c[0x0][0x1b0], R6 ;  /* 0x00006c000e267a25 */ /* 0x000fe200078e0006 */
[----:B------:R-:W-:Y:S01]  /*1930*/  LEA.HI R9, R9, R0, RZ, 0x3 ;  /* 0x0000000009097211 */ /* 0x000fe200078f18ff */
[----:B------:R-:W-:-:S02]  /*1940*/  USHF.R.S32.HI UR4, URZ, 0x1f, UR8 ;  /* 0x0000001f3f047899 */ /* 0x000fc40008011408 */
[C---:B------:R-:W-:Y:S01]  /*1950*/  IMAD R11, R14.reuse, c[0x0][0x1bc], R8 ;  /* 0x00006f000e0b7a24 */ /* 0x040fe200078e0208 */
[----:B---3--:R-:W-:Y:S01]  /*1960*/  IADD3 R13, R39, R10, RZ ;  /* 0x0000000a270d7210 */ /* 0x008fe20007ffe0ff */
[----:B------:R-:W-:Y:S01]  /*1970*/  IMAD.WIDE.U32 R34, R14, c[0x0][0x1b8], R2 ;  /* 0x00006e000e227a25 */ /* 0x000fe200078e0002 */
[----:B------:R-:W-:Y:S01]  /*1980*/  MOV R12, R38 ;  /* 0x00000026000c7202 */ /* 0x000fe20000000f00 */
[----:B------:R1:W-:Y:S01]  /*1990*/  STL.64 [R1+0xe8], R38 ;  /* 0x0000e82601007387 */ /* 0x0003e20000100a00 */
[----:B------:R-:W-:Y:S01]  /*19a0*/  LOP3.LUT R8, R9, 0xfffffff8, RZ, 0xc0, !PT ;  /* 0xfffffff809087812 */ /* 0x000fe200078ec0ff */
[----:B------:R-:W-:Y:S01]  /*19b0*/  IMAD.IADD R37, R35, 0x1, R11 ;  /* 0x0000000123257824 */ /* 0x000fe200078e020b */
[----:B------:R-:W-:Y:S01]  /*19c0*/  ISETP.GE.AND P0, PT, R4, UR10, PT ;  /* 0x0000000a04007c0c */ /* 0x000fe2000bf06270 */
[----:B------:R1:W-:Y:S01]  /*19d0*/  STL.64 [R1+0xf8], R34 ;  /* 0x0000f82201007387 */ /* 0x0003e20000100a00 */
[----:B------:R-:W-:Y:S01]  /*19e0*/  UIMAD UR6, UR4, UR11, UR6 ;  /* 0x0000000b040672a4 */ /* 0x000fe2000f8e0206 */
[----:B------:R-:W-:Y:S01]  /*19f0*/  IMAD.IADD R17, R0, 0x1, -R8 ;  /* 0x0000000100117824 */ /* 0x000fe200078e0a08 */
[----:B------:R-:W-:Y:S01]  /*1a00*/  LOP3.LUT R0, R16, 0xffffffe0, RZ, 0xc0, !PT ;  /* 0xffffffe010007812 */ /* 0x000fe200078ec0ff */
[----:B------:R1:W-:Y:S01]  /*1a10*/  STL.64 [R1+0xe0], R12 ;  /* 0x0000e00c01007387 */ /* 0x0003e20000100a00 */
[----:B------:R-:W-:-:S02]  /*1a20*/  IMAD.U32 R8, RZ, RZ, UR8 ;  /* 0x00000008ff087e24 */ /* 0x000fc4000f8e00ff */
[----:B------:R-:W-:Y:S01]  /*1a30*/  IADD3 R16, -R0, R29, RZ ;  /* 0x0000001d00107210 */ /* 0x000fe20007ffe1ff */
[----:B------:R1:W-:Y:S01]  /*1a40*/  STL [R1+0xf4], R37 ;  /* 0x0000f42501007387 */ /* 0x0003e20000100800 */
[----:B------:R-:W-:Y:S01]  /*1a50*/  IMAD.SHL.U32 R0, R9, 0x40, RZ ;  /* 0x0000004009007824 */ /* 0x000fe200078e00ff */
[----:B------:R-:W-:Y:S01]  /*1a60*/  R2P PR, R17, 0x6 ;  /* 0x0000000611007804 */ /* 0x000fe20000000000 */
[----:B------:R-:W-:-:S03]  /*1a70*/  IMAD.WIDE.U32 R8, R8, UR11, R12 ;  /* 0x0000000b08087c25 */ /* 0x000fc6000f8e000c */
[----:B------:R-:W-:Y:S01]  /*1a80*/  LOP3.LUT R18, R0, 0xfffffe00, RZ, 0xc0, !PT ;  /* 0xfffffe0000127812 */ /* 0x000fe200078ec0ff */
[----:B------:R-:W-:Y:S01]  /*1a90*/  IMAD.MOV.U32 R31, RZ, RZ, 0x20 ;  /* 0x00000020ff1f7424 */ /* 0x000fe200078e00ff */
[----:B------:R-:W-:Y:S02]  /*1aa0*/  IADD3 R11, R9, UR6, RZ ;  /* 0x00000006090b7c10 */ /* 0x000fe4000fffe0ff */
[----:B------:R-:W-:Y:S02]  /*1ab0*/  SEL R3, R30, 0xfffffff0, !P1 ;  /* 0xfffffff01e037807 */ /* 0x000fe40004800000 */
        /* <DEDUP_REMOVED lines=11> */
.L_x_426:
[----:B------:R-:W-:Y:S05]  /*1b70*/  BSYNC B0 ;  /* 0x0000000000007941 */ /* 0x000fea0003800000 */
.L_x_425:
        /* <DEDUP_REMOVED lines=17> */
.L_x_428:
[----:B------:R-:W-:Y:S05]  /*1c90*/  BSYNC B0 ;  /* 0x0000000000007941 */ /* 0x000fea0003800000 */
.L_x_427:
        /* <DEDUP_REMOVED lines=17> */
.L_x_430:
[----:B------:R-:W-:Y:S05]  /*1db0*/  BSYNC B0 ;  /* 0x0000000000007941 */ /* 0x000fea0003800000 */
.L_x_429:
        /* <DEDUP_REMOVED lines=18> */
.L_x_432:
[----:B------:R-:W-:Y:S05]  /*1ee0*/  BSYNC B0 ;  /* 0x0000000000007941 */ /* 0x000fea0003800000 */
.L_x_431:
        /* <DEDUP_REMOVED lines=17> */
.L_x_434:
[----:B------:R-:W-:Y:S05]  /*2000*/  BSYNC B0 ;  /* 0x0000000000007941 */ /* 0x000fea0003800000 */
.L_x_433:
        /* <DEDUP_REMOVED lines=19> */
.L_x_436:
[----:B------:R-:W-:Y:S05]  /*2140*/  BSYNC B0 ;  /* 0x0000000000007941 */ /* 0x000fea0003800000 */
.L_x_435:
        /* <DEDUP_REMOVED lines=19> */
.L_x_438:
[----:B------:R-:W-:Y:S05]  /*2280*/  BSYNC B0 ;  /* 0x0000000000007941 */ /* 0x000fea0003800000 */
.L_x_437:
        /* <DEDUP_REMOVED lines=18> */
.L_x_440:
[----:B------:R-:W-:Y:S05]  /*23b0*/  BSYNC B0 ;  /* 0x0000000000007941 */ /* 0x000fea0003800000 */
.L_x_439:
        /* <DEDUP_REMOVED lines=25> */
[----:B------:R-:W-:Y:S01]  /*2550*/  LEA.HI R2, R27, R7, RZ, 0x1 ;  /* 0x000000071b027211 */ /* 0x000fe200078f08ff */
[----:B------:R-:W1:Y:S01]  /*2560*/  @P0 MUFU.RCP R12, c[0x0][0x238] ;  /* 0x00008e00000c0b08 */ /* 0x000e620000001000 */
[----:B------:R-:W-:Y:S02]  /*2570*/  IMAD.SHL.U32 R4, R4, 0x8, RZ ;  /* 0x0000000804047824 */ /* 0x000fe400078e00ff */
[----:B------:R-:W-:Y:S01]  /*2580*/  IMAD.SHL.U32 R5, R17, 0x40, RZ ;  /* 0x0000004011057824 */ /* 0x000fe200078e00ff */
[----:B------:R5:W1:Y:S01]  /*2590*/  @P0 LDG.E R11, [R8.64] ;  /* 0x00000034080b0981 */ /* 0x000a62000c1e1900 */
[----:B------:R-:W-:Y:S01]  /*25a0*/  LOP3.LUT R2, R2, 0xfffffffe, RZ, 0xc0, !PT ;  /* 0xfffffffe02027812 */ /* 0x000fe200078ec0ff */
[----:B------:R-:W-:Y:S01]  /*25b0*/  IMAD.MOV.U32 R14, RZ, RZ, R34 ;  /* 0x000000ffff0e7224 */ /* 0x000fe200078e0022 */
[----:B------:R-:W-:Y:S01]  /*25c0*/  LEA R10, R28, UR15, 0x4 ;  /* 0x0000000f1c0a7c11 */ /* 0x000fe2000f8e20ff */
[----:B------:R-:W-:Y:S01]  /*25d0*/  BAR.SYNC.DEFER_BLOCKING 0x0 ;  /* 0x0000000000007b1d */ /* 0x000fe20000010000 */
[----:B------:R-:W-:Y:S01]  /*25e0*/  IMAD.SHL.U32 R29, R29, 0x2, RZ ;  /* 0x000000021d1d7824 */ /* 0x000fe200078e00ff */
[----:B------:R-:W-:Y:S01]  /*25f0*/  LOP3.LUT P3, RZ, R19, 0x2, RZ, 0xc0, !PT ;  /* 0x0000000213ff7812 */ /* 0x000fe2000786c0ff */
[----:B------:R-:W-:Y:S01]  /*2600*/  IMAD.IADD R7, R7, 0x1, -R2 ;  /* 0x0000000107077824 */ /* 0x000fe200078e0a02 */
[----:B------:R-:W-:-:S02]  /*2610*/  LOP3.LUT P2, RZ, R19, 0x4, RZ, 0xc0, !PT ;  /* 0x0000000413ff7812 */ /* 0x000fc4000784c0ff */
[----:B------:R2:W-:Y:S01]  /*2620*/  STL.64 [R1+0xf0], R14 ;  /* 0x0000f00e01007387 */ /* 0x0005e20000100a00 */
[----:B------:R-:W-:Y:S01]  /*2630*/  ULDC.64 UR12, c[0x0][0x1a0] ;  /* 0x00006800000c7ab9 */ /* 0x000fe20000000a00 */
[----:B------:R-:W-:Y:S01]  /*2640*/  BSSY B0, `(.L_x_441) ;  /* 0x000002e000007945 */ /* 0x000fe20003800000 */
[----:B------:R-:W-:Y:S01]  /*2650*/  USHF.L.U64.HI UR27, UR12, UR27, UR13 ;  /* 0x0000001b0c1b7299 */ /* 0x000fe2000801020d */
[----:B------:R-:W-:Y:S01]  /*2660*/  LOP3.LUT R88, R29, 0x6, RZ, 0xc0, !PT ;  /* 0x000000061d587812 */ /* 0x000fe200078ec0ff */
[----:B------:R-:W-:Y:S02]  /*2670*/  USHF.L.U32 UR28, UR12, 0x7, URZ ;  /* 0x000000070c1c7899 */ /* 0x000fe4000800063f */
[----:B------:R-:W-:-:S04]  /*2680*/  UIMAD UR7, UR27, UR8, URZ ;  /* 0x000000081b0772a4 */ /* 0x000fc8000f8e023f */
[----:B------:R-:W-:-:S03]  /*2690*/  UIMAD UR7, UR4, UR28, UR7 ;  /* 0x0000001c040772a4 */ /* 0x000fc6000f8e0207 */
[----:B------:R-:W-:Y:S01]  /*26a0*/  UMOV UR4, URZ ;  /* 0x0000003f00047c82 */ /* 0x000fe20008000000 */
[----:B-----5:R-:W-:Y:S01]  /*26b0*/  LEA.HI R8, R0, R16, RZ, 0x2 ;  /* 0x0000001000087211 */ /* 0x020fe200078f10ff */
[----:B------:R-:W-:Y:S01]  /*26c0*/  IMAD.SHL.U32 R0, R19, 0x40, RZ ;  /* 0x0000004013007824 */ /* 0x000fe200078e00ff */
[----:B------:R2:W-:Y:S04]  /*26d0*/  @P1 STS.128 [R240+0x8000], RZ ;  /* 0x008000fff0001388 */ /* 0x0005e80000000c00 */
[----:B------:R-:W-:-:S04]  /*26e0*/  LOP3.LUT R0, R0, 0x1c0, RZ, 0xc0, !PT ;  /* 0x000001c000007812 */ /* 0x000fc800078ec0ff */
[----:B------:R-:W-:Y:S02]  /*26f0*/  LOP3.LUT R9, R0, 0x8, R4, 0xf8, !PT ;  /* 0x0000000800097812 */ /* 0x000fe400078ef804 */
[----:B------:R-:W-:Y:S02]  /*2700*/  SHF.R.U32.HI R2, RZ, 0x3, R0 ;  /* 0x00000003ff027819 */ /* 0x000fe40000011600 */
[----:B------:R-:W-:Y:S01]  /*2710*/  LOP3.LUT R0, R5, 0x1c0, RZ, 0xc0, !PT ;  /* 0x000001c005007812 */ /* 0x000fe200078ec0ff */
[----:B------:R-:W-:Y:S01]  /*2720*/  IMAD.SHL.U32 R5, R7, 0x8, RZ ;  /* 0x0000000807057824 */ /* 0x000fe200078e00ff */
[----:B------:R-:W-:Y:S01]  /*2730*/  SHF.R.S32.HI R4, RZ, 0x2, R8 ;  /* 0x00000002ff047819 */ /* 0x000fe20000011408 */
[----:B------:R-:W-:Y:S01]  /*2740*/  IMAD.U32 R8, RZ, RZ, UR9 ;  /* 0x00000009ff087e24 */ /* 0x000fe2000f8e00ff */
[----:B------:R-:W-:Y:S02]  /*2750*/  LOP3.LUT R9, R9, R2, RZ, 0x3c, !PT ;  /* 0x0000000209097212 */ /* 0x000fe400078e3cff */
[----:B------:R-:W-:-:S02]  /*2760*/  IADD3 R10, R10, 0x1, R4 ;  /* 0x000000010a0a7810 */ /* 0x000fc40007ffe004 */
[----:B------:R-:W-:Y:S01]  /*2770*/  LOP3.LUT R2, R0, 0x8, R5, 0xf8, !PT ;  /* 0x0000000800027812 */ /* 0x000fe200078ef805 */
[----:B------:R-:W-:Y:S01]  /*2780*/  IMAD R5, R7, 0x200, R9 ;  /* 0x0000020007057824 */ /* 0x000fe200078e0209 */
[----:B------:R-:W-:Y:S02]  /*2790*/  SHF.R.U32.HI R4, RZ, 0x3, R0 ;  /* 0x00000003ff047819 */ /* 0x000fe40000011600 */
[----:B------:R-:W-:Y:S01]  /*27a0*/  IADD3 R10, R8, -UR35, R10 ;  /* 0x80000023080a7c10 */ /* 0x000fe2000fffe00a */
[----:B------:R-:W-:Y:S01]  /*27b0*/  IMAD.U32 R8, RZ, RZ, UR8 ;  /* 0x00000008ff087e24 */ /* 0x000fe2000f8e00ff */
[----:B------:R-:W-:Y:S02]  /*27c0*/  LOP3.LUT R4, R2, R4, RZ, 0x3c, !PT ;  /* 0x0000000402047212 */ /* 0x000fe400078e3cff */
        /* <DEDUP_REMOVED lines=21> */
.L_x_442:
[----:B--2---:R-:W-:Y:S05]  /*2920*/  BSYNC B0 ;  /* 0x0000000000007941 */ /* 0x004fea0003800000 */
.L_x_441:
        /* <DEDUP_REMOVED lines=18> */
.L_x_444:
[----:B------:R-:W-:Y:S05]  /*2a50*/  BSYNC B0 ;  /* 0x0000000000007941 */ /* 0x000fea0003800000 */
.L_x_443:
        /* <DEDUP_REMOVED lines=18> */
.L_x_446:
[----:B------:R-:W-:Y:S05]  /*2b80*/  BSYNC B0 ;  /* 0x0000000000007941 */ /* 0x000fea0003800000 */
.L_x_445:
        /* <DEDUP_REMOVED lines=19> */
.L_x_448:
[----:B------:R-:W-:Y:S05]  /*2cc0*/  BSYNC B0 ;  /* 0x0000000000007941 */ /* 0x000fea0003800000 */
.L_x_447:
        /* <DEDUP_REMOVED lines=18> */
.L_x_450:
[----:B------:R-:W-:Y:S05]  /*2df0*/  BSYNC B0 ;  /* 0x0000000000007941 */ /* 0x000fea0003800000 */
.L_x_449:
        /* <DEDUP_REMOVED lines=20> */
.L_x_452:
[----:B------:R-:W-:Y:S05]  /*2f40*/  BSYNC B0 ;  /* 0x0000000000007941 */ /* 0x000fea0003800000 */
.L_x_451:
        /* <DEDUP_REMOVED lines=20> */
.L_x_454:
[----:B------:R-:W-:Y:S05]  /*3090*/  BSYNC B0 ;  /* 0x0000000000007941 */ /* 0x000fea0003800000 */
.L_x_453:
        /* <DEDUP_REMOVED lines=19> */
.L_x_456:
[----:B------:R-:W-:Y:S05]  /*31d0*/  BSYNC B0 ;  /* 0x0000000000007941 */ /* 0x000fea0003800000 */
.L_x_455:
[----:B------:R-:W-:Y:S01]  /*31e0*/  IMAD.SHL.U32 R236, R4, 0x2, RZ ;  /* 0x0000000204ec7824 */ /* 0x000fe200078e00ff */
[----:B------:R-:W0:Y:S01]  /*31f0*/  LDGDEPBAR ;  /* 0x00000000000079af */ /* 0x000e220000000000 */
[----:B------:R-:W-:Y:S01]  /*3200*/  IMAD.SHL.U32 R228, R5, 0x2, RZ ;  /* 0x0000000205e47824 */ /* 0x000fe200078e00ff */
[----:B------:R-:W-:Y:S01]  /*3210*/  UISETP.GE.AND UP0, UPT, UR34, 0x2, UPT ;  /* 0x000000022200788c */ /* 0x000fe2000bf06270 */
[C---:B------:R-:W-:Y:S01]  /*3220*/  IMAD R239, R3.reuse, 0x2, R236 ;  /* 0x0000000203ef7824 */ /* 0x040fe200078e02ec */
[----:B------:R-:W-:Y:S01]  /*3230*/  LDSM.16.M88.4 R16, [R236+0x2000] ;  /* 0x00200000ec10783b */ /* 0x000fe20000000200 */
[----:B------:R-:W-:Y:S01]  /*3240*/  LEA R237, R6, R236, 0x1 ;  /* 0x000000ec06ed7211 */ /* 0x000fe200078e08ff */
[----:B------:R-:W-:Y:S01]  /*3250*/  IMAD.U32 R5, RZ, RZ, UR8 ;  /* 0x00000008ff057e24 */ /* 0x000fe2000f8e00ff */
[----:B------:R-:W-:Y:S01]  /*3260*/  LEA R234, R2, R228, 0x1 ;  /* 0x000000e402ea7211 */ /* 0x000fe200078e08ff */
[----:B------:R-:W5:Y:S01]  /*3270*/  LDSM.16.M88.4 R100, [R228+0x5800] ;  /* 0x00580000e464783b */ /* 0x000f620000000200 */
[----:B------:R-:W-:Y:S01]  /*3280*/  IADD3 R4, R228, 0x4000, RZ ;  /* 0x00004000e4047810 */ /* 0x000fe20007ffe0ff */
[----:B------:R-:W-:-:S02]  /*3290*/  IMAD R238, R3, 0x2, R237 ;  /* 0x0000000203ee7824 */ /* 0x000fc400078e02ed */
[----:B------:R-:W-:Y:S01]  /*32a0*/  LDSM.16.M88.4 R20, [R236] ;  /* 0x00000000ec14783b */ /* 0x000fe20000000200 */
[----:B------:R-:W-:Y:S02]  /*32b0*/  IMAD R5, R5, 0x80, R88 ;  /* 0x0000008005057824 */ /* 0x000fe400078e0258 */
[----:B------:R-:W-:Y:S01]  /*32c0*/  IMAD R235, R0, 0x2, R4 ;  /* 0x0000000200eb7824 */ /* 0x000fe200078e0204 */
[----:B------:R-:W1:Y:S01]  /*32d0*/  LDSM.16.M88.4 R52, [R228+0x5000] ;  /* 0x00500000e434783b */ /* 0x000e620000000200 */
[----:B------:R-:W-:Y:S01]  /*32e0*/  I2F R249, R5 ;  /* 0x0000000500f97306 */ /* 0x000fe20000201400 */
[C---:B------:R-:W-:Y:S01]  /*32f0*/  IADD3 R145, R5.reuse, 0x1, RZ ;  /* 0x0000000105917810 */ /* 0x040fe20007ffe0ff */
[----:B------:R-:W-:Y:S01]  /*3300*/  IMAD R233, R2, 0x2, R235 ;  /* 0x0000000202e97824 */ /* 0x000fe200078e02eb */
[----:B------:R-:W2:Y:S01]  /*3310*/  LDSM.16.M88.4 R24, [R228+0x4000] ;  /* 0x00400000e418783b */ /* 0x000ea20000000200 */
[C---:B------:R-:W-:Y:S02]  /*3320*/  IADD3 R146, R5.reuse, 0x8, RZ ;  /* 0x0000000805927810 */ /* 0x040fe40007ffe0ff */
[C---:B------:R-:W-:Y:S01]  /*3330*/  IADD3 R147, R5.reuse, 0x9, RZ ;  /* 0x0000000905937810 */ /* 0x040fe20007ffe0ff */
[----:B-1----:R-:W-:Y:S01]  /*3340*/  LDSM.16.M88.4 R8, [R239+0x2000] ;  /* 0x00200000ef08783b */ /* 0x002fe20000000200 */
[----:B------:R-:W-:Y:S01]  /*3350*/  I2F R162, R145 ;  /* 0x0000009100a27306 */ /* 0x000fe20000201400 */
[----:B------:R-:W-:-:S02]  /*3360*/  IADD3 R160, R5, 0x10, RZ ;  /* 0x0000001005a07810 */ /* 0x000fc40007ffe0ff */
[----:B------:R-:W1:Y:S01]  /*3370*/  LDSM.16.M88.4 R112, [R234+0x5800] ;  /* 0x00580000ea70783b */ /* 0x000e620000000200 */
[C---:B------:R-:W-:Y:S02]  /*3380*/  IADD3 R161, R5.reuse, 0x11, RZ ;  /* 0x0000001105a17810 */ /* 0x040fe40007ffe0ff */
[C---:B------:R-:W-:Y:S01]  /*3390*/  IADD3 R163, R5.reuse, 0x18, RZ ;  /* 0x0000001805a37810 */ /* 0x040fe20007ffe0ff */
[----:B------:R-:W3:Y:S01]  /*33a0*/  LDSM.16.M88.4 R28, [R228+0x4800] ;  /* 0x00480000e41c783b */ /* 0x000ee20000000200 */
[----:B------:R-:W-:Y:S01]  /*33b0*/  I2F R169, R146 ;  /* 0x0000009200a97306 */ /* 0x000fe20000201400 */
[C---:B------:R-:W-:Y:S02]  /*33c0*/  IADD3 R168, R5.reuse, 0x19, RZ ;  /* 0x0000001905a87810 */ /* 0x040fe40007ffe0ff */
[----:B------:R-:W-:Y:S01]  /*33d0*/  LDSM.16.M88.4 R12, [R239] ;  /* 0x00000000ef0c783b */ /* 0x000fe20000000200 */
[C---:B------:R-:W-:Y:S02]  /*33e0*/  IADD3 R170, R5.reuse, 0x20, RZ ;  /* 0x0000002005aa7810 */ /* 0x040fe40007ffe0ff */
[C---:B------:R-:W-:Y:S01]  /*33f0*/  IADD3 R172, R5.reuse, 0x21, RZ ;  /* 0x0000002105ac7810 */ /* 0x040fe20007ffe0ff */
[----:B------:R-:W4:Y:S01]  /*3400*/  LDSM.16.M88.4 R56, [R234+0x5000] ;  /* 0x00500000ea38783b */ /* 0x000f220000000200 */
[----:B------:R-:W-:Y:S01]  /*3410*/  I2F R171, R147 ;  /* 0x0000009300ab7306 */ /* 0x000fe20000201400 */
[----:B------:R-:W-:-:S02]  /*3420*/  IADD3 R180, R5, 0x28, RZ ;  /* 0x0000002805b47810 */ /* 0x000fc40007ffe0ff */
[----:B------:R-:W3:Y:S01]  /*3430*/  LDSM.16.M88.4 R40, [R234+0x4000] ;  /* 0x00400000ea28783b */ /* 0x000ee20000000200 */
[C---:B------:R-:W-:Y:S02]  /*3440*/  IADD3 R182, R5.reuse, 0x29, RZ ;  /* 0x0000002905b67810 */ /* 0x040fe40007ffe0ff */
[C---:B------:R-:W-:Y:S01]  /*3450*/  IADD3 R185, R5.reuse, 0x30, RZ ;  /* 0x0000003005b97810 */ /* 0x040fe20007ffe0ff */
[----:B-----5:R-:W-:Y:S01]  /*3460*/  HMMA.16816.F32 R32, R16, R100, RZ ;  /* 0x000000641020723c */ /* 0x020fe200000018ff */
[----:B------:R-:W5:Y:S01]  /*3470*/  LDSM.16.M88.4 R44, [R234+0x4800] ;  /* 0x00480000ea2c783b */ /* 0x000f620000000200 */
[----:B------:R-:W-:Y:S01]  /*3480*/  I2F R174, R160 ;  /* 0x000000a000ae7306 */ /* 0x000fe20000201400 */
[C---:B------:R-:W-:Y:S02]  /*3490*/  IADD3 R186, R5.reuse, 0x31, RZ ;  /* 0x0000003105ba7810 */ /* 0x040fe40007ffe0ff */
[----:B------:R-:W-:Y:S01]  /*34a0*/  LDSM.16.M88.4 R132, [R234+0x7800] ;  /* 0x00780000ea84783b */ /* 0x000fe20000000200 */
[----:B------:R-:W-:-:S02]  /*34b0*/  IADD3 R187, R5, 0x38, RZ ;  /* 0x0000003805bb7810 */ /* 0x000fc40007ffe0ff */
[C---:B------:R-:W-:Y:S01]  /*34c0*/  HMMA.16816.F32 R60, R20.reuse, R52, RZ ;  /* 0x00000034143c723c */ /* 0x040fe200000018ff */
[----:B------:R-:W-:Y:S01]  /*34d0*/  LDSM.16.M88.4 R124, [R234+0x6800] ;  /* 0x00680000ea7c783b */ /* 0x000fe20000000200 */
[----:B------:R-:W-:Y:S01]  /*34e0*/  I2F R173, R161 ;  /* 0x000000a100ad7306 */ /* 0x000fe20000201400 */
[C---:B------:R-:W-:Y:S02]  /*34f0*/  IADD3 R189, R5.reuse, 0x39, RZ ;  /* 0x0000003905bd7810 */ /* 0x040fe40007ffe0ff */
[----:B------:R-:W-:Y:S01]  /*3500*/  LDSM.16.M88.4 R128, [R234+0x7000] ;  /* 0x00700000ea80783b */ /* 0x000fe20000000200 */
[----:B------:R-:W-:Y:S02]  /*3510*/  IADD3 R190, R5, 0x40, RZ ;  /* 0x0000004005be7810 */ /* 0x000fe40007ffe0ff */
[C---:B------:R-:W-:Y:S02]  /*3520*/  HMMA.16816.F32 R36, R20.reuse, R100, RZ ;  /* 0x000000641424723c */ /* 0x040fe400000018ff */
[----:B------:R-:W-:Y:S05]  /*3530*/  I2F R175, R163 ;  /* 0x000000a300af7306 */ /* 0x000fea0000201400 */
[----:B------:R-:W-:Y:S01]  /*3540*/  IMAD R100, R0, 0x2, R228 ;  /* 0x0000000200647824 */ /* 0x000fe200078e02e4 */
[----:B--2---:R-:W-:Y:S02]  /*3550*/  HMMA.16816.F32 R76, R20, R24, RZ ;  /* 0x00000018144c723c */ /* 0x004fe400000018ff */
[----:B------:R-:W-:Y:S06]  /*3560*/  I2F R181, R168 ;  /* 0x000000a800b57306 */ /* 0x000fec0000201400 */
[----:B-1----:R-:W-:Y:S02]  /*3570*/  HMMA.16816.F32 R156, R8, R112, R32 ;  /* 0x00000070089c723c */ /* 0x002fe40000001820 */
[----:B------:R-:W-:Y:S06]  /*3580*/  I2F R183, R170 ;  /* 0x000000aa00b77306 */ /* 0x000fec0000201400 */
[C---:B------:R-:W-:Y:S02]  /*3590*/  HMMA.16816.F32 R32, R16.reuse, R26, RZ ;  /* 0x0000001a1020723c */ /* 0x040fe400000018ff */
[----:B------:R-:W-:Y:S06]  /*35a0*/  I2F R184, R172 ;  /* 0x000000ac00b87306 */ /* 0x000fec0000201400 */
[-C--:B---3--:R-:W-:Y:S02]  /*35b0*/  HMMA.16816.F32 R64, R16, R28.reuse, RZ ;  /* 0x0000001c1040723c */ /* 0x088fe400000018ff */
[----:B------:R-:W-:Y:S06]  /*35c0*/  I2F R188, R180 ;  /* 0x000000b400bc7306 */ /* 0x000fec0000201400 */
[----:B------:R-:W-:Y:S02]  /*35d0*/  HMMA.16816.F32 R68, R20, R28, RZ ;  /* 0x0000001c1444723c */ /* 0x000fe400000018ff */
[----:B------:R-:W-:Y:S06]  /*35e0*/  I2F R191, R182 ;  /* 0x000000b600bf7306 */ /* 0x000fec0000201400 */
[----:B------:R-:W-:Y:S02]  /*35f0*/  HMMA.16816.F32 R48, R16, R52, RZ ;  /* 0x000000341030723c */ /* 0x000fe400000018ff */
[----:B------:R-:W-:Y:S06]  /*3600*/  I2F R192, R185 ;  /* 0x000000b900c07306 */ /* 0x000fec0000201400 */
[C---:B----4-:R-:W-:Y:S01]  /*3610*/  HMMA.16816.F32 R116, R12.reuse, R56, R60 ;  /* 0x000000380c74723c */ /* 0x050fe2000000183c */
[----:B------:R-:W-:Y:S01]  /*3620*/  LDSM.16.M88.4 R60, [R100+0x4000] ;  /* 0x00400000643c783b */ /* 0x000fe20000000200 */
[----:B------:R-:W-:Y:S06]  /*3630*/  I2F R193, R186 ;  /* 0x000000ba00c17306 */ /* 0x000fec0000201400 */
[----:B------:R-:W-:Y:S01]  /*3640*/  HMMA.16816.F32 R164, R12, R112, R36 ;  /* 0x000000700ca4723c */ /* 0x000fe20000001824 */
[----:B------:R-:W1:Y:S01]  /*3650*/  LDSM.16.M88.4 R36, [R237] ;  /* 0x00000000ed24783b */ /* 0x000e620000000200 */
[----:B------:R-:W-:Y:S06]  /*3660*/  I2F R194, R187 ;  /* 0x000000bb00c27306 */ /* 0x000fec0000201400 */
[----:B------:R-:W-:Y:S02]  /*3670*/  HMMA.16816.F32 R72, R16, R24, RZ ;  /* 0x000000181048723c */ /* 0x000fe400000018ff */
[----:B------:R-:W-:Y:S06]  /*3680*/  I2F R195, R189 ;  /* 0x000000bd00c37306 */ /* 0x000fec0000201400 */
[----:B------:R-:W-:Y:S02]  /*3690*/  HMMA.16816.F32 R80, R12, R40, R76 ;  /* 0x000000280c50723c */ /* 0x000fe4000000184c */
[----:B------:R-:W-:Y:S06]  /*36a0*/  I2F R196, R190 ;  /* 0x000000be00c47306 */ /* 0x000fec0000201400 */
[----:B------:R-:W-:Y:S08]  /*36b0*/  HMMA.16816.F32 R24, R20, R26, RZ ;  /* 0x0000001a1418723c */ /* 0x000ff000000018ff */
[C---:B------:R-:W-:Y:S01]  /*36c0*/  HMMA.16816.F32 R76, R8.reuse, R42, R32 ;  /* 0x0000002a084c723c */ /* 0x040fe20000001820 */
[----:B------:R-:W2:Y:S07]  /*36d0*/  LDSM.16.M88.4 R32, [R237+0x2000] ;  /* 0x00200000ed20783b */ /* 0x000eae0000000200 */
[----:B-----5:R-:W-:Y:S08]  /*36e0*/  HMMA.16816.F32 R96, R8, R44, R64 ;  /* 0x0000002c0860723c */ /* 0x020ff00000001840 */
[----:B------:R-:W-:Y:S08]  /*36f0*/  HMMA.16816.F32 R64, R20, R30, RZ ;  /* 0x0000001e1440723c */ /* 0x000ff000000018ff */
[----:B------:R-:W-:Y:S08]  /*3700*/  HMMA.16816.F32 R104, R12, R44, R68 ;  /* 0x0000002c0c68723c */ /* 0x000ff00000001844 */
[----:B------:R-:W-:Y:S01]  /*3710*/  HMMA.16816.F32 R108, R8, R56, R48 ;  /* 0x00000038086c723c */ /* 0x000fe20000001830 */
[----:B------:R-:W-:Y:S07]  /*3720*/  LDSM.16.M88.4 R48, [R233] ;  /* 0x00000000e930783b */ /* 0x000fee0000000200 */
[----:B------:R-:W-:Y:S01]  /*3730*/  HMMA.16816.F32 R68, R16, R30, RZ ;  /* 0x0000001e1044723c */ /* 0x000fe200000018ff */
[----:B------:R-:W3:Y:S07]  /*3740*/  LDSM.16.M88.4 R28, [R238] ;  /* 0x00000000ee1c783b */ /* 0x000eee0000000200 */
[----:B------:R-:W-:Y:S08]  /*3750*/  HMMA.16816.F32 R84, R8, R40, R72 ;  /* 0x000000280854723c */ /* 0x000ff00000001848 */
[C---:B------:R-:W-:Y:S01]  /*3760*/  HMMA.16816.F32 R72, R12.reuse, R42, R24 ;  /* 0x0000002a0c48723c */ /* 0x040fe20000001818 */
[----:B------:R-:W4:Y:S07]  /*3770*/  LDSM.16.M88.4 R24, [R238+0x2000] ;  /* 0x00200000ee18783b */ /* 0x000f2e0000000200 */
[----:B------:R-:W-:Y:S08]  /*3780*/  HMMA.16816.F32 R92, R12, R46, R64 ;  /* 0x0000002e0c5c723c */ /* 0x000ff00000001840 */
[----:B-1----:R-:W-:Y:S08]  /*3790*/  HMMA.16816.F32 R64, R36, R60, R80 ;  /* 0x0000003c2440723c */ /* 0x002ff00000001850 */
[----:B------:R-:W-:Y:S01]  /*37a0*/  HMMA.16816.F32 R88, R8, R46, R68 ;  /* 0x0000002e0858723c */ /* 0x000fe20000001844 */
[----:B------:R-:W1:Y:S07]  /*37b0*/  LDSM.16.M88.4 R44, [R100+0x4800] ;  /* 0x00480000642c783b */ /* 0x000e6e0000000200 */
[-C--:B------:R-:W-:Y:S08]  /*37c0*/  HMMA.16816.F32 R68, R16, R54.reuse, RZ ;  /* 0x000000361044723c */ /* 0x080ff000000018ff */
[----:B------:R-:W-:Y:S08]  /*37d0*/  HMMA.16816.F32 R52, R20, R54, RZ ;  /* 0x000000361434723c */ /* 0x000ff000000018ff */
[----:B--2---:R-:W-:Y:S08]  /*37e0*/  HMMA.16816.F32 R40, R32, R60, R84 ;  /* 0x0000003c2028723c */ /* 0x004ff00000001854 */
[----:B---3--:R-:W-:Y:S08]  /*37f0*/  HMMA.16816.F32 R64, R28, R48, R64 ;  /* 0x000000301c40723c */ /* 0x008ff00000001840 */
[-C--:B------:R-:W-:Y:S08]  /*3800*/  HMMA.16816.F32 R84, R8, R58.reuse, R68 ;  /* 0x0000003a0854723c */ /* 0x080ff00000001844 */
[----:B------:R-:W-:Y:S01]  /*3810*/  HMMA.16816.F32 R80, R12, R58, R52 ;  /* 0x0000003a0c50723c */ /* 0x000fe20000001834 */
[----:B------:R-:W2:Y:S07]  /*3820*/  LDSM.16.M88.4 R52, [R100+0x5000] ;  /* 0x005000006434783b */ /* 0x000eae0000000200 */
[----:B----4-:R-:W-:Y:S01]  /*3830*/  HMMA.16816.F32 R56, R24, R48, R40 ;  /* 0x000000301838723c */ /* 0x010fe20000001828 */
[----:B------:R-:W-:-:S04]  /*3840*/  FMUL.FTZ R0, R64, c[0x0][0x2ec] ;  /* 0x0000bb0040007a20 */ /* 0x000fc80000410000 */
[----:B------:R3:W-:Y:S03]  /*3850*/  MUFU.TANH R227, R0 ;  /* 0x0000000000e37308 */ /* 0x0007e60000002400 */
[-C--:B------:R-:W-:Y:S08]  /*3860*/  HMMA.16816.F32 R40, R36, R62.reuse, R72 ;  /* 0x0000003e2428723c */ /* 0x080ff00000001848 */
[----:B------:R-:W-:Y:S01]  /*3870*/  HMMA.16816.F32 R60, R32, R62, R76 ;  /* 0x0000003e203c723c */ /* 0x000fe2000000184c */
[----:B---3--:R-:W-:-:S07]  /*3880*/  FMUL.FTZ R0, R65, c[0x0][0x2ec] ;  /* 0x0000bb0041007a20 */ /* 0x008fce0000410000 */
[----:B-1----:R-:W-:Y:S01]  /*3890*/  HMMA.16816.F32 R72, R36, R44, R104 ;  /* 0x0000002c2448723c */ /* 0x002fe20000001868 */
[----:B------:R1:W-:Y:S07]  /*38a0*/  MUFU.TANH R209, R0 ;  /* 0x0000000000d17308 */ /* 0x0003ee0000002400 */
[----:B------:R-:W-:Y:S01]  /*38b0*/  HMMA.16816.F32 R68, R28, R50, R40 ;  /* 0x000000321c44723c */ /* 0x000fe20000001828 */
[----:B------:R-:W3:Y:S07]  /*38c0*/  LDSM.16.M88.4 R40, [R233+0x800] ;  /* 0x00080000e928783b */ /* 0x000eee0000000200 */
[C---:B------:R-:W-:Y:S01]  /*38d0*/  HMMA.16816.F32 R76, R32.reuse, R44, R96 ;  /* 0x0000002c204c723c */ /* 0x040fe20000001860 */
[----:B-1----:R-:W-:Y:S01]  /*38e0*/  FMUL.FTZ R0, R66, c[0x0][0x2ec] ;  /* 0x0000bb0042007a20 */ /* 0x002fe20000410000 */
[----:B------:R-:W1:Y:S03]  /*38f0*/  LDSM.16.M88.4 R96, [R228+0x6800] ;  /* 0x00680000e460783b */ /* 0x000e660000000200 */
[----:B------:R4:W-:Y:S03]  /*3900*/  MUFU.TANH R241, R0 ;  /* 0x0000000000f17308 */ /* 0x0009e60000002400 */
[-C--:B------:R-:W-:Y:S08]  /*3910*/  HMMA.16816.F32 R88, R32, R46.reuse, R88 ;  /* 0x0000002e2058723c */ /* 0x080ff00000001858 */
[----:B------:R-:W-:Y:S01]  /*3920*/  HMMA.16816.F32 R92, R36, R46, R92 ;  /* 0x0000002e245c723c */ /* 0x000fe2000000185c */
[----:B------:R-:W5:Y:S01]  /*3930*/  LDSM.16.M88.4 R44, [R233+0x1000] ;  /* 0x00100000e92c783b */ /* 0x000f620000000200 */
[----:B----4-:R-:W-:-:S06]  /*3940*/  FMUL.FTZ R0, R67, c[0x0][0x2ec] ;  /* 0x0000bb0043007a20 */ /* 0x010fcc0000410000 */
[----:B------:R-:W-:Y:S01]  /*3950*/  HMMA.16816.F32 R64, R24, R50, R60 ;  /* 0x000000321840723c */ /* 0x000fe2000000183c */
[----:B------:R4:W-:Y:S07]  /*3960*/  MUFU.TANH R214, R0 ;  /* 0x0000000000d67308 */ /* 0x0009ee0000002400 */
[----:B--2---:R-:W-:Y:S01]  /*3970*/  HMMA.16816.F32 R140, R32, R54, R84 ;  /* 0x00000036208c723c */ /* 0x004fe20000001854 */
[----:B------:R-:W2:Y:S07]  /*3980*/  LDSM.16.M88.4 R84, [R228+0x6000] ;  /* 0x00600000e454783b */ /* 0x000eae0000000200 */
[----:B---3--:R-:W-:Y:S01]  /*3990*/  HMMA.16816.F32 R48, R28, R40, R72 ;  /* 0x000000281c30723c */ /* 0x008fe20000001848 */
[----:B----4-:R-:W-:-:S04]  /*39a0*/  FMUL.FTZ R0, R56, c[0x0][0x2ec] ;  /* 0x0000bb0038007a20 */ /* 0x010fc80000410000 */
[----:B------:R3:W-:Y:S03]  /*39b0*/  MUFU.TANH R248, R0 ;  /* 0x0000000000f87308 */ /* 0x0007e60000002400 */
[-C--:B------:R-:W-:Y:S01]  /*39c0*/  HMMA.16816.F32 R120, R24, R42.reuse, R88 ;  /* 0x0000002a1878723c */ /* 0x080fe20000001858 */
[----:B------:R-:W-:Y:S07]  /*39d0*/  LDSM.16.M88.4 R88, [R228+0x7800] ;  /* 0x00780000e458783b */ /* 0x000fee0000000200 */
[----:B------:R-:W-:Y:S01]  /*39e0*/  HMMA.16816.F32 R104, R28, R42, R92 ;  /* 0x0000002a1c68723c */ /* 0x000fe2000000185c */
[----:B------:R-:W-:Y:S01]  /*39f0*/  LDSM.16.M88.4 R92, [R234+0x6000] ;  /* 0x00600000ea5c783b */ /* 0x000fe20000000200 */
[----:B---3--:R-:W-:-:S06]  /*3a00*/  FMUL.FTZ R0, R57, c[0x0][0x2ec] ;  /* 0x0000bb0039007a20 */ /* 0x008fcc0000410000 */
[C---:B------:R-:W-:Y:S01]  /*3a10*/  HMMA.16816.F32 R136, R36.reuse, R54, R80 ;  /* 0x000000362488723c */ /* 0x040fe20000001850 */
[----:B------:R3:W-:Y:S01]  /*3a20*/  MUFU.TANH R215, R0 ;  /* 0x0000000000d77308 */ /* 0x0007e20000002400 */
[----:B------:R-:W4:Y:S06]  /*3a30*/  LDSM.16.M88.4 R80, [R228+0x7000] ;  /* 0x00700000e450783b */ /* 0x000f2c0000000200 */
[----:B------:R-:W-:Y:S08]  /*3a40*/  HMMA.16816.F32 R60, R36, R52, R116 ;  /* 0x00000034243c723c */ /* 0x000ff00000001874 */
[----:B-1----:R-:W-:Y:S01]  /*3a50*/  HMMA.16816.F32 R72, R16, R96, RZ ;  /* 0x000000601048723c */ /* 0x002fe200000018ff */
[----:B---3--:R-:W-:-:S04]  /*3a60*/  FMUL.FTZ R0, R58, c[0x0][0x2ec] ;  /* 0x0000bb003a007a20 */ /* 0x008fc80000410000 */
[----:B------:R1:W-:Y:S02]  /*3a70*/  MUFU.TANH R251, R0 ;  /* 0x0000000000fb7308 */ /* 0x0003e40000002400 */
[----:B-1----:R-:W-:Y:S02]  /*3a80*/  FMUL.FTZ R0, R59, c[0x0][0x2ec] ;  /* 0x0000bb003b007a20 */ /* 0x002fe40000410000 */
[----:B------:R-:W-:Y:S04]  /*3a90*/  HMMA.16816.F32 R56, R32, R52, R108 ;  /* 0x000000342038723c */ /* 0x000fe8000000186c */
[----:B------:R1:W-:Y:S04]  /*3aa0*/  MUFU.TANH R223, R0 ;  /* 0x0000000000df7308 */ /* 0x0003e80000002400 */
[----:B-----5:R-:W-:Y:S08]  /*3ab0*/  HMMA.16816.F32 R108, R28, R44, R60 ;  /* 0x0000002c1c6c723c */ /* 0x020ff0000000183c */
[----:B--2---:R-:W-:Y:S01]  /*3ac0*/  HMMA.16816.F32 R52, R16, R86, RZ ;  /* 0x000000561034723c */ /* 0x004fe200000018ff */
[----:B-1----:R-:W-:-:S04]  /*3ad0*/  FMUL.FTZ R0, R68, c[0x0][0x2ec] ;  /* 0x0000bb0044007a20 */ /* 0x002fc80000410000 */
[----:B------:R1:W-:Y:S03]  /*3ae0*/  MUFU.TANH R198, R0 ;  /* 0x0000000000c67308 */ /* 0x0003e60000002400 */
[----:B------:R-:W-:Y:S08]  /*3af0*/  HMMA.16816.F32 R116, R24, R44, R56 ;  /* 0x0000002c1874723c */ /* 0x000ff00000001838 */
[----:B------:R-:W-:Y:S01]  /*3b00*/  HMMA.16816.F32 R56, R16, R102, RZ ;  /* 0x000000661038723c */ /* 0x000fe200000018ff */
[----:B-1----:R-:W-:-:S07]  /*3b10*/  FMUL.FTZ R0, R69, c[0x0][0x2ec] ;  /* 0x0000bb0045007a20 */ /* 0x002fce0000410000 */
[----:B----4-:R-:W-:Y:S01]  /*3b20*/  HMMA.16816.F32 R60, R16, R82, RZ ;  /* 0x00000052103c723c */ /* 0x010fe200000018ff */
        /* <DEDUP_REMOVED lines=8> */
[----:B------:R-:W-:Y:S01]  /*3bb0*/  HMMA.16816.F32 R68, R24, R40, R76 ;  /* 0x000000281844723c */ /* 0x000fe2000000184c */
[----:B------:R1:W-:Y:S07]  /*3bc0*/  MUFU.TANH R113, R0 ;  /* 0x0000000000717308 */ /* 0x0003ee0000002400 */
[C---:B------:R-:W-:Y:S08]  /*3bd0*/  HMMA.16816.F32 R40, R16.reuse, R88, RZ ;  /* 0x000000581028723c */ /* 0x040ff000000018ff */
[----:B------:R-:W-:Y:S01]  /*3be0*/  HMMA.16816.F32 R76, R16, R84, RZ ;  /* 0x00000054104c723c */ /* 0x000fe200000018ff */
[----:B-1----:R-:W-:-:S04]  /*3bf0*/  FMUL.FTZ R0, R64, c[0x0][0x2ec] ;  /* 0x0000bb0040007a20 */ /* 0x002fc80000410000 */
[----:B------:R1:W-:Y:S03]  /*3c00*/  MUFU.TANH R208, R0 ;  /* 0x0000000000d07308 */ /* 0x0003e60000002400 */
[----:B------:R-:W-:Y:S08]  /*3c10*/  HMMA.16816.F32 R60, R20, R80, RZ ;  /* 0x00000050143c723c */ /* 0x000ff000000018ff */
[----:B------:R-:W-:Y:S01]  /*3c20*/  HMMA.16816.F32 R216, R8, R132, R40 ;  /* 0x0000008408d8723c */ /* 0x000fe20000001828 */
[----:B------:R-:W2:Y:S01]  /*3c30*/  LDSM.16.M88.4 R40, [R100+0x5800] ;  /* 0x005800006428783b */ /* 0x000ea20000000200 */
[----:B-1----:R-:W-:-:S06]  /*3c40*/  FMUL.FTZ R0, R65, c[0x0][0x2ec] ;  /* 0x0000bb0041007a20 */ /* 0x002fcc0000410000 */
[----:B------:R-:W-:Y:S01]  /*3c50*/  HMMA.16816.F32 R148, R8, R92, R76 ;  /* 0x0000005c0894723c */ /* 0x000fe2000000184c */
[----:B------:R1:W-:Y:S06]  /*3c60*/  MUFU.TANH R101, R0 ;  /* 0x0000000000657308 */ /* 0x0003ec0000002400 */
[C---:B------:R-:W-:Y:S02]  /*3c70*/  IADD3 R76, R5.reuse, 0x41, RZ ;  /* 0x00000041054c7810 */ /* 0x040fe40007ffe0ff */
[C---:B------:R-:W-:Y:S02]  /*3c80*/  IADD3 R78, R5.reuse, 0x48, RZ ;  /* 0x00000048054e7810 */ /* 0x040fe40007ffe0ff */
[----:B------:R-:W-:Y:S01]  /*3c90*/  IADD3 R77, R5, 0x49, RZ ;  /* 0x00000049054d7810 */ /* 0x000fe20007ffe0ff */
        /* <DEDUP_REMOVED lines=10> */
[----:B-1----:R-:W-:-:S07]  /*3d40*/  FMUL.FTZ R0, R49, c[0x0][0x2ec] ;  /* 0x0000bb0031007a20 */ /* 0x002fce0000410000 */
[----:B------:R-:W-:Y:S01]  /*3d50*/  HMMA.16816.F32 R84, R20, R86, RZ ;  /* 0x000000561454723c */ /* 0x000fe200000018ff */
[----:B------:R1:W-:Y:S02]  /*3d60*/  MUFU.TANH R2, R0 ;  /* 0x0000000000027308 */ /* 0x0003e40000002400 */
[----:B-1----:R-:W-:-:S06]  /*3d70*/  FMUL.FTZ R0, R50, c[0x0][0x2ec] ;  /* 0x0000bb0032007a20 */ /* 0x002fcc0000410000 */
[----:B------:R1:W-:Y:S02]  /*3d80*/  MUFU.TANH R213, R0 ;  /* 0x0000000000d57308 */ /* 0x0003e40000002400 */
[----:B-1----:R-:W-:Y:S02]  /*3d90*/  FMUL.FTZ R0, R51, c[0x0][0x2ec] ;  /* 0x0000bb0033007a20 */ /* 0x002fe40000410000 */
[C---:B------:R-:W-:Y:S04]  /*3da0*/  HMMA.16816.F32 R48, R16.reuse, R80, RZ ;  /* 0x000000501030723c */ /* 0x040fe800000018ff */
[----:B------:R1:W-:Y:S04]  /*3db0*/  MUFU.TANH R224, R0 ;  /* 0x0000000000e07308 */ /* 0x0003e80000002400 */
[----:B------:R-:W-:Y:S08]  /*3dc0*/  HMMA.16816.F32 R16, R16, R90, RZ ;  /* 0x0000005a1010723c */ /* 0x000ff000000018ff */
[----:B------:R-:W-:Y:S01]  /*3dd0*/  HMMA.16816.F32 R80, R20, R82, RZ ;  /* 0x000000521450723c */ /* 0x000fe200000018ff */
[----:B-1----:R-:W-:-:S04]  /*3de0*/  FMUL.FTZ R0, R68, c[0x0][0x2ec] ;  /* 0x0000bb0044007a20 */ /* 0x002fc80000410000 */
[----:B------:R1:W3:Y:S03]  /*3df0*/  MUFU.TANH R231, R0 ;  /* 0x0000000000e77308 */ /* 0x0002e60000002400 */
[C---:B------:R-:W-:Y:S08]  /*3e00*/  HMMA.16816.F32 R200, R8.reuse, R128, R48 ;  /* 0x0000008008c8723c */ /* 0x040ff00000001830 */
[----:B------:R-:W-:Y:S01]  /*3e10*/  HMMA.16816.F32 R244, R8, R134, R16 ;  /* 0x0000008608f4723c */ /* 0x000fe20000001810 */
[----:B------:R-:W4:Y:S01]  /*3e20*/  LDSM.16.M88.4 R16, [R233+0x1800] ;  /* 0x00180000e910783b */ /* 0x000f220000000200 */
[----:B-1----:R-:W-:-:S06]  /*3e30*/  FMUL.FTZ R0, R69, c[0x0][0x2ec] ;  /* 0x0000bb0045007a20 */ /* 0x002fcc0000410000 */
[----:B--2---:R-:W-:Y:S01]  /*3e40*/  HMMA.16816.F32 R48, R32, R40, R156 ;  /* 0x000000282030723c */ /* 0x004fe2000000189c */
[----:B---3--:R-:W-:Y:S01]  /*3e50*/  IMAD.MOV.U32 R141, RZ, RZ, R231 ;  /* 0x000000ffff8d7224 */ /* 0x008fe200078e00e7 */
[----:B------:R1:W2:Y:S05]  /*3e60*/  MUFU.TANH R212, R0 ;  /* 0x0000000000d47308 */ /* 0x0002aa0000002400 */
[----:B------:R-:W-:Y:S01]  /*3e70*/  MOV R158, R141 ;  /* 0x0000008d009e7202 */ /* 0x000fe20000000f00 */
[----:B-1----:R-:W-:Y:S02]  /*3e80*/  FMUL.FTZ R0, R70, c[0x0][0x2ec] ;  /* 0x0000bb0046007a20 */ /* 0x002fe40000410000 */
[----:B--2---:R-:W-:-:S02]  /*3e90*/  IMAD.MOV.U32 R157, RZ, RZ, R212 ;  /* 0x000000ffff9d7224 */ /* 0x004fc400078e00d4 */
[----:B------:R1:W-:Y:S02]  /*3ea0*/  MUFU.TANH R197, R0 ;  /* 0x0000000000c57308 */ /* 0x0003e40000002400 */
[----:B-1----:R-:W-:Y:S02]  /*3eb0*/  FMUL.FTZ R0, R71, c[0x0][0x2ec] ;  /* 0x0000bb0047007a20 */ /* 0x002fe40000410000 */
[----:B------:R-:W-:Y:S04]  /*3ec0*/  HMMA.16816.F32 R68, R20, R102, RZ ;  /* 0x000000661444723c */ /* 0x000fe800000018ff */
[----:B------:R-:W-:Y:S08]  /*3ed0*/  I2F R102, R78 ;  /* 0x0000004e00667306 */ /* 0x000ff00000201400 */
[----:B------:R1:W-:Y:S08]  /*3ee0*/  MUFU.TANH R211, R0 ;  /* 0x0000000000d37308 */ /* 0x0003f00000002400 */
[----:B------:R-:W-:Y:S04]  /*3ef0*/  I2F R103, R77 ;  /* 0x0000004d00677306 */ /* 0x000fe80000201400 */
[----:B------:R-:W-:Y:S01]  /*3f00*/  HMMA.16816.F32 R68, R12, R114, R68 ;  /* 0x000000720c44723c */ /* 0x000fe20000001844 */
[----:B-1----:R-:W-:-:S04]  /*3f10*/  FMUL.FTZ R0, R104, c[0x0][0x2ec] ;  /* 0x0000bb0068007a20 */ /* 0x002fc80000410000 */
[----:B------:R1:W2:Y:S02]  /*3f20*/  MUFU.TANH R229, R0 ;  /* 0x0000000000e57308 */ /* 0x0002a40000002400 */
[----:B-1----:R-:W-:Y:S02]  /*3f30*/  FMUL.FTZ R0, R105, c[0x0][0x2ec] ;  /* 0x0000bb0069007a20 */ /* 0x002fe40000410000 */
[----:B--2---:R-:W-:-:S04]  /*3f40*/  IMAD.MOV.U32 R140, RZ, RZ, R229 ;  /* 0x000000ffff8c7224 */ /* 0x004fc800078e00e5 */
[----:B------:R1:W2:Y:S02]  /*3f50*/  MUFU.TANH R226, R0 ;  /* 0x0000000000e27308 */ /* 0x0002a40000002400 */
[----:B-1----:R-:W-:Y:S02]  /*3f60*/  FMUL.FTZ R0, R106, c[0x0][0x2ec] ;  /* 0x0000bb006a007a20 */ /* 0x002fe40000410000 */
[----:B--2---:R-:W-:-:S04]  /*3f70*/  IMAD.MOV.U32 R143, RZ, RZ, R226 ;  /* 0x000000ffff8f7224 */ /* 0x004fc800078e00e2 */
[----:B------:R1:W2:Y:S02]  /*3f80*/  MUFU.TANH R250, R0 ;  /* 0x0000000000fa7308 */ /* 0x0002a40000002400 */
[----:B-1----:R-:W-:Y:S02]  /*3f90*/  FMUL.FTZ R0, R107, c[0x0][0x2ec] ;  /* 0x0000bb006b007a20 */ /* 0x002fe40000410000 */
[----:B------:R-:W-:Y:S01]  /*3fa0*/  HMMA.16816.F32 R104, R8, R94, R52 ;  /* 0x0000005e0868723c */ /* 0x000fe20000001834 */
[----:B--2---:R-:W-:-:S03]  /*3fb0*/  IMAD.MOV.U32 R79, RZ, RZ, R250 ;  /* 0x000000ffff4f7224 */ /* 0x004fc600078e00fa */
[----:B------:R1:W-:Y:S04]  /*3fc0*/  MUFU.TANH R112, R0 ;  /* 0x0000000000707308 */ /* 0x0003e80000002400 */
[----:B------:R-:W-:Y:S08]  /*3fd0*/  HMMA.16816.F32 R52, R28, R46, R136 ;  /* 0x0000002e1c34723c */ /* 0x000ff00000001888 */
[----:B------:R-:W-:Y:S01]  /*3fe0*/  HMMA.16816.F32 R8, R36, R40, R164 ;  /* 0x000000282408723c */ /* 0x000fe200000018a4 */
[----:B-1----:R-:W-:-:S04]  /*3ff0*/  FMUL.FTZ R0, R120, c[0x0][0x2ec] ;  /* 0x0000bb0078007a20 */ /* 0x002fc80000410000 */
[----:B------:R1:W2:Y:S02]  /*4000*/  MUFU.TANH R222, R0 ;  /* 0x0000000000de7308 */ /* 0x0002a40000002400 */
[----:B------:R-:W-:Y:S01]  /*4010*/  MOV R166, R251 ;  /* 0x000000fb00a67202 */ /* 0x000fe20000000f00 */
[----:B------:R-:W-:Y:S01]  /*4020*/  IMAD.MOV.U32 R164, RZ, RZ, R101 ;  /* 0x000000ffffa47224 */ /* 0x000fe200078e0065 */
[----:B------:R-:W-:-:S04]  /*4030*/  MOV R167, R113 ;  /* 0x0000007100a77202 */ /* 0x000fc80000000f00 */
[----:B------:R-:W-:Y:S01]  /*4040*/  I2F R101, R76 ;  /* 0x0000004c00657306 */ /* 0x000fe20000201400 */
[----:B-1----:R-:W-:-:S10]  /*4050*/  FMUL.FTZ R0, R121, c[0x0][0x2ec] ;  /* 0x0000bb0079007a20 */ /* 0x002fd40000410000 */
[----:B----4-:R-:W-:Y:S01]  /*4060*/  HMMA.16816.F32 R44, R28, R16, R8 ;  /* 0x000000101c2c723c */ /* 0x010fe20000001808 */
[----:B--2---:R-:W-:Y:S01]  /*4070*/  IMAD.MOV.U32 R141, RZ, RZ, R222 ;  /* 0x000000ffff8d7224 */ /* 0x004fe200078e00de */
[----:B------:R1:W2:Y:S06]  /*4080*/  MUFU.TANH R232, R0 ;  /* 0x0000000000e87308 */ /* 0x0002ac0000002400 */
[-C--:B------:R-:W-:Y:S07]  /*4090*/  HMMA.16816.F32 R8, R36, R42.reuse, R68 ;  /* 0x0000002a2408723c */ /* 0x080fee0000001844 */
[C---:B------:R-:W-:Y:S01]  /*40a0*/  IADD3 R68, R5.reuse, 0x58, RZ ;  /* 0x0000005805447810 */ /* 0x040fe20007ffe0ff */
[----:B------:R-:W-:Y:S01]  /*40b0*/  HMMA.16816.F32 R40, R32, R42, R72 ;  /* 0x0000002a2028723c */ /* 0x000fe20000001848 */
[C---:B------:R-:W-:Y:S01]  /*40c0*/  IADD3 R70, R5.reuse, 0x60, RZ ;  /* 0x0000006005467810 */ /* 0x040fe20007ffe0ff */
[----:B-1----:R-:W-:Y:S01]  /*40d0*/  FMUL.FTZ R0, R122, c[0x0][0x2ec] ;  /* 0x0000bb007a007a20 */ /* 0x002fe20000410000 */
[C---:B------:R-:W-:Y:S01]  /*40e0*/  IADD3 R69, R5.reuse, 0x68, RZ ;  /* 0x0000006805457810 */ /* 0x040fe20007ffe0ff */
[----:B--2---:R-:W-:Y:S01]  /*40f0*/  IMAD.MOV.U32 R142, RZ, RZ, R232 ;  /* 0x000000ffff8e7224 */ /* 0x004fe200078e00e8 */
[C---:B------:R-:W-:Y:S01]  /*4100*/  IADD3 R71, R5.reuse, 0x69, RZ ;  /* 0x0000006905477810 */ /* 0x040fe20007ffe0ff */
[----:B------:R1:W2:Y:S01]  /*4110*/  MUFU.TANH R4, R0 ;  /* 0x0000000000047308 */ /* 0x0002a20000002400 */
[C---:B------:R-:W-:Y:S01]  /*4120*/  IADD3 R74, R5.reuse, 0x51, RZ ;  /* 0x00000051054a7810 */ /* 0x040fe20007ffe0ff */
[----:B------:R-:W-:Y:S01]  /*4130*/  IMAD.MOV.U32 R159, RZ, RZ, R142 ;  /* 0x000000ffff9f7224 */ /* 0x000fe200078e008e */
[----:B------:R-:W-:Y:S01]  /*4140*/  IADD3 R72, R5, 0x61, RZ ;  /* 0x0000006105487810 */ /* 0x000fe20007ffe0ff */
[----:B------:R-:W-:Y:S01]  /*4150*/  IMAD.MOV.U32 R142, RZ, RZ, R2 ;  /* 0x000000ffff8e7224 */ /* 0x000fe200078e0002 */
[----:B------:R-:W-:Y:S01]  /*4160*/  IADD3 R2, R144, 0x40, RZ ;  /* 0x0000004090027810 */ /* 0x000fe20007ffe0ff */
[----:B-1----:R-:W-:Y:S11]  /*4170*/  FMUL.FTZ R0, R123, c[0x0][0x2ec] ;  /* 0x0000bb007b007a20 */ /* 0x002ff60000410000 */
[----:B------:R-:W-:Y:S01]  /*4180*/  @!UPT UIADD3 URZ, URZ, URZ, URZ ;  /* 0x0000003f3f3ff290 */ /* 0x000fe2000fffe03f */
[----:B------:R-:W-:Y:S01]  /*4190*/  HMMA.16816.F32 R40, R24, R18, R40 ;  /* 0x000000121828723c */ /* 0x000fe20000001828 */
[----:B------:R1:W-:Y:S02]  /*41a0*/  MUFU.TANH R122, R0 ;  /* 0x00000000007a7308 */ /* 0x0003e40000002400 */
[----:B-1----:R-:W-:-:S06]  /*41b0*/  FMUL.FTZ R0, R108, c[0x0][0x2ec] ;  /* 0x0000bb006c007a20 */ /* 0x002fcc0000410000 */
[----:B------:R1:W-:Y:S02]  /*41c0*/  MUFU.TANH R123, R0 ;  /* 0x00000000007b7308 */ /* 0x0003e40000002400 */
[----:B-1----:R-:W-:-:S06]  /*41d0*/  FMUL.FTZ R0, R109, c[0x0][0x2ec] ;  /* 0x0000bb006d007a20 */ /* 0x002fcc0000410000 */
[----:B------:R1:W-:Y:S02]  /*41e0*/  MUFU.TANH R120, R0 ;  /* 0x0000000000787308 */ /* 0x0003e40000002400 */
[----:B-1----:R-:W-:Y:S02]  /*41f0*/  FMUL.FTZ R0, R110, c[0x0][0x2ec] ;  /* 0x0000bb006e007a20 */ /* 0x002fe40000410000 */
[----:B------:R-:W-:-:S04]  /*4200*/  IMAD.MOV.U32 R110, RZ, RZ, R248 ;  /* 0x000000ffff6e7224 */ /* 0x000fc800078e00f8 */
[----:B------:R1:W3:Y:S02]  /*4210*/  MUFU.TANH R210, R0 ;  /* 0x0000000000d27308 */ /* 0x0002e40000002400 */
[----:B-1----:R-:W-:Y:S02]  /*4220*/  FMUL.FTZ R0, R111, c[0x0][0x2ec] ;  /* 0x0000bb006f007a20 */ /* 0x002fe40000410000 */
[----:B------:R-:W-:-:S04]  /*4230*/  IMAD.MOV.U32 R111, RZ, RZ, R242 ;  /* 0x000000ffff6f7224 */ /* 0x000fc800078e00f2 */
[----:B------:R1:W4:Y:S02]  /*4240*/  MUFU.TANH R109, R0 ;  /* 0x00000000006d7308 */ /* 0x0003240000002400 */
[----:B-1----:R-:W-:Y:S01]  /*4250*/  FMUL.FTZ R0, R116, c[0x0][0x2ec] ;  /* 0x0000bb0074007a20 */ /* 0x002fe20000410000 */
[----:B------:R-:W-:-:S05]  /*4260*/  MOV R116, R241 ;  /* 0x000000f100747202 */ /* 0x000fca0000000f00 */
[----:B------:R1:W5:Y:S02]  /*4270*/  MUFU.TANH R243, R0 ;  /* 0x0000000000f37308 */ /* 0x0003640000002400 */
[----:B-1----:R-:W-:Y:S02]  /*4280*/  FMUL.FTZ R0, R117, c[0x0][0x2ec] ;  /* 0x0000bb0075007a20 */ /* 0x002fe40000410000 */
[----:B------:R-:W-:-:S04]  /*4290*/  IMAD.MOV.U32 R117, RZ, RZ, R224 ;  /* 0x000000ffff757224 */ /* 0x000fc800078e00e0 */
[----:B------:R1:W-:Y:S02]  /*42a0*/  MUFU.TANH R252, R0 ;  /* 0x0000000000fc7308 */ /* 0x0003e40000002400 */
[----:B-1----:R-:W-:Y:S01]  /*42b0*/  FMUL.FTZ R0, R118, c[0x0][0x2ec] ;  /* 0x0000bb0076007a20 */ /* 0x002fe20000410000 */
[----:B------:R-:W-:-:S05]  /*42c0*/  MOV R118, R227 ;  /* 0x000000e300767202 */ /* 0x000fca0000000f00 */
[----:B------:R1:W1:Y:S02]  /*42d0*/  MUFU.TANH R121, R0 ;  /* 0x0000000000797308 */ /* 0x0002640000002400 */
[----:B-1----:R-:W-:Y:S02]  /*42e0*/  FMUL.FTZ R0, R119, c[0x0][0x2ec] ;  /* 0x0000bb0077007a20 */ /* 0x002fe40000410000 */
[----:B------:R-:W-:-:S04]  /*42f0*/  IMAD.MOV.U32 R119, RZ, RZ, R225 ;  /* 0x000000ffff777224 */ /* 0x000fc800078e00e1 */
        /* <DEDUP_REMOVED lines=8> */
[C---:B------:R-:W-:Y:S04]  /*4380*/  HMMA.16816.F32 R52, R20.reuse, R96, RZ ;  /* 0x000000601434723c */ /* 0x040fe800000018ff */
[----:B------:R1:W-:Y:S04]  /*4390*/  MUFU.TANH R251, R0 ;  /* 0x0000000000fb7308 */ /* 0x0003e80000002400 */
[----:B------:R-:W-:Y:S01]  /*43a0*/  HMMA.16816.F32 R96, R20, R98, RZ ;  /* 0x000000621460723c */ /* 0x000fe200000018ff */
[----:B-1----:R-:W-:-:S04]  /*43b0*/  FMUL.FTZ R0, R56, c[0x0][0x2ec] ;  /* 0x0000bb0038007a20 */ /* 0x002fc80000410000 */
[----:B------:R1:W1:Y:S11]  /*43c0*/  MUFU.TANH R165, R0 ;  /* 0x0000000000a57308 */ /* 0x0002760000002400 */
[----:B------:R-:W-:Y:S08]  /*43d0*/  @!UPT UIADD3 URZ, URZ, URZ, URZ ;  /* 0x0000003f3f3ff290 */ /* 0x000ff0000fffe03f */
[----:B------:R-:W-:Y:S01]  /*43e0*/  HMMA.16816.F32 R96, R12, R126, R96 ;  /* 0x0000007e0c60723c */ /* 0x000fe20000001860 */
[----:B-1----:R-:W-:-:S06]  /*43f0*/  FMUL.FTZ R0, R57, c[0x0][0x2ec] ;  /* 0x0000bb0039007a20 */ /* 0x002fcc0000410000 */
[----:B------:R-:W-:Y:S01]  /*4400*/  IMAD.MOV.U32 R126, RZ, RZ, R209 ;  /* 0x000000ffff7e7224 */ /* 0x000fe200078e00d1 */
[----:B------:R1:W1:Y:S01]  /*4410*/  MUFU.TANH R248, R0 ;  /* 0x0000000000f87308 */ /* 0x0002620000002400 */
[----:B------:R-:W-:Y:S02]  /*4420*/  IMAD.MOV.U32 R127, RZ, RZ, R214 ;  /* 0x000000ffff7f7224 */ /* 0x000fe400078e00d6 */
[----:B-1----:R-:W-:-:S05]  /*4430*/  FMUL.FTZ R0, R58, c[0x0][0x2ec] ;  /* 0x0000bb003a007a20 */ /* 0x002fca0000410000 */
[----:B------:R1:W-:Y:S02]  /*4440*/  MUFU.TANH R156, R0 ;  /* 0x00000000009c7308 */ /* 0x0003e40000002400 */
[----:B-1----:R-:W-:Y:S02]  /*4450*/  FMUL.FTZ R0, R59, c[0x0][0x2ec] ;  /* 0x0000bb003b007a20 */ /* 0x002fe40000410000 */
[C---:B------:R-:W-:Y:S04]  /*4460*/  HMMA.16816.F32 R56, R20.reuse, R88, RZ ;  /* 0x000000581438723c */ /* 0x040fe800000018ff */
[----:B------:R1:W-:Y:S04]  /*4470*/  MUFU.TANH R231, R0 ;  /* 0x0000000000e77308 */ /* 0x0003e80000002400 */
[----:B------:R-:W-:Y:S08]  /*4480*/  HMMA.16816.F32 R88, R20, R90, RZ ;  /* 0x0000005a1458723c */ /* 0x000ff000000018ff */
[----:B------:R-:W-:Y:S01]  /*4490*/  HMMA.16816.F32 R20, R24, R16, R48 ;  /* 0x000000101814723c */ /* 0x000fe20000001830 */
[----:B-1----:R-:W-:-:S04]  /*44a0*/  FMUL.FTZ R0, R44, c[0x0][0x2ec] ;  /* 0x0000bb002c007a20 */ /* 0x002fc80000410000 */
[----:B------:R1:W1:Y:S03]  /*44b0*/  MUFU.TANH R241, R0 ;  /* 0x0000000000f17308 */ /* 0x0002660000002400 */
[C---:B------:R-:W-:Y:S05]  /*44c0*/  HMMA.16816.F32 R48, R12.reuse, R92, R64 ;  /* 0x0000005c0c30723c */ /* 0x040fea0000001840 */
[----:B------:R-:W-:Y:S02]  /*44d0*/  I2F R93, R74 ;  /* 0x0000004a005d7306 */ /* 0x000fe40000201400 */
[----:B------:R-:W-:Y:S01]  /*44e0*/  IADD3 R92, R5, 0x50, RZ ;  /* 0x00000050055c7810 */ /* 0x000fe20007ffe0ff */
[----:B------:R-:W-:Y:S01]  /*44f0*/  HMMA.16816.F32 R64, R12, R124, R52 ;  /* 0x0000007c0c40723c */ /* 0x000fe20000001834 */
[----:B-1----:R-:W-:-:S04]  /*4500*/  FMUL.FTZ R0, R45, c[0x0][0x2ec] ;  /* 0x0000bb002d007a20 */ /* 0x002fc80000410000 */
[----:B------:R-:W-:Y:S02]  /*4510*/  I2F R108, R92 ;  /* 0x0000005c006c7306 */ /* 0x000fe40000201400 */
[----:B------:R-:W-:Y:S01]  /*4520*/  IMAD.MOV.U32 R125, RZ, RZ, R112 ;  /* 0x000000ffff7d7224 */ /* 0x000fe200078e0070 */
[C---:B------:R-:W-:Y:S01]  /*4530*/  HMMA.16816.F32 R136, R12.reuse, R132, R56 ;  /* 0x000000840c88723c */ /* 0x040fe20000001838 */
[----:B------:R-:W-:Y:S01]  /*4540*/  IMAD.MOV.U32 R124, RZ, RZ, R140 ;  /* 0x000000ffff7c7224 */ /* 0x000fe200078e008c */
[----:B--2---:R-:W-:Y:S02]  /*4550*/  MOV R140, R4 ;  /* 0x00000004008c7202 */ /* 0x004fe40000000f00 */
[----:B------:R-:W-:Y:S01]  /*4560*/  IADD3 R4, R144, 0x48, RZ ;  /* 0x0000004890047810 */ /* 0x000fe20007ffe0ff */
[----:B------:R1:W-:Y:S02]  /*4570*/  MUFU.TANH R242, R0 ;  /* 0x0000000000f27308 */ /* 0x0003e40000002400 */
[----:B------:R-:W-:Y:S01]  /*4580*/  MOV R59, R164 ;  /* 0x000000a4003b7202 */ /* 0x000fe20000000f00 */
[----:B------:R-:W-:Y:S01]  /*4590*/  HMMA.16816.F32 R112, R12, R128, R60 ;  /* 0x000000800c70723c */ /* 0x000fe2000000183c */
[----:B------:R-:W-:Y:S01]  /*45a0*/  MOV R164, R110 ;  /* 0x0000006e00a47202 */ /* 0x000fe20000000f00 */
[----:B------:R-:W-:-:S02]  /*45b0*/  IMAD.MOV.U32 R110, RZ, RZ, R220 ;  /* 0x000000ffff6e7224 */ /* 0x000fc400078e00dc */
[----:B------:R-:W-:Y:S01]  /*45c0*/  IMAD.MOV.U32 R56, RZ, RZ, R111 ;  /* 0x000000ffff387224 */ /* 0x000fe200078e006f */
[----:B---3--:R-:W-:Y:S01]  /*45d0*/  MOV R111, R210 ;  /* 0x000000d2006f7202 */ /* 0x008fe20000000f00 */
[----:B------:R-:W-:Y:S01]  /*45e0*/  IMAD.MOV.U32 R58, RZ, RZ, R167 ;  /* 0x000000ffff3a7224 */ /* 0x000fe200078e00a7 */
[----:B------:R-:W-:Y:S01]  /*45f0*/  MOV R61, R213 ;  /* 0x000000d5003d7202 */ /* 0x000fe20000000f00 */
[----:B------:R-:W-:Y:S01]  /*4600*/  IMAD.MOV.U32 R60, RZ, RZ, R221 ;  /* 0x000000ffff3c7224 */ /* 0x000fe200078e00dd */
[C---:B------:R-:W-:Y:S01]  /*4610*/  HMMA.16816.F32 R52, R12.reuse, R94, R84 ;  /* 0x0000005e0c34723c */ /* 0x040fe20000001854 */
[----:B------:R-:W-:Y:S01]  /*4620*/  IMAD.MOV.U32 R167, RZ, RZ, R116 ;  /* 0x000000ffffa77224 */ /* 0x000fe200078e0074 */
[C---:B------:R-:W-:Y:S01]  /*4630*/  IADD3 R63, R5.reuse, 0x59, RZ ;  /* 0x00000059053f7810 */ /* 0x040fe20007ffe0ff */
[----:B------:R-:W-:Y:S01]  /*4640*/  IMAD.MOV.U32 R116, RZ, RZ, R211 ;  /* 0x000000ffff747224 */ /* 0x000fe200078e00d3 */
[----:B------:R-:W-:Y:S01]  /*4650*/  IADD3 R62, R5, 0x70, RZ ;  /* 0x00000070053e7810 */ /* 0x000fe20007ffe0ff */
[----:B-1----:R-:W-:Y:S01]  /*4660*/  FMUL.FTZ R0, R46, c[0x0][0x2ec] ;  /* 0x0000bb002e007a20 */ /* 0x002fe20000410000 */
[----:B------:R-:W-:Y:S01]  /*4670*/  I2F R75, R63 ;  /* 0x0000003f004b7306 */ /* 0x000fe20000201400 */
[----:B------:R-:W-:Y:S01]  /*4680*/  MOV R95, R223 ;  /* 0x000000df005f7202 */ /* 0x000fe20000000f00 */
[----:B------:R-:W-:Y:S01]  /*4690*/  IMAD.MOV.U32 R94, RZ, RZ, R215 ;  /* 0x000000ffff5e7224 */ /* 0x000fe200078e00d7 */
[----:B------:R-:W-:Y:S01]  /*46a0*/  HMMA.16816.F32 R132, R12, R134, R88 ;  /* 0x000000860c84723c */ /* 0x000fe20000001858 */
[----:B------:R-:W-:-:S02]  /*46b0*/  IMAD.MOV.U32 R57, RZ, RZ, R119 ;  /* 0x000000ffff397224 */ /* 0x000fc400078e0077 */
[----:B------:R-:W-:Y:S02]  /*46c0*/  IMAD.MOV.U32 R119, RZ, RZ, R120 ;  /* 0x000000ffff777224 */ /* 0x000fe400078e0078 */
[----:B------:R1:W-:Y:S01]  /*46d0*/  MUFU.TANH R227, R0 ;  /* 0x0000000000e37308 */ /* 0x0003e20000002400 */
[----:B------:R-:W-:Y:S02]  /*46e0*/  IMAD.MOV.U32 R120, RZ, RZ, R79 ;  /* 0x000000ffff787224 */ /* 0x000fe400078e004f */
[----:B------:R-:W-:Y:S01]  /*46f0*/  HMMA.16816.F32 R128, R12, R130, R80 ;  /* 0x000000820c80723c */ /* 0x000fe20000001850 */
[----:B------:R-:W-:Y:S04]  /*4700*/  LDSM.16.M88.4 R12, [R100+0x6800] ;  /* 0x00680000640c783b */ /* 0x000fe80000000200 */
[----:B------:R-:W-:Y:S01]  /*4710*/  I2F R79, R68 ;  /* 0x00000044004f7306 */ /* 0x000fe20000201400 */
[----:B-1----:R-:W-:-:S07]  /*4720*/  FMUL.FTZ R0, R47, c[0x0][0x2ec] ;  /* 0x0000bb002f007a20 */ /* 0x002fce0000410000 */
[----:B------:R-:W-:Y:S01]  /*4730*/  I2F R82, R70 ;  /* 0x0000004600527306 */ /* 0x000fe20000201400 */
[----:B------:R-:W-:Y:S01]  /*4740*/  HMMA.16816.F32 R44, R28, R18, R8 ;  /* 0x000000121c2c723c */ /* 0x000fe20000001808 */
[----:B------:R-:W1:Y:S04]  /*4750*/  LDSM.16.M88.4 R8, [R100+0x6000] ;  /* 0x006000006408783b */ /* 0x000e680000000200 */
[----:B------:R-:W2:Y:S02]  /*4760*/  LDSM.16.M88.4 R16, [R233+0x2000] ;  /* 0x00200000e910783b */ /* 0x000ea40000000200 */
[----:B------:R3:W-:Y:S08]  /*4770*/  MUFU.TANH R226, R0 ;  /* 0x0000000000e27308 */ /* 0x0007f00000002400 */
[----:B------:R-:W-:Y:S01]  /*4780*/  I2F R83, R72 ;  /* 0x0000004800537306 */ /* 0x000fe20000201400 */
[----:B---3--:R-:W-:-:S07]  /*4790*/  FMUL.FTZ R0, R20, c[0x0][0x2ec] ;  /* 0x0000bb0014007a20 */ /* 0x008fce0000410000 */
[----:B------:R-:W-:Y:S08]  /*47a0*/  I2F R81, R69 ;  /* 0x0000004500517306 */ /* 0x000ff00000201400 */
[----:B------:R3:W1:Y:S08]  /*47b0*/  MUFU.TANH R224, R0 ;  /* 0x0000000000e07308 */ /* 0x0006700000002400 */
[----:B------:R-:W-:Y:S01]  /*47c0*/  I2F R80, R71 ;  /* 0x0000004700507306 */ /* 0x000fe20000201400 */
[----:B---3--:R-:W-:-:S07]  /*47d0*/  FMUL.FTZ R0, R21, c[0x0][0x2ec] ;  /* 0x0000bb0015007a20 */ /* 0x008fce0000410000 */
[----:B------:R-:W-:Y:S08]  /*47e0*/  I2F R73, R62 ;  /* 0x0000003e00497306 */ /* 0x000ff00000201400 */
[----:B------:R3:W-:Y:S02]  /*47f0*/  MUFU.TANH R225, R0 ;  /* 0x0000000000e17308 */ /* 0x0007e40000002400 */
[----:B---3--:R-:W-:-:S06]  /*4800*/  FMUL.FTZ R0, R22, c[0x0][0x2ec] ;  /* 0x0000bb0016007a20 */ /* 0x008fcc0000410000 */
[----:B------:R3:W1:Y:S02]  /*4810*/  MUFU.TANH R221, R0 ;  /* 0x0000000000dd7308 */ /* 0x0006640000002400 */
[----:B---3--:R-:W-:Y:S02]  /*4820*/  FMUL.FTZ R0, R23, c[0x0][0x2ec] ;  /* 0x0000bb0017007a20 */ /* 0x008fe40000410000 */
[----:B-1----:R-:W-:Y:S04]  /*4830*/  HMMA.16816.F32 R20, R36, R8, R48 ;  /* 0x000000082414723c */ /* 0x002fe80000001830 */
[----:B------:R1:W3:Y:S04]  /*4840*/  MUFU.TANH R220, R0 ;  /* 0x0000000000dc7308 */ /* 0x0002e80000002400 */
[----:B------:R-:W-:Y:S01]  /*4850*/  HMMA.16816.F32 R48, R32, R10, R104 ;  /* 0x0000000a2030723c */ /* 0x000fe20000001868 */
[----:B-1----:R-:W-:-:S04]  /*4860*/  FMUL.FTZ R0, R44, c[0x0][0x2ec] ;  /* 0x0000bb002c007a20 */ /* 0x002fc80000410000 */
[----:B------:R1:W-:Y:S11]  /*4870*/  MUFU.TANH R222, R0 ;  /* 0x0000000000de7308 */ /* 0x0003f60000002400 */
[----:B--2---:R-:W-:Y:S01]  /*4880*/  HMMA.16816.F32 R20, R28, R16, R20 ;  /* 0x000000101c14723c */ /* 0x004fe20000001814 */
[----:B-1----:R-:W-:-:S04]  /*4890*/  FMUL.FTZ R0, R45, c[0x0][0x2ec] ;  /* 0x0000bb002d007a20 */ /* 0x002fc80000410000 */
[----:B------:R1:W-:Y:S02]  /*48a0*/  MUFU.TANH R223, R0 ;  /* 0x0000000000df7308 */ /* 0x0003e40000002400 */
[----:B-1----:R-:W-:-:S06]  /*48b0*/  FMUL.FTZ R0, R46, c[0x0][0x2ec] ;  /* 0x0000bb002e007a20 */ /* 0x002fcc0000410000 */
[----:B------:R1:W2:Y:S02]  /*48c0*/  MUFU.TANH R213, R0 ;  /* 0x0000000000d57308 */ /* 0x0002a40000002400 */
[----:B-1----:R-:W-:Y:S02]  /*48d0*/  FMUL.FTZ R0, R47, c[0x0][0x2ec] ;  /* 0x0000bb002f007a20 */ /* 0x002fe40000410000 */
[----:B------:R-:W-:Y:S04]  /*48e0*/  HMMA.16816.F32 R44, R32, R8, R148 ;  /* 0x00000008202c723c */ /* 0x000fe80000001894 */
[----:B------:R1:W-:Y:S03]  /*48f0*/  MUFU.TANH R215, R0 ;  /* 0x0000000000d77308 */ /* 0x0003e60000002400 */
[----:B------:R-:W-:-:S04]  /*4900*/  IMNMX R8, R144, UR9, PT ;  /* 0x0000000990087c17 */ /* 0x000fc8000b800200 */
[-C--:B------:R-:W-:Y:S02]  /*4910*/  ISETP.GE.AND P0, PT, R145, R8.reuse, PT ;  /* 0x000000089100720c */ /* 0x080fe40003f06270 */
[----:B------:R-:W-:Y:S01]  /*4920*/  ISETP.GE.AND P6, PT, R146, R8, PT ;  /* 0x000000089200720c */ /* 0x000fe20003fc6270 */
[----:B-1----:R-:W-:-:S04]  /*4930*/  FMUL.FTZ R0, R40, c[0x0][0x2ec] ;  /* 0x0000bb0028007a20 */ /* 0x002fc80000410000 */
[----:B------:R1:W-:Y:S06]  /*4940*/  MUFU.TANH R86, R0 ;  /* 0x0000000000567308 */ /* 0x0003ec0000002400 */
[----:B------:R-:W-:Y:S01]  /*4950*/  HMMA.16816.F32 R44, R24, R16, R44 ;  /* 0x00000010182c723c */ /* 0x000fe2000000182c */
[----:B-1----:R-:W-:-:S04]  /*4960*/  FMUL.FTZ R0, R41, c[0x0][0x2ec] ;  /* 0x0000bb0029007a20 */ /* 0x002fc80000410000 */
[----:B------:R1:W-:Y:S02]  /*4970*/  MUFU.TANH R210, R0 ;  /* 0x0000000000d27308 */ /* 0x0003e40000002400 */
[----:B-1----:R-:W-:-:S06]  /*4980*/  FMUL.FTZ R0, R42, c[0x0][0x2ec] ;  /* 0x0000bb002a007a20 */ /* 0x002fcc0000410000 */
[----:B------:R1:W1:Y:S02]  /*4990*/  MUFU.TANH R85, R0 ;  /* 0x0000000000557308 */ /* 0x0002640000002400 */
[----:B-1----:R-:W-:Y:S02]  /*49a0*/  FMUL.FTZ R0, R43, c[0x0][0x2ec] ;  /* 0x0000bb002b007a20 */ /* 0x002fe40000410000 */
[----:B------:R-:W-:Y:S04]  /*49b0*/  HMMA.16816.F32 R40, R36, R10, R52 ;  /* 0x0000000a2428723c */ /* 0x000fe80000001834 */
[----:B------:R1:W1:Y:S03]  /*49c0*/  MUFU.TANH R87, R0 ;  /* 0x0000000000577308 */ /* 0x0002660000002400 */
[----:B------:R-:W-:Y:S01]  /*49d0*/  FMUL.FTZ R10, R45, c[0x0][0x2ec] ;  /* 0x0000bb002d0a7a20 */ /* 0x000fe20000410000 */
[----:B------:R-:W-:Y:S01]  /*49e0*/  IMNMX R11, R2, UR9, PT ;  /* 0x00000009020b7c17 */ /* 0x000fe2000b800200 */
[----:B------:R-:W-:Y:S01]  /*49f0*/  FMUL.FTZ R2, R46, c[0x0][0x2ec] ;  /* 0x0000bb002e027a20 */ /* 0x000fe20000410000 */
[----:B------:R-:W-:Y:S02]  /*4a00*/  HMMA.16816.F32 R52, R32, R12, R152 ;  /* 0x0000000c2034723c */ /* 0x000fe40000001898 */
[----:B------:R2:W-:Y:S01]  /*4a10*/  MUFU.TANH R212, R10 ;  /* 0x0000000a00d47308 */ /* 0x0005e20000002400 */
[----:B------:R-:W-:-:S02]  /*4a20*/  ISETP.GE.AND P2, PT, R145, R11, PT ;  /* 0x0000000b9100720c */ /* 0x000fc40003f46270 */
[----:B------:R-:W-:Y:S01]  /*4a30*/  ISETP.GE.AND P1, PT, R146, R11, PT ;  /* 0x0000000b9200720c */ /* 0x000fe20003f26270 */
[----:B-1----:R-:W-:-:S04]  /*4a40*/  FMUL.FTZ R0, R20, c[0x0][0x2ec] ;  /* 0x0000bb0014007a20 */ /* 0x002fc80000410000 */
[----:B------:R1:W1:Y:S04]  /*4a50*/  MUFU.TANH R88, R0 ;  /* 0x0000000000587308 */ /* 0x0002680000002400 */
[----:B------:R-:W-:Y:S01]  /*4a60*/  HMMA.16816.F32 R40, R28, R18, R40 ;  /* 0x000000121c28723c */ /* 0x000fe20000001828 */
[----:B--2---:R-:W-:Y:S01]  /*4a70*/  IMNMX R10, R4, UR9, PT ;  /* 0x00000009040a7c17 */ /* 0x004fe2000b800200 */
[----:B------:R-:W-:Y:S02]  /*4a80*/  FFMA.FTZ R4, R162, UR4, R94 ;  /* 0x00000004a2047c23 */ /* 0x000fe4000801005e */
[----:B------:R-:W-:Y:S01]  /*4a90*/  IMAD.MOV.U32 R94, RZ, RZ, R56 ;  /* 0x000000ffff5e7224 */ /* 0x000fe200078e0038 */
[----:B------:R-:W-:Y:S01]  /*4aa0*/  ISETP.GE.AND P3, PT, R145, R10, PT ;  /* 0x0000000a9100720c */ /* 0x000fe20003f66270 */
[----:B------:R-:W-:Y:S01]  /*4ab0*/  IMAD.MOV.U32 R56, RZ, RZ, R58 ;  /* 0x000000ffff387224 */ /* 0x000fe200078e003a */
[----:B------:R-:W-:Y:S01]  /*4ac0*/  MOV R58, R60 ;  /* 0x0000003c003a7202 */ /* 0x000fe20000000f00 */
[----:B------:R-:W-:Y:S01]  /*4ad0*/  IMAD.MOV.U32 R60, RZ, RZ, R157 ;  /* 0x000000ffff3c7224 */ /* 0x000fe200078e009d */
[----:B------:R-:W-:Y:S01]  /*4ae0*/  MOV R157, R116 ;  /* 0x00000074009d7202 */ /* 0x000fe20000000f00 */
[----:B------:R-:W-:Y:S01]  /*4af0*/  IMAD.MOV.U32 R116, RZ, RZ, R111 ;  /* 0x000000ffff747224 */ /* 0x000fe200078e006f */
[----:B------:R-:W-:Y:S01]  /*4b00*/  FSEL R105, R4, -INF , !P2 ;  /* 0xff80000004697808 */ /* 0x000fe20005000000 */
[----:B-1----:R-:W-:-:S02]  /*4b10*/  FMUL.FTZ R0, R21, c[0x0][0x2ec] ;  /* 0x0000bb0015007a20 */ /* 0x002fc40000410000 */
[----:B------:R-:W-:Y:S02]  /*4b20*/  FFMA.FTZ R4, R169, UR4, R208 ;  /* 0x00000004a9047c23 */ /* 0x000fe400080100d0 */
[----:B------:R1:W-:Y:S02]  /*4b30*/  MUFU.TANH R211, R0 ;  /* 0x0000000000d37308 */ /* 0x0003e40000002400 */
[----:B-1----:R-:W-:-:S06]  /*4b40*/  FMUL.FTZ R0, R22, c[0x0][0x2ec] ;  /* 0x0000bb0016007a20 */ /* 0x002fcc0000410000 */
[----:B------:R1:W-:Y:S02]  /*4b50*/  MUFU.TANH R209, R0 ;  /* 0x0000000000d17308 */ /* 0x0003e40000002400 */
[----:B-1----:R-:W-:Y:S02]  /*4b60*/  FMUL.FTZ R0, R23, c[0x0][0x2ec] ;  /* 0x0000bb0017007a20 */ /* 0x002fe40000410000 */
[----:B------:R-:W-:Y:S04]  /*4b70*/  HMMA.16816.F32 R20, R36, R12, R64 ;  /* 0x0000000c2414723c */ /* 0x000fe80000001840 */
[----:B------:R1:W-:Y:S03]  /*4b80*/  MUFU.TANH R66, R2 ;  /* 0x0000000200427308 */ /* 0x0003e60000002400 */
[----:B------:R-:W-:-:S05]  /*4b90*/  FMUL.FTZ R12, R47, c[0x0][0x2ec] ;  /* 0x0000bb002f0c7a20 */ /* 0x000fca0000410000 */
[----:B------:R2:W-:Y:S01]  /*4ba0*/  MUFU.TANH R214, R0 ;  /* 0x0000000000d67308 */ /* 0x0005e20000002400 */
[----:B-1----:R-:W-:Y:S01]  /*4bb0*/  FFMA.FTZ R2, R162, UR4, R95 ;  /* 0x00000004a2027c23 */ /* 0x002fe2000801005f */
[----:B------:R-:W-:Y:S01]  /*4bc0*/  MOV R95, R57 ;  /* 0x00000039005f7202 */ /* 0x000fe20000000f00 */
[----:B------:R-:W-:Y:S02]  /*4bd0*/  IMAD.MOV.U32 R57, RZ, RZ, R59 ;  /* 0x000000ffff397224 */ /* 0x000fe400078e003b */
[----:B------:R-:W-:Y:S01]  /*4be0*/  IMAD.MOV.U32 R59, RZ, RZ, R61 ;  /* 0x000000ffff3b7224 */ /* 0x000fe200078e003d */
[----:B------:R-:W-:Y:S01]  /*4bf0*/  FSEL R111, R2, -INF , !P3 ;  /* 0xff800000026f7808 */ /* 0x000fe20005800000 */
[----:B------:R-:W-:Y:S01]  /*4c00*/  FFMA.FTZ R2, R169, UR4, R199 ;  /* 0x00000004a9027c23 */ /* 0x000fe200080100c7 */
[----:B------:R-:W-:Y:S01]  /*4c10*/  ISETP.GE.AND P3, PT, R147, R11, PT ;  /* 0x0000000b9300720c */ /* 0x000fe20003f66270 */
[----:B--2---:R-:W-:Y:S01]  /*4c20*/  FMUL.FTZ R0, R44, c[0x0][0x2ec] ;  /* 0x0000bb002c007a20 */ /* 0x004fe20000410000 */
[----:B------:R-:W-:Y:S01]  /*4c30*/  IADD3 R61, R5, 0x71, RZ ;  /* 0x00000071053d7810 */ /* 0x000fe20007ffe0ff */
[----:B------:R-:W-:Y:S01]  /*4c40*/  HMMA.16816.F32 R44, R24, R18, R48 ;  /* 0x00000012182c723c */ /* 0x000fe20000001830 */
[----:B------:R-:W1:Y:S01]  /*4c50*/  LDSM.16.M88.4 R16, [R233+0x2800] ;  /* 0x00280000e910783b */ /* 0x000e620000000200 */
[----:B------:R2:W1:Y:S08]  /*4c60*/  MUFU.TANH R84, R0 ;  /* 0x0000000000547308 */ /* 0x0004700000002400 */
[----:B------:R-:W-:Y:S01]  /*4c70*/  I2F R67, R61 ;  /* 0x0000003d00437306 */ /* 0x000fe20000201400 */
[----:B--2---:R-:W-:-:S04]  /*4c80*/  IADD3 R0, R144, 0x8, RZ ;  /* 0x0000000890007810 */ /* 0x004fc80007ffe0ff */
[----:B------:R-:W-:Y:S01]  /*4c90*/  IMNMX R9, R0, UR9, PT ;  /* 0x0000000900097c17 */ /* 0x000fe2000b800200 */
[----:B------:R-:W-:-:S03]  /*4ca0*/  FFMA.FTZ R0, R162, UR4, R126 ;  /* 0x00000004a2007c23 */ /* 0x000fc6000801007e */
[-C--:B------:R-:W-:Y:S02]  /*4cb0*/  ISETP.GE.AND P4, PT, R145, R9.reuse, PT ;  /* 0x000000099100720c */ /* 0x080fe40003f86270 */
[----:B------:R-:W-:Y:S01]  /*4cc0*/  FSEL R104, R0, -INF , !P0 ;  /* 0xff80000000687808 */ /* 0x000fe20004000000 */
[----:B------:R-:W-:Y:S01]  /*4cd0*/  FFMA.FTZ R0, R162, UR4, R127 ;  /* 0x00000004a2007c23 */ /* 0x000fe2000801007f */
[CC--:B------:R-:W-:Y:S01]  /*4ce0*/  ISETP.GE.AND P5, PT, R146.reuse, R9.reuse, PT ;  /* 0x000000099200720c */ /* 0x0c0fe20003fa6270 */
[----:B------:R-:W-:Y:S01]  /*4cf0*/  IMAD.MOV.U32 R127, RZ, RZ, R56 ;  /* 0x000000ffff7f7224 */ /* 0x000fe200078e0038 */
[----:B------:R-:W-:Y:S01]  /*4d00*/  ISETP.GE.AND P0, PT, R146, R10, PT ;  /* 0x0000000a9200720c */ /* 0x000fe20003f06270 */
[----:B------:R-:W-:Y:S01]  /*4d10*/  IMAD.MOV.U32 R56, RZ, RZ, R59 ;  /* 0x000000ffff387224 */ /* 0x000fe200078e003b */
[----:B------:R-:W-:Y:S01]  /*4d20*/  FSEL R148, R0, -INF , !P4 ;  /* 0xff80000000947808 */ /* 0x000fe20006000000 */
[----:B------:R-:W-:Y:S01]  /*4d30*/  FFMA.FTZ R0, R169, UR4, R198 ;  /* 0x00000004a9007c23 */ /* 0x000fe200080100c6 */
[C---:B------:R-:W-:Y:S01]  /*4d40*/  ISETP.GE.AND P4, PT, R147.reuse, R8, PT ;  /* 0x000000089300720c */ /* 0x040fe20003f86270 */
[----:B------:R2:W1:Y:S01]  /*4d50*/  MUFU.TANH R198, R12 ;  /* 0x0000000c00c67308 */ /* 0x0004620000002400 */
[----:B------:R-:W-:-:S02]  /*4d60*/  ISETP.GE.AND P2, PT, R147, R9, PT ;  /* 0x000000099300720c */ /* 0x000fc40003f46270 */
[----:B------:R-:W-:Y:S01]  /*4d70*/  FSEL R144, R0, -INF , !P6 ;  /* 0xff80000000907808 */ /* 0x000fe20007000000 */
[----:B------:R-:W-:Y:S01]  /*4d80*/  FFMA.FTZ R0, R169, UR4, R94 ;  /* 0x00000004a9007c23 */ /* 0x000fe2000801005e */
[----:B------:R-:W-:Y:S01]  /*4d90*/  MOV R94, R57 ;  /* 0x00000039005e7202 */ /* 0x000fe20000000f00 */
[----:B------:R-:W-:Y:S01]  /*4da0*/  IMAD.MOV.U32 R57, RZ, RZ, R158 ;  /* 0x000000ffff397224 */ /* 0x000fe200078e009e */
[----:B------:R-:W-:Y:S01]  /*4db0*/  MOV R59, R110 ;  /* 0x0000006e003b7202 */ /* 0x000fe20000000f00 */
[----:B------:R-:W-:Y:S01]  /*4dc0*/  IMAD.MOV.U32 R158, RZ, RZ, R159 ;  /* 0x000000ffff9e7224 */ /* 0x000fe200078e009f */
[----:B------:R-:W-:Y:S01]  /*4dd0*/  FSEL R155, R0, -INF , !P5 ;  /* 0xff800000009b7808 */ /* 0x000fe20006800000 */
[C---:B------:R-:W-:Y:S01]  /*4de0*/  FFMA.FTZ R0, R171.reuse, UR4, R95 ;  /* 0x00000004ab007c23 */ /* 0x040fe2000801005f */
[----:B------:R-:W-:Y:S01]  /*4df0*/  MOV R159, R164 ;  /* 0x000000a4009f7202 */ /* 0x000fe20000000f00 */
[----:B------:R-:W-:Y:S01]  /*4e00*/  IMAD.MOV.U32 R95, RZ, RZ, R58 ;  /* 0x000000ffff5f7224 */ /* 0x000fe200078e003a */
[----:B------:R-:W-:Y:S01]  /*4e10*/  MOV R58, R124 ;  /* 0x0000007c003a7202 */ /* 0x000fe20000000f00 */
[----:B------:R-:W-:Y:S01]  /*4e20*/  IMAD.MOV.U32 R124, RZ, RZ, R141 ;  /* 0x000000ffff7c7224 */ /* 0x000fe200078e008d */
[----:B------:R-:W-:Y:S01]  /*4e30*/  FSEL R141, R0, -INF , !P4 ;  /* 0xff800000008d7808 */ /* 0x000fe20006000000 */
[----:B------:R-:W-:Y:S01]  /*4e40*/  IMAD.MOV.U32 R164, RZ, RZ, R119 ;  /* 0x000000ffffa47224 */ /* 0x000fe200078e0077 */
[----:B------:R-:W-:Y:S01]  /*4e50*/  FSEL R119, R2, -INF , !P0 ;  /* 0xff80000002777808 */ /* 0x000fe20004000000 */
[----:B------:R-:W-:Y:S01]  /*4e60*/  FFMA.FTZ R0, R171, UR4, R127 ;  /* 0x00000004ab007c23 */ /* 0x000fe2000801007f */
[----:B------:R-:W-:Y:S01]  /*4e70*/  ISETP.GE.AND P5, PT, R160, R8, PT ;  /* 0x00000008a000720c */ /* 0x000fe20003fa6270 */
[----:B------:R-:W-:Y:S01]  /*4e80*/  FMUL.FTZ R2, R41, c[0x0][0x2ec] ;  /* 0x0000bb0029027a20 */ /* 0x000fe20000410000 */
[----:B------:R-:W-:Y:S01]  /*4e90*/  FSEL R110, R4, -INF , !P1 ;  /* 0xff800000046e7808 */ /* 0x000fe20004800000 */
[----:B------:R-:W-:Y:S01]  /*4ea0*/  FFMA.FTZ R4, R171, UR4, R94 ;  /* 0x00000004ab047c23 */ /* 0x000fe2000801005e */
[----:B------:R-:W-:Y:S01]  /*4eb0*/  FSEL R151, R0, -INF , !P2 ;  /* 0xff80000000977808 */ /* 0x000fe20005000000 */
[----:B------:R3:W-:Y:S01]  /*4ec0*/  MUFU.TANH R199, R2 ;  /* 0x0000000200c77308 */ /* 0x0007e20000002400 */
[----:B------:R-:W-:Y:S01]  /*4ed0*/  FFMA.FTZ R0, R174, UR4, R59 ;  /* 0x00000004ae007c23 */ /* 0x000fe2000801003b */
[----:B------:R-:W-:Y:S01]  /*4ee0*/  MOV R59, R124 ;  /* 0x0000007c003b7202 */ /* 0x000fe20000000f00 */
[----:B------:R-:W-:Y:S01]  /*4ef0*/  IMAD.MOV.U32 R124, RZ, RZ, R140 ;  /* 0x000000ffff7c7224 */ /* 0x000fe200078e008c */
[----:B------:R-:W-:Y:S01]  /*4f00*/  ISETP.GE.AND P1, PT, R160, R9, PT ;  /* 0x00000009a000720c */ /* 0x000fe20003f26270 */
[----:B------:R-:W-:Y:S01]  /*4f10*/  IMAD.MOV.U32 R140, RZ, RZ, R142 ;  /* 0x000000ffff8c7224 */ /* 0x000fe200078e008e */
[----:B------:R-:W-:Y:S01]  /*4f20*/  FSEL R142, R0, -INF , !P5 ;  /* 0xff800000008e7808 */ /* 0x000fe20006800000 */
[----:B-1----:R-:W-:Y:S01]  /*4f30*/  HMMA.16816.F32 R20, R28, R16, R20 ;  /* 0x000000101c14723c */ /* 0x002fe20000001814 */
[----:B------:R-:W-:Y:S01]  /*4f40*/  ISETP.GE.AND P6, PT, R147, R10, PT ;  /* 0x0000000a9300720c */ /* 0x000fe20003fc6270 */
[----:B--2---:R-:W-:Y:S01]  /*4f50*/  FMUL.FTZ R12, R40, c[0x0][0x2ec] ;  /* 0x0000bb00280c7a20 */ /* 0x004fe20000410000 */
[----:B------:R-:W-:Y:S01]  /*4f60*/  FSEL R106, R4, -INF , !P3 ;  /* 0xff800000046a7808 */ /* 0x000fe20005800000 */
[----:B------:R-:W-:Y:S01]  /*4f70*/  FMUL.FTZ R4, R42, c[0x0][0x2ec] ;  /* 0x0000bb002a047a20 */ /* 0x000fe20000410000 */
[----:B------:R-:W-:Y:S01]  /*4f80*/  MOV R127, R117 ;  /* 0x00000075007f7202 */ /* 0x000fe20000000f00 */
[----:B------:R1:W2:Y:S01]  /*4f90*/  MUFU.TANH R208, R12 ;  /* 0x0000000c00d07308 */ /* 0x0002a20000002400 */
[----:B------:R-:W-:Y:S01]  /*4fa0*/  ISETP.GE.AND P2, PT, R161, R8, PT ;  /* 0x00000008a100720c */ /* 0x000fe20003f46270 */
[----:B---3--:R-:W-:Y:S01]  /*4fb0*/  FFMA.FTZ R2, R171, UR4, R95 ;  /* 0x00000004ab027c23 */ /* 0x008fe2000801005f */
[C---:B------:R-:W-:Y:S01]  /*4fc0*/  ISETP.GE.AND P4, PT, R160.reuse, R10, PT ;  /* 0x0000000aa000720c */ /* 0x040fe20003f86270 */
[----:B------:R-:W-:Y:S01]  /*4fd0*/  IMAD.MOV.U32 R95, RZ, RZ, R56 ;  /* 0x000000ffff5f7224 */ /* 0x000fe200078e0038 */
[-C--:B------:R-:W-:Y:S01]  /*4fe0*/  ISETP.GE.AND P0, PT, R160, R11.reuse, PT ;  /* 0x0000000ba000720c */ /* 0x080fe20003f06270 */
[----:B------:R-:W-:Y:S01]  /*4ff0*/  IMAD.MOV.U32 R56, RZ, RZ, R57 ;  /* 0x000000ffff387224 */ /* 0x000fe200078e0039 */
[----:B------:R-:W-:Y:S01]  /*5000*/  FSEL R117, R2, -INF , !P6 ;  /* 0xff80000002757808 */ /* 0x000fe20007000000 */
[C---:B------:R-:W-:Y:S01]  /*5010*/  FFMA.FTZ R0, R174.reuse, UR4, R95 ;  /* 0x00000004ae007c23 */ /* 0x040fe2000801005f */
[----:B------:R3:W2:Y:S01]  /*5020*/  MUFU.TANH R171, R4 ;  /* 0x0000000400ab7308 */ /* 0x0006a20000002400 */
[----:B------:R-:W-:Y:S01]  /*5030*/  FFMA.FTZ R2, R174, UR4, R197 ;  /* 0x00000004ae027c23 */ /* 0x000fe200080100c5 */
[----:B------:R-:W-:Y:S01]  /*5040*/  MOV R94, R120 ;  /* 0x00000078005e7202 */ /* 0x000fe20000000f00 */
[----:B------:R-:W-:Y:S01]  /*5050*/  IMAD.MOV.U32 R95, RZ, RZ, R58 ;  /* 0x000000ffff5f7224 */ /* 0x000fe200078e003a */
[----:B------:R-:W-:Y:S01]  /*5060*/  FSEL R154, R0, -INF , !P1 ;  /* 0xff800000009a7808 */ /* 0x000fe20004800000 */
[----:B------:R-:W-:Y:S01]  /*5070*/  FFMA.FTZ R0, R173, UR4, R140 ;  /* 0x00000004ad007c23 */ /* 0x000fe2000801008c */
[----:B------:R-:W-:Y:S01]  /*5080*/  ISETP.GE.AND P6, PT, R161, R11, PT ;  /* 0x0000000ba100720c */ /* 0x000fe20003fc6270 */
[----:B-1----:R-:W-:Y:S01]  /*5090*/  FMUL.FTZ R12, R43, c[0x0][0x2ec] ;  /* 0x0000bb002b0c7a20 */ /* 0x002fe20000410000 */
[-C--:B------:R-:W-:Y:S01]  /*50a0*/  ISETP.GE.AND P3, PT, R161, R9.reuse, PT ;  /* 0x00000009a100720c */ /* 0x080fe20003f66270 */
[----:B------:R-:W-:Y:S01]  /*50b0*/  HMMA.16816.F32 R40, R36, R14, R96 ;  /* 0x0000000e2428723c */ /* 0x000fe20000001860 */
[----:B------:R-:W-:Y:S01]  /*50c0*/  FSEL R140, R0, -INF , !P2 ;  /* 0xff800000008c7808 */ /* 0x000fe20005000000 */
[----:B------:R-:W-:Y:S01]  /*50d0*/  FFMA.FTZ R0, R173, UR4, R60 ;  /* 0x00000004ad007c23 */ /* 0x000fe2000801003c */
[----:B------:R-:W-:Y:S01]  /*50e0*/  ISETP.GE.AND P5, PT, R161, R10, PT ;  /* 0x0000000aa100720c */ /* 0x000fe20003fa6270 */
[----:B------:R1:W-:Y:S01]  /*50f0*/  MUFU.TANH R197, R12 ;  /* 0x0000000c00c57308 */ /* 0x0003e20000002400 */
[C---:B------:R-:W-:Y:S01]  /*5100*/  IADD3 R57, R5.reuse, 0x78, RZ ;  /* 0x0000007805397810 */ /* 0x040fe20007ffe0ff */
[----:B---3--:R-:W-:Y:S01]  /*5110*/  FFMA.FTZ R4, R174, UR4, R56 ;  /* 0x00000004ae047c23 */ /* 0x008fe20008010038 */
[----:B------:R-:W-:Y:S01]  /*5120*/  IADD3 R58, R5, 0x79, RZ ;  /* 0x00000079053a7810 */ /* 0x000fe20007ffe0ff */
[----:B------:R-:W-:Y:S01]  /*5130*/  IMAD.MOV.U32 R56, RZ, RZ, R125 ;  /* 0x000000ffff387224 */ /* 0x000fe200078e007d */
[----:B------:R-:W-:Y:S01]  /*5140*/  FSEL R125, R2, -INF , !P4 ;  /* 0xff800000027d7808 */ /* 0x000fe20006000000 */
[C---:B------:R-:W-:Y:S01]  /*5150*/  FFMA.FTZ R2, R173.reuse, UR4, R127 ;  /* 0x00000004ad027c23 */ /* 0x040fe2000801007f */
[----:B------:R-:W-:Y:S01]  /*5160*/  FSEL R120, R4, -INF , !P0 ;  /* 0xff80000004787808 */ /* 0x000fe20004000000 */
[----:B------:R-:W-:Y:S01]  /*5170*/  FFMA.FTZ R4, R173, UR4, R157 ;  /* 0x00000004ad047c23 */ /* 0x000fe2000801009d */
[----:B------:R-:W-:Y:S01]  /*5180*/  MOV R127, R56 ;  /* 0x00000038007f7202 */ /* 0x000fe20000000f00 */
[----:B------:R-:W-:Y:S01]  /*5190*/  IMAD.MOV.U32 R157, RZ, RZ, R143 ;  /* 0x000000ffff9d7224 */ /* 0x000fe200078e008f */
[----:B------:R-:W-:Y:S01]  /*51a0*/  FSEL R153, R2, -INF , !P3 ;  /* 0xff80000002997808 */ /* 0x000fe20005800000 */
[----:B------:R-:W-:Y:S01]  /*51b0*/  IMAD.MOV.U32 R143, RZ, RZ, R118 ;  /* 0x000000ffff8f7224 */ /* 0x000fe200078e0076 */
[----:B------:R-:W-:Y:S01]  /*51c0*/  FSEL R118, R0, -INF , !P6 ;  /* 0xff80000000767808 */ /* 0x000fe20007000000 */
[----:B------:R-:W-:Y:S01]  /*51d0*/  FFMA.FTZ R0, R175, UR4, R95 ;  /* 0x00000004af007c23 */ /* 0x000fe2000801005f */
[-C--:B------:R-:W-:Y:S01]  /*51e0*/  ISETP.GE.AND P3, PT, R163, R8.reuse, PT ;  /* 0x00000008a300720c */ /* 0x080fe20003f66270 */
[----:B------:R-:W-:Y:S01]  /*51f0*/  FMUL.FTZ R2, R45, c[0x0][0x2ec] ;  /* 0x0000bb002d027a20 */ /* 0x000fe20000410000 */
[----:B------:R-:W-:Y:S01]  /*5200*/  ISETP.GE.AND P6, PT, R163, R9, PT ;  /* 0x00000009a300720c */ /* 0x000fe20003fc6270 */
[----:B------:R-:W-:Y:S01]  /*5210*/  IMAD.MOV.U32 R56, RZ, RZ, R122 ;  /* 0x000000ffff387224 */ /* 0x000fe200078e007a */
[----:B------:R-:W-:Y:S01]  /*5220*/  FSEL R145, R0, -INF , !P3 ;  /* 0xff80000000917808 */ /* 0x000fe20005800000 */
[----:B------:R-:W-:Y:S01]  /*5230*/  FFMA.FTZ R0, R175, UR4, R94 ;  /* 0x00000004af007c23 */ /* 0x000fe2000801005e */
[----:B------:R-:W-:Y:S01]  /*5240*/  FSEL R122, R4, -INF , !P5 ;  /* 0xff800000047a7808 */ /* 0x000fe20006800000 */
[----:B------:R-:W-:Y:S01]  /*5250*/  IMAD.MOV.U32 R95, RZ, RZ, R158 ;  /* 0x000000ffff5f7224 */ /* 0x000fe200078e009e */
[----:B------:R-:W-:Y:S01]  /*5260*/  ISETP.GE.AND P5, PT, R163, R11, PT ;  /* 0x0000000ba300720c */ /* 0x000fe20003fa6270 */
[----:B------:R3:W-:Y:S01]  /*5270*/  MUFU.TANH R158, R2 ;  /* 0x00000002009e7308 */ /* 0x0007e20000002400 */
[----:B------:R-:W-:Y:S01]  /*5280*/  FSEL R149, R0, -INF , !P6 ;  /* 0xff80000000957808 */ /* 0x000fe20007000000 */
[----:B------:R-:W-:Y:S01]  /*5290*/  FFMA.FTZ R0, R181, UR4, R157 ;  /* 0x00000004b5007c23 */ /* 0x000fe2000801009d */
[-C--:B------:R-:W-:Y:S01]  /*52a0*/  ISETP.GE.AND P6, PT, R168, R8.reuse, PT ;  /* 0x00000008a800720c */ /* 0x080fe20003fc6270 */
[----:B------:R-:W-:Y:S01]  /*52b0*/  FFMA.FTZ R4, R175, UR4, R59 ;  /* 0x00000004af047c23 */ /* 0x000fe2000801003b */
[C---:B------:R-:W-:Y:S01]  /*52c0*/  ISETP.GE.AND P1, PT, R5.reuse, R8, PT ;  /* 0x000000080500720c */ /* 0x040fe20003f26270 */
[----:B------:R-:W-:Y:S01]  /*52d0*/  IMAD.MOV.U32 R94, RZ, RZ, R116 ;  /* 0x000000ffff5e7224 */ /* 0x000fe200078e0074 */
[C---:B------:R-:W-:Y:S01]  /*52e0*/  ISETP.GE.AND P0, PT, R5.reuse, R9, PT ;  /* 0x000000090500720c */ /* 0x040fe20003f06270 */
[----:B-1----:R-:W-:Y:S01]  /*52f0*/  FMUL.FTZ R12, R46, c[0x0][0x2ec] ;  /* 0x0000bb002e0c7a20 */ /* 0x002fe20000410000 */
[C---:B------:R-:W-:Y:S01]  /*5300*/  ISETP.GE.AND P4, PT, R5.reuse, R11, PT ;  /* 0x0000000b0500720c */ /* 0x040fe20003f86270 */
[----:B------:R-:W-:Y:S01]  /*5310*/  HMMA.16816.F32 R40, R28, R18, R40 ;  /* 0x000000121c28723c */ /* 0x000fe20000001828 */
[-C--:B------:R-:W-:Y:S01]  /*5320*/  ISETP.GE.AND P2, PT, R5, R10.reuse, PT ;  /* 0x0000000a0500720c */ /* 0x080fe20003f46270 */
[----:B------:R-:W-:Y:S01]  /*5330*/  FMUL.FTZ R5, R44, c[0x0][0x2ec] ;  /* 0x0000bb002c057a20 */ /* 0x000fe20000410000 */
[-C--:B------:R-:W-:Y:S01]  /*5340*/  ISETP.GE.AND P3, PT, R163, R10.reuse, PT ;  /* 0x0000000aa300720c */ /* 0x080fe20003f66270 */
[----:B------:R1:W-:Y:S01]  /*5350*/  MUFU.TANH R59, R12 ;  /* 0x0000000c003b7308 */ /* 0x0003e20000002400 */
[----:B------:R-:W-:Y:S01]  /*5360*/  MOV R157, R143 ;  /* 0x0000008f009d7202 */ /* 0x000fe20000000f00 */
[----:B---3--:R-:W-:Y:S01]  /*5370*/  FFMA.FTZ R2, R175, UR4, R124 ;  /* 0x00000004af027c23 */ /* 0x008fe2000801007c */
[----:B------:R-:W-:Y:S01]  /*5380*/  FSEL R143, R0, -INF , !P6 ;  /* 0xff800000008f7808 */ /* 0x000fe20007000000 */
[C---:B------:R-:W-:Y:S01]  /*5390*/  FFMA.FTZ R0, R181.reuse, UR4, R127 ;  /* 0x00000004b5007c23 */ /* 0x040fe2000801007f */
[----:B------:R-:W-:Y:S01]  /*53a0*/  FSEL R116, R4, -INF , !P5 ;  /* 0xff80000004747808 */ /* 0x000fe20006800000 */
[C---:B------:R-:W-:Y:S01]  /*53b0*/  FFMA.FTZ R4, R181.reuse, UR4, R95 ;  /* 0x00000004b5047c23 */ /* 0x040fe2000801005f */
[----:B------:R-:W-:Y:S01]  /*53c0*/  ISETP.GE.AND P5, PT, R168, R9, PT ;  /* 0x00000009a800720c */ /* 0x000fe20003fa6270 */
[----:B------:R3:W2:Y:S01]  /*53d0*/  MUFU.TANH R60, R5 ;  /* 0x00000005003c7308 */ /* 0x0006a20000002400 */
[----:B------:R-:W-:Y:S01]  /*53e0*/  FSEL R124, R2, -INF , !P3 ;  /* 0xff800000027c7808 */ /* 0x000fe20005800000 */
[----:B------:R-:W-:Y:S01]  /*53f0*/  FFMA.FTZ R2, R181, UR4, R56 ;  /* 0x00000004b5027c23 */ /* 0x000fe20008010038 */
[----:B------:R-:W-:Y:S01]  /*5400*/  ISETP.GE.AND P6, PT, R168, R10, PT ;  /* 0x0000000aa800720c */ /* 0x000fe20003fc6270 */
[----:B------:R-:W-:Y:S01]  /*5410*/  IMAD.MOV.U32 R56, RZ, RZ, R166 ;  /* 0x000000ffff387224 */ /* 0x000fe200078e00a6 */
[----:B------:R-:W-:Y:S01]  /*5420*/  FSEL R146, R0, -INF , !P5 ;  /* 0xff80000000927808 */ /* 0x000fe20006800000 */
[----:B------:R-:W-:Y:S01]  /*5430*/  FFMA.FTZ R0, R183, UR4, R123 ;  /* 0x00000004b7007c23 */ /* 0x000fe2000801007b */
[----:B------:R-:W-:Y:S01]  /*5440*/  FSEL R123, R2, -INF , !P6 ;  /* 0xff800000027b7808 */ /* 0x000fe20007000000 */
[----:B------:R-:W-:Y:S01]  /*5450*/  FMUL.FTZ R2, R21, c[0x0][0x2ec] ;  /* 0x0000bb0015027a20 */ /* 0x000fe20000410000 */
[----:B------:R-:W-:Y:S01]  /*5460*/  ISETP.GE.AND P5, PT, R170, R8, PT ;  /* 0x00000008aa00720c */ /* 0x000fe20003fa6270 */
[----:B-1----:R-:W-:Y:S01]  /*5470*/  FMUL.FTZ R12, R23, c[0x0][0x2ec] ;  /* 0x0000bb00170c7a20 */ /* 0x002fe20000410000 */
[----:B------:R-:W-:Y:S01]  /*5480*/  ISETP.GE.AND P3, PT, R168, R11, PT ;  /* 0x0000000ba800720c */ /* 0x000fe20003f66270 */
[----:B------:R1:W-:Y:S01]  /*5490*/  MUFU.TANH R127, R2 ;  /* 0x00000002007f7308 */ /* 0x0003e20000002400 */
[----:B----4-:R-:W-:-:S02]  /*54a0*/  MOV R95, R109 ;  /* 0x0000006d005f7202 */ /* 0x010fc40000000f00 */
[----:B------:R-:W-:Y:S01]  /*54b0*/  FSEL R166, R0, -INF , !P5 ;  /* 0xff80000000a67808 */ /* 0x000fe20006800000 */
[----:B---3--:R-:W-:Y:S01]  /*54c0*/  FMUL.FTZ R5, R47, c[0x0][0x2ec] ;  /* 0x0000bb002f057a20 */ /* 0x008fe20000410000 */
[----:B------:R-:W-:Y:S01]  /*54d0*/  FSEL R109, R4, -INF , !P3 ;  /* 0xff800000046d7808 */ /* 0x000fe20005800000 */
[----:B------:R-:W-:Y:S01]  /*54e0*/  HMMA.16816.F32 R44, R24, R16, R52 ;  /* 0x00000010182c723c */ /* 0x000fe20000001834 */
[C---:B------:R-:W-:Y:S01]  /*54f0*/  FFMA.FTZ R0, R183.reuse, UR4, R94 ;  /* 0x00000004b7007c23 */ /* 0x040fe2000801005e */
[----:B------:R3:W4:Y:S01]  /*5500*/  MUFU.TANH R126, R5 ;  /* 0x00000005007e7308 */ /* 0x0007220000002400 */
[C---:B------:R-:W-:Y:S01]  /*5510*/  ISETP.GE.AND P3, PT, R170.reuse, R9, PT ;  /* 0x00000009aa00720c */ /* 0x040fe20003f66270 */
[C---:B-----5:R-:W-:Y:S01]  /*5520*/  FFMA.FTZ R4, R183.reuse, UR4, R243 ;  /* 0x00000004b7047c23 */ /* 0x060fe200080100f3 */
[----:B------:R-:W-:Y:S01]  /*5530*/  ISETP.GE.AND P5, PT, R170, R10, PT ;  /* 0x0000000aaa00720c */ /* 0x000fe20003fa6270 */
[----:B------:R-:W-:Y:S01]  /*5540*/  IMAD.MOV.U32 R243, RZ, RZ, R56 ;  /* 0x000000fffff37224 */ /* 0x000fe200078e0038 */
[----:B------:R-:W-:Y:S01]  /*5550*/  FSEL R163, R0, -INF , !P3 ;  /* 0xff80000000a37808 */ /* 0x000fe20005800000 */
[----:B------:R-:W-:Y:S01]  /*5560*/  FFMA.FTZ R0, R184, UR4, R164 ;  /* 0x00000004b8007c23 */ /* 0x000fe200080100a4 */
[-C--:B------:R-:W-:Y:S01]  /*5570*/  ISETP.GE.AND P3, PT, R172, R8.reuse, PT ;  /* 0x00000008ac00720c */ /* 0x080fe20003f66270 */
[----:B-1----:R-:W-:Y:S01]  /*5580*/  FFMA.FTZ R2, R183, UR4, R121 ;  /* 0x00000004b7027c23 */ /* 0x002fe20008010079 */
[-C--:B------:R-:W-:Y:S01]  /*5590*/  ISETP.GE.AND P6, PT, R170, R11.reuse, PT ;  /* 0x0000000baa00720c */ /* 0x080fe20003fc6270 */
[----:B------:R-:W-:Y:S01]  /*55a0*/  MUFU.TANH R121, R12 ;  /* 0x0000000c00797308 */ /* 0x000fe20000002400 */
[----:B------:R-:W-:Y:S01]  /*55b0*/  FSEL R160, R0, -INF , !P3 ;  /* 0xff80000000a07808 */ /* 0x000fe20005800000 */
[----:B------:R-:W-:Y:S01]  /*55c0*/  FFMA.FTZ R0, R184, UR4, R252 ;  /* 0x00000004b8007c23 */ /* 0x000fe200080100fc */
[----:B------:R-:W-:Y:S01]  /*55d0*/  FSEL R164, R2, -INF , !P5 ;  /* 0xff80000002a47808 */ /* 0x000fe20006800000 */
[----:B------:R-:W-:Y:S01]  /*55e0*/  FFMA.FTZ R2, R184, UR4, R95 ;  /* 0x00000004b8027c23 */ /* 0x000fe2000801005f */
[----:B------:R-:W-:Y:S01]  /*55f0*/  FSEL R162, R4, -INF , !P6 ;  /* 0xff80000004a27808 */ /* 0x000fe20007000000 */
[----:B---3--:R-:W-:Y:S01]  /*5600*/  FMUL.FTZ R5, R20, c[0x0][0x2ec] ;  /* 0x0000bb0014057a20 */ /* 0x008fe20000410000 */
[C---:B------:R-:W-:Y:S01]  /*5610*/  ISETP.GE.AND P5, PT, R172.reuse, R11, PT ;  /* 0x0000000bac00720c */ /* 0x040fe20003fa6270 */
[----:B------:R-:W-:Y:S01]  /*5620*/  IMAD.MOV.U32 R252, RZ, RZ, R159 ;  /* 0x000000fffffc7224 */ /* 0x000fe200078e009f */
[----:B------:R-:W-:Y:S01]  /*5630*/  ISETP.GE.AND P6, PT, R172, R9, PT ;  /* 0x00000009ac00720c */ /* 0x000fe20003fc6270 */
[----:B------:R1:W3:Y:S01]  /*5640*/  MUFU.TANH R53, R5 ;  /* 0x0000000500357308 */ /* 0x0002e20000002400 */
[----:B------:R-:W-:Y:S01]  /*5650*/  FFMA.FTZ R4, R184, UR4, R230 ;  /* 0x00000004b8047c23 */ /* 0x000fe200080100e6 */
[----:B------:R-:W-:Y:S01]  /*5660*/  MOV R230, R167 ;  /* 0x000000a700e67202 */ /* 0x000fe20000000f00 */
[----:B------:R-:W-:Y:S01]  /*5670*/  FMUL.FTZ R16, R47, c[0x0][0x2ec] ;  /* 0x0000bb002f107a20 */ /* 0x000fe20000410000 */
[----:B------:R-:W-:Y:S01]  /*5680*/  FSEL R159, R0, -INF , !P5 ;  /* 0xff800000009f7808 */ /* 0x000fe20006800000 */
[----:B------:R-:W-:Y:S01]  /*5690*/  FFMA.FTZ R0, R188, UR4, R232 ;  /* 0x00000004bc007c23 */ /* 0x000fe200080100e8 */
[----:B------:R-:W-:Y:S01]  /*56a0*/  FSEL R167, R2, -INF , !P6 ;  /* 0xff80000002a77808 */ /* 0x000fe20007000000 */
[----:B------:R-:W-:Y:S01]  /*56b0*/  IMAD.MOV.U32 R232, RZ, RZ, R157 ;  /* 0x000000ffffe87224 */ /* 0x000fe200078e009d */
[----:B------:R-:W-:Y:S01]  /*56c0*/  MUFU.TANH R95, R16 ;  /* 0x00000010005f7308 */ /* 0x000fe20000002400 */
[----:B------:R-:W-:Y:S01]  /*56d0*/  ISETP.GE.AND P6, PT, R180, R8, PT ;  /* 0x00000008b400720c */ /* 0x000fe20003fc6270 */
[----:B------:R-:W-:Y:S01]  /*56e0*/  FMUL.FTZ R2, R45, c[0x0][0x2ec] ;  /* 0x0000bb002d027a20 */ /* 0x000fe20000410000 */
[----:B------:R-:W-:-:S02]  /*56f0*/  ISETP.GE.AND P3, PT, R172, R10, PT ;  /* 0x0000000aac00720c */ /* 0x000fc40003f66270 */
[----:B------:R-:W-:Y:S01]  /*5700*/  FSEL R152, R0, -INF , !P6 ;  /* 0xff80000000987808 */ /* 0x000fe20007000000 */
[----:B------:R-:W-:Y:S01]  /*5710*/  FFMA.FTZ R0, R188, UR4, R229 ;  /* 0x00000004bc007c23 */ /* 0x000fe200080100e5 */
[----:B------:R-:W-:Y:S01]  /*5720*/  ISETP.GE.AND P5, PT, R180, R9, PT ;  /* 0x00000009b400720c */ /* 0x000fe20003fa6270 */
[----:B-1----:R-:W-:Y:S01]  /*5730*/  FMUL.FTZ R5, R22, c[0x0][0x2ec] ;  /* 0x0000bb0016057a20 */ /* 0x002fe20000410000 */
[----:B------:R-:W-:Y:S01]  /*5740*/  FSEL R157, R4, -INF , !P3 ;  /* 0xff800000049d7808 */ /* 0x000fe20005800000 */
[----:B------:R-:W-:Y:S01]  /*5750*/  HMMA.16816.F32 R20, R32, R14, R176 ;  /* 0x0000000e2014723c */ /* 0x000fe200000018b0 */
[----:B------:R-:W1:Y:S01]  /*5760*/  LDSM.16.M88.4 R12, [R100+0x7000] ;  /* 0x00700000640c783b */ /* 0x000e620000000200 */
[----:B------:R-:W-:Y:S01]  /*5770*/  FFMA.FTZ R4, R188, UR4, R165 ;  /* 0x00000004bc047c23 */ /* 0x000fe200080100a5 */
[----:B------:R-:W-:Y:S01]  /*5780*/  FSEL R165, R0, -INF , !P5 ;  /* 0xff80000000a57808 */ /* 0x000fe20006800000 */
[----:B------:R-:W-:Y:S01]  /*5790*/  FFMA.FTZ R0, R191, UR4, R250 ;  /* 0x00000004bf007c23 */ /* 0x000fe200080100fa */
[----:B------:R-:W-:Y:S01]  /*57a0*/  ISETP.GE.AND P5, PT, R182, R8, PT ;  /* 0x00000008b600720c */ /* 0x000fe20003fa6270 */
[----:B------:R5:W-:Y:S01]  /*57b0*/  MUFU.TANH R107, R5 ;  /* 0x00000005006b7308 */ /* 0x000be20000002400 */
[----:B------:R-:W-:-:S02]  /*57c0*/  ISETP.GE.AND P3, PT, R180, R11, PT ;  /* 0x0000000bb400720c */ /* 0x000fc40003f66270 */
[----:B------:R-:W-:Y:S01]  /*57d0*/  FSEL R147, R0, -INF , !P5 ;  /* 0xff80000000937808 */ /* 0x000fe20006800000 */
[C---:B------:R-:W-:Y:S01]  /*57e0*/  FFMA.FTZ R0, R191.reuse, UR4, R251 ;  /* 0x00000004bf007c23 */ /* 0x040fe200080100fb */
[----:B------:R-:W-:Y:S01]  /*57f0*/  FSEL R150, R4, -INF , !P3 ;  /* 0xff80000004967808 */ /* 0x000fe20005800000 */
[----:B------:R-:W-:Y:S01]  /*5800*/  FFMA.FTZ R4, R191, UR4, R248 ;  /* 0x00000004bf047c23 */ /* 0x000fe200080100f8 */
[----:B------:R-:W-:Y:S01]  /*5810*/  ISETP.GE.AND P3, PT, R182, R9, PT ;  /* 0x00000009b600720c */ /* 0x000fe20003f66270 */
[----:B------:R2:W-:Y:S01]  /*5820*/  MUFU.TANH R99, R2 ;  /* 0x0000000200637308 */ /* 0x0005e20000002400 */
[----:B------:R-:W-:Y:S02]  /*5830*/  ISETP.GE.AND P6, PT, R180, R10, PT ;  /* 0x0000000ab400720c */ /* 0x000fe40003fc6270 */
[----:B------:R-:W-:Y:S01]  /*5840*/  FSEL R161, R0, -INF , !P3 ;  /* 0xff80000000a17808 */ /* 0x000fe20005800000 */
[----:B------:R-:W-:Y:S01]  /*5850*/  FFMA.FTZ R0, R192, UR4, R241 ;  /* 0x00000004c0007c23 */ /* 0x000fe200080100f1 */
[----:B------:R-:W-:-:S02]  /*5860*/  ISETP.GE.AND P3, PT, R185, R8, PT ;  /* 0x00000008b900720c */ /* 0x000fc40003f66270 */
[-C--:B------:R-:W-:Y:S01]  /*5870*/  ISETP.GE.AND P5, PT, R182, R10.reuse, PT ;  /* 0x0000000ab600720c */ /* 0x080fe20003fa6270 */
[----:B-----5:R-:W-:Y:S01]  /*5880*/  FMUL.FTZ R5, R44, c[0x0][0x2ec] ;  /* 0x0000bb002c057a20 */ /* 0x020fe20000410000 */
[----:B------:R-:W-:Y:S01]  /*5890*/  FSEL R180, R0, -INF , !P3 ;  /* 0xff80000000b47808 */ /* 0x000fe20005800000 */
[----:B------:R-:W-:Y:S01]  /*58a0*/  HMMA.16816.F32 R48, R24, R18, R20 ;  /* 0x000000121830723c */ /* 0x000fe20000001814 */
[----:B------:R-:W5:Y:S01]  /*58b0*/  LDSM.16.M88.4 R16, [R233+0x3000] ;  /* 0x00300000e910783b */ /* 0x000f620000000200 */
[----:B------:R3:W-:Y:S01]  /*58c0*/  MUFU.TANH R56, R5 ;  /* 0x0000000500387308 */ /* 0x0007e20000002400 */
[----:B------:R-:W-:Y:S01]  /*58d0*/  FFMA.FTZ R0, R192, UR4, R224 ;  /* 0x00000004c0007c23 */ /* 0x000fe200080100e0 */
[----:B------:R-:W-:Y:S01]  /*58e0*/  ISETP.GE.AND P3, PT, R185, R10, PT ;  /* 0x0000000ab900720c */ /* 0x000fe20003f66270 */
[----:B--2---:R-:W-:-:S05]  /*58f0*/  FFMA.FTZ R2, R188, UR4, R156 ;  /* 0x00000004bc027c23 */ /* 0x004fca000801009c */
[----:B------:R-:W-:Y:S01]  /*5900*/  I2F R64, R57 ;  /* 0x0000003900407306 */ /* 0x000fe20000201400 */
[----:B------:R-:W-:Y:S01]  /*5910*/  FSEL R156, R2, -INF , !P6 ;  /* 0xff800000029c7808 */ /* 0x000fe20007000000 */
[----:B------:R-:W-:Y:S01]  /*5920*/  FFMA.FTZ R2, R191, UR4, R231 ;  /* 0x00000004bf027c23 */ /* 0x000fe200080100e7 */
[----:B------:R-:W-:Y:S01]  /*5930*/  ISETP.GE.AND P6, PT, R182, R11, PT ;  /* 0x0000000bb600720c */ /* 0x000fe20003fc6270 */
[----:B-1----:R-:W-:Y:S01]  /*5940*/  HMMA.16816.F32 R20, R36, R12, R112 ;  /* 0x0000000c2414723c */ /* 0x002fe20000001870 */
[----:B---3--:R-:W-:-:S03]  /*5950*/  FMUL.FTZ R5, R46, c[0x0][0x2ec] ;  /* 0x0000bb002e057a20 */ /* 0x008fc60000410000 */
[----:B------:R-:W-:Y:S03]  /*5960*/  I2F R65, R58 ;  /* 0x0000003a00417306 */ /* 0x000fe60000201400 */
[----:B------:R-:W-:Y:S01]  /*5970*/  FSEL R113, R2, -INF , !P5 ;  /* 0xff80000002717808 */ /* 0x000fe20006800000 */
[----:B------:R-:W-:Y:S01]  /*5980*/  FFMA.FTZ R2, R192, UR4, R227 ;  /* 0x00000004c0027c23 */ /* 0x000fe200080100e3 */
[----:B------:R-:W-:-:S03]  /*5990*/  FSEL R112, R4, -INF , !P6 ;  /* 0xff80000004707808 */ /* 0x000fc60007000000 */
[----:B------:R1:W2:Y:S01]  /*59a0*/  MUFU.TANH R52, R5 ;  /* 0x0000000500347308 */ /* 0x0002a20000002400 */
[C---:B------:R-:W-:Y:S01]  /*59b0*/  ISETP.GE.AND P5, PT, R185.reuse, R11, PT ;  /* 0x0000000bb900720c */ /* 0x040fe20003fa6270 */
[----:B------:R-:W-:Y:S01]  /*59c0*/  FFMA.FTZ R4, R192, UR4, R221 ;  /* 0x00000004c0047c23 */ /* 0x000fe200080100dd */
[-C--:B------:R-:W-:Y:S01]  /*59d0*/  ISETP.GE.AND P6, PT, R185, R9.reuse, PT ;  /* 0x00000009b900720c */ /* 0x080fe20003fc6270 */
[----:B------:R-:W-:Y:S01]  /*59e0*/  HMMA.16816.F32 R44, R32, R12, R200 ;  /* 0x0000000c202c723c */ /* 0x000fe200000018c8 */
[----:B------:R-:W-:Y:S01]  /*59f0*/  FSEL R176, R0, -INF , !P5 ;  /* 0xff80000000b07808 */ /* 0x000fe20006800000 */
[C---:B------:R-:W-:Y:S01]  /*5a00*/  FFMA.FTZ R0, R193.reuse, UR4, R242 ;  /* 0x00000004c1007c23 */ /* 0x040fe200080100f2 */
[----:B------:R-:W-:Y:S01]  /*5a10*/  FSEL R178, R2, -INF , !P6 ;  /* 0xff80000002b27808 */ /* 0x000fe20007000000 */
[C---:B------:R-:W-:Y:S01]  /*5a20*/  FFMA.FTZ R2, R193.reuse, UR4, R225 ;  /* 0x00000004c1027c23 */ /* 0x040fe200080100e1 */
[----:B------:R-:W-:Y:S02]  /*5a30*/  ISETP.GE.AND P6, PT, R186, R8, PT ;  /* 0x00000008ba00720c */ /* 0x000fe40003fc6270 */
[----:B------:R-:W-:Y:S01]  /*5a40*/  FSEL R179, R4, -INF , !P3 ;  /* 0xff80000004b37808 */ /* 0x000fe20005800000 */
[C---:B------:R-:W-:Y:S01]  /*5a50*/  FFMA.FTZ R4, R193.reuse, UR4, R226 ;  /* 0x00000004c1047c23 */ /* 0x040fe200080100e2 */
[----:B------:R-:W-:Y:S01]  /*5a60*/  FSEL R175, R0, -INF , !P6 ;  /* 0xff80000000af7808 */ /* 0x000fe20007000000 */
[-C--:B-----5:R-:W-:Y:S01]  /*5a70*/  HMMA.16816.F32 R20, R28, R16.reuse, R20 ;  /* 0x000000101c14723c */ /* 0x0a0fe20000001814 */
[----:B------:R-:W-:Y:S01]  /*5a80*/  FFMA.FTZ R0, R193, UR4, R220 ;  /* 0x00000004c1007c23 */ /* 0x000fe200080100dc */
[----:B------:R-:W-:Y:S01]  /*5a90*/  ISETP.GE.AND P6, PT, R186, R10, PT ;  /* 0x0000000aba00720c */ /* 0x000fe20003fc6270 */
[----:B-1----:R-:W-:Y:S01]  /*5aa0*/  FMUL.FTZ R5, R40, c[0x0][0x2ec] ;  /* 0x0000bb0028057a20 */ /* 0x002fe20000410000 */
[----:B------:R-:W-:Y:S01]  /*5ab0*/  ISETP.GE.AND P5, PT, R186, R9, PT ;  /* 0x00000009ba00720c */ /* 0x000fe20003fa6270 */
[----:B------:R-:W-:Y:S01]  /*5ac0*/  FMUL.FTZ R12, R42, c[0x0][0x2ec] ;  /* 0x0000bb002a0c7a20 */ /* 0x000fe20000410000 */
[----:B------:R-:W-:Y:S01]  /*5ad0*/  ISETP.GE.AND P3, PT, R186, R11, PT ;  /* 0x0000000bba00720c */ /* 0x000fe20003f66270 */
[----:B------:R1:W3:Y:S01]  /*5ae0*/  MUFU.TANH R97, R5 ;  /* 0x0000000500617308 */ /* 0x0002e20000002400 */
[----:B------:R-:W-:Y:S01]  /*5af0*/  FSEL R174, R0, -INF , !P6 ;  /* 0xff80000000ae7808 */ /* 0x000fe20007000000 */
[----:B------:R-:W-:Y:S01]  /*5b00*/  FFMA.FTZ R0, R194, UR4, R213 ;  /* 0x00000004c2007c23 */ /* 0x000fe200080100d5 */
[----:B------:R-:W-:Y:S01]  /*5b10*/  FSEL R191, R4, -INF , !P5 ;  /* 0xff80000004bf7808 */ /* 0x000fe20006800000 */
[----:B------:R-:W-:Y:S01]  /*5b20*/  FFMA.FTZ R4, R194, UR4, R222 ;  /* 0x00000004c2047c23 */ /* 0x000fe200080100de */
[----:B------:R-:W-:Y:S01]  /*5b30*/  FSEL R172, R2, -INF , !P3 ;  /* 0xff80000002ac7808 */ /* 0x000fe20005800000 */
[----:B------:R-:W-:Y:S01]  /*5b40*/  FFMA.FTZ R2, R194, UR4, R85 ;  /* 0x00000004c2027c23 */ /* 0x000fe20008010055 */
[C---:B------:R-:W-:Y:S01]  /*5b50*/  ISETP.GE.AND P3, PT, R187.reuse, R9, PT ;  /* 0x00000009bb00720c */ /* 0x040fe20003f66270 */
[----:B------:R5:W-:Y:S01]  /*5b60*/  MUFU.TANH R91, R12 ;  /* 0x0000000c005b7308 */ /* 0x000be20000002400 */
[-C--:B------:R-:W-:Y:S01]  /*5b70*/  ISETP.GE.AND P5, PT, R187, R8.reuse, PT ;  /* 0x00000008bb00720c */ /* 0x080fe20003fa6270 */
[----:B------:R-:W-:Y:S01]  /*5b80*/  HMMA.16816.F32 R44, R24, R16, R44 ;  /* 0x00000010182c723c */ /* 0x000fe2000000182c */
[----:B------:R-:W-:Y:S01]  /*5b90*/  FSEL R182, R0, -INF , !P3 ;  /* 0xff80000000b67808 */ /* 0x000fe20005800000 */
[----:B------:R-:W-:Y:S01]  /*5ba0*/  FFMA.FTZ R0, R195, UR4, R223 ;  /* 0x00000004c3007c23 */ /* 0x000fe200080100df */
[----:B------:R-:W-:Y:S01]  /*5bb0*/  FSEL R170, R4, -INF , !P5 ;  /* 0xff80000004aa7808 */ /* 0x000fe20006800000 */
[----:B------:R-:W-:Y:S01]  /*5bc0*/  FFMA.FTZ R4, R194, UR4, R86 ;  /* 0x00000004c2047c23 */ /* 0x000fe20008010056 */
[----:B------:R-:W-:Y:S01]  /*5bd0*/  ISETP.GE.AND P3, PT, R189, R8, PT ;  /* 0x00000008bd00720c */ /* 0x000fe20003f66270 */
[----:B-1----:R-:W-:Y:S01]  /*5be0*/  FMUL.FTZ R5, R41, c[0x0][0x2ec] ;  /* 0x0000bb0029057a20 */ /* 0x002fe20000410000 */
[----:B------:R-:W-:-:S02]  /*5bf0*/  ISETP.GE.AND P6, PT, R187, R11, PT ;  /* 0x0000000bbb00720c */ /* 0x000fc40003fc6270 */
[----:B------:R-:W-:Y:S01]  /*5c00*/  ISETP.GE.AND P5, PT, R187, R10, PT ;  /* 0x0000000abb00720c */ /* 0x000fe20003fa6270 */
[----:B------:R1:W-:Y:S01]  /*5c10*/  MUFU.TANH R98, R5 ;  /* 0x0000000500627308 */ /* 0x0003e20000002400 */
[----:B------:R-:W-:Y:S01]  /*5c20*/  FSEL R115, R0, -INF , !P3 ;  /* 0xff80000000737808 */ /* 0x000fe20005800000 */
[----:B------:R-:W-:Y:S01]  /*5c30*/  FFMA.FTZ R0, R195, UR4, R215 ;  /* 0x00000004c3007c23 */ /* 0x000fe200080100d7 */
[----:B------:R-:W-:Y:S01]  /*5c40*/  FSEL R169, R4, -INF , !P6 ;  /* 0xff80000004a97808 */ /* 0x000fe20007000000 */
[----:B-----5:R-:W-:Y:S01]  /*5c50*/  FMUL.FTZ R12, R50, c[0x0][0x2ec] ;  /* 0x0000bb00320c7a20 */ /* 0x020fe20000410000 */
[----:B------:R-:W-:Y:S01]  /*5c60*/  ISETP.GE.AND P6, PT, R189, R9, PT ;  /* 0x00000009bd00720c */ /* 0x000fe20003fc6270 */
[C---:B------:R-:W-:Y:S01]  /*5c70*/  FFMA.FTZ R4, R195.reuse, UR4, R210 ;  /* 0x00000004c3047c23 */ /* 0x040fe200080100d2 */
[----:B------:R-:W-:Y:S01]  /*5c80*/  FSEL R173, R2, -INF , !P5 ;  /* 0xff80000002ad7808 */ /* 0x000fe20006800000 */
[----:B------:R-:W-:Y:S01]  /*5c90*/  FFMA.FTZ R2, R195, UR4, R87 ;  /* 0x00000004c3027c23 */ /* 0x000fe20008010057 */
[----:B------:R5:W2:Y:S01]  /*5ca0*/  MUFU.TANH R86, R12 ;  /* 0x0000000c00567308 */ /* 0x000aa20000002400 */
[----:B------:R-:W-:-:S02]  /*5cb0*/  ISETP.GE.AND P5, PT, R189, R11, PT ;  /* 0x0000000bbd00720c */ /* 0x000fc40003fa6270 */
[----:B------:R-:W-:Y:S01]  /*5cc0*/  FSEL R177, R0, -INF , !P6 ;  /* 0xff80000000b17808 */ /* 0x000fe20007000000 */
[----:B------:R-:W-:Y:S01]  /*5cd0*/  FFMA.FTZ R0, R196, UR4, R88 ;  /* 0x00000004c4007c23 */ /* 0x000fe20008010058 */
[----:B------:R-:W-:Y:S01]  /*5ce0*/  ISETP.GE.AND P6, PT, R190, R8, PT ;  /* 0x00000008be00720c */ /* 0x000fe20003fc6270 */
[----:B-1----:R-:W-:Y:S01]  /*5cf0*/  FMUL.FTZ R5, R43, c[0x0][0x2ec] ;  /* 0x0000bb002b057a20 */ /* 0x002fe20000410000 */
[----:B------:R-:W-:Y:S01]  /*5d00*/  FSEL R114, R4, -INF , !P5 ;  /* 0xff80000004727808 */ /* 0x000fe20006800000 */
[----:B------:R-:W-:Y:S01]  /*5d10*/  HMMA.16816.F32 R40, R36, R14, R128 ;  /* 0x0000000e2428723c */ /* 0x000fe20000001880 */
[----:B------:R-:W-:Y:S01]  /*5d20*/  FFMA.FTZ R4, R196, UR4, R84 ;  /* 0x00000004c4047c23 */ /* 0x000fe20008010054 */
[----:B------:R1:W-:Y:S01]  /*5d30*/  MUFU.TANH R96, R5 ;  /* 0x0000000500607308 */ /* 0x0003e20000002400 */
[-C--:B------:R-:W-:Y:S02]  /*5d40*/  ISETP.GE.AND P3, PT, R189, R10.reuse, PT ;  /* 0x0000000abd00720c */ /* 0x080fe40003f66270 */
[----:B------:R-:W-:Y:S01]  /*5d50*/  FSEL R213, R0, -INF , !P6 ;  /* 0xff80000000d57808 */ /* 0x000fe20007000000 */
[----:B------:R-:W-:Y:S01]  /*5d60*/  FFMA.FTZ R0, R196, UR4, R209 ;  /* 0x00000004c4007c23 */ /* 0x000fe200080100d1 */
[----:B------:R-:W-:Y:S01]  /*5d70*/  ISETP.GE.AND P5, PT, R190, R9, PT ;  /* 0x00000009be00720c */ /* 0x000fe20003fa6270 */
[----:B-----5:R-:W-:Y:S01]  /*5d80*/  FMUL.FTZ R12, R22, c[0x0][0x2ec] ;  /* 0x0000bb00160c7a20 */ /* 0x020fe20000410000 */
[----:B------:R-:W-:Y:S01]  /*5d90*/  FSEL R168, R2, -INF , !P3 ;  /* 0xff80000002a87808 */ /* 0x000fe20005800000 */
[----:B------:R-:W-:Y:S01]  /*5da0*/  FFMA.FTZ R2, R196, UR4, R66 ;  /* 0x00000004c4027c23 */ /* 0x000fe20008010042 */
[----:B------:R-:W-:Y:S01]  /*5db0*/  ISETP.GE.AND P6, PT, R190, R10, PT ;  /* 0x0000000abe00720c */ /* 0x000fe20003fc6270 */
[----:B------:R-:W-:Y:S01]  /*5dc0*/  MUFU.TANH R84, R12 ;  /* 0x0000000c00547308 */ /* 0x000fe20000002400 */
[----:B------:R-:W-:Y:S01]  /*5dd0*/  FSEL R210, R0, -INF , !P5 ;  /* 0xff80000000d27808 */ /* 0x000fe20006800000 */
[----:B------:R-:W-:Y:S01]  /*5de0*/  FFMA.FTZ R0, R101, UR4, R211 ;  /* 0x0000000465007c23 */ /* 0x000fe200080100d3 */
[----:B------:R-:W-:-:S02]  /*5df0*/  ISETP.GE.AND P3, PT, R190, R11, PT ;  /* 0x0000000bbe00720c */ /* 0x000fc40003f66270 */
[----:B------:R-:W-:Y:S01]  /*5e00*/  ISETP.GE.AND P5, PT, R76, R8, PT ;  /* 0x000000084c00720c */ /* 0x000fe20003fa6270 */
[----:B-1----:R-:W-:Y:S01]  /*5e10*/  FMUL.FTZ R5, R48, c[0x0][0x2ec] ;  /* 0x0000bb0030057a20 */ /* 0x002fe20000410000 */
[----:B------:R-:W-:Y:S01]  /*5e20*/  FSEL R211, R2, -INF , !P6 ;  /* 0xff80000002d37808 */ /* 0x000fe20007000000 */
[C---:B------:R-:W-:Y:S01]  /*5e30*/  FFMA.FTZ R2, R101.reuse, UR4, R214 ;  /* 0x0000000465027c23 */ /* 0x040fe200080100d6 */
[----:B------:R-:W-:Y:S01]  /*5e40*/  FSEL R209, R4, -INF , !P3 ;  /* 0xff80000004d17808 */ /* 0x000fe20005800000 */
[----:B------:R1:W5:Y:S01]  /*5e50*/  MUFU.TANH R90, R5 ;  /* 0x00000005005a7308 */ /* 0x0003620000002400 */
[----:B------:R-:W-:Y:S01]  /*5e60*/  ISETP.GE.AND P3, PT, R76, R9, PT ;  /* 0x000000094c00720c */ /* 0x000fe20003f66270 */
[----:B------:R-:W-:Y:S01]  /*5e70*/  HMMA.16816.F32 R40, R28, R18, R40 ;  /* 0x000000121c28723c */ /* 0x000fe20000001828 */
[----:B------:R-:W-:Y:S01]  /*5e80*/  FSEL R203, R0, -INF , !P5 ;  /* 0xff80000000cb7808 */ /* 0x000fe20006800000 */
[C---:B------:R-:W-:Y:S01]  /*5e90*/  FFMA.FTZ R0, R101.reuse, UR4, R212 ;  /* 0x0000000465007c23 */ /* 0x040fe200080100d4 */
[----:B------:R-:W-:Y:S01]  /*5ea0*/  ISETP.GE.AND P6, PT, R76, R11, PT ;  /* 0x0000000b4c00720c */ /* 0x000fe20003fc6270 */
[----:B------:R-:W-:Y:S01]  /*5eb0*/  FFMA.FTZ R4, R101, UR4, R198 ;  /* 0x0000000465047c23 */ /* 0x000fe200080100c6 */
[----:B------:R-:W-:Y:S01]  /*5ec0*/  FSEL R214, R2, -INF , !P3 ;  /* 0xff80000002d67808 */ /* 0x000fe20005800000 */
[----:B------:R-:W-:Y:S01]  /*5ed0*/  FMUL.FTZ R2, R45, c[0x0][0x2ec] ;  /* 0x0000bb002d027a20 */ /* 0x000fe20000410000 */
[----:B------:R-:W-:Y:S01]  /*5ee0*/  FSEL R190, R0, -INF , !P6 ;  /* 0xff80000000be7808 */ /* 0x000fe20007000000 */
[----:B------:R-:W-:Y:S01]  /*5ef0*/  FFMA.FTZ R0, R102, UR4, R208 ;  /* 0x0000000466007c23 */ /* 0x000fe200080100d0 */
[----:B------:R-:W-:-:S02]  /*5f00*/  ISETP.GE.AND P5, PT, R76, R10, PT ;  /* 0x0000000a4c00720c */ /* 0x000fc40003fa6270 */
[C---:B------:R-:W-:Y:S01]  /*5f10*/  ISETP.GE.AND P3, PT, R78.reuse, R8, PT ;  /* 0x000000084e00720c */ /* 0x040fe20003f66270 */
[----:B------:R2:W-:Y:S01]  /*5f20*/  MUFU.TANH R76, R2 ;  /* 0x00000002004c7308 */ /* 0x0005e20000002400 */
[----:B------:R-:W-:Y:S01]  /*5f30*/  ISETP.GE.AND P6, PT, R78, R9, PT ;  /* 0x000000094e00720c */ /* 0x000fe20003fc6270 */
[----:B-1----:R-:W-:Y:S01]  /*5f40*/  FMUL.FTZ R5, R49, c[0x0][0x2ec] ;  /* 0x0000bb0031057a20 */ /* 0x002fe20000410000 */
[----:B------:R-:W-:Y:S01]  /*5f50*/  FSEL R188, R0, -INF , !P3 ;  /* 0xff80000000bc7808 */ /* 0x000fe20005800000 */
[----:B------:R-:W-:Y:S01]  /*5f60*/  FFMA.FTZ R0, R102, UR4, R171 ;  /* 0x0000000466007c23 */ /* 0x000fe200080100ab */
[----:B------:R-:W-:Y:S01]  /*5f70*/  FSEL R196, R4, -INF , !P5 ;  /* 0xff80000004c47808 */ /* 0x000fe20006800000 */
[----:B------:R-:W-:Y:S01]  /*5f80*/  FFMA.FTZ R4, R102, UR4, R60 ;  /* 0x0000000466047c23 */ /* 0x000fe2000801003c */
[C---:B------:R-:W-:Y:S01]  /*5f90*/  ISETP.GE.AND P5, PT, R78.reuse, R11, PT ;  /* 0x0000000b4e00720c */ /* 0x040fe20003fa6270 */
[----:B------:R1:W1:Y:S01]  /*5fa0*/  MUFU.TANH R94, R5 ;  /* 0x00000005005e7308 */ /* 0x0002620000002400 */
[----:B------:R-:W-:-:S02]  /*5fb0*/  ISETP.GE.AND P3, PT, R78, R10, PT ;  /* 0x0000000a4e00720c */ /* 0x000fc40003f66270 */
[----:B------:R-:W-:Y:S01]  /*5fc0*/  FSEL R187, R4, -INF , !P5 ;  /* 0xff80000004bb7808 */ /* 0x000fe20006800000 */
[----:B----4-:R-:W-:Y:S01]  /*5fd0*/  FFMA.FTZ R4, R103, UR4, R126 ;  /* 0x0000000467047c23 */ /* 0x010fe2000801007e */
[----:B------:R-:W-:Y:S01]  /*5fe0*/  ISETP.GE.AND P5, PT, R77, R9, PT ;  /* 0x000000094d00720c */ /* 0x000fe20003fa6270 */
[----:B--2---:R-:W-:-:S04]  /*5ff0*/  FMUL.FTZ R2, R46, c[0x0][0x2ec] ;  /* 0x0000bb002e027a20 */ /* 0x004fc80000410000 */
[----:B------:R2:W-:Y:S01]  /*6000*/  MUFU.TANH R54, R2 ;  /* 0x0000000200367308 */ /* 0x0005e20000002400 */
[----:B-1----:R-:W-:-:S07]  /*6010*/  FMUL.FTZ R5, R51, c[0x0][0x2ec] ;  /* 0x0000bb0033057a20 */ /* 0x002fce0000410000 */
[----:B------:R1:W-:Y:S01]  /*6020*/  MUFU.TANH R89, R5 ;  /* 0x0000000500597308 */ /* 0x0003e20000002400 */
[----:B--2---:R-:W-:-:S05]  /*6030*/  FFMA.FTZ R2, R102, UR4, R59 ;  /* 0x0000000466027c23 */ /* 0x004fca000801003b */
[----:B------:R-:W-:Y:S01]  /*6040*/  FSEL R189, R2, -INF , !P3 ;  /* 0xff80000002bd7808 */ /* 0x000fe20005800000 */
[----:B------:R-:W-:Y:S01]  /*6050*/  FFMA.FTZ R2, R103, UR4, R197 ;  /* 0x0000000467027c23 */ /* 0x000fe200080100c5 */
[----:B------:R-:W-:Y:S01]  /*6060*/  ISETP.GE.AND P3, PT, R77, R11, PT ;  /* 0x0000000b4d00720c */ /* 0x000fe20003f66270 */
[----:B-1----:R-:W-:-:S03]  /*6070*/  FMUL.FTZ R5, R20, c[0x0][0x2ec] ;  /* 0x0000bb0014057a20 */ /* 0x002fc60000410000 */
[----:B------:R-:W-:Y:S01]  /*6080*/  FSEL R198, R2, -INF , !P5 ;  /* 0xff80000002c67808 */ /* 0x000fe20006800000 */
[----:B------:R1:W2:Y:S01]  /*6090*/  MUFU.TANH R87, R5 ;  /* 0x0000000500577308 */ /* 0x0002a20000002400 */
[----:B------:R-:W-:Y:S01]  /*60a0*/  ISETP.GE.AND P5, PT, R92, R8, PT ;  /* 0x000000085c00720c */ /* 0x000fe20003fa6270 */
[----:B------:R-:W-:Y:S02]  /*60b0*/  FMUL.FTZ R2, R42, c[0x0][0x2ec] ;  /* 0x0000bb002a027a20 */ /* 0x000fe40000410000 */
[----:B-1----:R-:W-:-:S04]  /*60c0*/  FMUL.FTZ R5, R21, c[0x0][0x2ec] ;  /* 0x0000bb0015057a20 */ /* 0x002fc80000410000 */
[----:B------:R1:W-:Y:S02]  /*60d0*/  MUFU.TANH R88, R5 ;  /* 0x0000000500587308 */ /* 0x0003e40000002400 */
[----:B-1----:R-:W-:Y:S02]  /*60e0*/  FMUL.FTZ R5, R23, c[0x0][0x2ec] ;  /* 0x0000bb0017057a20 */ /* 0x002fe40000410000 */
[----:B------:R-:W-:Y:S01]  /*60f0*/  HMMA.16816.F32 R20, R32, R14, R204 ;  /* 0x0000000e2014723c */ /* 0x000fe200000018cc */
[----:B------:R-:W1:Y:S03]  /*6100*/  LDSM.16.M88.4 R12, [R100+0x7800] ;  /* 0x00780000640c783b */ /* 0x000e660000000200 */
[----:B------:R4:W-:Y:S03]  /*6110*/  MUFU.TANH R85, R5 ;  /* 0x0000000500557308 */ /* 0x0009e60000002400 */
[----:B------:R-:W-:Y:S01]  /*6120*/  FSEL R204, R0, -INF , !P6 ;  /* 0xff80000000cc7808 */ /* 0x000fe20007000000 */
[----:B------:R-:W-:Y:S01]  /*6130*/  FFMA.FTZ R0, R103, UR4, R199 ;  /* 0x0000000467007c23 */ /* 0x000fe200080100c7 */
[----:B------:R-:W-:-:S04]  /*6140*/  ISETP.GE.AND P6, PT, R77, R8, PT ;  /* 0x000000084d00720c */ /* 0x000fc80003fc6270 */
[----:B------:R-:W-:Y:S01]  /*6150*/  FSEL R184, R0, -INF , !P6 ;  /* 0xff80000000b87808 */ /* 0x000fe20007000000 */
[----:B------:R-:W-:Y:S01]  /*6160*/  FMUL.FTZ R0, R40, c[0x0][0x2ec] ;  /* 0x0000bb0028007a20 */ /* 0x000fe20000410000 */
[----:B------:R-:W-:Y:S01]  /*6170*/  ISETP.GE.AND P6, PT, R77, R10, PT ;  /* 0x0000000a4d00720c */ /* 0x000fe20003fc6270 */
[----:B----4-:R-:W-:Y:S02]  /*6180*/  FMUL.FTZ R5, R44, c[0x0][0x2ec] ;  /* 0x0000bb002c057a20 */ /* 0x010fe40000410000 */
[----:B------:R4:W-:Y:S08]  /*6190*/  MUFU.TANH R55, R0 ;  /* 0x0000000000377308 */ /* 0x0009f00000002400 */
[----:B------:R1:W-:Y:S01]  /*61a0*/  MUFU.TANH R66, R5 ;  /* 0x0000000500427308 */ /* 0x0003e20000002400 */
[----:B----4-:R-:W-:-:S05]  /*61b0*/  FFMA.FTZ R0, R103, UR4, R158 ;  /* 0x0000000467007c23 */ /* 0x010fca000801009e */
[----:B------:R-:W-:Y:S01]  /*61c0*/  FSEL R158, R0, -INF , !P3 ;  /* 0xff800000009e7808 */ /* 0x000fe20005800000 */
[----:B------:R-:W-:Y:S01]  /*61d0*/  FFMA.FTZ R0, R108, UR4, R53 ;  /* 0x000000046c007c23 */ /* 0x000fe20008010035 */
[----:B------:R-:W-:Y:S01]  /*61e0*/  ISETP.GE.AND P3, PT, R92, R9, PT ;  /* 0x000000095c00720c */ /* 0x000fe20003f66270 */
[----:B-1----:R-:W-:Y:S01]  /*61f0*/  FMUL.FTZ R5, R47, c[0x0][0x2ec] ;  /* 0x0000bb002f057a20 */ /* 0x002fe20000410000 */
[----:B------:R-:W-:Y:S01]  /*6200*/  HMMA.16816.F32 R48, R32, R12, R216 ;  /* 0x0000000c2030723c */ /* 0x000fe200000018d8 */
[----:B------:R1:W-:Y:S01]  /*6210*/  MUFU.TANH R53, R2 ;  /* 0x0000000200357308 */ /* 0x0003e20000002400 */
[----:B------:R-:W-:Y:S01]  /*6220*/  FSEL R242, R0, -INF , !P5 ;  /* 0xff80000000f27808 */ /* 0x000fe20006800000 */
[----:B------:R-:W-:Y:S01]  /*6230*/  FFMA.FTZ R0, R108, UR4, R52 ;  /* 0x000000046c007c23 */ /* 0x000fe20008010034 */
[----:B------:R-:W-:-:S04]  /*6240*/  ISETP.GE.AND P5, PT, R92, R10, PT ;  /* 0x0000000a5c00720c */ /* 0x000fc80003fa6270 */
[----:B------:R-:W-:Y:S01]  /*6250*/  HMMA.16816.F32 R44, R24, R18, R20 ;  /* 0x00000012182c723c */ /* 0x000fe20000001814 */
[----:B------:R-:W4:Y:S01]  /*6260*/  LDSM.16.M88.4 R16, [R233+0x3800] ;  /* 0x00380000e910783b */ /* 0x000f220000000200 */
[----:B------:R-:W-:Y:S01]  /*6270*/  FSEL R217, R0, -INF , !P5 ;  /* 0xff80000000d97808 */ /* 0x000fe20006800000 */
[----:B------:R-:W-:Y:S01]  /*6280*/  FFMA.FTZ R0, R93, UR4, R121 ;  /* 0x000000045d007c23 */ /* 0x000fe20008010079 */
[----:B------:R-:W-:Y:S01]  /*6290*/  ISETP.GE.AND P5, PT, R74, R11, PT ;  /* 0x0000000b4a00720c */ /* 0x000fe20003fa6270 */
[----:B------:R2:W2:Y:S01]  /*62a0*/  MUFU.TANH R60, R5 ;  /* 0x00000005003c7308 */ /* 0x0004a20000002400 */
[----:B------:R-:W-:-:S04]  /*62b0*/  DEPBAR.LE SB0, 0x0 ;  /* 0x000080000000791a */ /* 0x000fc80000000000 */
[----:B------:R-:W-:Y:S01]  /*62c0*/  HMMA.16816.F32 R20, R36, R12, R136 ;  /* 0x0000000c2414723c */ /* 0x000fe20000001888 */
[----:B-1----:R-:W-:-:S06]  /*62d0*/  FFMA.FTZ R2, R108, UR4, R56 ;  /* 0x000000046c027c23 */ /* 0x002fcc0008010038 */
[----:B------:R-:W-:Y:S01]  /*62e0*/  FSEL R136, R4, -INF , !P6 ;  /* 0xff80000004887808 */ /* 0x000fe20007000000 */
[----:B------:R-:W-:Y:S01]  /*62f0*/  FFMA.FTZ R4, R108, UR4, R107 ;  /* 0x000000046c047c23 */ /* 0x000fe2000801006b */
[----:B------:R-:W-:Y:S01]  /*6300*/  BAR.SYNC.DEFER_BLOCKING 0x0 ;  /* 0x0000000000007b1d */ /* 0x000fe20000010000 */
[----:B------:R-:W-:Y:S01]  /*6310*/  ISETP.GE.AND P6, PT, R92, R11, PT ;  /* 0x0000000b5c00720c */ /* 0x000fe20003fc6270 */
[----:B--2---:R-:W-:Y:S01]  /*6320*/  FMUL.FTZ R5, R41, c[0x0][0x2ec] ;  /* 0x0000bb0029057a20 */ /* 0x004fe20000410000 */
[----:B------:R-:W-:Y:S01]  /*6330*/  HMMA.16816.F32 R32, R32, R14, R244 ;  /* 0x0000000e2020723c */ /* 0x000fe200000018f4 */
[----:B------:R-:W-:Y:S01]  /*6340*/  FSEL R241, R4, -INF , !P3 ;  /* 0xff80000004f17808 */ /* 0x000fe20005800000 */
[C---:B------:R-:W-:Y:S01]  /*6350*/  FFMA.FTZ R4, R93.reuse, UR4, R127 ;  /* 0x000000045d047c23 */ /* 0x040fe2000801007f */
[----:B------:R-:W-:Y:S01]  /*6360*/  ISETP.GE.AND P3, PT, R74, R8, PT ;  /* 0x000000084a00720c */ /* 0x000fe20003f66270 */
[----:B------:R1:W-:Y:S01]  /*6370*/  MUFU.TANH R59, R5 ;  /* 0x00000005003b7308 */ /* 0x0003e20000002400 */
[----:B------:R-:W-:Y:S01]  /*6380*/  FSEL R216, R2, -INF , !P6 ;  /* 0xff80000002d87808 */ /* 0x000fe20007000000 */
[----:B------:R-:W-:Y:S01]  /*6390*/  FMUL.FTZ R2, R44, c[0x0][0x2ec] ;  /* 0x0000bb002c027a20 */ /* 0x000fe20000410000 */
[----:B------:R-:W-:Y:S01]  /*63a0*/  FSEL R227, R4, -INF , !P3 ;  /* 0xff80000004e37808 */ /* 0x000fe20005800000 */
[----:B------:R-:W-:Y:S01]  /*63b0*/  FFMA.FTZ R4, R93, UR4, R99 ;  /* 0x000000045d047c23 */ /* 0x000fe20008010063 */
[----:B------:R-:W-:-:S02]  /*63c0*/  ISETP.GE.AND P6, PT, R74, R9, PT ;  /* 0x000000094a00720c */ /* 0x000fc40003fc6270 */
[----:B------:R-:W-:Y:S01]  /*63d0*/  ISETP.GE.AND P3, PT, R74, R10, PT ;  /* 0x0000000a4a00720c */ /* 0x000fe20003f66270 */
[----:B------:R2:W2:Y:S01]  /*63e0*/  MUFU.TANH R52, R2 ;  /* 0x0000000200347308 */ /* 0x0004a20000002400 */
[----:B------:R-:W-:Y:S01]  /*63f0*/  FSEL R206, R4, -INF , !P5 ;  /* 0xff80000004ce7808 */ /* 0x000fe20006800000 */
[----:B------:R-:W-:Y:S01]  /*6400*/  FMUL.FTZ R4, R46, c[0x0][0x2ec] ;  /* 0x0000bb002e047a20 */ /* 0x000fe20000410000 */
[----:B------:R-:W-:Y:S01]  /*6410*/  FSEL R226, R0, -INF , !P6 ;  /* 0xff80000000e27808 */ /* 0x000fe20007000000 */
[----:B---3--:R-:W-:Y:S01]  /*6420*/  FFMA.FTZ R0, R79, UR4, R97 ;  /* 0x000000044f007c23 */ /* 0x008fe20008010061 */
[C---:B------:R-:W-:Y:S01]  /*6430*/  ISETP.GE.AND P5, PT, R68.reuse, R9, PT ;  /* 0x000000094400720c */ /* 0x040fe20003fa6270 */
[----:B----4-:R-:W-:Y:S02]  /*6440*/  HMMA.16816.F32 R20, R28, R16, R20 ;  /* 0x000000101c14723c */ /* 0x010fe40000001814 */
[----:B------:R3:W4:Y:S01]  /*6450*/  MUFU.TANH R12, R4 ;  /* 0x00000004000c7308 */ /* 0x0007220000002400 */
[----:B------:R-:W-:Y:S01]  /*6460*/  ISETP.GE.AND P6, PT, R68, R8, PT ;  /* 0x000000084400720c */ /* 0x000fe20003fc6270 */
[----:B-1----:R-:W-:-:S03]  /*6470*/  FMUL.FTZ R5, R43, c[0x0][0x2ec] ;  /* 0x0000bb002b057a20 */ /* 0x002fc60000410000 */
[----:B------:R-:W-:Y:S01]  /*6480*/  FSEL R225, R0, -INF , !P6 ;  /* 0xff80000000e17808 */ /* 0x000fe20007000000 */
[----:B------:R-:W-:Y:S01]  /*6490*/  FFMA.FTZ R0, R79, UR4, R86 ;  /* 0x000000044f007c23 */ /* 0x000fe20008010056 */
[----:B------:R-:W-:Y:S01]  /*64a0*/  HMMA.16816.F32 R40, R36, R14, R132 ;  /* 0x0000000e2428723c */ /* 0x000fe20000001884 */
[----:B--2---:R-:W-:Y:S01]  /*64b0*/  FFMA.FTZ R2, R93, UR4, R95 ;  /* 0x000000045d027c23 */ /* 0x004fe2000801005f */
[----:B------:R-:W-:Y:S01]  /*64c0*/  ISETP.GE.AND P6, PT, R68, R10, PT ;  /* 0x0000000a4400720c */ /* 0x000fe20003fc6270 */
[----:B------:R1:W2:Y:S03]  /*64d0*/  MUFU.TANH R56, R5 ;  /* 0x0000000500387308 */ /* 0x0002a60000002400 */
[----:B------:R-:W-:Y:S01]  /*64e0*/  FSEL R207, R2, -INF , !P3 ;  /* 0xff80000002cf7808 */ /* 0x000fe20005800000 */
[C---:B-----5:R-:W-:Y:S01]  /*64f0*/  FFMA.FTZ R2, R79.reuse, UR4, R90 ;  /* 0x000000044f027c23 */ /* 0x060fe2000801005a */
[----:B------:R-:W-:Y:S01]  /*6500*/  FSEL R199, R0, -INF , !P6 ;  /* 0xff80000000c77808 */ /* 0x000fe20007000000 */
[----:B---3--:R-:W-:Y:S01]  /*6510*/  FFMA.FTZ R4, R79, UR4, R91 ;  /* 0x000000044f047c23 */ /* 0x008fe2000801005b */
[-C--:B------:R-:W-:Y:S01]  /*6520*/  ISETP.GE.AND P6, PT, R63, R11.reuse, PT ;  /* 0x0000000b3f00720c */ /* 0x080fe20003fc6270 */
[C---:B------:R-:W-:Y:S01]  /*6530*/  FFMA.FTZ R0, R75.reuse, UR4, R96 ;  /* 0x000000044b007c23 */ /* 0x040fe20008010060 */
[----:B------:R-:W-:Y:S01]  /*6540*/  ISETP.GE.AND P3, PT, R68, R11, PT ;  /* 0x0000000b4400720c */ /* 0x000fe20003f66270 */
[----:B------:R-:W-:Y:S01]  /*6550*/  HMMA.16816.F32 R36, R24, R16, R48 ;  /* 0x000000101824723c */ /* 0x000fe20000001830 */
[----:B------:R-:W-:Y:S01]  /*6560*/  FSEL R224, R4, -INF , !P5 ;  /* 0xff80000004e07808 */ /* 0x000fe20006800000 */
[----:B------:R-:W-:Y:S01]  /*6570*/  FFMA.FTZ R4, R75, UR4, R98 ;  /* 0x000000044b047c23 */ /* 0x000fe20008010062 */
[----:B------:R-:W-:Y:S01]  /*6580*/  ISETP.GE.AND P5, PT, R63, R8, PT ;  /* 0x000000083f00720c */ /* 0x000fe20003fa6270 */
[----:B------:R-:W-:Y:S01]  /*6590*/  FMUL.FTZ R23, R23, c[0x0][0x2ec] ;  /* 0x0000bb0017177a20 */ /* 0x000fe20000410000 */
[----:B------:R-:W-:Y:S01]  /*65a0*/  FSEL R139, R2, -INF , !P3 ;  /* 0xff800000028b7808 */ /* 0x000fe20005800000 */
[----:B------:R-:W-:Y:S01]  /*65b0*/  FMUL.FTZ R2, R20, c[0x0][0x2ec] ;  /* 0x0000bb0014027a20 */ /* 0x000fe20000410000 */
[----:B------:R-:W-:Y:S01]  /*65c0*/  FSEL R223, R4, -INF , !P5 ;  /* 0xff80000004df7808 */ /* 0x000fe20006800000 */
[----:B------:R-:W-:Y:S01]  /*65d0*/  FFMA.FTZ R4, R75, UR4, R94 ;  /* 0x000000044b047c23 */ /* 0x000fe2000801005e */
[CC--:B------:R-:W-:Y:S01]  /*65e0*/  ISETP.GE.AND P3, PT, R63.reuse, R9.reuse, PT ;  /* 0x000000093f00720c */ /* 0x0c0fe20003f66270 */
[----:B------:R3:W-:Y:S01]  /*65f0*/  MUFU.TANH R20, R2 ;  /* 0x0000000200147308 */ /* 0x0007e20000002400 */
[----:B------:R-:W-:Y:S01]  /*6600*/  ISETP.GE.AND P5, PT, R63, R10, PT ;  /* 0x0000000a3f00720c */ /* 0x000fe20003fa6270 */
[-C--:B------:R-:W-:Y:S01]  /*6610*/  HMMA.16816.F32 R28, R28, R18.reuse, R40 ;  /* 0x000000121c1c723c */ /* 0x080fe20000001828 */
[----:B------:R-:W-:Y:S01]  /*6620*/  FSEL R137, R4, -INF , !P6 ;  /* 0xff80000004897808 */ /* 0x000fe20007000000 */
[----:B------:R-:W-:Y:S01]  /*6630*/  FMUL.FTZ R4, R22, c[0x0][0x2ec] ;  /* 0x0000bb0016047a20 */ /* 0x000fe20000410000 */
[----:B------:R-:W-:Y:S01]  /*6640*/  ISETP.GE.AND P6, PT, R70, R9, PT ;  /* 0x000000094600720c */ /* 0x000fe20003fc6270 */
[----:B-1----:R-:W-:Y:S01]  /*6650*/  FMUL.FTZ R5, R45, c[0x0][0x2ec] ;  /* 0x0000bb002d057a20 */ /* 0x002fe20000410000 */
[----:B------:R-:W-:Y:S01]  /*6660*/  FSEL R222, R0, -INF , !P3 ;  /* 0xff80000000de7808 */ /* 0x000fe20005800000 */
[----:B------:R1:W-:Y:S01]  /*6670*/  MUFU.TANH R13, R4 ;  /* 0x00000004000d7308 */ /* 0x0003e20000002400 */
[----:B------:R-:W-:Y:S01]  /*6680*/  FFMA.FTZ R0, R82, UR4, R87 ;  /* 0x0000000452007c23 */ /* 0x000fe20008010057 */
[----:B------:R-:W-:Y:S01]  /*6690*/  ISETP.GE.AND P3, PT, R70, R8, PT ;  /* 0x000000084600720c */ /* 0x000fe20003f66270 */
[----:B------:R-:W-:Y:S03]  /*66a0*/  HMMA.16816.F32 R24, R24, R18, R32 ;  /* 0x000000121818723c */ /* 0x000fe60000001820 */
[----:B------:R-:W-:Y:S01]  /*66b0*/  FSEL R219, R0, -INF , !P3 ;  /* 0xff80000000db7808 */ /* 0x000fe20005800000 */
[----:B------:R-:W-:Y:S01]  /*66c0*/  FFMA.FTZ R0, R82, UR4, R54 ;  /* 0x0000000452007c23 */ /* 0x000fe20008010036 */
[----:B------:R-:W-:Y:S01]  /*66d0*/  ISETP.GE.AND P3, PT, R70, R10, PT ;  /* 0x0000000a4600720c */ /* 0x000fe20003f66270 */
[----:B---3--:R-:W-:Y:S01]  /*66e0*/  FFMA.FTZ R2, R75, UR4, R89 ;  /* 0x000000044b027c23 */ /* 0x008fe20008010059 */
[----:B------:R3:W-:Y:S01]  /*66f0*/  MUFU.TANH R45, R5 ;  /* 0x00000005002d7308 */ /* 0x0007e20000002400 */
[----:B------:R-:W-:Y:S01]  /*6700*/  FMUL.FTZ R36, R36, c[0x0][0x2ec] ;  /* 0x0000bb0024247a20 */ /* 0x000fe20000410000 */
[----:B------:R-:W-:Y:S01]  /*6710*/  FSEL R221, R0, -INF , !P3 ;  /* 0xff80000000dd7808 */ /* 0x000fe20005800000 */
[C---:B------:R-:W-:Y:S01]  /*6720*/  FFMA.FTZ R0, R83.reuse, UR4, R60 ;  /* 0x0000000453007c23 */ /* 0x040fe2000801003c */
[----:B------:R-:W-:Y:S01]  /*6730*/  FSEL R138, R2, -INF , !P5 ;  /* 0xff800000028a7808 */ /* 0x000fe20006800000 */
[----:B------:R-:W-:Y:S01]  /*6740*/  FFMA.FTZ R2, R82, UR4, R66 ;  /* 0x0000000452027c23 */ /* 0x000fe20008010042 */
[-C--:B------:R-:W-:Y:S01]  /*6750*/  ISETP.GE.AND P5, PT, R70, R11.reuse, PT ;  /* 0x0000000b4600720c */ /* 0x080fe20003fa6270 */
[----:B-1----:R-:W-:Y:S01]  /*6760*/  FFMA.FTZ R4, R82, UR4, R84 ;  /* 0x0000000452047c23 */ /* 0x002fe20008010054 */
[----:B------:R-:W-:Y:S01]  /*6770*/  ISETP.GE.AND P3, PT, R72, R11, PT ;  /* 0x0000000b4800720c */ /* 0x000fe20003f66270 */
[----:B------:R-:W-:Y:S01]  /*6780*/  MUFU.TANH R36, R36 ;  /* 0x0000002400247308 */ /* 0x000fe20000002400 */
[----:B------:R-:W-:Y:S01]  /*6790*/  FSEL R220, R2, -INF , !P5 ;  /* 0xff80000002dc7808 */ /* 0x000fe20006800000 */
[C---:B------:R-:W-:Y:S01]  /*67a0*/  FFMA.FTZ R2, R83.reuse, UR4, R76 ;  /* 0x0000000453027c23 */ /* 0x040fe2000801004c */
[----:B------:R-:W-:Y:S01]  /*67b0*/  FSEL R218, R4, -INF , !P6 ;  /* 0xff80000004da7808 */ /* 0x000fe20007000000 */
[----:B------:R-:W-:Y:S01]  /*67c0*/  FFMA.FTZ R4, R83, UR4, R88 ;  /* 0x0000000453047c23 */ /* 0x000fe20008010058 */
[----:B------:R-:W-:Y:S01]  /*67d0*/  ISETP.GE.AND P6, PT, R72, R8, PT ;  /* 0x000000084800720c */ /* 0x000fe20003fc6270 */
[----:B------:R-:W-:Y:S01]  /*67e0*/  FMUL.FTZ R38, R38, c[0x0][0x2ec] ;  /* 0x0000bb0026267a20 */ /* 0x000fe20000410000 */
[-C--:B------:R-:W-:Y:S01]  /*67f0*/  ISETP.GE.AND P5, PT, R72, R9.reuse, PT ;  /* 0x000000094800720c */ /* 0x080fe20003fa6270 */
[----:B---3--:R-:W-:Y:S01]  /*6800*/  FMUL.FTZ R5, R47, c[0x0][0x2ec] ;  /* 0x0000bb002f057a20 */ /* 0x008fe20000410000 */
[----:B------:R-:W-:Y:S01]  /*6810*/  FSEL R208, R4, -INF , !P6 ;  /* 0xff80000004d07808 */ /* 0x000fe20007000000 */
[----:B------:R-:W-:Y:S01]  /*6820*/  FFMA.FTZ R4, R83, UR4, R85 ;  /* 0x0000000453047c23 */ /* 0x000fe20008010055 */
[----:B------:R-:W-:Y:S01]  /*6830*/  ISETP.GE.AND P6, PT, R72, R10, PT ;  /* 0x0000000a4800720c */ /* 0x000fe20003fc6270 */
[----:B------:R1:W3:Y:S01]  /*6840*/  MUFU.TANH R44, R5 ;  /* 0x00000005002c7308 */ /* 0x0002e20000002400 */
[----:B------:R-:W-:Y:S01]  /*6850*/  FSEL R212, R2, -INF , !P3 ;  /* 0xff80000002d47808 */ /* 0x000fe20005800000 */
[C---:B------:R-:W-:Y:S01]  /*6860*/  FFMA.FTZ R2, R81.reuse, UR4, R52 ;  /* 0x0000000451027c23 */ /* 0x040fe20008010034 */
[----:B------:R-:W-:Y:S01]  /*6870*/  FSEL R205, R4, -INF , !P5 ;  /* 0xff80000004cd7808 */ /* 0x000fe20006800000 */
[----:B------:R-:W-:Y:S01]  /*6880*/  FFMA.FTZ R4, R81, UR4, R55 ;  /* 0x0000000451047c23 */ /* 0x000fe20008010037 */
[----:B------:R-:W-:Y:S01]  /*6890*/  ISETP.GE.AND P5, PT, R69, R8, PT ;  /* 0x000000084500720c */ /* 0x000fe20003fa6270 */
[----:B------:R-:W-:Y:S01]  /*68a0*/  FMUL.FTZ R37, R37, c[0x0][0x2ec] ;  /* 0x0000bb0025257a20 */ /* 0x000fe20000410000 */
[----:B------:R-:W-:Y:S01]  /*68b0*/  FSEL R215, R0, -INF , !P6 ;  /* 0xff80000000d77808 */ /* 0x000fe20007000000 */
[C---:B----4-:R-:W-:Y:S01]  /*68c0*/  FFMA.FTZ R0, R81.reuse, UR4, R12 ;  /* 0x0000000451007c23 */ /* 0x050fe2000801000c */
[----:B------:R-:W-:Y:S01]  /*68d0*/  FSEL R201, R4, -INF , !P5 ;  /* 0xff80000004c97808 */ /* 0x000fe20006800000 */
[----:B------:R-:W-:Y:S01]  /*68e0*/  FFMA.FTZ R4, R81, UR4, R53 ;  /* 0x0000000451047c23 */ /* 0x000fe20008010035 */
[C---:B------:R-:W-:Y:S01]  /*68f0*/  ISETP.GE.AND P5, PT, R69.reuse, R10, PT ;  /* 0x0000000a4500720c */ /* 0x040fe20003fa6270 */
[----:B------:R-:W-:Y:S01]  /*6900*/  MUFU.TANH R38, R38 ;  /* 0x0000002600267308 */ /* 0x000fe20000002400 */
[C---:B------:R-:W-:Y:S01]  /*6910*/  ISETP.GE.AND P3, PT, R69.reuse, R9, PT ;  /* 0x000000094500720c */ /* 0x040fe20003f66270 */
[----:B------:R-:W-:Y:S01]  /*6920*/  FMUL.FTZ R26, R26, c[0x0][0x2ec] ;  /* 0x0000bb001a1a7a20 */ /* 0x000fe20000410000 */
[----:B------:R-:W-:Y:S01]  /*6930*/  FSEL R202, R0, -INF , !P5 ;  /* 0xff80000000ca7808 */ /* 0x000fe20006800000 */
[----:B------:R-:W-:Y:S01]  /*6940*/  FMUL.FTZ R0, R28, c[0x0][0x2ec] ;  /* 0x0000bb001c007a20 */ /* 0x000fe20000410000 */
[-C--:B------:R-:W-:Y:S01]  /*6950*/  ISETP.GE.AND P6, PT, R69, R11.reuse, PT ;  /* 0x0000000b4500720c */ /* 0x080fe20003fc6270 */
[----:B-1----:R-:W-:Y:S01]  /*6960*/  FMUL.FTZ R5, R21, c[0x0][0x2ec] ;  /* 0x0000bb0015057a20 */ /* 0x002fe20000410000 */
[----:B------:R-:W-:Y:S01]  /*6970*/  FSEL R197, R4, -INF , !P3 ;  /* 0xff80000004c57808 */ /* 0x000fe20005800000 */
[----:B------:R1:W-:Y:S01]  /*6980*/  MUFU.TANH R12, R0 ;  /* 0x00000000000c7308 */ /* 0x0003e20000002400 */
[----:B------:R-:W-:Y:S01]  /*6990*/  FSEL R200, R2, -INF , !P6 ;  /* 0xff80000002c87808 */ /* 0x000fe20007000000 */
[C---:B------:R-:W-:Y:S01]  /*69a0*/  FFMA.FTZ R4, R80.reuse, UR4, R59 ;  /* 0x0000000450047c23 */ /* 0x040fe2000801003b */
[C---:B------:R-:W-:Y:S01]  /*69b0*/  ISETP.GE.AND P5, PT, R71.reuse, R11, PT ;  /* 0x0000000b4700720c */ /* 0x040fe20003fa6270 */
[----:B--2---:R-:W-:Y:S01]  /*69c0*/  FFMA.FTZ R2, R80, UR4, R56 ;  /* 0x0000000450027c23 */ /* 0x004fe20008010038 */
[CC--:B------:R-:W-:Y:S01]  /*69d0*/  ISETP.GE.AND P3, PT, R71.reuse, R8.reuse, PT ;  /* 0x000000084700720c */ /* 0x0c0fe20003f66270 */
[----:B------:R-:W-:Y:S01]  /*69e0*/  FMUL.FTZ R24, R24, c[0x0][0x2ec] ;  /* 0x0000bb0018187a20 */ /* 0x000fe20000410000 */
[----:B------:R-:W-:Y:S01]  /*69f0*/  ISETP.GE.AND P6, PT, R71, R9, PT ;  /* 0x000000094700720c */ /* 0x000fe20003fc6270 */
[----:B------:R2:W4:Y:S01]  /*6a00*/  MUFU.TANH R16, R5 ;  /* 0x0000000500107308 */ /* 0x0005220000002400 */
[----:B------:R-:W-:Y:S01]  /*6a10*/  FSEL R186, R4, -INF , !P3 ;  /* 0xff80000004ba7808 */ /* 0x000fe20005800000 */
[----:B---3--:R-:W-:Y:S01]  /*6a20*/  FFMA.FTZ R4, R80, UR4, R44 ;  /* 0x0000000450047c23 */ /* 0x008fe2000801002c */
[----:B------:R-:W-:Y:S01]  /*6a30*/  FSEL R193, R2, -INF , !P6 ;  /* 0xff80000002c17808 */ /* 0x000fe20007000000 */
[----:B------:R-:W-:Y:S01]  /*6a40*/  FMUL.FTZ R2, R30, c[0x0][0x2ec] ;  /* 0x0000bb001e027a20 */ /* 0x000fe20000410000 */
[----:B------:R-:W-:Y:S01]  /*6a50*/  ISETP.GE.AND P6, PT, R62, R8, PT ;  /* 0x000000083e00720c */ /* 0x000fe20003fc6270 */
[----:B------:R-:W-:Y:S01]  /*6a60*/  FMUL.FTZ R25, R25, c[0x0][0x2ec] ;  /* 0x0000bb0019197a20 */ /* 0x000fe20000410000 */
[----:B------:R-:W-:Y:S01]  /*6a70*/  ISETP.GE.AND P3, PT, R71, R10, PT ;  /* 0x0000000a4700720c */ /* 0x000fe20003f66270 */
[----:B-1----:R-:W-:Y:S01]  /*6a80*/  FFMA.FTZ R0, R80, UR4, R45 ;  /* 0x0000000450007c23 */ /* 0x002fe2000801002d */
[----:B------:R-:W1:Y:S01]  /*6a90*/  MUFU.TANH R23, R23 ;  /* 0x0000001700177308 */ /* 0x000e620000002400 */
[----:B------:R-:W-:Y:S01]  /*6aa0*/  FMUL.FTZ R27, R27, c[0x0][0x2ec] ;  /* 0x0000bb001b1b7a20 */ /* 0x000fe20000410000 */
[----:B------:R-:W-:Y:S01]  /*6ab0*/  FSEL R195, R4, -INF , !P3 ;  /* 0xff80000004c37808 */ /* 0x000fe20005800000 */
[C---:B------:R-:W-:Y:S01]  /*6ac0*/  FFMA.FTZ R4, R73.reuse, UR4, R13 ;  /* 0x0000000449047c23 */ /* 0x040fe2000801000d */
[----:B------:R-:W-:Y:S01]  /*6ad0*/  FSEL R194, R0, -INF , !P5 ;  /* 0xff80000000c27808 */ /* 0x000fe20006800000 */
[----:B------:R-:W-:Y:S01]  /*6ae0*/  FFMA.FTZ R0, R73, UR4, R20 ;  /* 0x0000000449007c23 */ /* 0x000fe20008010014 */
[C---:B------:R-:W-:Y:S01]  /*6af0*/  ISETP.GE.AND P3, PT, R62.reuse, R11, PT ;  /* 0x0000000b3e00720c */ /* 0x040fe20003f66270 */
[----:B--2---:R-:W-:Y:S01]  /*6b00*/  FMUL.FTZ R5, R39, c[0x0][0x2ec] ;  /* 0x0000bb0027057a20 */ /* 0x004fe20000410000 */
[----:B------:R-:W2:Y:S01]  /*6b10*/  MUFU.TANH R37, R37 ;  /* 0x0000002500257308 */ /* 0x000ea20000002400 */
[----:B------:R-:W-:-:S02]  /*6b20*/  ISETP.GE.AND P5, PT, R62, R9, PT ;  /* 0x000000093e00720c */ /* 0x000fc40003fa6270 */
[----:B------:R-:W-:Y:S01]  /*6b30*/  FSEL R171, R0, -INF , !P6 ;  /* 0xff80000000ab7808 */ /* 0x000fe20007000000 */
[----:B------:R-:W-:Y:S01]  /*6b40*/  FFMA.FTZ R0, R73, UR4, R36 ;  /* 0x0000000449007c23 */ /* 0x000fe20008010024 */
[----:B------:R-:W-:Y:S02]  /*6b50*/  FSEL R183, R4, -INF , !P5 ;  /* 0xff80000004b77808 */ /* 0x000fe40006800000 */
[----:B------:R-:W-:Y:S01]  /*6b60*/  ISETP.GE.AND P5, PT, R61, R8, PT ;  /* 0x000000083d00720c */ /* 0x000fe20003fa6270 */
[----:B------:R3:W-:Y:S01]  /*6b70*/  MUFU.TANH R13, R2 ;  /* 0x00000002000d7308 */ /* 0x0007e20000002400 */
[----:B------:R-:W-:Y:S01]  /*6b80*/  FSEL R185, R0, -INF , !P3 ;  /* 0xff80000000b97808 */ /* 0x000fe20005800000 */
[----:B----4-:R-:W-:Y:S01]  /*6b90*/  FFMA.FTZ R0, R67, UR4, R16 ;  /* 0x0000000443007c23 */ /* 0x010fe20008010010 */
[----:B------:R-:W-:Y:S02]  /*6ba0*/  ISETP.GE.AND P6, PT, R62, R10, PT ;  /* 0x0000000a3e00720c */ /* 0x000fe40003fc6270 */
[----:B------:R-:W-:-:S02]  /*6bb0*/  ISETP.GE.AND P3, PT, R61, R9, PT ;  /* 0x000000093d00720c */ /* 0x000fc40003f66270 */
[----:B------:R-:W-:Y:S01]  /*6bc0*/  FSEL R132, R0, -INF , !P5 ;  /* 0xff80000000847808 */ /* 0x000fe20006800000 */
[----:B------:R4:W5:Y:S01]  /*6bd0*/  MUFU.TANH R14, R5 ;  /* 0x00000005000e7308 */ /* 0x0009620000002400 */
[----:B-1----:R-:W-:Y:S01]  /*6be0*/  FFMA.FTZ R0, R67, UR4, R23 ;  /* 0x0000000443007c23 */ /* 0x002fe20008010017 */
[----:B------:R-:W-:Y:S01]  /*6bf0*/  ISETP.GE.AND P5, PT, R61, R10, PT ;  /* 0x0000000a3d00720c */ /* 0x000fe20003fa6270 */
[----:B--2---:R-:W-:-:S03]  /*6c00*/  FFMA.FTZ R4, R67, UR4, R37 ;  /* 0x0000000443047c23 */ /* 0x004fc60008010025 */
[----:B------:R-:W-:Y:S01]  /*6c10*/  FSEL R133, R0, -INF , !P3 ;  /* 0xff80000000857808 */ /* 0x000fe20005800000 */
[----:B------:R-:W-:Y:S01]  /*6c20*/  FFMA.FTZ R0, R64, UR4, R12 ;  /* 0x0000000440007c23 */ /* 0x000fe2000801000c */
[----:B------:R-:W1:Y:S01]  /*6c30*/  MUFU.TANH R26, R26 ;  /* 0x0000001a001a7308 */ /* 0x000e620000002400 */
[----:B---3--:R-:W-:Y:S01]  /*6c40*/  FFMA.FTZ R2, R73, UR4, R38 ;  /* 0x0000000449027c23 */ /* 0x008fe20008010026 */
[----:B------:R-:W-:-:S04]  /*6c50*/  ISETP.GE.AND P3, PT, R57, R8, PT ;  /* 0x000000083900720c */ /* 0x000fc80003f66270 */
[----:B------:R-:W-:Y:S01]  /*6c60*/  FSEL R192, R2, -INF , !P6 ;  /* 0xff80000002c07808 */ /* 0x000fe20007000000 */
[----:B----4-:R-:W-:Y:S01]  /*6c70*/  FMUL.FTZ R5, R29, c[0x0][0x2ec] ;  /* 0x0000bb001d057a20 */ /* 0x010fe20000410000 */
[----:B------:R-:W2:Y:S01]  /*6c80*/  MUFU.TANH R24, R24 ;  /* 0x0000001800187308 */ /* 0x000ea20000002400 */
[----:B------:R-:W-:Y:S01]  /*6c90*/  ISETP.GE.AND P6, PT, R61, R11, PT ;  /* 0x0000000b3d00720c */ /* 0x000fe20003fc6270 */
[----:B-----5:R-:W-:Y:S01]  /*6ca0*/  FFMA.FTZ R2, R67, UR4, R14 ;  /* 0x0000000443027c23 */ /* 0x020fe2000801000e */
[----:B------:R-:W-:Y:S02]  /*6cb0*/  FSEL R128, R0, -INF , !P3 ;  /* 0xff80000000807808 */ /* 0x000fe40005800000 */
[----:B------:R-:W-:Y:S01]  /*6cc0*/  FSEL R135, R4, -INF , !P6 ;  /* 0xff80000004877808 */ /* 0x000fe20007000000 */
[----:B------:R-:W-:Y:S01]  /*6cd0*/  FFMA.FTZ R4, R64, UR4, R13 ;  /* 0x0000000440047c23 */ /* 0x000fe2000801000d */
[----:B------:R-:W-:Y:S01]  /*6ce0*/  ISETP.GE.AND P3, PT, R57, R10, PT ;  /* 0x0000000a3900720c */ /* 0x000fe20003f66270 */
[----:B------:R3:W4:Y:S01]  /*6cf0*/  MUFU.TANH R15, R5 ;  /* 0x00000005000f7308 */ /* 0x0007220000002400 */
[----:B------:R-:W-:Y:S01]  /*6d00*/  FFMA.FTZ R13, R249, UR4, R230 ;  /* 0x00000004f90d7c23 */ /* 0x000fe200080100e6 */
[----:B------:R-:W-:Y:S01]  /*6d10*/  FSEL R181, R2, -INF , !P5 ;  /* 0xff80000002b57808 */ /* 0x000fe20006800000 */
[----:B-1----:R-:W-:Y:S01]  /*6d20*/  FFMA.FTZ R0, R64, UR4, R26 ;  /* 0x0000000440007c23 */ /* 0x002fe2000801001a */
[----:B------:R-:W-:-:S02]  /*6d30*/  ISETP.GE.AND P6, PT, R57, R9, PT ;  /* 0x000000093900720c */ /* 0x000fc40003fc6270 */
[----:B------:R-:W-:Y:S02]  /*6d40*/  FSEL R69, R13, -INF , !P0 ;  /* 0xff8000000d457808 */ /* 0x000fe40004000000 */
[----:B------:R-:W1:Y:S01]  /*6d50*/  MUFU.TANH R25, R25 ;  /* 0x0000001900197308 */ /* 0x000e620000002400 */
[----:B------:R-:W-:Y:S01]  /*6d60*/  PLOP3.LUT P0, PT, PT, PT, UP0, 0x80, 0x0 ;  /* 0x000000000000781c */ /* 0x000fe20003f0f008 */
[----:B--2---:R-:W-:Y:S01]  /*6d70*/  FFMA.FTZ R2, R64, UR4, R24 ;  /* 0x0000000440027c23 */ /* 0x004fe20008010018 */
[----:B------:R-:W-:Y:S01]  /*6d80*/  FSEL R134, R0, -INF , !P3 ;  /* 0xff80000000867808 */ /* 0x000fe20005800000 */
[----:B------:R-:W-:Y:S01]  /*6d90*/  FFMA.FTZ R0, R249, UR4, R232 ;  /* 0x00000004f9007c23 */ /* 0x000fe200080100e8 */
[----:B------:R-:W-:Y:S02]  /*6da0*/  ISETP.GE.AND P5, PT, R57, R11, PT ;  /* 0x0000000b3900720c */ /* 0x000fe40003fa6270 */
[----:B------:R-:W-:Y:S01]  /*6db0*/  FSEL R130, R4, -INF , !P6 ;  /* 0xff80000004827808 */ /* 0x000fe20007000000 */
[----:B---3--:R-:W-:Y:S01]  /*6dc0*/  FMUL.FTZ R5, R31, c[0x0][0x2ec] ;  /* 0x0000bb001f057a20 */ /* 0x008fe20000410000 */
[----:B------:R-:W2:Y:S01]  /*6dd0*/  MUFU.TANH R27, R27 ;  /* 0x0000001b001b7308 */ /* 0x000ea20000002400 */
[----:B------:R-:W-:Y:S01]  /*6de0*/  FSEL R131, R2, -INF , !P5 ;  /* 0xff80000002837808 */ /* 0x000fe20006800000 */
[----:B------:R-:W-:Y:S01]  /*6df0*/  FFMA.FTZ R2, R249, UR4, R243 ;  /* 0x00000004f9027c23 */ /* 0x000fe200080100f3 */
[----:B------:R-:W-:Y:S01]  /*6e00*/  FSEL R34, R0, -INF , !P1 ;  /* 0xff80000000227808 */ /* 0x000fe20004800000 */
[C---:B----4-:R-:W-:Y:S01]  /*6e10*/  FFMA.FTZ R14, R65.reuse, UR4, R15 ;  /* 0x00000004410e7c23 */ /* 0x050fe2000801000f */
[----:B------:R-:W-:Y:S01]  /*6e20*/  ISETP.GE.AND P6, PT, R58, R8, PT ;  /* 0x000000083a00720c */ /* 0x000fe20003fc6270 */
[----:B-1----:R-:W-:-:S02]  /*6e30*/  FFMA.FTZ R4, R65, UR4, R25 ;  /* 0x0000000441047c23 */ /* 0x002fc40008010019 */
[----:B------:R1:W3:Y:S01]  /*6e40*/  MUFU.TANH R12, R5 ;  /* 0x00000005000c7308 */ /* 0x0002e20000002400 */
[C---:B------:R-:W-:Y:S02]  /*6e50*/  ISETP.GE.AND P5, PT, R58.reuse, R9, PT ;  /* 0x000000093a00720c */ /* 0x040fe40003fa6270 */
[C---:B------:R-:W-:Y:S02]  /*6e60*/  ISETP.GE.AND P3, PT, R58.reuse, R11, PT ;  /* 0x0000000b3a00720c */ /* 0x040fe40003f66270 */
[----:B------:R-:W-:Y:S02]  /*6e70*/  ISETP.GE.AND P1, PT, R58, R10, PT ;  /* 0x0000000a3a00720c */ /* 0x000fe40003f26270 */
[----:B------:R-:W-:Y:S01]  /*6e80*/  FSEL R36, R2, -INF , !P2 ;  /* 0xff80000002247808 */ /* 0x000fe20005000000 */
[----:B--2---:R-:W-:Y:S01]  /*6e90*/  FFMA.FTZ R0, R65, UR4, R27 ;  /* 0x0000000441007c23 */ /* 0x004fe2000801001b */
[----:B------:R-:W-:Y:S02]  /*6ea0*/  FSEL R70, R14, -INF , !P6 ;  /* 0xff8000000e467808 */ /* 0x000fe40007000000 */
[----:B------:R-:W-:-:S02]  /*6eb0*/  FSEL R75, R4, -INF , !P3 ;  /* 0xff800000044b7808 */ /* 0x000fc40005800000 */
[----:B------:R-:W-:Y:S01]  /*6ec0*/  FSEL R129, R0, -INF , !P1 ;  /* 0xff80000000817808 */ /* 0x000fe20004800000 */
[----:B-1----:R-:W-:Y:S02]  /*6ed0*/  FFMA.FTZ R5, R249, UR4, R252 ;  /* 0x00000004f9057c23 */ /* 0x002fe400080100fc */
[----:B---3--:R-:W-:-:S03]  /*6ee0*/  FFMA.FTZ R12, R65, UR4, R12 ;  /* 0x00000004410c7c23 */ /* 0x008fc6000801000c */
[----:B------:R-:W-:Y:S02]  /*6ef0*/  FSEL R35, R5, -INF , !P4 ;  /* 0xff80000005237808 */ /* 0x000fe40006000000 */
[----:B------:R-:W-:Y:S01]  /*6f00*/  FSEL R74, R12, -INF , !P5 ;  /* 0xff8000000c4a7808 */ /* 0x000fe20006800000 */
        /* <DEDUP_REMOVED lines=12> */
[----:B------:R-:W-:Y:S01]  /*6fd0*/  IMAD.U32 R21, RZ, RZ, UR20 ;  /* 0x00000014ff157e24 */ /* 0x000fe2000f8e00ff */
[----:B------:R-:W-:Y:S01]  /*6fe0*/  UIMAD UR6, UR6, UR11, UR7 ;  /* 0x0000000b060672a4 */ /* 0x000fe2000f8e0207 */
[----:B--2---:R-:W-:Y:S01]  /*6ff0*/  ISETP.GE.AND P1, PT, R230, c[0x0][0x220], PT ;  /* 0x00008800e6007a0c */ /* 0x004fe20003f26270 */
[----:B---3--:R-:W-:-:S05]  /*7000*/  IMAD.WIDE.U32 R12, R12, UR11, R250 ;  /* 0x0000000b0c0c7c25 */ /* 0x008fca000f8e00fa */
[----:B------:R-:W-:-:S07]  /*7010*/  IADD3 R5, R13, UR6, RZ ;  /* 0x000000060d057c10 */ /* 0x000fce000fffe0ff */
        /* <DEDUP_REMOVED lines=12> */
[----:B------:R-:W-:Y:S02]  /*70e0*/  @!P1 LEA R28, P3, R4, c[0x0][0x168], 0x1 ;  /* 0x00005a00041c9a11 */ /* 0x000fe400078608ff */
[----:B------:R-:W-:Y:S02]  /*70f0*/  @!P1 LEA R32, P4, R0, c[0x0][0x168], 0x1 ;  /* 0x00005a0000209a11 */ /* 0x000fe400078808ff */
[----:B------:R-:W-:Y:S01]  /*7100*/  @!P1 LEA.HI.X R29, R4, c[0x0][0x16c], R16, 0x1, P3 ;  /* 0x00005b00041d9a11 */ /* 0x000fe200018f0c10 */
[----:B------:R-:W-:Y:S01]  /*7110*/  @!P1 IMAD.MOV.U32 R4, RZ, RZ, R12 ;  /* 0x000000ffff049224 */ /* 0x000fe200078e000c */
[----:B------:R-:W-:Y:S01]  /*7120*/  @!P1 LEA.HI.X R33, R0, c[0x0][0x16c], R14, 0x1, P4 ;  /* 0x00005b0000219a11 */ /* 0x000fe200020f0c0e */
[----:B------:R-:W-:Y:S01]  /*7130*/  IMAD.U32 R0, RZ, RZ, UR20 ;  /* 0x00000014ff007e24 */ /* 0x000fe2000f8e00ff */
[----:B------:R-:W-:Y:S01]  /*7140*/  @!P1 MOV R16, R12 ;  /* 0x0000000c00109202 */ /* 0x000fe20000000f00 */
[----:B------:R-:W-:Y:S01]  /*7150*/  @!P1 IMAD.WIDE.U32 R18, R18, 0x30, R4 ;  /* 0x0000003012129825 */ /* 0x000fe200078e0004 */
[----:B------:R-:W-:-:S03]  /*7160*/  @!P1 LEA R30, P2, R2, c[0x0][0x168], 0x1 ;  /* 0x00005a00021e9a11 */ /* 0x000fc600078408ff */
[----:B------:R-:W-:Y:S01]  /*7170*/  @!P1 IMAD.WIDE.U32 R16, R0, 0x50, R16 ;  /* 0x0000005000109825 */ /* 0x000fe200078e0010 */
[----:B------:R-:W-:Y:S02]  /*7180*/  @!P1 LEA.HI.X R31, R2, c[0x0][0x16c], R15, 0x1, P2 ;  /* 0x00005b00021f9a11 */ /* 0x000fe400010f0c0f */
[----:B------:R-:W-:Y:S01]  /*7190*/  @!P1 MOV R2, c[0x0][0x19c] ;  /* 0x0000670000029a02 */ /* 0x000fe20000000f00 */
[----:B------:R-:W-:Y:S01]  /*71a0*/  @!P1 IMAD.MOV.U32 R0, RZ, RZ, c[0x0][0x19c] ;  /* 0x00006700ff009624 */ /* 0x000fe200078e00ff */
[----:B------:R-:W-:Y:S01]  /*71b0*/  @!P1 LEA R26, P2, R12, c[0x0][0x168], 0x1 ;  /* 0x00005a000c1a9a11 */ /* 0x000fe200078408ff */
[----:B------:R-:W-:Y:S01]  /*71c0*/  @!P1 IMAD.MOV.U32 R14, RZ, RZ, R12 ;  /* 0x000000ffff0e9224 */ /* 0x000fe200078e000c */
[----:B------:R-:W-:Y:S01]  /*71d0*/  @!P1 LEA R24, P4, R18, c[0x0][0x168], 0x1 ;  /* 0x00005a0012189a11 */ /* 0x000fe200078808ff */
[----:B------:R-:W-:Y:S01]  /*71e0*/  @!P1 IMAD R0, R0, 0x30, RZ ;  /* 0x0000003000009824 */ /* 0x000fe200078e02ff */
[--C-:B------:R-:W-:Y:S01]  /*71f0*/  @!P1 LEA.HI.X R27, R12, c[0x0][0x16c], R5.reuse, 0x1, P2 ;  /* 0x00005b000c1b9a11 */ /* 0x100fe200010f0c05 */
[----:B------:R-:W-:Y:S01]  /*7200*/  @!P1 IMAD.MOV.U32 R15, RZ, RZ, R5 ;  /* 0x000000ffff0f9224 */ /* 0x000fe200078e0005 */
[----:B------:R-:W-:Y:S01]  /*7210*/  @!P1 LEA R22, P3, R16, c[0x0][0x168], 0x1 ;  /* 0x00005a0010169a11 */ /* 0x000fe200078608ff */
[----:B------:R-:W-:Y:S01]  /*7220*/  @!P1 IMAD R2, R2, 0x50, RZ ;  /* 0x0000005002029824 */ /* 0x000fe200078e02ff */
[----:B------:R-:W-:Y:S01]  /*7230*/  @!P1 IADD3 R0, R0, R19, RZ ;  /* 0x0000001300009210 */ /* 0x000fe20007ffe0ff */
[----:B------:R-:W-:Y:S01]  /*7240*/  @!P1 IMAD.WIDE.U32 R14, R21, 0x60, R14 ;  /* 0x00000060150e9825 */ /* 0x000fe200078e000e */
[----:B------:R-:W-:Y:S01]  /*7250*/  @!PT LDS RZ, [RZ] ;  /* 0x00000000fffff984 */ /* 0x000fe20000000800 */
[----:B------:R-:W-:Y:S01]  /*7260*/  @!PT LDS RZ, [RZ] ;  /* 0x00000000fffff984 */ /* 0x000fe20000000800 */
[----:B------:R-:W-:Y:S01]  /*7270*/  @!PT LDS RZ, [RZ] ;  /* 0x00000000fffff984 */ /* 0x000fe20000000800 */
[----:B------:R1:W-:Y:S02]  /*7280*/  @!P1 LDGSTS.E.BYPASS.LTC128B.128 [R240+0x4000], [R26.64] ;  /* 0x040000001af09fae */ /* 0x0003e4000b901d74 */
[----:B------:R-:W-:Y:S01]  /*7290*/  @!P1 LEA.HI.X R25, R18, c[0x0][0x16c], R0, 0x1, P4 ;  /* 0x00005b0012199a11 */ /* 0x000fe200020f0c00 */
[----:B------:R-:W-:Y:S01]  /*72a0*/  @!P1 IMAD.IADD R2, R2, 0x1, R17 ;  /* 0x0000000102029824 */ /* 0x000fe200078e0211 */
[----:B------:R1:W-:Y:S01]  /*72b0*/  @P1 STS.128 [R240+0x4800], RZ ;  /* 0x004800fff0001388 */ /* 0x0003e20000000c00 */
[----:B------:R-:W-:Y:S01]  /*72c0*/  @!P1 IMAD.IADD R15, R20, 0x1, R15 ;  /* 0x00000001140f9824 */ /* 0x000fe200078e020f */
[----:B------:R-:W-:-:S02]  /*72d0*/  @!P1 LEA R20, P2, R14, c[0x0][0x168], 0x1 ;  /* 0x00005a000e149a11 */ /* 0x000fc400078408ff */
[----:B------:R-:W-:Y:S01]  /*72e0*/  @!PT LDS RZ, [RZ] ;  /* 0x00000000fffff984 */ /* 0x000fe20000000800 */
[----:B------:R-:W-:Y:S01]  /*72f0*/  @!PT LDS RZ, [RZ] ;  /* 0x00000000fffff984 */ /* 0x000fe20000000800 */
[----:B------:R-:W-:Y:S01]  /*7300*/  @!PT LDS RZ, [RZ] ;  /* 0x00000000fffff984 */ /* 0x000fe20000000800 */
[----:B------:R1:W-:Y:S01]  /*7310*/  @!P1 LDGSTS.E.BYPASS.LTC128B.128 [R240+0x4800], [R32.64] ;  /* 0x0480000020f09fae */ /* 0x0003e2000b901d74 */
[----:B------:R-:W-:Y:S02]  /*7320*/  @!P1 LEA.HI.X R23, R16, c[0x0][0x16c], R2, 0x1, P3 ;  /* 0x00005b0010179a11 */ /* 0x000fe400018f0c02 */
[----:B------:R-:W-:Y:S01]  /*7330*/  @!P1 LEA.HI.X R21, R14, c[0x0][0x16c], R15, 0x1, P2 ;  /* 0x00005b000e159a11 */ /* 0x000fe200010f0c0f */
        /* <DEDUP_REMOVED lines=39> */
.L_x_459:
[----:B------:R-:W-:Y:S05]  /*75b0*/  BSYNC B0 ;  /* 0x0000000000007941 */ /* 0x000fea0003800000 */
.L_x_458:
[----:B------:R-:W0:Y:S02]  /*75c0*/  LDGDEPBAR ;  /* 0x00000000000079af */ /* 0x000e240000000000 */
.L_x_457:
[----:B------:R-:W-:Y:S01]  /*75d0*/  FMNMX.FTZ R0, R34, R104, !PT ;  /* 0x0000006822007209 */ /* 0x000fe20007810000 */
[----:B------:R-:W-:Y:S01]  /*75e0*/  STL [R1+0x130], R240 ;  /* 0x000130f001007387 */ /* 0x000fe20000100800 */
[----:B------:R-:W-:Y:S02]  /*75f0*/  SHF.L.U32 R229, R7, 0x1, RZ ;  /* 0x0000000107e57819 */ /* 0x000fe400000006ff */
[----:B------:R-:W-:Y:S01]  /*7600*/  FMNMX.FTZ R0, R144, R0, !PT ;  /* 0x0000000090007209 */ /* 0x000fe20007810000 */
[----:B------:R-:W-:Y:S01]  /*7610*/  STL [R1+0x12c], R239 ;  /* 0x00012cef01007387 */ /* 0x000fe20000100800 */
[----:B------:R-:W-:Y:S01]  /*7620*/  LEA R230, R6, R229, 0x1 ;  /* 0x000000e506e67211 */ /* 0x000fe200078e08ff */
[----:B------:R-:W-:Y:S01]  /*7630*/  IMAD R232, R3, 0x2, R229 ;  /* 0x0000000203e87824 */ /* 0x000fe200078e02e5 */
        /* <DEDUP_REMOVED lines=106> */
[----:B------:R-:W3:Y:S01]  /*7ce0*/  SHFL.BFLY PT, R4, R0, 0x2, 0x1f ;  /* 0x0c401f0000047f89 */ /* 0x000ee200000e0000 */
        /* <DEDUP_REMOVED lines=11> */
[----:B---3--:R-:W-:Y:S02]  /*7da0*/  FMNMX.FTZ R0, R0, R4, !PT ;  /* 0x0000000400007209 */ /* 0x008fe40007810000 */
[----:B------:R-:W-:Y:S01]  /*7db0*/  FMNMX.FTZ R2, R154, R2, !PT ;  /* 0x000000029a027209 */ /* 0x000fe20007810000 */
[----:B------:R-:W3:Y:S03]  /*7dc0*/  SHFL.BFLY PT, R4, R68, 0x2, 0x1f ;  /* 0x0c401f0044047f89 */ /* 0x000ee600000e0000 */
[----:B------:R-:W-:Y:S01]  /*7dd0*/  FMNMX.FTZ R2, R153, R2, !PT ;  /* 0x0000000299027209 */ /* 0x000fe20007810000 */
[----:B------:R-:W4:Y:S03]  /*7de0*/  SHFL.BFLY PT, R71, R0, 0x1, 0x1f ;  /* 0x0c201f0000477f89 */ /* 0x000f2600000e0000 */
        /* <DEDUP_REMOVED lines=10> */
[----:B---3--:R-:W-:Y:S01]  /*7e90*/  FMNMX.FTZ R68, R68, R4, !PT ;  /* 0x0000000444447209 */ /* 0x008fe20007810000 */
[--C-:B------:R-:W-:Y:S01]  /*7ea0*/  FFMA.FTZ R4, R34, c[0x0][0x23c], -R5.reuse ;  /* 0x00008f0022047a23 */ /* 0x100fe20000010805 */
[----:B----4-:R-:W-:Y:S02]  /*7eb0*/  FMNMX.FTZ R71, R0, R71, !PT ;  /* 0x0000004700477209 */ /* 0x010fe40007810000 */
[----:B------:R-:W-:Y:S01]  /*7ec0*/  FMNMX.FTZ R0, R161, R2, !PT ;  /* 0x00000002a1007209 */ /* 0x000fe20007810000 */
[----:B------:R1:W-:Y:S01]  /*7ed0*/  MUFU.EX2 R247, R4 ;  /* 0x0000000400f77308 */ /* 0x0003e20000000800 */
[----:B------:R-:W-:Y:S01]  /*7ee0*/  FSETP.NEU.FTZ.AND P1, PT, R71, -INF , PT ;  /* 0xff8000004700780b */ /* 0x000fe20003f3d000 */
[----:B------:R-:W-:Y:S01]  /*7ef0*/  FFMA.FTZ R2, R104, c[0x0][0x23c], -R5 ;  /* 0x00008f0068027a23 */ /* 0x000fe20000010805 */
[----:B------:R-:W-:Y:S01]  /*7f00*/  FMNMX.FTZ R0, R178, R0, !PT ;  /* 0x00000000b2007209 */ /* 0x000fe20007810000 */
[----:B--2---:R-:W2:Y:S03]  /*7f10*/  SHFL.BFLY PT, R12, R68, 0x1, 0x1f ;  /* 0x0c201f00440c7f89 */ /* 0x004ea600000e0000 */
        /* <DEDUP_REMOVED lines=15> */
[----:B------:R1:W-:Y:S02]  /*8010*/  MUFU.EX2 R248, R2 ;  /* 0x0000000200f87308 */ /* 0x0003e40000000800 */
[----:B-1----:R-:W-:Y:S01]  /*8020*/  FMNMX.FTZ R2, R214, R0, !PT ;  /* 0x00000000d6027209 */ /* 0x002fe20007810000 */
[----:B------:R-:W-:-:S03]  /*8030*/  FFMA.FTZ R0, R110, c[0x0][0x23c], -R4 ;  /* 0x00008f006e007a23 */ /* 0x000fc60000010804 */
[----:B------:R-:W-:Y:S02]  /*8040*/  FMNMX.FTZ R2, R204, R2, !PT ;  /* 0x00000002cc027209 */ /* 0x000fe40007810000 */
[----:B------:R1:W2:Y:S02]  /*8050*/  MUFU.EX2 R13, R0 ;  /* 0x00000000000d7308 */ /* 0x0002a40000000800 */
[----:B-1----:R-:W-:Y:S01]  /*8060*/  FMNMX.FTZ R0, R198, R2, !PT ;  /* 0x00000002c6007209 */ /* 0x002fe20007810000 */
[----:B------:R-:W-:Y:S01]  /*8070*/  FMUL.FTZ R2, R68, c[0x0][0x23c] ;  /* 0x00008f0044027a20 */ /* 0x000fe20000410000 */
[----:B--2---:R1:W-:Y:S02]  /*8080*/  STL [R1+0xa0], R13 ;  /* 0x0000a00d01007387 */ /* 0x0043e40000100800 */
[----:B------:R-:W-:Y:S02]  /*8090*/  FMNMX.FTZ R0, R241, R0, !PT ;  /* 0x00000000f1007209 */ /* 0x000fe40007810000 */
[----:B------:R-:W-:Y:S01]  /*80a0*/  FSEL R2, R2, RZ, P1 ;  /* 0x000000ff02027208 */ /* 0x000fe20000800000 */
[----:B------:R-:W-:Y:S01]  /*80b0*/  STL [R1+0x13c], R68 ;  /* 0x00013c4401007387 */ /* 0x000fe20000100800 */
[----:B------:R-:W-:-:S03]  /*80c0*/  FMNMX.FTZ R0, R226, R0, !PT ;  /* 0x00000000e2007209 */ /* 0x000fc60007810000 */
[--C-:B------:R-:W-:Y:S01]  /*80d0*/  FFMA.FTZ R7, R111, c[0x0][0x23c], -R2.reuse ;  /* 0x00008f006f077a23 */ /* 0x100fe20000010802 */
[----:B------:R-:W-:Y:S01]  /*80e0*/  FMNMX.FTZ R0, R224, R0, !PT ;  /* 0x00000000e0007209 */ /* 0x000fe20007810000 */
[----:B------:R-:W-:Y:S02]  /*80f0*/  FFMA.FTZ R12, R36, c[0x0][0x23c], -R2 ;  /* 0x00008f00240c7a23 */ /* 0x000fe40000010802 */
[----:B------:R2:W-:Y:S01]  /*8100*/  MUFU.EX2 R14, R7 ;  /* 0x00000007000e7308 */ /* 0x0005e20000000800 */
[----:B------:R-:W-:-:S04]  /*8110*/  FMNMX.FTZ R0, R222, R0, !PT ;  /* 0x00000000de007209 */ /* 0x000fc80007810000 */
[----:B------:R-:W-:-:S03]  /*8120*/  FMNMX.FTZ R0, R218, R0, !PT ;  /* 0x00000000da007209 */ /* 0x000fc60007810000 */
[----:B------:R3:W-:Y:S01]  /*8130*/  MUFU.EX2 R246, R12 ;  /* 0x0000000c00f67308 */ /* 0x0007e20000000800 */
[----:B------:R-:W-:-:S04]  /*8140*/  FMNMX.FTZ R0, R205, R0, !PT ;  /* 0x00000000cd007209 */ /* 0x000fc80007810000 */
[----:B------:R-:W-:Y:S01]  /*8150*/  FMNMX.FTZ R0, R197, R0, !PT ;  /* 0x00000000c5007209 */ /* 0x000fe20007810000 */
[----:B--2---:R-:W-:-:S03]  /*8160*/  FFMA.FTZ R7, R119, c[0x0][0x23c], -R2 ;  /* 0x00008f0077077a23 */ /* 0x004fc60000010802 */
[----:B------:R-:W-:Y:S01]  /*8170*/  FMNMX.FTZ R6, R193, R0, !PT ;  /* 0x00000000c1067209 */ /* 0x000fe20007810000 */
[----:B------:R-:W-:Y:S01]  /*8180*/  FFMA.FTZ R0, R117, c[0x0][0x23c], -R2 ;  /* 0x00008f0075007a23 */ /* 0x000fe20000010802 */
[----:B------:R-:W2:Y:S02]  /*8190*/  MUFU.EX2 R239, R7 ;  /* 0x0000000700ef7308 */ /* 0x000ea40000000800 */
[----:B------:R-:W-:Y:S02]  /*81a0*/  FMNMX.FTZ R3, R183, R6, !PT ;  /* 0x00000006b7037209 */ /* 0x000fe40007810000 */
[----:B---3--:R-:W-:-:S04]  /*81b0*/  F2FP.PACK_AB R12, R248, R251 ;  /* 0x000000fbf80c723e */ /* 0x008fc800000000ff */
[----:B------:R3:W4:Y:S01]  /*81c0*/  MUFU.EX2 R252, R0 ;  /* 0x0000000000fc7308 */ /* 0x0007220000000800 */
[----:B--2---:R-:W-:Y:S01]  /*81d0*/  STL [R1+0x140], R239 ;  /* 0x000140ef01007387 */ /* 0x004fe20000100800 */
[----:B---3--:R-:W-:Y:S01]  /*81e0*/  FMNMX.FTZ R0, R133, R3, !PT ;  /* 0x0000000385007209 */ /* 0x008fe20007810000 */
[----:B------:R-:W-:Y:S01]  /*81f0*/  FFMA.FTZ R3, R120, c[0x0][0x23c], -R4 ;  /* 0x00008f0078037a23 */ /* 0x000fe20000010804 */
[----:B----4-:R-:W-:Y:S02]  /*8200*/  F2FP.PACK_AB R15, R252, R239 ;  /* 0x000000effc0f723e */ /* 0x010fe400000000ff */
[----:B------:R-:W-:Y:S02]  /*8210*/  FMNMX.FTZ R0, R130, R0, !PT ;  /* 0x0000000082007209 */ /* 0x000fe40007810000 */
[----:B------:R2:W-:Y:S01]  /*8220*/  MUFU.EX2 R121, R3 ;  /* 0x0000000300797308 */ /* 0x0005e20000000800 */
[----:B------:R-:W-:Y:S02]  /*8230*/  MOV R120, R14 ;  /* 0x0000000e00787202 */ /* 0x000fe40000000f00 */
[----:B------:R-:W-:-:S02]  /*8240*/  FMNMX.FTZ R0, R74, R0, !PT ;  /* 0x000000004a007209 */ /* 0x000fc40007810000 */
[----:B------:R-:W-:Y:S02]  /*8250*/  F2FP.PACK_AB R14, R245, R13 ;  /* 0x0000000df50e723e */ /* 0x000fe400000000ff */
[----:B-1----:R-:W-:Y:S01]  /*8260*/  F2FP.PACK_AB R13, R120, R246 ;  /* 0x000000f6780d723e */ /* 0x002fe200000000ff */
[----:B------:R-:W1:Y:S06]  /*8270*/  SHFL.BFLY PT, R6, R0, 0x2, 0x1f ;  /* 0x0c401f0000067f89 */ /* 0x000e6c00000e0000 */
[----:B------:R-:W-:Y:S01]  /*8280*/  HMMA.16816.F32 R44, R12, R24, RZ ;  /* 0x000000180c2c723c */ /* 0x000fe200000018ff */
[----:B--2---:R-:W-:-:S04]  /*8290*/  FFMA.FTZ R3, R118, c[0x0][0x23c], -R4 ;  /* 0x00008f0076037a23 */ /* 0x004fc80000010804 */
[----:B------:R2:W3:Y:S03]  /*82a0*/  MUFU.EX2 R243, R3 ;  /* 0x0000000300f37308 */ /* 0x0004e60000000800 */
[C---:B------:R-:W-:Y:S08]  /*82b0*/  HMMA.16816.F32 R80, R12.reuse, R40, RZ ;  /* 0x000000280c50723c */ /* 0x040ff000000018ff */
[----:B------:R-:W-:Y:S01]  /*82c0*/  HMMA.16816.F32 R76, R12, R48, RZ ;  /* 0x000000300c4c723c */ /* 0x000fe200000018ff */
[----:B-1----:R-:W-:Y:S01]  /*82d0*/  FMNMX.FTZ R0, R0, R6, !PT ;  /* 0x0000000600007209 */ /* 0x002fe20007810000 */
[----:B--2---:R-:W-:-:S04]  /*82e0*/  FFMA.FTZ R3, R116, c[0x0][0x23c], -R4 ;  /* 0x00008f0074037a23 */ /* 0x004fc80000010804 */
[----:B------:R-:W1:Y:S02]  /*82f0*/  SHFL.BFLY PT, R6, R0, 0x1, 0x1f ;  /* 0x0c201f0000067f89 */ /* 0x000e6400000e0000 */
[----:B------:R-:W-:Y:S01]  /*8300*/  HMMA.16816.F32 R20, R12, R52, RZ ;  /* 0x000000340c14723c */ /* 0x000fe200000018ff */
[----:B---3--:R-:W-:Y:S01]  /*8310*/  F2FP.PACK_AB R16, R243, R121 ;  /* 0x00000079f310723e */ /* 0x008fe200000000ff */
[----:B------:R2:W-:Y:S01]  /*8320*/  MUFU.EX2 R235, R3 ;  /* 0x0000000300eb7308 */ /* 0x0005e20000000800 */
[----:B------:R-:W-:-:S05]  /*8330*/  IMAD.MOV.U32 R116, RZ, RZ, R246 ;  /* 0x000000ffff747224 */ /* 0x000fca00078e00f6 */
[C---:B------:R-:W-:Y:S08]  /*8340*/  HMMA.16816.F32 R36, R12.reuse, R26, RZ ;  /* 0x0000001a0c24723c */ /* 0x040ff000000018ff */
[----:B------:R-:W-:Y:S01]  /*8350*/  HMMA.16816.F32 R32, R12, R42, RZ ;  /* 0x0000002a0c20723c */ /* 0x000fe200000018ff */
[----:B--2---:R-:W-:-:S04]  /*8360*/  FFMA.FTZ R3, R109, c[0x0][0x23c], -R4 ;  /* 0x00008f006d037a23 */ /* 0x004fc80000010804 */
[----:B------:R2:W3:Y:S01]  /*8370*/  MUFU.EX2 R239, R3 ;  /* 0x0000000300ef7308 */ /* 0x0004e20000000800 */
[----:B-1----:R-:W-:Y:S02]  /*8380*/  FMNMX.FTZ R72, R0, R6, !PT ;  /* 0x0000000600487209 */ /* 0x002fe40007810000 */
[----:B------:R-:W-:Y:S02]  /*8390*/  HMMA.16816.F32 R28, R12, R50, RZ ;  /* 0x000000320c1c723c */ /* 0x000fe400000018ff */
[C---:B------:R-:W-:Y:S01]  /*83a0*/  FSETP.NEU.FTZ.AND P1, PT, R72.reuse, -INF , PT ;  /* 0xff8000004800780b */ /* 0x040fe20003f3d000 */
[----:B------:R-:W-:-:S05]  /*83b0*/  FMUL.FTZ R0, R72, c[0x0][0x23c] ;  /* 0x00008f0048007a20 */ /* 0x000fca0000410000 */
[----:B------:R-:W-:Y:S01]  /*83c0*/  HMMA.16816.F32 R12, R12, R54, RZ ;  /* 0x000000360c0c723c */ /* 0x000fe200000018ff */
[----:B------:R-:W-:Y:S01]  /*83d0*/  FSEL R0, R0, RZ, P1 ;  /* 0x000000ff00007208 */ /* 0x000fe20000800000 */
[----:B--2---:R-:W-:Y:S01]  /*83e0*/  FFMA.FTZ R3, R125, c[0x0][0x23c], -R2 ;  /* 0x00008f007d037a23 */ /* 0x004fe20000010802 */
[----:B---3--:R-:W-:-:S03]  /*83f0*/  F2FP.PACK_AB R18, R239, R235 ;  /* 0x000000ebef12723e */ /* 0x008fc600000000ff */
[----:B------:R1:W-:Y:S02]  /*8400*/  MUFU.EX2 R117, R3 ;  /* 0x0000000300757308 */ /* 0x0003e40000000800 */
[----:B-1----:R-:W-:-:S06]  /*8410*/  FFMA.FTZ R3, R122, c[0x0][0x23c], -R2 ;  /* 0x00008f007a037a23 */ /* 0x002fcc0000010802 */
        /* <DEDUP_REMOVED lines=9> */
[C---:B------:R-:W-:Y:S08]  /*84b0*/  HMMA.16816.F32 R108, R16.reuse, R86, R12 ;  /* 0x00000056106c723c */ /* 0x040ff0000000180c */
[----:B------:R-:W-:Y:S01]  /*84c0*/  HMMA.16816.F32 R92, R16, R64, R44 ;  /* 0x00000040105c723c */ /* 0x000fe2000000182c */
[----:B-1----:R-:W-:-:S04]  /*84d0*/  FFMA.FTZ R3, R141, c[0x0][0x23c], -R5 ;  /* 0x00008f008d037a23 */ /* 0x002fc80000010805 */
[----:B------:R1:W2:Y:S03]  /*84e0*/  MUFU.EX2 R119, R3 ;  /* 0x0000000300777308 */ /* 0x0002a60000000800 */
[C---:B------:R-:W-:Y:S08]  /*84f0*/  HMMA.16816.F32 R88, R16.reuse, R56, R80 ;  /* 0x000000381058723c */ /* 0x040ff00000001850 */
[----:B------:R-:W-:Y:S01]  /*8500*/  HMMA.16816.F32 R80, R16, R66, R36 ;  /* 0x000000421050723c */ /* 0x000fe20000001824 */
[----:B-1----:R-:W-:Y:S01]  /*8510*/  FFMA.FTZ R3, R142, c[0x0][0x23c], -R5 ;  /* 0x00008f008e037a23 */ /* 0x002fe20000010805 */
[----:B--2---:R-:W-:-:S06]  /*8520*/  F2FP.PACK_AB R14, R119, R73 ;  /* 0x00000049770e723e */ /* 0x004fcc00000000ff */
[C---:B------:R-:W-:Y:S01]  /*8530*/  HMMA.16816.F32 R100, R16.reuse, R60, R76 ;  /* 0x0000003c1064723c */ /* 0x040fe2000000184c */
[----:B------:R1:W-:Y:S07]  /*8540*/  MUFU.EX2 R244, R3 ;  /* 0x0000000300f47308 */ /* 0x0003ee0000000800 */
[C---:B------:R-:W-:Y:S08]  /*8550*/  HMMA.16816.F32 R124, R16.reuse, R84, R20 ;  /* 0x00000054107c723c */ /* 0x040ff00000001814 */
[----:B------:R-:W-:Y:S01]  /*8560*/  HMMA.16816.F32 R104, R16, R62, R28 ;  /* 0x0000003e1068723c */ /* 0x000fe2000000181c */
[----:B-1----:R-:W-:-:S04]  /*8570*/  FFMA.FTZ R3, R140, c[0x0][0x23c], -R5 ;  /* 0x00008f008c037a23 */ /* 0x002fc80000010805 */
[----:B------:R1:W-:Y:S02]  /*8580*/  MUFU.EX2 R118, R3 ;  /* 0x0000000300767308 */ /* 0x0003e40000000800 */
[----:B-1----:R-:W-:Y:S02]  /*8590*/  FFMA.FTZ R3, R69, c[0x0][0x23c], -R0 ;  /* 0x00008f0045037a23 */ /* 0x002fe40000010800 */
[----:B------:R-:W-:-:S04]  /*85a0*/  IMAD.MOV.U32 R69, RZ, RZ, R96 ;  /* 0x000000ffff457224 */ /* 0x000fc800078e0060 */
[----:B------:R1:W-:Y:S01]  /*85b0*/  MUFU.EX2 R140, R3 ;  /* 0x00000003008c7308 */ /* 0x0003e20000000800 */
[----:B------:R-:W-:Y:S01]  /*85c0*/  HMMA.16816.F32 R96, R16, R58, R32 ;  /* 0x0000003a1060723c */ /* 0x000fe20000001820 */
[----:B------:R-:W-:Y:S01]  /*85d0*/  F2FP.PACK_AB R12, R69, R247 ;  /* 0x000000f7450c723e */ /* 0x000fe200000000ff */
[----:B-1----:R-:W-:-:S05]  /*85e0*/  FFMA.FTZ R3, R148, c[0x0][0x23c], -R0 ;  /* 0x00008f0094037a23 */ /* 0x002fca0000010800 */
        /* <DEDUP_REMOVED lines=9> */
[C---:B------:R-:W-:Y:S08]  /*8680*/  HMMA.16816.F32 R44, R12.reuse, R24, RZ ;  /* 0x000000180c2c723c */ /* 0x040ff000000018ff */
[----:B------:R-:W-:Y:S01]  /*8690*/  HMMA.16816.F32 R36, R12, R26, RZ ;  /* 0x0000001a0c24723c */ /* 0x000fe200000018ff */
[----:B-1----:R-:W-:-:S04]  /*86a0*/  FFMA.FTZ R3, R143, c[0x0][0x23c], -R5 ;  /* 0x00008f008f037a23 */ /* 0x002fc80000010805 */
[----:B------:R1:W2:Y:S03]  /*86b0*/  MUFU.EX2 R233, R3 ;  /* 0x0000000300e97308 */ /* 0x0002a60000000800 */
[C---:B------:R-:W-:Y:S08]  /*86c0*/  HMMA.16816.F32 R32, R12.reuse, R40, RZ ;  /* 0x000000280c20723c */ /* 0x040ff000000018ff */
[----:B------:R-:W-:Y:S01]  /*86d0*/  HMMA.16816.F32 R28, R12, R42, RZ ;  /* 0x0000002a0c1c723c */ /* 0x000fe200000018ff */
[----:B-1----:R-:W-:-:S07]  /*86e0*/  FFMA.FTZ R3, R154, c[0x0][0x23c], -R0 ;  /* 0x00008f009a037a23 */ /* 0x002fce0000010800 */
[C---:B------:R-:W-:Y:S01]  /*86f0*/  HMMA.16816.F32 R24, R12.reuse, R48, RZ ;  /* 0x000000300c18723c */ /* 0x040fe200000018ff */
[----:B------:R1:W-:Y:S07]  /*8700*/  MUFU.EX2 R148, R3 ;  /* 0x0000000300947308 */ /* 0x0003ee0000000800 */
[C---:B------:R-:W-:Y:S08]  /*8710*/  HMMA.16816.F32 R16, R12.reuse, R52, RZ ;  /* 0x000000340c10723c */ /* 0x040ff000000018ff */
[----:B------:R-:W-:Y:S01]  /*8720*/  HMMA.16816.F32 R20, R12, R50, RZ ;  /* 0x000000320c14723c */ /* 0x000fe200000018ff */
[----:B-1----:R-:W-:-:S04]  /*8730*/  FFMA.FTZ R3, R153, c[0x0][0x23c], -R0 ;  /* 0x00008f0099037a23 */ /* 0x002fc80000010800 */
[----:B------:R1:W3:Y:S03]  /*8740*/  MUFU.EX2 R143, R3 ;  /* 0x00000003008f7308 */ /* 0x0002e60000000800 */
[----:B------:R-:W-:Y:S07]  /*8750*/  HMMA.16816.F32 R40, R12, R54, RZ ;  /* 0x000000360c28723c */ /* 0x000fee00000018ff */
[----:B------:R-:W-:-:S02]  /*8760*/  F2FP.PACK_AB R12, R118, R244 ;  /* 0x000000f4760c723e */ /* 0x000fc400000000ff */
[----:B--2---:R-:W-:Y:S01]  /*8770*/  F2FP.PACK_AB R14, R233, R6 ;  /* 0x00000006e90e723e */ /* 0x004fe200000000ff */
[----:B-1----:R-:W-:Y:S01]  /*8780*/  FFMA.FTZ R3, R149, c[0x0][0x23c], -R0 ;  /* 0x00008f0095037a23 */ /* 0x002fe20000010800 */
[----:B---3--:R-:W-:-:S03]  /*8790*/  F2FP.PACK_AB R13, R143, R148 ;  /* 0x000000948f0d723e */ /* 0x008fc600000000ff */
[----:B------:R1:W-:Y:S02]  /*87a0*/  MUFU.EX2 R236, R3 ;  /* 0x0000000300ec7308 */ /* 0x0003e40000000800 */
[----:B-1----:R-:W-:Y:S01]  /*87b0*/  FFMA.FTZ R3, R146, c[0x0][0x23c], -R0 ;  /* 0x00008f0092037a23 */ /* 0x002fe20000010800 */
[----:B------:R-:W-:-:S05]  /*87c0*/  MOV R146, R252 ;  /* 0x000000fc00927202 */ /* 0x000fca0000000f00 */
[----:B------:R1:W2:Y:S02]  /*87d0*/  MUFU.EX2 R228, R3 ;  /* 0x0000000300e47308 */ /* 0x0002a40000000800 */
[----:B-1----:R-:W-:Y:S01]  /*87e0*/  FFMA.FTZ R3, R166, c[0x0][0x23c], -R5 ;  /* 0x00008f00a6037a23 */ /* 0x002fe20000010805 */
[----:B--2---:R-:W-:-:S05]  /*87f0*/  F2FP.PACK_AB R15, R228, R236 ;  /* 0x000000ece40f723e */ /* 0x004fca00000000ff */
[----:B------:R1:W-:Y:S02]  /*8800*/  MUFU.EX2 R249, R3 ;  /* 0x0000000300f97308 */ /* 0x0003e40000000800 */
[C---:B------:R-:W-:Y:S08]  /*8810*/  HMMA.16816.F32 R52, R12.reuse, R64, R44 ;  /* 0x000000400c34723c */ /* 0x040ff0000000182c */
[----:B------:R-:W-:Y:S01]  /*8820*/  HMMA.16816.F32 R44, R12, R56, R32 ;  /* 0x000000380c2c723c */ /* 0x000fe20000001820 */
[----:B-1----:R-:W-:-:S04]  /*8830*/  FFMA.FTZ R3, R160, c[0x0][0x23c], -R5 ;  /* 0x00008f00a0037a23 */ /* 0x002fc80000010805 */
[----:B------:R1:W-:Y:S03]  /*8840*/  MUFU.EX2 R71, R3 ;  /* 0x0000000300477308 */ /* 0x0003e60000000800 */
[C---:B------:R-:W-:Y:S08]  /*8850*/  HMMA.16816.F32 R64, R12.reuse, R66, R36 ;  /* 0x000000420c40723c */ /* 0x040ff00000001824 */
[----:B------:R-:W-:Y:S01]  /*8860*/  HMMA.16816.F32 R48, R12, R60, R24 ;  /* 0x0000003c0c30723c */ /* 0x000fe20000001818 */
[----:B------:R-:W2:Y:S01]  /*8870*/  LDSM.16.MT88.4 R24, [R229+0x9000] ;  /* 0x00900000e518783b */ /* 0x000ea20000004200 */
[----:B-1----:R-:W-:-:S06]  /*8880*/  FFMA.FTZ R3, R152, c[0x0][0x23c], -R5 ;  /* 0x00008f0098037a23 */ /* 0x002fcc0000010805 */
[C---:B------:R-:W-:Y:S01]  /*8890*/  HMMA.16816.F32 R76, R12.reuse, R84, R16 ;  /* 0x000000540c4c723c */ /* 0x040fe20000001810 */
[----:B------:R-:W-:Y:S01]  /*88a0*/  LDSM.16.MT88.4 R16, [R230+0x9000] ;  /* 0x00900000e610783b */ /* 0x000fe20000004200 */
[----:B------:R1:W-:Y:S06]  /*88b0*/  MUFU.EX2 R9, R3 ;  /* 0x0000000300097308 */ /* 0x0003ec0000000800 */
[C---:B------:R-:W-:Y:S01]  /*88c0*/  HMMA.16816.F32 R36, R12.reuse, R58, R28 ;  /* 0x0000003a0c24723c */ /* 0x040fe2000000181c */
[----:B------:R-:W-:Y:S07]  /*88d0*/  LDSM.16.MT88.4 R28, [R231+0x9000] ;  /* 0x00900000e71c783b */ /* 0x000fee0000004200 */
[----:B------:R-:W-:Y:S01]  /*88e0*/  HMMA.16816.F32 R32, R12, R62, R20 ;  /* 0x0000003e0c20723c */ /* 0x000fe20000001814 */
[----:B------:R-:W3:Y:S01]  /*88f0*/  LDSM.16.MT88.4 R20, [R232+0x9000] ;  /* 0x00900000e814783b */ /* 0x000ee20000004200 */
[----:B-1----:R-:W-:-:S04]  /*8900*/  FFMA.FTZ R3, R147, c[0x0][0x23c], -R5 ;  /* 0x00008f0093037a23 */ /* 0x002fc80000010805 */
[----:B------:R1:W-:Y:S02]  /*8910*/  MUFU.EX2 R145, R3 ;  /* 0x0000000300917308 */ /* 0x0003e40000000800 */
[----:B------:R-:W-:Y:S01]  /*8920*/  HMMA.16816.F32 R40, R12, R86, R40 ;  /* 0x000000560c28723c */ /* 0x000fe20000001828 */
[----:B-1----:R-:W-:-:S05]  /*8930*/  FFMA.FTZ R3, R163, c[0x0][0x23c], -R0 ;  /* 0x00008f00a3037a23 */ /* 0x002fca0000010800 */
[----:B------:R1:W-:Y:S02]  /*8940*/  MUFU.EX2 R155, R3 ;  /* 0x00000003009b7308 */ /* 0x0003e40000000800 */
[----:B-1----:R-:W-:-:S06]  /*8950*/  FFMA.FTZ R3, R162, c[0x0][0x23c], -R4 ;  /* 0x00008f00a2037a23 */ /* 0x002fcc0000010804 */
[----:B------:R1:W-:Y:S02]  /*8960*/  MUFU.EX2 R154, R3 ;  /* 0x00000003009a7308 */ /* 0x0003e40000000800 */
[----:B-1----:R-:W-:-:S06]  /*8970*/  FFMA.FTZ R3, R159, c[0x0][0x23c], -R4 ;  /* 0x00008f009f037a23 */ /* 0x002fcc0000010804 */
[----:B------:R1:W4:Y:S02]  /*8980*/  MUFU.EX2 R159, R3 ;  /* 0x00000003009f7308 */ /* 0x0003240000000800 */
[----:B-1----:R-:W-:Y:S01]  /*8990*/  FFMA.FTZ R3, R150, c[0x0][0x23c], -R4 ;  /* 0x00008f0096037a23 */ /* 0x002fe20000010804 */
[----:B----4-:R-:W-:-:S05]  /*89a0*/  F2FP.PACK_AB R12, R159, R154 ;  /* 0x0000009a9f0c723e */ /* 0x010fca00000000ff */
[----:B------:R1:W4:Y:S02]  /*89b0*/  MUFU.EX2 R8, R3 ;  /* 0x0000000300087308 */ /* 0x0003240000000800 */
[----:B-1----:R-:W-:-:S06]  /*89c0*/  FFMA.FTZ R3, R112, c[0x0][0x23c], -R4 ;  /* 0x00008f0070037a23 */ /* 0x002fcc0000010804 */
[----:B------:R1:W1:Y:S02]  /*89d0*/  MUFU.EX2 R151, R3 ;  /* 0x0000000300977308 */ /* 0x0002640000000800 */
[----:B-1----:R-:W-:Y:S01]  /*89e0*/  FFMA.FTZ R3, R164, c[0x0][0x23c], -R2 ;  /* 0x00008f00a4037a23 */ /* 0x002fe20000010802 */
[----:B------:R-:W-:-:S05]  /*89f0*/  MOV R164, R119 ;  /* 0x0000007700a47202 */ /* 0x000fca0000000f00 */
[----:B------:R1:W-:Y:S02]  /*8a00*/  MUFU.EX2 R153, R3 ;  /* 0x0000000300997308 */ /* 0x0003e40000000800 */
[----:B-1----:R-:W-:Y:S01]  /*8a10*/  FFMA.FTZ R3, R157, c[0x0][0x23c], -R2 ;  /* 0x00008f009d037a23 */ /* 0x002fe20000010802 */
[----:B----4-:R-:W-:-:S05]  /*8a20*/  MOV R157, R8 ;  /* 0x00000008009d7202 */ /* 0x010fca0000000f00 */
[----:B------:R1:W4:Y:S01]  /*8a30*/  MUFU.EX2 R10, R3 ;  /* 0x00000003000a7308 */ /* 0x0003220000000800 */
[----:B------:R-:W-:Y:S01]  /*8a40*/  F2FP.PACK_AB R14, R151, R157 ;  /* 0x0000009d970e723e */ /* 0x000fe200000000ff */
        /* <DEDUP_REMOVED lines=9> */
[----:B---3--:R-:W-:Y:S01]  /*8ae0*/  HMMA.16816.F32 R88, R12, R20, R88 ;  /* 0x000000140c58723c */ /* 0x008fe20000001858 */
[----:B-1----:R-:W-:-:S04]  /*8af0*/  FFMA.FTZ R3, R165, c[0x0][0x23c], -R0 ;  /* 0x00008f00a5037a23 */ /* 0x002fc80000010800 */
        /* <DEDUP_REMOVED lines=8> */
[----:B-1----:R-:W-:-:S02]  /*8b80*/  FFMA.FTZ R3, R180, c[0x0][0x23c], -R5 ;  /* 0x00008f00b4037a23 */ /* 0x002fc40000010805 */
[----:B------:R-:W-:Y:S02]  /*8b90*/  IMAD.MOV.U32 R180, RZ, RZ, R251 ;  /* 0x000000ffffb47224 */ /* 0x000fe400078e00fb */
[----:B------:R1:W-:Y:S03]  /*8ba0*/  MUFU.EX2 R150, R3 ;  /* 0x0000000300967308 */ /* 0x0003e60000000800 */
[----:B------:R-:W-:Y:S07]  /*8bb0*/  HMMA.16816.F32 R108, R12, R30, R108 ;  /* 0x0000001e0c6c723c */ /* 0x000fee000000186c */
[----:B------:R-:W-:-:S02]  /*8bc0*/  F2FP.PACK_AB R12, R71, R249 ;  /* 0x000000f9470c723e */ /* 0x000fc400000000ff */
[----:B----4-:R-:W-:Y:S02]  /*8bd0*/  F2FP.PACK_AB R13, R152, R155 ;  /* 0x0000009b980d723e */ /* 0x010fe400000000ff */
[----:B------:R-:W-:Y:S02]  /*8be0*/  F2FP.PACK_AB R14, R145, R9 ;  /* 0x00000009910e723e */ /* 0x000fe400000000ff */
[----:B--2---:R-:W-:Y:S01]  /*8bf0*/  F2FP.PACK_AB R15, R147, R8 ;  /* 0x00000008930f723e */ /* 0x004fe200000000ff */
[----:B-1----:R-:W-:Y:S01]  /*8c00*/  FFMA.FTZ R3, R175, c[0x0][0x23c], -R5 ;  /* 0x00008f00af037a23 */ /* 0x002fe20000010805 */
[----:B------:R-:W-:-:S03]  /*8c10*/  MOV R175, R117 ;  /* 0x0000007500af7202 */ /* 0x000fc60000000f00 */
[----:B------:R1:W2:Y:S02]  /*8c20*/  MUFU.EX2 R11, R3 ;  /* 0x00000003000b7308 */ /* 0x0002a40000000800 */
[C---:B------:R-:W-:Y:S08]  /*8c30*/  HMMA.16816.F32 R48, R12.reuse, R16, R48 ;  /* 0x000000100c30723c */ /* 0x040ff00000001830 */
[----:B------:R-:W-:Y:S01]  /*8c40*/  HMMA.16816.F32 R84, R12, R24, R52 ;  /* 0x000000180c54723c */ /* 0x000fe20000001834 */
[----:B-1----:R-:W-:Y:S01]  /*8c50*/  FFMA.FTZ R3, R170, c[0x0][0x23c], -R5 ;  /* 0x00008f00aa037a23 */ /* 0x002fe20000010805 */
[----:B--2---:R-:W-:-:S06]  /*8c60*/  MOV R170, R11 ;  /* 0x0000000b00aa7202 */ /* 0x004fcc0000000f00 */
[C---:B------:R-:W-:Y:S01]  /*8c70*/  HMMA.16816.F32 R56, R12.reuse, R20, R44 ;  /* 0x000000140c38723c */ /* 0x040fe2000000182c */
[----:B------:R1:W-:Y:S07]  /*8c80*/  MUFU.EX2 R160, R3 ;  /* 0x0000000300a07308 */ /* 0x0003ee0000000800 */
        /* <DEDUP_REMOVED lines=8> */
[----:B-1----:R-:W-:Y:S01]  /*8d10*/  FFMA.FTZ R3, R178, c[0x0][0x23c], -R0 ;  /* 0x00008f00b2037a23 */ /* 0x002fe20000010800 */
[----:B------:R-:W-:-:S06]  /*8d20*/  MOV R178, R121 ;  /* 0x0000007900b27202 */ /* 0x000fcc0000000f00 */
[----:B------:R-:W-:Y:S01]  /*8d30*/  HMMA.16816.F32 R32, R12, R30, R40 ;  /* 0x0000001e0c20723c */ /* 0x000fe20000001828 */
[----:B------:R-:W-:Y:S01]  /*8d40*/  LDSM.16.MT88.4 R28, [R231+0x9800] ;  /* 0x00980000e71c783b */ /* 0x000fe20000004200 */
[----:B------:R1:W-:Y:S02]  /*8d50*/  MUFU.EX2 R250, R3 ;  /* 0x0000000300fa7308 */ /* 0x0003e40000000800 */
[----:B-1----:R-:W-:Y:S02]  /*8d60*/  FFMA.FTZ R3, R176, c[0x0][0x23c], -R4 ;  /* 0x00008f00b0037a23 */ /* 0x002fe40000010804 */
[----:B------:R-:W-:-:S04]  /*8d70*/  IMAD.MOV.U32 R176, RZ, RZ, R118 ;  /* 0x000000ffffb07224 */ /* 0x000fc800078e0076 */
[----:B------:R1:W-:Y:S02]  /*8d80*/  MUFU.EX2 R16, R3 ;  /* 0x0000000300107308 */ /* 0x0003e40000000800 */
[----:B-1----:R-:W-:-:S06]  /*8d90*/  FFMA.FTZ R3, R172, c[0x0][0x23c], -R4 ;  /* 0x00008f00ac037a23 */ /* 0x002fcc0000010804 */
[----:B------:R1:W-:Y:S02]  /*8da0*/  MUFU.EX2 R162, R3 ;  /* 0x0000000300a27308 */ /* 0x0003e40000000800 */
[----:B-1----:R-:W-:-:S06]  /*8db0*/  FFMA.FTZ R3, R169, c[0x0][0x23c], -R4 ;  /* 0x00008f00a9037a23 */ /* 0x002fcc0000010804 */
[----:B------:R1:W-:Y:S02]  /*8dc0*/  MUFU.EX2 R68, R3 ;  /* 0x0000000300447308 */ /* 0x0003e40000000800 */
[----:B-1----:R-:W-:-:S06]  /*8dd0*/  FFMA.FTZ R3, R114, c[0x0][0x23c], -R4 ;  /* 0x00008f0072037a23 */ /* 0x002fcc0000010804 */
[----:B------:R1:W-:Y:S02]  /*8de0*/  MUFU.EX2 R237, R3 ;  /* 0x0000000300ed7308 */ /* 0x0003e40000000800 */
[----:B-1----:R-:W-:Y:S01]  /*8df0*/  FFMA.FTZ R3, R179, c[0x0][0x23c], -R2 ;  /* 0x00008f00b3037a23 */ /* 0x002fe20000010802 */
[----:B------:R-:W-:-:S05]  /*8e00*/  MOV R179, R116 ;  /* 0x0000007400b37202 */ /* 0x000fca0000000f00 */
[----:B------:R1:W-:Y:S02]  /*8e10*/  MUFU.EX2 R169, R3 ;  /* 0x0000000300a97308 */ /* 0x0003e40000000800 */
[----:B-1----:R-:W-:Y:S02]  /*8e20*/  FFMA.FTZ R3, R174, c[0x0][0x23c], -R2 ;  /* 0x00008f00ae037a23 */ /* 0x002fe40000010802 */
[----:B------:R-:W-:-:S04]  /*8e30*/  IMAD.MOV.U32 R174, RZ, RZ, R120 ;  /* 0x000000ffffae7224 */ /* 0x000fc800078e0078 */
[----:B------:R1:W4:Y:S02]  /*8e40*/  MUFU.EX2 R161, R3 ;  /* 0x0000000300a17308 */ /* 0x0003240000000800 */
[----:B-1----:R-:W-:Y:S01]  /*8e50*/  FFMA.FTZ R3, R173, c[0x0][0x23c], -R2 ;  /* 0x00008f00ad037a23 */ /* 0x002fe20000010802 */
[----:B----4-:R-:W-:-:S05]  /*8e60*/  F2FP.PACK_AB R13, R161, R169 ;  /* 0x000000a9a10d723e */ /* 0x010fca00000000ff */
[----:B------:R1:W-:Y:S02]  /*8e70*/  MUFU.EX2 R11, R3 ;  /* 0x00000003000b7308 */ /* 0x0003e40000000800 */
[----:B-1----:R-:W-:Y:S02]  /*8e80*/  FFMA.FTZ R3, R168, c[0x0][0x23c], -R2 ;  /* 0x00008f00a8037a23 */ /* 0x002fe40000010802 */
[----:B------:R-:W-:Y:S02]  /*8e90*/  IMAD.MOV.U32 R168, RZ, RZ, R16 ;  /* 0x000000ffffa87224 */ /* 0x000fe400078e0010 */
[----:B------:R-:W1:Y:S02]  /*8ea0*/  LDSM.16.MT88.4 R16, [R230+0x9800] ;  /* 0x00980000e610783b */ /* 0x000e640000004200 */
[----:B------:R4:W2:Y:S01]  /*8eb0*/  MUFU.EX2 R173, R3 ;  /* 0x0000000300ad7308 */ /* 0x0008a20000000800 */
[----:B------:R-:W-:Y:S01]  /*8ec0*/  F2FP.PACK_AB R12, R162, R168 ;  /* 0x000000a8a20c723e */ /* 0x000fe200000000ff */
[----:B----4-:R-:W-:Y:S01]  /*8ed0*/  FFMA.FTZ R3, R191, c[0x0][0x23c], -R0 ;  /* 0x00008f00bf037a23 */ /* 0x010fe20000010800 */
[----:B--2---:R-:W-:Y:S01]  /*8ee0*/  F2FP.PACK_AB R15, R173, R11 ;  /* 0x0000000bad0f723e */ /* 0x004fe200000000ff */
[----:B------:R-:W-:-:S04]  /*8ef0*/  IMAD.MOV.U32 R191, RZ, RZ, R68 ;  /* 0x000000ffffbf7224 */ /* 0x000fc800078e0044 */
[----:B------:R2:W4:Y:S01]  /*8f00*/  MUFU.EX2 R163, R3 ;  /* 0x0000000300a37308 */ /* 0x0005220000000800 */
[----:B------:R-:W-:-:S07]  /*8f10*/  F2FP.PACK_AB R14, R237, R191 ;  /* 0x000000bfed0e723e */ /* 0x000fce00000000ff */
[----:B------:R-:W-:Y:S01]  /*8f20*/  HMMA.16816.F32 R76, R12, R24, R60 ;  /* 0x000000180c4c723c */ /* 0x000fe2000000183c */
[----:B--2---:R-:W-:-:S07]  /*8f30*/  FFMA.FTZ R3, R182, c[0x0][0x23c], -R0 ;  /* 0x00008f00b6037a23 */ /* 0x004fce0000010800 */
[C---:B------:R-:W-:Y:S01]  /*8f40*/  HMMA.16816.F32 R60, R12.reuse, R26, R80 ;  /* 0x0000001a0c3c723c */ /* 0x040fe20000001850 */
[----:B------:R2:W-:Y:S07]  /*8f50*/  MUFU.EX2 R172, R3 ;  /* 0x0000000300ac7308 */ /* 0x0005ee0000000800 */
[C---:B---3--:R-:W-:Y:S08]  /*8f60*/  HMMA.16816.F32 R88, R12.reuse, R20, R88 ;  /* 0x000000140c58723c */ /* 0x048ff00000001858 */
[----:B------:R-:W-:Y:S01]  /*8f70*/  HMMA.16816.F32 R96, R12, R22, R96 ;  /* 0x000000160c60723c */ /* 0x000fe20000001860 */
[----:B--2---:R-:W-:Y:S01]  /*8f80*/  FFMA.FTZ R3, R177, c[0x0][0x23c], -R0 ;  /* 0x00008f00b1037a23 */ /* 0x004fe20000010800 */
[----:B------:R-:W-:-:S03]  /*8f90*/  MOV R177, R249 ;  /* 0x000000f900b17202 */ /* 0x000fc60000000f00 */
[----:B------:R2:W3:Y:S03]  /*8fa0*/  MUFU.EX2 R165, R3 ;  /* 0x0000000300a57308 */ /* 0x0004e60000000800 */
[C---:B-1----:R-:W-:Y:S08]  /*8fb0*/  HMMA.16816.F32 R100, R12.reuse, R16, R100 ;  /* 0x000000100c64723c */ /* 0x042ff00000001864 */
[----:B------:R-:W-:Y:S01]  /*8fc0*/  HMMA.16816.F32 R104, R12, R18, R104 ;  /* 0x000000120c68723c */ /* 0x000fe20000001868 */
[----:B--2---:R-:W-:-:S07]  /*8fd0*/  FFMA.FTZ R3, R213, c[0x0][0x23c], -R5 ;  /* 0x00008f00d5037a23 */ /* 0x004fce0000010805 */
[C---:B------:R-:W-:Y:S01]  /*8fe0*/  HMMA.16816.F32 R124, R12.reuse, R28, R124 ;  /* 0x0000001c0c7c723c */ /* 0x040fe2000000187c */
[----:B------:R-:W-:Y:S01]  /*8ff0*/  IMAD.MOV.U32 R213, RZ, RZ, R177 ;  /* 0x000000ffffd57224 */ /* 0x000fe200078e00b1 */
[----:B------:R1:W2:Y:S06]  /*9000*/  MUFU.EX2 R68, R3 ;  /* 0x0000000300447308 */ /* 0x0002ac0000000800 */
[----:B------:R-:W-:Y:S07]  /*9010*/  HMMA.16816.F32 R108, R12, R30, R108 ;  /* 0x0000001e0c6c723c */ /* 0x000fee000000186c */
[----:B------:R-:W-:-:S02]  /*9020*/  F2FP.PACK_AB R12, R170, R150 ;  /* 0x00000096aa0c723e */ /* 0x000fc400000000ff */
[----:B----4-:R-:W-:Y:S01]  /*9030*/  F2FP.PACK_AB R13, R163, R250 ;  /* 0x000000faa30d723e */ /* 0x010fe200000000ff */
[----:B-1----:R-:W-:Y:S01]  /*9040*/  FFMA.FTZ R3, R203, c[0x0][0x23c], -R5 ;  /* 0x00008f00cb037a23 */ /* 0x002fe20000010805 */
[----:B------:R-:W-:Y:S02]  /*9050*/  F2FP.PACK_AB R14, R167, R160 ;  /* 0x000000a0a70e723e */ /* 0x000fe400000000ff */
[----:B---3--:R-:W-:Y:S01]  /*9060*/  F2FP.PACK_AB R15, R165, R172 ;  /* 0x000000aca50f723e */ /* 0x008fe200000000ff */
[----:B------:R1:W-:Y:S01]  /*9070*/  MUFU.EX2 R156, R3 ;  /* 0x00000003009c7308 */ /* 0x0003e20000000800 */
[----:B--2---:R-:W-:-:S05]  /*9080*/  MOV R203, R68 ;  /* 0x0000004400cb7202 */ /* 0x004fca0000000f00 */
[C---:B------:R-:W-:Y:S08]  /*9090*/  HMMA.16816.F32 R40, R12.reuse, R28, R36 ;  /* 0x0000001c0c28723c */ /* 0x040ff00000001824 */
[----:B------:R-:W-:Y:S01]  /*90a0*/  HMMA.16816.F32 R120, R12, R24, R84 ;  /* 0x000000180c78723c */ /* 0x000fe20000001854 */
[----:B-1----:R-:W-:-:S04]  /*90b0*/  FFMA.FTZ R3, R188, c[0x0][0x23c], -R5 ;  /* 0x00008f00bc037a23 */ /* 0x002fc80000010805 */
[----:B------:R1:W-:Y:S03]  /*90c0*/  MUFU.EX2 R36, R3 ;  /* 0x0000000300247308 */ /* 0x0003e60000000800 */
[C---:B------:R-:W-:Y:S08]  /*90d0*/  HMMA.16816.F32 R84, R12.reuse, R16, R48 ;  /* 0x000000100c54723c */ /* 0x040ff00000001830 */
[----:B------:R-:W-:Y:S01]  /*90e0*/  HMMA.16816.F32 R116, R12, R26, R64 ;  /* 0x0000001a0c74723c */ /* 0x000fe20000001840 */
[----:B------:R-:W2:Y:S01]  /*90f0*/  LDSM.16.MT88.4 R24, [R229+0xa000] ;  /* 0x00a00000e518783b */ /* 0x000ea20000004200 */
[----:B-1----:R-:W-:-:S05]  /*9100*/  FFMA.FTZ R3, R184, c[0x0][0x23c], -R5 ;  /* 0x00008f00b8037a23 */ /* 0x002fca0000010805 */
[----:B------:R-:W-:Y:S01]  /*9110*/  MOV R65, R174 ;  /* 0x000000ae00417202 */ /* 0x000fe20000000f00 */
[C---:B------:R-:W-:Y:S01]  /*9120*/  HMMA.16816.F32 R112, R12.reuse, R20, R56 ;  /* 0x000000140c70723c */ /* 0x040fe20000001838 */
[----:B------:R-:W-:Y:S01]  /*9130*/  IMAD.MOV.U32 R67, RZ, RZ, R250 ;  /* 0x000000ffff437224 */ /* 0x000fe200078e00fa */
[----:B------:R1:W-:Y:S01]  /*9140*/  MUFU.EX2 R149, R3 ;  /* 0x0000000300957308 */ /* 0x0003e20000000800 */
[----:B------:R-:W-:Y:S01]  /*9150*/  IMAD.MOV.U32 R174, RZ, RZ, R247 ;  /* 0x000000ffffae7224 */ /* 0x000fe200078e00f7 */
[----:B------:R-:W-:Y:S02]  /*9160*/  MOV R66, R179 ;  /* 0x000000b300427202 */ /* 0x000fe40000000f00 */
[----:B------:R-:W-:Y:S02]  /*9170*/  MOV R179, R246 ;  /* 0x000000f600b37202 */ /* 0x000fe40000000f00 */
[----:B------:R-:W-:Y:S01]  /*9180*/  HMMA.16816.F32 R92, R12, R22, R52 ;  /* 0x000000160c5c723c */ /* 0x000fe20000001834 */
[----:B------:R-:W3:Y:S01]  /*9190*/  LDSM.16.MT88.4 R20, [R232+0xa000] ;  /* 0x00a00000e814783b */ /* 0x000ee20000004200 */
[----:B------:R-:W-:-:S02]  /*91a0*/  MOV R184, R66 ;  /* 0x0000004200b87202 */ /* 0x000fc40000000f00 */
[----:B------:R-:W-:-:S04]  /*91b0*/  MOV R188, R67 ;  /* 0x0000004300bc7202 */ /* 0x000fc80000000f00 */
[C---:B------:R-:W-:Y:S01]  /*91c0*/  HMMA.16816.F32 R80, R12.reuse, R18, R44 ;  /* 0x000000120c50723c */ /* 0x040fe2000000182c */
[----:B-1----:R-:W-:Y:S02]  /*91d0*/  FFMA.FTZ R3, R210, c[0x0][0x23c], -R0 ;  /* 0x00008f00d2037a23 */ /* 0x002fe40000010800 */
[----:B------:R-:W-:Y:S02]  /*91e0*/  IMAD.MOV.U32 R210, RZ, RZ, R65 ;  /* 0x000000ffffd27224 */ /* 0x000fe400078e0041 */
[----:B------:R1:W-:Y:S03]  /*91f0*/  MUFU.EX2 R68, R3 ;  /* 0x0000000300447308 */ /* 0x0003e60000000800 */
[----:B------:R-:W-:Y:S01]  /*9200*/  HMMA.16816.F32 R32, R12, R30, R32 ;  /* 0x0000001e0c20723c */ /* 0x000fe20000001820 */
[----:B------:R-:W-:Y:S01]  /*9210*/  LDSM.16.MT88.4 R28, [R231+0xa000] ;  /* 0x00a00000e71c783b */ /* 0x000fe20000004200 */
[----:B-1----:R-:W-:-:S02]  /*9220*/  FFMA.FTZ R3, R209, c[0x0][0x23c], -R4 ;  /* 0x00008f00d1037a23 */ /* 0x002fc40000010804 */
[----:B------:R-:W-:Y:S01]  /*9230*/  IMAD.MOV.U32 R209, RZ, RZ, R191 ;  /* 0x000000ffffd17224 */ /* 0x000fe200078e00bf */
[----:B------:R-:W-:Y:S01]  /*9240*/  MOV R191, R248 ;  /* 0x000000f800bf7202 */ /* 0x000fe20000000f00 */
[----:B------:R1:W-:Y:S03]  /*9250*/  MUFU.EX2 R252, R3 ;  /* 0x0000000300fc7308 */ /* 0x0003e60000000800 */
[----:B------:R-:W-:Y:S02]  /*9260*/  MOV R177, R191 ;  /* 0x000000bf00b17202 */ /* 0x000fe40000000f00 */
[----:B------:R-:W-:Y:S01]  /*9270*/  MOV R191, R174 ;  /* 0x000000ae00bf7202 */ /* 0x000fe20000000f00 */
[----:B------:R-:W-:Y:S01]  /*9280*/  IMAD.MOV.U32 R174, RZ, RZ, R176 ;  /* 0x000000ffffae7224 */ /* 0x000fe200078e00b0 */
[----:B------:R-:W-:Y:S01]  /*9290*/  MOV R176, R245 ;  /* 0x000000f500b07202 */ /* 0x000fe20000000f00 */
[----:B-1----:R-:W-:-:S02]  /*92a0*/  FFMA.FTZ R3, R190, c[0x0][0x23c], -R4 ;  /* 0x00008f00be037a23 */ /* 0x002fc40000010804 */
[----:B------:R-:W-:Y:S01]  /*92b0*/  IMAD.MOV.U32 R190, RZ, RZ, R174 ;  /* 0x000000ffffbe7224 */ /* 0x000fe200078e00ae */
[----:B------:R-:W-:Y:S01]  /*92c0*/  MOV R174, R244 ;  /* 0x000000f400ae7202 */ /* 0x000fe20000000f00 */
[----:B------:R1:W4:Y:S02]  /*92d0*/  MUFU.EX2 R144, R3 ;  /* 0x0000000300907308 */ /* 0x0003240000000800 */
[----:B-1----:R-:W-:Y:S01]  /*92e0*/  FFMA.FTZ R3, R187, c[0x0][0x23c], -R4 ;  /* 0x00008f00bb037a23 */ /* 0x002fe20000010804 */
[----:B----4-:R-:W-:Y:S01]  /*92f0*/  F2FP.PACK_AB R12, R144, R252 ;  /* 0x000000fc900c723e */ /* 0x010fe200000000ff */
[----:B------:R-:W-:-:S04]  /*9300*/  IMAD.MOV.U32 R187, RZ, RZ, R147 ;  /* 0x000000ffffbb7224 */ /* 0x000fc800078e0093 */
[----:B------:R1:W-:Y:S02]  /*9310*/  MUFU.EX2 R182, R3 ;  /* 0x0000000300b67308 */ /* 0x0003e40000000800 */
[----:B-1----:R-:W-:-:S06]  /*9320*/  FFMA.FTZ R3, R158, c[0x0][0x23c], -R4 ;  /* 0x00008f009e037a23 */ /* 0x002fcc0000010804 */
[----:B------:R1:W4:Y:S02]  /*9330*/  MUFU.EX2 R16, R3 ;  /* 0x0000000300107308 */ /* 0x0003240000000800 */
[----:B-1----:R-:W-:-:S06]  /*9340*/  FFMA.FTZ R3, R211, c[0x0][0x23c], -R2 ;  /* 0x00008f00d3037a23 */ /* 0x002fcc0000010802 */
[----:B------:R1:W-:Y:S02]  /*9350*/  MUFU.EX2 R251, R3 ;  /* 0x0000000300fb7308 */ /* 0x0003e40000000800 */
[--C-:B-1----:R-:W-:Y:S01]  /*9360*/  FFMA.FTZ R3, R196, c[0x0][0x23c], -R2.reuse ;  /* 0x00008f00c4037a23 */ /* 0x102fe20000010802 */
[----:B----4-:R-:W-:Y:S02]  /*9370*/  MOV R196, R16 ;  /* 0x0000001000c47202 */ /* 0x010fe40000000f00 */
[----:B------:R-:W1:Y:S03]  /*9380*/  LDSM.16.MT88.4 R16, [R230+0xa000] ;  /* 0x00a00000e610783b */ /* 0x000e660000004200 */
[----:B------:R4:W2:Y:S01]  /*9390*/  MUFU.EX2 R248, R3 ;  /* 0x0000000300f87308 */ /* 0x0008a20000000800 */
[----:B------:R-:W-:Y:S01]  /*93a0*/  F2FP.PACK_AB R14, R196, R182 ;  /* 0x000000b6c40e723e */ /* 0x000fe200000000ff */
[----:B----4-:R-:W-:Y:S01]  /*93b0*/  FFMA.FTZ R3, R189, c[0x0][0x23c], -R2 ;  /* 0x00008f00bd037a23 */ /* 0x010fe20000010802 */
[----:B--2---:R-:W-:-:S05]  /*93c0*/  F2FP.PACK_AB R13, R248, R251 ;  /* 0x000000fbf80d723e */ /* 0x004fca00000000ff */
[----:B------:R2:W-:Y:S02]  /*93d0*/  MUFU.EX2 R249, R3 ;  /* 0x0000000300f97308 */ /* 0x0005e40000000800 */
[----:B--2---:R-:W-:-:S06]  /*93e0*/  FFMA.FTZ R3, R136, c[0x0][0x23c], -R2 ;  /* 0x00008f0088037a23 */ /* 0x004fcc0000010802 */
[----:B------:R2:W4:Y:S02]  /*93f0*/  MUFU.EX2 R250, R3 ;  /* 0x0000000300fa7308 */ /* 0x0005240000000800 */
[----:B--2---:R-:W-:Y:S01]  /*9400*/  FFMA.FTZ R3, R214, c[0x0][0x23c], -R0 ;  /* 0x00008f00d6037a23 */ /* 0x004fe20000010800 */
[----:B----4-:R-:W-:-:S05]  /*9410*/  F2FP.PACK_AB R15, R250, R249 ;  /* 0x000000f9fa0f723e */ /* 0x010fca00000000ff */
[----:B------:R2:W4:Y:S02]  /*9420*/  MUFU.EX2 R247, R3 ;  /* 0x0000000300f77308 */ /* 0x0005240000000800 */
[C---:B------:R-:W-:Y:S08]  /*9430*/  HMMA.16816.F32 R64, R12.reuse, R26, R60 ;  /* 0x0000001a0c40723c */ /* 0x040ff0000000183c */
[----:B------:R-:W-:Y:S01]  /*9440*/  HMMA.16816.F32 R76, R12, R24, R76 ;  /* 0x000000180c4c723c */ /* 0x000fe2000000184c */
[----:B--2---:R-:W-:-:S04]  /*9450*/  FFMA.FTZ R3, R204, c[0x0][0x23c], -R0 ;  /* 0x00008f00cc037a23 */ /* 0x004fc80000010800 */
[----:B------:R2:W-:Y:S03]  /*9460*/  MUFU.EX2 R246, R3 ;  /* 0x0000000300f67308 */ /* 0x0005e60000000800 */
[C---:B---3--:R-:W-:Y:S08]  /*9470*/  HMMA.16816.F32 R60, R12.reuse, R20, R88 ;  /* 0x000000140c3c723c */ /* 0x048ff00000001858 */
[----:B------:R-:W-:Y:S01]  /*9480*/  HMMA.16816.F32 R56, R12, R22, R96 ;  /* 0x000000160c38723c */ /* 0x000fe20000001860 */
[----:B--2---:R-:W-:Y:S01]  /*9490*/  FFMA.FTZ R3, R198, c[0x0][0x23c], -R0 ;  /* 0x00008f00c6037a23 */ /* 0x004fe20000010800 */
[----:B------:R-:W-:-:S06]  /*94a0*/  MOV R198, R36 ;  /* 0x0000002400c67202 */ /* 0x000fcc0000000f00 */
[C---:B-1----:R-:W-:Y:S01]  /*94b0*/  HMMA.16816.F32 R52, R12.reuse, R16, R100 ;  /* 0x000000100c34723c */ /* 0x042fe20000001864 */
[----:B------:R1:W2:Y:S07]  /*94c0*/  MUFU.EX2 R245, R3 ;  /* 0x0000000300f57308 */ /* 0x0002ae0000000800 */
[C---:B------:R-:W-:Y:S08]  /*94d0*/  HMMA.16816.F32 R48, R12.reuse, R18, R104 ;  /* 0x000000120c30723c */ /* 0x040ff00000001868 */
[----:B------:R-:W-:Y:S01]  /*94e0*/  HMMA.16816.F32 R44, R12, R28, R124 ;  /* 0x0000001c0c2c723c */ /* 0x000fe2000000187c */
[----:B-1----:R-:W-:-:S04]  /*94f0*/  FFMA.FTZ R3, R216, c[0x0][0x23c], -R4 ;  /* 0x00008f00d8037a23 */ /* 0x002fc80000010804 */
[----:B------:R1:W-:Y:S02]  /*9500*/  MUFU.EX2 R214, R3 ;  /* 0x0000000300d67308 */ /* 0x0003e40000000800 */
[--C-:B------:R-:W-:Y:S01]  /*9510*/  FFMA.FTZ R124, R133, c[0x0][0x23c], -R0.reuse ;  /* 0x00008f00857c7a23 */ /* 0x100fe20000010800 */
[----:B------:R-:W-:Y:S01]  /*9520*/  HMMA.16816.F32 R36, R12, R30, R108 ;  /* 0x0000001e0c24723c */ /* 0x000fe2000000186c */
[--C-:B------:R-:W-:Y:S02]  /*9530*/  FFMA.FTZ R125, R130, c[0x0][0x23c], -R0.reuse ;  /* 0x00008f00827d7a23 */ /* 0x100fe40000010800 */
[----:B------:R-:W-:Y:S02]  /*9540*/  FFMA.FTZ R126, R74, c[0x0][0x23c], -R0 ;  /* 0x00008f004a7e7a23 */ /* 0x000fe40000010800 */
[----:B------:R-:W-:Y:S02]  /*9550*/  FFMA.FTZ R74, R192, c[0x0][0x23c], -R2 ;  /* 0x00008f00c04a7a23 */ /* 0x000fe40000010802 */
[----:B------:R-:W-:-:S02]  /*9560*/  F2FP.PACK_AB R12, R156, R203 ;  /* 0x000000cb9c0c723e */ /* 0x000fc400000000ff */
[----:B----4-:R-:W-:Y:S02]  /*9570*/  F2FP.PACK_AB R13, R247, R68 ;  /* 0x00000044f70d723e */ /* 0x010fe400000000ff */
[----:B------:R-:W-:Y:S02]  /*9580*/  F2FP.PACK_AB R14, R149, R198 ;  /* 0x000000c6950e723e */ /* 0x000fe400000000ff */
[----:B--2---:R-:W-:Y:S01]  /*9590*/  F2FP.PACK_AB R15, R245, R246 ;  /* 0x000000f6f50f723e */ /* 0x004fe200000000ff */
[----:B-1----:R-:W-:-:S04]  /*95a0*/  FFMA.FTZ R3, R206, c[0x0][0x23c], -R4 ;  /* 0x00008f00ce037a23 */ /* 0x002fc80000010804 */
[----:B------:R1:W2:Y:S02]  /*95b0*/  MUFU.EX2 R216, R3 ;  /* 0x0000000300d87308 */ /* 0x0002a40000000800 */
[C---:B------:R-:W-:Y:S08]  /*95c0*/  HMMA.16816.F32 R88, R12.reuse, R18, R80 ;  /* 0x000000120c58723c */ /* 0x040ff00000001850 */
[----:B------:R-:W-:Y:S01]  /*95d0*/  HMMA.16816.F32 R80, R12, R28, R40 ;  /* 0x0000001c0c50723c */ /* 0x000fe20000001828 */
[----:B-1----:R-:W-:-:S06]  /*95e0*/  FFMA.FTZ R3, R139, c[0x0][0x23c], -R4 ;  /* 0x00008f008b037a23 */ /* 0x002fcc0000010804 */
[----:B------:R-:W-:Y:S01]  /*95f0*/  MOV R40, R177 ;  /* 0x000000b100287202 */ /* 0x000fe20000000f00 */
[C---:B------:R-:W-:Y:S01]  /*9600*/  HMMA.16816.F32 R96, R12.reuse, R24, R120 ;  /* 0x000000180c60723c */ /* 0x040fe20000001878 */
[----:B------:R-:W-:Y:S01]  /*9610*/  MOV R177, R180 ;  /* 0x000000b400b17202 */ /* 0x000fe20000000f00 */
[----:B------:R-:W-:Y:S01]  /*9620*/  IMAD.MOV.U32 R41, RZ, RZ, R213 ;  /* 0x000000ffff297224 */ /* 0x000fe200078e00d5 */
[----:B------:R-:W-:Y:S01]  /*9630*/  MOV R180, R243 ;  /* 0x000000f300b47202 */ /* 0x000fe20000000f00 */
[----:B------:R-:W-:Y:S01]  /*9640*/  IMAD.MOV.U32 R43, RZ, RZ, R210 ;  /* 0x000000ffff2b7224 */ /* 0x000fe200078e00d2 */
[----:B------:R1:W-:Y:S01]  /*9650*/  MUFU.EX2 R243, R3 ;  /* 0x0000000300f37308 */ /* 0x0003e20000000800 */
[----:B------:R-:W-:Y:S01]  /*9660*/  MOV R42, R184 ;  /* 0x000000b8002a7202 */ /* 0x000fe20000000f00 */
[----:B------:R-:W-:Y:S01]  /*9670*/  FFMA.FTZ R123, R183, c[0x0][0x23c], -R0 ;  /* 0x00008f00b77b7a23 */ /* 0x000fe20000010800 */
[C---:B------:R-:W-:Y:S01]  /*9680*/  HMMA.16816.F32 R104, R12.reuse, R26, R116 ;  /* 0x0000001a0c68723c */ /* 0x040fe20000001874 */
[----:B------:R-:W3:Y:S01]  /*9690*/  LDSM.16.MT88.4 R24, [R229+0xa800] ;  /* 0x00a80000e518783b */ /* 0x000ee20000004200 */
[----:B------:R-:W-:Y:S01]  /*96a0*/  MOV R184, R188 ;  /* 0x000000bc00b87202 */ /* 0x000fe20000000f00 */
[----:B------:R-:W-:Y:S01]  /*96b0*/  IMAD.MOV.U32 R183, RZ, RZ, R239 ;  /* 0x000000ffffb77224 */ /* 0x000fe200078e00ef */
[----:B------:R-:W-:Y:S01]  /*96c0*/  MOV R188, R173 ;  /* 0x000000ad00bc7202 */ /* 0x000fe20000000f00 */
[----:B------:R-:W4:Y:S01]  /*96d0*/  LDL.LU R239, [R1+0x140] ;  /* 0x0001400001ef7983 */ /* 0x000f220000300800 */
[----:B------:R-:W-:Y:S01]  /*96e0*/  MOV R173, R164 ;  /* 0x000000a400ad7202 */ /* 0x000fe20000000f00 */
[----:B------:R-:W-:Y:S01]  /*96f0*/  IMAD.MOV.U32 R164, RZ, RZ, R6 ;  /* 0x000000ffffa47224 */ /* 0x000fe200078e0006 */
[----:B------:R-:W-:Y:S01]  /*9700*/  HMMA.16816.F32 R108, R12, R20, R112 ;  /* 0x000000140c6c723c */ /* 0x000fe20000001870 */
[----:B------:R-:W-:Y:S01]  /*9710*/  FFMA.FTZ R6, R138, c[0x0][0x23c], -R2 ;  /* 0x00008f008a067a23 */ /* 0x000fe20000010802 */
[----:B------:R-:W-:Y:S01]  /*9720*/  MOV R118, R209 ;  /* 0x000000d100767202 */ /* 0x000fe20000000f00 */
[----:B------:R-:W-:-:S02]  /*9730*/  FFMA.FTZ R119, R171, c[0x0][0x23c], -R5 ;  /* 0x00008f00ab777a23 */ /* 0x000fc40000010805 */
[--C-:B-1----:R-:W-:Y:S01]  /*9740*/  FFMA.FTZ R3, R137, c[0x0][0x23c], -R4.reuse ;  /* 0x00008f0089037a23 */ /* 0x102fe20000010804 */
[----:B------:R1:W-:Y:S01]  /*9750*/  MUFU.EX2 R210, R6 ;  /* 0x0000000600d27308 */ /* 0x0003e20000000800 */
[--C-:B------:R-:W-:Y:S01]  /*9760*/  FFMA.FTZ R120, R132, c[0x0][0x23c], -R5.reuse ;  /* 0x00008f0084787a23 */ /* 0x100fe20000010805 */
[C---:B------:R-:W-:Y:S01]  /*9770*/  HMMA.16816.F32 R100, R12.reuse, R22, R92 ;  /* 0x000000160c64723c */ /* 0x040fe2000000185c */
[----:B------:R-:W-:Y:S01]  /*9780*/  LDSM.16.MT88.4 R20, [R232+0xa800] ;  /* 0x00a80000e814783b */ /* 0x000fe20000004200 */
[--C-:B------:R-:W-:Y:S02]  /*9790*/  FFMA.FTZ R121, R128, c[0x0][0x23c], -R5.reuse ;  /* 0x00008f0080797a23 */ /* 0x100fe40000010805 */
[----:B------:R-:W-:Y:S02]  /*97a0*/  FFMA.FTZ R122, R70, c[0x0][0x23c], -R5 ;  /* 0x00008f00467a7a23 */ /* 0x000fe40000010805 */
[----:B------:R2:W2:Y:S01]  /*97b0*/  MUFU.EX2 R244, R3 ;  /* 0x0000000300f47308 */ /* 0x0004a20000000800 */
[----:B------:R-:W-:Y:S01]  /*97c0*/  FFMA.FTZ R70, R75, c[0x0][0x23c], -R4 ;  /* 0x00008f004b467a23 */ /* 0x000fe20000010804 */
[----:B------:R-:W-:Y:S01]  /*97d0*/  HMMA.16816.F32 R92, R12, R16, R84 ;  /* 0x000000100c5c723c */ /* 0x000fe20000001854 */
[----:B------:R-:W-:Y:S01]  /*97e0*/  LDSM.16.MT88.4 R16, [R230+0xa800] ;  /* 0x00a80000e610783b */ /* 0x000fe20000004200 */
[----:B------:R-:W-:-:S02]  /*97f0*/  FFMA.FTZ R75, R181, c[0x0][0x23c], -R2 ;  /* 0x00008f00b54b7a23 */ /* 0x000fc40000010802 */
[----:B------:R-:W-:Y:S02]  /*9800*/  FFMA.FTZ R116, R134, c[0x0][0x23c], -R2 ;  /* 0x00008f0086747a23 */ /* 0x000fe40000010802 */
[----:B-1----:R-:W-:Y:S02]  /*9810*/  FFMA.FTZ R6, R226, c[0x0][0x23c], -R0 ;  /* 0x00008f00e2067a23 */ /* 0x002fe40000010800 */
[----:B------:R-:W-:Y:S01]  /*9820*/  HMMA.16816.F32 R84, R12, R30, R32 ;  /* 0x0000001e0c54723c */ /* 0x000fe20000001820 */
[----:B------:R-:W1:Y:S01]  /*9830*/  LDSM.16.MT88.4 R28, [R231+0xa800] ;  /* 0x00a80000e71c783b */ /* 0x000e620000004200 */
[----:B------:R-:W-:Y:S01]  /*9840*/  MUFU.EX2 R132, R6 ;  /* 0x0000000600847308 */ /* 0x000fe20000000800 */
[--C-:B------:R-:W-:Y:S02]  /*9850*/  FFMA.FTZ R117, R129, c[0x0][0x23c], -R2.reuse ;  /* 0x00008f0081757a23 */ /* 0x100fe40000010802 */
[----:B--2---:R-:W-:Y:S02]  /*9860*/  FFMA.FTZ R3, R217, c[0x0][0x23c], -R2 ;  /* 0x00008f00d9037a23 */ /* 0x004fe40000010802 */
[----:B------:R-:W-:Y:S01]  /*9870*/  F2FP.PACK_AB R12, R216, R214 ;  /* 0x000000d6d80c723e */ /* 0x000fe200000000ff */
[----:B------:R-:W-:Y:S01]  /*9880*/  FFMA.FTZ R34, R219, c[0x0][0x23c], -R5 ;  /* 0x00008f00db227a23 */ /* 0x000fe20000010805 */
[----:B------:R-:W-:Y:S01]  /*9890*/  F2FP.PACK_AB R14, R244, R243 ;  /* 0x000000f3f40e723e */ /* 0x000fe200000000ff */
[----:B------:R2:W-:Y:S01]  /*98a0*/  MUFU.EX2 R211, R3 ;  /* 0x0000000300d37308 */ /* 0x0005e20000000800 */
[----:B------:R-:W-:Y:S01]  /*98b0*/  MOV R217, R145 ;  /* 0x0000009100d97202 */ /* 0x000fe20000000f00 */
[----:B------:R-:W-:-:S02]  /*98c0*/  FFMA.FTZ R35, R185, c[0x0][0x23c], -R4 ;  /* 0x00008f00b9237a23 */ /* 0x000fc40000010804 */
[--C-:B------:R-:W-:Y:S02]  /*98d0*/  FFMA.FTZ R32, R202, c[0x0][0x23c], -R2.reuse ;  /* 0x00008f00ca207a23 */ /* 0x100fe40000010802 */
[----:B------:R-:W-:Y:S02]  /*98e0*/  FFMA.FTZ R33, R195, c[0x0][0x23c], -R2 ;  /* 0x00008f00c3217a23 */ /* 0x000fe40000010802 */
[----:B------:R-:W-:Y:S02]  /*98f0*/  IMAD.MOV.U32 R185, RZ, RZ, R42 ;  /* 0x000000ffffb97224 */ /* 0x000fe400078e002a */
[----:B--2---:R-:W-:-:S04]  /*9900*/  FFMA.FTZ R3, R207, c[0x0][0x23c], -R2 ;  /* 0x00008f00cf037a23 */ /* 0x004fc80000010802 */
[----:B------:R2:W1:Y:S02]  /*9910*/  MUFU.EX2 R213, R3 ;  /* 0x0000000300d57308 */ /* 0x0004640000000800 */
[----:B--2---:R-:W-:Y:S01]  /*9920*/  FFMA.FTZ R3, R199, c[0x0][0x23c], -R2 ;  /* 0x00008f00c7037a23 */ /* 0x004fe20000010802 */
[----:B-1----:R-:W-:Y:S01]  /*9930*/  F2FP.PACK_AB R13, R213, R211 ;  /* 0x000000d3d50d723e */ /* 0x002fe200000000ff */
[----:B------:R-:W-:-:S04]  /*9940*/  IMAD.MOV.U32 R199, RZ, RZ, R144 ;  /* 0x000000ffffc77224 */ /* 0x000fc800078e0090 */
[----:B------:R-:W1:Y:S02]  /*9950*/  MUFU.EX2 R209, R3 ;  /* 0x0000000300d17308 */ /* 0x000e640000000800 */
[----:B-1----:R-:W-:Y:S01]  /*9960*/  F2FP.PACK_AB R15, R210, R209 ;  /* 0x000000d1d20f723e */ /* 0x002fe200000000ff */
[----:B------:R-:W-:-:S06]  /*9970*/  FFMA.FTZ R3, R242, c[0x0][0x23c], -R5 ;  /* 0x00008f00f2037a23 */ /* 0x000fcc0000010805 */
[C---:B---3--:R-:W-:Y:S07]  /*9980*/  HMMA.16816.F32 R136, R12.reuse, R24, R76 ;  /* 0x000000180c88723c */ /* 0x048fee000000184c */
[----:B------:R-:W-:Y:S01]  /*9990*/  MOV R76, R146 ;  /* 0x00000092004c7202 */ /* 0x000fe20000000f00 */
[----:B------:R-:W-:Y:S01]  /*99a0*/  IMAD.MOV.U32 R79, RZ, RZ, R177 ;  /* 0x000000ffff4f7224 */ /* 0x000fe200078e00b1 */
[----:B------:R-:W-:Y:S01]  /*99b0*/  HMMA.16816.F32 R144, R12, R26, R64 ;  /* 0x0000001a0c90723c */ /* 0x000fe20000001840 */
[----:B------:R-:W-:-:S02]  /*99c0*/  MOV R78, R173 ;  /* 0x000000ad004e7202 */ /* 0x000fc40000000f00 */
[----:B------:R-:W-:Y:S01]  /*99d0*/  MOV R77, R174 ;  /* 0x000000ae004d7202 */ /* 0x000fe20000000f00 */
[----:B------:R-:W-:-:S03]  /*99e0*/  IMAD.MOV.U32 R130, RZ, RZ, R76 ;  /* 0x000000ffff827224 */ /* 0x000fc600078e004c */
[----:B------:R-:W-:Y:S01]  /*99f0*/  MOV R66, R156 ;  /* 0x0000009c00427202 */ /* 0x000fe20000000f00 */
[----:B------:R-:W-:Y:S01]  /*9a00*/  IMAD.MOV.U32 R65, RZ, RZ, R157 ;  /* 0x000000ffff417224 */ /* 0x000fe200078e009d */
[----:B------:R-:W-:Y:S01]  /*9a10*/  MOV R64, R159 ;  /* 0x0000009f00407202 */ /* 0x000fe20000000f00 */
[----:B------:R-:W-:Y:S01]  /*9a20*/  HMMA.16816.F32 R112, R12, R30, R36 ;  /* 0x0000001e0c70723c */ /* 0x000fe20000001824 */
[----:B------:R-:W-:-:S04]  /*9a30*/  MOV R67, R179 ;  /* 0x000000b300437202 */ /* 0x000fc80000000f00 */
[----:B------:R-:W-:Y:S02]  /*9a40*/  MOV R242, R67 ;  /* 0x0000004300f27202 */ /* 0x000fe40000000f00 */
[----:B------:R-:W-:Y:S01]  /*9a50*/  MOV R39, R69 ;  /* 0x0000004500277202 */ /* 0x000fe20000000f00 */
[----:B------:R-:W-:Y:S01]  /*9a60*/  HMMA.16816.F32 R156, R12, R20, R60 ;  /* 0x000000140c9c723c */ /* 0x000fe2000000183c */
[----:B------:R-:W-:Y:S01]  /*9a70*/  FFMA.FTZ R69, R131, c[0x0][0x23c], -R4 ;  /* 0x00008f0083457a23 */ /* 0x000fe20000010804 */
[----:B------:R-:W-:-:S05]  /*9a80*/  MOV R131, R40 ;  /* 0x0000002800837202 */ /* 0x000fca0000000f00 */
[----:B------:R-:W-:Y:S01]  /*9a90*/  MOV R63, R163 ;  /* 0x000000a3003f7202 */ /* 0x000fe20000000f00 */
[----:B------:R-:W-:Y:S01]  /*9aa0*/  IMAD.MOV.U32 R62, RZ, RZ, R162 ;  /* 0x000000ffff3e7224 */ /* 0x000fe200078e00a2 */
[----:B------:R-:W-:Y:S02]  /*9ab0*/  MOV R61, R161 ;  /* 0x000000a1003d7202 */ /* 0x000fe40000000f00 */
[----:B------:R-:W-:Y:S02]  /*9ac0*/  MOV R60, R160 ;  /* 0x000000a0003c7202 */ /* 0x000fe40000000f00 */
[----:B------:R-:W-:Y:S01]  /*9ad0*/  HMMA.16816.F32 R160, R12, R22, R56 ;  /* 0x000000160ca0723c */ /* 0x000fe20000001838 */
[----:B------:R-:W-:Y:S02]  /*9ae0*/  MOV R171, R61 ;  /* 0x0000003d00ab7202 */ /* 0x000fe40000000f00 */
[----:B------:R-:W-:-:S04]  /*9af0*/  MOV R219, R63 ;  /* 0x0000003f00db7202 */ /* 0x000fc80000000f00 */
[----:B------:R-:W-:Y:S01]  /*9b00*/  MOV R58, R176 ;  /* 0x000000b0003a7202 */ /* 0x000fe20000000f00 */
[----:B------:R-:W-:Y:S01]  /*9b10*/  IMAD.MOV.U32 R59, RZ, RZ, R172 ;  /* 0x000000ffff3b7224 */ /* 0x000fe200078e00ac */
[----:B------:R-:W-:Y:S01]  /*9b20*/  MOV R57, R178 ;  /* 0x000000b200397202 */ /* 0x000fe20000000f00 */
[----:B------:R-:W-:Y:S01]  /*9b30*/  IMAD.MOV.U32 R56, RZ, RZ, R175 ;  /* 0x000000ffff387224 */ /* 0x000fe200078e00af */
[----:B------:R-:W-:Y:S01]  /*9b40*/  HMMA.16816.F32 R176, R12, R18, R48 ;  /* 0x000000120cb0723c */ /* 0x000fe20000001830 */
[----:B------:R-:W-:-:S06]  /*9b50*/  MOV R133, R58 ;  /* 0x0000003a00857202 */ /* 0x000fcc0000000f00 */
[----:B------:R-:W-:Y:S01]  /*9b60*/  MOV R51, R190 ;  /* 0x000000be00337202 */ /* 0x000fe20000000f00 */
[C---:B------:R-:W-:Y:S01]  /*9b70*/  HMMA.16816.F32 R172, R12.reuse, R16, R52 ;  /* 0x000000100cac723c */ /* 0x040fe20000001834 */
[----:B------:R-:W-:Y:S01]  /*9b80*/  MOV R50, R188 ;  /* 0x000000bc00327202 */ /* 0x000fe20000000f00 */
[----:B------:R-:W-:Y:S01]  /*9b90*/  IMAD.MOV.U32 R49, RZ, RZ, R203 ;  /* 0x000000ffff317224 */ /* 0x000fe200078e00cb */
[----:B------:R-:W-:Y:S01]  /*9ba0*/  MOV R48, R191 ;  /* 0x000000bf00307202 */ /* 0x000fe20000000f00 */
[----:B------:R1:W-:Y:S01]  /*9bb0*/  MUFU.EX2 R203, R3 ;  /* 0x0000000300cb7308 */ /* 0x0003e20000000800 */
[----:B------:R-:W-:Y:S02]  /*9bc0*/  MOV R226, R51 ;  /* 0x0000003300e27202 */ /* 0x000fe40000000f00 */
[--C-:B------:R-:W-:Y:S01]  /*9bd0*/  FFMA.FTZ R54, R201, c[0x0][0x23c], -R5.reuse ;  /* 0x00008f00c9367a23 */ /* 0x100fe20000010805 */
[----:B------:R-:W-:Y:S01]  /*9be0*/  HMMA.16816.F32 R188, R12, R28, R44 ;  /* 0x0000001c0cbc723c */ /* 0x000fe2000000182c */
[----:B------:R-:W-:-:S02]  /*9bf0*/  FFMA.FTZ R53, R186, c[0x0][0x23c], -R5 ;  /* 0x00008f00ba357a23 */ /* 0x000fc40000010805 */
[----:B------:R-:W-:Y:S02]  /*9c00*/  FFMA.FTZ R55, R135, c[0x0][0x23c], -R4 ;  /* 0x00008f0087377a23 */ /* 0x000fe40000010804 */
[----:B------:R-:W-:Y:S02]  /*9c10*/  FFMA.FTZ R52, R218, c[0x0][0x23c], -R0 ;  /* 0x00008f00da347a23 */ /* 0x000fe40000010800 */
[----:B------:R-:W-:Y:S02]  /*9c20*/  FFMA.FTZ R13, R200, c[0x0][0x23c], -R4 ;  /* 0x00008f00c80d7a23 */ /* 0x000fe40000010804 */
[----:B------:R-:W2:Y:S01]  /*9c30*/  LDL.LU R200, [R1+0xa0] ;  /* 0x0000a00001c87983 */ /* 0x000ea20000300800 */
[--C-:B------:R-:W-:Y:S02]  /*9c40*/  FFMA.FTZ R46, R208, c[0x0][0x23c], -R5.reuse ;  /* 0x00008f00d02e7a23 */ /* 0x100fe40000010805 */
[----:B-1----:R-:W-:Y:S01]  /*9c50*/  FFMA.FTZ R3, R227, c[0x0][0x23c], -R5 ;  /* 0x00008f00e3037a23 */ /* 0x002fe20000010805 */
[----:B------:R-:W-:Y:S01]  /*9c60*/  MOV R227, R66 ;  /* 0x0000004200e37202 */ /* 0x000fe20000000f00 */
[----:B------:R-:W-:Y:S01]  /*9c70*/  FFMA.FTZ R45, R197, c[0x0][0x23c], -R0 ;  /* 0x00008f00c52d7a23 */ /* 0x000fe20000010800 */
[----:B------:R-:W-:Y:S01]  /*9c80*/  MOV R197, R118 ;  /* 0x0000007600c57202 */ /* 0x000fe20000000f00 */
[----:B------:R1:W3:Y:S01]  /*9c90*/  MUFU.EX2 R204, R3 ;  /* 0x0000000300cc7308 */ /* 0x0002e20000000800 */
        /* <DEDUP_REMOVED lines=12> */
[----:B------:R-:W-:Y:S02]  /*9d60*/  IMAD.MOV.U32 R218, RZ, RZ, R59 ;  /* 0x000000ffffda7224 */ /* 0x000fe400078e003b */
[----:B-1----:R-:W-:Y:S01]  /*9d70*/  FFMA.FTZ R3, R225, c[0x0][0x23c], -R5 ;  /* 0x00008f00e1037a23 */ /* 0x002fe20000010805 */
[----:B---3--:R-:W-:Y:S01]  /*9d80*/  F2FP.PACK_AB R4, R204, R203 ;  /* 0x000000cbcc04723e */ /* 0x008fe200000000ff */
[----:B------:R-:W-:Y:S02]  /*9d90*/  FADD.FTZ R118, R140, R7 ;  /* 0x000000078c767221 */ /* 0x000fe40000010000 */
[----:B------:R1:W-:Y:S01]  /*9da0*/  MUFU.EX2 R207, R3 ;  /* 0x0000000300cf7308 */ /* 0x0003e20000000800 */
[----:B------:R-:W-:Y:S02]  /*9db0*/  IMAD.MOV.U32 R186, RZ, RZ, R62 ;  /* 0x000000ffffba7224 */ /* 0x000fe400078e003e */
[----:B------:R-:W-:-:S02]  /*9dc0*/  IMAD.MOV.U32 R225, RZ, RZ, R65 ;  /* 0x000000ffffe17224 */ /* 0x000fc400078e0041 */
[----:B-1----:R-:W-:Y:S01]  /*9dd0*/  FFMA.FTZ R3, R223, c[0x0][0x23c], -R5 ;  /* 0x00008f00df037a23 */ /* 0x002fe20000010805 */
[----:B------:R-:W-:Y:S01]  /*9de0*/  MOV R223, R64 ;  /* 0x0000004000df7202 */ /* 0x000fe20000000f00 */
[----:B------:R-:W-:Y:S02]  /*9df0*/  FFMA.FTZ R5, R224, c[0x0][0x23c], -R0 ;  /* 0x00008f00e0057a23 */ /* 0x000fe40000010800 */
[----:B------:R1:W3:Y:S01]  /*9e00*/  MUFU.EX2 R206, R3 ;  /* 0x0000000300ce7308 */ /* 0x0002e20000000800 */
[----:B------:R-:W-:-:S07]  /*9e10*/  IMAD.MOV.U32 R224, RZ, RZ, R56 ;  /* 0x000000ffffe07224 */ /* 0x000fce00078e0038 */
[----:B------:R-:W-:Y:S01]  /*9e20*/  MUFU.EX2 R128, R5 ;  /* 0x0000000500807308 */ /* 0x000fe20000000800 */
[----:B-1----:R-:W-:Y:S01]  /*9e30*/  FFMA.FTZ R3, R241, c[0x0][0x23c], -R0 ;  /* 0x00008f00f1037a23 */ /* 0x002fe20000010800 */
[----:B---3--:R-:W-:Y:S02]  /*9e40*/  F2FP.PACK_AB R6, R206, R207 ;  /* 0x000000cfce06723e */ /* 0x008fe400000000ff */
[----:B------:R-:W-:-:S04]  /*9e50*/  MOV R241, R50 ;  /* 0x0000003200f17202 */ /* 0x000fc80000000f00 */
[----:B------:R1:W3:Y:S02]  /*9e60*/  MUFU.EX2 R201, R3 ;  /* 0x0000000300c97308 */ /* 0x0002e40000000800 */
[----:B-1----:R-:W-:Y:S01]  /*9e70*/  FFMA.FTZ R3, R222, c[0x0][0x23c], -R0 ;  /* 0x00008f00de037a23 */ /* 0x002fe20000010800 */
[----:B---3--:R-:W-:Y:S01]  /*9e80*/  F2FP.PACK_AB R5, R132, R201 ;  /* 0x000000c98405723e */ /* 0x008fe200000000ff */
[----:B------:R-:W-:Y:S01]  /*9e90*/  FFMA.FTZ R0, R215, c[0x0][0x23c], -R2 ;  /* 0x00008f00d7007a23 */ /* 0x000fe20000010802 */
[----:B------:R-:W-:-:S03]  /*9ea0*/  MOV R222, R60 ;  /* 0x0000003c00de7202 */ /* 0x000fc60000000f00 */
[----:B------:R-:W1:Y:S02]  /*9eb0*/  MUFU.EX2 R127, R3 ;  /* 0x00000003007f7308 */ /* 0x000e640000000800 */
[----:B-1----:R-:W-:Y:S01]  /*9ec0*/  F2FP.PACK_AB R7, R127, R128 ;  /* 0x000000807f07723e */ /* 0x002fe200000000ff */
[----:B------:R-:W-:Y:S02]  /*9ed0*/  FFMA.FTZ R3, R221, c[0x0][0x23c], -R2 ;  /* 0x00008f00dd037a23 */ /* 0x000fe40000010802 */
[----:B------:R-:W-:-:S04]  /*9ee0*/  FADD.FTZ R2, R48, R39 ;  /* 0x0000002730027221 */ /* 0x000fc80000010000 */
[C---:B------:R-:W-:Y:S01]  /*9ef0*/  HMMA.16816.F32 R76, R4.reuse, R24, R96 ;  /* 0x00000018044c723c */ /* 0x040fe20000001860 */
[----:B------:R-:W-:Y:S07]  /*9f00*/  MUFU.EX2 R96, R15 ;  /* 0x0000000f00607308 */ /* 0x000fee0000000800 */
[C---:B------:R-:W-:Y:S01]  /*9f10*/  HMMA.16816.F32 R36, R4.reuse, R16, R92 ;  /* 0x000000100424723c */ /* 0x040fe2000000185c */
[----:B------:R-:W1:Y:S07]  /*9f20*/  MUFU.EX2 R97, R14 ;  /* 0x0000000e00617308 */ /* 0x000e6e0000000800 */
[C---:B------:R-:W-:Y:S01]  /*9f30*/  HMMA.16816.F32 R60, R4.reuse, R26, R104 ;  /* 0x0000001a043c723c */ /* 0x040fe20000001868 */
[----:B------:R-:W-:Y:S01]  /*9f40*/  MUFU.EX2 R98, R13 ;  /* 0x0000000d00627308 */ /* 0x000fe20000000800 */
[----:B------:R-:W3:Y:S06]  /*9f50*/  LDSM.16.MT88.4 R24, [R229+0xb000] ;  /* 0x00b00000e518783b */ /* 0x000eec0000004200 */
[C---:B------:R-:W-:Y:S01]  /*9f60*/  HMMA.16816.F32 R48, R4.reuse, R20, R108 ;  /* 0x000000140430723c */ /* 0x040fe2000000186c */
[----:B------:R1:W-:Y:S07]  /*9f70*/  MUFU.EX2 R92, R12 ;  /* 0x0000000c005c7308 */ /* 0x0003ee0000000800 */
[C---:B------:R-:W-:Y:S01]  /*9f80*/  HMMA.16816.F32 R40, R4.reuse, R22, R100 ;  /* 0x000000160428723c */ /* 0x040fe20000001864 */
[----:B------:R-:W3:Y:S07]  /*9f90*/  LDSM.16.MT88.4 R20, [R232+0xb000] ;  /* 0x00b00000e814783b */ /* 0x000eee0000004200 */
[C---:B------:R-:W-:Y:S01]  /*9fa0*/  HMMA.16816.F32 R56, R4.reuse, R18, R88 ;  /* 0x000000120438723c */ /* 0x040fe20000001858 */
[----:B------:R-:W2:Y:S04]  /*9fb0*/  LDSM.16.MT88.4 R16, [R230+0xb000] ;  /* 0x00b00000e610783b */ /* 0x000ea80000004200 */
[----:B-1----:R-:W1:Y:S01]  /*9fc0*/  LDSM.16.MT88.4 R12, [R231+0xb000] ;  /* 0x00b00000e70c783b */ /* 0x002e620000004200 */
[----:B------:R4:W-:Y:S02]  /*9fd0*/  MUFU.EX2 R89, R3 ;  /* 0x0000000300597308 */ /* 0x0009e40000000800 */
[----:B------:R-:W-:Y:S06]  /*9fe0*/  HMMA.16816.F32 R64, R4, R30, R84 ;  /* 0x0000001e0440723c */ /* 0x000fec0000001854 */
[----:B------:R-:W1:Y:S08]  /*9ff0*/  MUFU.EX2 R88, R0 ;  /* 0x0000000000587308 */ /* 0x000e700000000800 */
[----:B------:R-:W-:Y:S01]  /*a000*/  MUFU.EX2 R31, R32 ;  /* 0x00000020001f7308 */ /* 0x000fe20000000800 */
[----:B----4-:R-:W-:Y:S01]  /*a010*/  FADD.FTZ R3, R135, R131 ;  /* 0x0000008387037221 */ /* 0x010fe20000010000 */
[----:B------:R-:W-:-:S06]  /*a020*/  MOV R135, R185 ;  /* 0x000000b900877202 */ /* 0x000fcc0000000f00 */
[----:B------:R-:W4:Y:S01]  /*a030*/  MUFU.EX2 R84, R33 ;  /* 0x0000002100547308 */ /* 0x000f220000000800 */
[----:B------:R-:W-:Y:S01]  /*a040*/  MOV R131, R194 ;  /* 0x000000c200837202 */ /* 0x000fe20000000f00 */
[----:B------:R-:W-:Y:S01]  /*a050*/  HMMA.16816.F32 R80, R4, R28, R80 ;  /* 0x0000001c0450723c */ /* 0x000fe20000001850 */
[----:B------:R-:W-:-:S05]  /*a060*/  MOV R194, R212 ;  /* 0x000000d400c27202 */ /* 0x000fca0000000f00 */
[----:B------:R-:W-:Y:S01]  /*a070*/  MUFU.EX2 R30, R34 ;  /* 0x00000022001e7308 */ /* 0x000fe20000000800 */
[----:B------:R-:W-:Y:S01]  /*a080*/  FADD.FTZ R4, R135, R131 ;  /* 0x0000008387047221 */ /* 0x000fe20000010000 */
[----:B------:R-:W-:-:S06]  /*a090*/  MOV R212, R220 ;  /* 0x000000dc00d47202 */ /* 0x000fcc0000000f00 */
[----:B------:R-:W1:Y:S01]  /*a0a0*/  MUFU.EX2 R46, R46 ;  /* 0x0000002e002e7308 */ /* 0x000e620000000800 */
[----:B------:R-:W-:-:S07]  /*a0b0*/  MOV R220, R133 ;  /* 0x0000008500dc7202 */ /* 0x000fce0000000f00 */
[----:B------:R-:W-:Y:S01]  /*a0c0*/  MUFU.EX2 R54, R54 ;  /* 0x0000003600367308 */ /* 0x000fe20000000800 */
[----:B------:R-:W-:-:S07]  /*a0d0*/  FADD.FTZ R28, R239, R4 ;  /* 0x00000004ef1c7221 */ /* 0x000fce0000010000 */
[----:B------:R-:W-:Y:S08]  /*a0e0*/  MUFU.EX2 R53, R53 ;  /* 0x0000003500357308 */ /* 0x000ff00000000800 */
[----:B------:R-:W-:Y:S08]  /*a0f0*/  MUFU.EX2 R52, R52 ;  /* 0x0000003400347308 */ /* 0x000ff00000000800 */
[----:B------:R-:W1:Y:S08]  /*a100*/  MUFU.EX2 R47, R47 ;  /* 0x0000002f002f7308 */ /* 0x000e700000000800 */
[----:B------:R-:W-:Y:S08]  /*a110*/  MUFU.EX2 R45, R45 ;  /* 0x0000002d002d7308 */ /* 0x000ff00000000800 */
[----:B------:R-:W2:Y:S01]  /*a120*/  MUFU.EX2 R44, R44 ;  /* 0x0000002c002c7308 */ /* 0x000ea20000000800 */
[----:B------:R-:W-:-:S02]  /*a130*/  F2FP.PACK_AB R4, R97, R96 ;  /* 0x000000606104723e */ /* 0x000fc400000000ff */
[----:B-1----:R-:W-:Y:S02]  /*a140*/  F2FP.PACK_AB R5, R88, R89 ;  /* 0x000000595805723e */ /* 0x002fe400000000ff */
[----:B------:R-:W-:Y:S02]  /*a150*/  F2FP.PACK_AB R6, R92, R98 ;  /* 0x000000625c06723e */ /* 0x000fe400000000ff */
[----:B----4-:R-:W-:Y:S01]  /*a160*/  F2FP.PACK_AB R7, R84, R31 ;  /* 0x0000001f5407723e */ /* 0x010fe200000000ff */
[----:B------:R1:W-:Y:S01]  /*a170*/  MUFU.EX2 R29, R35 ;  /* 0x00000023001d7308 */ /* 0x0003e20000000800 */
[----:B------:R-:W-:Y:S02]  /*a180*/  IMAD.MOV.U32 R133, RZ, RZ, R224 ;  /* 0x000000ffff857224 */ /* 0x000fe400078e00e0 */
[----:B------:R-:W-:Y:S02]  /*a190*/  FADD.FTZ R2, R73, R2 ;  /* 0x0000000249027221 */ /* 0x000fe40000010000 */
[----:B------:R-:W-:Y:S01]  /*a1a0*/  FADD.FTZ R0, R142, R118 ;  /* 0x000000768e007221 */ /* 0x000fe20000010000 */
[----:B---3--:R-:W-:Y:S01]  /*a1b0*/  HMMA.16816.F32 R136, R4, R24, R136 ;  /* 0x000000180488723c */ /* 0x008fe20000001888 */
[----:B------:R-:W-:-:S02]  /*a1c0*/  MOV R221, R180 ;  /* 0x000000b400dd7202 */ /* 0x000fc40000000f00 */
[----:B------:R-:W-:-:S05]  /*a1d0*/  FADD.FTZ R0, R141, R0 ;  /* 0x000000008d007221 */ /* 0x000fca0000010000 */
[----:B------:R-:W-:Y:S01]  /*a1e0*/  HMMA.16816.F32 R144, R4, R26, R144 ;  /* 0x0000001a0490723c */ /* 0x000fe20000001890 */
[----:B------:R-:W-:-:S07]  /*a1f0*/  MOV R131, R164 ;  /* 0x000000a400837202 */ /* 0x000fce0000000f00 */
[C---:B------:R-:W-:Y:S08]  /*a200*/  HMMA.16816.F32 R156, R4.reuse, R20, R156 ;  /* 0x00000014049c723c */ /* 0x040ff0000000189c */
[----:B------:R-:W-:Y:S01]  /*a210*/  HMMA.16816.F32 R160, R4, R22, R160 ;  /* 0x0000001604a0723c */ /* 0x000fe200000018a0 */
[----:B--2---:R-:W-:Y:S02]  /*a220*/  IMAD.MOV.U32 R185, RZ, RZ, R200 ;  /* 0x000000ffffb97224 */ /* 0x004fe400078e00c8 */
[----:B------:R-:W-:-:S02]  /*a230*/  IMAD.MOV.U32 R200, RZ, RZ, R130 ;  /* 0x000000ffffc87224 */ /* 0x000fc400078e0082 */
[----:B------:R-:W-:Y:S01]  /*a240*/  IMAD.MOV.U32 R135, RZ, RZ, R185 ;  /* 0x000000ffff877224 */ /* 0x000fe200078e00b9 */
[----:B------:R-:W-:Y:S02]  /*a250*/  MOV R185, R194 ;  /* 0x000000c200b97202 */ /* 0x000fe40000000f00 */
[----:B------:R-:W-:Y:S01]  /*a260*/  MOV R130, R193 ;  /* 0x000000c100827202 */ /* 0x000fe20000000f00 */
[----:B------:R-:W-:Y:S01]  /*a270*/  FADD.FTZ R3, R135, R3 ;  /* 0x0000000387037221 */ /* 0x000fe20000010000 */
[----:B------:R-:W-:Y:S01]  /*a280*/  MOV R194, R220 ;  /* 0x000000dc00c27202 */ /* 0x000fe20000000f00 */
[----:B------:R-:W-:Y:S02]  /*a290*/  HMMA.16816.F32 R172, R4, R16, R172 ;  /* 0x0000001004ac723c */ /* 0x000fe400000018ac */
[----:B------:R-:W-:Y:S02]  /*a2a0*/  IMAD.MOV.U32 R220, RZ, RZ, R130 ;  /* 0x000000ffffdc7224 */ /* 0x000fe400078e0082 */
[----:B------:R-:W-:Y:S01]  /*a2b0*/  FADD.FTZ R3, R194, R3 ;  /* 0x00000003c2037221 */ /* 0x000fe20000010000 */
[----:B------:R-:W-:-:S03]  /*a2c0*/  MOV R193, R226 ;  /* 0x000000e200c17202 */ /* 0x000fc60000000f00 */
[----:B------:R-:W-:Y:S01]  /*a2d0*/  HMMA.16816.F32 R176, R4, R18, R176 ;  /* 0x0000001204b0723c */ /* 0x000fe200000018b0 */
[----:B------:R-:W-:Y:S01]  /*a2e0*/  FADD.FTZ R2, R185, R2 ;  /* 0x00000002b9027221 */ /* 0x000fe20000010000 */
[----:B------:R-:W-:Y:S01]  /*a2f0*/  MOV R130, R133 ;  /* 0x0000008500827202 */ /* 0x000fe20000000f00 */
[----:B------:R-:W-:-:S05]  /*a300*/  FADD.FTZ R3, R220, R3 ;  /* 0x00000003dc037221 */ /* 0x000fca0000010000 */
[----:B------:R-:W-:Y:S01]  /*a310*/  HMMA.16816.F32 R188, R4, R12, R188 ;  /* 0x0000000c04bc723c */ /* 0x000fe200000018bc */
[----:B------:R-:W-:-:S07]  /*a320*/  FADD.FTZ R28, R200, R28 ;  /* 0x0000001cc81c7221 */ /* 0x000fce0000010000 */
[----:B-1----:R-:W-:Y:S01]  /*a330*/  HMMA.16816.F32 R32, R4, R14, R112 ;  /* 0x0000000e0420723c */ /* 0x002fe20000001870 */
[----:B------:R-:W-:-:S06]  /*a340*/  MOV R133, R193 ;  /* 0x000000c100857202 */ /* 0x000fcc0000000f00 */
[----:B------:R-:W-:Y:S02]  /*a350*/  F2FP.PACK_AB R4, R46, R30 ;  /* 0x0000001e2e04723e */ /* 0x000fe400000000ff */
[----:B------:R-:W-:Y:S02]  /*a360*/  F2FP.PACK_AB R5, R47, R52 ;  /* 0x000000342f05723e */ /* 0x000fe400000000ff */
[----:B------:R-:W-:Y:S02]  /*a370*/  F2FP.PACK_AB R6, R53, R54 ;  /* 0x000000363506723e */ /* 0x000fe400000000ff */
[----:B------:R-:W-:Y:S01]  /*a380*/  F2FP.PACK_AB R7, R44, R45 ;  /* 0x0000002d2c07723e */ /* 0x000fe200000000ff */
[----:B------:R-:W-:Y:S01]  /*a390*/  IMAD.MOV.U32 R193, RZ, RZ, R240 ;  /* 0x000000ffffc17224 */ /* 0x000fe200078e00f0 */
[----:B------:R-:W-:Y:S01]  /*a3a0*/  MOV R194, R183 ;  /* 0x000000b700c27202 */ /* 0x000fe20000000f00 */
[----:B------:R-:W-:Y:S02]  /*a3b0*/  FADD.FTZ R2, R212, R2 ;  /* 0x00000002d4027221 */ /* 0x000fe40000010000 */
[----:B------:R-:W-:-:S02]  /*a3c0*/  FADD.FTZ R0, R148, R0 ;  /* 0x0000000094007221 */ /* 0x000fc40000010000 */
[----:B------:R-:W-:Y:S01]  /*a3d0*/  HMMA.16816.F32 R36, R4, R16, R36 ;  /* 0x000000100424723c */ /* 0x000fe20000001824 */
[----:B------:R-:W-:Y:S02]  /*a3e0*/  FADD.FTZ R28, R130, R28 ;  /* 0x0000001c821c7221 */ /* 0x000fe40000010000 */
[----:B------:R-:W-:-:S04]  /*a3f0*/  FADD.FTZ R2, R133, R2 ;  /* 0x0000000285027221 */ /* 0x000fc80000010000 */
[----:B------:R-:W-:Y:S01]  /*a400*/  FADD.FTZ R16, R221, R3 ;  /* 0x00000003dd107221 */ /* 0x000fe20000010000 */
[----:B------:R-:W-:Y:S02]  /*a410*/  MOV R221, R131 ;  /* 0x0000008300dd7202 */ /* 0x000fe40000000f00 */
[----:B------:R-:W-:Y:S01]  /*a420*/  MOV R131, R194 ;  /* 0x000000c200837202 */ /* 0x000fe20000000f00 */
[----:B------:R-:W-:Y:S02]  /*a430*/  IMAD.MOV.U32 R194, RZ, RZ, R193 ;  /* 0x000000ffffc27224 */ /* 0x000fe400078e00c1 */
[----:B------:R-:W-:Y:S01]  /*a440*/  FADD.FTZ R0, R143, R0 ;  /* 0x000000008f007221 */ /* 0x000fe20000010000 */
[----:B------:R-:W-:Y:S01]  /*a450*/  MOV R224, R71 ;  /* 0x0000004700e07202 */ /* 0x000fe20000000f00 */
[----:B------:R-:W-:Y:S01]  /*a460*/  FADD.FTZ R3, R238, R28 ;  /* 0x0000001cee037221 */ /* 0x000fe20000010000 */
[----:B------:R-:W-:Y:S01]  /*a470*/  MOV R193, R205 ;  /* 0x000000cd00c17202 */ /* 0x000fe20000000f00 */
[----:B------:R-:W-:Y:S01]  /*a480*/  FADD.FTZ R2, R221, R2 ;  /* 0x00000002dd027221 */ /* 0x000fe20000010000 */
[----:B------:R-:W-:Y:S01]  /*a490*/  MOV R215, R194 ;  /* 0x000000c200d77202 */ /* 0x000fe20000000f00 */
[----:B------:R-:W-:Y:S01]  /*a4a0*/  FADD.FTZ R0, R236, R0 ;  /* 0x00000000ec007221 */ /* 0x000fe20000010000 */
[----:B------:R-:W-:Y:S01]  /*a4b0*/  HMMA.16816.F32 R80, R4, R12, R80 ;  /* 0x0000000c0450723c */ /* 0x000fe20000001850 */
[----:B------:R-:W-:Y:S01]  /*a4c0*/  FADD.FTZ R3, R234, R3 ;  /* 0x00000003ea037221 */ /* 0x000fe20000010000 */
[----:B------:R-:W-:Y:S01]  /*a4d0*/  MOV R202, R131 ;  /* 0x0000008300ca7202 */ /* 0x000fe20000000f00 */
[----:B------:R-:W-:Y:S01]  /*a4e0*/  IMAD.MOV.U32 R221, RZ, RZ, R193 ;  /* 0x000000ffffdd7224 */ /* 0x000fe200078e00c1 */
[----:B------:R-:W-:-:S03]  /*a4f0*/  MOV R205, R224 ;  /* 0x000000e000cd7202 */ /* 0x000fc60000000f00 */
[----:B------:R-:W-:Y:S02]  /*a500*/  FADD.FTZ R12, R235, R16 ;  /* 0x00000010eb0c7221 */ /* 0x000fe40000010000 */
[----:B------:R-:W-:Y:S01]  /*a510*/  FADD.FTZ R16, R233, R2 ;  /* 0x00000002e9107221 */ /* 0x000fe20000010000 */
[----:B------:R-:W-:Y:S01]  /*a520*/  MOV R185, R223 ;  /* 0x000000df00b97202 */ /* 0x000fe20000000f00 */
[----:B------:R-:W-:Y:S01]  /*a530*/  FADD.FTZ R13, R228, R0 ;  /* 0x00000000e40d7221 */ /* 0x000fe20000010000 */
[----:B------:R-:W-:Y:S01]  /*a540*/  HMMA.16816.F32 R76, R4, R24, R76 ;  /* 0x00000018044c723c */ /* 0x000fe2000000184c */
[----:B------:R-:W-:Y:S01]  /*a550*/  FADD.FTZ R0, R215, R3 ;  /* 0x00000003d7007221 */ /* 0x000fe20000010000 */
[----:B------:R-:W-:Y:S01]  /*a560*/  MOV R131, R205 ;  /* 0x000000cd00837202 */ /* 0x000fe20000000f00 */
[----:B------:R-:W-:Y:S01]  /*a570*/  FADD.FTZ R2, R202, R12 ;  /* 0x0000000cca027221 */ /* 0x000fe20000010000 */
[----:B------:R-:W-:Y:S01]  /*a580*/  MOV R133, R197 ;  /* 0x000000c500857202 */ /* 0x000fe20000000f00 */
[----:B------:R-:W-:Y:S01]  /*a590*/  IMAD.MOV.U32 R197, RZ, RZ, R225 ;  /* 0x000000ffffc57224 */ /* 0x000fe200078e00e1 */
[----:B------:R-:W-:-:S02]  /*a5a0*/  MOV R212, R171 ;  /* 0x000000ab00d47202 */ /* 0x000fc40000000f00 */
[----:B------:R-:W-:Y:S01]  /*a5b0*/  HMMA.16816.F32 R60, R4, R26, R60 ;  /* 0x0000001a043c723c */ /* 0x000fe2000000183c */
[----:B------:R-:W-:Y:S01]  /*a5c0*/  MOV R135, R219 ;  /* 0x000000db00877202 */ /* 0x000fe20000000f00 */
[----:B------:R-:W-:Y:S01]  /*a5d0*/  FADD.FTZ R3, R155, R13 ;  /* 0x0000000d9b037221 */ /* 0x000fe20000010000 */
[----:B------:R-:W-:Y:S01]  /*a5e0*/  MOV R171, R242 ;  /* 0x000000f200ab7202 */ /* 0x000fe20000000f00 */
[----:B------:R-:W-:Y:S01]  /*a5f0*/  IMAD.MOV.U32 R200, RZ, RZ, R186 ;  /* 0x000000ffffc87224 */ /* 0x000fe200078e00ba */
[----:B------:R-:W-:-:S03]  /*a600*/  MOV R219, R227 ;  /* 0x000000e300db7202 */ /* 0x000fc60000000f00 */
[----:B------:R-:W-:Y:S01]  /*a610*/  HMMA.16816.F32 R48, R4, R20, R48 ;  /* 0x000000140430723c */ /* 0x000fe20000001830 */
[----:B------:R-:W-:Y:S01]  /*a620*/  FADD.FTZ R0, R153, R0 ;  /* 0x0000000099007221 */ /* 0x000fe20000010000 */
[----:B------:R-:W-:Y:S01]  /*a630*/  MOV R186, R217 ;  /* 0x000000d900ba7202 */ /* 0x000fe20000000f00 */
[----:B------:R-:W-:-:S05]  /*a640*/  IMAD.MOV.U32 R227, RZ, RZ, R187 ;  /* 0x000000ffffe37224 */ /* 0x000fca00078e00bb */
[----:B------:R-:W-:Y:S01]  /*a650*/  HMMA.16816.F32 R40, R4, R22, R40 ;  /* 0x000000160428723c */ /* 0x000fe20000001828 */
[----:B------:R-:W-:Y:S01]  /*a660*/  FADD.FTZ R2, R154, R2 ;  /* 0x000000029a027221 */ /* 0x000fe20000010000 */
[----:B------:R-:W-:Y:S01]  /*a670*/  MOV R225, R198 ;  /* 0x000000c600e17202 */ /* 0x000fe20000000f00 */
[----:B------:R-:W-:-:S05]  /*a680*/  IMAD.MOV.U32 R111, RZ, RZ, R185 ;  /* 0x000000ffff6f7224 */ /* 0x000fca00078e00b9 */
[----:B------:R-:W-:Y:S01]  /*a690*/  HMMA.16816.F32 R56, R4, R18, R56 ;  /* 0x000000120438723c */ /* 0x000fe20000001838 */
[----:B------:R-:W-:Y:S01]  /*a6a0*/  MOV R198, R166 ;  /* 0x000000a600c67202 */ /* 0x000fe20000000f00 */
[----:B------:R-:W-:-:S06]  /*a6b0*/  FADD.FTZ R3, R152, R3 ;  /* 0x0000000398037221 */ /* 0x000fcc0000010000 */
[----:B------:R-:W-:Y:S01]  /*a6c0*/  HMMA.16816.F32 R64, R4, R14, R64 ;  /* 0x0000000e0440723c */ /* 0x000fe20000001840 */
[----:B------:R-:W-:Y:S01]  /*a6d0*/  MOV R105, R171 ;  /* 0x000000ab00697202 */ /* 0x000fe20000000f00 */
[----:B------:R-:W-:Y:S01]  /*a6e0*/  IMAD.MOV.U32 R223, RZ, RZ, R199 ;  /* 0x000000ffffdf7224 */ /* 0x000fe200078e00c7 */
[----:B------:R-:W-:Y:S01]  /*a6f0*/  MOV R104, R197 ;  /* 0x000000c500687202 */ /* 0x000fe20000000f00 */
[----:B------:R-:W-:Y:S02]  /*a700*/  IMAD.MOV.U32 R187, RZ, RZ, R150 ;  /* 0x000000ffffbb7224 */ /* 0x000fe400078e0096 */
[----:B------:R-:W-:Y:S01]  /*a710*/  FADD.FTZ R0, R10, R0 ;  /* 0x000000000a007221 */ /* 0x000fe20000010000 */
[----:B------:R-:W-:Y:S01]  /*a720*/  MOV R107, R227 ;  /* 0x000000e3006b7202 */ /* 0x000fe20000000f00 */
[----:B------:R-:W-:Y:S01]  /*a730*/  FADD.FTZ R4, R221, R16 ;  /* 0x00000010dd047221 */ /* 0x000fe20000010000 */
[----:B------:R-:W-:Y:S01]  /*a740*/  MOV R202, R184 ;  /* 0x000000b800ca7202 */ /* 0x000fe20000000f00 */
[----:B------:R-:W-:-:S02]  /*a750*/  IMAD.MOV.U32 R106, RZ, RZ, R186 ;  /* 0x000000ffff6a7224 */ /* 0x000fc400078e00ba */
[----:B------:R-:W-:Y:S01]  /*a760*/  IMAD.MOV.U32 R215, RZ, RZ, R168 ;  /* 0x000000ffffd77224 */ /* 0x000fe200078e00a8 */
[----:B------:R-:W-:Y:S01]  /*a770*/  MOV R220, R222 ;  /* 0x000000de00dc7202 */ /* 0x000fe20000000f00 */
[----:B------:R-:W-:Y:S01]  /*a780*/  FADD.FTZ R4, R131, R4 ;  /* 0x0000000483047221 */ /* 0x000fe20000010000 */
[----:B------:R-:W-:Y:S01]  /*a790*/  MOV R205, R11 ;  /* 0x0000000b00cd7202 */ /* 0x000fe20000000f00 */
[----:B------:R-:W-:Y:S02]  /*a7a0*/  IMAD.MOV.U32 R199, RZ, RZ, R151 ;  /* 0x000000ffffc77224 */ /* 0x000fe400078e0097 */
        /* <DEDUP_REMOVED lines=20> */
[----:B------:R-:W-:Y:S01]  /*a8f0*/  LDSM.16.MT88.4 R20, [R231+0xb800] ;  /* 0x00b80000e714783b */ /* 0x000fe20000004200 */
[----:B------:R-:W-:-:S02]  /*a900*/  FADD.FTZ R2, R99, R2 ;  /* 0x0000000263027221 */ /* 0x000fc40000010000 */
[----:B------:R-:W-:Y:S02]  /*a910*/  FADD.FTZ R4, R134, R4 ;  /* 0x0000000486047221 */ /* 0x000fe40000010000 */
[----:B------:R-:W-:Y:S02]  /*a920*/  IMAD.MOV.U32 R218, RZ, RZ, R167 ;  /* 0x000000ffffda7224 */ /* 0x000fe400078e00a7 */
[----:B------:R-:W-:Y:S01]  /*a930*/  IMAD.MOV.U32 R241, RZ, RZ, R208 ;  /* 0x000000fffff17224 */ /* 0x000fe200078e00d0 */
[----:B------:R-:W-:Y:S01]  /*a940*/  MOV R227, R242 ;  /* 0x000000f200e37202 */ /* 0x000fe20000000f00 */
[----:B------:R-:W-:Y:S01]  /*a950*/  FADD.FTZ R3, R202, R3 ;  /* 0x00000003ca037221 */ /* 0x000fe20000010000 */
[----:B------:R-:W2:Y:S01]  /*a960*/  MUFU.EX2 R123, R123 ;  /* 0x0000007b007b7308 */ /* 0x000ea20000000800 */
[----:B------:R-:W-:Y:S01]  /*a970*/  FADD.FTZ R0, R221, R0 ;  /* 0x00000000dd007221 */ /* 0x000fe20000010000 */
[----:B------:R-:W3:Y:S01]  /*a980*/  LDSM.16.MT88.4 R148, [R229+0xb800] ;  /* 0x00b80000e594783b */ /* 0x000ee20000004200 */
[----:B------:R-:W-:-:S02]  /*a990*/  FADD.FTZ R2, R215, R2 ;  /* 0x00000002d7027221 */ /* 0x000fc40000010000 */
[----:B------:R-:W-:Y:S01]  /*a9a0*/  FADD.FTZ R4, R131, R4 ;  /* 0x0000000483047221 */ /* 0x000fe20000010000 */
[----:B------:R-:W4:Y:S01]  /*a9b0*/  LDSM.16.MT88.4 R164, [R232+0xb800] ;  /* 0x00b80000e8a4783b */ /* 0x000f220000004200 */
[----:B------:R-:W-:Y:S02]  /*a9c0*/  FADD.FTZ R3, R135, R3 ;  /* 0x0000000387037221 */ /* 0x000fe40000010000 */
[----:B------:R-:W-:Y:S01]  /*a9d0*/  FADD.FTZ R0, R212, R0 ;  /* 0x00000000d4007221 */ /* 0x000fe20000010000 */
[----:B------:R-:W1:Y:S01]  /*a9e0*/  MUFU.EX2 R74, R74 ;  /* 0x0000004a004a7308 */ /* 0x000e620000000800 */
[----:B------:R-:W-:Y:S01]  /*a9f0*/  FADD.FTZ R2, R200, R2 ;  /* 0x00000002c8027221 */ /* 0x000fe20000010000 */
[----:B------:R-:W1:Y:S01]  /*aa00*/  LDSM.16.MT88.4 R180, [R230+0xb800] ;  /* 0x00b80000e6b4783b */ /* 0x000e620000004200 */
[----:B------:R-:W-:Y:S02]  /*aa10*/  FADD.FTZ R4, R220, R4 ;  /* 0x00000004dc047221 */ /* 0x000fe40000010000 */
[----:B------:R-:W-:-:S02]  /*aa20*/  FADD.FTZ R3, R130, R3 ;  /* 0x0000000382037221 */ /* 0x000fc40000010000 */
        /* <DEDUP_REMOVED lines=28> */
[----:B------:R-:W-:Y:S01]  /*abf0*/  IMAD.MOV.U32 R217, RZ, RZ, R196 ;  /* 0x000000ffffd97224 */ /* 0x000fe200078e00c4 */
        /* <DEDUP_REMOVED lines=47> */
[----:B------:R-:W3:Y:S01]  /*aef0*/  MUFU.EX2 R122, R122 ;  /* 0x0000007a007a7308 */ /* 0x000ee20000000800 */
[----:B------:R-:W-:Y:S02]  /*af00*/  FADD.FTZ R2, R98, R2 ;  /* 0x0000000262027221 */ /* 0x000fe40000010000 */
[----:B------:R-:W-:Y:S02]  /*af10*/  FADD.FTZ R4, R53, R4 ;  /* 0x0000000435047221 */ /* 0x000fe40000010000 */
[----:B------:R-:W-:Y:S02]  /*af20*/  FADD.FTZ R3, R44, R3 ;  /* 0x000000032c037221 */ /* 0x000fe40000010000 */
[----:B------:R-:W-:Y:S01]  /*af30*/  FADD.FTZ R0, R84, R0 ;  /* 0x0000000054007221 */ /* 0x000fe20000010000 */
[----:B------:R-:W3:Y:S01]  /*af40*/  MUFU.EX2 R126, R126 ;  /* 0x0000007e007e7308 */ /* 0x000ee20000000800 */
[----:B------:R-:W-:-:S02]  /*af50*/  FADD.FTZ R2, R92, R2 ;  /* 0x000000025c027221 */ /* 0x000fc40000010000 */
[----:B-1----:R-:W-:Y:S02]  /*af60*/  FADD.FTZ R4, R119, R4 ;  /* 0x0000000477047221 */ /* 0x002fe40000010000 */
[----:B--2---:R-:W-:-:S03]  /*af70*/  FADD.FTZ R3, R123, R3 ;  /* 0x000000037b037221 */ /* 0x004fc60000010000 */
[----:B------:R-:W1:Y:S01]  /*af80*/  MUFU.EX2 R117, R117 ;  /* 0x0000007500757308 */ /* 0x000e620000000800 */
[----:B------:R-:W-:Y:S02]  /*af90*/  FADD.FTZ R0, R74, R0 ;  /* 0x000000004a007221 */ /* 0x000fe40000010000 */
[----:B------:R-:W-:-:S05]  /*afa0*/  FADD.FTZ R2, R29, R2 ;  /* 0x000000021d027221 */ /* 0x000fca0000010000 */
[----:B------:R-:W2:Y:S01]  /*afb0*/  MUFU.EX2 R70, R70 ;  /* 0x0000004600467308 */ /* 0x000ea20000000800 */
        /* <DEDUP_REMOVED lines=8> */
[----:B---3--:R-:W-:Y:S02]  /*b040*/  FADD.FTZ R4, R122, R4 ;  /* 0x000000047a047221 */ /* 0x008fe40000010000 */
[----:B------:R-:W-:Y:S02]  /*b050*/  FADD.FTZ R3, R126, R3 ;  /* 0x000000037e037221 */ /* 0x000fe40000010000 */
[----:B-1----:R-:W-:Y:S02]  /*b060*/  FADD.FTZ R0, R117, R0 ;  /* 0x0000000075007221 */ /* 0x002fe40000010000 */
[----:B--2---:R-:W-:Y:S01]  /*b070*/  FADD.FTZ R2, R70, R2 ;  /* 0x0000000246027221 */ /* 0x004fe20000010000 */
        /* <DEDUP_REMOVED lines=14> */
[C---:B----4-:R-:W-:Y:S08]  /*b160*/  HMMA.16816.F32 R156, R192.reuse, R164, R156 ;  /* 0x000000a4c09c723c */ /* 0x050ff0000000189c */
        /* <DEDUP_REMOVED lines=14> */
[----:B-1----:R-:W2:Y:S04]  /*b250*/  LDL.64 R224, [R1+0xd8] ;  /* 0x0000d80001e07983 */ /* 0x002ea80000100a00 */
[----:B------:R-:W3:Y:S01]  /*b260*/  LDL.64 R226, [R1+0xf0] ;  /* 0x0000f00001e27983 */ /* 0x000ee20000100a00 */
[----:B------:R-:W-:Y:S01]  /*b270*/  UIADD3 UR8, UR34, -0x2, URZ ;  /* 0xfffffffe22087890 */ /* 0x000fe2000fffe03f */
[----:B------:R-:W-:Y:S01]  /*b280*/  IMAD.U32 R4, RZ, RZ, UR12 ;  /* 0x0000000cff047e24 */ /* 0x000fe2000f8e00ff */
[----:B------:R-:W-:Y:S01]  /*b290*/  MOV R6, UR12 ;  /* 0x0000000c00067c02 */ /* 0x000fe20008000f00 */
[----:B------:R-:W-:Y:S01]  /*b2a0*/  IMAD.U32 R5, RZ, RZ, UR12 ;  /* 0x0000000cff057e24 */ /* 0x000fe2000f8e00ff */
[----:B------:R-:W-:Y:S01]  /*b2b0*/  USHF.R.S32.HI UR7, URZ, 0x1f, UR8 ;  /* 0x0000001f3f077899 */ /* 0x000fe20008011408 */
[----:B------:R-:W-:-:S04]  /*b2c0*/  DEPBAR.LE SB0, 0x0 ;  /* 0x000080000000791a */ /* 0x000fc80000000000 */
[----:B------:R-:W-:Y:S01]  /*b2d0*/  UIMAD UR6, UR27, UR8, URZ ;  /* 0x000000081b0672a4 */ /* 0x000fe2000f8e023f */
[----:B------:R-:W-:Y:S01]  /*b2e0*/  IMAD.U32 R2, RZ, RZ, UR8 ;  /* 0x00000008ff027e24 */ /* 0x000fe2000f8e00ff */
[----:B------:R-:W-:Y:S01]  /*b2f0*/  STL.64 [R1+0x110], R138 ;  /* 0x0001108a01007387 */ /* 0x000fe20000100a00 */
[----:B------:R-:W-:Y:S01]  /*b300*/  IMAD.U32 R7, RZ, RZ, UR12 ;  /* 0x0000000cff077e24 */ /* 0x000fe2000f8e00ff */
[----:B------:R-:W-:Y:S01]  /*b310*/  UIMAD UR6, UR7, UR28, UR6 ;  /* 0x0000001c070672a4 */ /* 0x000fe2000f8e0206 */
[----:B------:R-:W-:Y:S01]  /*b320*/  IMAD.U32 R21, RZ, RZ, UR12 ;  /* 0x0000000cff157e24 */ /* 0x000fe2000f8e00ff */
[----:B------:R-:W-:Y:S04]  /*b330*/  STL.64 [R1+0x108], R136 ;  /* 0x0001088801007387 */ /* 0x000fe80000100a00 */
[----:B-----5:R-:W-:Y:S04]  /*b340*/  STL [R1+0x104], R71 ;  /* 0x0001044701007387 */ /* 0x020fe80000100800 */
[----:B------:R-:W-:Y:S04]  /*b350*/  STL [R1+0x100], R68 ;  /* 0x0001004401007387 */ /* 0x000fe80000100800 */
[----:B------:R-:W-:Y:S01]  /*b360*/  BAR.SYNC.DEFER_BLOCKING 0x0 ;  /* 0x0000000000007b1d */ /* 0x000fe20000010000 */
[----:B--2---:R-:W-:Y:S01]  /*b370*/  ISETP.GE.AND P1, PT, R224, c[0x0][0x220], PT ;  /* 0x00008800e0007a0c */ /* 0x004fe20003f26270 */
[----:B---3--:R-:W-:-:S05]  /*b380*/  IMAD.WIDE.U32 R2, R2, UR28, R226 ;  /* 0x0000001c02027c25 */ /* 0x008fca000f8e00e2 */
[----:B------:R-:W-:-:S07]  /*b390*/  IADD3 R3, R3, UR6, RZ ;  /* 0x0000000603037c10 */ /* 0x000fce000fffe0ff */
[----:B------:R-:W-:Y:S01]  /*b3a0*/  @!P1 MOV R13, c[0x0][0x1a4] ;  /* 0x00006900000d9a02 */ /* 0x000fe20000000f00 */
[----:B------:R-:W-:Y:S01]  /*b3b0*/  @!P1 IMAD.MOV.U32 R20, RZ, RZ, c[0x0][0x1a4] ;  /* 0x00006900ff149624 */ /* 0x000fe200078e00ff */
[-C--:B------:R-:W-:Y:S01]  /*b3c0*/  @!P1 LEA R4, P2, R4, R2.reuse, 0x5 ;  /* 0x0000000204049211 */ /* 0x080fe200078428ff */
[----:B------:R-:W-:Y:S01]  /*b3d0*/  @!P1 IMAD.MOV.U32 R19, RZ, RZ, R3 ;  /* 0x000000ffff139224 */ /* 0x000fe200078e0003 */
[----:B------:R-:W-:Y:S01]  /*b3e0*/  @!P1 IADD3 R0, P3, R2, UR30, RZ ;  /* 0x0000001e02009c10 */ /* 0x000fe2000ff7e0ff */
[--C-:B------:R-:W-:Y:S01]  /*b3f0*/  @!P1 IMAD.MOV.U32 R16, RZ, RZ, R2.reuse ;  /* 0x000000ffff109224 */ /* 0x100fe200078e0002 */
[----:B------:R-:W-:Y:S01]  /*b400*/  @!P1 LEA.HI.X R13, R6, R3, R13, 0x5, P2 ;  /* 0x00000003060d9211 */ /* 0x000fe200010f2c0d */
[----:B------:R-:W-:Y:S01]  /*b410*/  @!P1 IMAD.MOV.U32 R6, RZ, RZ, R2 ;  /* 0x000000ffff069224 */ /* 0x000fe200078e0002 */
[----:B------:R-:W-:Y:S01]  /*b420*/  @!P1 LEA R5, P0, R5, R2, 0x6 ;  /* 0x0000000205059211 */ /* 0x000fe200078030ff */
[----:B------:R-:W-:Y:S01]  /*b430*/  @!P1 IMAD.MOV.U32 R17, RZ, RZ, R3 ;  /* 0x000000ffff119224 */ /* 0x000fe200078e0003 */
[----:B------:R-:W-:Y:S01]  /*b440*/  @!P1 IADD3.X R12, R3, UR29, RZ, P3, !PT ;  /* 0x0000001d030c9c10 */ /* 0x000fe20009ffe4ff */
[----:B------:R-:W-:Y:S01]  /*b450*/  @P1 STS.128 [R240+0x8000], RZ ;  /* 0x008000fff0001388 */ /* 0x000fe20000000c00 */
[----:B------:R-:W-:-:S02]  /*b460*/  @!P1 LEA R26, P2, R0, c[0x0][0x170], 0x1 ;  /* 0x00005c00001a9a11 */ /* 0x000fc400078408ff */
[-C--:B------:R-:W-:Y:S02]  /*b470*/  @!P1 LEA.HI.X R20, R7, R3.reuse, R20, 0x6, P0 ;  /* 0x0000000307149211 */ /* 0x080fe400000f3414 */
[----:B------:R-:W-:Y:S01]  /*b480*/  @!P1 LEA.HI.X R27, R0, c[0x0][0x174], R12, 0x1, P2 ;  /* 0x00005d00001b9a11 */ /* 0x000fe200010f0c0c */
[----:B------:R-:W-:Y:S01]  /*b490*/  IMAD.U32 R12, RZ, RZ, UR12 ;  /* 0x0000000cff0c7e24 */ /* 0x000fe2000f8e00ff */
[----:B------:R-:W-:Y:S02]  /*b4a0*/  @!P1 LEA R24, P0, R4, c[0x0][0x170], 0x1 ;  /* 0x00005c0004189a11 */ /* 0x000fe400078008ff */
[----:B------:R-:W-:Y:S02]  /*b4b0*/  @!P1 MOV R7, R3 ;  /* 0x0000000300079202 */ /* 0x000fe40000000f00 */
[----:B------:R-:W-:Y:S02]  /*b4c0*/  MOV R0, UR12 ;  /* 0x0000000c00007c02 */ /* 0x000fe40008000f00 */
[----:B------:R-:W-:-:S02]  /*b4d0*/  @!P1 LEA R14, P4, R2, c[0x0][0x170], 0x1 ;  /* 0x00005c00020e9a11 */ /* 0x000fc400078808ff */
[----:B------:R-:W-:Y:S01]  /*b4e0*/  @!P1 MOV R18, R2 ;  /* 0x0000000200129202 */ /* 0x000fe20000000f00 */
[----:B------:R-:W-:Y:S01]  /*b4f0*/  @!P1 IMAD.WIDE.U32 R6, R0, 0x50, R6 ;  /* 0x0000005000069825 */ /* 0x000fe200078e0006 */
[----:B------:R-:W-:Y:S02]  /*b500*/  @!P1 LEA.HI.X R25, R4, c[0x0][0x174], R13, 0x1, P0 ;  /* 0x00005d0004199a11 */ /* 0x000fe400000f0c0d */
[C---:B------:R-:W-:Y:S01]  /*b510*/  @!P1 LEA R22, P0, R5.reuse, c[0x0][0x170], 0x1 ;  /* 0x00005c0005169a11 */ /* 0x040fe200078008ff */
[----:B------:R-:W-:Y:S01]  /*b520*/  IMAD.U32 R4, RZ, RZ, UR12 ;  /* 0x0000000cff047e24 */ /* 0x000fe2000f8e00ff */
[----:B------:R-:W-:Y:S01]  /*b530*/  @!P1 MOV R0, c[0x0][0x1a4] ;  /* 0x0000690000009a02 */ /* 0x000fe20000000f00 */
[----:B------:R-:W-:Y:S01]  /*b540*/  @!P1 IMAD.WIDE.U32 R12, R12, 0x30, R2 ;  /* 0x000000300c0c9825 */ /* 0x000fe200078e0002 */
[----:B------:R-:W-:Y:S02]  /*b550*/  @!P1 LEA.HI.X R15, R2, c[0x0][0x174], R3, 0x1, P4 ;  /* 0x00005d00020f9a11 */ /* 0x000fe400020f0c03 */
[----:B------:R-:W-:Y:S01]  /*b560*/  @!P1 LEA.HI.X R23, R5, c[0x0][0x174], R20, 0x1, P0 ;  /* 0x00005d0005179a11 */ /* 0x000fe200000f0c14 */
[----:B------:R-:W-:Y:S01]  /*b570*/  @!P1 IMAD.WIDE.U32 R2, R21, 0x70, R18 ;  /* 0x0000007015029825 */ /* 0x000fe200078e0012 */
[----:B------:R-:W-:Y:S01]  /*b580*/  @!P1 MOV R18, c[0x0][0x1a4] ;  /* 0x0000690000129a02 */ /* 0x000fe20000000f00 */
[----:B------:R-:W-:Y:S01]  /*b590*/  @!PT LDS RZ, [RZ] ;  /* 0x00000000fffff984 */ /* 0x000fe20000000800 */
[----:B------:R-:W-:Y:S01]  /*b5a0*/  @!PT LDS RZ, [RZ] ;  /* 0x00000000fffff984 */ /* 0x000fe20000000800 */
[----:B------:R-:W-:Y:S01]  /*b5b0*/  @!PT LDS RZ, [RZ] ;  /* 0x00000000fffff984 */ /* 0x000fe20000000800 */
[----:B------:R1:W-:Y:S01]  /*b5c0*/  @!P1 LDGSTS.E.BYPASS.LTC128B.128 [R240+0x8000], [R14.64] ;  /* 0x080000000ef09fae */ /* 0x0003e2000b901d74 */
[----:B------:R-:W-:Y:S01]  /*b5d0*/  @!P1 LEA R20, P4, R12, c[0x0][0x170], 0x1 ;  /* 0x00005c000c149a11 */ /* 0x000fe200078808ff */
[----:B------:R-:W-:-:S02]  /*b5e0*/  @!P1 IMAD.WIDE.U32 R4, R4, 0x60, R16 ;  /* 0x0000006004049825 */ /* 0x000fc400078e0010 */
[----:B------:R-:W-:Y:S02]  /*b5f0*/  @P1 STS.128 [R240+0x8800], RZ ;  /* 0x008800fff0001388 */ /* 0x000fe40000000c00 */
[----:B------:R-:W-:Y:S02]  /*b600*/  @!P1 IMAD.MOV.U32 R16, RZ, RZ, c[0x0][0x1a4] ;  /* 0x00006900ff109624 */ /* 0x000fe400078e00ff */
[----:B------:R-:W-:Y:S01]  /*b610*/  @!P1 IMAD R0, R0, 0x30, RZ ;  /* 0x0000003000009824 */ /* 0x000fe200078e02ff */
[----:B------:R-:W-:Y:S01]  /*b620*/  @!PT LDS RZ, [RZ] ;  /* 0x00000000fffff984 */ /* 0x000fe20000000800 */
[----:B------:R-:W-:Y:S01]  /*b630*/  @!PT LDS RZ, [RZ] ;  /* 0x00000000fffff984 */ /* 0x000fe20000000800 */
[----:B------:R-:W-:Y:S01]  /*b640*/  @!PT LDS RZ, [RZ] ;  /* 0x00000000fffff984 */ /* 0x000fe20000000800 */
[----:B------:R2:W-:Y:S01]  /*b650*/  @!P1 LDGSTS.E.BYPASS.LTC128B.128 [R240+0x8800], [R26.64] ;  /* 0x088000001af09fae */ /* 0x0005e2000b901d74 */
[----:B------:R-:W-:Y:S02]  /*b660*/  @!P1 IMAD.MOV.U32 R17, RZ, RZ, c[0x0][0x1a4] ;  /* 0x00006900ff119624 */ /* 0x000fe400078e00ff */
[----:B------:R-:W-:Y:S01]  /*b670*/  @!P1 IMAD R16, R16, 0x50, RZ ;  /* 0x0000005010109824 */ /* 0x000fe200078e02ff */
[----:B------:R-:W-:Y:S01]  /*b680*/  @P1 STS.128 [R240+0x9000], RZ ;  /* 0x009000fff0001388 */ /* 0x000fe20000000c00 */
[----:B------:R-:W-:-:S02]  /*b690*/  @!P1 IMAD R18, R18, 0x70, RZ ;  /* 0x0000007012129824 */ /* 0x000fc400078e02ff */
[----:B------:R-:W-:Y:S01]  /*b6a0*/  @!P1 IMAD.IADD R0, R0, 0x1, R13 ;  /* 0x0000000100009824 */ /* 0x000fe200078e020d */
[----:B------:R-:W-:Y:S01]  /*b6b0*/  @!PT LDS RZ, [RZ] ;  /* 0x00000000fffff984 */ /* 0x000fe20000000800 */
[----:B------:R-:W-:Y:S01]  /*b6c0*/  @!PT LDS RZ, [RZ] ;  /* 0x00000000fffff984 */ /* 0x000fe20000000800 */
[----:B------:R-:W-:Y:S01]  /*b6d0*/  @!PT LDS RZ, [RZ] ;  /* 0x00000000fffff984 */ /* 0x000fe20000000800 */
[----:B------:R2:W-:Y:S01]  /*b6e0*/  @!P1 LDGSTS.E.BYPASS.LTC128B.128 [R240+0x9000], [R24.64] ;  /* 0x0900000018f09fae */ /* 0x0005e2000b901d74 */
[----:B------:R-:W-:Y:S02]  /*b6f0*/  @!P1 IMAD R17, R17, 0x60, RZ ;  /* 0x0000006011119824 */ /* 0x000fe400078e02ff */
[----:B------:R-:W-:Y:S01]  /*b700*/  @!P1 IMAD.IADD R7, R16, 0x1, R7 ;  /* 0x0000000110079824 */ /* 0x000fe200078e0207 */
[----:B------:R-:W-:Y:S01]  /*b710*/  @!P1 LEA.HI.X R21, R12, c[0x0][0x174], R0, 0x1, P4 ;  /* 0x00005d000c159a11 */ /* 0x000fe200020f0c00 */
[----:B------:R-:W-:Y:S01]  /*b720*/  @!P1 IMAD.IADD R3, R18, 0x1, R3 ;  /* 0x0000000112039824 */ /* 0x000fe200078e0203 */
[----:B------:R-:W-:Y:S01]  /*b730*/  @!P1 LEA R18, P3, R6, c[0x0][0x170], 0x1 ;  /* 0x00005c0006129a11 */ /* 0x000fe200078608ff */
[----:B------:R-:W-:Y:S01]  /*b740*/  @P1 STS.128 [R240+0x9800], RZ ;  /* 0x009800fff0001388 */ /* 0x000fe20000000c00 */
[----:B------:R-:W-:Y:S02]  /*b750*/  @!P1 IADD3 R5, R17, R5, RZ ;  /* 0x0000000511059210 */ /* 0x000fe40007ffe0ff */
[----:B------:R-:W-:Y:S01]  /*b760*/  @!P1 LEA R16, P2, R4, c[0x0][0x170], 0x1 ;  /* 0x00005c0004109a11 */ /* 0x000fe200078408ff */
[----:B------:R-:W-:Y:S01]  /*b770*/  @!PT LDS RZ, [RZ] ;  /* 0x00000000fffff984 */ /* 0x000fe20000000800 */
[----:B------:R-:W-:Y:S01]  /*b780*/  @!PT LDS RZ, [RZ] ;  /* 0x00000000fffff984 */ /* 0x000fe20000000800 */
[----:B------:R-:W-:Y:S01]  /*b790*/  @!PT LDS RZ, [RZ] ;  /* 0x00000000fffff984 */ /* 0x000fe20000000800 */
[----:B------:R3:W-:Y:S01]  /*b7a0*/  @!P1 LDGSTS.E.BYPASS.LTC128B.128 [R240+0x9800], [R20.64] ;  /* 0x0980000014f09fae */ /* 0x0007e2000b901d74 */
[----:B-1----:R-:W-:-:S02]  /*b7b0*/  @!P1 LEA R14, P0, R2, c[0x0][0x170], 0x1 ;  /* 0x00005c00020e9a11 */ /* 0x002fc400078008ff */
[----:B------:R-:W-:Y:S01]  /*b7c0*/  @!P1 LEA.HI.X R19, R6, c[0x0][0x174], R7, 0x1, P3 ;  /* 0x00005d0006139a11 */ /* 0x000fe200018f0c07 */
[----:B------:R-:W-:Y:S01]  /*b7d0*/  @P1 STS.128 [R240+0xa000], RZ ;  /* 0x00a000fff0001388 */ /* 0x000fe20000000c00 */
[----:B------:R-:W-:Y:S02]  /*b7e0*/  @!P1 LEA.HI.X R17, R4, c[0x0][0x174], R5, 0x1, P2 ;  /* 0x00005d0004119a11 */ /* 0x000fe400010f0c05 */
[----:B------:R-:W-:Y:S01]  /*b7f0*/  @!P1 LEA.HI.X R15, R2, c[0x0][0x174], R3, 0x1, P0 ;  /* 0x00005d00020f9a11 */ /* 0x000fe200000f0c03 */
        /* <DEDUP_REMOVED lines=20> */
[----:B------:R-:W-:Y:S04]  /*b940*/  LDSM.16.M88.4 R56, [R228+0x6000] ;  /* 0x00600000e438783b */ /* 0x000fe80000000200 */
[----:B------:R-:W-:Y:S04]  /*b950*/  LDSM.16.M88.4 R48, [R228+0x7000] ;  /* 0x00700000e430783b */ /* 0x000fe80000000200 */
[----:B------:R-:W-:Y:S04]  /*b960*/  LDSM.16.M88.4 R4, [R239+0x2000] ;  /* 0x00200000ef04783b */ /* 0x000fe80000000200 */
[----:B------:R-:W-:Y:S04]  /*b970*/  LDSM.16.M88.4 R28, [R234+0x5800] ;  /* 0x00580000ea1c783b */ /* 0x000fe80000000200 */
[----:B------:R-:W-:Y:S04]  /*b980*/  LDSM.16.M88.4 R80, [R228+0x4000] ;  /* 0x00400000e450783b */ /* 0x000fe80000000200 */
[----:B----4-:R-:W4:Y:S04]  /*b990*/  LDSM.16.M88.4 R12, [R236+0x2000] ;  /* 0x00200000ec0c783b */ /* 0x010f280000000200 */
[----:B------:R-:W1:Y:S04]  /*b9a0*/  LDSM.16.M88.4 R76, [R228+0x4800] ;  /* 0x00480000e44c783b */ /* 0x000e680000000200 */
[----:B------:R-:W1:Y:S04]  /*b9b0*/  LDSM.16.M88.4 R64, [R228+0x5000] ;  /* 0x00500000e440783b */ /* 0x000e680000000200 */
[----:B------:R-:W1:Y:S04]  /*b9c0*/  LDSM.16.M88.4 R52, [R228+0x6800] ;  /* 0x00680000e434783b */ /* 0x000e680000000200 */
[----:B------:R-:W1:Y:S04]  /*b9d0*/  LDSM.16.M88.4 R44, [R228+0x7800] ;  /* 0x00780000e42c783b */ /* 0x000e680000000200 */
[----:B--2---:R-:W2:Y:S04]  /*b9e0*/  LDSM.16.M88.4 R24, [R234+0x6000] ;  /* 0x00600000ea18783b */ /* 0x004ea80000000200 */
[----:B------:R-:W2:Y:S04]  /*b9f0*/  LDSM.16.M88.4 R88, [R234+0x7000] ;  /* 0x00700000ea58783b */ /* 0x000ea80000000200 */
[----:B------:R-:W2:Y:S04]  /*ba00*/  LDSM.16.M88.4 R40, [R234+0x4000] ;  /* 0x00400000ea28783b */ /* 0x000ea80000000200 */
[----:B---3--:R-:W-:Y:S04]  /*ba10*/  LDSM.16.M88.4 R20, [R234+0x6800] ;  /* 0x00680000ea14783b */ /* 0x008fe80000000200 */
[----:B------:R-:W3:Y:S01]  /*ba20*/  LDSM.16.M88.4 R84, [R234+0x7800] ;  /* 0x00780000ea54783b */ /* 0x000ee20000000200 */
[C---:B----4-:R-:W-:Y:S03]  /*ba30*/  HMMA.16816.F32 R108, R12.reuse, R60, RZ ;  /* 0x0000003c0c6c723c */ /* 0x050fe600000018ff */
[----:B------:R-:W4:Y:S04]  /*ba40*/  LDSM.16.M88.4 R36, [R234+0x4800] ;  /* 0x00480000ea24783b */ /* 0x000f280000000200 */
[----:B-1----:R-:W-:Y:S01]  /*ba50*/  LDSM.16.M88.4 R16, [R236] ;  /* 0x00000000ec10783b */ /* 0x002fe20000000200 */
[C---:B------:R-:W-:Y:S03]  /*ba60*/  HMMA.16816.F32 R104, R12.reuse, R56, RZ ;  /* 0x000000380c68723c */ /* 0x040fe600000018ff */
[----:B------:R-:W1:Y:S04]  /*ba70*/  LDSM.16.M88.4 R32, [R234+0x5000] ;  /* 0x00500000ea20783b */ /* 0x000e680000000200 */
[----:B------:R-:W0:Y:S01]  /*ba80*/  LDGDEPBAR ;  /* 0x00000000000079af */ /* 0x000e220000000000 */
[C---:B------:R-:W-:Y:S08]  /*ba90*/  HMMA.16816.F32 R96, R12.reuse, R48, RZ ;  /* 0x000000300c60723c */ /* 0x040ff000000018ff */
[----:B------:R-:W-:Y:S08]  /*baa0*/  HMMA.16816.F32 R204, R12, R62, RZ ;  /* 0x0000003e0ccc723c */ /* 0x000ff000000018ff */
[----:B------:R-:W-:Y:S08]  /*bab0*/  HMMA.16816.F32 R68, R4, R28, R108 ;  /* 0x0000001c0444723c */ /* 0x000ff0000000186c */
[C---:B------:R-:W-:Y:S08]  /*bac0*/  HMMA.16816.F32 R120, R12.reuse, R80, RZ ;  /* 0x000000500c78723c */ /* 0x040ff000000018ff */
[C---:B------:R-:W-:Y:S08]  /*bad0*/  HMMA.16816.F32 R116, R12.reuse, R76, RZ ;  /* 0x0000004c0c74723c */ /* 0x040ff000000018ff */
[----:B------:R-:W-:Y:S01]  /*bae0*/  HMMA.16816.F32 R112, R12, R64, RZ ;  /* 0x000000400c70723c */ /* 0x000fe200000018ff */
[----:B------:R-:W-:Y:S01]  /*baf0*/  IMAD.MOV.U32 R108, RZ, RZ, R71 ;  /* 0x000000ffff6c7224 */ /* 0x000fe200078e0047 */
[----:B------:R-:W-:Y:S01]  /*bb00*/  MOV R109, R70 ;  /* 0x00000046006d7202 */ /* 0x000fe20000000f00 */
[----:B------:R-:W-:-:S02]  /*bb10*/  IMAD.MOV.U32 R110, RZ, RZ, R69 ;  /* 0x000000ffff6e7224 */ /* 0x000fc400078e0045 */
        /* <DEDUP_REMOVED lines=10> */
[C---:B--2---:R-:W-:Y:S08]  /*bbc0*/  HMMA.16816.F32 R12, R4.reuse, R24, R104 ;  /* 0x00000018040c723c */ /* 0x044ff00000001868 */
[C---:B------:R-:W-:Y:S08]  /*bbd0*/  HMMA.16816.F32 R136, R4.reuse, R88, R96 ;  /* 0x000000580488723c */ /* 0x040ff00000001860 */
[C---:B------:R-:W-:Y:S07]  /*bbe0*/  HMMA.16816.F32 R96, R4.reuse, R30, R204 ;  /* 0x0000001e0460723c */ /* 0x040fee00000018cc */
[----:B------:R-:W-:Y:S01]  /*bbf0*/  IMAD.MOV.U32 R204, RZ, RZ, R71 ;  /* 0x000000ffffcc7224 */ /* 0x000fe200078e0047 */
[----:B------:R-:W-:Y:S01]  /*bc00*/  HMMA.16816.F32 R220, R4, R40, R120 ;  /* 0x0000002804dc723c */ /* 0x000fe20000001878 */
[----:B------:R-:W-:Y:S01]  /*bc10*/  MOV R70, R14 ;  /* 0x0000000e00467202 */ /* 0x000fe20000000f00 */
[----:B------:R-:W-:Y:S01]  /*bc20*/  IMAD.MOV.U32 R69, RZ, RZ, R15 ;  /* 0x000000ffff457224 */ /* 0x000fe200078e000f */
[----:B------:R-:W-:Y:S01]  /*bc30*/  MOV R207, R108 ;  /* 0x0000006c00cf7202 */ /* 0x000fe20000000f00 */
[----:B------:R-:W-:-:S02]  /*bc40*/  IMAD.MOV.U32 R68, RZ, RZ, R12 ;  /* 0x000000ffff447224 */ /* 0x000fc400078e000c */
[----:B------:R-:W-:Y:S01]  /*bc50*/  IMAD.MOV.U32 R206, RZ, RZ, R109 ;  /* 0x000000ffffce7224 */ /* 0x000fe200078e006d */
[----:B------:R-:W-:Y:S01]  /*bc60*/  MOV R121, R13 ;  /* 0x0000000d00797202 */ /* 0x000fe20000000f00 */
[----:B---3--:R-:W-:Y:S01]  /*bc70*/  HMMA.16816.F32 R92, R4, R86, R92 ;  /* 0x00000056045c723c */ /* 0x008fe2000000185c */
[----:B------:R-:W-:-:S07]  /*bc80*/  IMAD.MOV.U32 R205, RZ, RZ, R110 ;  /* 0x000000ffffcd7224 */ /* 0x000fce00078e006e */
[----:B------:R-:W-:Y:S01]  /*bc90*/  HMMA.16816.F32 R12, R4, R20, R100 ;  /* 0x00000014040c723c */ /* 0x000fe20000001864 */
[----:B------:R-:W-:Y:S02]  /*bca0*/  MOV R122, R96 ;  /* 0x00000060007a7202 */ /* 0x000fe40000000f00 */
[----:B------:R-:W-:-:S05]  /*bcb0*/  MOV R252, R99 ;  /* 0x0000006300fc7202 */ /* 0x000fca0000000f00 */
[C---:B------:R-:W-:Y:S07]  /*bcc0*/  HMMA.16816.F32 R100, R4.reuse, R84, R124 ;  /* 0x000000540464723c */ /* 0x040fee000000187c */
[----:B------:R-:W-:Y:S01]  /*bcd0*/  IMAD.MOV.U32 R127, RZ, RZ, R97 ;  /* 0x000000ffff7f7224 */ /* 0x000fe200078e0061 */
[----:B----4-:R-:W-:Y:S01]  /*bce0*/  HMMA.16816.F32 R224, R4, R36, R116 ;  /* 0x0000002404e0723c */ /* 0x010fe20000001874 */
[----:B------:R-:W-:Y:S01]  /*bcf0*/  IMAD.MOV.U32 R126, RZ, RZ, R98 ;  /* 0x000000ffff7e7224 */ /* 0x000fe200078e0062 */
[----:B------:R-:W-:Y:S01]  /*bd00*/  MOV R109, R92 ;  /* 0x0000005c006d7202 */ /* 0x000fe20000000f00 */
[----:B------:R-:W-:-:S04]  /*bd10*/  IMAD.MOV.U32 R108, RZ, RZ, R93 ;  /* 0x000000ffff6c7224 */ /* 0x000fc800078e005d */
[----:B------:R-:W-:Y:S01]  /*bd20*/  IMAD.MOV.U32 R117, RZ, RZ, R94 ;  /* 0x000000ffff757224 */ /* 0x000fe200078e005e */
[C---:B------:R-:W-:Y:S01]  /*bd30*/  HMMA.16816.F32 R96, R4.reuse, R26, R200 ;  /* 0x0000001a0460723c */ /* 0x040fe200000018c8 */
[----:B------:R-:W-:Y:S01]  /*bd40*/  IMAD.MOV.U32 R74, RZ, RZ, R12 ;  /* 0x000000ffff4a7224 */ /* 0x000fe200078e000c */
[----:B------:R-:W-:Y:S01]  /*bd50*/  MOV R2, R14 ;  /* 0x0000000e00027202 */ /* 0x000fe20000000f00 */
[----:B------:R-:W-:Y:S02]  /*bd60*/  IMAD.MOV.U32 R3, RZ, RZ, R13 ;  /* 0x000000ffff037224 */ /* 0x000fe400078e000d */
[----:B------:R-:W-:Y:S02]  /*bd70*/  IMAD.MOV.U32 R0, RZ, RZ, R15 ;  /* 0x000000ffff007224 */ /* 0x000fe400078e000f */
[----:B------:R-:W-:Y:S01]  /*bd80*/  MOV R201, R70 ;  /* 0x0000004600c97202 */ /* 0x000fe20000000f00 */
[----:B------:R-:W-:Y:S01]  /*bd90*/  IMAD.MOV.U32 R202, RZ, RZ, R69 ;  /* 0x000000ffffca7224 */ /* 0x000fe200078e0045 */
[----:B------:R-:W2:Y:S01]  /*bda0*/  LDSM.16.M88.4 R12, [R239] ;  /* 0x00000000ef0c783b */ /* 0x000ea20000000200 */
[----:B------:R-:W-:Y:S01]  /*bdb0*/  IMAD.MOV.U32 R203, RZ, RZ, R68 ;  /* 0x000000ffffcb7224 */ /* 0x000fe200078e0044 */
[----:B-1----:R-:W-:Y:S01]  /*bdc0*/  HMMA.16816.F32 R248, R4, R32, R112 ;  /* 0x0000002004f8723c */ /* 0x002fe20000001870 */
[----:B------:R-:W-:Y:S01]  /*bdd0*/  IMAD.MOV.U32 R116, RZ, RZ, R95 ;  /* 0x000000ffff747224 */ /* 0x000fe200078e005f */
[----:B------:R-:W-:Y:S01]  /*bde0*/  MOV R242, R101 ;  /* 0x0000006500f27202 */ /* 0x000fe20000000f00 */
[----:B------:R-:W-:-:S02]  /*bdf0*/  IMAD.MOV.U32 R243, RZ, RZ, R100 ;  /* 0x000000fffff37224 */ /* 0x000fc400078e0064 */
[----:B------:R-:W-:Y:S02]  /*be00*/  IMAD.MOV.U32 R241, RZ, RZ, R102 ;  /* 0x000000fffff17224 */ /* 0x000fe400078e0066 */
[----:B------:R-:W-:Y:S01]  /*be10*/  IMAD.MOV.U32 R75, RZ, RZ, R103 ;  /* 0x000000ffff4b7224 */ /* 0x000fe200078e0067 */
[----:B------:R-:W-:Y:S05]  /*be20*/  HMMA.16816.F32 R68, R4, R22, R132 ;  /* 0x000000160444723c */ /* 0x000fea0000001884 */
[----:B------:R-:W-:Y:S01]  /*be30*/  IMAD.MOV.U32 R120, RZ, RZ, R96 ;  /* 0x000000ffff787224 */ /* 0x000fe200078e0060 */
[----:B------:R-:W-:Y:S01]  /*be40*/  MOV R200, R99 ;  /* 0x0000006300c87202 */ /* 0x000fe20000000f00 */
[----:B------:R-:W-:Y:S01]  /*be50*/  IMAD.MOV.U32 R111, RZ, RZ, R97 ;  /* 0x000000ffff6f7224 */ /* 0x000fe200078e0061 */
[----:B------:R-:W-:Y:S01]  /*be60*/  HMMA.16816.F32 R92, R16, R60, RZ ;  /* 0x0000003c105c723c */ /* 0x000fe200000018ff */
[----:B------:R-:W-:-:S07]  /*be70*/  IMAD.MOV.U32 R110, RZ, RZ, R98 ;  /* 0x000000ffff6e7224 */ /* 0x000fce00078e0062 */
[----:B------:R-:W-:Y:S08]  /*be80*/  HMMA.16816.F32 R96, R16, R64, RZ ;  /* 0x000000401060723c */ /* 0x000ff000000018ff */
[----:B------:R-:W-:Y:S01]  /*be90*/  MOV R125, R68 ;  /* 0x00000044007d7202 */ /* 0x000fe20000000f00 */
[----:B------:R-:W-:Y:S01]  /*bea0*/  IMAD.MOV.U32 R124, RZ, RZ, R69 ;  /* 0x000000ffff7c7224 */ /* 0x000fe200078e0045 */
[----:B------:R-:W-:Y:S01]  /*beb0*/  MOV R118, R71 ;  /* 0x0000004700767202 */ /* 0x000fe20000000f00 */
[----:B------:R-:W-:Y:S01]  /*bec0*/  IMAD.MOV.U32 R119, RZ, RZ, R70 ;  /* 0x000000ffff777224 */ /* 0x000fe200078e0046 */
[C---:B------:R-:W-:Y:S08]  /*bed0*/  HMMA.16816.F32 R216, R4.reuse, R42, R216 ;  /* 0x0000002a04d8723c */ /* 0x040ff000000018d8 */
[C---:B------:R-:W-:Y:S08]  /*bee0*/  HMMA.16816.F32 R212, R4.reuse, R38, R212 ;  /* 0x0000002604d4723c */ /* 0x040ff000000018d4 */
[C---:B------:R-:W-:Y:S08]  /*bef0*/  HMMA.16816.F32 R208, R4.reuse, R34, R208 ;  /* 0x0000002204d0723c */ /* 0x040ff000000018d0 */
[----:B------:R-:W-:Y:S08]  /*bf00*/  HMMA.16816.F32 R68, R4, R90, R128 ;  /* 0x0000005a0444723c */ /* 0x000ff00000001880 */
[C---:B------:R-:W-:Y:S08]  /*bf10*/  HMMA.16816.F32 R4, R16.reuse, R56, RZ ;  /* 0x000000381004723c */ /* 0x040ff000000018ff */
[C---:B------:R-:W-:Y:S08]  /*bf20*/  HMMA.16816.F32 R104, R16.reuse, R80, RZ ;  /* 0x000000501068723c */ /* 0x040ff000000018ff */
[----:B------:R-:W-:Y:S08]  /*bf30*/  HMMA.16816.F32 R100, R16, R76, RZ ;  /* 0x0000004c1064723c */ /* 0x000ff000000018ff */
[----:B--2---:R-:W-:Y:S08]  /*bf40*/  HMMA.16816.F32 R132, R12, R28, R92 ;  /* 0x0000001c0c84723c */ /* 0x004ff0000000185c */
[----:B------:R-:W-:Y:S08]  /*bf50*/  HMMA.16816.F32 R92, R16, R66, RZ ;  /* 0x00000042105c723c */ /* 0x000ff000000018ff */
[----:B------:R-:W-:Y:S08]  /*bf60*/  HMMA.16816.F32 R128, R12, R32, R96 ;  /* 0x000000200c80723c */ /* 0x000ff00000001860 */
[C---:B------:R-:W-:Y:S08]  /*bf70*/  HMMA.16816.F32 R64, R16.reuse, R58, RZ ;  /* 0x0000003a1040723c */ /* 0x040ff000000018ff */
        /* <DEDUP_REMOVED lines=8> */
[----:B------:R-:W-:Y:S01]  /*c000*/  MOV R41, R121 ;  /* 0x0000007900297202 */ /* 0x000fe20000000f00 */
[----:B------:R-:W-:Y:S01]  /*c010*/  IMAD.MOV.U32 R107, RZ, RZ, R120 ;  /* 0x000000ffff6b7224 */ /* 0x000fe200078e0078 */
[----:B------:R-:W-:Y:S01]  /*c020*/  MOV R105, R116 ;  /* 0x0000007400697202 */ /* 0x000fe20000000f00 */
[----:B------:R-:W-:Y:S01]  /*c030*/  HMMA.16816.F32 R120, R12, R36, R100 ;  /* 0x000000240c78723c */ /* 0x000fe20000001864 */
[----:B------:R-:W-:-:S02]  /*c040*/  IMAD.MOV.U32 R106, RZ, RZ, R118 ;  /* 0x000000ffff6a7224 */ /* 0x000fc400078e0076 */
[----:B------:R-:W-:-:S04]  /*c050*/  IMAD.MOV.U32 R104, RZ, RZ, R117 ;  /* 0x000000ffff687224 */ /* 0x000fc800078e0075 */
[----:B------:R-:W-:Y:S01]  /*c060*/  IMAD.MOV.U32 R37, RZ, RZ, R127 ;  /* 0x000000ffff257224 */ /* 0x000fe200078e007f */
[----:B------:R-:W-:Y:S01]  /*c070*/  MOV R103, R119 ;  /* 0x0000007700677202 */ /* 0x000fe20000000f00 */
[----:B------:R-:W-:Y:S01]  /*c080*/  IMAD.MOV.U32 R101, RZ, RZ, R125 ;  /* 0x000000ffff657224 */ /* 0x000fe200078e007d */
[----:B------:R-:W-:Y:S01]  /*c090*/  MOV R100, R126 ;  /* 0x0000007e00647202 */ /* 0x000fe20000000f00 */
[----:B------:R-:W-:Y:S01]  /*c0a0*/  IMAD.MOV.U32 R102, RZ, RZ, R124 ;  /* 0x000000ffff667224 */ /* 0x000fe200078e007c */
[C---:B------:R-:W-:Y:S07]  /*c0b0*/  HMMA.16816.F32 R116, R12.reuse, R88, R56 ;  /* 0x000000580c74723c */ /* 0x040fee0000001838 */
[----:B------:R-:W-:Y:S01]  /*c0c0*/  IMAD.MOV.U32 R58, RZ, RZ, R37 ;  /* 0x000000ffff3a7224 */ /* 0x000fe200078e0025 */
[----:B------:R-:W-:Y:S01]  /*c0d0*/  HMMA.16816.F32 R124, R12, R20, R60 ;  /* 0x000000140c7c723c */ /* 0x000fe2000000183c */
[----:B------:R-:W-:Y:S01]  /*c0e0*/  IMAD.MOV.U32 R56, RZ, RZ, R200 ;  /* 0x000000ffff387224 */ /* 0x000fe200078e00c8 */
[----:B------:R-:W-:Y:S01]  /*c0f0*/  MOV R200, R204 ;  /* 0x000000cc00c87202 */ /* 0x000fe20000000f00 */
[----:B------:R-:W-:Y:S01]  /*c100*/  IMAD.MOV.U32 R59, RZ, RZ, R100 ;  /* 0x000000ffff3b7224 */ /* 0x000fe200078e0064 */
[----:B------:R-:W-:-:S03]  /*c110*/  MOV R57, R40 ;  /* 0x0000002800397202 */ /* 0x000fc60000000f00 */
[----:B------:R-:W-:Y:S01]  /*c120*/  IMAD.MOV.U32 R62, RZ, RZ, R201 ;  /* 0x000000ffff3e7224 */ /* 0x000fe200078e00c9 */
[----:B------:R-:W-:Y:S01]  /*c130*/  MOV R63, R202 ;  /* 0x000000ca003f7202 */ /* 0x000fe20000000f00 */
        /* <DEDUP_REMOVED lines=8> */
[----:B------:R-:W-:Y:S01]  /*c1c0*/  MOV R79, R110 ;  /* 0x0000006e004f7202 */ /* 0x000fe20000000f00 */
[----:B------:R-:W-:Y:S01]  /*c1d0*/  IMAD.MOV.U32 R77, RZ, RZ, R107 ;  /* 0x000000ffff4d7224 */ /* 0x000fe200078e006b */
[----:B------:R-:W-:-:S04]  /*c1e0*/  MOV R76, R106 ;  /* 0x0000006a004c7202 */ /* 0x000fc80000000f00 */
[----:B------:R-:W-:Y:S01]  /*c1f0*/  IMAD.MOV.U32 R94, RZ, RZ, R109 ;  /* 0x000000ffff5e7224 */ /* 0x000fe200078e006d */
[C---:B------:R-:W-:Y:S01]  /*c200*/  HMMA.16816.F32 R204, R12.reuse, R84, R4 ;  /* 0x000000540ccc723c */ /* 0x040fe20000001804 */
[----:B------:R-:W-:Y:S01]  /*c210*/  IMAD.MOV.U32 R95, RZ, RZ, R108 ;  /* 0x000000ffff5f7224 */ /* 0x000fe200078e006c */
[----:B------:R-:W-:Y:S05]  /*c220*/  LDSM.16.M88.4 R4, [R237+0x2000] ;  /* 0x00200000ed04783b */ /* 0x000fea0000000200 */
[----:B------:R-:W-:Y:S01]  /*c230*/  IMAD.MOV.U32 R84, RZ, RZ, R104 ;  /* 0x000000ffff547224 */ /* 0x000fe200078e0068 */
[----:B------:R-:W-:Y:S01]  /*c240*/  HMMA.16816.F32 R108, R12, R30, R96 ;  /* 0x0000001e0c6c723c */ /* 0x000fe20000001860 */
[----:B------:R-:W1:Y:S01]  /*c250*/  LDSM.16.M88.4 R28, [R235] ;  /* 0x00000000eb1c783b */ /* 0x000e620000000200 */
[----:B------:R-:W-:-:S06]  /*c260*/  IMAD.MOV.U32 R85, RZ, RZ, R105 ;  /* 0x000000ffff557224 */ /* 0x000fcc00078e0069 */
[C---:B------:R-:W-:Y:S08]  /*c270*/  HMMA.16816.F32 R80, R16.reuse, R82, RZ ;  /* 0x000000521050723c */ /* 0x040ff000000018ff */
[C---:B------:R-:W-:Y:S08]  /*c280*/  HMMA.16816.F32 R52, R16.reuse, R54, RZ ;  /* 0x000000361034723c */ /* 0x040ff000000018ff */
[C---:B------:R-:W-:Y:S08]  /*c290*/  HMMA.16816.F32 R48, R16.reuse, R50, RZ ;  /* 0x000000321030723c */ /* 0x040ff000000018ff */
[----:B------:R-:W-:Y:S01]  /*c2a0*/  HMMA.16816.F32 R44, R16, R46, RZ ;  /* 0x0000002e102c723c */ /* 0x000fe200000018ff */
[----:B------:R-:W2:Y:S07]  /*c2b0*/  LDSM.16.M88.4 R16, [R237] ;  /* 0x00000000ed10783b */ /* 0x000eae0000000200 */
[C---:B------:R-:W-:Y:S01]  /*c2c0*/  HMMA.16816.F32 R104, R12.reuse, R26, R64 ;  /* 0x0000001a0c68723c */ /* 0x040fe20000001840 */
[----:B------:R-:W3:Y:S06]  /*c2d0*/  LDSM.16.M88.4 R24, [R235+0x800] ;  /* 0x00080000eb18783b */ /* 0x000eec0000000200 */
[----:B------:R-:W-:Y:S01]  /*c2e0*/  MOV R65, R101 ;  /* 0x0000006500417202 */ /* 0x000fe20000000f00 */
[----:B------:R-:W-:Y:S01]  /*c2f0*/  HMMA.16816.F32 R40, R12, R42, R80 ;  /* 0x0000002a0c28723c */ /* 0x000fe20000001850 */
[----:B------:R-:W-:-:S02]  /*c300*/  IMAD.MOV.U32 R67, RZ, RZ, R103 ;  /* 0x000000ffff437224 */ /* 0x000fc400078e0067 */
[----:B------:R-:W-:-:S05]  /*c310*/  IMAD.MOV.U32 R66, RZ, RZ, R102 ;  /* 0x000000ffff427224 */ /* 0x000fca00078e0066 */
[----:B------:R-:W-:Y:S01]  /*c320*/  HMMA.16816.F32 R80, R12, R22, R52 ;  /* 0x000000160c50723c */ /* 0x000fe20000001834 */
[----:B------:R-:W4:Y:S07]  /*c330*/  LDSM.16.M88.4 R20, [R235+0x1000] ;  /* 0x00100000eb14783b */ /* 0x000f2e0000000200 */
[----:B-1----:R-:W-:Y:S07]  /*c340*/  HMMA.16816.F32 R96, R4, R28, R220 ;  /* 0x0000001c0460723c */ /* 0x002fee00000018dc */
[----:B------:R-:W-:Y:S01]  /*c350*/  IMAD.MOV.U32 R222, RZ, RZ, R84 ;  /* 0x000000ffffde7224 */ /* 0x000fe200078e0054 */
[----:B------:R-:W-:Y:S01]  /*c360*/  HMMA.16816.F32 R100, R12, R86, R44 ;  /* 0x000000560c64723c */ /* 0x000fe2000000182c */
[----:B------:R-:W-:Y:S01]  /*c370*/  MOV R223, R85 ;  /* 0x0000005500df7202 */ /* 0x000fe20000000f00 */
[----:B------:R-:W-:Y:S01]  /*c380*/  IMAD.MOV.U32 R221, RZ, RZ, R95 ;  /* 0x000000ffffdd7224 */ /* 0x000fe200078e005f */
[----:B------:R-:W-:-:S05]  /*c390*/  MOV R220, R94 ;  /* 0x0000005e00dc7202 */ /* 0x000fca0000000f00 */
[----:B------:R-:W-:Y:S07]  /*c3a0*/  HMMA.16816.F32 R84, R4, R30, R216 ;  /* 0x0000001e0454723c */ /* 0x000fee00000018d8 */
[----:B------:R-:W-:Y:S01]  /*c3b0*/  IMAD.MOV.U32 R216, RZ, RZ, R65 ;  /* 0x000000ffffd87224 */ /* 0x000fe200078e0041 */
[----:B------:R-:W-:Y:S01]  /*c3c0*/  MOV R218, R67 ;  /* 0x0000004300da7202 */ /* 0x000fe20000000f00 */
[----:B------:R-:W-:Y:S01]  /*c3d0*/  IMAD.MOV.U32 R217, RZ, RZ, R66 ;  /* 0x000000ffffd97224 */ /* 0x000fe200078e0042 */
[----:B--2---:R-:W-:Y:S01]  /*c3e0*/  HMMA.16816.F32 R92, R16, R28, R112 ;  /* 0x0000001c105c723c */ /* 0x004fe20000001870 */
[----:B------:R-:W-:-:S06]  /*c3f0*/  IMAD.MOV.U32 R219, RZ, RZ, R76 ;  /* 0x000000ffffdb7224 */ /* 0x000fcc00078e004c */
[----:B------:R-:W-:Y:S01]  /*c400*/  IMAD.MOV.U32 R115, RZ, RZ, R56 ;  /* 0x000000ffff737224 */ /* 0x000fe200078e0038 */
[----:B---3--:R-:W-:Y:S01]  /*c410*/  HMMA.16816.F32 R64, R16, R24, R120 ;  /* 0x000000181040723c */ /* 0x008fe20000001878 */
[----:B------:R-:W-:Y:S01]  /*c420*/  IMAD.MOV.U32 R112, RZ, RZ, R77 ;  /* 0x000000ffff707224 */ /* 0x000fe200078e004d */
[----:B------:R-:W-:Y:S01]  /*c430*/  MOV R113, R78 ;  /* 0x0000004e00717202 */ /* 0x000fe20000000f00 */
[----:B------:R-:W-:-:S04]  /*c440*/  IMAD.MOV.U32 R114, RZ, RZ, R79 ;  /* 0x000000ffff727224 */ /* 0x000fc800078e004f */
[----:B------:R-:W-:Y:S01]  /*c450*/  MOV R120, R60 ;  /* 0x0000003c00787202 */ /* 0x000fe20000000f00 */
[----:B------:R-:W-:Y:S01]  /*c460*/  IMAD.MOV.U32 R121, RZ, RZ, R61 ;  /* 0x000000ffff797224 */ /* 0x000fe200078e003d */
[----:B------:R-:W-:Y:S01]  /*c470*/  MOV R123, R63 ;  /* 0x0000003f007b7202 */ /* 0x000fe20000000f00 */
[----:B------:R-:W-:Y:S01]  /*c480*/  IMAD.MOV.U32 R122, RZ, RZ, R62 ;  /* 0x000000ffff7a7224 */ /* 0x000fe200078e003e */
[----:B------:R-:W-:Y:S08]  /*c490*/  HMMA.16816.F32 R52, R16, R26, R36 ;  /* 0x0000001a1034723c */ /* 0x000ff00000001824 */
[----:B------:R-:W-:Y:S07]  /*c4a0*/  HMMA.16816.F32 R60, R4, R24, R224 ;  /* 0x00000018043c723c */ /* 0x000fee00000018e0 */
[----:B------:R-:W-:Y:S01]  /*c4b0*/  IMAD.MOV.U32 R224, RZ, RZ, R57 ;  /* 0x000000ffffe07224 */ /* 0x000fe200078e0039 */
[----:B------:R-:W-:Y:S01]  /*c4c0*/  MOV R226, R59 ;  /* 0x0000003b00e27202 */ /* 0x000fe20000000f00 */
[----:B------:R-:W-:Y:S01]  /*c4d0*/  IMAD.MOV.U32 R225, RZ, RZ, R58 ;  /* 0x000000ffffe17224 */ /* 0x000fe200078e003a */
[----:B------:R-:W-:Y:S01]  /*c4e0*/  HMMA.16816.F32 R88, R12, R90, R48 ;  /* 0x0000005a0c58723c */ /* 0x000fe20000001830 */
[----:B------:R-:W-:Y:S01]  /*c4f0*/  LDSM.16.M88.4 R12, [R235+0x3000] ;  /* 0x00300000eb0c783b */ /* 0x000fe20000000200 */
[----:B------:R-:W-:-:S06]  /*c500*/  IMAD.MOV.U32 R227, RZ, RZ, R252 ;  /* 0x000000ffffe37224 */ /* 0x000fcc00078e00fc */
[----:B------:R-:W-:Y:S01]  /*c510*/  HMMA.16816.F32 R56, R4, R26, R212 ;  /* 0x0000001a0438723c */ /* 0x000fe200000018d4 */
[----:B------:R-:W1:Y:S06]  /*c520*/  LDSM.16.M88.4 R24, [R235+0x2000] ;  /* 0x00200000eb18783b */ /* 0x000e6c0000000200 */
[----:B------:R-:W-:Y:S01]  /*c530*/  IMAD.MOV.U32 R212, RZ, RZ, R243 ;  /* 0x000000ffffd47224 */ /* 0x000fe200078e00f3 */
[----:B------:R-:W-:Y:S01]  /*c540*/  HMMA.16816.F32 R76, R16, R30, R40 ;  /* 0x0000001e104c723c */ /* 0x000fe20000001828 */
[----:B------:R-:W-:Y:S01]  /*c550*/  MOV R213, R242 ;  /* 0x000000f200d57202 */ /* 0x000fe20000000f00 */
[----:B------:R-:W-:Y:S01]  /*c560*/  IMAD.MOV.U32 R214, RZ, RZ, R241 ;  /* 0x000000ffffd67224 */ /* 0x000fe200078e00f1 */
[----:B------:R-:W2:Y:S01]  /*c570*/  LDSM.16.M88.4 R28, [R235+0x1800] ;  /* 0x00180000eb1c783b */ /* 0x000ea20000000200 */
[----:B------:R-:W-:-:S04]  /*c580*/  IMAD.MOV.U32 R215, RZ, RZ, R75 ;  /* 0x000000ffffd77224 */ /* 0x000fc800078e004b */
[-C--:B----4-:R-:W-:Y:S08]  /*c590*/  HMMA.16816.F32 R48, R16, R20.reuse, R128 ;  /* 0x000000141030723c */ /* 0x090ff00000001880 */
[C---:B------:R-:W-:Y:S07]  /*c5a0*/  HMMA.16816.F32 R44, R4.reuse, R20, R248 ;  /* 0x00000014042c723c */ /* 0x040fee00000018f8 */
[----:B------:R-:W-:Y:S01]  /*c5b0*/  MOV R248, R74 ;  /* 0x0000004a00f87202 */ /* 0x000fe20000000f00 */
[----:B------:R-:W-:Y:S01]  /*c5c0*/  HMMA.16816.F32 R40, R4, R22, R208 ;  /* 0x000000160428723c */ /* 0x000fe200000018d0 */
[----:B------:R-:W-:Y:S01]  /*c5d0*/  IMAD.MOV.U32 R249, RZ, RZ, R3 ;  /* 0x000000fffff97224 */ /* 0x000fe200078e0003 */
[----:B------:R-:W-:Y:S01]  /*c5e0*/  MOV R251, R0 ;  /* 0x0000000000fb7202 */ /* 0x000fe20000000f00 */
[----:B------:R-:W-:-:S05]  /*c5f0*/  IMAD.MOV.U32 R250, RZ, RZ, R2 ;  /* 0x000000fffffa7224 */ /* 0x000fca00078e0002 */
[----:B------:R-:W-:Y:S01]  /*c600*/  HMMA.16816.F32 R36, R16, R22, R32 ;  /* 0x000000161024723c */ /* 0x000fe20000001820 */
[----:B------:R-:W3:Y:S04]  /*c610*/  LDSM.16.M88.4 R20, [R235+0x2800] ;  /* 0x00280000eb14783b */ /* 0x000ee80000000200 */
[----:B------:R-:W4:Y:S03]  /*c620*/  LDSM.16.M88.4 R32, [R235+0x3800] ;  /* 0x00380000eb20783b */ /* 0x000f260000000200 */
[----:B-1----:R-:W-:Y:S08]  /*c630*/  HMMA.16816.F32 R208, R4, R24, R120 ;  /* 0x0000001804d0723c */ /* 0x002ff00000001878 */
[C---:B--2---:R-:W-:Y:S08]  /*c640*/  HMMA.16816.F32 R132, R16.reuse, R28, R132 ;  /* 0x0000001c1084723c */ /* 0x044ff00000001884 */
[----:B------:R-:W-:Y:S08]  /*c650*/  HMMA.16816.F32 R108, R16, R30, R108 ;  /* 0x0000001e106c723c */ /* 0x000ff0000000186c */
[----:B------:R-:W-:Y:S01]  /*c660*/  IMAD.MOV.U32 R129, RZ, RZ, R208 ;  /* 0x000000ffff817224 */ /* 0x000fe200078e00d0 */
[----:B------:R-:W-:Y:S01]  /*c670*/  MOV R123, R210 ;  /* 0x000000d2007b7202 */ /* 0x000fe20000000f00 */
[----:B------:R-:W-:Y:S01]  /*c680*/  IMAD.MOV.U32 R128, RZ, RZ, R209 ;  /* 0x000000ffff807224 */ /* 0x000fe200078e00d1 */
[----:B------:R-:W-:Y:S01]  /*c690*/  HMMA.16816.F32 R200, R4, R28, R200 ;  /* 0x0000001c04c8723c */ /* 0x000fe200000018c8 */
[----:B------:R-:W-:-:S06]  /*c6a0*/  IMAD.MOV.U32 R122, RZ, RZ, R211 ;  /* 0x000000ffff7a7224 */ /* 0x000fcc00078e00d3 */
[----:B------:R-:W-:Y:S01]  /*c6b0*/  MOV R28, R135 ;  /* 0x00000087001c7202 */ /* 0x000fe20000000f00 */
[----:B---3--:R-:W-:Y:S05]  /*c6c0*/  HMMA.16816.F32 R208, R4, R20, R248 ;  /* 0x0000001404d0723c */ /* 0x008fea00000018f8 */
[----:B------:R-:W-:-:S03]  /*c6d0*/  IMAD.MOV.U32 R121, RZ, RZ, R108 ;  /* 0x000000ffff797224 */ /* 0x000fc600078e006c */
[----:B------:R-:W-:Y:S08]  /*c6e0*/  HMMA.16816.F32 R248, R16, R26, R104 ;  /* 0x0000001a10f8723c */ /* 0x000ff00000001868 */
[C---:B------:R-:W-:Y:S08]  /*c6f0*/  HMMA.16816.F32 R136, R4.reuse, R12, R136 ;  /* 0x0000000c0488723c */ /* 0x040ff00000001888 */
[----:B------:R-:W-:Y:S01]  /*c700*/  IMAD.MOV.U32 R74, RZ, RZ, R208 ;  /* 0x000000ffff4a7224 */ /* 0x000fe200078e00d0 */
[----:B------:R-:W-:Y:S01]  /*c710*/  MOV R3, R209 ;  /* 0x000000d100037202 */ /* 0x000fe20000000f00 */
[----:B------:R-:W-:Y:S01]  /*c720*/  IMAD.MOV.U32 R2, RZ, RZ, R210 ;  /* 0x000000ffff027224 */ /* 0x000fe200078e00d2 */
[----:B------:R-:W-:Y:S01]  /*c730*/  HMMA.16816.F32 R224, R4, R30, R224 ;  /* 0x0000001e04e0723c */ /* 0x000fe200000018e0 */
[----:B------:R-:W-:-:S07]  /*c740*/  IMAD.MOV.U32 R0, RZ, RZ, R211 ;  /* 0x000000ffff007224 */ /* 0x000fce00078e00d3 */
[C---:B----4-:R-:W-:Y:S08]  /*c750*/  HMMA.16816.F32 R208, R4.reuse, R32, R212 ;  /* 0x0000002004d0723c */ /* 0x050ff000000018d4 */
[C---:B------:R-:W-:Y:S08]  /*c760*/  HMMA.16816.F32 R212, R4.reuse, R22, R216 ;  /* 0x0000001604d4723c */ /* 0x040ff000000018d8 */
[-C--:B------:R-:W-:Y:S08]  /*c770*/  HMMA.16816.F32 R68, R4, R14.reuse, R68 ;  /* 0x0000000e0444723c */ /* 0x080ff00000001844 */
[----:B------:R-:W-:Y:S01]  /*c780*/  MOV R243, R208 ;  /* 0x000000d000f37202 */ /* 0x000fe20000000f00 */
[----:B------:R-:W-:Y:S01]  /*c790*/  IMAD.MOV.U32 R242, RZ, RZ, R209 ;  /* 0x000000fffff27224 */ /* 0x000fe200078e00d1 */
[----:B------:R-:W-:Y:S01]  /*c7a0*/  MOV R241, R210 ;  /* 0x000000d200f17202 */ /* 0x000fe20000000f00 */
[----:B------:R-:W-:Y:S01]  /*c7b0*/  IMAD.MOV.U32 R75, RZ, RZ, R211 ;  /* 0x000000ffff4b7224 */ /* 0x000fe200078e00d3 */
[----:B------:R-:W-:Y:S04]  /*c7c0*/  HMMA.16816.F32 R216, R16, R14, R88 ;  /* 0x0000000e10d8723c */ /* 0x000fe80000001858 */
[----:B------:R-:W-:Y:S01]  /*c7d0*/  MOV R120, R212 ;  /* 0x000000d400787202 */ /* 0x000fe20000000f00 */
[----:B------:R-:W-:-:S03]  /*c7e0*/  IMAD.MOV.U32 R131, RZ, RZ, R215 ;  /* 0x000000ffff837224 */ /* 0x000fc600078e00d7 */
[----:B------:R-:W-:Y:S07]  /*c7f0*/  HMMA.16816.F32 R208, R4, R26, R112 ;  /* 0x0000001a04d0723c */ /* 0x000fee0000001870 */
[----:B------:R-:W-:-:S04]  /*c800*/  IMAD.MOV.U32 R115, RZ, RZ, R213 ;  /* 0x000000ffff737224 */ /* 0x000fc800078e00d5 */
[----:B------:R-:W-:Y:S02]  /*c810*/  IMAD.MOV.U32 R135, RZ, RZ, R115 ;  /* 0x000000ffff877224 */ /* 0x000fe400078e0073 */
[----:B------:R-:W-:-:S11]  /*c820*/  IMAD.MOV.U32 R115, RZ, RZ, R110 ;  /* 0x000000ffff737224 */ /* 0x000fd600078e006e */
[----:B------:R-:W-:Y:S01]  /*c830*/  MOV R130, R211 ;  /* 0x000000d300827202 */ /* 0x000fe20000000f00 */
[----:B------:R-:W-:Y:S01]  /*c840*/  IMAD.MOV.U32 R114, RZ, RZ, R208 ;  /* 0x000000ffff727224 */ /* 0x000fe200078e00d0 */
[----:B------:R-:W-:Y:S01]  /*c850*/  MOV R211, R214 ;  /* 0x000000d600d37202 */ /* 0x000fe20000000f00 */
[----:B------:R-:W-:Y:S01]  /*c860*/  IMAD.MOV.U32 R112, RZ, RZ, R210 ;  /* 0x000000ffff707224 */ /* 0x000fe200078e00d2 */
[----:B------:R-:W-:Y:S01]  /*c870*/  HMMA.16816.F32 R212, R4, R34, R220 ;  /* 0x0000002204d4723c */ /* 0x000fe200000018dc */
[----:B------:R-:W-:Y:S02]  /*c880*/  MOV R113, R209 ;  /* 0x000000d100717202 */ /* 0x000fe40000000f00 */
[----:B------:R-:W-:-:S04]  /*c890*/  MOV R107, R211 ;  /* 0x000000d3006b7202 */ /* 0x000fc80000000f00 */
[----:B------:R-:W-:Y:S01]  /*c8a0*/  IMAD.MOV.U32 R7, RZ, RZ, R133 ;  /* 0x000000ffff077224 */ /* 0x000fe200078e0085 */
[----:B------:R-:W-:Y:S01]  /*c8b0*/  HMMA.16816.F32 R220, R16, R22, R80 ;  /* 0x0000001610dc723c */ /* 0x000fe20000001850 */
[----:B------:R-:W-:Y:S01]  /*c8c0*/  MOV R6, R134 ;  /* 0x0000008600067202 */ /* 0x000fe20000000f00 */
[----:B------:R-:W-:Y:S01]  /*c8d0*/  IMAD.MOV.U32 R5, RZ, RZ, R132 ;  /* 0x000000ffff057224 */ /* 0x000fe200078e0084 */
[----:B------:R-:W-:Y:S01]  /*c8e0*/  MOV R4, R111 ;  /* 0x0000006f00047202 */ /* 0x000fe20000000f00 */
[----:B------:R-:W-:Y:S01]  /*c8f0*/  IMAD.MOV.U32 R90, RZ, RZ, R7 ;  /* 0x000000ffff5a7224 */ /* 0x000fe200078e0007 */
[----:B------:R-:W-:Y:S01]  /*c900*/  MOV R91, R6 ;  /* 0x00000006005b7202 */ /* 0x000fe20000000f00 */
[----:B------:R-:W-:Y:S01]  /*c910*/  IMAD.MOV.U32 R89, RZ, RZ, R5 ;  /* 0x000000ffff597224 */ /* 0x000fe200078e0005 */
[----:B------:R-:W-:Y:S02]  /*c920*/  MOV R80, R28 ;  /* 0x0000001c00507202 */ /* 0x000fe40000000f00 */
[----:B------:R-:W-:Y:S01]  /*c930*/  LDSM.16.M88.4 R28, [R233] ;  /* 0x00000000e91c783b */ /* 0x000fe20000000200 */
[----:B------:R-:W-:-:S02]  /*c940*/  MOV R88, R4 ;  /* 0x0000000400587202 */ /* 0x000fc40000000f00 */
[----:B------:R-:W-:Y:S01]  /*c950*/  MOV R134, R120 ;  /* 0x0000007800867202 */ /* 0x000fe20000000f00 */
[----:B------:R-:W1:Y:S01]  /*c960*/  LDSM.16.M88.4 R4, [R238+0x2000] ;  /* 0x00200000ee04783b */ /* 0x000e620000000200 */
[----:B------:R-:W-:Y:S02]  /*c970*/  MOV R120, R109 ;  /* 0x0000006d00787202 */ /* 0x000fe40000000f00 */
[----:B------:R-:W-:Y:S01]  /*c980*/  MOV R210, R213 ;  /* 0x000000d500d27202 */ /* 0x000fe20000000f00 */
[----:B------:R-:W-:Y:S01]  /*c990*/  IMAD.MOV.U32 R209, RZ, RZ, R214 ;  /* 0x000000ffffd17224 */ /* 0x000fe200078e00d6 */
[----:B------:R-:W-:Y:S01]  /*c9a0*/  MOV R208, R212 ;  /* 0x000000d400d07202 */ /* 0x000fe20000000f00 */
[----:B------:R-:W-:Y:S02]  /*c9b0*/  IMAD.MOV.U32 R252, RZ, RZ, R215 ;  /* 0x000000fffffc7224 */ /* 0x000fe400078e00d7 */
[----:B------:R-:W-:Y:S01]  /*c9c0*/  IMAD.MOV.U32 R82, RZ, RZ, R210 ;  /* 0x000000ffff527224 */ /* 0x000fe200078e00d2 */
[----:B------:R-:W-:Y:S01]  /*c9d0*/  MOV R83, R209 ;  /* 0x000000d100537202 */ /* 0x000fe20000000f00 */
[----:B------:R-:W-:Y:S01]  /*c9e0*/  IMAD.MOV.U32 R81, RZ, RZ, R208 ;  /* 0x000000ffff517224 */ /* 0x000fe200078e00d0 */
[C---:B------:R-:W-:Y:S01]  /*c9f0*/  HMMA.16816.F32 R212, R16.reuse, R24, R244 ;  /* 0x0000001810d4723c */ /* 0x040fe200000018f4 */
[----:B------:R-:W-:Y:S07]  /*ca00*/  LDSM.16.M88.4 R24, [R233+0x800] ;  /* 0x00080000e918783b */ /* 0x000fee0000000200 */
[C---:B------:R-:W-:Y:S01]  /*ca10*/  HMMA.16816.F32 R208, R16.reuse, R12, R116 ;  /* 0x0000000c10d0723c */ /* 0x040fe20000001874 */
[----:B------:R-:W2:Y:S07]  /*ca20*/  LDSM.16.M88.4 R12, [R238] ;  /* 0x00000000ee0c783b */ /* 0x000eae0000000200 */
[----:B------:R-:W-:Y:S01]  /*ca30*/  HMMA.16816.F32 R244, R16, R20, R124 ;  /* 0x0000001410f4723c */ /* 0x000fe2000000187c */
[----:B------:R-:W3:Y:S07]  /*ca40*/  LDSM.16.M88.4 R20, [R233+0x1000] ;  /* 0x00100000e914783b */ /* 0x000eee0000000200 */
[----:B------:R-:W-:Y:S01]  /*ca50*/  MOV R111, R215 ;  /* 0x000000d7006f7202 */ /* 0x000fe20000000f00 */
[----:B------:R-:W-:Y:S01]  /*ca60*/  IMAD.MOV.U32 R110, RZ, RZ, R212 ;  /* 0x000000ffff6e7224 */ /* 0x000fe200078e00d4 */
[----:B------:R-:W-:Y:S01]  /*ca70*/  MOV R109, R213 ;  /* 0x000000d5006d7202 */ /* 0x000fe20000000f00 */
[----:B------:R-:W-:-:S02]  /*ca80*/  IMAD.MOV.U32 R108, RZ, RZ, R214 ;  /* 0x000000ffff6c7224 */ /* 0x000fc400078e00d6 */
[----:B------:R-:W-:Y:S07]  /*ca90*/  HMMA.16816.F32 R212, R16, R32, R204 ;  /* 0x0000002010d4723c */ /* 0x000fee00000018cc */
[----:B------:R-:W-:Y:S01]  /*caa0*/  IMAD.MOV.U32 R32, RZ, RZ, R134 ;  /* 0x000000ffff207224 */ /* 0x000fe200078e0086 */
[----:B------:R-:W-:Y:S01]  /*cab0*/  MOV R33, R135 ;  /* 0x0000008700217202 */ /* 0x000fe20000000f00 */
[----:B-1----:R-:W-:Y:S07]  /*cac0*/  HMMA.16816.F32 R204, R4, R28, R96 ;  /* 0x0000001c04cc723c */ /* 0x002fee0000001860 */
[----:B------:R-:W-:Y:S01]  /*cad0*/  IMAD.MOV.U32 R96, RZ, RZ, R111 ;  /* 0x000000ffff607224 */ /* 0x000fe200078e006f */
[----:B------:R-:W-:Y:S01]  /*cae0*/  HMMA.16816.F32 R132, R16, R34, R100 ;  /* 0x000000221084723c */ /* 0x000fe20000001864 */
[----:B------:R-:W-:Y:S01]  /*caf0*/  MOV R97, R114 ;  /* 0x0000007200617202 */ /* 0x000fe20000000f00 */
[----:B------:R-:W-:Y:S01]  /*cb00*/  IMAD.MOV.U32 R98, RZ, RZ, R113 ;  /* 0x000000ffff627224 */ /* 0x000fe200078e0071 */
[----:B------:R-:W-:-:S04]  /*cb10*/  MOV R99, R112 ;  /* 0x0000007000637202 */ /* 0x000fc80000000f00 */
[----:B------:R-:W-:Y:S01]  /*cb20*/  MOV R35, R131 ;  /* 0x0000008300237202 */ /* 0x000fe20000000f00 */
[----:B------:R-:W-:Y:S01]  /*cb30*/  IMAD.MOV.U32 R16, RZ, RZ, R130 ;  /* 0x000000ffff107224 */ /* 0x000fe200078e0082 */
[----:B------:R-:W-:Y:S01]  /*cb40*/  MOV R17, R129 ;  /* 0x0000008100117202 */ /* 0x000fe20000000f00 */
[----:B------:R-:W-:Y:S01]  /*cb50*/  IMAD.MOV.U32 R18, RZ, RZ, R128 ;  /* 0x000000ffff127224 */ /* 0x000fe200078e0080 */
[----:B------:R-:W-:Y:S01]  /*cb60*/  MOV R19, R123 ;  /* 0x0000007b00137202 */ /* 0x000fe20000000f00 */
[----:B--2---:R-:W-:Y:S01]  /*cb70*/  HMMA.16816.F32 R128, R12, R28, R92 ;  /* 0x0000001c0c80723c */ /* 0x004fe2000000185c */
[----:B------:R-:W-:Y:S01]  /*cb80*/  IMAD.MOV.U32 R34, RZ, RZ, R107 ;  /* 0x000000ffff227224 */ /* 0x000fe200078e006b */
[----:B------:R-:W-:Y:S01]  /*cb90*/  MOV R101, R121 ;  /* 0x0000007900657202 */ /* 0x000fe20000000f00 */
[----:B------:R-:W-:Y:S01]  /*cba0*/  IMAD.MOV.U32 R100, RZ, RZ, R122 ;  /* 0x000000ffff647224 */ /* 0x000fe200078e007a */
[----:B------:R-:W-:Y:S01]  /*cbb0*/  MOV R103, R115 ;  /* 0x0000007300677202 */ /* 0x000fe20000000f00 */
[----:B------:R-:W-:-:S02]  /*cbc0*/  IMAD.MOV.U32 R102, RZ, RZ, R120 ;  /* 0x000000ffff667224 */ /* 0x000fc400078e0078 */
[----:B------:R-:W-:Y:S01]  /*cbd0*/  IMAD.MOV.U32 R93, RZ, RZ, R110 ;  /* 0x000000ffff5d7224 */ /* 0x000fe200078e006e */
[----:B------:R-:W-:Y:S01]  /*cbe0*/  MOV R94, R109 ;  /* 0x0000006d005e7202 */ /* 0x000fe20000000f00 */
[----:B------:R-:W-:Y:S01]  /*cbf0*/  IMAD.MOV.U32 R95, RZ, RZ, R108 ;  /* 0x000000ffff5f7224 */ /* 0x000fe200078e006c */
[----:B------:R-:W-:Y:S07]  /*cc00*/  HMMA.16816.F32 R104, R12, R26, R52 ;  /* 0x0000001a0c68723c */ /* 0x000fee0000001834 */
[----:B------:R-:W-:Y:S01]  /*cc10*/  MOV R52, R93 ;  /* 0x0000005d00347202 */ /* 0x000fe20000000f00 */
[----:B------:R-:W-:Y:S01]  /*cc20*/  IMAD.MOV.U32 R53, RZ, RZ, R94 ;  /* 0x000000ffff357224 */ /* 0x000fe200078e005e */
[----:B------:R-:W-:Y:S01]  /*cc30*/  MOV R54, R95 ;  /* 0x0000005f00367202 */ /* 0x000fe20000000f00 */
[----:B------:R-:W-:Y:S01]  /*cc40*/  HMMA.16816.F32 R124, R4, R30, R84 ;  /* 0x0000001e047c723c */ /* 0x000fe20000001854 */
[----:B------:R-:W-:-:S07]  /*cc50*/  IMAD.MOV.U32 R55, RZ, RZ, R96 ;  /* 0x000000ffff377224 */ /* 0x000fce00078e0060 */
[----:B---3--:R-:W-:Y:S01]  /*cc60*/  HMMA.16816.F32 R92, R4, R22, R40 ;  /* 0x00000016045c723c */ /* 0x008fe20000001828 */
[----:B------:R-:W-:Y:S07]  /*cc70*/  LDSM.16.M88.4 R40, [R233+0x3800] ;  /* 0x00380000e928783b */ /* 0x000fee0000000200 */
[C---:B------:R-:W-:Y:S01]  /*cc80*/  HMMA.16816.F32 R120, R12.reuse, R30, R76 ;  /* 0x0000001e0c78723c */ /* 0x040fe2000000184c */
[----:B------:R-:W1:Y:S06]  /*cc90*/  LDSM.16.M88.4 R28, [R233+0x3000] ;  /* 0x00300000e91c783b */ /* 0x000e6c0000000200 */
[----:B------:R-:W-:Y:S01]  /*cca0*/  MOV R76, R17 ;  /* 0x00000011004c7202 */ /* 0x000fe20000000f00 */
[----:B------:R-:W-:Y:S01]  /*ccb0*/  HMMA.16816.F32 R116, R12, R24, R64 ;  /* 0x000000180c74723c */ /* 0x000fe20000001840 */
[----:B------:R-:W-:Y:S01]  /*ccc0*/  IMAD.MOV.U32 R77, RZ, RZ, R18 ;  /* 0x000000ffff4d7224 */ /* 0x000fe200078e0012 */
[----:B------:R-:W-:Y:S01]  /*ccd0*/  MOV R78, R19 ;  /* 0x00000013004e7202 */ /* 0x000fe20000000f00 */
[----:B------:R-:W-:-:S04]  /*cce0*/  IMAD.MOV.U32 R79, RZ, RZ, R100 ;  /* 0x000000ffff4f7224 */ /* 0x000fc800078e0064 */
[----:B------:R-:W-:Y:S01]  /*ccf0*/  IMAD.MOV.U32 R67, RZ, RZ, R16 ;  /* 0x000000ffff437224 */ /* 0x000fe200078e0010 */
[C---:B------:R-:W-:Y:S01]  /*cd00*/  HMMA.16816.F32 R112, R4.reuse, R24, R60 ;  /* 0x000000180470723c */ /* 0x040fe2000000183c */
[----:B------:R-:W-:Y:S01]  /*cd10*/  MOV R64, R97 ;  /* 0x0000006100407202 */ /* 0x000fe20000000f00 */
[----:B------:R-:W-:Y:S01]  /*cd20*/  IMAD.MOV.U32 R65, RZ, RZ, R98 ;  /* 0x000000ffff417224 */ /* 0x000fe200078e0062 */
[----:B------:R-:W-:Y:S01]  /*cd30*/  MOV R66, R99 ;  /* 0x0000006300427202 */ /* 0x000fe20000000f00 */
[----:B------:R-:W-:Y:S03]  /*cd40*/  LDSM.16.M88.4 R16, [R233+0x2800] ;  /* 0x00280000e910783b */ /* 0x000fe60000000200 */
[----:B------:R-:W-:Y:S01]  /*cd50*/  MOV R60, R89 ;  /* 0x00000059003c7202 */ /* 0x000fe20000000f00 */
[----:B------:R-:W-:Y:S01]  /*cd60*/  HMMA.16816.F32 R108, R4, R26, R56 ;  /* 0x0000001a046c723c */ /* 0x000fe20000001838 */
[----:B------:R-:W2:Y:S01]  /*cd70*/  LDSM.16.M88.4 R24, [R233+0x1800] ;  /* 0x00180000e918783b */ /* 0x000ea20000000200 */
[----:B------:R-:W-:Y:S01]  /*cd80*/  IMAD.MOV.U32 R61, RZ, RZ, R90 ;  /* 0x000000ffff3d7224 */ /* 0x000fe200078e005a */
[----:B------:R-:W-:Y:S01]  /*cd90*/  MOV R62, R91 ;  /* 0x0000005b003e7202 */ /* 0x000fe20000000f00 */
[----:B------:R-:W-:-:S03]  /*cda0*/  IMAD.MOV.U32 R63, RZ, RZ, R80 ;  /* 0x000000ffff3f7224 */ /* 0x000fc600078e0050 */
[----:B------:R-:W-:Y:S01]  /*cdb0*/  MOV R56, R101 ;  /* 0x0000006500387202 */ /* 0x000fe20000000f00 */
[----:B------:R-:W-:Y:S01]  /*cdc0*/  IMAD.MOV.U32 R57, RZ, RZ, R102 ;  /* 0x000000ffff397224 */ /* 0x000fe200078e0066 */
[----:B------:R-:W-:Y:S01]  /*cdd0*/  MOV R58, R103 ;  /* 0x00000067003a7202 */ /* 0x000fe20000000f00 */
[----:B------:R-:W-:Y:S01]  /*cde0*/  IMAD.MOV.U32 R59, RZ, RZ, R88 ;  /* 0x000000ffff3b7224 */ /* 0x000fe200078e0058 */
[-C--:B------:R-:W-:Y:S07]  /*cdf0*/  HMMA.16816.F32 R100, R12, R20.reuse, R48 ;  /* 0x000000140c64723c */ /* 0x080fee0000001830 */
[----:B------:R-:W-:Y:S01]  /*ce00*/  IMAD.MOV.U32 R51, RZ, RZ, R252 ;  /* 0x000000ffff337224 */ /* 0x000fe200078e00fc */
[----:B------:R-:W-:Y:S01]  /*ce10*/  HMMA.16816.F32 R96, R4, R20, R44 ;  /* 0x000000140460723c */ /* 0x000fe2000000182c */
[----:B------:R-:W-:Y:S01]  /*ce20*/  MOV R48, R81 ;  /* 0x0000005100307202 */ /* 0x000fe20000000f00 */
[----:B------:R-:W-:Y:S01]  /*ce30*/  IMAD.MOV.U32 R49, RZ, RZ, R82 ;  /* 0x000000ffff317224 */ /* 0x000fe200078e0052 */
[----:B------:R-:W-:-:S04]  /*ce40*/  MOV R50, R83 ;  /* 0x0000005300327202 */ /* 0x000fc80000000f00 */
[----:B------:R-:W-:Y:S01]  /*ce50*/  MOV R44, R243 ;  /* 0x000000f3002c7202 */ /* 0x000fe20000000f00 */
[----:B------:R-:W-:Y:S01]  /*ce60*/  HMMA.16816.F32 R88, R12, R22, R36 ;  /* 0x000000160c58723c */ /* 0x000fe20000001824 */
[----:B------:R-:W3:Y:S01]  /*ce70*/  LDSM.16.M88.4 R20, [R233+0x2000] ;  /* 0x00200000e914783b */ /* 0x000ee20000000200 */
[----:B------:R-:W-:Y:S01]  /*ce80*/  IMAD.MOV.U32 R45, RZ, RZ, R242 ;  /* 0x000000ffff2d7224 */ /* 0x000fe200078e00f2 */
[----:B------:R-:W-:Y:S01]  /*ce90*/  MOV R46, R241 ;  /* 0x000000f1002e7202 */ /* 0x000fe20000000f00 */
[----:B------:R-:W-:-:S04]  /*cea0*/  IMAD.MOV.U32 R47, RZ, RZ, R75 ;  /* 0x000000ffff2f7224 */ /* 0x000fc800078e004b */
[----:B-1----:R-:W-:Y:S01]  /*ceb0*/  HMMA.16816.F32 R136, R4, R28, R136 ;  /* 0x0000001c0488723c */ /* 0x002fe20000001888 */
[----:B------:R-:W1:Y:S01]  /*cec0*/  S2R R252, SR_TID.X ;  /* 0x0000000000fc7919 */ /* 0x000e620000002100 */
[----:B------:R-:W-:Y:S01]  /*ced0*/  MOV R36, R74 ;  /* 0x0000004a00247202 */ /* 0x000fe20000000f00 */
[----:B------:R-:W-:Y:S01]  /*cee0*/  IMAD.MOV.U32 R37, RZ, RZ, R3 ;  /* 0x000000ffff257224 */ /* 0x000fe200078e0003 */
[----:B------:R-:W-:Y:S01]  /*cef0*/  MOV R38, R2 ;  /* 0x0000000200267202 */ /* 0x000fe20000000f00 */
[----:B------:R-:W-:Y:S01]  /*cf00*/  IMAD.MOV.U32 R39, RZ, RZ, R0 ;  /* 0x000000ffff277224 */ /* 0x000fe200078e0000 */
[----:B------:R-:W-:Y:S01]  /*cf10*/  UISETP.GE.AND UP0, UPT, UR34, 0x3, UPT ;  /* 0x000000032200788c */ /* 0x000fe2000bf06270 */
[----:B------:R-:W-:-:S04]  /*cf20*/  DEPBAR.LE SB0, 0x0 ;  /* 0x000080000000791a */ /* 0x000fc80000000000 */
[----:B------:R-:W-:Y:S08]  /*cf30*/  HMMA.16816.F32 R44, R4, R40, R44 ;  /* 0x00000028042c723c */ /* 0x000ff0000000182c */
[----:B------:R-:W-:Y:S05]  /*cf40*/  HMMA.16816.F32 R132, R12, R42, R132 ;  /* 0x0000002a0c84723c */ /* 0x000fea0000001884 */
[----:B------:R-:W-:Y:S01]  /*cf50*/  MOV R242, R136 ;  /* 0x0000008800f27202 */ /* 0x000fe20000000f00 */
[----:B------:R-:W-:-:S02]  /*cf60*/  IMAD.MOV.U32 R241, RZ, RZ, R139 ;  /* 0x000000fffff17224 */ /* 0x000fc400078e008b */
[C---:B--2---:R-:W-:Y:S08]  /*cf70*/  HMMA.16816.F32 R84, R4.reuse, R24, R200 ;  /* 0x000000180454723c */ /* 0x044ff000000018c8 */
[----:B------:R-:W-:Y:S01]  /*cf80*/  HMMA.16816.F32 R80, R4, R26, R224 ;  /* 0x0000001a0450723c */ /* 0x000fe200000018e0 */
[----:B------:R-:W-:Y:S01]  /*cf90*/  MOV R3, R45 ;  /* 0x0000002d00037202 */ /* 0x000fe20000000f00 */
[----:B------:R-:W-:Y:S01]  /*cfa0*/  IMAD.MOV.U32 R2, RZ, RZ, R44 ;  /* 0x000000ffff027224 */ /* 0x000fe200078e002c */
[----:B------:R-:W-:Y:S01]  /*cfb0*/  MOV R75, R47 ;  /* 0x0000002f004b7202 */ /* 0x000fe20000000f00 */
[----:B------:R-:W-:-:S04]  /*cfc0*/  IMAD.MOV.U32 R74, RZ, RZ, R46 ;  /* 0x000000ffff4a7224 */ /* 0x000fc800078e002e */
[C---:B------:R-:W-:Y:S07]  /*cfd0*/  HMMA.16816.F32 R200, R4.reuse, R16, R36 ;  /* 0x0000001004c8723c */ /* 0x040fee0000001824 */
[----:B------:R-:W-:Y:S01]  /*cfe0*/  IMAD.MOV.U32 R38, RZ, RZ, R138 ;  /* 0x000000ffff267224 */ /* 0x000fe200078e008a */
[C---:B------:R-:W-:Y:S07]  /*cff0*/  HMMA.16816.F32 R224, R4.reuse, R18, R32 ;  /* 0x0000001204e0723c */ /* 0x040fee0000001820 */
[----:B------:R-:W-:Y:S01]  /*d000*/  MOV R32, R137 ;  /* 0x0000008900207202 */ /* 0x000fe20000000f00 */
[C---:B------:R-:W-:Y:S08]  /*d010*/  HMMA.16816.F32 R44, R4.reuse, R42, R48 ;  /* 0x0000002a042c723c */ /* 0x040ff00000001830 */
[C---:B---3--:R-:W-:Y:S08]  /*d020*/  HMMA.16816.F32 R76, R4.reuse, R20, R76 ;  /* 0x00000014044c723c */ /* 0x048ff0000000184c */
[C---:B------:R-:W-:Y:S08]  /*d030*/  HMMA.16816.F32 R64, R4.reuse, R22, R64 ;  /* 0x000000160440723c */ /* 0x040ff00000001840 */
[----:B------:R-:W-:Y:S07]  /*d040*/  HMMA.16816.F32 R136, R4, R30, R68 ;  /* 0x0000001e0488723c */ /* 0x000fee0000001844 */
[----:B------:R-:W-:Y:S01]  /*d050*/  FMUL.FTZ R6, R128, c[0x0][0x2ec] ;  /* 0x0000bb0080067a20 */ /* 0x000fe20000410000 */
[----:B------:R-:W-:Y:S01]  /*d060*/  HMMA.16816.F32 R52, R12, R20, R52 ;  /* 0x000000140c34723c */ /* 0x000fe20000001834 */
[----:B-1----:R-:W-:-:S07]  /*d070*/  SHF.L.U32 R252, R252, 0x1, RZ ;  /* 0x00000001fcfc7819 */ /* 0x002fce00000006ff */
[C---:B------:R-:W-:Y:S08]  /*d080*/  HMMA.16816.F32 R48, R12.reuse, R22, R248 ;  /* 0x000000160c30723c */ /* 0x040ff000000018f8 */
[C---:B------:R-:W-:Y:S01]  /*d090*/  HMMA.16816.F32 R20, R12.reuse, R28, R208 ;  /* 0x0000001c0c14723c */ /* 0x040fe200000018d0 */
[----:B------:R1:W-:Y:S01]  /*d0a0*/  MUFU.TANH R211, R6 ;  /* 0x0000000600d37308 */ /* 0x0003e20000002400 */
[----:B------:R-:W-:Y:S01]  /*d0b0*/  IMAD.U32 R0, RZ, RZ, UR8 ;  /* 0x00000008ff007e24 */ /* 0x000fe2000f8e00ff */
[----:B------:R-:W-:Y:S01]  /*d0c0*/  LOP3.LUT R252, R252, 0x6, RZ, 0xc0, !PT ;  /* 0x00000006fcfc7812 */ /* 0x000fe200078ec0ff */
        /* <DEDUP_REMOVED lines=10> */
[----:B------:R-:W-:Y:S01]  /*d170*/  MOV R70, R136 ;  /* 0x0000008800467202 */ /* 0x000fe20000000f00 */
[----:B-1----:R-:W-:Y:S01]  /*d180*/  FMUL.FTZ R6, R129, c[0x0][0x2ec] ;  /* 0x0000bb0081067a20 */ /* 0x002fe20000410000 */
[----:B------:R-:W-:Y:S01]  /*d190*/  LEA R0, R0, R252, 0x7 ;  /* 0x000000fc00007211 */ /* 0x000fe200078e38ff */
[----:B------:R-:W-:Y:S01]  /*d1a0*/  HMMA.16816.F32 R44, R12, R16, R244 ;  /* 0x000000100c2c723c */ /* 0x000fe200000018f4 */
[----:B------:R1:W5:Y:S01]  /*d1b0*/  LDL.LU.64 R138, [R1+0x110] ;  /* 0x00011000018a7983 */ /* 0x0003620000300a00 */
[----:B------:R2:W-:Y:S01]  /*d1c0*/  MUFU.TANH R208, R6 ;  /* 0x0000000600d07308 */ /* 0x0005e20000002400 */
[----:B------:R-:W-:-:S05]  /*d1d0*/  IMAD.MOV.U32 R252, RZ, RZ, R135 ;  /* 0x000000fffffc7224 */ /* 0x000fca00078e0087 */
[C---:B------:R-:W-:Y:S08]  /*d1e0*/  HMMA.16816.F32 R248, R12.reuse, R40, R212 ;  /* 0x000000280cf8723c */ /* 0x040ff000000018d4 */
[C---:B------:R-:W-:Y:S01]  /*d1f0*/  HMMA.16816.F32 R56, R12.reuse, R26, R56 ;  /* 0x0000001a0c38723c */ /* 0x040fe20000001838 */
[----:B------:R-:W-:Y:S01]  /*d200*/  MOV R210, R69 ;  /* 0x0000004500d27202 */ /* 0x000fe20000000f00 */
[----:B--2---:R-:W-:Y:S01]  /*d210*/  FMUL.FTZ R6, R130, c[0x0][0x2ec] ;  /* 0x0000bb0082067a20 */ /* 0x004fe20000410000 */
[----:B------:R-:W-:Y:S01]  /*d220*/  MOV R17, R3 ;  /* 0x0000000300117202 */ /* 0x000fe20000000f00 */
[----:B------:R1:W5:Y:S01]  /*d230*/  LDL.LU.64 R136, [R1+0x108] ;  /* 0x0001080001887983 */ /* 0x0003620000300a00 */
[----:B------:R-:W-:Y:S01]  /*d240*/  IMAD.MOV.U32 R41, RZ, RZ, R134 ;  /* 0x000000ffff297224 */ /* 0x000fe200078e0086 */
[----:B------:R2:W-:Y:S01]  /*d250*/  MUFU.TANH R132, R6 ;  /* 0x0000000600847308 */ /* 0x0005e20000002400 */
[C---:B------:R-:W-:Y:S01]  /*d260*/  IADD3 R35, R0.reuse, 0x8, RZ ;  /* 0x0000000800237810 */ /* 0x040fe20007ffe0ff */
[----:B------:R-:W-:Y:S01]  /*d270*/  HMMA.16816.F32 R244, R12, R30, R216 ;  /* 0x0000001e0cf4723c */ /* 0x000fe200000018d8 */
[----:B------:R-:W-:-:S02]  /*d280*/  IADD3 R34, R0, 0x9, RZ ;  /* 0x0000000900227810 */ /* 0x000fc40007ffe0ff */
[C---:B------:R-:W-:Y:S02]  /*d290*/  IADD3 R36, R0.reuse, 0x1, RZ ;  /* 0x0000000100247810 */ /* 0x040fe40007ffe0ff */
[C---:B------:R-:W-:Y:S01]  /*d2a0*/  IADD3 R33, R0.reuse, 0x10, RZ ;  /* 0x0000001000217810 */ /* 0x040fe20007ffe0ff */
[----:B------:R-:W-:Y:S01]  /*d2b0*/  I2F R7, R35 ;  /* 0x0000002300077306 */ /* 0x000fe20000201400 */
[----:B------:R-:W-:Y:S01]  /*d2c0*/  IMAD.MOV.U32 R219, RZ, RZ, R39 ;  /* 0x000000ffffdb7224 */ /* 0x000fe200078e0027 */
[----:B------:R-:W-:Y:S01]  /*d2d0*/  HMMA.16816.F32 R24, R12, R18, R220 ;  /* 0x000000120c18723c */ /* 0x000fe200000018dc */
[----:B------:R-:W-:Y:S02]  /*d2e0*/  MOV R218, R242 ;  /* 0x000000f200da7202 */ /* 0x000fe40000000f00 */
[-C--:B------:R-:W-:Y:S02]  /*d2f0*/  ISETP.GE.AND P3, PT, R0, R8.reuse, PT ;  /* 0x000000080000720c */ /* 0x080fe40003f66270 */
[----:B------:R-:W-:Y:S01]  /*d300*/  ISETP.GE.AND P0, PT, R36, R8, PT ;  /* 0x000000082400720c */ /* 0x000fe20003f06270 */
[----:B--2---:R-:W-:Y:S01]  /*d310*/  FMUL.FTZ R6, R131, c[0x0][0x2ec] ;  /* 0x0000bb0083067a20 */ /* 0x004fe20000410000 */
[----:B------:R-:W-:Y:S01]  /*d320*/  MOV R222, R32 ;  /* 0x0000002000de7202 */ /* 0x000fe20000000f00 */
[----:B------:R-:W-:Y:S01]  /*d330*/  IMAD.MOV.U32 R220, RZ, RZ, R2 ;  /* 0x000000ffffdc7224 */ /* 0x000fe200078e0002 */
[----:B------:R-:W-:Y:S01]  /*d340*/  IADD3 R32, R0, 0x11, RZ ;  /* 0x0000001100207810 */ /* 0x000fe20007ffe0ff */
[----:B------:R2:W-:Y:S01]  /*d350*/  MUFU.TANH R135, R6 ;  /* 0x0000000600877308 */ /* 0x0005e20000002400 */
[----:B------:R-:W-:Y:S01]  /*d360*/  IMAD.MOV.U32 R221, RZ, RZ, R4 ;  /* 0x000000ffffdd7224 */ /* 0x000fe200078e0004 */
[-C--:B------:R-:W-:Y:S01]  /*d370*/  ISETP.GE.AND P2, PT, R35, R8.reuse, PT ;  /* 0x000000082300720c */ /* 0x080fe20003f46270 */
[----:B------:R-:W-:Y:S01]  /*d380*/  IMAD.MOV.U32 R223, RZ, RZ, R5 ;  /* 0x000000ffffdf7224 */ /* 0x000fe200078e0005 */
[----:B------:R-:W-:-:S02]  /*d390*/  ISETP.GE.AND P4, PT, R34, R8, PT ;  /* 0x000000082200720c */ /* 0x000fc40003f86270 */
[-C--:B------:R-:W-:Y:S02]  /*d3a0*/  ISETP.GE.AND P5, PT, R32, R8.reuse, PT ;  /* 0x000000082000720c */ /* 0x080fe40003fa6270 */
[----:B------:R-:W3:Y:S01]  /*d3b0*/  I2F R5, R0 ;  /* 0x0000000000057306 */ /* 0x000ee20000201400 */
[----:B------:R-:W-:Y:S01]  /*d3c0*/  ISETP.GE.AND P6, PT, R33, R8, PT ;  /* 0x000000082100720c */ /* 0x000fe20003fc6270 */
[----:B--2---:R-:W-:-:S06]  /*d3d0*/  FMUL.FTZ R6, R204, c[0x0][0x2ec] ;  /* 0x0000bb00cc067a20 */ /* 0x004fcc0000410000 */
[----:B------:R-:W-:Y:S01]  /*d3e0*/  I2F R3, R34 ;  /* 0x0000002200037306 */ /* 0x000fe20000201400 */
[----:B---3--:R-:W-:-:S07]  /*d3f0*/  FFMA.FTZ R213, R5, UR4, R132 ;  /* 0x0000000405d57c23 */ /* 0x008fce0008010084 */
[----:B------:R2:W-:Y:S01]  /*d400*/  MUFU.TANH R31, R6 ;  /* 0x00000006001f7308 */ /* 0x0005e20000002400 */
[----:B------:R-:W-:-:S05]  /*d410*/  FFMA.FTZ R211, R5, UR4, R211 ;  /* 0x0000000405d37c23 */ /* 0x000fca00080100d3 */
[----:B------:R-:W-:Y:S02]  /*d420*/  FSEL R211, R211, -INF , !P3 ;  /* 0xff800000d3d37808 */ /* 0x000fe40005800000 */
[----:B------:R-:W-:Y:S01]  /*d430*/  I2F R4, R32 ;  /* 0x0000002000047306 */ /* 0x000fe20000201400 */
[----:B--2---:R-:W-:-:S07]  /*d440*/  FMUL.FTZ R6, R205, c[0x0][0x2ec] ;  /* 0x0000bb00cd067a20 */ /* 0x004fce0000410000 */
[----:B------:R-:W2:Y:S08]  /*d450*/  I2F R16, R36 ;  /* 0x0000002400107306 */ /* 0x000eb00000201400 */
[----:B------:R3:W-:Y:S08]  /*d460*/  MUFU.TANH R133, R6 ;  /* 0x0000000600857308 */ /* 0x0007f00000002400 */
[----:B------:R-:W-:Y:S01]  /*d470*/  I2F R2, R33 ;  /* 0x0000002100027306 */ /* 0x000fe20000201400 */
[----:B--2---:R-:W-:-:S05]  /*d480*/  FFMA.FTZ R208, R16, UR4, R208 ;  /* 0x0000000410d07c23 */ /* 0x004fca00080100d0 */
[----:B------:R-:W-:Y:S01]  /*d490*/  FSEL R208, R208, -INF , !P0 ;  /* 0xff800000d0d07808 */ /* 0x000fe20004000000 */
[----:B---3--:R-:W-:-:S04]  /*d4a0*/  FMUL.FTZ R6, R206, c[0x0][0x2ec] ;  /* 0x0000bb00ce067a20 */ /* 0x008fc80000410000 */
[----:B------:R2:W3:Y:S02]  /*d4b0*/  MUFU.TANH R30, R6 ;  /* 0x00000006001e7308 */ /* 0x0004e40000002400 */
[----:B--2---:R-:W-:Y:S02]  /*d4c0*/  FMUL.FTZ R6, R207, c[0x0][0x2ec] ;  /* 0x0000bb00cf067a20 */ /* 0x004fe40000410000 */
[----:B---3--:R-:W-:Y:S01]  /*d4d0*/  FFMA.FTZ R217, R5, UR4, R30 ;  /* 0x0000000405d97c23 */ /* 0x008fe2000801001e */
[----:B------:R-:W-:-:S03]  /*d4e0*/  IADD3 R30, R0, 0x19, RZ ;  /* 0x00000019001e7810 */ /* 0x000fc60007ffe0ff */
[----:B------:R2:W-:Y:S01]  /*d4f0*/  MUFU.TANH R130, R6 ;  /* 0x0000000600827308 */ /* 0x0005e20000002400 */
[----:B------:R-:W-:Y:S01]  /*d500*/  BAR.SYNC.DEFER_BLOCKING 0x0 ;  /* 0x0000000000007b1d */ /* 0x000fe20000010000 */
[----:B------:R-:W-:Y:S01]  /*d510*/  ISETP.GE.AND P0, PT, R30, R8, PT ;  /* 0x000000081e00720c */ /* 0x000fe20003f06270 */
[----:B--2---:R-:W-:-:S05]  /*d520*/  FMUL.FTZ R6, R120, c[0x0][0x2ec] ;  /* 0x0000bb0078067a20 */ /* 0x004fca0000410000 */
[----:B------:R2:W3:Y:S02]  /*d530*/  MUFU.TANH R129, R6 ;  /* 0x0000000600817308 */ /* 0x0004e40000002400 */
[----:B--2---:R-:W-:Y:S02]  /*d540*/  FMUL.FTZ R6, R121, c[0x0][0x2ec] ;  /* 0x0000bb0079067a20 */ /* 0x004fe40000410000 */
[----:B---3--:R-:W-:-:S04]  /*d550*/  FFMA.FTZ R204, R7, UR4, R129 ;  /* 0x0000000407cc7c23 */ /* 0x008fc80008010081 */
[----:B------:R2:W-:Y:S01]  /*d560*/  MUFU.TANH R134, R6 ;  /* 0x0000000600867308 */ /* 0x0005e20000002400 */
[----:B------:R-:W-:Y:S01]  /*d570*/  FSEL R204, R204, -INF , !P2 ;  /* 0xff800000cccc7808 */ /* 0x000fe20005000000 */
[----:B--2---:R-:W-:-:S06]  /*d580*/  FMUL.FTZ R6, R122, c[0x0][0x2ec] ;  /* 0x0000bb007a067a20 */ /* 0x004fcc0000410000 */
[----:B------:R2:W3:Y:S02]  /*d590*/  MUFU.TANH R128, R6 ;  /* 0x0000000600807308 */ /* 0x0004e40000002400 */
[----:B--2---:R-:W-:Y:S02]  /*d5a0*/  FMUL.FTZ R6, R123, c[0x0][0x2ec] ;  /* 0x0000bb007b067a20 */ /* 0x004fe40000410000 */
[----:B---3--:R-:W-:-:S04]  /*d5b0*/  FFMA.FTZ R207, R7, UR4, R128 ;  /* 0x0000000407cf7c23 */ /* 0x008fc80008010080 */
[----:B------:R2:W-:Y:S02]  /*d5c0*/  MUFU.TANH R131, R6 ;  /* 0x0000000600837308 */ /* 0x0005e40000002400 */
[----:B--2---:R-:W-:-:S06]  /*d5d0*/  FMUL.FTZ R6, R124, c[0x0][0x2ec] ;  /* 0x0000bb007c067a20 */ /* 0x004fcc0000410000 */
[----:B------:R2:W-:Y:S02]  /*d5e0*/  MUFU.TANH R120, R6 ;  /* 0x0000000600787308 */ /* 0x0005e40000002400 */
[----:B--2---:R-:W-:-:S06]  /*d5f0*/  FMUL.FTZ R6, R125, c[0x0][0x2ec] ;  /* 0x0000bb007d067a20 */ /* 0x004fcc0000410000 */
[----:B------:R2:W-:Y:S02]  /*d600*/  MUFU.TANH R125, R6 ;  /* 0x00000006007d7308 */ /* 0x0005e40000002400 */
[----:B--2---:R-:W-:-:S06]  /*d610*/  FMUL.FTZ R6, R126, c[0x0][0x2ec] ;  /* 0x0000bb007e067a20 */ /* 0x004fcc0000410000 */
[----:B------:R2:W-:Y:S02]  /*d620*/  MUFU.TANH R29, R6 ;  /* 0x00000006001d7308 */ /* 0x0005e40000002400 */
[----:B--2---:R-:W-:Y:S01]  /*d630*/  FMUL.FTZ R6, R127, c[0x0][0x2ec] ;  /* 0x0000bb007f067a20 */ /* 0x004fe20000410000 */
[----:B------:R-:W-:Y:S01]  /*d640*/  MOV R127, R220 ;  /* 0x000000dc007f7202 */ /* 0x000fe20000000f00 */
[----:B------:R-:W-:-:S04]  /*d650*/  IMAD.MOV.U32 R220, RZ, RZ, R74 ;  /* 0x000000ffffdc7224 */ /* 0x000fc800078e004a */
[----:B------:R2:W-:Y:S02]  /*d660*/  MUFU.TANH R122, R6 ;  /* 0x00000006007a7308 */ /* 0x0005e40000002400 */
[----:B--2---:R-:W-:-:S06]  /*d670*/  FMUL.FTZ R6, R116, c[0x0][0x2ec] ;  /* 0x0000bb0074067a20 */ /* 0x004fcc0000410000 */
[----:B------:R2:W3:Y:S02]  /*d680*/  MUFU.TANH R121, R6 ;  /* 0x0000000600797308 */ /* 0x0004e40000002400 */
[----:B--2---:R-:W-:Y:S02]  /*d690*/  FMUL.FTZ R6, R117, c[0x0][0x2ec] ;  /* 0x0000bb0075067a20 */ /* 0x004fe40000410000 */
[----:B---3--:R-:W-:-:S04]  /*d6a0*/  FFMA.FTZ R132, R2, UR4, R121 ;  /* 0x0000000402847c23 */ /* 0x008fc80008010079 */
[----:B------:R2:W3:Y:S02]  /*d6b0*/  MUFU.TANH R124, R6 ;  /* 0x00000006007c7308 */ /* 0x0004e40000002400 */
[----:B--2---:R-:W-:Y:S02]  /*d6c0*/  FMUL.FTZ R6, R118, c[0x0][0x2ec] ;  /* 0x0000bb0076067a20 */ /* 0x004fe40000410000 */
[----:B---3--:R-:W-:-:S04]  /*d6d0*/  FFMA.FTZ R129, R4, UR4, R124 ;  /* 0x0000000404817c23 */ /* 0x008fc8000801007c */
[----:B------:R2:W-:Y:S01]  /*d6e0*/  MUFU.TANH R117, R6 ;  /* 0x0000000600757308 */ /* 0x0005e20000002400 */
[----:B------:R-:W-:Y:S01]  /*d6f0*/  FSEL R129, R129, -INF , !P5 ;  /* 0xff80000081817808 */ /* 0x000fe20006800000 */
[----:B--2---:R-:W-:-:S06]  /*d700*/  FMUL.FTZ R6, R119, c[0x0][0x2ec] ;  /* 0x0000bb0077067a20 */ /* 0x004fcc0000410000 */
[----:B------:R2:W-:Y:S02]  /*d710*/  MUFU.TANH R123, R6 ;  /* 0x00000006007b7308 */ /* 0x0005e40000002400 */
[----:B--2---:R-:W-:-:S06]  /*d720*/  FMUL.FTZ R6, R112, c[0x0][0x2ec] ;  /* 0x0000bb0070067a20 */ /* 0x004fcc0000410000 */
[----:B------:R2:W-:Y:S02]  /*d730*/  MUFU.TANH R116, R6 ;  /* 0x0000000600747308 */ /* 0x0005e40000002400 */
[----:B--2---:R-:W-:-:S06]  /*d740*/  FMUL.FTZ R6, R113, c[0x0][0x2ec] ;  /* 0x0000bb0071067a20 */ /* 0x004fcc0000410000 */
[----:B------:R2:W-:Y:S02]  /*d750*/  MUFU.TANH R118, R6 ;  /* 0x0000000600767308 */ /* 0x0005e40000002400 */
[----:B--2---:R-:W-:-:S06]  /*d760*/  FMUL.FTZ R6, R114, c[0x0][0x2ec] ;  /* 0x0000bb0072067a20 */ /* 0x004fcc0000410000 */
[----:B------:R2:W-:Y:S02]  /*d770*/  MUFU.TANH R28, R6 ;  /* 0x00000006001c7308 */ /* 0x0005e40000002400 */
        /* <DEDUP_REMOVED lines=15> */
[----:B--2---:R-:W-:Y:S02]  /*d870*/  FMUL.FTZ R6, R110, c[0x0][0x2ec] ;  /* 0x0000bb006e067a20 */ /* 0x004fe40000410000 */
[----:B------:R-:W-:-:S04]  /*d880*/  IMAD.MOV.U32 R110, RZ, RZ, R17 ;  /* 0x000000ffff6e7224 */ /* 0x000fc800078e0011 */
[----:B------:R2:W-:Y:S02]  /*d890*/  MUFU.TANH R12, R6 ;  /* 0x00000006000c7308 */ /* 0x0005e40000002400 */
[----:B--2---:R-:W-:Y:S01]  /*d8a0*/  FMUL.FTZ R6, R111, c[0x0][0x2ec] ;  /* 0x0000bb006f067a20 */ /* 0x004fe20000410000 */
[----:B------:R-:W-:-:S05]  /*d8b0*/  MOV R111, R75 ;  /* 0x0000004b006f7202 */ /* 0x000fca0000000f00 */
        /* <DEDUP_REMOVED lines=99> */
[----:B------:R2:W-:Y:S01]  /*def0*/  MUFU.TANH R58, R6 ;  /* 0x00000006003a7308 */ /* 0x0005e20000002400 */
[----:B------:R-:W-:Y:S02]  /*df00*/  FFMA.FTZ R210, R16, UR4, R135 ;  /* 0x0000000410d27c23 */ /* 0x000fe40008010087 */
[----:B--2---:R-:W-:Y:S01]  /*df10*/  FMUL.FTZ R6, R44, c[0x0][0x2ec] ;  /* 0x0000bb002c067a20 */ /* 0x004fe20000410000 */
[----:B------:R-:W-:Y:S01]  /*df20*/  MOV R44, R220 ;  /* 0x000000dc002c7202 */ /* 0x000fe20000000f00 */
[----:B------:R-:W-:Y:S01]  /*df30*/  IMAD.MOV.U32 R220, RZ, RZ, R221 ;  /* 0x000000ffffdc7224 */ /* 0x000fe200078e00dd */
[----:B------:R-:W-:Y:S02]  /*df40*/  MOV R221, R222 ;  /* 0x000000de00dd7202 */ /* 0x000fe40000000f00 */
[----:B------:R2:W-:Y:S01]  /*df50*/  MUFU.TANH R63, R6 ;  /* 0x00000006003f7308 */ /* 0x0005e20000002400 */
[----:B------:R-:W-:Y:S02]  /*df60*/  IMAD.MOV.U32 R222, RZ, RZ, R38 ;  /* 0x000000ffffde7224 */ /* 0x000fe400078e0026 */
[----:B--2---:R-:W-:-:S05]  /*df70*/  FMUL.FTZ R6, R45, c[0x0][0x2ec] ;  /* 0x0000bb002d067a20 */ /* 0x004fca0000410000 */
[----:B------:R2:W-:Y:S02]  /*df80*/  MUFU.TANH R66, R6 ;  /* 0x0000000600427308 */ /* 0x0005e40000002400 */
[----:B--2---:R-:W-:-:S06]  /*df90*/  FMUL.FTZ R6, R46, c[0x0][0x2ec] ;  /* 0x0000bb002e067a20 */ /* 0x004fcc0000410000 */
[----:B------:R2:W-:Y:S02]  /*dfa0*/  MUFU.TANH R54, R6 ;  /* 0x0000000600367308 */ /* 0x0005e40000002400 */
[----:B--2---:R-:W-:-:S06]  /*dfb0*/  FMUL.FTZ R6, R47, c[0x0][0x2ec] ;  /* 0x0000bb002f067a20 */ /* 0x004fcc0000410000 */
[----:B------:R2:W-:Y:S02]  /*dfc0*/  MUFU.TANH R62, R6 ;  /* 0x00000006003e7308 */ /* 0x0005e40000002400 */
[----:B--2---:R-:W-:Y:S02]  /*dfd0*/  FMUL.FTZ R6, R200, c[0x0][0x2ec] ;  /* 0x0000bb00c8067a20 */ /* 0x004fe40000410000 */
[----:B------:R-:W-:-:S04]  /*dfe0*/  FFMA.FTZ R200, R3, UR4, R134 ;  /* 0x0000000403c87c23 */ /* 0x000fc80008010086 */
[----:B------:R2:W-:Y:S01]  /*dff0*/  MUFU.TANH R39, R6 ;  /* 0x0000000600277308 */ /* 0x0005e20000002400 */
[----:B------:R-:W-:Y:S01]  /*e000*/  FFMA.FTZ R134, R2, UR4, R117 ;  /* 0x0000000402867c23 */ /* 0x000fe20008010075 */
[----:B------:R-:W-:Y:S01]  /*e010*/  FSEL R200, R200, -INF , !P4 ;  /* 0xff800000c8c87808 */ /* 0x000fe20006000000 */
[----:B--2---:R-:W-:-:S05]  /*e020*/  FMUL.FTZ R6, R201, c[0x0][0x2ec] ;  /* 0x0000bb00c9067a20 */ /* 0x004fca0000410000 */
[----:B------:R2:W-:Y:S02]  /*e030*/  MUFU.TANH R53, R6 ;  /* 0x0000000600357308 */ /* 0x0005e40000002400 */
[----:B--2---:R-:W-:Y:S02]  /*e040*/  FMUL.FTZ R6, R202, c[0x0][0x2ec] ;  /* 0x0000bb00ca067a20 */ /* 0x004fe40000410000 */
[----:B------:R-:W-:-:S04]  /*e050*/  FFMA.FTZ R202, R3, UR4, R131 ;  /* 0x0000000403ca7c23 */ /* 0x000fc80008010083 */
[----:B------:R2:W-:Y:S01]  /*e060*/  MUFU.TANH R14, R6 ;  /* 0x00000006000e7308 */ /* 0x0005e20000002400 */
[C---:B------:R-:W-:Y:S02]  /*e070*/  FFMA.FTZ R131, R4.reuse, UR4, R123 ;  /* 0x0000000404837c23 */ /* 0x040fe4000801007b */
[----:B--2---:R-:W-:Y:S01]  /*e080*/  FMUL.FTZ R6, R203, c[0x0][0x2ec] ;  /* 0x0000bb00cb067a20 */ /* 0x004fe20000410000 */
[----:B------:R-:W-:Y:S01]  /*e090*/  MOV R203, R222 ;  /* 0x000000de00cb7202 */ /* 0x000fe20000000f00 */
[----:B------:R-:W-:-:S03]  /*e0a0*/  FFMA.FTZ R222, R4, UR4, R118 ;  /* 0x0000000404de7c23 */ /* 0x000fc60008010076 */
[----:B------:R2:W-:Y:S01]  /*e0b0*/  MUFU.TANH R47, R6 ;  /* 0x00000006002f7308 */ /* 0x0005e20000002400 */
[----:B------:R-:W-:Y:S02]  /*e0c0*/  FMUL.FTZ R4, R218, c[0x0][0x2ec] ;  /* 0x0000bb00da047a20 */ /* 0x000fe40000410000 */
[----:B--2---:R-:W-:Y:S01]  /*e0d0*/  FMUL.FTZ R6, R24, c[0x0][0x2ec] ;  /* 0x0000bb0018067a20 */ /* 0x004fe20000410000 */
[----:B------:R-:W-:Y:S01]  /*e0e0*/  MOV R24, R219 ;  /* 0x000000db00187202 */ /* 0x000fe20000000f00 */
[----:B------:R-:W-:Y:S01]  /*e0f0*/  FFMA.FTZ R219, R5, UR4, R31 ;  /* 0x0000000405db7c23 */ /* 0x000fe2000801001f */
[----:B------:R-:W-:Y:S02]  /*e100*/  IADD3 R31, R0, 0x18, RZ ;  /* 0x00000018001f7810 */ /* 0x000fe40007ffe0ff */
[----:B------:R2:W-:Y:S02]  /*e110*/  MUFU.TANH R61, R6 ;  /* 0x00000006003d7308 */ /* 0x0005e40000002400 */
[----:B------:R-:W-:-:S06]  /*e120*/  ISETP.GE.AND P3, PT, R31, R8, PT ;  /* 0x000000081f00720c */ /* 0x000fcc0003f66270 */
[----:B------:R-:W3:Y:S01]  /*e130*/  I2F R5, R30 ;  /* 0x0000001e00057306 */ /* 0x000ee20000201400 */
[----:B--2---:R-:W-:Y:S01]  /*e140*/  FMUL.FTZ R6, R25, c[0x0][0x2ec] ;  /* 0x0000bb0019067a20 */ /* 0x004fe20000410000 */
[----:B------:R-:W-:-:S06]  /*e150*/  IADD3 R25, R0, 0x30, RZ ;  /* 0x0000003000197810 */ /* 0x000fcc0007ffe0ff */
[----:B------:R2:W-:Y:S01]  /*e160*/  MUFU.TANH R78, R6 ;  /* 0x00000006004e7308 */ /* 0x0005e20000002400 */
[C---:B---3--:R-:W-:Y:S02]  /*e170*/  FFMA.FTZ R214, R5.reuse, UR4, R109 ;  /* 0x0000000405d67c23 */ /* 0x048fe4000801006d */
[----:B------:R-:W-:Y:S02]  /*e180*/  FFMA.FTZ R212, R5, UR4, R106 ;  /* 0x0000000405d47c23 */ /* 0x000fe4000801006a */
[----:B------:R-:W-:Y:S02]  /*e190*/  IMAD.MOV.U32 R109, RZ, RZ, R95 ;  /* 0x000000ffff6d7224 */ /* 0x000fe400078e005f */
[----:B------:R-:W-:Y:S02]  /*e1a0*/  IMAD.MOV.U32 R95, RZ, RZ, R110 ;  /* 0x000000ffff5f7224 */ /* 0x000fe400078e006e */
[----:B--2---:R-:W-:Y:S01]  /*e1b0*/  FMUL.FTZ R6, R26, c[0x0][0x2ec] ;  /* 0x0000bb001a067a20 */ /* 0x004fe20000410000 */
[----:B------:R-:W-:-:S03]  /*e1c0*/  IADD3 R26, R0, 0x29, RZ ;  /* 0x00000029001a7810 */ /* 0x000fc60007ffe0ff */
[----:B------:R2:W-:Y:S01]  /*e1d0*/  MUFU.TANH R52, R6 ;  /* 0x0000000600347308 */ /* 0x0005e20000002400 */
[----:B------:R-:W-:Y:S01]  /*e1e0*/  ISETP.GE.AND P5, PT, R26, R8, PT ;  /* 0x000000081a00720c */ /* 0x000fe20003fa6270 */
[----:B--2---:R-:W-:Y:S01]  /*e1f0*/  FMUL.FTZ R6, R27, c[0x0][0x2ec] ;  /* 0x0000bb001b067a20 */ /* 0x004fe20000410000 */
[----:B------:R-:W-:-:S05]  /*e200*/  IADD3 R27, R0, 0x28, RZ ;  /* 0x00000028001b7810 */ /* 0x000fca0007ffe0ff */
[----:B------:R2:W-:Y:S02]  /*e210*/  MUFU.TANH R65, R6 ;  /* 0x0000000600417308 */ /* 0x0005e40000002400 */
[----:B--2---:R-:W-:Y:S02]  /*e220*/  FMUL.FTZ R6, R224, c[0x0][0x2ec] ;  /* 0x0000bb00e0067a20 */ /* 0x004fe40000410000 */
[----:B------:R-:W-:-:S04]  /*e230*/  FFMA.FTZ R224, R3, UR4, R122 ;  /* 0x0000000403e07c23 */ /* 0x000fc8000801007a */
[----:B------:R2:W-:Y:S01]  /*e240*/  MUFU.TANH R46, R6 ;  /* 0x00000006002e7308 */ /* 0x0005e20000002400 */
[----:B------:R-:W-:-:S05]  /*e250*/  FFMA.FTZ R122, R5, UR4, R119 ;  /* 0x00000004057a7c23 */ /* 0x000fca0008010077 */
[----:B------:R-:W-:Y:S01]  /*e260*/  FSEL R122, R122, -INF , !P0 ;  /* 0xff8000007a7a7808 */ /* 0x000fe20004000000 */
[----:B--2---:R-:W-:Y:S02]  /*e270*/  FMUL.FTZ R6, R225, c[0x0][0x2ec] ;  /* 0x0000bb00e1067a20 */ /* 0x004fe40000410000 */
[----:B------:R-:W-:Y:S01]  /*e280*/  FFMA.FTZ R225, R7, UR4, R29 ;  /* 0x0000000407e17c23 */ /* 0x000fe2000801001d */
[----:B------:R-:W-:Y:S01]  /*e290*/  IADD3 R29, R0, 0x20, RZ ;  /* 0x00000020001d7810 */ /* 0x000fe20007ffe0ff */
[----:B------:R2:W-:Y:S03]  /*e2a0*/  MUFU.TANH R55, R6 ;  /* 0x0000000600377308 */ /* 0x0005e60000002400 */
[----:B------:R-:W-:Y:S01]  /*e2b0*/  ISETP.GE.AND P2, PT, R29, R8, PT ;  /* 0x000000081d00720c */ /* 0x000fe20003f46270 */
[----:B--2---:R-:W-:Y:S02]  /*e2c0*/  FMUL.FTZ R6, R226, c[0x0][0x2ec] ;  /* 0x0000bb00e2067a20 */ /* 0x004fe40000410000 */
[----:B------:R-:W-:-:S02]  /*e2d0*/  FFMA.FTZ R226, R2, UR4, R116 ;  /* 0x0000000402e27c23 */ /* 0x000fc40008010074 */
[----:B------:R2:W-:Y:S02]  /*e2e0*/  MUFU.TANH R38, R6 ;  /* 0x0000000600267308 */ /* 0x0005e40000002400 */
[----:B--2---:R-:W-:Y:S02]  /*e2f0*/  FMUL.FTZ R6, R227, c[0x0][0x2ec] ;  /* 0x0000bb00e3067a20 */ /* 0x004fe40000410000 */
[----:B------:R-:W-:-:S04]  /*e300*/  FFMA.FTZ R227, R3, UR4, R125 ;  /* 0x0000000403e37c23 */ /* 0x000fc8000801007d */
[----:B------:R2:W-:Y:S01]  /*e310*/  MUFU.TANH R49, R6 ;  /* 0x0000000600317308 */ /* 0x0005e20000002400 */
[----:B------:R-:W-:Y:S02]  /*e320*/  FFMA.FTZ R125, R5, UR4, R115 ;  /* 0x00000004057d7c23 */ /* 0x000fe40008010073 */
[----:B------:R-:W-:-:S05]  /*e330*/  FMUL.FTZ R5, R203, c[0x0][0x2ec] ;  /* 0x0000bb00cb057a20 */ /* 0x000fca0000410000 */
[----:B------:R-:W3:Y:S01]  /*e340*/  I2F R3, R29 ;  /* 0x0000001d00037306 */ /* 0x000ee20000201400 */
[----:B--2---:R-:W-:Y:S01]  /*e350*/  FMUL.FTZ R6, R20, c[0x0][0x2ec] ;  /* 0x0000bb0014067a20 */ /* 0x004fe20000410000 */
[----:B------:R-:W-:Y:S01]  /*e360*/  MOV R20, R209 ;  /* 0x000000d100147202 */ /* 0x000fe20000000f00 */
[----:B------:R-:W-:-:S05]  /*e370*/  IMAD.MOV.U32 R209, RZ, RZ, R221 ;  /* 0x000000ffffd17224 */ /* 0x000fca00078e00dd */
[----:B------:R2:W-:Y:S01]  /*e380*/  MUFU.TANH R48, R6 ;  /* 0x0000000600307308 */ /* 0x0005e20000002400 */
[----:B------:R-:W-:Y:S02]  /*e390*/  FFMA.FTZ R221, R16, UR4, R130 ;  /* 0x0000000410dd7c23 */ /* 0x000fe40008010082 */
[----:B------:R-:W-:Y:S02]  /*e3a0*/  IMAD.MOV.U32 R130, RZ, RZ, R241 ;  /* 0x000000ffff827224 */ /* 0x000fe400078e00f1 */
[C---:B---3--:R-:W-:Y:S02]  /*e3b0*/  FFMA.FTZ R118, R3.reuse, UR4, R105 ;  /* 0x0000000403767c23 */ /* 0x048fe40008010069 */
[C---:B------:R-:W-:Y:S02]  /*e3c0*/  FFMA.FTZ R121, R3.reuse, UR4, R101 ;  /* 0x0000000403797c23 */ /* 0x040fe40008010065 */
[----:B------:R-:W-:Y:S01]  /*e3d0*/  FFMA.FTZ R205, R3, UR4, R43 ;  /* 0x0000000403cd7c23 */ /* 0x000fe2000801002b */
[----:B------:R-:W-:Y:S01]  /*e3e0*/  FSEL R118, R118, -INF , !P2 ;  /* 0xff80000076767808 */ /* 0x000fe20005000000 */
[----:B------:R-:W-:-:S02]  /*e3f0*/  FFMA.FTZ R241, R7, UR4, R120 ;  /* 0x0000000407f17c23 */ /* 0x000fc40008010078 */
[----:B------:R-:W-:Y:S01]  /*e400*/  FMUL.FTZ R7, R23, c[0x0][0x2ec] ;  /* 0x0000bb0017077a20 */ /* 0x000fe20000410000 */
[----:B------:R-:W-:Y:S01]  /*e410*/  IADD3 R23, R0, 0x38, RZ ;  /* 0x0000003800177810 */ /* 0x000fe20007ffe0ff */
[----:B--2---:R-:W-:Y:S02]  /*e420*/  FMUL.FTZ R6, R21, c[0x0][0x2ec] ;  /* 0x0000bb0015067a20 */ /* 0x004fe40000410000 */
[----:B------:R-:W-:Y:S01]  /*e430*/  MUFU.TANH R51, R7 ;  /* 0x0000000700337308 */ /* 0x000fe20000002400 */
[----:B------:R-:W-:Y:S01]  /*e440*/  IMAD.MOV.U32 R21, RZ, RZ, R41 ;  /* 0x000000ffff157224 */ /* 0x000fe200078e0029 */
[----:B------:R-:W-:-:S06]  /*e450*/  ISETP.GE.AND P2, PT, R23, R8, PT ;  /* 0x000000081700720c */ /* 0x000fcc0003f46270 */
[----:B------:R2:W-:Y:S08]  /*e460*/  MUFU.TANH R242, R6 ;  /* 0x0000000600f27308 */ /* 0x0005f00000002400 */
[----:B------:R3:W-:Y:S01]  /*e470*/  MUFU.TANH R7, R5 ;  /* 0x0000000500077308 */ /* 0x0007e20000002400 */
[----:B--2---:R-:W-:Y:S02]  /*e480*/  FMUL.FTZ R6, R22, c[0x0][0x2ec] ;  /* 0x0000bb0016067a20 */ /* 0x004fe40000410000 */
[----:B------:R-:W-:-:S05]  /*e490*/  IMAD.MOV.U32 R22, RZ, RZ, R223 ;  /* 0x000000ffff167224 */ /* 0x000fca00078e00df */
[----:B------:R-:W-:Y:S01]  /*e4a0*/  MUFU.TANH R41, R6 ;  /* 0x0000000600297308 */ /* 0x000fe20000002400 */
[----:B------:R-:W-:Y:S01]  /*e4b0*/  FFMA.FTZ R223, R16, UR4, R133 ;  /* 0x0000000410df7c23 */ /* 0x000fe20008010085 */
[----:B------:R-:W-:Y:S01]  /*e4c0*/  MOV R133, R220 ;  /* 0x000000dc00857202 */ /* 0x000fe20000000f00 */
[----:B------:R-:W-:Y:S01]  /*e4d0*/  FFMA.FTZ R220, R2, UR4, R28 ;  /* 0x0000000402dc7c23 */ /* 0x000fe2000801001c */
[----:B------:R-:W-:Y:S01]  /*e4e0*/  IADD3 R28, R0, 0x21, RZ ;  /* 0x00000021001c7810 */ /* 0x000fe20007ffe0ff */
[----:B---3--:R-:W-:Y:S01]  /*e4f0*/  FMUL.FTZ R5, R244, c[0x0][0x2ec] ;  /* 0x0000bb00f4057a20 */ /* 0x008fe20000410000 */
[----:B------:R-:W-:Y:S02]  /*e500*/  MOV R16, R24 ;  /* 0x0000001800107202 */ /* 0x000fe40000000f00 */
[----:B------:R-:W2:Y:S01]  /*e510*/  I2F R6, R31 ;  /* 0x0000001f00067306 */ /* 0x000ea20000201400 */
[----:B------:R-:W-:Y:S02]  /*e520*/  IADD3 R24, R0, 0x31, RZ ;  /* 0x0000003100187810 */ /* 0x000fe40007ffe0ff */
[----:B------:R-:W-:-:S02]  /*e530*/  ISETP.GE.AND P4, PT, R28, R8, PT ;  /* 0x000000081c00720c */ /* 0x000fc40003f86270 */
[----:B------:R-:W-:-:S03]  /*e540*/  ISETP.GE.AND P0, PT, R24, R8, PT ;  /* 0x000000081800720c */ /* 0x000fc60003f06270 */
[----:B------:R-:W3:Y:S01]  /*e550*/  I2F R2, R28 ;  /* 0x0000001c00027306 */ /* 0x000ee20000201400 */
[----:B--2---:R-:W-:-:S07]  /*e560*/  FFMA.FTZ R215, R6, UR4, R12 ;  /* 0x0000000406d77c23 */ /* 0x004fce000801000c */
[----:B------:R2:W-:Y:S01]  /*e570*/  MUFU.TANH R12, R4 ;  /* 0x00000004000c7308 */ /* 0x0005e20000002400 */
[C---:B------:R-:W-:Y:S02]  /*e580*/  FFMA.FTZ R126, R6.reuse, UR4, R114 ;  /* 0x00000004067e7c23 */ /* 0x040fe40008010072 */
[C---:B------:R-:W-:Y:S02]  /*e590*/  FFMA.FTZ R128, R6.reuse, UR4, R112 ;  /* 0x0000000406807c23 */ /* 0x040fe40008010070 */
[----:B------:R-:W-:Y:S01]  /*e5a0*/  FFMA.FTZ R218, R6, UR4, R104 ;  /* 0x0000000406da7c23 */ /* 0x000fe20008010068 */
[----:B------:R-:W-:Y:S01]  /*e5b0*/  MOV R104, R133 ;  /* 0x0000008500687202 */ /* 0x000fe20000000f00 */
[----:B---3--:R-:W-:Y:S01]  /*e5c0*/  FFMA.FTZ R114, R2, UR4, R108 ;  /* 0x0000000402727c23 */ /* 0x008fe2000801006c */
[----:B------:R-:W-:Y:S01]  /*e5d0*/  FSEL R126, R126, -INF , !P3 ;  /* 0xff8000007e7e7808 */ /* 0x000fe20005800000 */
[C---:B------:R-:W-:Y:S01]  /*e5e0*/  FFMA.FTZ R117, R2.reuse, UR4, R103 ;  /* 0x0000000402757c23 */ /* 0x040fe20008010067 */
[----:B------:R-:W-:Y:S01]  /*e5f0*/  MOV R103, R127 ;  /* 0x0000007f00677202 */ /* 0x000fe20000000f00 */
[C---:B------:R-:W-:Y:S01]  /*e600*/  FFMA.FTZ R206, R2.reuse, UR4, R102 ;  /* 0x0000000402ce7c23 */ /* 0x040fe20008010066 */
[----:B------:R-:W-:Y:S01]  /*e610*/  ISETP.GE.AND P3, PT, R25, R8, PT ;  /* 0x000000081900720c */ /* 0x000fe20003f66270 */
[----:B------:R-:W-:Y:S01]  /*e620*/  FFMA.FTZ R201, R2, UR4, R96 ;  /* 0x0000000402c97c23 */ /* 0x000fe20008010060 */
[----:B------:R-:W-:Y:S01]  /*e630*/  FSEL R114, R114, -INF , !P4 ;  /* 0xff80000072727808 */ /* 0x000fe20006000000 */
[----:B------:R-:W3:Y:S01]  /*e640*/  I2F R2, R25 ;  /* 0x0000001900027306 */ /* 0x000ee20000201400 */
[----:B--2---:R-:W-:-:S02]  /*e650*/  FMUL.FTZ R4, R209, c[0x0][0x2ec] ;  /* 0x0000bb00d1047a20 */ /* 0x004fc40000410000 */
[----:B------:R-:W-:Y:S02]  /*e660*/  FFMA.FTZ R209, R3, UR4, R100 ;  /* 0x0000000403d17c23 */ /* 0x000fe40008010064 */
[----:B------:R-:W-:Y:S01]  /*e670*/  IMAD.MOV.U32 R6, RZ, RZ, R22 ;  /* 0x000000ffff067224 */ /* 0x000fe200078e0016 */
[----:B------:R-:W-:Y:S01]  /*e680*/  IADD3 R22, R0, 0x39, RZ ;  /* 0x0000003900167810 */ /* 0x000fe20007ffe0ff */
[----:B------:R-:W-:Y:S01]  /*e690*/  IMAD.MOV.U32 R244, RZ, RZ, R104 ;  /* 0x000000fffff47224 */ /* 0x000fe200078e0068 */
[----:B------:R-:W-:Y:S02]  /*e6a0*/  MUFU.TANH R45, R4 ;  /* 0x00000004002d7308 */ /* 0x000fe40000002400 */
[----:B------:R-:W-:-:S06]  /*e6b0*/  ISETP.GE.AND P4, PT, R22, R8, PT ;  /* 0x000000081600720c */ /* 0x000fcc0003f86270 */
[----:B------:R-:W2:Y:S01]  /*e6c0*/  I2F R4, R27 ;  /* 0x0000001b00047306 */ /* 0x000ea20000201400 */
[C---:B---3--:R-:W-:Y:S02]  /*e6d0*/  FFMA.FTZ R106, R2.reuse, UR4, R89 ;  /* 0x00000004026a7c23 */ /* 0x048fe40008010059 */
[C---:B------:R-:W-:Y:S02]  /*e6e0*/  FFMA.FTZ R108, R2.reuse, UR4, R69 ;  /* 0x00000004026c7c23 */ /* 0x040fe40008010045 */
[----:B------:R-:W-:Y:S01]  /*e6f0*/  FFMA.FTZ R127, R2, UR4, R37 ;  /* 0x00000004027f7c23 */ /* 0x000fe20008010025 */
[----:B------:R-:W-:Y:S01]  /*e700*/  FSEL R106, R106, -INF , !P3 ;  /* 0xff8000006a6a7808 */ /* 0x000fe20005800000 */
[----:B------:R-:W-:Y:S01]  /*e710*/  FFMA.FTZ R123, R2, UR4, R17 ;  /* 0x00000004027b7c23 */ /* 0x000fe20008010011 */
[----:B------:R-:W3:Y:S01]  /*e720*/  I2F R3, R26 ;  /* 0x0000001a00037306 */ /* 0x000ee20000201400 */
[----:B------:R-:W-:Y:S02]  /*e730*/  IADD3 R17, R0, 0x50, RZ ;  /* 0x0000005000117810 */ /* 0x000fe40007ffe0ff */
[----:B------:R-:W-:Y:S01]  /*e740*/  STL [R1+0xb8], R106 ;  /* 0x0000b86a01007387 */ /* 0x000fe20000100800 */
[----:B--2---:R-:W-:-:S04]  /*e750*/  FFMA.FTZ R112, R4, UR4, R98 ;  /* 0x0000000404707c23 */ /* 0x004fc80008010062 */
[----:B------:R-:W2:Y:S01]  /*e760*/  I2F R2, R22 ;  /* 0x0000001600027306 */ /* 0x000ea20000201400 */
[C---:B------:R-:W-:Y:S01]  /*e770*/  FFMA.FTZ R113, R4.reuse, UR4, R97 ;  /* 0x0000000404717c23 */ /* 0x040fe20008010061 */
[----:B------:R-:W-:Y:S01]  /*e780*/  MOV R98, R21 ;  /* 0x0000001500627202 */ /* 0x000fe20000000f00 */
[----:B------:R-:W-:Y:S01]  /*e790*/  FFMA.FTZ R203, R4, UR4, R88 ;  /* 0x0000000404cb7c23 */ /* 0x000fe20008010058 */
[----:B------:R-:W-:Y:S01]  /*e7a0*/  IADD3 R21, R0, 0x40, RZ ;  /* 0x0000004000157810 */ /* 0x000fe20007ffe0ff */
[----:B------:R-:W-:Y:S02]  /*e7b0*/  FFMA.FTZ R135, R4, UR4, R40 ;  /* 0x0000000404877c23 */ /* 0x000fe40008010028 */
[----:B------:R-:W-:Y:S01]  /*e7c0*/  FMUL.FTZ R4, R130, c[0x0][0x2ec] ;  /* 0x0000bb0082047a20 */ /* 0x000fe20000410000 */
[----:B------:R4:W-:Y:S01]  /*e7d0*/  MUFU.TANH R40, R5 ;  /* 0x0000000500287308 */ /* 0x0009e20000002400 */
[----:B------:R-:W-:Y:S01]  /*e7e0*/  IMAD.MOV.U32 R97, RZ, RZ, R20 ;  /* 0x000000ffff617224 */ /* 0x000fe200078e0014 */
[----:B------:R-:W-:Y:S01]  /*e7f0*/  MOV R20, R111 ;  /* 0x0000006f00147202 */ /* 0x000fe20000000f00 */
[----:B---3--:R-:W-:-:S02]  /*e800*/  FFMA.FTZ R110, R3, UR4, R107 ;  /* 0x00000004036e7c23 */ /* 0x008fc4000801006b */
[C---:B------:R-:W-:Y:S02]  /*e810*/  FFMA.FTZ R111, R3.reuse, UR4, R99 ;  /* 0x00000004036f7c23 */ /* 0x040fe40008010063 */
[C---:B------:R-:W-:Y:S01]  /*e820*/  FFMA.FTZ R133, R3.reuse, UR4, R92 ;  /* 0x0000000403857c23 */ /* 0x040fe2000801005c */
[----:B------:R-:W-:Y:S01]  /*e830*/  MUFU.TANH R43, R4 ;  /* 0x00000004002b7308 */ /* 0x000fe20000002400 */
[----:B------:R-:W-:Y:S01]  /*e840*/  FFMA.FTZ R130, R3, UR4, R90 ;  /* 0x0000000403827c23 */ /* 0x000fe2000801005a */
[----:B------:R-:W-:Y:S01]  /*e850*/  FSEL R110, R110, -INF , !P5 ;  /* 0xff8000006e6e7808 */ /* 0x000fe20006800000 */
[C---:B--2---:R-:W-:Y:S01]  /*e860*/  FFMA.FTZ R116, R2.reuse, UR4, R74 ;  /* 0x0000000402747c23 */ /* 0x044fe2000801004a */
[----:B------:R-:W-:Y:S01]  /*e870*/  MOV R74, R20 ;  /* 0x00000014004a7202 */ /* 0x000fe20000000f00 */
[----:B------:R-:W-:Y:S01]  /*e880*/  FFMA.FTZ R96, R2, UR4, R87 ;  /* 0x0000000402607c23 */ /* 0x000fe20008010057 */
[----:B------:R-:W-:Y:S01]  /*e890*/  IADD3 R20, R0, 0x41, RZ ;  /* 0x0000004100147810 */ /* 0x000fe20007ffe0ff */
[C---:B------:R-:W-:Y:S01]  /*e8a0*/  FFMA.FTZ R99, R2.reuse, UR4, R85 ;  /* 0x0000000402637c23 */ /* 0x040fe20008010055 */
[----:B------:R-:W2:Y:S01]  /*e8b0*/  I2F R4, R24 ;  /* 0x0000001800047306 */ /* 0x000ea20000201400 */
[----:B------:R-:W-:Y:S01]  /*e8c0*/  FFMA.FTZ R107, R2, UR4, R56 ;  /* 0x00000004026b7c23 */ /* 0x000fe20008010038 */
[----:B------:R-:W-:Y:S01]  /*e8d0*/  ISETP.GE.AND P5, PT, R20, R8, PT ;  /* 0x000000081400720c */ /* 0x000fe20003fa6270 */
[----:B------:R-:W-:-:S02]  /*e8e0*/  IMAD.MOV.U32 R56, RZ, RZ, R95 ;  /* 0x000000ffff387224 */ /* 0x000fc400078e005f */
[----:B------:R-:W-:Y:S02]  /*e8f0*/  IMAD.MOV.U32 R90, RZ, RZ, R109 ;  /* 0x000000ffff5a7224 */ /* 0x000fe400078e006d */
[----:B----4-:R-:W-:Y:S01]  /*e900*/  FMUL.FTZ R5, R246, c[0x0][0x2ec] ;  /* 0x0000bb00f6057a20 */ /* 0x010fe20000410000 */
[----:B------:R-:W3:Y:S01]  /*e910*/  I2F R3, R23 ;  /* 0x0000001700037306 */ /* 0x000ee20000201400 */
[----:B------:R-:W-:Y:S02]  /*e920*/  IMAD.MOV.U32 R246, RZ, RZ, R98 ;  /* 0x000000fffff67224 */ /* 0x000fe400078e0062 */
[----:B--2---:R-:W-:-:S05]  /*e930*/  FFMA.FTZ R102, R4, UR4, R94 ;  /* 0x0000000404667c23 */ /* 0x004fca000801005e */
[----:B------:R2:W-:Y:S01]  /*e940*/  MUFU.TANH R37, R5 ;  /* 0x0000000500257308 */ /* 0x0005e20000002400 */
[C---:B------:R-:W-:Y:S02]  /*e950*/  FFMA.FTZ R105, R4.reuse, UR4, R93 ;  /* 0x0000000404697c23 */ /* 0x040fe4000801005d */
[C---:B------:R-:W-:Y:S02]  /*e960*/  FFMA.FTZ R124, R4.reuse, UR4, R91 ;  /* 0x00000004047c7c23 */ /* 0x040fe4000801005b */
[----:B------:R-:W-:Y:S02]  /*e970*/  FFMA.FTZ R119, R4, UR4, R84 ;  /* 0x0000000404777c23 */ /* 0x000fe40008010054 */
[----:B------:R-:W-:Y:S01]  /*e980*/  FMUL.FTZ R4, R245, c[0x0][0x2ec] ;  /* 0x0000bb00f5047a20 */ /* 0x000fe20000410000 */
[----:B------:R-:W-:Y:S01]  /*e990*/  MOV R245, R6 ;  /* 0x0000000600f57202 */ /* 0x000fe20000000f00 */
[----:B---3--:R-:W-:Y:S02]  /*e9a0*/  FFMA.FTZ R120, R3, UR4, R57 ;  /* 0x0000000403787c23 */ /* 0x008fe40008010039 */
[----:B------:R-:W-:-:S02]  /*e9b0*/  IMAD.MOV.U32 R57, RZ, RZ, R44 ;  /* 0x000000ffff397224 */ /* 0x000fc400078e002c */
[----:B------:R-:W-:Y:S01]  /*e9c0*/  MUFU.TANH R44, R4 ;  /* 0x00000004002c7308 */ /* 0x000fe20000002400 */
[C---:B------:R-:W-:Y:S02]  /*e9d0*/  FFMA.FTZ R100, R3.reuse, UR4, R86 ;  /* 0x0000000403647c23 */ /* 0x040fe40008010056 */
[C---:B------:R-:W-:Y:S02]  /*e9e0*/  FFMA.FTZ R101, R3.reuse, UR4, R75 ;  /* 0x0000000403657c23 */ /* 0x040fe4000801004b */
[----:B------:R-:W-:Y:S01]  /*e9f0*/  FFMA.FTZ R115, R3, UR4, R19 ;  /* 0x0000000403737c23 */ /* 0x000fe20008010013 */
[----:B------:R-:W-:Y:S01]  /*ea00*/  IADD3 R19, R0, 0x48, RZ ;  /* 0x0000004800137810 */ /* 0x000fe20007ffe0ff */
[----:B--2---:R-:W-:Y:S01]  /*ea10*/  FMUL.FTZ R5, R83, c[0x0][0x2ec] ;  /* 0x0000bb0053057a20 */ /* 0x004fe20000410000 */
[----:B------:R-:W2:Y:S01]  /*ea20*/  I2F R4, R21 ;  /* 0x0000001500047306 */ /* 0x000ea20000201400 */
[----:B------:R-:W-:Y:S02]  /*ea30*/  FSEL R100, R100, -INF , !P2 ;  /* 0xff80000064647808 */ /* 0x000fe40005000000 */
[----:B------:R-:W-:-:S02]  /*ea40*/  ISETP.GE.AND P3, PT, R19, R8, PT ;  /* 0x000000081300720c */ /* 0x000fc40003f66270 */
[----:B------:R-:W-:-:S03]  /*ea50*/  ISETP.GE.AND P2, PT, R17, R8, PT ;  /* 0x000000081100720c */ /* 0x000fc60003f46270 */
[----:B------:R-:W3:Y:S08]  /*ea60*/  I2F R3, R20 ;  /* 0x0000001400037306 */ /* 0x000ef00000201400 */
[----:B------:R-:W4:Y:S01]  /*ea70*/  I2F R2, R19 ;  /* 0x0000001300027306 */ /* 0x000f220000201400 */
[C---:B--2---:R-:W-:Y:S01]  /*ea80*/  FFMA.FTZ R95, R4.reuse, UR4, R70 ;  /* 0x00000004045f7c23 */ /* 0x044fe20008010046 */
[----:B------:R-:W-:Y:S01]  /*ea90*/  MOV R70, R103 ;  /* 0x0000006700467202 */ /* 0x000fe20000000f00 */
[----:B------:R-:W-:-:S02]  /*eaa0*/  FFMA.FTZ R92, R4, UR4, R80 ;  /* 0x00000004045c7c23 */ /* 0x000fc40008010050 */
[C---:B------:R-:W-:Y:S02]  /*eab0*/  FFMA.FTZ R109, R4.reuse, UR4, R42 ;  /* 0x00000004046d7c23 */ /* 0x040fe4000801002a */
[----:B------:R-:W-:Y:S01]  /*eac0*/  FFMA.FTZ R103, R4, UR4, R18 ;  /* 0x0000000404677c23 */ /* 0x000fe20008010012 */
[----:B------:R-:W-:Y:S01]  /*ead0*/  IADD3 R18, R0, 0x49, RZ ;  /* 0x0000004900127810 */ /* 0x000fe20007ffe0ff */
[----:B------:R-:W-:Y:S01]  /*eae0*/  FMUL.FTZ R4, R247, c[0x0][0x2ec] ;  /* 0x0000bb00f7047a20 */ /* 0x000fe20000410000 */
[----:B------:R-:W-:Y:S01]  /*eaf0*/  MOV R247, R97 ;  /* 0x0000006100f77202 */ /* 0x000fe20000000f00 */
[C---:B---3--:R-:W-:Y:S01]  /*eb00*/  FFMA.FTZ R88, R3.reuse, UR4, R82 ;  /* 0x0000000403587c23 */ /* 0x048fe20008010052 */
[----:B------:R2:W-:Y:S01]  /*eb10*/  MUFU.TANH R6, R5 ;  /* 0x0000000500067308 */ /* 0x0005e20000002400 */
[C---:B------:R-:W-:Y:S02]  /*eb20*/  FFMA.FTZ R91, R3.reuse, UR4, R81 ;  /* 0x00000004035b7c23 */ /* 0x040fe40008010051 */
[----:B------:R-:W-:-:S02]  /*eb30*/  FFMA.FTZ R104, R3, UR4, R76 ;  /* 0x0000000403687c23 */ /* 0x000fc4000801004c */
[----:B------:R-:W-:Y:S01]  /*eb40*/  FFMA.FTZ R97, R3, UR4, R60 ;  /* 0x0000000403617c23 */ /* 0x000fe2000801003c */
[----:B------:R-:W-:Y:S01]  /*eb50*/  MOV R60, R16 ;  /* 0x00000010003c7202 */ /* 0x000fe20000000f00 */
[----:B----4-:R-:W-:Y:S01]  /*eb60*/  FFMA.FTZ R84, R2, UR4, R59 ;  /* 0x0000000402547c23 */ /* 0x010fe2000801003b */
[----:B------:R-:W-:Y:S01]  /*eb70*/  MUFU.TANH R42, R4 ;  /* 0x00000004002a7308 */ /* 0x000fe20000002400 */
[----:B------:R-:W-:Y:S01]  /*eb80*/  IADD3 R16, R0, 0x51, RZ ;  /* 0x0000005100107810 */ /* 0x000fe20007ffe0ff */
[C---:B------:R-:W-:Y:S02]  /*eb90*/  FFMA.FTZ R87, R2.reuse, UR4, R50 ;  /* 0x0000000402577c23 */ /* 0x040fe40008010032 */
[----:B------:R-:W-:Y:S01]  /*eba0*/  FFMA.FTZ R98, R2, UR4, R15 ;  /* 0x0000000402627c23 */ /* 0x000fe2000801000f */
[----:B------:R-:W-:Y:S01]  /*ebb0*/  IADD3 R15, R0, 0x58, RZ ;  /* 0x00000058000f7810 */ /* 0x000fe20007ffe0ff */
[----:B------:R-:W-:Y:S01]  /*ebc0*/  FFMA.FTZ R93, R2, UR4, R13 ;  /* 0x00000004025d7c23 */ /* 0x000fe2000801000d */
[----:B------:R-:W-:Y:S01]  /*ebd0*/  IADD3 R13, R0, 0x60, RZ ;  /* 0x00000060000d7810 */ /* 0x000fe20007ffe0ff */
[----:B------:R-:W3:Y:S01]  /*ebe0*/  I2F R3, R17 ;  /* 0x0000001100037306 */ /* 0x000ee20000201400 */
[----:B--2---:R-:W-:Y:S01]  /*ebf0*/  FMUL.FTZ R5, R67, c[0x0][0x2ec] ;  /* 0x0000bb0043057a20 */ /* 0x004fe20000410000 */
[----:B------:R-:W-:Y:S01]  /*ec00*/  FSEL R84, R84, -INF , !P3 ;  /* 0xff80000054547808 */ /* 0x000fe20005800000 */
[----:B------:R-:W-:Y:S01]  /*ec10*/  IMAD.MOV.U32 R50, RZ, RZ, R70 ;  /* 0x000000ffff327224 */ /* 0x000fe200078e0046 */
[----:B------:R-:W-:-:S04]  /*ec20*/  ISETP.GE.AND P3, PT, R13, R8, PT ;  /* 0x000000080d00720c */ /* 0x000fc80003f66270 */
[----:B------:R-:W2:Y:S08]  /*ec30*/  I2F R4, R18 ;  /* 0x0000001200047306 */ /* 0x000eb00000201400 */
[----:B------:R-:W4:Y:S01]  /*ec40*/  I2F R2, R16 ;  /* 0x0000001000027306 */ /* 0x000f220000201400 */
[C---:B---3--:R-:W-:Y:S01]  /*ec50*/  FFMA.FTZ R85, R3.reuse, UR4, R14 ;  /* 0x0000000403557c23 */ /* 0x048fe2000801000e */
[----:B------:R-:W-:Y:S01]  /*ec60*/  IADD3 R14, R0, 0x59, RZ ;  /* 0x00000059000e7810 */ /* 0x000fe20007ffe0ff */
[----:B------:R-:W-:-:S02]  /*ec70*/  FFMA.FTZ R76, R3, UR4, R63 ;  /* 0x00000004034c7c23 */ /* 0x000fc4000801003f */
[----:B--2---:R-:W-:-:S03]  /*ec80*/  FFMA.FTZ R80, R4, UR4, R79 ;  /* 0x0000000404507c23 */ /* 0x004fc6000801004f */
[----:B------:R-:W-:Y:S01]  /*ec90*/  MUFU.TANH R5, R5 ;  /* 0x0000000500057308 */ /* 0x000fe20000002400 */
[----:B------:R-:W-:Y:S01]  /*eca0*/  FFMA.FTZ R83, R4, UR4, R77 ;  /* 0x0000000404537c23 */ /* 0x000fe2000801004d */
[----:B------:R-:W-:Y:S01]  /*ecb0*/  FSEL R76, R76, -INF , !P2 ;  /* 0xff8000004c4c7808 */ /* 0x000fe20005000000 */
[C---:B------:R-:W-:Y:S02]  /*ecc0*/  FFMA.FTZ R94, R4.reuse, UR4, R64 ;  /* 0x00000004045e7c23 */ /* 0x040fe40008010040 */
[----:B------:R-:W-:Y:S02]  /*ecd0*/  FFMA.FTZ R89, R4, UR4, R58 ;  /* 0x0000000404597c23 */ /* 0x000fe4000801003a */
[----:B------:R-:W-:Y:S02]  /*ece0*/  FMUL.FTZ R4, R90, c[0x0][0x2ec] ;  /* 0x0000bb005a047a20 */ /* 0x000fe40000410000 */
[C---:B------:R-:W-:Y:S02]  /*ecf0*/  FFMA.FTZ R79, R3.reuse, UR4, R54 ;  /* 0x00000004034f7c23 */ /* 0x040fe40008010036 */
[----:B------:R-:W-:-:S02]  /*ed00*/  FFMA.FTZ R90, R3, UR4, R39 ;  /* 0x00000004035a7c23 */ /* 0x000fc40008010027 */
[C---:B----4-:R-:W-:Y:S01]  /*ed10*/  FFMA.FTZ R69, R2.reuse, UR4, R66 ;  /* 0x0000000402457c23 */ /* 0x050fe20008010042 */
[----:B------:R-:W2:Y:S01]  /*ed20*/  I2F R3, R14 ;  /* 0x0000000e00037306 */ /* 0x000ea20000201400 */
[C---:B------:R-:W-:Y:S02]  /*ed30*/  FFMA.FTZ R75, R2.reuse, UR4, R62 ;  /* 0x00000004024b7c23 */ /* 0x040fe4000801003e */
[C---:B------:R-:W-:Y:S02]  /*ed40*/  FFMA.FTZ R86, R2.reuse, UR4, R53 ;  /* 0x0000000402567c23 */ /* 0x040fe40008010035 */
[----:B------:R-:W-:Y:S02]  /*ed50*/  FFMA.FTZ R81, R2, UR4, R47 ;  /* 0x0000000402517c23 */ /* 0x000fe4000801002f */
[----:B------:R-:W-:Y:S01]  /*ed60*/  IMAD.MOV.U32 R53, RZ, RZ, R74 ;  /* 0x000000ffff357224 */ /* 0x000fe200078e004a */
[----:B------:R-:W3:Y:S08]  /*ed70*/  I2F R2, R13 ;  /* 0x0000000d00027306 */ /* 0x000ef00000201400 */
[----:B------:R-:W-:Y:S01]  /*ed80*/  MUFU.TANH R39, R4 ;  /* 0x0000000400277308 */ /* 0x000fe20000002400 */
[----:B--2---:R-:W-:-:S02]  /*ed90*/  FFMA.FTZ R63, R3, UR4, R65 ;  /* 0x00000004033f7c23 */ /* 0x004fc40008010041 */
[----:B------:R-:W-:-:S05]  /*eda0*/  FFMA.FTZ R70, R3, UR4, R49 ;  /* 0x0000000403467c23 */ /* 0x000fca0008010031 */
[----:B------:R-:W2:Y:S01]  /*edb0*/  I2F R4, R15 ;  /* 0x0000000f00047306 */ /* 0x000ea20000201400 */
[----:B---3--:R-:W-:Y:S01]  /*edc0*/  FFMA.FTZ R65, R2, UR4, R7 ;  /* 0x0000000402417c23 */ /* 0x008fe20008010007 */
[----:B------:R-:W-:Y:S01]  /*edd0*/  IADD3 R7, R0, 0x68, RZ ;  /* 0x0000006800077810 */ /* 0x000fe20007ffe0ff */
[C---:B------:R-:W-:Y:S02]  /*ede0*/  FFMA.FTZ R59, R2.reuse, UR4, R41 ;  /* 0x00000004023b7c23 */ /* 0x040fe40008010029 */
[----:B------:R-:W-:Y:S01]  /*edf0*/  FFMA.FTZ R74, R2, UR4, R12 ;  /* 0x00000004024a7c23 */ /* 0x000fe2000801000c */
[----:B------:R-:W-:Y:S02]  /*ee00*/  IADD3 R12, R0, 0x61, RZ ;  /* 0x00000061000c7810 */ /* 0x000fe40007ffe0ff */
[----:B------:R-:W-:Y:S01]  /*ee10*/  ISETP.GE.AND P2, PT, R7, R8, PT ;  /* 0x000000080700720c */ /* 0x000fe20003f46270 */
[----:B--2---:R-:W-:Y:S01]  /*ee20*/  FFMA.FTZ R67, R4, UR4, R52 ;  /* 0x0000000404437c23 */ /* 0x004fe20008010034 */
[----:B------:R-:W-:Y:S01]  /*ee30*/  MOV R52, R56 ;  /* 0x0000003800347202 */ /* 0x000fe20000000f00 */
[----:B------:R-:W-:-:S02]  /*ee40*/  FFMA.FTZ R56, R2, UR4, R48 ;  /* 0x0000000402387c23 */ /* 0x000fc40008010030 */
[----:B------:R-:W2:Y:S01]  /*ee50*/  I2F R2, R7 ;  /* 0x0000000700027306 */ /* 0x000ea20000201400 */
[C---:B------:R-:W-:Y:S02]  /*ee60*/  FFMA.FTZ R64, R4.reuse, UR4, R61 ;  /* 0x0000000404407c23 */ /* 0x040fe4000801003d */
[C---:B------:R-:W-:Y:S02]  /*ee70*/  FFMA.FTZ R82, R4.reuse, UR4, R46 ;  /* 0x0000000404527c23 */ /* 0x040fe4000801002e */
[----:B------:R-:W-:Y:S02]  /*ee80*/  FFMA.FTZ R77, R4, UR4, R38 ;  /* 0x00000004044d7c23 */ /* 0x000fe40008010026 */
[----:B------:R-:W-:Y:S02]  /*ee90*/  FMUL.FTZ R4, R60, c[0x0][0x2ec] ;  /* 0x0000bb003c047a20 */ /* 0x000fe40000410000 */
[C---:B------:R-:W-:Y:S02]  /*eea0*/  FFMA.FTZ R60, R3.reuse, UR4, R78 ;  /* 0x00000004033c7c23 */ /* 0x040fe4000801004e */
[----:B------:R3:W-:Y:S01]  /*eeb0*/  MUFU.TANH R38, R4 ;  /* 0x0000000400267308 */ /* 0x0007e20000002400 */
[----:B------:R-:W-:-:S02]  /*eec0*/  FFMA.FTZ R78, R3, UR4, R55 ;  /* 0x00000004034e7c23 */ /* 0x000fc40008010037 */
[----:B--2---:R-:W-:Y:S01]  /*eed0*/  FFMA.FTZ R62, R2, UR4, R6 ;  /* 0x00000004023e7c23 */ /* 0x004fe20008010006 */
[----:B------:R-:W-:Y:S01]  /*eee0*/  IADD3 R6, R0, 0x69, RZ ;  /* 0x0000006900067810 */ /* 0x000fe20007ffe0ff */
[----:B------:R-:W-:-:S03]  /*eef0*/  FFMA.FTZ R48, R2, UR4, R40 ;  /* 0x0000000402307c23 */ /* 0x000fc60008010028 */
[----:B------:R-:W2:Y:S01]  /*ef00*/  I2F R3, R12 ;  /* 0x0000000c00037306 */ /* 0x000ea20000201400 */
[----:B------:R-:W-:Y:S02]  /*ef10*/  FFMA.FTZ R47, R2, UR4, R37 ;  /* 0x00000004022f7c23 */ /* 0x000fe40008010025 */
[----:B---3--:R-:W-:Y:S01]  /*ef20*/  FMUL.FTZ R4, R248, c[0x0][0x2ec] ;  /* 0x0000bb00f8047a20 */ /* 0x008fe20000410000 */
[----:B------:R-:W-:Y:S01]  /*ef30*/  MOV R248, R57 ;  /* 0x0000003900f87202 */ /* 0x000fe20000000f00 */
[----:B------:R-:W-:Y:S01]  /*ef40*/  FFMA.FTZ R57, R2, UR4, R5 ;  /* 0x0000000402397c23 */ /* 0x000fe20008010005 */
[----:B------:R-:W-:Y:S02]  /*ef50*/  IADD3 R5, R0, 0x70, RZ ;  /* 0x0000007000057810 */ /* 0x000fe40007ffe0ff */
[----:B------:R3:W-:Y:S01]  /*ef60*/  MUFU.TANH R41, R4 ;  /* 0x0000000400297308 */ /* 0x0007e20000002400 */
[C---:B--2---:R-:W-:Y:S02]  /*ef70*/  FFMA.FTZ R55, R3.reuse, UR4, R242 ;  /* 0x0000000403377c23 */ /* 0x044fe400080100f2 */
[----:B------:R-:W-:-:S05]  /*ef80*/  FFMA.FTZ R54, R3, UR4, R51 ;  /* 0x0000000403367c23 */ /* 0x000fca0008010033 */
[----:B------:R-:W2:Y:S01]  /*ef90*/  I2F R2, R6 ;  /* 0x0000000600027306 */ /* 0x000ea20000201400 */
[C---:B------:R-:W-:Y:S02]  /*efa0*/  FFMA.FTZ R66, R3.reuse, UR4, R45 ;  /* 0x0000000403427c23 */ /* 0x040fe4000801002d */
[----:B------:R-:W-:Y:S02]  /*efb0*/  FFMA.FTZ R61, R3, UR4, R43 ;  /* 0x00000004033d7c23 */ /* 0x000fe4000801002b */
[----:B------:R-:W-:Y:S02]  /*efc0*/  FMUL.FTZ R3, R250, c[0x0][0x2ec] ;  /* 0x0000bb00fa037a20 */ /* 0x000fe40000410000 */
[----:B------:R-:W-:Y:S02]  /*efd0*/  FMUL.FTZ R242, R245, c[0x0][0x2ec] ;  /* 0x0000bb00f5f27a20 */ /* 0x000fe40000410000 */
[----:B---3--:R-:W-:Y:S02]  /*efe0*/  FMUL.FTZ R4, R249, c[0x0][0x2ec] ;  /* 0x0000bb00f9047a20 */ /* 0x008fe40000410000 */
[----:B------:R-:W-:Y:S01]  /*eff0*/  MUFU.TANH R3, R3 ;  /* 0x0000000300037308 */ /* 0x000fe20000002400 */
[----:B--2---:R-:W-:-:S02]  /*f000*/  FFMA.FTZ R43, R2, UR4, R44 ;  /* 0x00000004022b7c23 */ /* 0x004fc4000801002c */
[----:B------:R-:W-:-:S05]  /*f010*/  FFMA.FTZ R46, R2, UR4, R42 ;  /* 0x00000004022e7c23 */ /* 0x000fca000801002a */
[----:B------:R2:W-:Y:S01]  /*f020*/  MUFU.TANH R49, R4 ;  /* 0x0000000400317308 */ /* 0x0005e20000002400 */
[----:B------:R-:W-:Y:S02]  /*f030*/  FFMA.FTZ R58, R2, UR4, R39 ;  /* 0x00000004023a7c23 */ /* 0x000fe40008010027 */
[----:B------:R-:W-:-:S05]  /*f040*/  FMUL.FTZ R39, R53, c[0x0][0x2ec] ;  /* 0x0000bb0035277a20 */ /* 0x000fca0000410000 */
[----:B------:R-:W-:Y:S01]  /*f050*/  MUFU.TANH R44, R39 ;  /* 0x00000027002c7308 */ /* 0x000fe20000002400 */
[----:B--2---:R-:W-:-:S07]  /*f060*/  FMUL.FTZ R4, R251, c[0x0][0x2ec] ;  /* 0x0000bb00fb047a20 */ /* 0x004fce0000410000 */
[----:B------:R-:W-:Y:S08]  /*f070*/  MUFU.TANH R242, R242 ;  /* 0x000000f200f27308 */ /* 0x000ff00000002400 */
[----:B------:R2:W-:Y:S02]  /*f080*/  MUFU.TANH R40, R4 ;  /* 0x0000000400287308 */ /* 0x0005e40000002400 */
[----:B--2---:R-:W-:-:S02]  /*f090*/  FMUL.FTZ R4, R50, c[0x0][0x2ec] ;  /* 0x0000bb0032047a20 */ /* 0x004fc40000410000 */
[----:B------:R-:W-:-:S04]  /*f0a0*/  FFMA.FTZ R50, R2, UR4, R38 ;  /* 0x0000000402327c23 */ /* 0x000fc80008010026 */
[----:B------:R2:W-:Y:S01]  /*f0b0*/  MUFU.TANH R37, R4 ;  /* 0x0000000400257308 */ /* 0x0005e20000002400 */
[----:B------:R-:W-:-:S07]  /*f0c0*/  FMUL.FTZ R38, R52, c[0x0][0x2ec] ;  /* 0x0000bb0034267a20 */ /* 0x000fce0000410000 */
[----:B------:R-:W3:Y:S01]  /*f0d0*/  I2F R2, R5 ;  /* 0x0000000500027306 */ /* 0x000ee20000201400 */
[----:B--2---:R-:W-:-:S07]  /*f0e0*/  FMUL.FTZ R4, R248, c[0x0][0x2ec] ;  /* 0x0000bb00f8047a20 */ /* 0x004fce0000410000 */
[----:B------:R-:W-:Y:S01]  /*f0f0*/  MUFU.TANH R38, R38 ;  /* 0x0000002600267308 */ /* 0x000fe20000002400 */
[----:B---3--:R-:W-:-:S07]  /*f100*/  FFMA.FTZ R41, R2, UR4, R41 ;  /* 0x0000000402297c23 */ /* 0x008fce0008010029 */
[----:B------:R-:W2:Y:S01]  /*f110*/  MUFU.TANH R4, R4 ;  /* 0x0000000400047308 */ /* 0x000ea20000002400 */
[C---:B------:R-:W-:Y:S02]  /*f120*/  FFMA.FTZ R42, R2.reuse, UR4, R3 ;  /* 0x00000004022a7c23 */ /* 0x040fe40008010003 */
[----:B------:R-:W-:Y:S02]  /*f130*/  FFMA.FTZ R53, R2, UR4, R37 ;  /* 0x0000000402357c23 */ /* 0x000fe40008010025 */
[----:B------:R-:W-:-:S04]  /*f140*/  FMUL.FTZ R3, R247, c[0x0][0x2ec] ;  /* 0x0000bb00f7037a20 */ /* 0x000fc80000410000 */
[----:B------:R3:W-:Y:S01]  /*f150*/  MUFU.TANH R37, R3 ;  /* 0x0000000300257308 */ /* 0x0007e20000002400 */
[----:B--2---:R-:W-:Y:S01]  /*f160*/  FFMA.FTZ R45, R2, UR4, R4 ;  /* 0x00000004022d7c23 */ /* 0x004fe20008010004 */
[----:B------:R-:W-:-:S06]  /*f170*/  IADD3 R4, R0, 0x71, RZ ;  /* 0x0000007100047810 */ /* 0x000fcc0007ffe0ff */
[----:B------:R-:W2:Y:S01]  /*f180*/  I2F R2, R4 ;  /* 0x0000000400027306 */ /* 0x000ea20000201400 */
[----:B---3--:R-:W-:-:S07]  /*f190*/  FMUL.FTZ R3, R246, c[0x0][0x2ec] ;  /* 0x0000bb00f6037a20 */ /* 0x008fce0000410000 */
[----:B------:R3:W-:Y:S01]  /*f1a0*/  MUFU.TANH R51, R3 ;  /* 0x0000000300337308 */ /* 0x0007e20000002400 */
[C---:B--2---:R-:W-:Y:S02]  /*f1b0*/  FFMA.FTZ R39, R2.reuse, UR4, R49 ;  /* 0x0000000402277c23 */ /* 0x044fe40008010031 */
[----:B------:R-:W-:Y:S02]  /*f1c0*/  FFMA.FTZ R49, R2, UR4, R44 ;  /* 0x0000000402317c23 */ /* 0x000fe4000801002c */
[----:B------:R-:W-:Y:S02]  /*f1d0*/  FMUL.FTZ R44, R244, c[0x0][0x2ec] ;  /* 0x0000bb00f42c7a20 */ /* 0x000fe40000410000 */
[----:B------:R-:W-:Y:S01]  /*f1e0*/  FFMA.FTZ R40, R2, UR4, R40 ;  /* 0x0000000402287c23 */ /* 0x000fe20008010028 */
[----:B---3--:R-:W-:Y:S01]  /*f1f0*/  IADD3 R3, R0, 0x78, RZ ;  /* 0x0000007800037810 */ /* 0x008fe20007ffe0ff */
[----:B------:R-:W-:Y:S02]  /*f200*/  FFMA.FTZ R52, R2, UR4, R38 ;  /* 0x0000000402347c23 */ /* 0x000fe40008010026 */
[----:B------:R-:W-:Y:S08]  /*f210*/  MUFU.TANH R44, R44 ;  /* 0x0000002c002c7308 */ /* 0x000ff00000002400 */
[----:B------:R-:W2:Y:S02]  /*f220*/  I2F R2, R3 ;  /* 0x0000000300027306 */ /* 0x000ea40000201400 */
[----:B--2---:R-:W-:-:S02]  /*f230*/  FFMA.FTZ R38, R2, UR4, R51 ;  /* 0x0000000402267c23 */ /* 0x004fc40008010033 */
[C---:B------:R-:W-:Y:S02]  /*f240*/  FFMA.FTZ R37, R2.reuse, UR4, R37 ;  /* 0x0000000402257c23 */ /* 0x040fe40008010025 */
[----:B------:R-:W-:Y:S01]  /*f250*/  FFMA.FTZ R51, R2, UR4, R242 ;  /* 0x0000000402337c23 */ /* 0x000fe200080100f2 */
[----:B------:R-:W-:Y:S01]  /*f260*/  FSEL R242, R132, -INF , !P6 ;  /* 0xff80000084f27808 */ /* 0x000fe20007000000 */
[----:B------:R-:W-:Y:S01]  /*f270*/  FFMA.FTZ R44, R2, UR4, R44 ;  /* 0x00000004022c7c23 */ /* 0x000fe2000801002c */
[----:B------:R-:W-:Y:S02]  /*f280*/  FSEL R2, R102, -INF , !P0 ;  /* 0xff80000066027808 */ /* 0x000fe40004000000 */
[-C--:B------:R-:W-:Y:S02]  /*f290*/  ISETP.GE.AND P0, PT, R18, R8.reuse, PT ;  /* 0x000000081200720c */ /* 0x080fe40003f06270 */
[-C--:B------:R-:W-:Y:S01]  /*f2a0*/  ISETP.GE.AND P6, PT, R27, R8.reuse, PT ;  /* 0x000000081b00720c */ /* 0x080fe20003fc6270 */
[----:B------:R2:W-:Y:S03]  /*f2b0*/  STL [R1+0xb4], R2 ;  /* 0x0000b40201007387 */ /* 0x0005e60000100800 */
[----:B------:R-:W-:Y:S01]  /*f2c0*/  FSEL R112, R112, -INF , !P6 ;  /* 0xff80000070707808 */ /* 0x000fe20007000000 */
[----:B------:R-:W-:Y:S01]  /*f2d0*/  STL [R1+0xb0], R100 ;  /* 0x0000b06401007387 */ /* 0x000fe20000100800 */
[----:B------:R-:W-:-:S04]  /*f2e0*/  ISETP.GE.AND P6, PT, R21, R8, PT ;  /* 0x000000081500720c */ /* 0x000fc80003fc6270 */
[----:B------:R-:W-:Y:S02]  /*f2f0*/  FSEL R92, R92, -INF , !P6 ;  /* 0xff8000005c5c7808 */ /* 0x000fe40007000000 */
[----:B------:R-:W-:-:S04]  /*f300*/  ISETP.GE.AND P6, PT, R15, R8, PT ;  /* 0x000000080f00720c */ /* 0x000fc80003fc6270 */
[----:B------:R-:W-:Y:S02]  /*f310*/  FSEL R64, R64, -INF , !P6 ;  /* 0xff80000040407808 */ /* 0x000fe40007000000 */
[----:B------:R-:W-:-:S04]  /*f320*/  ISETP.GE.AND P6, PT, R5, R8, PT ;  /* 0x000000080500720c */ /* 0x000fc80003fc6270 */
[----:B------:R-:W-:Y:S02]  /*f330*/  FSEL R102, R41, -INF , !P6 ;  /* 0xff80000029667808 */ /* 0x000fe40007000000 */
[----:B------:R-:W-:Y:S02]  /*f340*/  ISETP.GE.AND P6, PT, R35, R9, PT ;  /* 0x000000092300720c */ /* 0x000fe40003fc6270 */
[----:B--2---:R-:W-:Y:S02]  /*f350*/  FSEL R2, R96, -INF , !P4 ;  /* 0xff80000060027808 */ /* 0x004fe40006000000 */
[-C--:B------:R-:W-:Y:S02]  /*f360*/  ISETP.GE.AND P4, PT, R16, R8.reuse, PT ;  /* 0x000000081000720c */ /* 0x080fe40003f86270 */
[----:B------:R-:W-:Y:S01]  /*f370*/  FSEL R96, R56, -INF , !P3 ;  /* 0xff80000038607808 */ /* 0x000fe20005800000 */
[----:B------:R2:W-:Y:S01]  /*f380*/  STL [R1+0xac], R2 ;  /* 0x0000ac0201007387 */ /* 0x0005e20000100800 */
        /* <DEDUP_REMOVED lines=8> */
[----:B------:R-:W-:-:S04]  /*f410*/  ISETP.GE.AND P3, PT, R28, R9, PT ;  /* 0x000000091c00720c */ /* 0x000fc80003f66270 */
[----:B------:R-:W-:Y:S02]  /*f420*/  FSEL R117, R117, -INF , !P3 ;  /* 0xff80000075757808 */ /* 0x000fe40005800000 */
[----:B------:R-:W-:Y:S02]  /*f430*/  ISETP.GE.AND P3, PT, R23, R9, PT ;  /* 0x000000091700720c */ /* 0x000fe40003f66270 */
[----:B--2---:R-:W-:Y:S02]  /*f440*/  FSEL R2, R88, -INF , !P5 ;  /* 0xff80000058027808 */ /* 0x004fe40006800000 */
[----:B------:R-:W-:-:S03]  /*f450*/  ISETP.GE.AND P5, PT, R14, R8, PT ;  /* 0x000000080e00720c */ /* 0x000fc60003fa6270 */
[----:B------:R2:W-:Y:S04]  /*f460*/  STL [R1+0xa4], R2 ;  /* 0x0000a40201007387 */ /* 0x0005e80000100800 */
[----:B------:R3:W-:Y:S01]  /*f470*/  STL [R1+0xa0], R84 ;  /* 0x0000a05401007387 */ /* 0x0007e20000100800 */
[----:B--2---:R-:W-:Y:S02]  /*f480*/  FSEL R2, R80, -INF , !P0 ;  /* 0xff80000050027808 */ /* 0x004fe40004000000 */
[-C--:B------:R-:W-:Y:S02]  /*f490*/  ISETP.GE.AND P0, PT, R12, R8.reuse, PT ;  /* 0x000000080c00720c */ /* 0x080fe40003f06270 */
[----:B---3--:R-:W-:Y:S01]  /*f4a0*/  FSEL R84, R60, -INF , !P5 ;  /* 0xff8000003c547808 */ /* 0x008fe20006800000 */
[----:B------:R2:W-:Y:S01]  /*f4b0*/  STL [R1+0x9c], R2 ;  /* 0x00009c0201007387 */ /* 0x0005e20000100800 */
[----:B------:R-:W-:-:S02]  /*f4c0*/  ISETP.GE.AND P5, PT, R4, R8, PT ;  /* 0x000000080400720c */ /* 0x000fc40003fa6270 */
[----:B------:R-:W-:Y:S02]  /*f4d0*/  FSEL R60, R48, -INF , !P2 ;  /* 0xff800000303c7808 */ /* 0x000fe40005000000 */
[----:B------:R-:W-:Y:S01]  /*f4e0*/  FSEL R100, R39, -INF , !P5 ;  /* 0xff80000027647808 */ /* 0x000fe20006800000 */
[----:B------:R-:W-:Y:S01]  /*f4f0*/  FMUL.FTZ R39, R71, c[0x0][0x2ec] ;  /* 0x0000bb0047277a20 */ /* 0x000fe20000410000 */
        /* <DEDUP_REMOVED lines=8> */
[----:B------:R-:W-:Y:S02]  /*f580*/  ISETP.GE.AND P5, PT, R24, R9, PT ;  /* 0x000000091800720c */ /* 0x000fe40003fa6270 */
[----:B--2---:R-:W-:-:S02]  /*f590*/  FSEL R2, R69, -INF , !P4 ;  /* 0xff80000045027808 */ /* 0x004fc40006000000 */
[----:B------:R-:W-:Y:S02]  /*f5a0*/  ISETP.GE.AND P4, PT, R6, R8, PT ;  /* 0x000000080600720c */ /* 0x000fe40003f86270 */
[----:B------:R-:W-:Y:S01]  /*f5b0*/  FSEL R55, R55, -INF , !P0 ;  /* 0xff80000037377808 */ /* 0x000fe20004000000 */
[----:B------:R2:W-:Y:S01]  /*f5c0*/  STL [R1+0x94], R2 ;  /* 0x0000940201007387 */ /* 0x0005e20000100800 */
        /* <DEDUP_REMOVED lines=10> */
[----:B------:R-:W-:Y:S02]  /*f670*/  ISETP.GE.AND P4, PT, R21, R9, PT ;  /* 0x000000091500720c */ /* 0x000fe40003f86270 */
[----:B------:R-:W-:Y:S02]  /*f680*/  FSEL R41, R105, -INF , !P5 ;  /* 0xff80000069297808 */ /* 0x000fe40006800000 */
[----:B--2---:R-:W-:Y:S02]  /*f690*/  IADD3 R2, R0, 0x79, RZ ;  /* 0x0000007900027810 */ /* 0x004fe40007ffe0ff */
[----:B------:R-:W-:Y:S02]  /*f6a0*/  FSEL R113, R113, -INF , !P2 ;  /* 0xff80000071717808 */ /* 0x000fe40005000000 */
[----:B------:R-:W-:Y:S02]  /*f6b0*/  ISETP.GE.AND P0, PT, R2, R8, PT ;  /* 0x000000080200720c */ /* 0x000fe40003f06270 */
[----:B------:R-:W-:-:S02]  /*f6c0*/  FSEL R8, R95, -INF , !P4 ;  /* 0xff8000005f087808 */ /* 0x000fc40006000000 */
[-C--:B------:R-:W-:Y:S02]  /*f6d0*/  ISETP.GE.AND P5, PT, R19, R9.reuse, PT ;  /* 0x000000091300720c */ /* 0x080fe40003fa6270 */
[-C--:B------:R-:W-:Y:S01]  /*f6e0*/  ISETP.GE.AND P2, PT, R22, R9.reuse, PT ;  /* 0x000000091600720c */ /* 0x080fe20003f46270 */
[----:B------:R2:W-:Y:S01]  /*f6f0*/  STL [R1+0x5c], R8 ;  /* 0x00005c0801007387 */ /* 0x0005e20000100800 */
[----:B------:R-:W-:Y:S02]  /*f700*/  FSEL R37, R91, -INF , !P6 ;  /* 0xff8000005b257808 */ /* 0x000fe40007000000 */
[----:B------:R-:W-:Y:S02]  /*f710*/  FSEL R80, R101, -INF , !P3 ;  /* 0xff80000065507808 */ /* 0x000fe40005800000 */
[----:B------:R-:W-:Y:S01]  /*f720*/  ISETP.GE.AND P3, PT, R18, R9, PT ;  /* 0x000000091200720c */ /* 0x000fe20003f66270 */
[----:B------:R3:W-:Y:S01]  /*f730*/  STL [R1+0x58], R37 ;  /* 0x0000582501007387 */ /* 0x0007e20000100800 */
[----:B------:R-:W-:-:S02]  /*f740*/  FSEL R88, R99, -INF , !P2 ;  /* 0xff80000063587808 */ /* 0x000fc40005000000 */
[-C--:B------:R-:W-:Y:S02]  /*f750*/  ISETP.GE.AND P2, PT, R17, R9.reuse, PT ;  /* 0x000000091100720c */ /* 0x080fe40003f46270 */
[-C--:B------:R-:W-:Y:S02]  /*f760*/  ISETP.GE.AND P4, PT, R16, R9.reuse, PT ;  /* 0x000000091000720c */ /* 0x080fe40003f86270 */
[-C--:B------:R-:W-:Y:S02]  /*f770*/  ISETP.GE.AND P6, PT, R15, R9.reuse, PT ;  /* 0x000000090f00720c */ /* 0x080fe40003fc6270 */
[----:B--2---:R-:W-:Y:S02]  /*f780*/  FSEL R8, R87, -INF , !P5 ;  /* 0xff80000057087808 */ /* 0x004fe40006800000 */
[----:B------:R-:W-:-:S03]  /*f790*/  ISETP.GE.AND P5, PT, R14, R9, PT ;  /* 0x000000090e00720c */ /* 0x000fc60003fa6270 */
[----:B------:R2:W-:Y:S01]  /*f7a0*/  STL [R1+0x54], R8 ;  /* 0x0000540801007387 */ /* 0x0005e20000100800 */
[----:B---3--:R-:W-:Y:S02]  /*f7b0*/  FSEL R37, R83, -INF , !P3 ;  /* 0xff80000053257808 */ /* 0x008fe40005800000 */
[----:B------:R-:W-:-:S03]  /*f7c0*/  ISETP.GE.AND P3, PT, R13, R9, PT ;  /* 0x000000090d00720c */ /* 0x000fc60003f66270 */
[----:B------:R3:W-:Y:S01]  /*f7d0*/  STL [R1+0x50], R37 ;  /* 0x0000502501007387 */ /* 0x0007e20000100800 */
[----:B--2---:R-:W-:Y:S02]  /*f7e0*/  FSEL R8, R79, -INF , !P2 ;  /* 0xff8000004f087808 */ /* 0x004fe40005000000 */
[----:B------:R-:W-:-:S03]  /*f7f0*/  ISETP.GE.AND P2, PT, R12, R9, PT ;  /* 0x000000090c00720c */ /* 0x000fc60003f46270 */
[----:B------:R2:W-:Y:S01]  /*f800*/  STL [R1+0x4c], R8 ;  /* 0x00004c0801007387 */ /* 0x0005e20000100800 */
[----:B---3--:R-:W-:-:S03]  /*f810*/  FSEL R37, R75, -INF , !P4 ;  /* 0xff8000004b257808 */ /* 0x008fc60006000000 */
[----:B------:R1:W5:Y:S01]  /*f820*/  LDL.LU R71, [R1+0x104] ;  /* 0x0001040001477983 */ /* 0x0003620000300800 */
[-C--:B------:R-:W-:Y:S01]  /*f830*/  ISETP.GE.AND P4, PT, R7, R9.reuse, PT ;  /* 0x000000090700720c */ /* 0x080fe20003f86270 */
[----:B------:R-:W-:Y:S02]  /*f840*/  MUFU.TANH R39, R39 ;  /* 0x0000002700277308 */ /* 0x000fe40000002400 */
[----:B------:R3:W-:Y:S01]  /*f850*/  STL [R1+0x48], R37 ;  /* 0x0000482501007387 */ /* 0x0007e20000100800 */
[----:B--2---:R-:W-:Y:S02]  /*f860*/  FSEL R8, R67, -INF , !P6 ;  /* 0xff80000043087808 */ /* 0x004fe40007000000 */
[----:B------:R-:W-:-:S03]  /*f870*/  ISETP.GE.AND P6, PT, R6, R9, PT ;  /* 0x000000090600720c */ /* 0x000fc60003fc6270 */
[----:B------:R2:W-:Y:S01]  /*f880*/  STL [R1+0x44], R8 ;  /* 0x0000440801007387 */ /* 0x0005e20000100800 */
[----:B---3--:R-:W-:Y:S02]  /*f890*/  FSEL R37, R59, -INF , !P3 ;  /* 0xff8000003b257808 */ /* 0x008fe40005800000 */
[-C--:B------:R-:W-:Y:S02]  /*f8a0*/  ISETP.GE.AND P3, PT, R4, R9.reuse, PT ;  /* 0x000000090400720c */ /* 0x080fe40003f66270 */
[----:B--2---:R-:W-:Y:S02]  /*f8b0*/  FSEL R8, R63, -INF , !P5 ;  /* 0xff8000003f087808 */ /* 0x004fe40006800000 */
[----:B------:R-:W-:-:S03]  /*f8c0*/  ISETP.GE.AND P5, PT, R5, R9, PT ;  /* 0x000000090500720c */ /* 0x000fc60003fa6270 */
[----:B------:R2:W-:Y:S01]  /*f8d0*/  STL [R1+0x40], R8 ;  /* 0x0000400801007387 */ /* 0x0005e20000100800 */
[----:B------:R-:W-:Y:S02]  /*f8e0*/  FSEL R42, R42, -INF , !P5 ;  /* 0xff8000002a2a7808 */ /* 0x000fe40006800000 */
[----:B------:R-:W-:Y:S01]  /*f8f0*/  ISETP.GE.AND P5, PT, R0, R10, PT ;  /* 0x0000000a0000720c */ /* 0x000fe20003fa6270 */
[----:B------:R3:W-:Y:S01]  /*f900*/  STL [R1+0x3c], R37 ;  /* 0x00003c2501007387 */ /* 0x0007e20000100800 */
[----:B--2---:R-:W-:Y:S02]  /*f910*/  FSEL R8, R54, -INF , !P2 ;  /* 0xff80000036087808 */ /* 0x004fe40005000000 */
[-C--:B------:R-:W-:Y:S02]  /*f920*/  ISETP.GE.AND P2, PT, R3, R9.reuse, PT ;  /* 0x000000090300720c */ /* 0x080fe40003f46270 */
[----:B---3--:R-:W-:Y:S01]  /*f930*/  FSEL R37, R47, -INF , !P4 ;  /* 0xff8000002f257808 */ /* 0x008fe20006000000 */
[----:B------:R2:W-:Y:S01]  /*f940*/  STL [R1+0x38], R8 ;  /* 0x0000380801007387 */ /* 0x0005e20000100800 */
[----:B------:R-:W-:-:S02]  /*f950*/  ISETP.GE.AND P4, PT, R2, R9, PT ;  /* 0x000000090200720c */ /* 0x000fc40003f86270 */
[----:B------:R-:W-:Y:S01]  /*f960*/  FSEL R9, R46, -INF , !P6 ;  /* 0xff8000002e097808 */ /* 0x000fe20007000000 */
[----:B------:R3:W-:Y:S01]  /*f970*/  STL [R1+0x34], R37 ;  /* 0x0000342501007387 */ /* 0x0007e20000100800 */
[----:B------:R-:W-:Y:S02]  /*f980*/  ISETP.GE.AND P6, PT, R0, R11, PT ;  /* 0x0000000b0000720c */ /* 0x000fe40003fc6270 */
[----:B------:R-:W-:Y:S01]  /*f990*/  FSEL R0, R38, -INF , !P2 ;  /* 0xff80000026007808 */ /* 0x000fe20005000000 */
[----:B------:R4:W-:Y:S01]  /*f9a0*/  STL [R1+0x30], R9 ;  /* 0x0000300901007387 */ /* 0x0009e20000100800 */
[----:B------:R-:W-:-:S03]  /*f9b0*/  ISETP.GE.AND P2, PT, R36, R10, PT ;  /* 0x0000000a2400720c */ /* 0x000fc60003f46270 */
[----:B------:R-:W-:Y:S01]  /*f9c0*/  STL [R1+0x2c], R42 ;  /* 0x00002c2a01007387 */ /* 0x000fe20000100800 */
[----:B--2---:R-:W2:Y:S01]  /*f9d0*/  I2F R8, R2 ;  /* 0x0000000200087306 */ /* 0x004ea20000201400 */
[----:B---3--:R-:W-:Y:S01]  /*f9e0*/  FMUL.FTZ R37, R252, c[0x0][0x2ec] ;  /* 0x0000bb00fc257a20 */ /* 0x008fe20000410000 */
[----:B----4-:R-:W-:-:S06]  /*f9f0*/  FSEL R9, R40, -INF , !P3 ;  /* 0xff80000028097808 */ /* 0x010fcc0005800000 */
[----:B------:R-:W3:Y:S01]  /*fa00*/  MUFU.TANH R37, R37 ;  /* 0x0000002500257308 */ /* 0x000ee20000002400 */
[----:B------:R-:W-:Y:S01]  /*fa10*/  ISETP.GE.AND P3, PT, R36, R11, PT ;  /* 0x0000000b2400720c */ /* 0x000fe20003f66270 */
[----:B------:R2:W-:Y:S01]  /*fa20*/  STL [R1+0x28], R9 ;  /* 0x0000280901007387 */ /* 0x0005e20000100800 */
[----:B------:R-:W-:Y:S02]  /*fa30*/  FSEL R36, R217, -INF , !P5 ;  /* 0xff800000d9247808 */ /* 0x000fe40006800000 */
[-C--:B------:R-:W-:Y:S01]  /*fa40*/  ISETP.GE.AND P5, PT, R34, R10.reuse, PT ;  /* 0x0000000a2200720c */ /* 0x080fe20003fa6270 */
[----:B------:R3:W-:Y:S01]  /*fa50*/  STL [R1+0x24], R0 ;  /* 0x0000240001007387 */ /* 0x0007e20000100800 */
[----:B--2---:R-:W-:Y:S02]  /*fa60*/  FFMA.FTZ R9, R8, UR4, R39 ;  /* 0x0000000408097c23 */ /* 0x004fe40008010027 */
[----:B------:R-:W-:Y:S02]  /*fa70*/  FSEL R39, R224, -INF , !P5 ;  /* 0xff800000e0277808 */ /* 0x000fe40006800000 */
[----:B------:R-:W-:Y:S01]  /*fa80*/  ISETP.GE.AND P5, PT, R31, R10, PT ;  /* 0x0000000a1f00720c */ /* 0x000fe20003fa6270 */
[----:B---3--:R-:W-:Y:S01]  /*fa90*/  FFMA.FTZ R0, R8, UR4, R37 ;  /* 0x0000000408007c23 */ /* 0x008fe20008010025 */
[----:B------:R-:W-:-:S02]  /*faa0*/  FSEL R37, R221, -INF , !P2 ;  /* 0xff800000dd257808 */ /* 0x000fc40005000000 */
[-C--:B------:R-:W-:Y:S02]  /*fab0*/  ISETP.GE.AND P2, PT, R33, R10.reuse, PT ;  /* 0x0000000a2100720c */ /* 0x080fe40003f46270 */
[----:B------:R-:W-:Y:S02]  /*fac0*/  FSEL R0, R0, -INF , !P4 ;  /* 0xff80000000007808 */ /* 0x000fe40006000000 */
[-C--:B------:R-:W-:Y:S02]  /*fad0*/  ISETP.GE.AND P4, PT, R35, R10.reuse, PT ;  /* 0x0000000a2300720c */ /* 0x080fe40003f86270 */
[----:B------:R-:W-:Y:S02]  /*fae0*/  FSEL R220, R220, -INF , !P2 ;  /* 0xff800000dcdc7808 */ /* 0x000fe40005000000 */
[----:B------:R-:W-:Y:S02]  /*faf0*/  FSEL R38, R225, -INF , !P4 ;  /* 0xff800000e1267808 */ /* 0x000fe40006000000 */
[----:B------:R-:W-:-:S02]  /*fb00*/  ISETP.GE.AND P4, PT, R32, R10, PT ;  /* 0x0000000a2000720c */ /* 0x000fc40003f86270 */
[-C--:B------:R-:W-:Y:S02]  /*fb10*/  ISETP.GE.AND P2, PT, R30, R10.reuse, PT ;  /* 0x0000000a1e00720c */ /* 0x080fe40003f46270 */
[----:B------:R-:W-:Y:S02]  /*fb20*/  FSEL R216, R216, -INF , !P4 ;  /* 0xff800000d8d87808 */ /* 0x000fe40006000000 */
[-C--:B------:R-:W-:Y:S02]  /*fb30*/  ISETP.GE.AND P4, PT, R29, R10.reuse, PT ;  /* 0x0000000a1d00720c */ /* 0x080fe40003f86270 */
[----:B------:R-:W-:Y:S02]  /*fb40*/  FSEL R215, R215, -INF , !P5 ;  /* 0xff800000d7d77808 */ /* 0x000fe40006800000 */
[----:B------:R-:W-:Y:S02]  /*fb50*/  ISETP.GE.AND P5, PT, R28, R10, PT ;  /* 0x0000000a1c00720c */ /* 0x000fe40003fa6270 */
[----:B------:R-:W-:-:S02]  /*fb60*/  FSEL R212, R212, -INF , !P2 ;  /* 0xff800000d4d47808 */ /* 0x000fc40005000000 */
        /* <DEDUP_REMOVED lines=20> */
[----:B------:R-:W-:Y:S02]  /*fcb0*/  FSEL R54, R97, -INF , !P4 ;  /* 0xff80000061367808 */ /* 0x000fe40006000000 */
[-C--:B------:R-:W-:Y:S01]  /*fcc0*/  ISETP.GE.AND P4, PT, R17, R10.reuse, PT ;  /* 0x0000000a1100720c */ /* 0x080fe20003f86270 */
[----:B------:R-:W-:Y:S01]  /*fcd0*/  STL [R1+0x1c], R9 ;  /* 0x00001c0901007387 */ /* 0x000fe20000100800 */
[----:B------:R-:W-:Y:S02]  /*fce0*/  FSEL R47, R93, -INF , !P5 ;  /* 0xff8000005d2f7808 */ /* 0x000fe40006800000 */
[----:B------:R-:W-:Y:S01]  /*fcf0*/  ISETP.GE.AND P5, PT, R16, R10, PT ;  /* 0x0000000a1000720c */ /* 0x000fe20003fa6270 */
[----:B------:R2:W-:Y:S01]  /*fd00*/  STL [R1+0x20], R0 ;  /* 0x0000200001007387 */ /* 0x0005e20000100800 */
[----:B------:R-:W-:-:S02]  /*fd10*/  FSEL R46, R89, -INF , !P2 ;  /* 0xff800000592e7808 */ /* 0x000fc40005000000 */
[----:B------:R-:W-:Y:S01]  /*fd20*/  ISETP.GE.AND P2, PT, R15, R10, PT ;  /* 0x0000000a0f00720c */ /* 0x000fe20003f46270 */
[----:B------:R-:W-:Y:S01]  /*fd30*/  STL [R1+0x18], R59 ;  /* 0x0000183b01007387 */ /* 0x000fe20000100800 */
[----:B------:R-:W-:Y:S02]  /*fd40*/  FSEL R42, R85, -INF , !P4 ;  /* 0xff800000552a7808 */ /* 0x000fe40006000000 */
[----:B------:R-:W-:Y:S01]  /*fd50*/  FSEL R40, R81, -INF , !P5 ;  /* 0xff80000051287808 */ /* 0x000fe20006800000 */
[----:B------:R-:W-:Y:S01]  /*fd60*/  STL [R1+0x14], R54 ;  /* 0x0000143601007387 */ /* 0x000fe20000100800 */
[-C--:B------:R-:W-:Y:S02]  /*fd70*/  ISETP.GE.AND P0, PT, R35, R11.reuse, PT ;  /* 0x0000000b2300720c */ /* 0x080fe40003f06270 */
[----:B------:R-:W-:Y:S01]  /*fd80*/  FSEL R35, R219, -INF , !P6 ;  /* 0xff800000db237808 */ /* 0x000fe20007000000 */
[----:B------:R-:W-:Y:S01]  /*fd90*/  STL [R1+0x10], R47 ;  /* 0x0000102f01007387 */ /* 0x000fe20000100800 */
[----:B------:R-:W-:-:S02]  /*fda0*/  ISETP.GE.AND P6, PT, R34, R11, PT ;  /* 0x0000000b2200720c */ /* 0x000fc40003fc6270 */
[----:B------:R-:W-:Y:S01]  /*fdb0*/  FSEL R34, R223, -INF , !P3 ;  /* 0xff800000df227808 */ /* 0x000fe20005800000 */
[----:B------:R-:W-:Y:S01]  /*fdc0*/  STL [R1+0xc], R46 ;  /* 0x00000c2e01007387 */ /* 0x000fe20000100800 */
[-C--:B------:R-:W-:Y:S02]  /*fdd0*/  ISETP.GE.AND P3, PT, R33, R11.reuse, PT ;  /* 0x0000000b2100720c */ /* 0x080fe40003f66270 */
[----:B------:R-:W-:Y:S01]  /*fde0*/  FSEL R33, R241, -INF , !P0 ;  /* 0xff800000f1217808 */ /* 0x000fe20004000000 */
[----:B------:R-:W-:Y:S01]  /*fdf0*/  STL [R1+0x8], R42 ;  /* 0x0000082a01007387 */ /* 0x000fe20000100800 */
[----:B------:R-:W-:Y:S02]  /*fe00*/  ISETP.GE.AND P0, PT, R32, R11, PT ;  /* 0x0000000b2000720c */ /* 0x000fe40003f06270 */
[----:B------:R-:W-:Y:S01]  /*fe10*/  FSEL R226, R226, -INF , !P3 ;  /* 0xff800000e2e27808 */ /* 0x000fe20005800000 */
[----:B------:R-:W-:Y:S01]  /*fe20*/  STL [R1+0x4], R40 ;  /* 0x0000042801007387 */ /* 0x000fe20000100800 */
[----:B--2---:R-:W-:-:S02]  /*fe30*/  FSEL R0, R77, -INF , !P2 ;  /* 0xff8000004d007808 */ /* 0x004fc40005000000 */
[-C--:B------:R-:W-:Y:S02]  /*fe40*/  ISETP.GE.AND P3, PT, R30, R11.reuse, PT ;  /* 0x0000000b1e00720c */ /* 0x080fe40003f66270 */
[----:B------:R-:W-:Y:S01]  /*fe50*/  FSEL R222, R222, -INF , !P0 ;  /* 0xff800000dede7808 */ /* 0x000fe20004000000 */
[----:B------:R2:W-:Y:S01]  /*fe60*/  STL [R1], R0 ;  /* 0x0000000001007387 */ /* 0x0005e20000100800 */
        /* <DEDUP_REMOVED lines=11> */
[----:B------:R-:W-:Y:S01]  /*ff20*/  FSEL R32, R227, -INF , !P6 ;  /* 0xff800000e3207808 */ /* 0x000fe20007000000 */
[----:B--2---:R-:W-:Y:S01]  /*ff30*/  FMUL.FTZ R0, R68, c[0x0][0x2ec] ;  /* 0x0000bb0044007a20 */ /* 0x004fe20000410000 */
[-C--:B------:R-:W-:Y:S01]  /*ff40*/  ISETP.GE.AND P6, PT, R31, R11.reuse, PT ;  /* 0x0000000b1f00720c */ /* 0x080fe20003fc6270 */
[----:B------:R1:W5:Y:S01]  /*ff50*/  LDL.LU R68, [R1+0x100] ;  /* 0x0001000001447983 */ /* 0x0003620000300800 */
        /* <DEDUP_REMOVED lines=13> */
[C---:B------:R-:W-:Y:S02]  /*10030*/  ISETP.GE.AND P0, PT, R14.reuse, R11, PT ;  /* 0x0000000b0e00720c */ /* 0x040fe40003f06270 */
[----:B------:R-:W-:-:S02]  /*10040*/  ISETP.GE.AND P4, PT, R14, R10, PT ;  /* 0x0000000a0e00720c */ /* 0x000fc40003f86270 */
[----:B------:R-:W-:Y:S02]  /*10050*/  FSEL R227, R82, -INF , !P3 ;  /* 0xff80000052e37808 */ /* 0x000fe40005800000 */
[CC--:B------:R-:W-:Y:S02]  /*10060*/  ISETP.GE.AND P3, PT, R12.reuse, R11.reuse, PT ;  /* 0x0000000b0c00720c */ /* 0x0c0fe40003f66270 */
[----:B------:R-:W-:Y:S02]  /*10070*/  ISETP.GE.AND P2, PT, R12, R10, PT ;  /* 0x0000000a0c00720c */ /* 0x000fe40003f46270 */
[----:B------:R-:W-:Y:S02]  /*10080*/  FSEL R127, R127, -INF , !P6 ;  /* 0xff8000007f7f7808 */ /* 0x000fe40007000000 */
[----:B------:R-:W-:Y:S02]  /*10090*/  ISETP.GE.AND P6, PT, R22, R11, PT ;  /* 0x0000000b1600720c */ /* 0x000fe40003fc6270 */
[----:B------:R-:W-:-:S02]  /*100a0*/  FSEL R224, R78, -INF , !P0 ;  /* 0xff8000004ee07808 */ /* 0x000fc40004000000 */
[----:B------:R-:W-:Y:S02]  /*100b0*/  FSEL R252, R70, -INF , !P4 ;  /* 0xff80000046fc7808 */ /* 0x000fe40006000000 */
[CC--:B------:R-:W-:Y:S02]  /*100c0*/  ISETP.GE.AND P0, PT, R7.reuse, R11.reuse, PT ;  /* 0x0000000b0700720c */ /* 0x0c0fe40003f06270 */
[----:B------:R-:W-:Y:S02]  /*100d0*/  ISETP.GE.AND P4, PT, R7, R10, PT ;  /* 0x0000000a0700720c */ /* 0x000fe40003f86270 */
[----:B------:R-:W-:Y:S02]  /*100e0*/  FSEL R221, R66, -INF , !P3 ;  /* 0xff80000042dd7808 */ /* 0x000fe40005800000 */
[----:B------:R-:W-:Y:S02]  /*100f0*/  FSEL R247, R61, -INF , !P2 ;  /* 0xff8000003df77808 */ /* 0x000fe40005000000 */
[----:B------:R-:W-:-:S02]  /*10100*/  ISETP.GE.AND P3, PT, R5, R11, PT ;  /* 0x0000000b0500720c */ /* 0x000fc40003f66270 */
[----:B------:R-:W-:Y:S01]  /*10110*/  ISETP.GE.AND P2, PT, R5, R10, PT ;  /* 0x0000000a0500720c */ /* 0x000fe20003f46270 */
[----:B------:R-:W-:Y:S01]  /*10120*/  FMUL.FTZ R5, R243, c[0x0][0x2ec] ;  /* 0x0000bb00f3057a20 */ /* 0x000fe20000410000 */
[----:B------:R-:W-:Y:S02]  /*10130*/  FSEL R116, R116, -INF , !P6 ;  /* 0xff80000074747808 */ /* 0x000fe40007000000 */
[-C--:B------:R-:W-:Y:S01]  /*10140*/  ISETP.GE.AND P6, PT, R19, R11.reuse, PT ;  /* 0x0000000b1300720c */ /* 0x080fe20003fc6270 */
[----:B------:R-:W2:Y:S01]  /*10150*/  MUFU.TANH R0, R0 ;  /* 0x0000000000007308 */ /* 0x000ea20000002400 */
[----:B------:R-:W-:Y:S02]  /*10160*/  FSEL R108, R62, -INF , !P0 ;  /* 0xff8000003e6c7808 */ /* 0x000fe40004000000 */
[----:B------:R-:W-:Y:S02]  /*10170*/  FSEL R245, R57, -INF , !P4 ;  /* 0xff80000039f57808 */ /* 0x000fe40006000000 */
[----:B------:R-:W-:-:S02]  /*10180*/  ISETP.GE.AND P0, PT, R4, R11, PT ;  /* 0x0000000b0400720c */ /* 0x000fc40003f06270 */
[----:B------:R-:W-:Y:S02]  /*10190*/  ISETP.GE.AND P4, PT, R4, R10, PT ;  /* 0x0000000a0400720c */ /* 0x000fe40003f86270 */
[----:B------:R-:W3:Y:S01]  /*101a0*/  MUFU.TANH R4, R5 ;  /* 0x0000000500047308 */ /* 0x000ee20000002400 */
[----:B------:R-:W-:Y:S02]  /*101b0*/  FSEL R248, R98, -INF , !P6 ;  /* 0xff80000062f87808 */ /* 0x000fe40007000000 */
[----:B------:R-:W-:Y:S02]  /*101c0*/  ISETP.GE.AND P6, PT, R16, R11, PT ;  /* 0x0000000b1000720c */ /* 0x000fe40003fc6270 */
[----:B------:R-:W-:Y:S02]  /*101d0*/  FSEL R104, R52, -INF , !P0 ;  /* 0xff80000034687808 */ /* 0x000fe40004000000 */
[----:B------:R-:W-:Y:S02]  /*101e0*/  FSEL R241, R86, -INF , !P6 ;  /* 0xff80000056f17808 */ /* 0x000fe40007000000 */
[----:B------:R-:W-:-:S02]  /*101f0*/  PLOP3.LUT P0, PT, PT, PT, UP0, 0x80, 0x0 ;  /* 0x000000000000781c */ /* 0x000fc40003f0f008 */
[CC--:B------:R-:W-:Y:S02]  /*10200*/  ISETP.GE.AND P6, PT, R13.reuse, R11.reuse, PT ;  /* 0x0000000b0d00720c */ /* 0x0c0fe40003fc6270 */
[-C--:B------:R-:W-:Y:S02]  /*10210*/  ISETP.GE.AND P5, PT, R13, R10.reuse, PT ;  /* 0x0000000a0d00720c */ /* 0x080fe40003fa6270 */
[----:B------:R-:W-:Y:S02]  /*10220*/  FSEL R223, R74, -INF , !P6 ;  /* 0xff8000004adf7808 */ /* 0x000fe40007000000 */
[----:B------:R-:W-:Y:S02]  /*10230*/  FSEL R250, R65, -INF , !P5 ;  /* 0xff80000041fa7808 */ /* 0x000fe40006800000 */
[C---:B------:R-:W-:Y:S02]  /*10240*/  ISETP.GE.AND P6, PT, R6.reuse, R11, PT ;  /* 0x0000000b0600720c */ /* 0x040fe40003fc6270 */
[----:B------:R-:W-:Y:S01]  /*10250*/  ISETP.GE.AND P5, PT, R6, R10, PT ;  /* 0x0000000a0600720c */ /* 0x000fe20003fa6270 */
[----:B--2---:R-:W-:Y:S01]  /*10260*/  FFMA.FTZ R0, R8, UR4, R0 ;  /* 0x0000000408007c23 */ /* 0x004fe20008010000 */
[----:B------:R-:W-:Y:S01]  /*10270*/  FSEL R106, R58, -INF , !P6 ;  /* 0xff8000003a6a7808 */ /* 0x000fe20007000000 */
[----:B---3--:R-:W-:Y:S01]  /*10280*/  FFMA.FTZ R8, R8, UR4, R4 ;  /* 0x0000000408087c23 */ /* 0x008fe20008010004 */
[----:B------:R-:W-:-:S02]  /*10290*/  FSEL R243, R50, -INF , !P5 ;  /* 0xff80000032f37808 */ /* 0x000fc40006800000 */
[----:B------:R-:W-:Y:S02]  /*102a0*/  FSEL R105, R53, -INF , !P3 ;  /* 0xff80000035697808 */ /* 0x000fe40005800000 */
[----:B------:R-:W-:Y:S02]  /*102b0*/  FSEL R225, R45, -INF , !P2 ;  /* 0xff8000002de17808 */ /* 0x000fe40005000000 */
[CC--:B------:R-:W-:Y:S02]  /*102c0*/  ISETP.GE.AND P6, PT, R3.reuse, R11.reuse, PT ;  /* 0x0000000b0300720c */ /* 0x0c0fe40003fc6270 */
[C---:B------:R-:W-:Y:S02]  /*102d0*/  ISETP.GE.AND P5, PT, R2.reuse, R11, PT ;  /* 0x0000000b0200720c */ /* 0x040fe40003fa6270 */
        /* <DEDUP_REMOVED lines=13> */
[----:B------:R-:W-:Y:S01]  /*103b0*/  @!P1 IMAD.MOV.U32 R10, RZ, RZ, c[0x0][0x19c] ;  /* 0x00006700ff0a9624 */ /* 0x000fe200078e00ff */
[----:B------:R-:W-:Y:S01]  /*103c0*/  USHF.R.S32.HI UR9, URZ, 0x1f, UR10 ;  /* 0x0000001f3f097899 */ /* 0x000fe2000801140a */
[----:B------:R1:W-:Y:S01]  /*103d0*/  @P1 STS.128 [R240+0x4000], RZ ;  /* 0x004000fff0001388 */ /* 0x0003e20000000c00 */
[----:B------:R-:W-:Y:S01]  /*103e0*/  UIMAD.WIDE.U32 UR14, UR10, UR6, URZ ;  /* 0x000000060a0e72a5 */ /* 0x000fe2000f8e003f */
[----:B------:R-:W-:Y:S01]  /*103f0*/  @!P1 IMAD.MOV.U32 R14, RZ, RZ, c[0x0][0x19c] ;  /* 0x00006700ff0e9624 */ /* 0x000fe200078e00ff */
[----:B------:R-:W-:Y:S01]  /*10400*/  UIMAD UR9, UR9, UR6, URZ ;  /* 0x00000006090972a4 */ /* 0x000fe2000f8e023f */
[----:B------:R-:W-:Y:S03]  /*10410*/  BSSY B0, `(.L_x_462) ;  /* 0x0000061000007945 */ /* 0x000fe60003800000 */
[----:B------:R-:W-:Y:S01]  /*10420*/  UIMAD UR7, UR10, UR7, UR9 ;  /* 0x000000070a0772a4 */ /* 0x000fe2000f8e0209 */
[----:B------:R-:W-:-:S02]  /*10430*/  IMAD.U32 R4, RZ, RZ, UR14 ;  /* 0x0000000eff047e24 */ /* 0x000fc4000f8e00ff */
        /* <DEDUP_REMOVED lines=8> */
[--C-:B------:R-:W-:Y:S02]  /*104c0*/  @!P1 IMAD.MOV.U32 R6, RZ, RZ, R2.reuse ;  /* 0x000000ffff069224 */ /* 0x100fe400078e0002 */
[--C-:B------:R-:W-:Y:S02]  /*104d0*/  @!P1 IMAD.MOV.U32 R7, RZ, RZ, R3.reuse ;  /* 0x000000ffff079224 */ /* 0x100fe400078e0003 */
[----:B------:R-:W-:-:S04]  /*104e0*/  @!P1 IMAD.WIDE.U32 R4, R4, 0x30, R2 ;  /* 0x0000003004049825 */ /* 0x000fc800078e0002 */
[----:B------:R-:W-:Y:S02]  /*104f0*/  @!P1 IMAD R0, R0, 0x30, RZ ;  /* 0x0000003000009824 */ /* 0x000fe400078e02ff */
[----:B------:R-:W-:Y:S01]  /*10500*/  @!P1 IMAD.WIDE.U32 R6, R9, 0x50, R6 ;  /* 0x0000005009069825 */ /* 0x000fe200078e0006 */
[----:B------:R-:W-:Y:S02]  /*10510*/  @!P1 LEA.HI.X R9, R2, c[0x0][0x16c], R3, 0x1, P2 ;  /* 0x00005b0002099a11 */ /* 0x000fe400010f0c03 */
[----:B------:R-:W-:Y:S01]  /*10520*/  @!P1 LEA R12, P2, R4, c[0x0][0x168], 0x1 ;  /* 0x00005a00040c9a11 */ /* 0x000fe200078408ff */
[----:B------:R-:W-:Y:S02]  /*10530*/  @!P1 IMAD.IADD R0, R0, 0x1, R5 ;  /* 0x0000000100009824 */ /* 0x000fe400078e0205 */
[----:B------:R-:W-:Y:S01]  /*10540*/  @!P1 IMAD R5, R10, 0x50, RZ ;  /* 0x000000500a059824 */ /* 0x000fe200078e02ff */
[----:B------:R-:W-:Y:S01]  /*10550*/  @!PT LDS RZ, [RZ] ;  /* 0x00000000fffff984 */ /* 0x000fe20000000800 */
[----:B------:R-:W-:Y:S01]  /*10560*/  @!PT LDS RZ, [RZ] ;  /* 0x00000000fffff984 */ /* 0x000fe20000000800 */
[----:B------:R-:W-:Y:S01]  /*10570*/  @!PT LDS RZ, [RZ] ;  /* 0x00000000fffff984 */ /* 0x000fe20000000800 */
[----:B------:R2:W-:Y:S01]  /*10580*/  @!P1 LDGSTS.E.BYPASS.LTC128B.128 [R240+0x4000], [R8.64] ;  /* 0x0400000008f09fae */ /* 0x0005e2000b901d74 */
[----:B------:R-:W-:-:S02]  /*10590*/  @!P1 LEA R10, P3, R6, c[0x0][0x168], 0x1 ;  /* 0x00005a00060a9a11 */ /* 0x000fc400078608ff */
[----:B------:R-:W-:Y:S01]  /*105a0*/  @!P1 LEA.HI.X R13, R4, c[0x0][0x16c], R0, 0x1, P2 ;  /* 0x00005b00040d9a11 */ /* 0x000fe200010f0c00 */
[----:B------:R-:W-:Y:S01]  /*105b0*/  @!P1 IMAD.IADD R7, R5, 0x1, R7 ;  /* 0x0000000105079824 */ /* 0x000fe200078e0207 */
[----:B------:R-:W-:Y:S01]  /*105c0*/  @!P1 IADD3 R0, P2, R2, UR26, RZ ;  /* 0x0000001a02009c10 */ /* 0x000fe2000ff5e0ff */
[----:B------:R-:W-:Y:S01]  /*105d0*/  @!P1 IMAD.MOV.U32 R4, RZ, RZ, R2 ;  /* 0x000000ffff049224 */ /* 0x000fe200078e0002 */
[----:B------:R1:W-:Y:S01]  /*105e0*/  @P1 STS.128 [R240+0x4800], RZ ;  /* 0x004800fff0001388 */ /* 0x0003e20000000c00 */
[----:B------:R-:W-:Y:S01]  /*105f0*/  @!P1 IMAD.MOV.U32 R5, RZ, RZ, R3 ;  /* 0x000000ffff059224 */ /* 0x000fe200078e0003 */
[----:B------:R-:W-:Y:S02]  /*10600*/  @!P1 LEA.HI.X R11, R6, c[0x0][0x16c], R7, 0x1, P3 ;  /* 0x00005b00060b9a11 */ /* 0x000fe400018f0c07 */
[----:B------:R-:W-:Y:S02]  /*10610*/  @!P1 LEA R6, P3, R0, c[0x0][0x168], 0x1 ;  /* 0x00005a0000069a11 */ /* 0x000fe400078608ff */
[----:B------:R-:W-:-:S04]  /*10620*/  @!P1 IADD3.X R7, R3, UR25, RZ, P2, !PT ;  /* 0x0000001903079c10 */ /* 0x000fc800097fe4ff */
[----:B------:R-:W-:Y:S01]  /*10630*/  @!P1 LEA.HI.X R7, R0, c[0x0][0x16c], R7, 0x1, P3 ;  /* 0x00005b0000079a11 */ /* 0x000fe200018f0c07 */
[----:B------:R-:W-:-:S04]  /*10640*/  IMAD.U32 R0, RZ, RZ, UR20 ;  /* 0x00000014ff007e24 */ /* 0x000fc8000f8e00ff */
[----:B------:R-:W-:Y:S01]  /*10650*/  @!PT LDS RZ, [RZ] ;  /* 0x00000000fffff984 */ /* 0x000fe20000000800 */
[----:B------:R-:W-:Y:S01]  /*10660*/  @!PT LDS RZ, [RZ] ;  /* 0x00000000fffff984 */ /* 0x000fe20000000800 */
[----:B------:R-:W-:Y:S01]  /*10670*/  @!PT LDS RZ, [RZ] ;  /* 0x00000000fffff984 */ /* 0x000fe20000000800 */
[----:B------:R3:W-:Y:S04]  /*10680*/  @!P1 LDGSTS.E.BYPASS.LTC128B.128 [R240+0x4800], [R6.64] ;  /* 0x0480000006f09fae */ /* 0x0007e8000b901d74 */
[----:B------:R1:W-:Y:S01]  /*10690*/  @P1 STS.128 [R240+0x5000], RZ ;  /* 0x005000fff0001388 */ /* 0x0003e20000000c00 */
[----:B--2---:R-:W-:Y:S01]  /*106a0*/  MOV R9, UR20 ;  /* 0x0000001400097c02 */ /* 0x004fe20008000f00 */
[----:B------:R-:W-:-:S04]  /*106b0*/  @!P1 IMAD.MOV.U32 R8, RZ, RZ, c[0x0][0x19c] ;  /* 0x00006700ff089624 */ /* 0x000fc800078e00ff */
[----:B------:R-:W-:-:S04]  /*106c0*/  @!P1 IMAD.WIDE.U32 R4, R9, 0x60, R4 ;  /* 0x0000006009049825 */ /* 0x000fc800078e0004 */
[----:B------:R-:W-:-:S05]  /*106d0*/  @!P1 IMAD R8, R8, 0x60, RZ ;  /* 0x0000006008089824 */ /* 0x000fca00078e02ff */
[----:B------:R-:W-:Y:S02]  /*106e0*/  @!P1 IADD3 R5, R8, R5, RZ ;  /* 0x0000000508059210 */ /* 0x000fe40007ffe0ff */
[----:B------:R-:W-:-:S04]  /*106f0*/  @!P1 LEA R8, P2, R4, c[0x0][0x168], 0x1 ;  /* 0x00005a0004089a11 */ /* 0x000fc800078408ff */
[----:B------:R-:W-:Y:S01]  /*10700*/  @!P1 LEA.HI.X R9, R4, c[0x0][0x16c], R5, 0x1, P2 ;  /* 0x00005b0004099a11 */ /* 0x000fe200010f0c05 */
[----:B------:R-:W-:Y:S01]  /*10710*/  @!P1 IMAD.MOV.U32 R4, RZ, RZ, c[0x0][0x19c] ;  /* 0x00006700ff049624 */ /* 0x000fe200078e00ff */
[----:B------:R-:W-:Y:S01]  /*10720*/  @!P1 LEA R0, P2, R0, R2, 0x5 ;  /* 0x0000000200009211 */ /* 0x000fe200078428ff */
[----:B------:R-:W-:Y:S01]  /*10730*/  IMAD.U32 R5, RZ, RZ, UR20 ;  /* 0x00000014ff057e24 */ /* 0x000fe2000f8e00ff */
[----:B---3--:R-:W-:Y:S01]  /*10740*/  MOV R6, UR20 ;  /* 0x0000001400067c02 */ /* 0x008fe20008000f00 */
[----:B------:R-:W-:-:S03]  /*10750*/  IMAD.U32 R7, RZ, RZ, UR20 ;  /* 0x00000014ff077e24 */ /* 0x000fc6000f8e00ff */
[-C--:B------:R-:W-:Y:S02]  /*10760*/  @!P1 LEA.HI.X R4, R5, R3.reuse, R4, 0x5, P2 ;  /* 0x0000000305049211 */ /* 0x080fe400010f2c04 */
        /* <DEDUP_REMOVED lines=43> */
.L_x_463:
[----:B------:R-:W-:Y:S05]  /*10a20*/  BSYNC B0 ;  /* 0x0000000000007941 */ /* 0x000fea0003800000 */
.L_x_462:
[----:B------:R-:W0:Y:S02]  /*10a30*/  LDGDEPBAR ;  /* 0x00000000000079af */ /* 0x000e240000000000 */
.L_x_461:
[----:B-1----:R-:W2:Y:S01]  /*10a40*/  LDL.LU R4, [R1+0x94] ;  /* 0x0000940001047983 */ /* 0x002ea20000300800 */
[----:B------:R-:W-:-:S03]  /*10a50*/  MOV R5, R76 ;  /* 0x0000004c00057202 */ /* 0x000fc60000000f00 */
[----:B------:R-:W3:Y:S04]  /*10a60*/  LDL.LU R6, [R1+0x9c] ;  /* 0x00009c0001067983 */ /* 0x000ee80000300800 */
[----:B------:R-:W3:Y:S04]  /*10a70*/  LDL.LU R7, [R1+0xa0] ;  /* 0x0000a00001077983 */ /* 0x000ee80000300800 */
[----:B------:R-:W3:Y:S04]  /*10a80*/  LDL.LU R8, [R1+0xa4] ;  /* 0x0000a40001087983 */ /* 0x000ee80000300800 */
[----:B------:R-:W3:Y:S04]  /*10a90*/  LDL.LU R9, [R1+0xb8] ;  /* 0x0000b80001097983 */ /* 0x000ee80000300800 */
[----:B------:R-:W3:Y:S04]  /*10aa0*/  LDL.LU R10, [R1+0xb4] ;  /* 0x0000b400010a7983 */ /* 0x000ee80000300800 */
[----:B------:R-:W3:Y:S04]  /*10ab0*/  LDL.LU R11, [R1+0xb0] ;  /* 0x0000b000010b7983 */ /* 0x000ee80000300800 */
[----:B------:R-:W3:Y:S04]  /*10ac0*/  LDL.LU R12, [R1+0xac] ;  /* 0x0000ac00010c7983 */ /* 0x000ee80000300800 */
[----:B------:R1:W-:Y:S01]  /*10ad0*/  STL [R1+0x120], R240 ;  /* 0x000120f001007387 */ /* 0x0003e20000100800 */
[----:B-----5:R-:W-:-:S02]  /*10ae0*/  FMNMX.FTZ R0, R71, R35, !PT ;  /* 0x0000002347007209 */ /* 0x020fc40007810000 */
[----:B------:R-:W-:Y:S02]  /*10af0*/  MOV R81, R48 ;  /* 0x0000003000517202 */ /* 0x000fe40000000f00 */
[----:B------:R-:W-:Y:S02]  /*10b00*/  MOV R79, R41 ;  /* 0x00000029004f7202 */ /* 0x000fe40000000f00 */
[----:B------:R-:W-:Y:S02]  /*10b10*/  MOV R93, R64 ;  /* 0x00000040005d7202 */ /* 0x000fe40000000f00 */
[----:B------:R-:W-:Y:S01]  /*10b20*/  MOV R94, R84 ;  /* 0x00000054005e7202 */ /* 0x000fe20000000f00 */
[----:B------:R-:W-:Y:S01]  /*10b30*/  IMAD.MOV.U32 R95, RZ, RZ, R96 ;  /* 0x000000ffff5f7224 */ /* 0x000fe200078e0060 */
[----:B------:R-:W-:Y:S01]  /*10b40*/  MOV R85, R132 ;  /* 0x0000008400557202 */ /* 0x000fe20000000f00 */
[----:B------:R-:W-:Y:S01]  /*10b50*/  LDSM.16.MT88.4 R24, [R229+0x8000] ;  /* 0x00800000e518783b */ /* 0x000fe20000004200 */
[----:B------:R-:W-:-:S03]  /*10b60*/  MOV R57, R43 ;  /* 0x0000002b00397202 */ /* 0x000fc60000000f00 */
[----:B------:R-:W-:Y:S04]  /*10b70*/  LDSM.16.MT88.4 R16, [R232+0x8000] ;  /* 0x00800000e810783b */ /* 0x000fe80000004200 */
[----:B------:R-:W-:Y:S04]  /*10b80*/  LDSM.16.MT88.4 R20, [R231+0x8000] ;  /* 0x00800000e714783b */ /* 0x000fe80000004200 */
[----:B-1----:R-:W3:Y:S01]  /*10b90*/  LDL.LU R240, [R1] ;  /* 0x0000000001f07983 */ /* 0x002ee20000300800 */
[----:B------:R-:W-:Y:S02]  /*10ba0*/  FMNMX.FTZ R0, R34, R0, !PT ;  /* 0x0000000022007209 */ /* 0x000fe40007810000 */
[----:B------:R-:W-:Y:S01]  /*10bb0*/  MOV R90, R5 ;  /* 0x00000005005a7202 */ /* 0x000fe20000000f00 */
[----:B------:R-:W-:Y:S01]  /*10bc0*/  STL [R1+0x11c], R239 ;  /* 0x00011cef01007387 */ /* 0x000fe20000100800 */
[----:B------:R-:W-:-:S03]  /*10bd0*/  FMNMX.FTZ R0, R33, R0, !PT ;  /* 0x0000000021007209 */ /* 0x000fc60007810000 */
[----:B------:R-:W-:Y:S01]  /*10be0*/  STL [R1+0x118], R238 ;  /* 0x000118ee01007387 */ /* 0x000fe20000100800 */
[----:B------:R-:W-:-:S03]  /*10bf0*/  FMNMX.FTZ R0, R32, R0, !PT ;  /* 0x0000000020007209 */ /* 0x000fc60007810000 */
[----:B------:R-:W-:Y:S01]  /*10c00*/  STL [R1+0x114], R237 ;  /* 0x000114ed01007387 */ /* 0x000fe20000100800 */
[----:B------:R-:W-:-:S03]  /*10c10*/  FMNMX.FTZ R0, R226, R0, !PT ;  /* 0x00000000e2007209 */ /* 0x000fc60007810000 */
[----:B------:R-:W-:Y:S01]  /*10c20*/  STL [R1+0x110], R236 ;  /* 0x000110ec01007387 */ /* 0x000fe20000100800 */
[----:B------:R-:W-:-:S03]  /*10c30*/  FMNMX.FTZ R0, R222, R0, !PT ;  /* 0x00000000de007209 */ /* 0x000fc60007810000 */
        /* <DEDUP_REMOVED lines=45> */
[----:B------:R1:W-:Y:S01]  /*10f10*/  STL [R1+0x150], R106 ;  /* 0x0001506a01007387 */ /* 0x0003e20000100800 */
        /* <DEDUP_REMOVED lines=13> */
[----:B-1----:R-:W4:Y:S01]  /*10ff0*/  LDL.LU R106, [R1+0x4c] ;  /* 0x00004c00016a7983 */ /* 0x002f220000300800 */
[----:B------:R-:W-:-:S03]  /*11000*/  FMNMX.FTZ R0, R40, R0, !PT ;  /* 0x0000000028007209 */ /* 0x000fc60007810000 */
[----:B------:R-:W4:Y:S04]  /*11010*/  LDL.LU R108, [R1+0x48] ;  /* 0x00004800016c7983 */ /* 0x000f280000300800 */
[----:B------:R-:W4:Y:S04]  /*11020*/  LDL.LU R221, [R1+0x44] ;  /* 0x0000440001dd7983 */ /* 0x000f280000300800 */
[----:B------:R-:W4:Y:S04]  /*11030*/  LDL.LU R223, [R1+0x40] ;  /* 0x0000400001df7983 */ /* 0x000f280000300800 */
[----:B------:R-:W4:Y:S04]  /*11040*/  LDL.LU R224, [R1+0x3c] ;  /* 0x00003c0001e07983 */ /* 0x000f280000300800 */
[----:B------:R-:W4:Y:S04]  /*11050*/  LDL.LU R227, [R1+0x38] ;  /* 0x0000380001e37983 */ /* 0x000f280000300800 */
[----:B------:R-:W4:Y:S04]  /*11060*/  LDL.LU R244, [R1+0x34] ;  /* 0x0000340001f47983 */ /* 0x000f280000300800 */
[----:B------:R-:W4:Y:S04]  /*11070*/  LDL.LU R246, [R1+0x30] ;  /* 0x0000300001f67983 */ /* 0x000f280000300800 */
[----:B------:R-:W4:Y:S01]  /*11080*/  LDL.LU R249, [R1+0x2c] ;  /* 0x00002c0001f97983 */ /* 0x000f220000300800 */
[----:B------:R-:W-:-:S03]  /*11090*/  FMNMX.FTZ R3, R105, R3, !PT ;  /* 0x0000000369037209 */ /* 0x000fc60007810000 */
[----:B------:R-:W4:Y:S04]  /*110a0*/  LDL.LU R251, [R1+0x28] ;  /* 0x0000280001fb7983 */ /* 0x000f280000300800 */
[----:B------:R-:W4:Y:S04]  /*110b0*/  LDL.LU R248, [R1+0x24] ;  /* 0x0000240001f87983 */ /* 0x000f280000300800 */
[----:B------:R-:W4:Y:S04]  /*110c0*/  LDL.LU R241, [R1+0x20] ;  /* 0x0000200001f17983 */ /* 0x000f280000300800 */
[----:B------:R1:W-:Y:S01]  /*110d0*/  STL [R1+0x154], R105 ;  /* 0x0001546901007387 */ /* 0x0003e20000100800 */
[----:B------:R-:W-:-:S03]  /*110e0*/  FMNMX.FTZ R3, R104, R3, !PT ;  /* 0x0000000368037209 */ /* 0x000fc60007810000 */
[----:B-1----:R-:W4:Y:S01]  /*110f0*/  LDL.LU R105, [R1+0x50] ;  /* 0x0000500001697983 */ /* 0x002f220000300800 */
[----:B------:R-:W-:Y:S02]  /*11100*/  FMNMX.FTZ R3, R99, R3, !PT ;  /* 0x0000000363037209 */ /* 0x000fe40007810000 */
[----:B--2---:R-:W-:Y:S01]  /*11110*/  MOV R91, R4 ;  /* 0x00000004005b7202 */ /* 0x004fe20000000f00 */
[----:B---3--:R-:W-:Y:S01]  /*11120*/  IMAD.MOV.U32 R89, RZ, RZ, R6 ;  /* 0x000000ffff597224 */ /* 0x008fe200078e0006 */
[----:B------:R-:W-:Y:S02]  /*11130*/  MOV R83, R7 ;  /* 0x0000000700537202 */ /* 0x000fe40000000f00 */
[----:B------:R-:W-:Y:S01]  /*11140*/  MOV R82, R8 ;  /* 0x0000000800527202 */ /* 0x000fe20000000f00 */
[----:B------:R-:W-:Y:S01]  /*11150*/  IMAD.MOV.U32 R78, RZ, RZ, R9 ;  /* 0x000000ffff4e7224 */ /* 0x000fe200078e0009 */
[----:B------:R-:W-:Y:S02]  /*11160*/  MOV R77, R10 ;  /* 0x0000000a004d7202 */ /* 0x000fe40000000f00 */
[----:B------:R-:W-:-:S02]  /*11170*/  MOV R76, R11 ;  /* 0x0000000b004c7202 */ /* 0x000fc40000000f00 */
[----:B------:R-:W-:Y:S02]  /*11180*/  MOV R74, R12 ;  /* 0x0000000c004a7202 */ /* 0x000fe40000000f00 */
[----:B------:R-:W-:Y:S01]  /*11190*/  FMNMX.FTZ R0, R240, R0, !PT ;  /* 0x00000000f0007209 */ /* 0x000fe20007810000 */
[----:B------:R1:W-:Y:S03]  /*111a0*/  STL [R1+0x158], R240 ;  /* 0x000158f001007387 */ /* 0x0003e60000100800 */
[----:B------:R-:W-:Y:S01]  /*111b0*/  FMNMX.FTZ R0, R252, R0, !PT ;  /* 0x00000000fc007209 */ /* 0x000fe20007810000 */
[----:B------:R-:W-:Y:S04]  /*111c0*/  LDSM.16.MT88.4 R12, [R230+0x8000] ;  /* 0x00800000e60c783b */ /* 0x000fe80000004200 */
[----:B-1----:R-:W2:Y:S04]  /*111d0*/  LDL.LU R240, [R1+0x54] ;  /* 0x0000540001f07983 */ /* 0x002ea80000300800 */
[----:B------:R1:W-:Y:S04]  /*111e0*/  STL [R1+0x15c], R104 ;  /* 0x00015c6801007387 */ /* 0x0003e80000100800 */
[----:B-1----:R-:W3:Y:S04]  /*111f0*/  LDL.LU R104, [R1+0x58] ;  /* 0x0000580001687983 */ /* 0x002ee80000300800 */
[----:B------:R1:W-:Y:S04]  /*11200*/  STL [R1+0x160], R252 ;  /* 0x000160fc01007387 */ /* 0x0003e80000100800 */
[----:B-1----:R-:W2:Y:S04]  /*11210*/  LDL.LU R252, [R1+0x5c] ;  /* 0x00005c0001fc7983 */ /* 0x002ea80000300800 */
[----:B------:R1:W-:Y:S04]  /*11220*/  STL [R1+0x164], R99 ;  /* 0x0001646301007387 */ /* 0x0003e80000100800 */
[----:B-1----:R-:W4:Y:S01]  /*11230*/  LDL.LU R99, [R1+0x1c] ;  /* 0x00001c0001637983 */ /* 0x002f220000300800 */
        /* <DEDUP_REMOVED lines=16> */
[----:B------:R-:W1:Y:S01]  /*11340*/  SHFL.BFLY PT, R6, R0, 0x1, 0x1f ;  /* 0x0c201f0000067f89 */ /* 0x000e6200000e0000 */
        /* <DEDUP_REMOVED lines=23> */
[----:B------:R-:W-:Y:S01]  /*114c0*/  FMUL.FTZ R8, R135, c[0x0][0x23c] ;  /* 0x00008f0087087a20 */ /* 0x000fe20000410000 */
[----:B------:R-:W-:-:S02]  /*114d0*/  FMNMX.FTZ R3, R78, R3, !PT ;  /* 0x000000034e037209 */ /* 0x000fc40007810000 */
[----:B------:R-:W-:Y:S02]  /*114e0*/  FSETP.NEU.FTZ.AND P2, PT, R135, -INF , PT ;  /* 0xff8000008700780b */ /* 0x000fe40003f5d000 */
[----:B------:R-:W-:Y:S02]  /*114f0*/  FMNMX.FTZ R0, R81, R0, !PT ;  /* 0x0000000051007209 */ /* 0x000fe40007810000 */
[----:B------:R-:W-:Y:S02]  /*11500*/  FMNMX.FTZ R3, R77, R3, !PT ;  /* 0x000000034d037209 */ /* 0x000fe40007810000 */
[----:B------:R-:W-:Y:S02]  /*11510*/  FSEL R8, R8, RZ, P2 ;  /* 0x000000ff08087208 */ /* 0x000fe40001000000 */
[----:B------:R-:W-:Y:S02]  /*11520*/  FMNMX.FTZ R0, R79, R0, !PT ;  /* 0x000000004f007209 */ /* 0x000fe40007810000 */
[----:B------:R-:W-:Y:S01]  /*11530*/  FMNMX.FTZ R3, R76, R3, !PT ;  /* 0x000000034c037209 */ /* 0x000fe20007810000 */
[----:B------:R-:W-:Y:S01]  /*11540*/  FFMA.FTZ R4, R35, c[0x0][0x23c], -R8 ;  /* 0x00008f0023047a23 */ /* 0x000fe20000010808 */
[----:B-1----:R-:W-:-:S02]  /*11550*/  FMNMX.FTZ R132, R2, R5, !PT ;  /* 0x0000000502847209 */ /* 0x002fc40007810000 */
[----:B------:R-:W-:Y:S01]  /*11560*/  FMNMX.FTZ R2, R80, R0, !PT ;  /* 0x0000000050027209 */ /* 0x000fe20007810000 */
[----:B------:R-:W-:Y:S01]  /*11570*/  FFMA.FTZ R0, R33, c[0x0][0x23c], -R8 ;  /* 0x00008f0021007a23 */ /* 0x000fe20000010808 */
[----:B------:R-:W-:Y:S01]  /*11580*/  STL [R1+0x168], R250 ;  /* 0x000168fa01007387 */ /* 0x000fe20000100800 */
[----:B------:R-:W-:-:S03]  /*11590*/  FMNMX.FTZ R3, R74, R3, !PT ;  /* 0x000000034a037209 */ /* 0x000fc60007810000 */
[----:B------:R1:W-:Y:S01]  /*115a0*/  STL [R1+0x16c], R98 ;  /* 0x00016c6201007387 */ /* 0x0003e20000100800 */
[----:B------:R-:W-:Y:S01]  /*115b0*/  FMNMX.FTZ R2, R88, R2, !PT ;  /* 0x0000000258027209 */ /* 0x000fe20007810000 */
[----:B------:R1:W-:Y:S01]  /*115c0*/  MUFU.EX2 R86, R0 ;  /* 0x0000000000567308 */ /* 0x0003e20000000800 */
[----:B------:R-:W-:Y:S02]  /*115d0*/  FSETP.NEU.FTZ.AND P1, PT, R132, -INF , PT ;  /* 0xff8000008400780b */ /* 0x000fe40003f3d000 */
[----:B-1----:R-:W-:Y:S01]  /*115e0*/  FMNMX.FTZ R0, R92, R3, !PT ;  /* 0x000000035c007209 */ /* 0x002fe20007810000 */
[----:B------:R-:W-:-:S04]  /*115f0*/  FMUL.FTZ R3, R132, c[0x0][0x23c] ;  /* 0x00008f0084037a20 */ /* 0x000fc80000410000 */
[----:B------:R1:W-:Y:S01]  /*11600*/  MUFU.EX2 R98, R4 ;  /* 0x0000000400627308 */ /* 0x0003e20000000800 */
[----:B------:R-:W-:Y:S01]  /*11610*/  FSEL R3, R3, RZ, P1 ;  /* 0x000000ff03037208 */ /* 0x000fe20000800000 */
[----:B-1----:R-:W-:-:S06]  /*11620*/  FFMA.FTZ R4, R34, c[0x0][0x23c], -R8 ;  /* 0x00008f0022047a23 */ /* 0x002fcc0000010808 */
[----:B------:R1:W-:Y:S02]  /*11630*/  MUFU.EX2 R103, R4 ;  /* 0x0000000400677308 */ /* 0x0003e40000000800 */
[----:B-1----:R-:W-:Y:S02]  /*11640*/  FMNMX.FTZ R4, R82, R0, !PT ;  /* 0x0000000052047209 */ /* 0x002fe40007810000 */
[----:B------:R-:W-:-:S05]  /*11650*/  FSEL R6, R135, RZ, P2 ;  /* 0x000000ff87067208 */ /* 0x000fca0001000000 */
[----:B------:R-:W-:Y:S01]  /*11660*/  FADD.FTZ R6, R71, -R6 ;  /* 0x8000000647067221 */ /* 0x000fe20000010000 */
[----:B------:R-:W-:Y:S01]  /*11670*/  MOV R71, R55 ;  /* 0x0000003700477202 */ /* 0x000fe20000000f00 */
[----:B------:R-:W-:-:S04]  /*11680*/  FFMA.FTZ R5, R32, c[0x0][0x23c], -R8 ;  /* 0x00008f0020057a23 */ /* 0x000fc80000010808 */
[----:B------:R-:W-:Y:S01]  /*11690*/  MUFU.EX2 R84, R5 ;  /* 0x0000000500547308 */ /* 0x000fe20000000800 */
[----:B--2---:R-:W-:-:S04]  /*116a0*/  FMNMX.FTZ R2, R252, R2, !PT ;  /* 0x00000002fc027209 */ /* 0x004fc80007810000 */
[----:B---3--:R-:W-:Y:S02]  /*116b0*/  FMNMX.FTZ R0, R104, R2, !PT ;  /* 0x0000000268007209 */ /* 0x008fe40007810000 */
[----:B------:R-:W-:Y:S01]  /*116c0*/  FMNMX.FTZ R2, R83, R4, !PT ;  /* 0x0000000453027209 */ /* 0x000fe20007810000 */
[----:B------:R-:W-:-:S03]  /*116d0*/  FFMA.FTZ R4, R36, c[0x0][0x23c], -R3 ;  /* 0x00008f0024047a23 */ /* 0x000fc60000010803 */
[----:B------:R-:W-:Y:S01]  /*116e0*/  FMNMX.FTZ R2, R89, R2, !PT ;  /* 0x0000000259027209 */ /* 0x000fe20007810000 */
[----:B------:R1:W-:Y:S03]  /*116f0*/  MUFU.EX2 R250, R4 ;  /* 0x0000000400fa7308 */ /* 0x0003e60000000800 */
[----:B------:R-:W-:Y:S02]  /*11700*/  FMNMX.FTZ R2, R90, R2, !PT ;  /* 0x000000025a027209 */ /* 0x000fe40007810000 */
[----:B------:R-:W-:Y:S02]  /*11710*/  FMNMX.FTZ R0, R240, R0, !PT ;  /* 0x00000000f0007209 */ /* 0x000fe40007810000 */
[----:B------:R-:W-:Y:S02]  /*11720*/  FMNMX.FTZ R2, R91, R2, !PT ;  /* 0x000000025b027209 */ /* 0x000fe40007810000 */
[----:B----4-:R-:W-:Y:S01]  /*11730*/  FMNMX.FTZ R0, R105, R0, !PT ;  /* 0x0000000069007209 */ /* 0x010fe20007810000 */
        /* <DEDUP_REMOVED lines=25> */
[----:B------:R-:W-:Y:S01]  /*118d0*/  FSEL R5, R132, RZ, P1 ;  /* 0x000000ff84057208 */ /* 0x000fe20000800000 */
[----:B------:R-:W-:-:S04]  /*118e0*/  FMUL.FTZ R6, R6, c[0x0][0x23c] ;  /* 0x00008f0006067a20 */ /* 0x000fc80000410000 */
[----:B------:R-:W-:Y:S02]  /*118f0*/  FADD.FTZ R5, R68, -R5 ;  /* 0x8000000544057221 */ /* 0x000fe40000010000 */
[----:B------:R-:W-:Y:S02]  /*11900*/  FFMA.FTZ R4, R39, c[0x0][0x23c], -R3 ;  /* 0x00008f0027047a23 */ /* 0x000fe40000010803 */
[----:B------:R-:W-:Y:S01]  /*11910*/  FMUL.FTZ R5, R5, c[0x0][0x23c] ;  /* 0x00008f0005057a20 */ /* 0x000fe20000410000 */
[----:B-1----:R-:W-:Y:S02]  /*11920*/  FMNMX.FTZ R2, R2, R0, !PT ;  /* 0x0000000002027209 */ /* 0x002fe40007810000 */
[----:B------:R-:W-:-:S04]  /*11930*/  FMNMX.FTZ R0, R248, R9, !PT ;  /* 0x00000009f8007209 */ /* 0x000fc80007810000 */
[----:B------:R-:W-:-:S05]  /*11940*/  FMNMX.FTZ R0, R241, R0, !PT ;  /* 0x00000000f1007209 */ /* 0x000fca0007810000 */
[----:B------:R-:W1:Y:S01]  /*11950*/  SHFL.BFLY PT, R10, R0, 0x2, 0x1f ;  /* 0x0c401f00000a7f89 */ /* 0x000e6200000e0000 */
[----:B------:R-:W2:Y:S08]  /*11960*/  MUFU.EX2 R97, R6 ;  /* 0x0000000600617308 */ /* 0x000eb00000000800 */
[----:B------:R-:W3:Y:S08]  /*11970*/  MUFU.EX2 R96, R5 ;  /* 0x0000000500607308 */ /* 0x000ef00000000800 */
[----:B------:R4:W1:Y:S01]  /*11980*/  MUFU.EX2 R236, R4 ;  /* 0x0000000400ec7308 */ /* 0x0008620000000800 */
[----:B------:R-:W1:Y:S01]  /*11990*/  SHFL.BFLY PT, R9, R2, 0x1, 0x1f ;  /* 0x0c201f0002097f89 */ /* 0x000e6200000e0000 */
[-C--:B--2---:R-:W-:Y:S01]  /*119a0*/  FMUL.FTZ R136, R136, R97.reuse ;  /* 0x0000006188887220 */ /* 0x084fe20000410000 */
[----:B------:R-:W-:Y:S01]  /*119b0*/  F2FP.PACK_AB R6, R84, R86 ;  /* 0x000000565406723e */ /* 0x000fe200000000ff */
[----:B------:R-:W-:-:S02]  /*119c0*/  FMUL.FTZ R137, R137, R97 ;  /* 0x0000006189897220 */ /* 0x000fc40000410000 */
[-C--:B------:R-:W-:Y:S02]  /*119d0*/  FMUL.FTZ R144, R144, R97.reuse ;  /* 0x0000006190907220 */ /* 0x080fe40000410000 */
[----:B---3--:R-:W-:Y:S01]  /*119e0*/  FMUL.FTZ R138, R138, R96 ;  /* 0x000000608a8a7220 */ /* 0x008fe20000410000 */
[----:B------:R-:W-:Y:S01]  /*119f0*/  F2FP.PACK_AB R5, R101, R250 ;  /* 0x000000fa6505723e */ /* 0x000fe200000000ff */
[----:B------:R-:W-:Y:S02]  /*11a00*/  FMUL.FTZ R139, R139, R96 ;  /* 0x000000608b8b7220 */ /* 0x000fe40000410000 */
[-C--:B------:R-:W-:Y:S02]  /*11a10*/  FMUL.FTZ R145, R145, R97.reuse ;  /* 0x0000006191917220 */ /* 0x080fe40000410000 */
[----:B------:R-:W-:Y:S01]  /*11a20*/  FMUL.FTZ R156, R156, R97 ;  /* 0x000000619c9c7220 */ /* 0x000fe20000410000 */
[----:B----4-:R-:W-:Y:S01]  /*11a30*/  F2FP.PACK_AB R4, R103, R98 ;  /* 0x000000626704723e */ /* 0x010fe200000000ff */
[-C--:B------:R-:W-:Y:S01]  /*11a40*/  FMUL.FTZ R146, R146, R96.reuse ;  /* 0x0000006092927220 */ /* 0x080fe20000410000 */
[----:B-1----:R-:W-:Y:S01]  /*11a50*/  F2FP.PACK_AB R7, R236, R87 ;  /* 0x00000057ec07723e */ /* 0x002fe200000000ff */
[----:B------:R-:W-:-:S02]  /*11a60*/  FMUL.FTZ R147, R147, R96 ;  /* 0x0000006093937220 */ /* 0x000fc40000410000 */
[-C--:B------:R-:W-:Y:S02]  /*11a70*/  FMUL.FTZ R157, R157, R97.reuse ;  /* 0x000000619d9d7220 */ /* 0x080fe40000410000 */
[-C--:B------:R-:W-:Y:S02]  /*11a80*/  FMUL.FTZ R160, R160, R97.reuse ;  /* 0x00000061a0a07220 */ /* 0x080fe40000410000 */
[----:B------:R-:W-:Y:S02]  /*11a90*/  FMUL.FTZ R161, R161, R97 ;  /* 0x00000061a1a17220 */ /* 0x000fe40000410000 */
[-C--:B------:R-:W-:Y:S02]  /*11aa0*/  FMUL.FTZ R158, R158, R96.reuse ;  /* 0x000000609e9e7220 */ /* 0x080fe40000410000 */
        /* <DEDUP_REMOVED lines=16> */
[----:B------:R-:W-:Y:S02]  /*11bb0*/  FMUL.FTZ R193, R193, R97 ;  /* 0x00000061c1c17220 */ /* 0x000fe40000410000 */
[-C--:B------:R-:W-:Y:S02]  /*11bc0*/  FMUL.FTZ R194, R194, R96.reuse ;  /* 0x00000060c2c27220 */ /* 0x080fe40000410000 */
[----:B------:R-:W-:Y:S01]  /*11bd0*/  FMUL.FTZ R195, R195, R96 ;  /* 0x00000060c3c37220 */ /* 0x000fe20000410000 */
[----:B------:R-:W-:Y:S01]  /*11be0*/  FMNMX.FTZ R0, R0, R10, !PT ;  /* 0x0000000a00007209 */ /* 0x000fe20007810000 */
[C---:B------:R-:W-:Y:S08]  /*11bf0*/  HMMA.16816.F32 R32, R4.reuse, R24, R136 ;  /* 0x000000180420723c */ /* 0x040ff00000001888 */
[C---:B------:R-:W-:Y:S01]  /*11c00*/  HMMA.16816.F32 R28, R4.reuse, R26, R144 ;  /* 0x0000001a041c723c */ /* 0x040fe20000001890 */
[----:B------:R-:W-:Y:S01]  /*11c10*/  FMNMX.FTZ R124, R2, R9, !PT ;  /* 0x00000009027c7209 */ /* 0x000fe20007810000 */
[----:B------:R-:W2:Y:S06]  /*11c20*/  LDL.LU R147, [R1+0xbc] ;  /* 0x0000bc0001937983 */ /* 0x000eac0000300800 */
[C---:B------:R-:W-:Y:S08]  /*11c30*/  HMMA.16816.F32 R52, R4.reuse, R16, R156 ;  /* 0x000000100434723c */ /* 0x040ff0000000189c */
[C---:B------:R-:W-:Y:S08]  /*11c40*/  HMMA.16816.F32 R48, R4.reuse, R18, R160 ;  /* 0x000000120430723c */ /* 0x040ff000000018a0 */
        /* <DEDUP_REMOVED lines=27> */
[----:B------:R1:W-:Y:S01]  /*11e00*/  MUFU.EX2 R189, R4 ;  /* 0x0000000400bd7308 */ /* 0x0003e20000000800 */
[----:B------:R-:W-:Y:S02]  /*11e10*/  FMUL.FTZ R6, R6, c[0x0][0x23c] ;  /* 0x00008f0006067a20 */ /* 0x000fe40000410000 */
[----:B-1----:R-:W-:-:S05]  /*11e20*/  FFMA.FTZ R4, R207, c[0x0][0x23c], -R0 ;  /* 0x00008f00cf047a23 */ /* 0x002fca0000010800 */
[----:B------:R1:W-:Y:S02]  /*11e30*/  MUFU.EX2 R190, R4 ;  /* 0x0000000400be7308 */ /* 0x0003e40000000800 */
[----:B-1----:R-:W-:-:S04]  /*11e40*/  FADD.FTZ R4, R72, -R5 ;  /* 0x8000000548047221 */ /* 0x002fc80000010000 */
[----:B------:R-:W-:-:S04]  /*11e50*/  FMUL.FTZ R4, R4, c[0x0][0x23c] ;  /* 0x00008f0004047a20 */ /* 0x000fc80000410000 */
[----:B------:R1:W4:Y:S08]  /*11e60*/  MUFU.EX2 R10, R4 ;  /* 0x00000004000a7308 */ /* 0x0003300000000800 */
[----:B------:R4:W4:Y:S01]  /*11e70*/  MUFU.EX2 R11, R6 ;  /* 0x00000006000b7308 */ /* 0x0009220000000800 */
[----:B-1----:R-:W-:-:S07]  /*11e80*/  FFMA.FTZ R4, R202, c[0x0][0x23c], -R0 ;  /* 0x00008f00ca047a23 */ /* 0x002fce0000010800 */
[----:B------:R1:W1:Y:S01]  /*11e90*/  MUFU.EX2 R238, R4 ;  /* 0x0000000400ee7308 */ /* 0x0002620000000800 */
[----:B----4-:R-:W-:Y:S01]  /*11ea0*/  FMUL.FTZ R142, R142, R10 ;  /* 0x0000000a8e8e7220 */ /* 0x010fe20000410000 */
[----:B------:R-:W-:Y:S01]  /*11eb0*/  F2FP.PACK_AB R5, R189, R68 ;  /* 0x00000044bd05723e */ /* 0x000fe200000000ff */
[----:B------:R-:W-:Y:S01]  /*11ec0*/  FMUL.FTZ R143, R143, R10 ;  /* 0x0000000a8f8f7220 */ /* 0x000fe20000410000 */
[----:B------:R-:W-:Y:S01]  /*11ed0*/  F2FP.PACK_AB R6, R200, R194 ;  /* 0x000000c2c806723e */ /* 0x000fe200000000ff */
[-C--:B------:R-:W-:Y:S02]  /*11ee0*/  FMUL.FTZ R140, R140, R11.reuse ;  /* 0x0000000b8c8c7220 */ /* 0x080fe40000410000 */
[-C--:B------:R-:W-:Y:S02]  /*11ef0*/  FMUL.FTZ R141, R141, R11.reuse ;  /* 0x0000000b8d8d7220 */ /* 0x080fe40000410000 */
[-C--:B------:R-:W-:Y:S02]  /*11f00*/  FMUL.FTZ R148, R148, R11.reuse ;  /* 0x0000000b94947220 */ /* 0x080fe40000410000 */
[----:B------:R-:W-:-:S02]  /*11f10*/  FMUL.FTZ R149, R149, R11 ;  /* 0x0000000b95957220 */ /* 0x000fc40000410000 */
[-C--:B------:R-:W-:Y:S02]  /*11f20*/  FMUL.FTZ R150, R150, R10.reuse ;  /* 0x0000000a96967220 */ /* 0x080fe40000410000 */
[----:B------:R-:W-:Y:S01]  /*11f30*/  FMUL.FTZ R151, R151, R10 ;  /* 0x0000000a97977220 */ /* 0x000fe20000410000 */
[----:B-1----:R-:W-:Y:S01]  /*11f40*/  F2FP.PACK_AB R4, R192, R70 ;  /* 0x00000046c004723e */ /* 0x002fe200000000ff */
[-C--:B------:R-:W-:Y:S01]  /*11f50*/  FMUL.FTZ R152, R152, R11.reuse ;  /* 0x0000000b98987220 */ /* 0x080fe20000410000 */
[----:B------:R-:W-:Y:S01]  /*11f60*/  F2FP.PACK_AB R7, R238, R190 ;  /* 0x000000beee07723e */ /* 0x000fe200000000ff */
        /* <DEDUP_REMOVED lines=25> */
[----:B------:R-:W-:Y:S01]  /*12100*/  FFMA.FTZ R9, R128, c[0x0][0x23c], -R0 ;  /* 0x00008f0080097a23 */ /* 0x000fe20000010800 */
[----:B------:R-:W1:Y:S06]  /*12110*/  LDSM.16.MT88.4 R24, [R229+0x8800] ;  /* 0x00880000e518783b */ /* 0x000e6c0000004200 */
[C---:B------:R-:W-:Y:S08]  /*12120*/  HMMA.16816.F32 R152, R4.reuse, R16, R152 ;  /* 0x000000100498723c */ /* 0x040ff00000001898 */
[C---:B------:R-:W-:Y:S01]  /*12130*/  HMMA.16816.F32 R164, R4.reuse, R18, R164 ;  /* 0x0000001204a4723c */ /* 0x040fe200000018a4 */
[----:B------:R-:W-:Y:S07]  /*12140*/  LDSM.16.MT88.4 R16, [R230+0x8800] ;  /* 0x00880000e610783b */ /* 0x000fee0000004200 */
[C---:B------:R-:W-:Y:S08]  /*12150*/  HMMA.16816.F32 R168, R4.reuse, R12, R168 ;  /* 0x0000000c04a8723c */ /* 0x040ff000000018a8 */
[C---:B------:R-:W-:Y:S01]  /*12160*/  HMMA.16816.F32 R180, R4.reuse, R14, R180 ;  /* 0x0000000e04b4723c */ /* 0x040fe200000018b4 */
[----:B------:R-:W-:Y:S07]  /*12170*/  LDSM.16.MT88.4 R12, [R231+0x8800] ;  /* 0x00880000e70c783b */ /* 0x000fee0000004200 */
[C---:B------:R-:W-:Y:S08]  /*12180*/  HMMA.16816.F32 R184, R4.reuse, R20, R184 ;  /* 0x0000001404b8723c */ /* 0x040ff000000018b8 */
[----:B------:R-:W-:Y:S01]  /*12190*/  HMMA.16816.F32 R196, R4, R22, R196 ;  /* 0x0000001604c4723c */ /* 0x000fe200000018c4 */
[----:B------:R-:W4:Y:S06]  /*121a0*/  LDSM.16.MT88.4 R20, [R232+0x8800] ;  /* 0x00880000e814783b */ /* 0x000f2c0000004200 */
[----:B------:R-:W-:-:S04]  /*121b0*/  FFMA.FTZ R4, R242, c[0x0][0x23c], -R2 ;  /* 0x00008f00f2047a23 */ /* 0x000fc80000010802 */
        /* <DEDUP_REMOVED lines=26> */
[----:B------:R-:W2:Y:S04]  /*12360*/  LDL.LU R117, [R1+0xc4] ;  /* 0x0000c40001757983 */ /* 0x000ea80000300800 */
[----:B------:R-:W2:Y:S01]  /*12370*/  LDL.LU R121, [R1+0xc8] ;  /* 0x0000c80001797983 */ /* 0x000ea20000300800 */
[----:B------:R1:W1:Y:S02]  /*12380*/  MUFU.EX2 R237, R4 ;  /* 0x0000000400ed7308 */ /* 0x0002640000000800 */
[----:B-1----:R-:W-:-:S06]  /*12390*/  FFMA.FTZ R4, R215, c[0x0][0x23c], -R3 ;  /* 0x00008f00d7047a23 */ /* 0x002fcc0000010803 */
[----:B------:R1:W-:Y:S02]  /*123a0*/  MUFU.EX2 R222, R4 ;  /* 0x0000000400de7308 */ /* 0x0003e40000000800 */
[----:B-1----:R-:W-:-:S06]  /*123b0*/  FFMA.FTZ R4, R212, c[0x0][0x23c], -R3 ;  /* 0x00008f00d4047a23 */ /* 0x002fcc0000010803 */
[----:B------:R1:W1:Y:S01]  /*123c0*/  MUFU.EX2 R239, R4 ;  /* 0x0000000400ef7308 */ /* 0x0002620000000800 */
[----:B------:R-:W-:Y:S02]  /*123d0*/  MOV R220, R59 ;  /* 0x0000003b00dc7202 */ /* 0x000fe40000000f00 */
[----:B------:R-:W-:Y:S01]  /*123e0*/  F2FP.PACK_AB R5, R237, R191 ;  /* 0x000000bfed05723e */ /* 0x000fe200000000ff */
[----:B-1----:R-:W-:-:S04]  /*123f0*/  FFMA.FTZ R4, R131, c[0x0][0x23c], -R0 ;  /* 0x00008f0083047a23 */ /* 0x002fc80000010800 */
[----:B------:R1:W1:Y:S01]  /*12400*/  MUFU.EX2 R210, R4 ;  /* 0x0000000400d27308 */ /* 0x0002620000000800 */
[----:B------:R-:W-:Y:S02]  /*12410*/  F2FP.PACK_AB R6, R211, R220 ;  /* 0x000000dcd306723e */ /* 0x000fe400000000ff */
[----:B------:R-:W-:Y:S01]  /*12420*/  F2FP.PACK_AB R7, R239, R222 ;  /* 0x000000deef07723e */ /* 0x000fe200000000ff */
[----:B------:R-:W-:Y:S01]  /*12430*/  IMAD.MOV.U32 R212, RZ, RZ, R58 ;  /* 0x000000ffffd47224 */ /* 0x000fe200078e003a */
[----:B-1----:R-:W-:-:S07]  /*12440*/  F2FP.PACK_AB R4, R228, R193 ;  /* 0x000000c1e404723e */ /* 0x002fce00000000ff */
[C---:B------:R-:W-:Y:S08]  /*12450*/  HMMA.16816.F32 R32, R4.reuse, R24, R32 ;  /* 0x000000180420723c */ /* 0x040ff00000001820 */
[C---:B------:R-:W-:Y:S08]  /*12460*/  HMMA.16816.F32 R28, R4.reuse, R26, R28 ;  /* 0x0000001a041c723c */ /* 0x040ff0000000181c */
[C---:B----4-:R-:W-:Y:S08]  /*12470*/  HMMA.16816.F32 R52, R4.reuse, R20, R52 ;  /* 0x000000140434723c */ /* 0x050ff00000001834 */
[C---:B------:R-:W-:Y:S08]  /*12480*/  HMMA.16816.F32 R48, R4.reuse, R22, R48 ;  /* 0x000000160430723c */ /* 0x040ff00000001830 */
        /* <DEDUP_REMOVED lines=10> */
[----:B------:R-:W-:Y:S07]  /*12530*/  LDSM.16.MT88.4 R24, [R231+0x9000] ;  /* 0x00900000e718783b */ /* 0x000fee0000004200 */
[C---:B------:R-:W-:Y:S08]  /*12540*/  HMMA.16816.F32 R152, R4.reuse, R20, R152 ;  /* 0x000000140498723c */ /* 0x040ff00000001898 */
[C---:B------:R-:W-:Y:S01]  /*12550*/  HMMA.16816.F32 R164, R4.reuse, R22, R164 ;  /* 0x0000001604a4723c */ /* 0x040fe200000018a4 */
[----:B------:R-:W1:Y:S07]  /*12560*/  LDSM.16.MT88.4 R20, [R229+0x9000] ;  /* 0x00900000e514783b */ /* 0x000e6e0000004200 */
[C---:B------:R-:W-:Y:S08]  /*12570*/  HMMA.16816.F32 R168, R4.reuse, R16, R168 ;  /* 0x0000001004a8723c */ /* 0x040ff000000018a8 */
[C---:B------:R-:W-:Y:S01]  /*12580*/  HMMA.16816.F32 R180, R4.reuse, R18, R180 ;  /* 0x0000001204b4723c */ /* 0x040fe200000018b4 */
[----:B------:R-:W4:Y:S07]  /*12590*/  LDSM.16.MT88.4 R16, [R232+0x9000] ;  /* 0x00900000e810783b */ /* 0x000f2e0000004200 */
[C---:B------:R-:W-:Y:S08]  /*125a0*/  HMMA.16816.F32 R184, R4.reuse, R12, R184 ;  /* 0x0000000c04b8723c */ /* 0x040ff000000018b8 */
[----:B------:R-:W-:Y:S01]  /*125b0*/  HMMA.16816.F32 R196, R4, R14, R196 ;  /* 0x0000000e04c4723c */ /* 0x000fe200000018c4 */
[----:B------:R-:W1:Y:S06]  /*125c0*/  LDSM.16.MT88.4 R12, [R230+0x9000] ;  /* 0x00900000e60c783b */ /* 0x000e6c0000004200 */
[----:B------:R-:W-:-:S04]  /*125d0*/  FFMA.FTZ R4, R118, c[0x0][0x23c], -R2 ;  /* 0x00008f0076047a23 */ /* 0x000fc80000010802 */
[----:B------:R3:W-:Y:S02]  /*125e0*/  MUFU.EX2 R172, R4 ;  /* 0x0000000400ac7308 */ /* 0x0007e40000000800 */
[----:B---3--:R-:W-:-:S06]  /*125f0*/  FFMA.FTZ R4, R114, c[0x0][0x23c], -R2 ;  /* 0x00008f0072047a23 */ /* 0x008fcc0000010802 */
        /* <DEDUP_REMOVED lines=10> */
[----:B------:R3:W1:Y:S02]  /*126a0*/  MUFU.EX2 R59, R4 ;  /* 0x00000004003b7308 */ /* 0x0006640000000800 */
[----:B---3--:R-:W-:-:S06]  /*126b0*/  FFMA.FTZ R4, R205, c[0x0][0x23c], -R3 ;  /* 0x00008f00cd047a23 */ /* 0x008fcc0000010803 */
[----:B------:R3:W-:Y:S02]  /*126c0*/  MUFU.EX2 R207, R4 ;  /* 0x0000000400cf7308 */ /* 0x0007e40000000800 */
[----:B---3--:R-:W-:-:S06]  /*126d0*/  FFMA.FTZ R4, R201, c[0x0][0x23c], -R3 ;  /* 0x00008f00c9047a23 */ /* 0x008fcc0000010803 */
[----:B------:R3:W1:Y:S02]  /*126e0*/  MUFU.EX2 R205, R4 ;  /* 0x0000000400cd7308 */ /* 0x0006640000000800 */
[----:B---3--:R-:W-:-:S06]  /*126f0*/  FFMA.FTZ R4, R56, c[0x0][0x23c], -R3 ;  /* 0x00008f0038047a23 */ /* 0x008fcc0000010803 */
[----:B------:R3:W-:Y:S08]  /*12700*/  MUFU.EX2 R145, R4 ;  /* 0x0000000400917308 */ /* 0x0007f00000000800 */
[----:B------:R1:W-:Y:S01]  /*12710*/  MUFU.EX2 R118, R9 ;  /* 0x0000000900767308 */ /* 0x0003e20000000800 */
[----:B---3--:R-:W-:-:S07]  /*12720*/  FFMA.FTZ R4, R130, c[0x0][0x23c], -R3 ;  /* 0x00008f0082047a23 */ /* 0x008fce0000010803 */
[----:B------:R3:W2:Y:S01]  /*12730*/  MUFU.EX2 R233, R4 ;  /* 0x0000000400e97308 */ /* 0x0006a20000000800 */
[----:B-1----:R-:W-:Y:S01]  /*12740*/  FFMA.FTZ R9, R113, c[0x0][0x23c], -R0 ;  /* 0x00008f0071097a23 */ /* 0x002fe20000010800 */
[----:B------:R-:W-:-:S06]  /*12750*/  MOV R201, R59 ;  /* 0x0000003b00c97202 */ /* 0x000fcc0000000f00 */
[----:B------:R1:W-:Y:S01]  /*12760*/  MUFU.EX2 R131, R9 ;  /* 0x0000000900837308 */ /* 0x0003e20000000800 */
[----:B------:R-:W-:Y:S02]  /*12770*/  F2FP.PACK_AB R5, R205, R207 ;  /* 0x000000cfcd05723e */ /* 0x000fe400000000ff */
[----:B------:R-:W-:Y:S01]  /*12780*/  F2FP.PACK_AB R6, R201, R208 ;  /* 0x000000d0c906723e */ /* 0x000fe200000000ff */
[----:B---3--:R-:W-:Y:S01]  /*12790*/  FFMA.FTZ R4, R110, c[0x0][0x23c], -R2 ;  /* 0x00008f006e047a23 */ /* 0x008fe20000010802 */
[----:B--2---:R-:W-:Y:S01]  /*127a0*/  F2FP.PACK_AB R7, R233, R145 ;  /* 0x00000091e907723e */ /* 0x004fe200000000ff */
[----:B-1----:R-:W-:Y:S02]  /*127b0*/  FFMA.FTZ R9, R111, c[0x0][0x23c], -R0 ;  /* 0x00008f006f097a23 */ /* 0x002fe40000010800 */
[----:B------:R1:W2:Y:S01]  /*127c0*/  MUFU.EX2 R129, R4 ;  /* 0x0000000400817308 */ /* 0x0002a20000000800 */
[----:B------:R-:W-:-:S07]  /*127d0*/  FFMA.FTZ R133, R136, R10, R68 ;  /* 0x0000000a88857223 */ /* 0x000fce0000010044 */
[----:B------:R3:W2:Y:S01]  /*127e0*/  MUFU.EX2 R139, R9 ;  /* 0x00000009008b7308 */ /* 0x0006a20000000800 */
[----:B------:R-:W-:Y:S02]  /*127f0*/  MOV R206, R58 ;  /* 0x0000003a00ce7202 */ /* 0x000fe40000000f00 */
[----:B-1----:R-:W-:Y:S01]  /*12800*/  F2FP.PACK_AB R4, R213, R218 ;  /* 0x000000dad504723e */ /* 0x002fe200000000ff */
[----:B---3--:R-:W-:Y:S01]  /*12810*/  FFMA.FTZ R9, R127, c[0x0][0x23c], -R8 ;  /* 0x00008f007f097a23 */ /* 0x008fe20000010808 */
[----:B------:R-:W-:-:S03]  /*12820*/  MOV R138, R57 ;  /* 0x00000039008a7202 */ /* 0x000fc60000000f00 */
[----:B------:R1:W-:Y:S02]  /*12830*/  MUFU.EX2 R10, R9 ;  /* 0x00000009000a7308 */ /* 0x0003e40000000800 */
[----:B------:R-:W-:Y:S01]  /*12840*/  HMMA.16816.F32 R56, R4, R22, R28 ;  /* 0x000000160438723c */ /* 0x000fe2000000181c */
[----:B------:R-:W-:Y:S01]  /*12850*/  MOV R137, R60 ;  /* 0x0000003c00897202 */ /* 0x000fe20000000f00 */
[----:B-1----:R-:W-:-:S04]  /*12860*/  FFMA.FTZ R9, R69, c[0x0][0x23c], -R8 ;  /* 0x00008f0045097a23 */ /* 0x002fc80000010808 */
[----:B------:R1:W3:Y:S02]  /*12870*/  MUFU.EX2 R28, R9 ;  /* 0x00000009001c7308 */ /* 0x0002e40000000800 */
[----:B------:R-:W-:Y:S01]  /*12880*/  HMMA.16816.F32 R60, R4, R20, R32 ;  /* 0x00000014043c723c */ /* 0x000fe20000001820 */
[----:B------:R-:W-:Y:S01]  /*12890*/  FFMA.FTZ R134, R147, R11, R70 ;  /* 0x0000000b93867223 */ /* 0x000fe20000010046 */
[----:B------:R-:W-:-:S06]  /*128a0*/  MOV R146, R138 ;  /* 0x0000008a00927202 */ /* 0x000fcc0000000f00 */
[----:B----4-:R-:W-:Y:S01]  /*128b0*/  HMMA.16816.F32 R52, R4, R16, R52 ;  /* 0x000000100434723c */ /* 0x010fe20000001834 */
[----:B------:R-:W-:-:S07]  /*128c0*/  IMAD.MOV.U32 R147, RZ, RZ, R137 ;  /* 0x000000ffff937224 */ /* 0x000fce00078e0089 */
[----:B------:R-:W-:Y:S01]  /*128d0*/  HMMA.16816.F32 R48, R4, R18, R48 ;  /* 0x000000120430723c */ /* 0x000fe20000001830 */
[----:B------:R-:W-:-:S07]  /*128e0*/  MOV R136, R87 ;  /* 0x0000005700887202 */ /* 0x000fce0000000f00 */
[----:B------:R-:W-:Y:S01]  /*128f0*/  HMMA.16816.F32 R44, R4, R12, R44 ;  /* 0x0000000c042c723c */ /* 0x000fe2000000182c */
[----:B------:R-:W-:-:S07]  /*12900*/  IMAD.MOV.U32 R137, RZ, RZ, R86 ;  /* 0x000000ffff897224 */ /* 0x000fce00078e0056 */
[----:B------:R-:W-:Y:S01]  /*12910*/  HMMA.16816.F32 R40, R4, R14, R40 ;  /* 0x0000000e0428723c */ /* 0x000fe20000001828 */
[----:B------:R-:W-:-:S07]  /*12920*/  MOV R163, R85 ;  /* 0x0000005500a37202 */ /* 0x000fce0000000f00 */
[----:B------:R-:W-:Y:S01]  /*12930*/  HMMA.16816.F32 R36, R4, R24, R36 ;  /* 0x000000180424723c */ /* 0x000fe20000001824 */
[----:B------:R-:W-:-:S07]  /*12940*/  MOV R138, R84 ;  /* 0x00000054008a7202 */ /* 0x000fce0000000f00 */
[----:B------:R-:W-:Y:S07]  /*12950*/  HMMA.16816.F32 R32, R4, R26, R64 ;  /* 0x0000001a0420723c */ /* 0x000fee0000001840 */
[----:B------:R-:W-:Y:S02]  /*12960*/  F2FP.PACK_AB R4, R173, R172 ;  /* 0x000000acad04723e */ /* 0x000fe400000000ff */
[----:B------:R-:W-:Y:S02]  /*12970*/  F2FP.PACK_AB R5, R118, R144 ;  /* 0x000000907605723e */ /* 0x000fe400000000ff */
[----:B--2---:R-:W-:-:S02]  /*12980*/  F2FP.PACK_AB R6, R129, R206 ;  /* 0x000000ce8106723e */ /* 0x004fc400000000ff */
[----:B------:R-:W-:Y:S01]  /*12990*/  F2FP.PACK_AB R7, R139, R131 ;  /* 0x000000838b07723e */ /* 0x000fe200000000ff */
[----:B-1----:R-:W-:-:S06]  /*129a0*/  FFMA.FTZ R9, R120, c[0x0][0x23c], -R8 ;  /* 0x00008f0078097a23 */ /* 0x002fcc0000010808 */
[----:B------:R-:W-:Y:S01]  /*129b0*/  HMMA.16816.F32 R84, R4, R26, R196 ;  /* 0x0000001a0454723c */ /* 0x000fe200000018c4 */
[----:B------:R1:W-:Y:S01]  /*129c0*/  MUFU.EX2 R214, R9 ;  /* 0x0000000900d67308 */ /* 0x0003e20000000800 */
[----:B------:R-:W-:-:S05]  /*129d0*/  MOV R159, R103 ;  /* 0x00000067009f7202 */ /* 0x000fca0000000f00 */
[----:B---3--:R-:W-:Y:S01]  /*129e0*/  IMAD.MOV.U32 R197, RZ, RZ, R28 ;  /* 0x000000ffffc57224 */ /* 0x008fe200078e001c */
[----:B------:R-:W-:Y:S01]  /*129f0*/  HMMA.16816.F32 R140, R4, R20, R140 ;  /* 0x00000014048c723c */ /* 0x000fe2000000188c */
[----:B------:R-:W2:Y:S01]  /*12a00*/  LDSM.16.MT88.4 R28, [R231+0x9800] ;  /* 0x00980000e71c783b */ /* 0x000ea20000004200 */
[----:B------:R-:W-:-:S06]  /*12a10*/  MOV R158, R101 ;  /* 0x00000065009e7202 */ /* 0x000fcc0000000f00 */
[C---:B------:R-:W-:Y:S01]  /*12a20*/  HMMA.16816.F32 R148, R4.reuse, R22, R148 ;  /* 0x000000160494723c */ /* 0x040fe20000001894 */
[----:B------:R-:W3:Y:S01]  /*12a30*/  LDSM.16.MT88.4 R20, [R229+0x9800] ;  /* 0x00980000e514783b */ /* 0x000ee20000004200 */
[----:B-1----:R-:W-:Y:S01]  /*12a40*/  FFMA.FTZ R9, R116, c[0x0][0x23c], -R8 ;  /* 0x00008f0074097a23 */ /* 0x002fe20000010808 */
[----:B------:R-:W-:Y:S02]  /*12a50*/  MOV R156, R100 ;  /* 0x00000064009c7202 */ /* 0x000fe40000000f00 */
[----:B------:R-:W-:Y:S01]  /*12a60*/  MOV R157, R102 ;  /* 0x00000066009d7202 */ /* 0x000fe20000000f00 */
[----:B------:R1:W-:Y:S02]  /*12a70*/  MUFU.EX2 R111, R9 ;  /* 0x00000009006f7308 */ /* 0x0003e40000000800 */
[C---:B------:R-:W-:Y:S08]  /*12a80*/  HMMA.16816.F32 R152, R4.reuse, R16, R152 ;  /* 0x000000100498723c */ /* 0x040ff00000001898 */
[C---:B------:R-:W-:Y:S01]  /*12a90*/  HMMA.16816.F32 R164, R4.reuse, R18, R164 ;  /* 0x0000001204a4723c */ /* 0x040fe200000018a4 */
[----:B------:R-:W4:Y:S07]  /*12aa0*/  LDSM.16.MT88.4 R16, [R232+0x9800] ;  /* 0x00980000e810783b */ /* 0x000f2e0000004200 */
[----:B------:R-:W-:Y:S01]  /*12ab0*/  HMMA.16816.F32 R100, R4, R12, R168 ;  /* 0x0000000c0464723c */ /* 0x000fe200000018a8 */
[----:B-1----:R-:W-:-:S07]  /*12ac0*/  FFMA.FTZ R9, R75, c[0x0][0x23c], -R3 ;  /* 0x00008f004b097a23 */ /* 0x002fce0000010803 */
[C---:B------:R-:W-:Y:S01]  /*12ad0*/  HMMA.16816.F32 R180, R4.reuse, R14, R180 ;  /* 0x0000000e04b4723c */ /* 0x040fe200000018b4 */
[----:B------:R-:W1:Y:S01]  /*12ae0*/  LDSM.16.MT88.4 R12, [R230+0x9800] ;  /* 0x00980000e60c783b */ /* 0x000e620000004200 */
[----:B------:R2:W2:Y:S06]  /*12af0*/  MUFU.EX2 R11, R9 ;  /* 0x00000009000b7308 */ /* 0x0004ac0000000800 */
[----:B------:R-:W-:Y:S07]  /*12b00*/  HMMA.16816.F32 R184, R4, R24, R184 ;  /* 0x0000001804b8723c */ /* 0x000fee00000018b8 */
[----:B------:R-:W-:-:S02]  /*12b10*/  FFMA.FTZ R4, R115, c[0x0][0x23c], -R3 ;  /* 0x00008f0073047a23 */ /* 0x000fc40000010803 */
[--C-:B------:R-:W-:Y:S02]  /*12b20*/  FFMA.FTZ R5, R107, c[0x0][0x23c], -R3.reuse ;  /* 0x00008f006b057a23 */ /* 0x100fe40000010803 */
[----:B--2---:R-:W-:Y:S01]  /*12b30*/  FFMA.FTZ R9, R119, c[0x0][0x23c], -R3 ;  /* 0x00008f0077097a23 */ /* 0x004fe20000010803 */
[----:B------:R2:W-:Y:S08]  /*12b40*/  MUFU.EX2 R110, R4 ;  /* 0x00000004006e7308 */ /* 0x0005f00000000800 */
[----:B------:R-:W1:Y:S08]  /*12b50*/  MUFU.EX2 R215, R9 ;  /* 0x0000000900d77308 */ /* 0x000e700000000800 */
[----:B------:R1:W1:Y:S01]  /*12b60*/  MUFU.EX2 R203, R5 ;  /* 0x0000000500cb7308 */ /* 0x0002620000000800 */
[----:B------:R-:W-:-:S02]  /*12b70*/  MOV R198, R11 ;  /* 0x0000000b00c67202 */ /* 0x000fc40000000f00 */
[----:B------:R-:W-:Y:S02]  /*12b80*/  MOV R199, R10 ;  /* 0x0000000a00c77202 */ /* 0x000fe40000000f00 */
[----:B------:R-:W-:Y:S02]  /*12b90*/  F2FP.PACK_AB R6, R111, R214 ;  /* 0x000000d66f06723e */ /* 0x000fe400000000ff */
[----:B--2---:R-:W-:Y:S01]  /*12ba0*/  F2FP.PACK_AB R4, R197, R199 ;  /* 0x000000c7c504723e */ /* 0x004fe200000000ff */
[----:B------:R-:W-:Y:S01]  /*12bb0*/  IMAD.MOV.U32 R174, RZ, RZ, R157 ;  /* 0x000000ffffae7224 */ /* 0x000fe200078e009d */
[----:B------:R-:W-:Y:S02]  /*12bc0*/  MOV R122, R82 ;  /* 0x00000052007a7202 */ /* 0x000fe40000000f00 */
[----:B------:R-:W-:Y:S02]  /*12bd0*/  MOV R177, R93 ;  /* 0x0000005d00b17202 */ /* 0x000fe40000000f00 */
[----:B-1----:R-:W-:-:S02]  /*12be0*/  F2FP.PACK_AB R5, R215, R198 ;  /* 0x000000c6d705723e */ /* 0x002fc400000000ff */
[----:B------:R-:W-:Y:S01]  /*12bf0*/  F2FP.PACK_AB R7, R203, R110 ;  /* 0x0000006ecb07723e */ /* 0x000fe200000000ff */
[----:B------:R-:W-:Y:S01]  /*12c00*/  IMAD.MOV.U32 R161, RZ, RZ, R79 ;  /* 0x000000ffffa17224 */ /* 0x000fe200078e004f */
[----:B------:R-:W-:Y:S01]  /*12c10*/  MOV R157, R146 ;  /* 0x00000092009d7202 */ /* 0x000fe20000000f00 */
[----:B------:R-:W-:Y:S01]  /*12c20*/  IMAD.MOV.U32 R125, RZ, RZ, R76 ;  /* 0x000000ffff7d7224 */ /* 0x000fe200078e004c */
[----:B------:R-:W-:Y:S02]  /*12c30*/  MOV R146, R95 ;  /* 0x0000005f00927202 */ /* 0x000fe40000000f00 */
[----:B------:R-:W-:Y:S02]  /*12c40*/  MOV R178, R94 ;  /* 0x0000005e00b27202 */ /* 0x000fe40000000f00 */
[----:B------:R-:W-:Y:S02]  /*12c50*/  MOV R130, R78 ;  /* 0x0000004e00827202 */ /* 0x000fe40000000f00 */
[----:B------:R-:W-:-:S02]  /*12c60*/  MOV R209, R77 ;  /* 0x0000004d00d17202 */ /* 0x000fc40000000f00 */
[----:B------:R-:W-:Y:S01]  /*12c70*/  MOV R226, R92 ;  /* 0x0000005c00e27202 */ /* 0x000fe20000000f00 */
[----:B------:R-:W-:Y:S01]  /*12c80*/  HMMA.16816.F32 R76, R4, R30, R32 ;  /* 0x0000001e044c723c */ /* 0x000fe20000001820 */
[----:B------:R-:W-:Y:S02]  /*12c90*/  MOV R179, R163 ;  /* 0x000000a300b37202 */ /* 0x000fe40000000f00 */
[----:B------:R-:W-:-:S04]  /*12ca0*/  MOV R175, R156 ;  /* 0x0000009c00af7202 */ /* 0x000fc80000000f00 */
[--C-:B------:R-:W-:Y:S01]  /*12cb0*/  FFMA.FTZ R35, R122, c[0x0][0x23c], -R2.reuse ;  /* 0x00008f007a237a23 */ /* 0x100fe20000010802 */
[----:B---3--:R-:W-:Y:S01]  /*12cc0*/  HMMA.16816.F32 R92, R4, R20, R60 ;  /* 0x00000014045c723c */ /* 0x008fe2000000183c */
[--C-:B------:R-:W-:Y:S01]  /*12cd0*/  FFMA.FTZ R122, R177, c[0x0][0x23c], -R2.reuse ;  /* 0x00008f00b17a7a23 */ /* 0x100fe20000010802 */
[----:B------:R-:W-:Y:S01]  /*12ce0*/  MOV R163, R158 ;  /* 0x0000009e00a37202 */ /* 0x000fe20000000f00 */
[----:B------:R-:W-:Y:S01]  /*12cf0*/  FFMA.FTZ R177, R99, c[0x0][0x23c], -R2 ;  /* 0x00008f0063b17a23 */ /* 0x000fe20000010802 */
[----:B------:R-:W-:-:S03]  /*12d00*/  MOV R162, R159 ;  /* 0x0000009f00a27202 */ /* 0x000fc60000000f00 */
[----:B------:R-:W-:Y:S01]  /*12d10*/  FFMA.FTZ R61, R117, R97, R98 ;  /* 0x00000061753d7223 */ /* 0x000fe20000010062 */
[C---:B------:R-:W-:Y:S01]  /*12d20*/  HMMA.16816.F32 R112, R4.reuse, R28, R36 ;  /* 0x0000001c0470723c */ /* 0x040fe20000001824 */
[----:B------:R-:W2:Y:S01]  /*12d30*/  LDL.LU R98, [R1+0x16c] ;  /* 0x00016c0001627983 */ /* 0x000ea20000300800 */
[----:B------:R-:W-:Y:S01]  /*12d40*/  FFMA.FTZ R62, R121, R96, R250 ;  /* 0x00000060793e7223 */ /* 0x000fe200000100fa */
[----:B------:R-:W-:Y:S02]  /*12d50*/  MOV R156, R147 ;  /* 0x00000093009c7202 */ /* 0x000fe40000000f00 */
[----:B------:R-:W3:Y:S01]  /*12d60*/  LDL.LU R250, [R1+0x168] ;  /* 0x0001680001fa7983 */ /* 0x000ee20000300800 */
[----:B------:R-:W-:Y:S01]  /*12d70*/  MOV R176, R91 ;  /* 0x0000005b00b07202 */ /* 0x000fe20000000f00 */
[----:B------:R-:W-:Y:S01]  /*12d80*/  FFMA.FTZ R38, R252, c[0x0][0x23c], -R0 ;  /* 0x00008f00fc267a23 */ /* 0x000fe20000010800 */
[----:B------:R-:W-:Y:S01]  /*12d90*/  MOV R126, R83 ;  /* 0x00000053007e7202 */ /* 0x000fe20000000f00 */
[----:B------:R-:W3:Y:S01]  /*12da0*/  LDL.LU R99, [R1+0x164] ;  /* 0x0001640001637983 */ /* 0x000ee20000300800 */
[----:B------:R-:W-:Y:S01]  /*12db0*/  MOV R128, R74 ;  /* 0x0000004a00807202 */ /* 0x000fe20000000f00 */
[----:B------:R-:W-:Y:S01]  /*12dc0*/  IMAD.MOV.U32 R147, RZ, RZ, R71 ;  /* 0x000000ffff937224 */ /* 0x000fe200078e0047 */
[----:B------:R-:W-:Y:S01]  /*12dd0*/  MOV R242, R89 ;  /* 0x0000005900f27202 */ /* 0x000fe20000000f00 */
[----:B------:R-:W-:Y:S01]  /*12de0*/  IMAD.MOV.U32 R188, RZ, RZ, R90 ;  /* 0x000000ffffbc7224 */ /* 0x000fe200078e005a */
[----:B------:R-:W-:Y:S01]  /*12df0*/  MOV R160, R81 ;  /* 0x0000005100a07202 */ /* 0x000fe20000000f00 */
[----:B------:R-:W3:Y:S01]  /*12e00*/  LDL.LU R252, [R1+0x160] ;  /* 0x0001600001fc7983 */ /* 0x000ee20000300800 */
[----:B------:R-:W-:Y:S01]  /*12e10*/  MOV R158, R80 ;  /* 0x00000050009e7202 */ /* 0x000fe20000000f00 */
[--C-:B------:R-:W-:Y:S01]  /*12e20*/  FFMA.FTZ R37, R104, c[0x0][0x23c], -R0.reuse ;  /* 0x00008f0068257a23 */ /* 0x100fe20000010800 */
[----:B------:R-:W-:Y:S01]  /*12e30*/  MOV R159, R88 ;  /* 0x00000058009f7202 */ /* 0x000fe20000000f00 */
[----:B----4-:R-:W-:Y:S01]  /*12e40*/  HMMA.16816.F32 R72, R4, R16, R52 ;  /* 0x000000100448723c */ /* 0x010fe20000001834 */
[----:B------:R-:W4:Y:S01]  /*12e50*/  LDL.LU R104, [R1+0x15c] ;  /* 0x00015c0001687983 */ /* 0x000f220000300800 */
[----:B------:R-:W-:-:S02]  /*12e60*/  FFMA.FTZ R34, R240, c[0x0][0x23c], -R0 ;  /* 0x00008f00f0227a23 */ /* 0x000fc40000010800 */
[----:B------:R-:W-:Y:S01]  /*12e70*/  FFMA.FTZ R33, R105, c[0x0][0x23c], -R0 ;  /* 0x00008f0069217a23 */ /* 0x000fe20000010800 */
[----:B------:R-:W4:Y:S03]  /*12e80*/  LDL.LU R240, [R1+0x158] ;  /* 0x0001580001f07983 */ /* 0x000f260000300800 */
[----:B------:R-:W-:Y:S01]  /*12e90*/  HMMA.16816.F32 R88, R4, R22, R56 ;  /* 0x000000160458723c */ /* 0x000fe20000001838 */
[----:B------:R-:W4:Y:S01]  /*12ea0*/  LDL.LU R105, [R1+0x154] ;  /* 0x0001540001697983 */ /* 0x000f220000300800 */
[--C-:B------:R-:W-:Y:S02]  /*12eb0*/  FFMA.FTZ R52, R126, c[0x0][0x23c], -R2.reuse ;  /* 0x00008f007e347a23 */ /* 0x100fe40000010802 */
[----:B------:R-:W-:-:S04]  /*12ec0*/  FFMA.FTZ R121, R176, c[0x0][0x23c], -R2 ;  /* 0x00008f00b0797a23 */ /* 0x000fc80000010802 */
[----:B------:R-:W-:Y:S01]  /*12ed0*/  HMMA.16816.F32 R68, R4, R18, R48 ;  /* 0x000000120444723c */ /* 0x000fe20000001830 */
[----:B------:R-:W-:Y:S02]  /*12ee0*/  FFMA.FTZ R127, R108, c[0x0][0x23c], -R0 ;  /* 0x00008f006c7f7a23 */ /* 0x000fe40000010800 */
[----:B------:R-:W-:-:S05]  /*12ef0*/  FFMA.FTZ R36, R226, c[0x0][0x23c], -R2 ;  /* 0x00008f00e2247a23 */ /* 0x000fca0000010802 */
[----:B------:R-:W-:Y:S01]  /*12f00*/  HMMA.16816.F32 R64, R4, R12, R44 ;  /* 0x0000000c0440723c */ /* 0x000fe2000000182c */
[--C-:B------:R-:W-:Y:S02]  /*12f10*/  FFMA.FTZ R39, R242, c[0x0][0x23c], -R2.reuse ;  /* 0x00008f00f2277a23 */ /* 0x100fe40000010802 */
[----:B------:R-:W-:-:S05]  /*12f20*/  FFMA.FTZ R120, R188, c[0x0][0x23c], -R2 ;  /* 0x00008f00bc787a23 */ /* 0x000fca0000010802 */
[----:B------:R-:W-:Y:S01]  /*12f30*/  HMMA.16816.F32 R80, R4, R14, R40 ;  /* 0x0000000e0450723c */ /* 0x000fe20000001828 */
[--C-:B------:R-:W-:Y:S02]  /*12f40*/  FFMA.FTZ R126, R178, c[0x0][0x23c], -R2.reuse ;  /* 0x00008f00b27e7a23 */ /* 0x100fe40000010802 */
[----:B------:R-:W-:-:S04]  /*12f50*/  FFMA.FTZ R146, R146, c[0x0][0x23c], -R2 ;  /* 0x00008f0092927a23 */ /* 0x000fc80000010802 */
[--C-:B------:R-:W-:Y:S02]  /*12f60*/  FFMA.FTZ R7, R125, c[0x0][0x23c], -R2.reuse ;  /* 0x00008f007d077a23 */ /* 0x100fe40000010802 */
[----:B------:R-:W-:Y:S02]  /*12f70*/  FFMA.FTZ R5, R130, c[0x0][0x23c], -R2 ;  /* 0x00008f0082057a23 */ /* 0x000fe40000010802 */
[----:B------:R-:W-:Y:S02]  /*12f80*/  FFMA.FTZ R125, R106, c[0x0][0x23c], -R0 ;  /* 0x00008f006a7d7a23 */ /* 0x000fe40000010800 */
[--C-:B------:R-:W-:Y:S01]  /*12f90*/  FFMA.FTZ R4, R209, c[0x0][0x23c], -R2.reuse ;  /* 0x00008f00d1047a23 */ /* 0x100fe20000010802 */
[----:B------:R-:W4:Y:S01]  /*12fa0*/  LDL.LU R106, [R1+0x150] ;  /* 0x00015000016a7983 */ /* 0x000f220000300800 */
[--C-:B------:R-:W-:Y:S02]  /*12fb0*/  FFMA.FTZ R6, R128, c[0x0][0x23c], -R2.reuse ;  /* 0x00008f0080067a23 */ /* 0x100fe40000010802 */
[--C-:B------:R-:W-:Y:S01]  /*12fc0*/  FFMA.FTZ R147, R147, c[0x0][0x23c], -R2.reuse ;  /* 0x00008f0093937a23 */ /* 0x100fe20000010802 */
[----:B------:R-:W4:Y:S01]  /*12fd0*/  LDL.LU R108, [R1+0x14c] ;  /* 0x00014c00016c7983 */ /* 0x000f220000300800 */
[----:B------:R-:W-:-:S02]  /*12fe0*/  FFMA.FTZ R156, R156, c[0x0][0x23c], -R2 ;  /* 0x00008f009c9c7a23 */ /* 0x000fc40000010802 */
[--C-:B------:R-:W-:Y:S02]  /*12ff0*/  FFMA.FTZ R157, R157, c[0x0][0x23c], -R2.reuse ;  /* 0x00008f009d9d7a23 */ /* 0x100fe40000010802 */
[--C-:B------:R-:W-:Y:S02]  /*13000*/  FFMA.FTZ R174, R174, c[0x0][0x23c], -R2.reuse ;  /* 0x00008f00aeae7a23 */ /* 0x100fe40000010802 */
[--C-:B------:R-:W-:Y:S02]  /*13010*/  FFMA.FTZ R175, R175, c[0x0][0x23c], -R2.reuse ;  /* 0x00008f00afaf7a23 */ /* 0x100fe40000010802 */
[----:B------:R-:W-:Y:S02]  /*13020*/  FFMA.FTZ R176, R179, c[0x0][0x23c], -R2 ;  /* 0x00008f00b3b07a23 */ /* 0x000fe40000010802 */
[--C-:B------:R-:W-:Y:S01]  /*13030*/  FFMA.FTZ R128, R221, c[0x0][0x23c], -R0.reuse ;  /* 0x00008f00dd807a23 */ /* 0x100fe20000010800 */
[----:B------:R1:W-:Y:S01]  /*13040*/  MUFU.EX2 R40, R5 ;  /* 0x0000000500287308 */ /* 0x0003e20000000800 */
[--C-:B------:R-:W-:Y:S01]  /*13050*/  FFMA.FTZ R2, R158, c[0x0][0x23c], -R0.reuse ;  /* 0x00008f009e027a23 */ /* 0x100fe20000010800 */
[----:B------:R-:W4:Y:S01]  /*13060*/  LDL.LU R221, [R1+0x148] ;  /* 0x0001480001dd7983 */ /* 0x000f220000300800 */
[----:B------:R-:W-:-:S02]  /*13070*/  FFMA.FTZ R130, R223, c[0x0][0x23c], -R0 ;  /* 0x00008f00df827a23 */ /* 0x000fc40000010800 */
[--C-:B------:R-:W-:Y:S01]  /*13080*/  FFMA.FTZ R25, R159, c[0x0][0x23c], -R0.reuse ;  /* 0x00008f009f197a23 */ /* 0x100fe20000010800 */
[----:B------:R-:W4:Y:S01]  /*13090*/  LDL.LU R223, [R1+0x144] ;  /* 0x0001440001df7983 */ /* 0x000f220000300800 */
[--C-:B------:R-:W-:Y:S01]  /*130a0*/  FFMA.FTZ R158, R224, c[0x0][0x23c], -R0.reuse ;  /* 0x00008f00e09e7a23 */ /* 0x100fe20000010800 */
[----:B------:R1:W-:Y:S01]  /*130b0*/  MUFU.EX2 R41, R4 ;  /* 0x0000000400297308 */ /* 0x0003e20000000800 */
[--C-:B------:R-:W-:Y:S01]  /*130c0*/  FFMA.FTZ R159, R227, c[0x0][0x23c], -R0.reuse ;  /* 0x00008f00e39f7a23 */ /* 0x100fe20000010800 */
[----:B------:R-:W4:Y:S01]  /*130d0*/  LDL.LU R224, [R1+0x140] ;  /* 0x0001400001e07983 */ /* 0x000f220000300800 */
[----:B------:R-:W-:-:S03]  /*130e0*/  FFMA.FTZ R178, R249, c[0x0][0x23c], -R0 ;  /* 0x00008f00f9b27a23 */ /* 0x000fc60000010800 */
[----:B------:R-:W4:Y:S01]  /*130f0*/  LDL.LU R227, [R1+0x13c] ;  /* 0x00013c0001e37983 */ /* 0x000f220000300800 */
[--C-:B-1----:R-:W-:Y:S02]  /*13100*/  FFMA.FTZ R5, R160, c[0x0][0x23c], -R0.reuse ;  /* 0x00008f00a0057a23 */ /* 0x102fe40000010800 */
[--C-:B------:R-:W-:Y:S02]  /*13110*/  FFMA.FTZ R160, R244, c[0x0][0x23c], -R0.reuse ;  /* 0x00008f00f4a07a23 */ /* 0x100fe40000010800 */
[----:B------:R-:W4:Y:S01]  /*13120*/  LDL.LU R244, [R1+0x138] ;  /* 0x0001380001f47983 */ /* 0x000f220000300800 */
[--C-:B------:R-:W-:Y:S02]  /*13130*/  FFMA.FTZ R179, R251, c[0x0][0x23c], -R0.reuse ;  /* 0x00008f00fbb37a23 */ /* 0x100fe40000010800 */
[--C-:B------:R-:W-:Y:S02]  /*13140*/  FFMA.FTZ R4, R161, c[0x0][0x23c], -R0.reuse ;  /* 0x00008f00a1047a23 */ /* 0x100fe40000010800 */
[----:B------:R-:W-:-:S02]  /*13150*/  FFMA.FTZ R161, R246, c[0x0][0x23c], -R0 ;  /* 0x00008f00f6a17a23 */ /* 0x000fc40000010800 */
[----:B------:R-:W4:Y:S01]  /*13160*/  LDL.LU R246, [R1+0x134] ;  /* 0x0001340001f67983 */ /* 0x000f220000300800 */
[----:B------:R-:W-:-:S03]  /*13170*/  FFMA.FTZ R188, R248, c[0x0][0x23c], -R0 ;  /* 0x00008f00f8bc7a23 */ /* 0x000fc60000010800 */
[----:B------:R-:W4:Y:S01]  /*13180*/  LDL.LU R249, [R1+0x130] ;  /* 0x0001300001f97983 */ /* 0x000f220000300800 */
[----:B------:R-:W-:-:S03]  /*13190*/  FFMA.FTZ R196, R241, c[0x0][0x23c], -R0 ;  /* 0x00008f00f1c47a23 */ /* 0x000fc60000010800 */
[----:B------:R-:W4:Y:S04]  /*131a0*/  LDL.LU R251, [R1+0x12c] ;  /* 0x00012c0001fb7983 */ /* 0x000f280000300800 */
[----:B------:R-:W4:Y:S04]  /*131b0*/  LDL.LU R248, [R1+0x128] ;  /* 0x0001280001f87983 */ /* 0x000f280000300800 */
[----:B------:R-:W4:Y:S04]  /*131c0*/  LDL.LU R241, [R1+0x124] ;  /* 0x0001240001f17983 */ /* 0x000f280000300800 */
[----:B------:R-:W4:Y:S01]  /*131d0*/  LDL.LU R57, [R1+0x18] ;  /* 0x0000180001397983 */ /* 0x000f220000300800 */
[----:B------:R-:W-:-:S03]  /*131e0*/  MOV R26, R173 ;  /* 0x000000ad001a7202 */ /* 0x000fc60000000f00 */
[----:B------:R-:W4:Y:S01]  /*131f0*/  LDL.LU R58, [R1+0x14] ;  /* 0x00001400013a7983 */ /* 0x000f220000300800 */
[----:B------:R-:W-:-:S03]  /*13200*/  IMAD.MOV.U32 R27, RZ, RZ, R118 ;  /* 0x000000ffff1b7224 */ /* 0x000fc600078e0076 */
[----:B------:R-:W4:Y:S01]  /*13210*/  LDL.LU R119, [R1+0x10] ;  /* 0x0000100001777983 */ /* 0x000f220000300800 */
[----:B------:R-:W-:-:S03]  /*13220*/  MOV R173, R138 ;  /* 0x0000008a00ad7202 */ /* 0x000fc60000000f00 */
[----:B------:R-:W4:Y:S04]  /*13230*/  LDL.LU R117, [R1+0xc] ;  /* 0x00000c0001757983 */ /* 0x000f280000300800 */
[----:B------:R-:W4:Y:S04]  /*13240*/  LDL.LU R118, [R1+0x8] ;  /* 0x0000080001767983 */ /* 0x000f280000300800 */
[----:B------:R-:W4:Y:S01]  /*13250*/  LDL.LU R138, [R1+0x4] ;  /* 0x00000400018a7983 */ /* 0x000f220000300800 */
[----:B------:R-:W-:Y:S01]  /*13260*/  MOV R209, R222 ;  /* 0x000000de00d17202 */ /* 0x000fe20000000f00 */
[----:B------:R-:W-:Y:S01]  /*13270*/  MUFU.EX2 R7, R7 ;  /* 0x0000000700077308 */ /* 0x000fe20000000800 */
[----:B------:R-:W-:Y:S01]  /*13280*/  MOV R54, R206 ;  /* 0x000000ce00367202 */ /* 0x000fe20000000f00 */
[----:B------:R-:W-:Y:S01]  /*13290*/  IMAD.MOV.U32 R171, RZ, RZ, R131 ;  /* 0x000000ffffab7224 */ /* 0x000fe200078e0083 */
[----:B------:R-:W-:Y:S01]  /*132a0*/  MOV R206, R209 ;  /* 0x000000d100ce7202 */ /* 0x000fe20000000f00 */
[----:B------:R-:W-:Y:S01]  /*132b0*/  IMAD.MOV.U32 R209, RZ, RZ, R220 ;  /* 0x000000ffffd17224 */ /* 0x000fe200078e00dc */
[----:B------:R-:W-:-:S03]  /*132c0*/  MOV R59, R208 ;  /* 0x000000d0003b7202 */ /* 0x000fc60000000f00 */
[----:B------:R-:W-:Y:S01]  /*132d0*/  MUFU.EX2 R242, R6 ;  /* 0x0000000600f27308 */ /* 0x000fe20000000800 */
[----:B------:R-:W-:-:S07]  /*132e0*/  MOV R107, R207 ;  /* 0x000000cf006b7202 */ /* 0x000fce0000000f00 */
[----:B------:R-:W-:Y:S01]  /*132f0*/  MUFU.EX2 R226, R5 ;  /* 0x0000000500e27308 */ /* 0x000fe20000000800 */
[----:B------:R-:W-:-:S07]  /*13300*/  MOV R55, R129 ;  /* 0x0000008100377202 */ /* 0x000fce0000000f00 */
[----:B------:R-:W1:Y:S01]  /*13310*/  MUFU.EX2 R222, R4 ;  /* 0x0000000400de7308 */ /* 0x000e620000000800 */
[----:B------:R-:W-:-:S07]  /*13320*/  MOV R56, R172 ;  /* 0x000000ac00387202 */ /* 0x000fce0000000f00 */
[----:B------:R-:W-:Y:S01]  /*13330*/  MUFU.EX2 R220, R25 ;  /* 0x0000001900dc7308 */ /* 0x000fe20000000800 */
[----:B------:R-:W-:Y:S01]  /*13340*/  IMAD.MOV.U32 R207, RZ, RZ, R136 ;  /* 0x000000ffffcf7224 */ /* 0x000fe200078e0088 */
[----:B------:R-:W-:Y:S02]  /*13350*/  MOV R170, R213 ;  /* 0x000000d500aa7202 */ /* 0x000fe40000000f00 */
[----:B-1----:R-:W-:Y:S02]  /*13360*/  F2FP.PACK_AB R5, R222, R226 ;  /* 0x000000e2de05723e */ /* 0x002fe400000000ff */
[----:B------:R-:W-:Y:S02]  /*13370*/  MOV R208, R162 ;  /* 0x000000a200d07202 */ /* 0x000fe40000000f00 */
[----:B------:R-:W-:Y:S02]  /*13380*/  MOV R213, R163 ;  /* 0x000000a300d57202 */ /* 0x000fe40000000f00 */
[----:B------:R-:W-:Y:S01]  /*13390*/  MOV R172, R137 ;  /* 0x0000008900ac7202 */ /* 0x000fe20000000f00 */
[----:B------:R-:W-:Y:S08]  /*133a0*/  MUFU.EX2 R120, R120 ;  /* 0x0000007800787308 */ /* 0x000ff00000000800 */
[----:B------:R-:W-:Y:S08]  /*133b0*/  MUFU.EX2 R121, R121 ;  /* 0x0000007900797308 */ /* 0x000ff00000000800 */
[----:B------:R-:W-:Y:S08]  /*133c0*/  MUFU.EX2 R122, R122 ;  /* 0x0000007a007a7308 */ /* 0x000ff00000000800 */
[----:B------:R-:W-:Y:S01]  /*133d0*/  MUFU.EX2 R126, R126 ;  /* 0x0000007e007e7308 */ /* 0x000fe20000000800 */
[----:B--2---:R-:W-:-:S02]  /*133e0*/  FFMA.FTZ R169, R98, c[0x0][0x23c], -R8 ;  /* 0x00008f0062a97a23 */ /* 0x004fc40000010808 */
[--C-:B---3--:R-:W-:Y:S02]  /*133f0*/  FFMA.FTZ R168, R99, c[0x0][0x23c], -R8.reuse ;  /* 0x00008f0063a87a23 */ /* 0x108fe40000010808 */
[--C-:B----4-:R-:W-:Y:S02]  /*13400*/  FFMA.FTZ R163, R104, c[0x0][0x23c], -R8.reuse ;  /* 0x00008f0068a37a23 */ /* 0x110fe40000010808 */
[--C-:B------:R-:W-:Y:S02]  /*13410*/  FFMA.FTZ R162, R105, c[0x0][0x23c], -R8.reuse ;  /* 0x00008f0069a27a23 */ /* 0x100fe40000010808 */
[--C-:B------:R-:W-:Y:S02]  /*13420*/  FFMA.FTZ R131, R221, c[0x0][0x23c], -R8.reuse ;  /* 0x00008f00dd837a23 */ /* 0x100fe40000010808 */
[----:B------:R-:W1:Y:S01]  /*13430*/  MUFU.EX2 R221, R2 ;  /* 0x0000000200dd7308 */ /* 0x000e620000000800 */
[--C-:B------:R-:W-:Y:S01]  /*13440*/  FFMA.FTZ R116, R224, c[0x0][0x23c], -R8.reuse ;  /* 0x00008f00e0747a23 */ /* 0x100fe20000010808 */
[----:B------:R-:W-:Y:S01]  /*13450*/  MOV R224, R41 ;  /* 0x0000002900e07202 */ /* 0x000fe20000000f00 */
[----:B------:R-:W-:Y:S01]  /*13460*/  FFMA.FTZ R32, R244, c[0x0][0x23c], -R8 ;  /* 0x00008f00f4207a23 */ /* 0x000fe20000010808 */
[----:B------:R-:W-:-:S02]  /*13470*/  MOV R244, R7 ;  /* 0x0000000700f47202 */ /* 0x000fc40000000f00 */
[----:B-1----:R-:W-:Y:S02]  /*13480*/  F2FP.PACK_AB R7, R220, R221 ;  /* 0x000000dddc07723e */ /* 0x002fe400000000ff */
[----:B------:R-:W-:Y:S01]  /*13490*/  F2FP.PACK_AB R6, R242, R244 ;  /* 0x000000f4f206723e */ /* 0x000fe200000000ff */
[----:B------:R-:W-:Y:S02]  /*134a0*/  FFMA.FTZ R9, R246, c[0x0][0x23c], -R8 ;  /* 0x00008f00f6097a23 */ /* 0x000fe40000010808 */
[--C-:B------:R-:W-:Y:S01]  /*134b0*/  FFMA.FTZ R2, R57, c[0x0][0x23c], -R3.reuse ;  /* 0x00008f0039027a23 */ /* 0x100fe20000010803 */
[----:B------:R-:W-:Y:S02]  /*134c0*/  MOV R57, R59 ;  /* 0x0000003b00397202 */ /* 0x000fe40000000f00 */
[----:B------:R-:W-:Y:S01]  /*134d0*/  MOV R59, R26 ;  /* 0x0000001a003b7202 */ /* 0x000fe20000000f00 */
[----:B------:R-:W-:Y:S02]  /*134e0*/  FFMA.FTZ R0, R58, c[0x0][0x23c], -R3 ;  /* 0x00008f003a007a23 */ /* 0x000fe40000010803 */
[----:B------:R-:W-:-:S02]  /*134f0*/  IMAD.MOV.U32 R58, RZ, RZ, R107 ;  /* 0x000000ffff3a7224 */ /* 0x000fc400078e006b */
[--C-:B------:R-:W-:Y:S01]  /*13500*/  FFMA.FTZ R26, R119, c[0x0][0x23c], -R3.reuse ;  /* 0x00008f00771a7a23 */ /* 0x100fe20000010803 */
[----:B------:R-:W-:Y:S01]  /*13510*/  MOV R107, R27 ;  /* 0x0000001b006b7202 */ /* 0x000fe20000000f00 */
[--C-:B------:R-:W-:Y:S01]  /*13520*/  FFMA.FTZ R119, R252, c[0x0][0x23c], -R3.reuse ;  /* 0x00008f00fc777a23 */ /* 0x100fe20000010803 */
[----:B------:R-:W-:Y:S01]  /*13530*/  MOV R252, R139 ;  /* 0x0000008b00fc7202 */ /* 0x000fe20000000f00 */
[--C-:B------:R-:W-:Y:S02]  /*13540*/  FFMA.FTZ R27, R117, c[0x0][0x23c], -R3.reuse ;  /* 0x00008f00751b7a23 */ /* 0x100fe40000010803 */
[----:B------:R-:W-:Y:S01]  /*13550*/  FFMA.FTZ R139, R247, c[0x0][0x23c], -R3 ;  /* 0x00008f00f78b7a23 */ /* 0x000fe20000010803 */
[----:B------:R-:W-:Y:S02]  /*13560*/  MOV R247, R55 ;  /* 0x0000003700f77202 */ /* 0x000fe40000000f00 */
[----:B------:R-:W-:Y:S01]  /*13570*/  MOV R55, R56 ;  /* 0x0000003800377202 */ /* 0x000fe20000000f00 */
[----:B------:R-:W-:-:S02]  /*13580*/  IMAD.MOV.U32 R56, RZ, RZ, R144 ;  /* 0x000000ffff387224 */ /* 0x000fc400078e0090 */
[--C-:B------:R-:W-:Y:S02]  /*13590*/  FFMA.FTZ R117, R138, c[0x0][0x23c], -R3.reuse ;  /* 0x00008f008a757a23 */ /* 0x100fe40000010803 */
[--C-:B------:R-:W-:Y:S01]  /*135a0*/  FFMA.FTZ R138, R250, c[0x0][0x23c], -R3.reuse ;  /* 0x00008f00fa8a7a23 */ /* 0x100fe20000010803 */
[----:B------:R-:W-:Y:S01]  /*135b0*/  MOV R250, R40 ;  /* 0x0000002800fa7202 */ /* 0x000fe20000000f00 */
[--C-:B------:R-:W-:Y:S01]  /*135c0*/  FFMA.FTZ R144, R245, c[0x0][0x23c], -R3.reuse ;  /* 0x00008f00f5907a23 */ /* 0x100fe20000010803 */
[----:B------:R-:W-:Y:S01]  /*135d0*/  MOV R245, R145 ;  /* 0x0000009100f57202 */ /* 0x000fe20000000f00 */
[----:B------:R-:W-:Y:S01]  /*135e0*/  FFMA.FTZ R145, R243, c[0x0][0x23c], -R3 ;  /* 0x00008f00f3917a23 */ /* 0x000fe20000010803 */
[----:B------:R-:W-:Y:S02]  /*135f0*/  MOV R243, R57 ;  /* 0x0000003900f37202 */ /* 0x000fe40000000f00 */
[----:B------:R-:W-:Y:S02]  /*13600*/  F2FP.PACK_AB R4, R224, R250 ;  /* 0x000000fae004723e */ /* 0x000fe400000000ff */
        /* <DEDUP_REMOVED lines=10> */
[----:B------:R-:W-:-:S02]  /*136b0*/  FFMA.FTZ R137, R106, c[0x0][0x23c], -R8 ;  /* 0x00008f006a897a23 */ /* 0x000fc40000010808 */
[----:B------:R-:W-:-:S04]  /*136c0*/  FFMA.FTZ R24, R251, c[0x0][0x23c], -R8 ;  /* 0x00008f00fb187a23 */ /* 0x000fc80000010808 */
[----:B------:R-:W-:Y:S01]  /*136d0*/  MOV R140, R58 ;  /* 0x0000003a008c7202 */ /* 0x000fe20000000f00 */
[----:B------:R-:W-:Y:S01]  /*136e0*/  HMMA.16816.F32 R40, R4, R22, R148 ;  /* 0x000000160428723c */ /* 0x000fe20000001894 */
[----:B------:R-:W-:Y:S01]  /*136f0*/  MOV R141, R59 ;  /* 0x0000003b008d7202 */ /* 0x000fe20000000f00 */
[----:B------:R-:W-:Y:S01]  /*13700*/  IMAD.MOV.U32 R142, RZ, RZ, R107 ;  /* 0x000000ffff8e7224 */ /* 0x000fe200078e006b */
[----:B------:R-:W1:Y:S01]  /*13710*/  LDSM.16.MT88.4 R20, [R230+0xa000] ;  /* 0x00a00000e614783b */ /* 0x000e620000004200 */
[----:B------:R-:W-:-:S03]  /*13720*/  FFMA.FTZ R63, R227, c[0x0][0x23c], -R8 ;  /* 0x00008f00e33f7a23 */ /* 0x000fc60000010808 */
[----:B------:R-:W-:Y:S01]  /*13730*/  IMAD.MOV.U32 R149, RZ, RZ, R56 ;  /* 0x000000ffff957224 */ /* 0x000fe200078e0038 */
[----:B------:R-:W-:Y:S01]  /*13740*/  HMMA.16816.F32 R48, R4, R16, R152 ;  /* 0x000000100430723c */ /* 0x000fe20000001898 */
[----:B------:R-:W-:Y:S01]  /*13750*/  MOV R148, R218 ;  /* 0x000000da00947202 */ /* 0x000fe20000000f00 */
[--C-:B------:R-:W-:Y:S01]  /*13760*/  FFMA.FTZ R129, R223, c[0x0][0x23c], -R8.reuse ;  /* 0x00008f00df817a23 */ /* 0x100fe20000010808 */
[----:B------:R-:W-:Y:S01]  /*13770*/  MUFU.EX2 R218, R11 ;  /* 0x0000000b00da7308 */ /* 0x000fe20000000800 */
[----:B------:R-:W-:-:S03]  /*13780*/  FFMA.FTZ R136, R108, c[0x0][0x23c], -R8 ;  /* 0x00008f006c887a23 */ /* 0x000fc60000010808 */
[----:B------:R-:W-:Y:S02]  /*13790*/  MOV R155, R57 ;  /* 0x00000039009b7202 */ /* 0x000fe40000000f00 */
[C---:B------:R-:W-:Y:S01]  /*137a0*/  HMMA.16816.F32 R56, R4.reuse, R18, R164 ;  /* 0x000000120438723c */ /* 0x040fe200000018a4 */
[----:B------:R-:W-:Y:S01]  /*137b0*/  MOV R152, R216 ;  /* 0x000000d800987202 */ /* 0x000fe20000000f00 */
[----:B------:R-:W-:Y:S01]  /*137c0*/  LDSM.16.MT88.4 R16, [R231+0xa000] ;  /* 0x00a00000e710783b */ /* 0x000fe20000004200 */
[----:B------:R-:W-:Y:S04]  /*137d0*/  MUFU.EX2 R216, R10 ;  /* 0x0000000a00d87308 */ /* 0x000fe80000000800 */
[----:B------:R-:W-:Y:S01]  /*137e0*/  MOV R166, R215 ;  /* 0x000000d700a67202 */ /* 0x000fe20000000f00 */
[C---:B------:R-:W-:Y:S03]  /*137f0*/  HMMA.16816.F32 R100, R4.reuse, R12, R100 ;  /* 0x0000000c0464723c */ /* 0x040fe60000001864 */
[----:B------:R2:W-:Y:S05]  /*13800*/  MUFU.EX2 R215, R9 ;  /* 0x0000000900d77308 */ /* 0x0005ea0000000800 */
[----:B------:R-:W-:Y:S01]  /*13810*/  HMMA.16816.F32 R104, R4, R14, R180 ;  /* 0x0000000e0468723c */ /* 0x000fe200000018b4 */
[----:B------:R-:W3:Y:S01]  /*13820*/  LDSM.16.MT88.4 R12, [R229+0xa000] ;  /* 0x00a00000e50c783b */ /* 0x000ee20000004200 */
[----:B------:R-:W-:-:S03]  /*13830*/  IMAD.MOV.U32 R246, RZ, RZ, R214 ;  /* 0x000000fffff67224 */ /* 0x000fc600078e00d6 */
[----:B--2---:R-:W2:Y:S01]  /*13840*/  LDSM.16.MT88.4 R8, [R232+0xa000] ;  /* 0x00a00000e808783b */ /* 0x004ea20000004200 */
[----:B------:R-:W-:Y:S01]  /*13850*/  MOV R214, R172 ;  /* 0x000000ac00d67202 */ /* 0x000fe20000000f00 */
[----:B------:R-:W-:Y:S01]  /*13860*/  FFMA.FTZ R172, R217, c[0x0][0x23c], -R3 ;  /* 0x00008f00d9ac7a23 */ /* 0x000fe20000010803 */
[----:B------:R-:W-:Y:S01]  /*13870*/  MOV R167, R212 ;  /* 0x000000d400a77202 */ /* 0x000fe20000000f00 */
[----:B------:R-:W4:Y:S01]  /*13880*/  MUFU.EX2 R217, R24 ;  /* 0x0000001800d97308 */ /* 0x000f220000000800 */
[----:B------:R-:W-:Y:S01]  /*13890*/  MOV R183, R213 ;  /* 0x000000d500b77202 */ /* 0x000fe20000000f00 */
[----:B------:R-:W-:Y:S01]  /*138a0*/  IMAD.MOV.U32 R165, RZ, RZ, R214 ;  /* 0x000000ffffa57224 */ /* 0x000fe200078e00d6 */
[----:B------:R-:W-:Y:S02]  /*138b0*/  MOV R227, R211 ;  /* 0x000000d300e37202 */ /* 0x000fe40000000f00 */
[----:B------:R-:W-:-:S03]  /*138c0*/  MOV R207, R173 ;  /* 0x000000ad00cf7202 */ /* 0x000fc60000000f00 */
[----:B------:R1:W-:Y:S08]  /*138d0*/  MUFU.EX2 R214, R2 ;  /* 0x0000000200d67308 */ /* 0x0003f00000000800 */
[----:B------:R-:W1:Y:S08]  /*138e0*/  MUFU.EX2 R213, R0 ;  /* 0x0000000000d57308 */ /* 0x000e700000000800 */
[----:B------:R-:W-:Y:S08]  /*138f0*/  MUFU.EX2 R212, R26 ;  /* 0x0000001a00d47308 */ /* 0x000ff00000000800 */
[----:B------:R-:W2:Y:S01]  /*13900*/  MUFU.EX2 R211, R27 ;  /* 0x0000001b00d37308 */ /* 0x000ea20000000800 */
[----:B------:R-:W-:Y:S01]  /*13910*/  MOV R143, R205 ;  /* 0x000000cd008f7202 */ /* 0x000fe20000000f00 */
[----:B------:R-:W-:Y:S01]  /*13920*/  IMAD.MOV.U32 R154, RZ, RZ, R206 ;  /* 0x000000ffff9a7224 */ /* 0x000fe200078e00ce */
[----:B------:R-:W-:Y:S01]  /*13930*/  MOV R251, R203 ;  /* 0x000000cb00fb7202 */ /* 0x000fe20000000f00 */
[----:B-1----:R-:W-:Y:S01]  /*13940*/  IMAD.MOV.U32 R2, RZ, RZ, R208 ;  /* 0x000000ffff027224 */ /* 0x002fe200078e00d0 */
[----:B------:R-:W-:-:S02]  /*13950*/  MOV R153, R209 ;  /* 0x000000d100997202 */ /* 0x000fc40000000f00 */
[----:B------:R-:W-:Y:S01]  /*13960*/  MOV R164, R207 ;  /* 0x000000cf00a47202 */ /* 0x000fe20000000f00 */
[----:B------:R1:W-:Y:S01]  /*13970*/  MUFU.EX2 R209, R52 ;  /* 0x0000003400d17308 */ /* 0x0003e20000000800 */
[----:B------:R-:W-:Y:S02]  /*13980*/  MOV R223, R210 ;  /* 0x000000d200df7202 */ /* 0x000fe40000000f00 */
[----:B------:R-:W-:-:S05]  /*13990*/  MOV R151, R204 ;  /* 0x000000cc00977202 */ /* 0x000fca0000000f00 */
[----:B------:R-:W-:Y:S01]  /*139a0*/  MUFU.EX2 R207, R36 ;  /* 0x0000002400cf7308 */ /* 0x000fe20000000800 */
[----:B------:R-:W-:Y:S01]  /*139b0*/  FFMA.FTZ R173, R109, c[0x0][0x23c], -R3 ;  /* 0x00008f006dad7a23 */ /* 0x000fe20000010803 */
[----:B------:R-:W-:-:S06]  /*139c0*/  MOV R249, R111 ;  /* 0x0000006f00f97202 */ /* 0x000fcc0000000f00 */
[----:B------:R-:W1:Y:S01]  /*139d0*/  MUFU.EX2 R210, R35 ;  /* 0x0000002300d27308 */ /* 0x000e620000000800 */
[----:B------:R-:W-:Y:S01]  /*139e0*/  MOV R248, R110 ;  /* 0x0000006e00f87202 */ /* 0x000fe20000000f00 */
[C---:B------:R-:W-:Y:S06]  /*139f0*/  HMMA.16816.F32 R84, R4.reuse, R30, R84 ;  /* 0x0000001e0454723c */ /* 0x040fec0000001854 */
[----:B------:R-:W-:Y:S02]  /*13a00*/  MUFU.EX2 R208, R39 ;  /* 0x0000002700d07308 */ /* 0x000fe40000000800 */
[----:B------:R-:W-:Y:S06]  /*13a10*/  HMMA.16816.F32 R108, R4, R28, R184 ;  /* 0x0000001c046c723c */ /* 0x000fec00000018b8 */
[----:B------:R-:W-:Y:S01]  /*13a20*/  MUFU.EX2 R206, R38 ;  /* 0x0000002600ce7308 */ /* 0x000fe20000000800 */
[----:B----4-:R-:W-:-:S07]  /*13a30*/  F2FP.PACK_AB R4, R218, R217 ;  /* 0x000000d9da04723e */ /* 0x010fce00000000ff */
[----:B------:R4:W1:Y:S01]  /*13a40*/  MUFU.EX2 R205, R37 ;  /* 0x0000002500cd7308 */ /* 0x0008620000000800 */
[----:B------:R-:W-:-:S07]  /*13a50*/  F2FP.PACK_AB R5, R213, R214 ;  /* 0x000000d6d505723e */ /* 0x000fce00000000ff */
[----:B------:R-:W-:Y:S01]  /*13a60*/  MUFU.EX2 R203, R33 ;  /* 0x0000002100cb7308 */ /* 0x000fe20000000800 */
[----:B------:R-:W-:Y:S01]  /*13a70*/  F2FP.PACK_AB R6, R215, R216 ;  /* 0x000000d8d706723e */ /* 0x000fe200000000ff */
[----:B------:R-:W-:-:S06]  /*13a80*/  FFMA.FTZ R170, R225, c[0x0][0x23c], -R3 ;  /* 0x00008f00e1aa7a23 */ /* 0x000fcc0000010803 */
[----:B------:R-:W3:Y:S01]  /*13a90*/  MUFU.EX2 R204, R34 ;  /* 0x0000002200cc7308 */ /* 0x000ee20000000800 */
[----:B--2---:R-:W-:Y:S02]  /*13aa0*/  F2FP.PACK_AB R7, R211, R212 ;  /* 0x000000d4d307723e */ /* 0x004fe400000000ff */
[----:B------:R-:W-:Y:S02]  /*13ab0*/  MOV R182, R183 ;  /* 0x000000b700b67202 */ /* 0x000fe40000000f00 */
[----:B------:R-:W-:Y:S01]  /*13ac0*/  MOV R150, R55 ;  /* 0x0000003700967202 */ /* 0x000fe20000000f00 */
[--C-:B------:R-:W-:Y:S01]  /*13ad0*/  FFMA.FTZ R25, R118, c[0x0][0x23c], -R3.reuse ;  /* 0x00008f0076197a23 */ /* 0x100fe20000010803 */
[----:B------:R-:W-:Y:S01]  /*13ae0*/  MOV R225, R171 ;  /* 0x000000ab00e17202 */ /* 0x000fe20000000f00 */
[----:B------:R-:W-:Y:S01]  /*13af0*/  FFMA.FTZ R171, R219, c[0x0][0x23c], -R3 ;  /* 0x00008f00dbab7a23 */ /* 0x000fe20000010803 */
[----:B------:R-:W-:Y:S01]  /*13b00*/  MOV R219, R54 ;  /* 0x0000003600db7202 */ /* 0x000fe20000000f00 */
[----:B------:R-:W-:Y:S01]  /*13b10*/  FADD.FTZ R24, R192, R134 ;  /* 0x00000086c0187221 */ /* 0x000fe20000010000 */
[----:B------:R-:W-:Y:S01]  /*13b20*/  MOV R183, R165 ;  /* 0x000000a500b77202 */ /* 0x000fe20000000f00 */
[C---:B-1----:R-:W-:Y:S01]  /*13b30*/  HMMA.16816.F32 R52, R4.reuse, R22, R80 ;  /* 0x000000160434723c */ /* 0x042fe20000001850 */
[----:B------:R-:W-:Y:S01]  /*13b40*/  MOV R165, R166 ;  /* 0x000000a600a57202 */ /* 0x000fe20000000f00 */
[----:B------:R-:W-:Y:S01]  /*13b50*/  FADD.FTZ R2, R2, R61 ;  /* 0x0000003d02027221 */ /* 0x000fe20000010000 */
[----:B------:R-:W-:Y:S01]  /*13b60*/  MOV R166, R167 ;  /* 0x000000a700a67202 */ /* 0x000fe20000000f00 */
[----:B------:R-:W-:Y:S01]  /*13b70*/  IMAD.MOV.U32 R167, RZ, RZ, R152 ;  /* 0x000000ffffa77224 */ /* 0x000fe200078e0098 */
[----:B------:R-:W-:Y:S01]  /*13b80*/  MOV R152, R153 ;  /* 0x0000009900987202 */ /* 0x000fe20000000f00 */
[----:B------:R-:W-:Y:S02]  /*13b90*/  LDSM.16.MT88.4 R28, [R230+0xa800] ;  /* 0x00a80000e61c783b */ /* 0x000fe40000004200 */
[----:B---3--:R-:W-:Y:S01]  /*13ba0*/  HMMA.16816.F32 R96, R4, R12, R92 ;  /* 0x0000000c0460723c */ /* 0x008fe2000000185c */
[----:B------:R-:W-:-:S02]  /*13bb0*/  MOV R153, R154 ;  /* 0x0000009a00997202 */ /* 0x000fc40000000f00 */
[----:B------:R-:W-:-:S05]  /*13bc0*/  MOV R154, R148 ;  /* 0x00000094009a7202 */ /* 0x000fca0000000f00 */
[----:B------:R-:W-:Y:S01]  /*13bd0*/  HMMA.16816.F32 R88, R4, R14, R88 ;  /* 0x0000000e0458723c */ /* 0x000fe20000001858 */
[----:B------:R-:W-:-:S07]  /*13be0*/  MOV R148, R149 ;  /* 0x0000009500947202 */ /* 0x000fce0000000f00 */
[----:B------:R-:W-:Y:S01]  /*13bf0*/  HMMA.16816.F32 R72, R4, R8, R72 ;  /* 0x000000080448723c */ /* 0x000fe20000001848 */
[----:B------:R-:W-:-:S07]  /*13c00*/  MOV R149, R150 ;  /* 0x0000009600957202 */ /* 0x000fce0000000f00 */
[----:B------:R-:W-:Y:S01]  /*13c10*/  HMMA.16816.F32 R68, R4, R10, R68 ;  /* 0x0000000a0444723c */ /* 0x000fe20000001844 */
[----:B------:R-:W-:-:S07]  /*13c20*/  IMAD.MOV.U32 R150, RZ, RZ, R202 ;  /* 0x000000ffff967224 */ /* 0x000fce00078e00ca */
[C---:B------:R-:W-:Y:S08]  /*13c30*/  HMMA.16816.F32 R64, R4.reuse, R20, R64 ;  /* 0x000000140440723c */ /* 0x040ff00000001840 */
[C---:B------:R-:W-:Y:S08]  /*13c40*/  HMMA.16816.F32 R80, R4.reuse, R16, R112 ;  /* 0x000000100450723c */ /* 0x040ff00000001870 */
[----:B----4-:R-:W-:Y:S07]  /*13c50*/  HMMA.16816.F32 R36, R4, R18, R76 ;  /* 0x000000120424723c */ /* 0x010fee000000184c */
[----:B------:R-:W-:-:S02]  /*13c60*/  F2FP.PACK_AB R4, R210, R207 ;  /* 0x000000cfd204723e */ /* 0x000fc400000000ff */
[----:B------:R-:W-:Y:S02]  /*13c70*/  F2FP.PACK_AB R5, R205, R206 ;  /* 0x000000cecd05723e */ /* 0x000fe400000000ff */
[----:B------:R-:W-:Y:S02]  /*13c80*/  F2FP.PACK_AB R6, R208, R209 ;  /* 0x000000d1d006723e */ /* 0x000fe400000000ff */
[----:B------:R-:W-:Y:S01]  /*13c90*/  F2FP.PACK_AB R7, R203, R204 ;  /* 0x000000cccb07723e */ /* 0x000fe200000000ff */
[----:B------:R1:W-:Y:S01]  /*13ca0*/  MUFU.EX2 R202, R32 ;  /* 0x0000002000ca7308 */ /* 0x0003e20000000800 */
[----:B------:R-:W-:Y:S02]  /*13cb0*/  FFMA.FTZ R118, R240, c[0x0][0x23c], -R3 ;  /* 0x00008f00f0767a23 */ /* 0x000fe40000010803 */
[----:B------:R-:W-:Y:S01]  /*13cc0*/  FADD.FTZ R3, R189, R133 ;  /* 0x00000085bd037221 */ /* 0x000fe20000010000 */
[----:B------:R2:W5:Y:S02]  /*13cd0*/  LDL.LU R240, [R1+0x120] ;  /* 0x0001200001f07983 */ /* 0x0005640000300800 */
[C---:B------:R-:W-:Y:S01]  /*13ce0*/  HMMA.16816.F32 R44, R4.reuse, R12, R44 ;  /* 0x0000000c042c723c */ /* 0x040fe2000000182c */
[----:B------:R-:W-:Y:S01]  /*13cf0*/  FADD.FTZ R61, R194, R24 ;  /* 0x00000018c23d7221 */ /* 0x000fe20000010000 */
[----:B------:R3:W-:Y:S06]  /*13d00*/  MUFU.EX2 R133, R25 ;  /* 0x0000001900857308 */ /* 0x0007ec0000000800 */
[C---:B------:R-:W-:Y:S01]  /*13d10*/  HMMA.16816.F32 R40, R4.reuse, R14, R40 ;  /* 0x0000000e0428723c */ /* 0x040fe20000001828 */
[----:B------:R-:W4:Y:S07]  /*13d20*/  LDSM.16.MT88.4 R12, [R229+0xa800] ;  /* 0x00a80000e50c783b */ /* 0x000f2e0000004200 */
[C---:B-1----:R-:W-:Y:S01]  /*13d30*/  HMMA.16816.F32 R32, R4.reuse, R8, R48 ;  /* 0x000000080420723c */ /* 0x042fe20000001830 */
[----:B---3--:R-:W-:Y:S07]  /*13d40*/  LDSM.16.MT88.4 R24, [R231+0xa800] ;  /* 0x00a80000e718783b */ /* 0x008fee0000004200 */
[----:B------:R-:W-:Y:S01]  /*13d50*/  HMMA.16816.F32 R48, R4, R10, R56 ;  /* 0x0000000a0430723c */ /* 0x000fe20000001838 */
[----:B------:R-:W1:Y:S01]  /*13d60*/  LDSM.16.MT88.4 R8, [R232+0xa800] ;  /* 0x00a80000e808783b */ /* 0x000e620000004200 */
[----:B------:R-:W-:Y:S01]  /*13d70*/  FADD.FTZ R0, R182, R62 ;  /* 0x0000003eb6007221 */ /* 0x000fe20000010000 */
[----:B------:R-:W-:-:S02]  /*13d80*/  MOV R182, R183 ;  /* 0x000000b700b67202 */ /* 0x000fc40000000f00 */
[----:B------:R-:W-:Y:S01]  /*13d90*/  MOV R183, R165 ;  /* 0x000000a500b77202 */ /* 0x000fe20000000f00 */
[----:B------:R-:W-:Y:S02]  /*13da0*/  MUFU.EX2 R134, R116 ;  /* 0x0000007400867308 */ /* 0x000fe40000000800 */
[----:B------:R-:W-:Y:S02]  /*13db0*/  FADD.FTZ R2, R182, R2 ;  /* 0x00000002b6027221 */ /* 0x000fe40000010000 */
[----:B------:R-:W-:Y:S01]  /*13dc0*/  FADD.FTZ R0, R183, R0 ;  /* 0x00000000b7007221 */ /* 0x000fe20000010000 */
[----:B------:R-:W-:Y:S02]  /*13dd0*/  MOV R183, R223 ;  /* 0x000000df00b77202 */ /* 0x000fe40000000f00 */
[----:B------:R-:W-:Y:S01]  /*13de0*/  MOV R223, R201 ;  /* 0x000000c900df7202 */ /* 0x000fe20000000f00 */
[----:B------:R-:W-:Y:S01]  /*13df0*/  MUFU.EX2 R117, R117 ;  /* 0x0000007500757308 */ /* 0x000fe20000000800 */
[----:B------:R-:W-:-:S07]  /*13e00*/  MOV R182, R200 ;  /* 0x000000c800b67202 */ /* 0x000fce0000000f00 */
[----:B------:R-:W3:Y:S08]  /*13e10*/  MUFU.EX2 R201, R60 ;  /* 0x0000003c00c97308 */ /* 0x000ef00000000800 */
[----:B------:R-:W1:Y:S08]  /*13e20*/  MUFU.EX2 R200, R63 ;  /* 0x0000003f00c87308 */ /* 0x000e700000000800 */
[----:B------:R-:W-:Y:S08]  /*13e30*/  MUFU.EX2 R118, R118 ;  /* 0x0000007600767308 */ /* 0x000ff00000000800 */
[----:B------:R-:W1:Y:S01]  /*13e40*/  MUFU.EX2 R119, R119 ;  /* 0x0000007700777308 */ /* 0x000e620000000800 */
[C---:B------:R-:W-:Y:S07]  /*13e50*/  HMMA.16816.F32 R92, R4.reuse, R20, R100 ;  /* 0x00000014045c723c */ /* 0x040fee0000001864 */
[----:B------:R-:W-:Y:S01]  /*13e60*/  MUFU.EX2 R125, R125 ;  /* 0x0000007d007d7308 */ /* 0x000fe20000000800 */
[C---:B------:R-:W-:Y:S01]  /*13e70*/  HMMA.16816.F32 R104, R4.reuse, R22, R104 ;  /* 0x000000160468723c */ /* 0x040fe20000001868 */
[----:B------:R-:W2:Y:S06]  /*13e80*/  LDSM.16.MT88.4 R20, [R229+0xb000] ;  /* 0x00b00000e514783b */ /* 0x000eac0000004200 */
[----:B------:R-:W1:Y:S01]  /*13e90*/  MUFU.EX2 R127, R127 ;  /* 0x0000007f007f7308 */ /* 0x000e620000000800 */
[C---:B------:R-:W-:Y:S07]  /*13ea0*/  HMMA.16816.F32 R108, R4.reuse, R16, R108 ;  /* 0x00000010046c723c */ /* 0x040fee000000186c */
[----:B------:R-:W-:Y:S01]  /*13eb0*/  MUFU.EX2 R128, R128 ;  /* 0x0000008000807308 */ /* 0x000fe20000000800 */
[----:B------:R-:W-:Y:S07]  /*13ec0*/  HMMA.16816.F32 R84, R4, R18, R84 ;  /* 0x000000120454723c */ /* 0x000fee0000001854 */
[----:B------:R-:W2:Y:S01]  /*13ed0*/  MUFU.EX2 R130, R130 ;  /* 0x0000008200827308 */ /* 0x000ea20000000800 */
[----:B---3--:R-:W-:-:S02]  /*13ee0*/  F2FP.PACK_AB R4, R201, R202 ;  /* 0x000000cac904723e */ /* 0x008fc400000000ff */
[----:B------:R-:W-:Y:S02]  /*13ef0*/  F2FP.PACK_AB R5, R117, R133 ;  /* 0x000000857505723e */ /* 0x000fe400000000ff */
[----:B-1----:R-:W-:Y:S02]  /*13f00*/  F2FP.PACK_AB R6, R134, R200 ;  /* 0x000000c88606723e */ /* 0x002fe400000000ff */
[----:B------:R-:W-:Y:S01]  /*13f10*/  F2FP.PACK_AB R7, R119, R118 ;  /* 0x000000767707723e */ /* 0x000fe200000000ff */
[----:B------:R-:W-:-:S06]  /*13f20*/  FADD.FTZ R16, R182, R61 ;  /* 0x0000003db6107221 */ /* 0x000fcc0000010000 */
[C---:B----4-:R-:W-:Y:S08]  /*13f30*/  HMMA.16816.F32 R100, R4.reuse, R12, R96 ;  /* 0x0000000c0464723c */ /* 0x050ff00000001860 */
[C---:B------:R-:W-:Y:S08]  /*13f40*/  HMMA.16816.F32 R96, R4.reuse, R14, R88 ;  /* 0x0000000e0460723c */ /* 0x040ff00000001858 */
[C---:B------:R-:W-:Y:S08]  /*13f50*/  HMMA.16816.F32 R88, R4.reuse, R8, R72 ;  /* 0x000000080458723c */ /* 0x040ff00000001848 */
        /* <DEDUP_REMOVED lines=8> */
[----:B--2---:R-:W-:Y:S01]  /*13fe0*/  F2FP.PACK_AB R7, R130, R128 ;  /* 0x000000808207723e */ /* 0x004fe200000000ff */
[----:B------:R-:W-:Y:S02]  /*13ff0*/  FADD.FTZ R80, R235, R16 ;  /* 0x00000010eb507221 */ /* 0x000fe40000010000 */
[----:B------:R-:W1:Y:S04]  /*14000*/  LDSM.16.MT88.4 R16, [R232+0xb000] ;  /* 0x00b00000e810783b */ /* 0x000e680000004200 */
[C---:B------:R-:W-:Y:S08]  /*14010*/  HMMA.16816.F32 R52, R4.reuse, R14, R40 ;  /* 0x0000000e0434723c */ /* 0x040ff00000001828 */
[C---:B------:R-:W-:Y:S01]  /*14020*/  HMMA.16816.F32 R56, R4.reuse, R12, R44 ;  /* 0x0000000c0438723c */ /* 0x040fe2000000182c */
[----:B------:R-:W2:Y:S07]  /*14030*/  LDSM.16.MT88.4 R12, [R230+0xb000] ;  /* 0x00b00000e60c783b */ /* 0x000eae0000004200 */
[C---:B------:R-:W-:Y:S08]  /*14040*/  HMMA.16816.F32 R40, R4.reuse, R8, R32 ;  /* 0x000000080428723c */ /* 0x040ff00000001820 */
[C---:B------:R-:W-:Y:S01]  /*14050*/  HMMA.16816.F32 R36, R4.reuse, R10, R48 ;  /* 0x0000000a0424723c */ /* 0x040fe20000001830 */
[----:B------:R-:W3:Y:S01]  /*14060*/  LDSM.16.MT88.4 R8, [R231+0xb000] ;  /* 0x00b00000e708783b */ /* 0x000ee20000004200 */
[----:B------:R-:W-:Y:S06]  /*14070*/  MUFU.EX2 R129, R129 ;  /* 0x0000008100817308 */ /* 0x000fec0000000800 */
[----:B------:R-:W-:Y:S02]  /*14080*/  HMMA.16816.F32 R32, R4, R28, R92 ;  /* 0x0000001c0420723c */ /* 0x000fe4000000185c */
[----:B------:R-:W4:Y:S01]  /*14090*/  MUFU.EX2 R131, R131 ;  /* 0x0000008300837308 */ /* 0x000f220000000800 */
[----:B------:R-:W-:-:S07]  /*140a0*/  MOV R182, R164 ;  /* 0x000000a400b67202 */ /* 0x000fce0000000f00 */
[----:B------:R-:W-:Y:S01]  /*140b0*/  MUFU.EX2 R116, R136 ;  /* 0x0000008800747308 */ /* 0x000fe20000000800 */
[C---:B------:R-:W-:Y:S07]  /*140c0*/  HMMA.16816.F32 R44, R4.reuse, R30, R104 ;  /* 0x0000001e042c723c */ /* 0x040fee0000001868 */
[----:B------:R-:W-:Y:S01]  /*140d0*/  MUFU.EX2 R115, R137 ;  /* 0x0000008900737308 */ /* 0x000fe20000000800 */
[C---:B------:R-:W-:Y:S07]  /*140e0*/  HMMA.16816.F32 R48, R4.reuse, R24, R108 ;  /* 0x000000180430723c */ /* 0x040fee000000186c */
[----:B------:R-:W-:Y:S01]  /*140f0*/  MUFU.EX2 R114, R138 ;  /* 0x0000008a00727308 */ /* 0x000fe20000000800 */
[----:B------:R-:W-:Y:S07]  /*14100*/  HMMA.16816.F32 R28, R4, R26, R84 ;  /* 0x0000001a041c723c */ /* 0x000fee0000001854 */
[----:B------:R-:W1:Y:S08]  /*14110*/  MUFU.EX2 R113, R139 ;  /* 0x0000008b00717308 */ /* 0x000e700000000800 */
[----:B------:R-:W-:Y:S08]  /*14120*/  MUFU.EX2 R112, R144 ;  /* 0x0000009000707308 */ /* 0x000ff00000000800 */
[----:B------:R-:W1:Y:S01]  /*14130*/  MUFU.EX2 R93, R145 ;  /* 0x00000091005d7308 */ /* 0x000e620000000800 */
[----:B------:R-:W-:Y:S01]  /*14140*/  FADD.FTZ R2, R182, R2 ;  /* 0x00000002b6027221 */ /* 0x000fe20000010000 */
[----:B------:R-:W-:Y:S01]  /*14150*/  MOV R165, R166 ;  /* 0x000000a600a57202 */ /* 0x000fe20000000f00 */
[----:B------:R-:W-:-:S05]  /*14160*/  IMAD.MOV.U32 R182, RZ, RZ, R234 ;  /* 0x000000ffffb67224 */ /* 0x000fca00078e00ea */
[----:B------:R-:W-:Y:S01]  /*14170*/  MUFU.EX2 R92, R146 ;  /* 0x00000092005c7308 */ /* 0x000fe20000000800 */
[----:B------:R-:W-:Y:S01]  /*14180*/  MOV R166, R167 ;  /* 0x000000a700a67202 */ /* 0x000fe20000000f00 */
[----:B------:R-:W-:Y:S01]  /*14190*/  FADD.FTZ R3, R190, R3 ;  /* 0x00000003be037221 */ /* 0x000fe20000010000 */
[----:B------:R-:W-:-:S05]  /*141a0*/  MOV R164, R237 ;  /* 0x000000ed00a47202 */ /* 0x000fca0000000f00 */
[----:B------:R-:W1:Y:S01]  /*141b0*/  MUFU.EX2 R87, R147 ;  /* 0x0000009300577308 */ /* 0x000e620000000800 */
[----:B------:R-:W-:-:S07]  /*141c0*/  MOV R167, R152 ;  /* 0x0000009800a77202 */ /* 0x000fce0000000f00 */
[----:B------:R-:W-:Y:S01]  /*141d0*/  MUFU.EX2 R86, R156 ;  /* 0x0000009c00567308 */ /* 0x000fe20000000800 */
[----:B------:R-:W-:-:S07]  /*141e0*/  IMAD.MOV.U32 R152, RZ, RZ, R153 ;  /* 0x000000ffff987224 */ /* 0x000fce00078e0099 */
[----:B------:R-:W-:Y:S01]  /*141f0*/  MUFU.EX2 R85, R157 ;  /* 0x0000009d00557308 */ /* 0x000fe20000000800 */
[----:B------:R-:W-:-:S07]  /*14200*/  FADD.FTZ R24, R182, R80 ;  /* 0x00000050b6187221 */ /* 0x000fce0000010000 */
[----:B------:R-:W-:Y:S08]  /*14210*/  MUFU.EX2 R84, R158 ;  /* 0x0000009e00547308 */ /* 0x000ff00000000800 */
[----:B------:R-:W1:Y:S08]  /*14220*/  MUFU.EX2 R83, R159 ;  /* 0x0000009f00537308 */ /* 0x000e700000000800 */
[----:B------:R-:W-:Y:S08]  /*14230*/  MUFU.EX2 R82, R160 ;  /* 0x000000a000527308 */ /* 0x000ff00000000800 */
[----:B------:R-:W2:Y:S01]  /*14240*/  MUFU.EX2 R81, R161 ;  /* 0x000000a100517308 */ /* 0x000ea20000000800 */
[----:B------:R-:W-:Y:S01]  /*14250*/  MOV R153, R148 ;  /* 0x0000009400997202 */ /* 0x000fe20000000f00 */
[----:B------:R-:W-:Y:S01]  /*14260*/  FADD.FTZ R3, R238, R3 ;  /* 0x00000003ee037221 */ /* 0x000fe20000010000 */
[----:B----4-:R-:W-:-:S02]  /*14270*/  F2FP.PACK_AB R4, R131, R129 ;  /* 0x000000818304723e */ /* 0x010fc400000000ff */
[----:B-1----:R-:W-:Y:S02]  /*14280*/  F2FP.PACK_AB R5, R113, R114 ;  /* 0x000000727105723e */ /* 0x002fe400000000ff */
[----:B------:R-:W-:Y:S02]  /*14290*/  F2FP.PACK_AB R6, R115, R116 ;  /* 0x000000747306723e */ /* 0x000fe400000000ff */
[----:B------:R-:W-:Y:S02]  /*142a0*/  F2FP.PACK_AB R7, R93, R112 ;  /* 0x000000705d07723e */ /* 0x000fe400000000ff */
[----:B------:R-:W-:Y:S02]  /*142b0*/  MOV R182, R183 ;  /* 0x000000b700b67202 */ /* 0x000fe40000000f00 */
[----:B------:R-:W-:Y:S02]  /*142c0*/  MOV R148, R149 ;  /* 0x0000009500947202 */ /* 0x000fe40000000f00 */
[----:B------:R-:W-:Y:S01]  /*142d0*/  MOV R183, R164 ;  /* 0x000000a400b77202 */ /* 0x000fe20000000f00 */
[----:B------:R-:W-:Y:S01]  /*142e0*/  FADD.FTZ R0, R236, R0 ;  /* 0x00000000ec007221 */ /* 0x000fe20000010000 */
[----:B------:R-:W-:-:S02]  /*142f0*/  MOV R149, R150 ;  /* 0x0000009600957202 */ /* 0x000fc40000000f00 */
[----:B------:R-:W-:Y:S02]  /*14300*/  MOV R164, R165 ;  /* 0x000000a500a47202 */ /* 0x000fe40000000f00 */
[----:B------:R-:W-:Y:S02]  /*14310*/  MOV R150, R151 ;  /* 0x0000009700967202 */ /* 0x000fe40000000f00 */
        /* <DEDUP_REMOVED lines=8> */
[----:B------:R-:W-:Y:S01]  /*143a0*/  HMMA.16816.F32 R100, R4, R20, R100 ;  /* 0x000000140464723c */ /* 0x000fe20000001864 */
[----:B------:R-:W-:Y:S01]  /*143b0*/  FADD.FTZ R0, R191, R0 ;  /* 0x00000000bf007221 */ /* 0x000fe20000010000 */
[----:B------:R-:W-:Y:S01]  /*143c0*/  MOV R148, R149 ;  /* 0x0000009500947202 */ /* 0x000fe20000000f00 */
[----:B------:R-:W-:Y:S01]  /*143d0*/  FADD.FTZ R3, R182, R3 ;  /* 0x00000003b6037221 */ /* 0x000fe20000010000 */
[----:B------:R-:W-:Y:S01]  /*143e0*/  MOV R149, R150 ;  /* 0x0000009600957202 */ /* 0x000fe20000000f00 */
[----:B------:R-:W-:Y:S01]  /*143f0*/  FADD.FTZ R2, R228, R2 ;  /* 0x00000002e4027221 */ /* 0x000fe20000010000 */
[----:B------:R-:W-:-:S02]  /*14400*/  MOV R150, R151 ;  /* 0x0000009700967202 */ /* 0x000fc40000000f00 */
[----:B------:R-:W-:Y:S01]  /*14410*/  HMMA.16816.F32 R96, R4, R22, R96 ;  /* 0x000000160460723c */ /* 0x000fe20000001860 */
[----:B------:R-:W-:Y:S01]  /*14420*/  MOV R151, R227 ;  /* 0x000000e300977202 */ /* 0x000fe20000000f00 */
[----:B------:R-:W-:Y:S01]  /*14430*/  FADD.FTZ R0, R183, R0 ;  /* 0x00000000b7007221 */ /* 0x000fe20000010000 */
[----:B------:R-:W-:-:S05]  /*14440*/  MOV R184, R148 ;  /* 0x0000009400b87202 */ /* 0x000fca0000000f00 */
[----:B------:R-:W-:Y:S01]  /*14450*/  HMMA.16816.F32 R88, R4, R16, R88 ;  /* 0x000000100458723c */ /* 0x000fe20000001858 */
[----:B------:R-:W-:Y:S01]  /*14460*/  FADD.FTZ R24, R164, R24 ;  /* 0x00000018a4187221 */ /* 0x000fe20000010000 */
[----:B------:R-:W-:-:S06]  /*14470*/  MOV R185, R149 ;  /* 0x0000009500b97202 */ /* 0x000fcc0000000f00 */
[----:B------:R-:W-:Y:S01]  /*14480*/  HMMA.16816.F32 R76, R4, R18, R76 ;  /* 0x00000012044c723c */ /* 0x000fe2000000184c */
[----:B------:R-:W-:Y:S01]  /*14490*/  FADD.FTZ R3, R165, R3 ;  /* 0x00000003a5037221 */ /* 0x000fe20000010000 */
[----:B------:R-:W-:-:S06]  /*144a0*/  MOV R186, R150 ;  /* 0x0000009600ba7202 */ /* 0x000fcc0000000f00 */
[----:B--2---:R-:W-:Y:S01]  /*144b0*/  HMMA.16816.F32 R72, R4, R12, R72 ;  /* 0x0000000c0448723c */ /* 0x004fe20000001848 */
[----:B------:R-:W-:-:S07]  /*144c0*/  FADD.FTZ R2, R166, R2 ;  /* 0x00000002a6027221 */ /* 0x000fce0000010000 */
[----:B------:R-:W-:Y:S01]  /*144d0*/  HMMA.16816.F32 R64, R4, R14, R64 ;  /* 0x0000000e0440723c */ /* 0x000fe20000001840 */
[----:B------:R-:W-:-:S07]  /*144e0*/  MOV R187, R151 ;  /* 0x0000009700bb7202 */ /* 0x000fce0000000f00 */
[C---:B---3--:R-:W-:Y:S08]  /*144f0*/  HMMA.16816.F32 R68, R4.reuse, R8, R68 ;  /* 0x000000080444723c */ /* 0x048ff00000001844 */
[----:B------:R-:W-:Y:S01]  /*14500*/  HMMA.16816.F32 R60, R4, R10, R60 ;  /* 0x0000000a043c723c */ /* 0x000fe2000000183c */
[----:B------:R-:W-:Y:S01]  /*14510*/  FADD.FTZ R0, R167, R0 ;  /* 0x00000000a7007221 */ /* 0x000fe20000010000 */
[----:B------:R-:W-:Y:S01]  /*14520*/  MOV R107, R219 ;  /* 0x000000db006b7202 */ /* 0x000fe20000000f00 */
[----:B------:R-:W-:Y:S01]  /*14530*/  FADD.FTZ R3, R185, R3 ;  /* 0x00000003b9037221 */ /* 0x000fe20000010000 */
[----:B------:R-:W-:Y:S01]  /*14540*/  MOV R95, R243 ;  /* 0x000000f3005f7202 */ /* 0x000fe20000000f00 */
[----:B------:R-:W-:-:S02]  /*14550*/  FADD.FTZ R2, R186, R2 ;  /* 0x00000002ba027221 */ /* 0x000fc40000010000 */
[----:B------:R-:W-:Y:S01]  /*14560*/  IMAD.MOV.U32 R94, RZ, RZ, R225 ;  /* 0x000000ffff5e7224 */ /* 0x000fe200078e00e1 */
[----:B------:R-:W-:Y:S01]  /*14570*/  F2FP.PACK_AB R4, R87, R92 ;  /* 0x0000005c5704723e */ /* 0x000fe200000000ff */
[----:B------:R-:W-:Y:S01]  /*14580*/  IMAD.MOV.U32 R227, RZ, RZ, R233 ;  /* 0x000000ffffe37224 */ /* 0x000fe200078e00e9 */
[----:B------:R-:W-:Y:S01]  /*14590*/  F2FP.PACK_AB R5, R83, R84 ;  /* 0x000000545305723e */ /* 0x000fe200000000ff */
[----:B------:R-:W-:Y:S01]  /*145a0*/  MUFU.EX2 R80, R162 ;  /* 0x000000a200507308 */ /* 0x000fe20000000800 */
[----:B------:R-:W-:Y:S01]  /*145b0*/  F2FP.PACK_AB R6, R85, R86 ;  /* 0x000000565506723e */ /* 0x000fe200000000ff */
[----:B------:R-:W1:Y:S01]  /*145c0*/  LDSM.16.MT88.4 R148, [R229+0xb800] ;  /* 0x00b80000e594783b */ /* 0x000e620000004200 */
[----:B------:R-:W-:Y:S01]  /*145d0*/  F2FP.PACK_AB R7, R81, R82 ;  /* 0x000000525107723e */ /* 0x000fe200000000ff */
[----:B------:R-:W-:Y:S02]  /*145e0*/  FADD.FTZ R0, R187, R0 ;  /* 0x00000000bb007221 */ /* 0x000fe40000010000 */
[----:B------:R-:W2:Y:S04]  /*145f0*/  LDSM.16.MT88.4 R164, [R232+0xb800] ;  /* 0x00b80000e8a4783b */ /* 0x000ea80000004200 */
[C---:B------:R-:W-:Y:S01]  /*14600*/  HMMA.16816.F32 R56, R4.reuse, R20, R56 ;  /* 0x000000140438723c */ /* 0x040fe20000001838 */
[----:B------:R-:W-:Y:S01]  /*14610*/  FADD.FTZ R3, R153, R3 ;  /* 0x0000000399037221 */ /* 0x000fe20000010000 */
[----:B------:R-:W-:Y:S01]  /*14620*/  MUFU.EX2 R27, R163 ;  /* 0x000000a3001b7308 */ /* 0x000fe20000000800 */
[----:B------:R-:W3:Y:S04]  /*14630*/  LDSM.16.MT88.4 R180, [R230+0xb800] ;  /* 0x00b80000e6b4783b */ /* 0x000ee80000004200 */
[----:B------:R4:W5:Y:S01]  /*14640*/  LDL.LU R239, [R1+0x11c] ;  /* 0x00011c0001ef7983 */ /* 0x0009620000300800 */
[----:B------:R-:W-:Y:S01]  /*14650*/  HMMA.16816.F32 R52, R4, R22, R52 ;  /* 0x000000160434723c */ /* 0x000fe20000001834 */
[----:B------:R-:W-:-:S07]  /*14660*/  FADD.FTZ R2, R154, R2 ;  /* 0x000000029a027221 */ /* 0x000fce0000010000 */
        /* <DEDUP_REMOVED lines=14> */
[----:B------:R-:W1:Y:S02]  /*14750*/  LDSM.16.MT88.4 R12, [R231+0xb800] ;  /* 0x00b80000e70c783b */ /* 0x000e640000004200 */
[----:B------:R-:W-:-:S02]  /*14760*/  FADD.FTZ R4, R152, R4 ;  /* 0x0000000498047221 */ /* 0x000fc40000010000 */
[----:B------:R4:W5:Y:S02]  /*14770*/  LDL.LU R238, [R1+0x118] ;  /* 0x0001180001ee7983 */ /* 0x0009640000300800 */
[----:B------:R-:W-:Y:S02]  /*14780*/  FADD.FTZ R4, R140, R4 ;  /* 0x000000048c047221 */ /* 0x000fe40000010000 */
[----:B------:R-:W-:Y:S01]  /*14790*/  FADD.FTZ R0, R143, R0 ;  /* 0x000000008f007221 */ /* 0x000fe20000010000 */
[----:B------:R-:W-:Y:S01]  /*147a0*/  MOV R245, R223 ;  /* 0x000000df00f57202 */ /* 0x000fe20000000f00 */
[----:B------:R-:W-:Y:S02]  /*147b0*/  FADD.FTZ R4, R107, R4 ;  /* 0x000000046b047221 */ /* 0x000fe40000010000 */
[----:B------:R-:W-:Y:S02]  /*147c0*/  FADD.FTZ R3, R94, R3 ;  /* 0x000000035e037221 */ /* 0x000fe40000010000 */
[----:B------:R-:W-:-:S02]  /*147d0*/  FADD.FTZ R2, R95, R2 ;  /* 0x000000025f027221 */ /* 0x000fc40000010000 */
[----:B------:R-:W-:Y:S01]  /*147e0*/  IMAD.MOV.U32 R247, RZ, RZ, R227 ;  /* 0x000000fffff77224 */ /* 0x000fe200078e00e3 */
[----:B------:R-:W-:Y:S01]  /*147f0*/  MOV R252, R199 ;  /* 0x000000c700fc7202 */ /* 0x000fe20000000f00 */
[----:B------:R-:W-:Y:S01]  /*14800*/  FADD.FTZ R0, R219, R0 ;  /* 0x00000000db007221 */ /* 0x000fe20000010000 */
[----:B------:R-:W1:Y:S01]  /*14810*/  MUFU.EX2 R11, R178 ;  /* 0x000000b2000b7308 */ /* 0x000e620000000800 */
[----:B------:R-:W-:Y:S01]  /*14820*/  FADD.FTZ R7, R225, R4 ;  /* 0x00000004e1077221 */ /* 0x000fe20000010000 */
[----:B------:R-:W-:Y:S01]  /*14830*/  MOV R223, R198 ;  /* 0x000000c600df7202 */ /* 0x000fe20000000f00 */
[----:B------:R-:W-:Y:S01]  /*14840*/  FADD.FTZ R6, R243, R3 ;  /* 0x00000003f3067221 */ /* 0x000fe20000010000 */
[----:B------:R4:W5:Y:S01]  /*14850*/  LDL.LU R237, [R1+0x114] ;  /* 0x0001140001ed7983 */ /* 0x0009620000300800 */
[----:B------:R-:W-:Y:S02]  /*14860*/  FADD.FTZ R5, R245, R2 ;  /* 0x00000002f5057221 */ /* 0x000fe40000010000 */
        /* <DEDUP_REMOVED lines=73> */
[----:B------:R-:W2:Y:S01]  /*14d00*/  MUFU.EX2 R9, R188 ;  /* 0x000000bc00097308 */ /* 0x000ea20000000800 */
[----:B------:R-:W-:Y:S02]  /*14d10*/  FADD.FTZ R3, R81, R3 ;  /* 0x0000000351037221 */ /* 0x000fe40000010000 */
[----:B------:R-:W-:-:S05]  /*14d20*/  FADD.FTZ R2, R115, R2 ;  /* 0x0000000273027221 */ /* 0x000fca0000010000 */
[----:B------:R-:W2:Y:S01]  /*14d30*/  MUFU.EX2 R26, R168 ;  /* 0x000000a8001a7308 */ /* 0x000ea20000000800 */
[----:B------:R-:W-:Y:S02]  /*14d40*/  FADD.FTZ R0, R93, R0 ;  /* 0x000000005d007221 */ /* 0x000fe40000010000 */
[----:B-1----:R-:W-:-:S05]  /*14d50*/  FADD.FTZ R4, R19, R4 ;  /* 0x0000000413047221 */ /* 0x002fca0000010000 */
[----:B------:R-:W1:Y:S01]  /*14d60*/  MUFU.EX2 R21, R172 ;  /* 0x000000ac00157308 */ /* 0x000e620000000800 */
[----:B------:R-:W-:-:S07]  /*14d70*/  FADD.FTZ R3, R11, R3 ;  /* 0x000000030b037221 */ /* 0x000fce0000010000 */
[----:B------:R-:W1:Y:S01]  /*14d80*/  MUFU.EX2 R16, R177 ;  /* 0x000000b100107308 */ /* 0x000e620000000800 */
[----:B------:R-:W-:-:S07]  /*14d90*/  FADD.FTZ R2, R80, R2 ;  /* 0x0000000250027221 */ /* 0x000fce0000010000 */
[----:B------:R-:W1:Y:S01]  /*14da0*/  MUFU.EX2 R8, R196 ;  /* 0x000000c400087308 */ /* 0x000e620000000800 */
[----:B------:R-:W-:-:S07]  /*14db0*/  FADD.FTZ R0, R23, R0 ;  /* 0x0000000017007221 */ /* 0x000fce0000010000 */
[----:B------:R-:W1:Y:S01]  /*14dc0*/  MUFU.EX2 R25, R169 ;  /* 0x000000a900197308 */ /* 0x000e620000000800 */
[----:B------:R-:W-:-:S07]  /*14dd0*/  FADD.FTZ R4, R18, R4 ;  /* 0x0000000412047221 */ /* 0x000fce0000010000 */
[----:B------:R-:W3:Y:S01]  /*14de0*/  MUFU.EX2 R20, R173 ;  /* 0x000000ad00147308 */ /* 0x000ee20000000800 */
[----:B------:R-:W-:Y:S02]  /*14df0*/  FADD.FTZ R3, R10, R3 ;  /* 0x000000030a037221 */ /* 0x000fe40000010000 */
[----:B------:R-:W-:Y:S02]  /*14e00*/  FADD.FTZ R2, R27, R2 ;  /* 0x000000021b027221 */ /* 0x000fe40000010000 */
[----:B------:R-:W-:Y:S02]  /*14e10*/  FADD.FTZ R0, R22, R0 ;  /* 0x0000000016007221 */ /* 0x000fe40000010000 */
[----:B------:R-:W-:Y:S02]  /*14e20*/  FADD.FTZ R4, R17, R4 ;  /* 0x0000000411047221 */ /* 0x000fe40000010000 */
[----:B--2---:R-:W-:Y:S02]  /*14e30*/  FADD.FTZ R3, R9, R3 ;  /* 0x0000000309037221 */ /* 0x004fe40000010000 */
[----:B------:R-:W-:-:S02]  /*14e40*/  FADD.FTZ R2, R26, R2 ;  /* 0x000000021a027221 */ /* 0x000fc40000010000 */
[----:B-1----:R-:W-:Y:S02]  /*14e50*/  FADD.FTZ R0, R21, R0 ;  /* 0x0000000015007221 */ /* 0x002fe40000010000 */
[----:B------:R-:W-:Y:S02]  /*14e60*/  FADD.FTZ R4, R16, R4 ;  /* 0x0000000410047221 */ /* 0x000fe40000010000 */
        /* <DEDUP_REMOVED lines=16> */
[----:B------:R-:W-:-:S07]  /*14f70*/  @UP0 UIADD3 UR34, UR34, -0x3, URZ ;  /* 0xfffffffd22220890 */ /* 0x000fce000fffe03f */
[C---:B------:R-:W-:Y:S08]  /*14f80*/  HMMA.16816.F32 R144, R192.reuse, R150, R96 ;  /* 0x00000096c090723c */ /* 0x040ff00000001860 */
[C---:B------:R-:W-:Y:S08]  /*14f90*/  HMMA.16816.F32 R156, R192.reuse, R164, R88 ;  /* 0x000000a4c09c723c */ /* 0x040ff00000001858 */
[C---:B------:R-:W-:Y:S08]  /*14fa0*/  HMMA.16816.F32 R160, R192.reuse, R166, R76 ;  /* 0x000000a6c0a0723c */ /* 0x040ff0000000184c */
[C---:B------:R-:W-:Y:S08]  /*14fb0*/  HMMA.16816.F32 R172, R192.reuse, R180, R72 ;  /* 0x000000b4c0ac723c */ /* 0x040ff00000001848 */
[----:B------:R-:W-:Y:S01]  /*14fc0*/  HMMA.16816.F32 R176, R192, R182, R64 ;  /* 0x000000b6c0b0723c */ /* 0x000fe20000001840 */
[----:B------:R-:W-:-:S02]  /*14fd0*/  MOV R72, R123 ;  /* 0x0000007b00487202 */ /* 0x000fc40000000f00 */
[----:B------:R-:W-:-:S05]  /*14fe0*/  MOV R73, R124 ;  /* 0x0000007c00497202 */ /* 0x000fca0000000f00 */
[----:B------:R-:W-:Y:S01]  /*14ff0*/  HMMA.16816.F32 R140, R196, R148, R56 ;  /* 0x00000094c48c723c */ /* 0x000fe20000001838 */
[----:B------:R-:W-:Y:S02]  /*15000*/  @P0 MOV R72, R123 ;  /* 0x0000007b00480202 */ /* 0x000fe40000000f00 */
[----:B------:R-:W-:-:S05]  /*15010*/  @P0 MOV R73, R124 ;  /* 0x0000007c00490202 */ /* 0x000fca0000000f00 */
[C---:B------:R-:W-:Y:S08]  /*15020*/  HMMA.16816.F32 R152, R196.reuse, R164, R40 ;  /* 0x000000a4c498723c */ /* 0x040ff00000001828 */
[----:B------:R-:W-:Y:S08]  /*15030*/  HMMA.16816.F32 R168, R196, R180, R32 ;  /* 0x000000b4c4a8723c */ /* 0x000ff00000001820 */
[----:B------:R-:W-:Y:S08]  /*15040*/  HMMA.16816.F32 R188, R192, R12, R68 ;  /* 0x0000000cc0bc723c */ /* 0x000ff00000001844 */
[----:B------:R-:W-:Y:S01]  /*15050*/  HMMA.16816.F32 R148, R196, R150, R52 ;  /* 0x00000096c494723c */ /* 0x000fe20000001834 */
[----:B------:R-:W-:Y:S01]  /*15060*/  IMAD.MOV.U32 R68, RZ, RZ, R132 ;  /* 0x000000ffff447224 */ /* 0x000fe200078e0084 */
[----:B------:R-:W-:-:S02]  /*15070*/  MOV R71, R135 ;  /* 0x0000008700477202 */ /* 0x000fc40000000f00 */
[----:B------:R-:W-:-:S04]  /*15080*/  @P0 MOV R68, R132 ;  /* 0x0000008400440202 */ /* 0x000fc80000000f00 */
[----:B------:R-:W-:Y:S01]  /*15090*/  HMMA.16816.F32 R164, R196, R166, R36 ;  /* 0x000000a6c4a4723c */ /* 0x000fe20000001824 */
[----:B------:R-:W-:-:S07]  /*150a0*/  @P0 MOV R71, R135 ;  /* 0x0000008700470202 */ /* 0x000fce0000000f00 */
[C---:B------:R-:W-:Y:S08]  /*150b0*/  HMMA.16816.F32 R180, R196.reuse, R182, R44 ;  /* 0x000000b6c4b4723c */ /* 0x040ff0000000182c */
[----:B------:R-:W-:Y:S08]  /*150c0*/  HMMA.16816.F32 R184, R196, R12, R48 ;  /* 0x0000000cc4b8723c */ /* 0x000ff00000001830 */
[-C--:B------:R-:W-:Y:S08]  /*150d0*/  HMMA.16816.F32 R192, R192, R14.reuse, R60 ;  /* 0x0000000ec0c0723c */ /* 0x080ff0000000183c */
[----:B------:R-:W-:Y:S01]  /*150e0*/  HMMA.16816.F32 R196, R196, R14, R28 ;  /* 0x0000000ec4c4723c */ /* 0x000fe2000000181c */
[----:B------:R-:W-:Y:S11]  /*150f0*/  @P0 BRA `(.L_x_464) ;  /* 0x0000001000000947 */ /* 0x000ff60003800000 */
.L_x_460:
[----:B-1--4-:R-:W-:-:S12]  /*15100*/  UIADD3 UR34, UR8, -0x1, URZ ;  /* 0xffffffff08227890 */ /* 0x012fd8000fffe03f */
.L_x_464:
[----:B----4-:R-:W-:-:S13]  /*15110*/  ISETP.LE.AND P0, PT, RZ, UR34, PT ;  /* 0x00000022ff007c0c */ /* 0x010fda000bf03270 */
[----:B------:R-:W-:Y:S05]  /*15120*/  @!P0 BRA `(.L_x_465) ;  /* 0x00007ca000008947 */ /* 0x000fea0003800000 */
[----:B------:R-:W2:Y:S01]  /*15130*/  LDL.64 R6, [R1+0xd8] ;  /* 0x0000d80001067983 */ /* 0x000ea20000100a00 */
[----:B------:R-:W-:Y:S01]  /*15140*/  ULDC UR16, c[0x0][0x1a4] ;  /* 0x0000690000107ab9 */ /* 0x000fe20000000800 */
[----:B------:R-:W-:Y:S01]  /*15150*/  IMAD.MOV.U32 R133, RZ, RZ, R72 ;  /* 0x000000ffff857224 */ /* 0x000fe200078e0048 */
[----:B------:R-:W-:Y:S01]  /*15160*/  ULDC UR24, c[0x0][0x19c] ;  /* 0x0000670000187ab9 */ /* 0x000fe20000000800 */
[----:B------:R-:W3:Y:S01]  /*15170*/  LDL.LU.64 R4, [R1+0xf0] ;  /* 0x0000f00001047983 */ /* 0x000ee20000300a00 */
[----:B------:R-:W-:Y:S01]  /*15180*/  USHF.L.U32 UR10, UR12, 0x5, URZ ;  /* 0x000000050c0a7899 */ /* 0x000fe2000800063f */
[----:B-----5:R-:W-:Y:S01]  /*15190*/  MOV R132, R73 ;  /* 0x0000004900847202 */ /* 0x020fe20000000f00 */
[----:B------:R-:W-:Y:S01]  /*151a0*/  UIMAD.WIDE.U32 UR50, UR12, 0x30, URZ ;  /* 0x000000300c3278a5 */ /* 0x000fe2000f8e003f */
[----:B------:R-:W3:Y:S01]  /*151b0*/  LDL.LU.64 R2, [R1+0xf8] ;  /* 0x0000f80001027983 */ /* 0x000ee20000300a00 */
[----:B------:R-:W-:Y:S01]  /*151c0*/  USHF.L.U32 UR13, UR12, 0x6, URZ ;  /* 0x000000060c0d7899 */ /* 0x000fe2000800063f */
[----:B------:R-:W-:Y:S01]  /*151d0*/  IMAD.MOV.U32 R134, RZ, RZ, R68 ;  /* 0x000000ffff867224 */ /* 0x000fe200078e0044 */
[----:B------:R-:W-:Y:S01]  /*151e0*/  UIMAD.WIDE.U32 UR48, UR12, 0x50, URZ ;  /* 0x000000500c3078a5 */ /* 0x000fe2000f8e003f */
[----:B------:R-:W-:Y:S01]  /*151f0*/  MOV R135, R71 ;  /* 0x0000004700877202 */ /* 0x000fe20000000f00 */
[----:B------:R-:W-:-:S02]  /*15200*/  UIMAD.WIDE.U32 UR46, UR12, 0x60, URZ ;  /* 0x000000600c2e78a5 */ /* 0x000fc4000f8e003f */
[----:B------:R-:W-:Y:S02]  /*15210*/  UIMAD.WIDE.U32 UR44, UR12, 0x70, URZ ;  /* 0x000000700c2c78a5 */ /* 0x000fe4000f8e003f */
[----:B------:R-:W-:Y:S02]  /*15220*/  USHF.L.U64.HI UR9, UR12, 0x5, UR16 ;  /* 0x000000050c097899 */ /* 0x000fe40008010210 */
[----:B------:R-:W-:Y:S02]  /*15230*/  USHF.L.U32 UR18, UR20, 0x5, URZ ;  /* 0x0000000514127899 */ /* 0x000fe4000800063f */
[----:B------:R-:W-:Y:S02]  /*15240*/  UIMAD.WIDE.U32 UR42, UR20, 0x30, URZ ;  /* 0x00000030142a78a5 */ /* 0x000fe4000f8e003f */
[----:B------:R-:W-:Y:S02]  /*15250*/  USHF.L.U32 UR21, UR20, 0x6, URZ ;  /* 0x0000000614157899 */ /* 0x000fe4000800063f */
[----:B------:R-:W-:-:S02]  /*15260*/  UIMAD.WIDE.U32 UR40, UR20, 0x50, URZ ;  /* 0x00000050142878a5 */ /* 0x000fc4000f8e003f */
[----:B------:R-:W-:Y:S02]  /*15270*/  UIMAD.WIDE.U32 UR38, UR20, 0x60, URZ ;  /* 0x00000060142678a5 */ /* 0x000fe4000f8e003f */
[----:B------:R-:W-:Y:S02]  /*15280*/  UIMAD.WIDE.U32 UR36, UR20, 0x70, URZ ;  /* 0x00000070142478a5 */ /* 0x000fe4000f8e003f */
[----:B------:R-:W-:Y:S02]  /*15290*/  USHF.L.U64.HI UR17, UR20, 0x5, UR24 ;  /* 0x0000000514117899 */ /* 0x000fe40008010218 */
[----:B------:R-:W-:Y:S02]  /*152a0*/  USHF.L.U64.HI UR12, UR12, 0x6, UR16 ;  /* 0x000000060c0c7899 */ /* 0x000fe40008010210 */
[----:B------:R-:W-:Y:S02]  /*152b0*/  USHF.L.U64.HI UR20, UR20, 0x6, UR24 ;  /* 0x0000000614147899 */ /* 0x000fe40008010218 */
[----:B------:R-:W-:-:S02]  /*152c0*/  UIMAD UR11, UR16, 0x30, URZ ;  /* 0x00000030100b78a4 */ /* 0x000fc4000f8e023f */
[----:B------:R-:W-:Y:S02]  /*152d0*/  UIMAD UR14, UR16, 0x50, URZ ;  /* 0x00000050100e78a4 */ /* 0x000fe4000f8e023f */
[----:B------:R-:W-:Y:S02]  /*152e0*/  UIMAD UR15, UR16, 0x60, URZ ;  /* 0x00000060100f78a4 */ /* 0x000fe4000f8e023f */
[----:B------:R-:W-:Y:S02]  /*152f0*/  UIMAD UR19, UR24, 0x30, URZ ;  /* 0x00000030181378a4 */ /* 0x000fe4000f8e023f */
[----:B------:R-:W-:Y:S02]  /*15300*/  UIMAD UR22, UR24, 0x50, URZ ;  /* 0x00000050181678a4 */ /* 0x000fe4000f8e023f */
[----:B------:R-:W-:Y:S02]  /*15310*/  UIMAD UR23, UR24, 0x60, URZ ;  /* 0x00000060181778a4 */ /* 0x000fe4000f8e023f */
[----:B------:R-:W-:-:S02]  /*15320*/  UIMAD UR16, UR16, 0x70, URZ ;  /* 0x00000070101078a4 */ /* 0x000fc4000f8e023f */
[----:B------:R-:W-:Y:S02]  /*15330*/  UIMAD UR24, UR24, 0x70, URZ ;  /* 0x00000070181878a4 */ /* 0x000fe4000f8e023f */
[----:B------:R-:W-:Y:S02]  /*15340*/  UIADD3 UR11, UR11, UR51, URZ ;  /* 0x000000330b0b7290 */ /* 0x000fe4000fffe03f */
[----:B------:R-:W-:Y:S02]  /*15350*/  UIADD3 UR14, UR14, UR49, URZ ;  /* 0x000000310e0e7290 */ /* 0x000fe4000fffe03f */
[----:B------:R-:W-:Y:S02]  /*15360*/  UIADD3 UR15, UR15, UR47, URZ ;  /* 0x0000002f0f0f7290 */ /* 0x000fe4000fffe03f */
[----:B------:R-:W-:Y:S02]  /*15370*/  UIADD3 UR16, UR16, UR45, URZ ;  /* 0x0000002d10107290 */ /* 0x000fe4000fffe03f */
[----:B------:R-:W-:-:S02]  /*15380*/  UIADD3 UR19, UR19, UR43, URZ ;  /* 0x0000002b13137290 */ /* 0x000fc4000fffe03f */
[----:B------:R-:W-:Y:S02]  /*15390*/  UIADD3 UR22, UR22, UR41, URZ ;  /* 0x0000002916167290 */ /* 0x000fe4000fffe03f */
[----:B------:R-:W-:Y:S02]  /*153a0*/  UIADD3 UR23, UR23, UR39, URZ ;  /* 0x0000002717177290 */ /* 0x000fe4000fffe03f */
[----:B------:R-:W-:Y:S01]  /*153b0*/  UIADD3 UR24, UR24, UR37, URZ ;  /* 0x0000002518187290 */ /* 0x000fe2000fffe03f */
[----:B---3--:R-:W-:-:S05]  /*153c0*/  IMAD.MOV.U32 R3, RZ, RZ, R5 ;  /* 0x000000ffff037224 */ /* 0x008fca00078e0005 */
[----:B------:R1:W-:Y:S01]  /*153d0*/  STL.64 [R1+0xd0], R2 ;  /* 0x0000d00201007387 */ /* 0x0003e20000100a00 */
[----:B--2---:R-:W-:Y:S01]  /*153e0*/  ISETP.GE.AND P0, PT, R6, c[0x0][0x220], PT ;  /* 0x0000880006007a0c */ /* 0x004fe20003f06270 */
[----:B------:R-:W-:Y:S05]  /*153f0*/  BRA `(.L_x_466) ;  /* 0x0000056000007947 */ /* 0x000fea0003800000 */
.L_x_468:
        /* <DEDUP_REMOVED lines=14> */
[----:B------:R-:W-:Y:S02]  /*154e0*/  @!P0 IADD3 R4, P2, R0, UR26, RZ ;  /* 0x0000001a00048c10 */ /* 0x000fe4000ff5e0ff */
[----:B---3--:R-:W-:Y:S02]  /*154f0*/  LEA.HI.X R2, R6, R13, R2, 0x7, P3 ;  /* 0x0000000d06027211 */ /* 0x008fe400018f3c02 */
[----:B------:R-:W-:Y:S02]  /*15500*/  @!P0 LEA R18, P6, R4, c[0x0][0x168], 0x1 ;  /* 0x00005a0004128a11 */ /* 0x000fe400078c08ff */
[----:B------:R-:W-:Y:S02]  /*15510*/  @!P0 IADD3.X R7, R2, UR25, RZ, P2, !PT ;  /* 0x0000001902078c10 */ /* 0x000fe400097fe4ff */
[----:B------:R-:W-:Y:S02]  /*15520*/  @!P0 IADD3 R5, P5, R0, UR18, RZ ;  /* 0x0000001200058c10 */ /* 0x000fe4000ffbe0ff */
        /* <DEDUP_REMOVED lines=46> */
[C---:B------:R-:W-:Y:S02]  /*15810*/  @!P0 LEA R4, P2, R21.reuse, c[0x0][0x168], 0x1 ;  /* 0x00005a0015048a11 */ /* 0x040fe400078408ff */
        /* <DEDUP_REMOVED lines=20> */
.L_x_466:
        /* <DEDUP_REMOVED lines=91> */
[----:B------:R-:W1:Y:S01]  /*15f10*/  LDSM.16.M88.4 R112, [R228+0x7000] ;  /* 0x00700000e470783b */ /* 0x000e620000000200 */
[C---:B------:R-:W-:Y:S07]  /*15f20*/  HMMA.16816.F32 R16, R128.reuse, R18, RZ ;  /* 0x000000128010723c */ /* 0x040fee00000018ff */
[----:B------:R-:W1:Y:S01]  /*15f30*/  LDSM.16.M88.4 R200, [R228+0x7800] ;  /* 0x00780000e4c8783b */ /* 0x000e620000000200 */
[-C--:B--2---:R-:W-:Y:S07]  /*15f40*/  HMMA.16816.F32 R20, R128, R32.reuse, RZ ;  /* 0x000000208014723c */ /* 0x084fee00000018ff */
[----:B------:R-:W-:Y:S01]  /*15f50*/  LDSM.16.M88.4 R204, [R239] ;  /* 0x00000000efcc783b */ /* 0x000fe20000000200 */
[C---:B------:R-:W-:Y:S07]  /*15f60*/  HMMA.16816.F32 R24, R124.reuse, R32, RZ ;  /* 0x000000207c18723c */ /* 0x040fee00000018ff */
[----:B------:R-:W2:Y:S01]  /*15f70*/  LDSM.16.M88.4 R208, [R234+0x4000] ;  /* 0x00400000ead0783b */ /* 0x000ea20000000200 */
[-C--:B------:R-:W-:Y:S07]  /*15f80*/  HMMA.16816.F32 R28, R124, R34.reuse, RZ ;  /* 0x000000227c1c723c */ /* 0x080fee00000018ff */
[----:B------:R-:W1:Y:S01]  /*15f90*/  LDSM.16.M88.4 R212, [R239+0x2000] ;  /* 0x00200000efd4783b */ /* 0x000e620000000200 */
[C---:B------:R-:W-:Y:S07]  /*15fa0*/  HMMA.16816.F32 R32, R128.reuse, R34, RZ ;  /* 0x000000228020723c */ /* 0x040fee00000018ff */
[----:B------:R-:W1:Y:S01]  /*15fb0*/  LDSM.16.M88.4 R216, [R234+0x4800] ;  /* 0x00480000ead8783b */ /* 0x000e620000000200 */
[-C--:B------:R-:W-:Y:S07]  /*15fc0*/  HMMA.16816.F32 R36, R128, R48.reuse, RZ ;  /* 0x000000308024723c */ /* 0x080fee00000018ff */
[----:B------:R-:W1:Y:S01]  /*15fd0*/  LDSM.16.M88.4 R220, [R234+0x5000] ;  /* 0x00500000eadc783b */ /* 0x000e620000000200 */
[C---:B------:R-:W-:Y:S07]  /*15fe0*/  HMMA.16816.F32 R40, R124.reuse, R48, RZ ;  /* 0x000000307c28723c */ /* 0x040fee00000018ff */
[----:B------:R-:W0:Y:S01]  /*15ff0*/  LDGDEPBAR ;  /* 0x00000000000079af */ /* 0x000e220000000000 */
[-C--:B------:R-:W-:Y:S07]  /*16000*/  HMMA.16816.F32 R44, R124, R50.reuse, RZ ;  /* 0x000000327c2c723c */ /* 0x080fee00000018ff */
[----:B------:R-:W-:Y:S01]  /*16010*/  LDSM.16.M88.4 R224, [R234+0x7000] ;  /* 0x00700000eae0783b */ /* 0x000fe20000000200 */
        /* <DEDUP_REMOVED lines=17> */
[-C--:B------:R-:W-:Y:S08]  /*16130*/  HMMA.16816.F32 R116, R128, R200.reuse, RZ ;  /* 0x000000c88074723c */ /* 0x080ff000000018ff */
[C---:B------:R-:W-:Y:S08]  /*16140*/  HMMA.16816.F32 R120, R124.reuse, R200, RZ ;  /* 0x000000c87c78723c */ /* 0x040ff000000018ff */
[-C--:B------:R-:W-:Y:S08]  /*16150*/  HMMA.16816.F32 R124, R124, R202.reuse, RZ ;  /* 0x000000ca7c7c723c */ /* 0x080ff000000018ff */
[----:B------:R-:W-:Y:S01]  /*16160*/  HMMA.16816.F32 R128, R128, R202, RZ ;  /* 0x000000ca8080723c */ /* 0x000fe200000018ff */
        /* <DEDUP_REMOVED lines=15> */
[----:B------:R-:W4:Y:S07]  /*16260*/  LDSM.16.M88.4 R220, [R234+0x7800] ;  /* 0x00780000eadc783b */ /* 0x000f2e0000000200 */
        /* <DEDUP_REMOVED lines=10> */
[-C--:B---3--:R-:W-:Y:S08]  /*16310*/  HMMA.16816.F32 R84, R204, R216.reuse, R84 ;  /* 0x000000d8cc54723c */ /* 0x088ff00000001854 */
        /* <DEDUP_REMOVED lines=9> */
[-C--:B----4-:R-:W-:Y:S08]  /*163b0*/  HMMA.16816.F32 R116, R204, R220.reuse, R116 ;  /* 0x000000dccc74723c */ /* 0x090ff00000001874 */
[C---:B------:R-:W-:Y:S08]  /*163c0*/  HMMA.16816.F32 R120, R212.reuse, R220, R120 ;  /* 0x000000dcd478723c */ /* 0x040ff00000001878 */
[-C--:B------:R-:W-:Y:S01]  /*163d0*/  HMMA.16816.F32 R124, R212, R222.reuse, R124 ;  /* 0x000000ded47c723c */ /* 0x080fe2000000187c */
[----:B------:R-:W4:Y:S07]  /*163e0*/  LDSM.16.M88.4 R212, [R235+0x1000] ;  /* 0x00100000ebd4783b */ /* 0x000f2e0000000200 */
[----:B------:R-:W-:Y:S01]  /*163f0*/  HMMA.16816.F32 R128, R204, R222, R128 ;  /* 0x000000decc80723c */ /* 0x000fe20000001880 */
[----:B------:R-:W4:Y:S07]  /*16400*/  LDSM.16.M88.4 R204, [R235+0x1800] ;  /* 0x00180000ebcc783b */ /* 0x000f2e0000000200 */
[-C--:B-1----:R-:W-:Y:S01]  /*16410*/  HMMA.16816.F32 R4, R200, R208.reuse, R4 ;  /* 0x000000d0c804723c */ /* 0x082fe20000001804 */
[----:B------:R-:W1:Y:S07]  /*16420*/  LDSM.16.M88.4 R220, [R235+0x2000] ;  /* 0x00200000ebdc783b */ /* 0x000e6e0000000200 */
[C---:B--2---:R-:W-:Y:S08]  /*16430*/  HMMA.16816.F32 R8, R216.reuse, R208, R8 ;  /* 0x000000d0d808723c */ /* 0x044ff00000001808 */
[-C--:B------:R-:W-:Y:S08]  /*16440*/  HMMA.16816.F32 R12, R216, R210.reuse, R12 ;  /* 0x000000d2d80c723c */ /* 0x080ff0000000180c */
[C---:B------:R-:W-:Y:S01]  /*16450*/  HMMA.16816.F32 R16, R200.reuse, R210, R16 ;  /* 0x000000d2c810723c */ /* 0x040fe20000001810 */
[----:B------:R-:W2:Y:S07]  /*16460*/  LDSM.16.M88.4 R208, [R235+0x2800] ;  /* 0x00280000ebd0783b */ /* 0x000eae0000000200 */
[-C--:B---3--:R-:W-:Y:S08]  /*16470*/  HMMA.16816.F32 R20, R200, R224.reuse, R20 ;  /* 0x000000e0c814723c */ /* 0x088ff00000001814 */
[C---:B------:R-:W-:Y:S08]  /*16480*/  HMMA.16816.F32 R24, R216.reuse, R224, R24 ;  /* 0x000000e0d818723c */ /* 0x040ff00000001818 */
[-C--:B------:R-:W-:Y:S08]  /*16490*/  HMMA.16816.F32 R28, R216, R226.reuse, R28 ;  /* 0x000000e2d81c723c */ /* 0x080ff0000000181c */
[C---:B------:R-:W-:Y:S01]  /*164a0*/  HMMA.16816.F32 R32, R200.reuse, R226, R32 ;  /* 0x000000e2c820723c */ /* 0x040fe20000001820 */
[----:B------:R-:W-:Y:S07]  /*164b0*/  LDSM.16.M88.4 R224, [R233] ;  /* 0x00000000e9e0783b */ /* 0x000fee0000000200 */
[-C--:B----4-:R-:W-:Y:S08]  /*164c0*/  HMMA.16816.F32 R36, R200, R212.reuse, R36 ;  /* 0x000000d4c824723c */ /* 0x090ff00000001824 */
[C---:B------:R-:W-:Y:S08]  /*164d0*/  HMMA.16816.F32 R40, R216.reuse, R212, R40 ;  /* 0x000000d4d828723c */ /* 0x040ff00000001828 */
[-C--:B------:R-:W-:Y:S08]  /*164e0*/  HMMA.16816.F32 R44, R216, R214.reuse, R44 ;  /* 0x000000d6d82c723c */ /* 0x080ff0000000182c */
[C---:B------:R-:W-:Y:S01]  /*164f0*/  HMMA.16816.F32 R48, R200.reuse, R214, R48 ;  /* 0x000000d6c830723c */ /* 0x040fe20000001830 */
[----:B------:R-:W-:Y:S07]  /*16500*/  LDSM.16.M88.4 R212, [R235+0x3800] ;  /* 0x00380000ebd4783b */ /* 0x000fee0000000200 */
[-C--:B------:R-:W-:Y:S08]  /*16510*/  HMMA.16816.F32 R52, R200, R204.reuse, R52 ;  /* 0x000000ccc834723c */ /* 0x080ff00000001834 */
[C---:B------:R-:W-:Y:S08]  /*16520*/  HMMA.16816.F32 R56, R216.reuse, R204, R56 ;  /* 0x000000ccd838723c */ /* 0x040ff00000001838 */
[-C--:B------:R-:W-:Y:S08]  /*16530*/  HMMA.16816.F32 R60, R216, R206.reuse, R60 ;  /* 0x000000ced83c723c */ /* 0x080ff0000000183c */
[C---:B------:R-:W-:Y:S01]  /*16540*/  HMMA.16816.F32 R64, R200.reuse, R206, R64 ;  /* 0x000000cec840723c */ /* 0x040fe20000001840 */
[----:B------:R-:W3:Y:S07]  /*16550*/  LDSM.16.M88.4 R204, [R235+0x3000] ;  /* 0x00300000ebcc783b */ /* 0x000eee0000000200 */
        /* <DEDUP_REMOVED lines=13> */
[C---:B------:R-:W-:Y:S08]  /*16630*/  HMMA.16816.F32 R112, R200.reuse, R206, R112 ;  /* 0x000000cec870723c */ /* 0x040ff00000001870 */
[-C--:B------:R-:W-:Y:S08]  /*16640*/  HMMA.16816.F32 R116, R200, R212.reuse, R116 ;  /* 0x000000d4c874723c */ /* 0x080ff00000001874 */
        /* <DEDUP_REMOVED lines=13> */
[----:B-----5:R-:W2:Y:S01]  /*16720*/  MUFU.TANH R2, R5 ;  /* 0x0000000500027308 */ /* 0x020ea20000002400 */
[----:B------:R-:W-:Y:S02]  /*16730*/  FMUL.FTZ R9, R9, c[0x0][0x2ec] ;  /* 0x0000bb0009097a20 */ /* 0x000fe40000410000 */
[----:B------:R-:W-:Y:S02]  /*16740*/  FMUL.FTZ R10, R10, c[0x0][0x2ec] ;  /* 0x0000bb000a0a7a20 */ /* 0x000fe40000410000 */
[----:B------:R-:W-:Y:S02]  /*16750*/  FMUL.FTZ R11, R11, c[0x0][0x2ec] ;  /* 0x0000bb000b0b7a20 */ /* 0x000fe40000410000 */
[----:B------:R-:W-:Y:S02]  /*16760*/  FMUL.FTZ R12, R12, c[0x0][0x2ec] ;  /* 0x0000bb000c0c7a20 */ /* 0x000fe40000410000 */
[----:B------:R-:W-:Y:S02]  /*16770*/  FMUL.FTZ R13, R13, c[0x0][0x2ec] ;  /* 0x0000bb000d0d7a20 */ /* 0x000fe40000410000 */
[----:B------:R-:W-:Y:S02]  /*16780*/  FMUL.FTZ R14, R14, c[0x0][0x2ec] ;  /* 0x0000bb000e0e7a20 */ /* 0x000fe40000410000 */
[----:B------:R-:W-:Y:S01]  /*16790*/  FMUL.FTZ R15, R15, c[0x0][0x2ec] ;  /* 0x0000bb000f0f7a20 */ /* 0x000fe20000410000 */
[----:B-1----:R1:W-:Y:S01]  /*167a0*/  STL [R1+0xa8], R0 ;  /* 0x0000a80001007387 */ /* 0x0023e20000100800 */
[----:B------:R-:W-:Y:S02]  /*167b0*/  FMUL.FTZ R16, R16, c[0x0][0x2ec] ;  /* 0x0000bb0010107a20 */ /* 0x000fe40000410000 */
[----:B------:R-:W-:Y:S02]  /*167c0*/  FMUL.FTZ R17, R17, c[0x0][0x2ec] ;  /* 0x0000bb0011117a20 */ /* 0x000fe40000410000 */
[----:B------:R-:W-:Y:S02]  /*167d0*/  FMUL.FTZ R18, R18, c[0x0][0x2ec] ;  /* 0x0000bb0012127a20 */ /* 0x000fe40000410000 */
[----:B------:R-:W-:Y:S01]  /*167e0*/  FMUL.FTZ R19, R19, c[0x0][0x2ec] ;  /* 0x0000bb0013137a20 */ /* 0x000fe20000410000 */
[----:B--2---:R2:W-:Y:S01]  /*167f0*/  STL [R1+0xac], R2 ;  /* 0x0000ac0201007387 */ /* 0x0045e20000100800 */
[----:B-1----:R-:W1:Y:S10]  /*16800*/  MUFU.TANH R0, R6 ;  /* 0x0000000600007308 */ /* 0x002e740000002400 */
[----:B--2---:R2:W3:Y:S01]  /*16810*/  MUFU.TANH R2, R7 ;  /* 0x0000000700027308 */ /* 0x0044e20000002400 */
[----:B-1----:R1:W-:Y:S04]  /*16820*/  STL [R1+0xa0], R0 ;  /* 0x0000a00001007387 */ /* 0x0023e80000100800 */
[----:B--2---:R-:W2:Y:S08]  /*16830*/  LDSM.16.M88.4 R4, [R233+0x800] ;  /* 0x00080000e904783b */ /* 0x004eb00000000200 */
[----:B---3--:R3:W-:Y:S01]  /*16840*/  STL [R1+0xa4], R2 ;  /* 0x0000a40201007387 */ /* 0x0087e20000100800 */
[----:B-1----:R-:W1:Y:S10]  /*16850*/  MUFU.TANH R0, R8 ;  /* 0x0000000800007308 */ /* 0x002e740000002400 */
[----:B---3--:R-:W-:Y:S01]  /*16860*/  MUFU.TANH R2, R10 ;  /* 0x0000000a00027308 */ /* 0x008fe20000002400 */
[----:B-1----:R1:W-:Y:S01]  /*16870*/  STL [R1+0x9c], R0 ;  /* 0x00009c0001007387 */ /* 0x0023e20000100800 */
[-C--:B--2---:R-:W-:Y:S08]  /*16880*/  HMMA.16816.F32 R20, R220, R4.reuse, R20 ;  /* 0x00000004dc14723c */ /* 0x084ff00000001814 */
[C---:B------:R-:W-:Y:S08]  /*16890*/  HMMA.16816.F32 R24, R208.reuse, R4, R24 ;  /* 0x00000004d018723c */ /* 0x040ff00000001818 */
[-C--:B------:R-:W-:Y:S01]  /*168a0*/  HMMA.16816.F32 R28, R208, R6.reuse, R28 ;  /* 0x00000006d01c723c */ /* 0x080fe2000000181c */
[----:B-1----:R-:W1:Y:S07]  /*168b0*/  MUFU.TANH R0, R9 ;  /* 0x0000000900007308 */ /* 0x002e6e0000002400 */
[C---:B------:R-:W-:Y:S01]  /*168c0*/  HMMA.16816.F32 R32, R220.reuse, R6, R32 ;  /* 0x00000006dc20723c */ /* 0x040fe20000001820 */
[----:B------:R-:W-:Y:S03]  /*168d0*/  LDSM.16.M88.4 R4, [R233+0x1800] ;  /* 0x00180000e904783b */ /* 0x000fe60000000200 */
[----:B------:R-:W-:Y:S02]  /*168e0*/  FMUL.FTZ R20, R20, c[0x0][0x2ec] ;  /* 0x0000bb0014147a20 */ /* 0x000fe40000410000 */
[----:B------:R-:W-:Y:S02]  /*168f0*/  FMUL.FTZ R21, R21, c[0x0][0x2ec] ;  /* 0x0000bb0015157a20 */ /* 0x000fe40000410000 */
[----:B------:R-:W-:Y:S04]  /*16900*/  FMUL.FTZ R22, R22, c[0x0][0x2ec] ;  /* 0x0000bb0016167a20 */ /* 0x000fe80000410000 */
        /* <DEDUP_REMOVED lines=8> */
[----:B------:R-:W-:Y:S01]  /*16990*/  FMUL.FTZ R27, R27, c[0x0][0x2ec] ;  /* 0x0000bb001b1b7a20 */ /* 0x000fe20000410000 */
[----:B------:R2:W-:Y:S01]  /*169a0*/  STL [R1+0x88], R2 ;  /* 0x0000880201007387 */ /* 0x0005e20000100800 */
[----:B------:R-:W-:Y:S02]  /*169b0*/  FMUL.FTZ R31, R31, c[0x0][0x2ec] ;  /* 0x0000bb001f1f7a20 */ /* 0x000fe40000410000 */
[----:B------:R-:W-:Y:S02]  /*169c0*/  FMUL.FTZ R32, R32, c[0x0][0x2ec] ;  /* 0x0000bb0020207a20 */ /* 0x000fe40000410000 */
[----:B------:R-:W-:Y:S02]  /*169d0*/  FMUL.FTZ R33, R33, c[0x0][0x2ec] ;  /* 0x0000bb0021217a20 */ /* 0x000fe40000410000 */
[----:B------:R-:W-:Y:S02]  /*169e0*/  FMUL.FTZ R34, R34, c[0x0][0x2ec] ;  /* 0x0000bb0022227a20 */ /* 0x000fe40000410000 */
[----:B------:R-:W-:Y:S01]  /*169f0*/  FMUL.FTZ R35, R35, c[0x0][0x2ec] ;  /* 0x0000bb0023237a20 */ /* 0x000fe20000410000 */
[----:B-1----:R1:W3:Y:S10]  /*16a00*/  MUFU.TANH R0, R11 ;  /* 0x0000000b00007308 */ /* 0x0022f40000002400 */
[----:B--2---:R-:W-:Y:S01]  /*16a10*/  MUFU.TANH R2, R13 ;  /* 0x0000000d00027308 */ /* 0x004fe20000002400 */
[----:B-1----:R-:W1:Y:S08]  /*16a20*/  LDSM.16.M88.4 R8, [R233+0x1000] ;  /* 0x00100000e908783b */ /* 0x002e700000000200 */
[----:B---3--:R2:W-:Y:S02]  /*16a30*/  STL [R1+0x90], R0 ;  /* 0x0000900001007387 */ /* 0x0085e40000100800 */
[----:B--2---:R-:W2:Y:S01]  /*16a40*/  MUFU.TANH R0, R12 ;  /* 0x0000000c00007308 */ /* 0x004ea20000002400 */
[-C--:B-1----:R-:W-:Y:S08]  /*16a50*/  HMMA.16816.F32 R36, R220, R8.reuse, R36 ;  /* 0x00000008dc24723c */ /* 0x082ff00000001824 */
[C---:B------:R-:W-:Y:S08]  /*16a60*/  HMMA.16816.F32 R40, R208.reuse, R8, R40 ;  /* 0x00000008d028723c */ /* 0x040ff00000001828 */
[-C--:B------:R-:W-:Y:S01]  /*16a70*/  HMMA.16816.F32 R44, R208, R10.reuse, R44 ;  /* 0x0000000ad02c723c */ /* 0x080fe2000000182c */
[----:B--2---:R1:W-:Y:S04]  /*16a80*/  STL [R1+0x8c], R0 ;  /* 0x00008c0001007387 */ /* 0x0043e80000100800 */
[----:B------:R2:W-:Y:S03]  /*16a90*/  STL [R1+0x94], R2 ;  /* 0x0000940201007387 */ /* 0x0005e60000100800 */
[C---:B------:R-:W-:Y:S01]  /*16aa0*/  HMMA.16816.F32 R48, R220.reuse, R10, R48 ;  /* 0x0000000adc30723c */ /* 0x040fe20000001830 */
[----:B------:R-:W3:Y:S03]  /*16ab0*/  LDSM.16.M88.4 R8, [R233+0x2000] ;  /* 0x00200000e908783b */ /* 0x000ee60000000200 */
[----:B------:R-:W-:Y:S02]  /*16ac0*/  FMUL.FTZ R36, R36, c[0x0][0x2ec] ;  /* 0x0000bb0024247a20 */ /* 0x000fe40000410000 */
[----:B------:R-:W-:Y:S02]  /*16ad0*/  FMUL.FTZ R37, R37, c[0x0][0x2ec] ;  /* 0x0000bb0025257a20 */ /* 0x000fe40000410000 */
[-C--:B------:R-:W-:Y:S04]  /*16ae0*/  HMMA.16816.F32 R52, R220, R4.reuse, R52 ;  /* 0x00000004dc34723c */ /* 0x080fe80000001834 */
[----:B------:R-:W-:Y:S02]  /*16af0*/  FMUL.FTZ R38, R38, c[0x0][0x2ec] ;  /* 0x0000bb0026267a20 */ /* 0x000fe40000410000 */
[----:B------:R-:W-:Y:S02]  /*16b00*/  FMUL.FTZ R40, R40, c[0x0][0x2ec] ;  /* 0x0000bb0028287a20 */ /* 0x000fe40000410000 */
[C---:B------:R-:W-:Y:S01]  /*16b10*/  HMMA.16816.F32 R56, R208.reuse, R4, R56 ;  /* 0x00000004d038723c */ /* 0x040fe20000001838 */
[----:B-1----:R-:W1:Y:S03]  /*16b20*/  MUFU.TANH R0, R14 ;  /* 0x0000000e00007308 */ /* 0x002e660000002400 */
[----:B------:R-:W-:Y:S02]  /*16b30*/  FMUL.FTZ R45, R45, c[0x0][0x2ec] ;  /* 0x0000bb002d2d7a20 */ /* 0x000fe40000410000 */
[----:B------:R-:W-:Y:S02]  /*16b40*/  FMUL.FTZ R46, R46, c[0x0][0x2ec] ;  /* 0x0000bb002e2e7a20 */ /* 0x000fe40000410000 */
[-C--:B------:R-:W-:Y:S03]  /*16b50*/  HMMA.16816.F32 R60, R208, R6.reuse, R60 ;  /* 0x00000006d03c723c */ /* 0x080fe6000000183c */
[----:B--2---:R-:W2:Y:S01]  /*16b60*/  MUFU.TANH R2, R15 ;  /* 0x0000000f00027308 */ /* 0x004ea20000002400 */
[----:B------:R-:W-:Y:S02]  /*16b70*/  FMUL.FTZ R39, R39, c[0x0][0x2ec] ;  /* 0x0000bb0027277a20 */ /* 0x000fe40000410000 */
[----:B------:R-:W-:Y:S02]  /*16b80*/  FMUL.FTZ R41, R41, c[0x0][0x2ec] ;  /* 0x0000bb0029297a20 */ /* 0x000fe40000410000 */
[C---:B------:R-:W-:Y:S01]  /*16b90*/  HMMA.16816.F32 R64, R220.reuse, R6, R64 ;  /* 0x00000006dc40723c */ /* 0x040fe20000001840 */
[----:B------:R-:W4:Y:S03]  /*16ba0*/  LDSM.16.M88.4 R4, [R233+0x2800] ;  /* 0x00280000e904783b */ /* 0x000f260000000200 */
[----:B------:R-:W-:Y:S01]  /*16bb0*/  FMUL.FTZ R42, R42, c[0x0][0x2ec] ;  /* 0x0000bb002a2a7a20 */ /* 0x000fe20000410000 */
[----:B------:R-:W-:Y:S01]  /*16bc0*/  MUFU.TANH R45, R45 ;  /* 0x0000002d002d7308 */ /* 0x000fe20000002400 */
[----:B------:R-:W-:Y:S02]  /*16bd0*/  FMUL.FTZ R43, R43, c[0x0][0x2ec] ;  /* 0x0000bb002b2b7a20 */ /* 0x000fe40000410000 */
[-C--:B---3--:R-:W-:Y:S01]  /*16be0*/  HMMA.16816.F32 R68, R220, R8.reuse, R68 ;  /* 0x00000008dc44723c */ /* 0x088fe20000001844 */
[----:B-1----:R1:W-:Y:S03]  /*16bf0*/  STL [R1+0x80], R0 ;  /* 0x0000800001007387 */ /* 0x0023e60000100800 */
[----:B------:R-:W-:Y:S02]  /*16c00*/  FMUL.FTZ R44, R44, c[0x0][0x2ec] ;  /* 0x0000bb002c2c7a20 */ /* 0x000fe40000410000 */
[----:B------:R-:W-:Y:S02]  /*16c10*/  FMUL.FTZ R47, R47, c[0x0][0x2ec] ;  /* 0x0000bb002f2f7a20 */ /* 0x000fe40000410000 */
[----:B------:R-:W-:Y:S01]  /*16c20*/  FMUL.FTZ R48, R48, c[0x0][0x2ec] ;  /* 0x0000bb0030307a20 */ /* 0x000fe20000410000 */
[C---:B------:R-:W-:Y:S03]  /*16c30*/  HMMA.16816.F32 R72, R208.reuse, R8, R72 ;  /* 0x00000008d048723c */ /* 0x040fe60000001848 */
[----:B------:R-:W-:Y:S01]  /*16c40*/  MUFU.TANH R252, R48 ;  /* 0x0000003000fc7308 */ /* 0x000fe20000002400 */
[----:B--2---:R2:W-:Y:S01]  /*16c50*/  STL [R1+0x84], R2 ;  /* 0x0000840201007387 */ /* 0x0045e20000100800 */
[----:B------:R-:W-:Y:S02]  /*16c60*/  FMUL.FTZ R49, R49, c[0x0][0x2ec] ;  /* 0x0000bb0031317a20 */ /* 0x000fe40000410000 */
[----:B------:R-:W-:Y:S01]  /*16c70*/  FMUL.FTZ R64, R64, c[0x0][0x2ec] ;  /* 0x0000bb0040407a20 */ /* 0x000fe20000410000 */
[-C--:B------:R-:W-:Y:S04]  /*16c80*/  HMMA.16816.F32 R76, R208, R10.reuse, R76 ;  /* 0x0000000ad04c723c */ /* 0x080fe8000000184c */
[----:B------:R-:W-:Y:S01]  /*16c90*/  FMUL.FTZ R65, R65, c[0x0][0x2ec] ;  /* 0x0000bb0041417a20 */ /* 0x000fe20000410000 */
[----:B------:R-:W-:Y:S01]  /*16ca0*/  MUFU.TANH R251, R49 ;  /* 0x0000003100fb7308 */ /* 0x000fe20000002400 */
[----:B------:R-:W-:Y:S02]  /*16cb0*/  FMUL.FTZ R66, R66, c[0x0][0x2ec] ;  /* 0x0000bb0042427a20 */ /* 0x000fe40000410000 */
[C---:B------:R-:W-:Y:S01]  /*16cc0*/  HMMA.16816.F32 R80, R220.reuse, R10, R80 ;  /* 0x0000000adc50723c */ /* 0x040fe20000001850 */
[----:B------:R-:W3:Y:S03]  /*16cd0*/  LDSM.16.M88.4 R8, [R233+0x3000] ;  /* 0x00300000e908783b */ /* 0x000ee60000000200 */
[----:B------:R-:W-:Y:S02]  /*16ce0*/  FMUL.FTZ R67, R67, c[0x0][0x2ec] ;  /* 0x0000bb0043437a20 */ /* 0x000fe40000410000 */
[----:B------:R-:W-:Y:S01]  /*16cf0*/  FMUL.FTZ R68, R68, c[0x0][0x2ec] ;  /* 0x0000bb0044447a20 */ /* 0x000fe20000410000 */
[----:B-1----:R-:W1:Y:S01]  /*16d00*/  MUFU.TANH R0, R16 ;  /* 0x0000001000007308 */ /* 0x002e620000002400 */
[-C--:B----4-:R-:W-:Y:S04]  /*16d10*/  HMMA.16816.F32 R84, R220, R4.reuse, R84 ;  /* 0x00000004dc54723c */ /* 0x090fe80000001854 */
[----:B------:R-:W-:Y:S02]  /*16d20*/  FMUL.FTZ R74, R74, c[0x0][0x2ec] ;  /* 0x0000bb004a4a7a20 */ /* 0x000fe40000410000 */
[----:B------:R-:W-:Y:S02]  /*16d30*/  FMUL.FTZ R69, R69, c[0x0][0x2ec] ;  /* 0x0000bb0045457a20 */ /* 0x000fe40000410000 */
[C---:B------:R-:W-:Y:S01]  /*16d40*/  HMMA.16816.F32 R88, R208.reuse, R4, R88 ;  /* 0x00000004d058723c */ /* 0x040fe20000001858 */
[----:B--2---:R-:W-:Y:S03]  /*16d50*/  MUFU.TANH R2, R18 ;  /* 0x0000001200027308 */ /* 0x004fe60000002400 */
        /* <DEDUP_REMOVED lines=8> */
[----:B------:R-:W2:Y:S01]  /*16de0*/  LDSM.16.M88.4 R4, [R233+0x3800] ;  /* 0x00380000e904783b */ /* 0x000ea20000000200 */
[----:B------:R-:W-:Y:S04]  /*16df0*/  DEPBAR.LE SB0, 0x0 ;  /* 0x000080000000791a */ /* 0x000fe80000000000 */
[----:B------:R-:W-:Y:S01]  /*16e00*/  MUFU.TANH R243, R64 ;  /* 0x0000004000f37308 */ /* 0x000fe20000002400 */
[-C--:B---3--:R-:W-:Y:S02]  /*16e10*/  HMMA.16816.F32 R100, R220, R8.reuse, R100 ;  /* 0x00000008dc64723c */ /* 0x088fe40000001864 */
[----:B------:R-:W-:Y:S03]  /*16e20*/  BAR.SYNC.DEFER_BLOCKING 0x0 ;  /* 0x0000000000007b1d */ /* 0x000fe60000010000 */
[----:B------:R-:W-:Y:S02]  /*16e30*/  FMUL.FTZ R75, R75, c[0x0][0x2ec] ;  /* 0x0000bb004b4b7a20 */ /* 0x000fe40000410000 */
[----:B------:R-:W-:Y:S01]  /*16e40*/  FMUL.FTZ R76, R76, c[0x0][0x2ec] ;  /* 0x0000bb004c4c7a20 */ /* 0x000fe20000410000 */
[C---:B------:R-:W-:Y:S01]  /*16e50*/  HMMA.16816.F32 R104, R208.reuse, R8, R104 ;  /* 0x00000008d068723c */ /* 0x040fe20000001868 */
[----:B------:R-:W-:Y:S03]  /*16e60*/  MUFU.TANH R242, R65 ;  /* 0x0000004100f27308 */ /* 0x000fe60000002400 */
[----:B------:R-:W-:Y:S02]  /*16e70*/  FMUL.FTZ R77, R77, c[0x0][0x2ec] ;  /* 0x0000bb004d4d7a20 */ /* 0x000fe40000410000 */
[----:B------:R-:W-:Y:S02]  /*16e80*/  FMUL.FTZ R78, R78, c[0x0][0x2ec] ;  /* 0x0000bb004e4e7a20 */ /* 0x000fe40000410000 */
[-C--:B------:R-:W-:Y:S03]  /*16e90*/  HMMA.16816.F32 R108, R208, R10.reuse, R108 ;  /* 0x0000000ad06c723c */ /* 0x080fe6000000186c */
[----:B-1----:R-:W1:Y:S01]  /*16ea0*/  MUFU.TANH R0, R17 ;  /* 0x0000001100007308 */ /* 0x002e620000002400 */
[----:B------:R-:W-:Y:S02]  /*16eb0*/  FMUL.FTZ R79, R79, c[0x0][0x2ec] ;  /* 0x0000bb004f4f7a20 */ /* 0x000fe40000410000 */
[----:B------:R-:W-:Y:S02]  /*16ec0*/  FMUL.FTZ R83, R83, c[0x0][0x2ec] ;  /* 0x0000bb0053537a20 */ /* 0x000fe40000410000 */
[C---:B------:R-:W-:Y:S04]  /*16ed0*/  HMMA.16816.F32 R112, R220.reuse, R10, R112 ;  /* 0x0000000adc70723c */ /* 0x040fe80000001870 */
[----:B------:R-:W-:Y:S01]  /*16ee0*/  FMUL.FTZ R93, R93, c[0x0][0x2ec] ;  /* 0x0000bb005d5d7a20 */ /* 0x000fe20000410000 */
[----:B------:R-:W-:Y:S01]  /*16ef0*/  MUFU.TANH R227, R66 ;  /* 0x0000004200e37308 */ /* 0x000fe20000002400 */
[----:B------:R-:W-:Y:S02]  /*16f00*/  FMUL.FTZ R94, R94, c[0x0][0x2ec] ;  /* 0x0000bb005e5e7a20 */ /* 0x000fe40000410000 */
[----:B------:R-:W-:Y:S01]  /*16f10*/  FMUL.FTZ R95, R95, c[0x0][0x2ec] ;  /* 0x0000bb005f5f7a20 */ /* 0x000fe20000410000 */
[-C--:B--2---:R-:W-:Y:S03]  /*16f20*/  HMMA.16816.F32 R116, R220, R4.reuse, R116 ;  /* 0x00000004dc74723c */ /* 0x084fe60000001874 */
[----:B------:R-:W-:Y:S03]  /*16f30*/  FMUL.FTZ R96, R96, c[0x0][0x2ec] ;  /* 0x0000bb0060607a20 */ /* 0x000fe60000410000 */
[----:B------:R-:W-:Y:S01]  /*16f40*/  MUFU.TANH R241, R67 ;  /* 0x0000004300f17308 */ /* 0x000fe20000002400 */
[----:B------:R-:W-:Y:S01]  /*16f50*/  FMUL.FTZ R97, R97, c[0x0][0x2ec] ;  /* 0x0000bb0061617a20 */ /* 0x000fe20000410000 */
[C---:B------:R-:W-:Y:S01]  /*16f60*/  HMMA.16816.F32 R120, R208.reuse, R4, R120 ;  /* 0x00000004d078723c */ /* 0x040fe20000001878 */
[----:B-1----:R1:W-:Y:S03]  /*16f70*/  STL [R1+0x78], R0 ;  /* 0x0000780001007387 */ /* 0x0023e60000100800 */
[----:B------:R-:W-:Y:S01]  /*16f80*/  FMUL.FTZ R98, R98, c[0x0][0x2ec] ;  /* 0x0000bb0062627a20 */ /* 0x000fe20000410000 */
[----:B------:R2:W-:Y:S01]  /*16f90*/  STL [R1+0x6c], R2 ;  /* 0x00006c0201007387 */ /* 0x0005e20000100800 */
[----:B------:R-:W-:Y:S02]  /*16fa0*/  FMUL.FTZ R99, R99, c[0x0][0x2ec] ;  /* 0x0000bb0063637a20 */ /* 0x000fe40000410000 */
[----:B------:R-:W-:Y:S01]  /*16fb0*/  MUFU.TANH R207, R68 ;  /* 0x0000004400cf7308 */ /* 0x000fe20000002400 */
[-C--:B------:R-:W-:Y:S03]  /*16fc0*/  HMMA.16816.F32 R124, R208, R6.reuse, R124 ;  /* 0x00000006d07c723c */ /* 0x080fe6000000187c */
[----:B------:R-:W-:Y:S02]  /*16fd0*/  FMUL.FTZ R100, R100, c[0x0][0x2ec] ;  /* 0x0000bb0064647a20 */ /* 0x000fe40000410000 */
[----:B------:R-:W-:Y:S03]  /*16fe0*/  FMUL.FTZ R101, R101, c[0x0][0x2ec] ;  /* 0x0000bb0065657a20 */ /* 0x000fe60000410000 */
[----:B------:R-:W-:Y:S01]  /*16ff0*/  HMMA.16816.F32 R128, R220, R6, R128 ;  /* 0x00000006dc80723c */ /* 0x000fe20000001880 */
[----:B------:R-:W-:Y:S03]  /*17000*/  MUFU.TANH R226, R69 ;  /* 0x0000004500e27308 */ /* 0x000fe60000002400 */
[----:B------:R-:W-:Y:S02]  /*17010*/  FMUL.FTZ R102, R102, c[0x0][0x2ec] ;  /* 0x0000bb0066667a20 */ /* 0x000fe40000410000 */
[----:B------:R-:W-:Y:S02]  /*17020*/  FMUL.FTZ R103, R103, c[0x0][0x2ec] ;  /* 0x0000bb0067677a20 */ /* 0x000fe40000410000 */
[----:B------:R-:W-:Y:S03]  /*17030*/  FMUL.FTZ R104, R104, c[0x0][0x2ec] ;  /* 0x0000bb0068687a20 */ /* 0x000fe60000410000 */
[----:B-1----:R-:W1:Y:S01]  /*17040*/  MUFU.TANH R0, R19 ;  /* 0x0000001300007308 */ /* 0x002e620000002400 */
[----:B------:R-:W-:Y:S02]  /*17050*/  FMUL.FTZ R105, R105, c[0x0][0x2ec] ;  /* 0x0000bb0069697a20 */ /* 0x000fe40000410000 */
[----:B------:R-:W-:Y:S02]  /*17060*/  FMUL.FTZ R106, R106, c[0x0][0x2ec] ;  /* 0x0000bb006a6a7a20 */ /* 0x000fe40000410000 */
[----:B------:R-:W-:Y:S02]  /*17070*/  FMUL.FTZ R107, R107, c[0x0][0x2ec] ;  /* 0x0000bb006b6b7a20 */ /* 0x000fe40000410000 */
[----:B------:R-:W-:Y:S02]  /*17080*/  FMUL.FTZ R108, R108, c[0x0][0x2ec] ;  /* 0x0000bb006c6c7a20 */ /* 0x000fe40000410000 */
[----:B------:R-:W-:Y:S01]  /*17090*/  FMUL.FTZ R109, R109, c[0x0][0x2ec] ;  /* 0x0000bb006d6d7a20 */ /* 0x000fe20000410000 */
[----:B--2---:R-:W-:Y:S01]  /*170a0*/  MUFU.TANH R2, R21 ;  /* 0x0000001500027308 */ /* 0x004fe20000002400 */
        /* <DEDUP_REMOVED lines=42> */
[----:B------:R2:W-:Y:S01]  /*17350*/  STL [R1+0x70], R2 ;  /* 0x0000700201007387 */ /* 0x0005e20000100800 */
        /* <DEDUP_REMOVED lines=16> */
[----:B------:R-:W-:Y:S05]  /*17460*/  FMUL.FTZ R125, R125, c[0x0][0x2ec] ;  /* 0x0000bb007d7d7a20 */ /* 0x000fea0000410000 */
[----:B--2---:R-:W2:Y:S10]  /*17470*/  MUFU.TANH R2, R23 ;  /* 0x0000001700027308 */ /* 0x004eb40000002400 */
[----:B------:R-:W-:Y:S01]  /*17480*/  MUFU.TANH R23, R27 ;  /* 0x0000001b00177308 */ /* 0x000fe20000002400 */
[----:B-1----:R1:W-:Y:S09]  /*17490*/  STL [R1+0x60], R0 ;  /* 0x0000600001007387 */ /* 0x0023f20000100800 */
[----:B------:R-:W-:Y:S01]  /*174a0*/  MUFU.TANH R27, R38 ;  /* 0x00000026001b7308 */ /* 0x000fe20000002400 */
[----:B--2---:R2:W-:Y:S09]  /*174b0*/  STL [R1+0x64], R2 ;  /* 0x0000640201007387 */ /* 0x0045f20000100800 */
[----:B------:R-:W-:Y:S10]  /*174c0*/  MUFU.TANH R38, R41 ;  /* 0x0000002900267308 */ /* 0x000ff40000002400 */
[----:B-1----:R-:W1:Y:S10]  /*174d0*/  MUFU.TANH R0, R24 ;  /* 0x0000001800007308 */ /* 0x002e740000002400 */
[----:B--2---:R-:W-:Y:S10]  /*174e0*/  MUFU.TANH R2, R29 ;  /* 0x0000001d00027308 */ /* 0x004ff40000002400 */
[----:B------:R-:W-:Y:S01]  /*174f0*/  MUFU.TANH R24, R25 ;  /* 0x0000001900187308 */ /* 0x000fe20000002400 */
[----:B-1----:R1:W-:Y:S09]  /*17500*/  STL [R1+0x5c], R0 ;  /* 0x00005c0001007387 */ /* 0x0023f20000100800 */
[----:B------:R-:W-:Y:S10]  /*17510*/  MUFU.TANH R25, R32 ;  /* 0x0000002000197308 */ /* 0x000ff40000002400 */
[----:B------:R-:W-:Y:S10]  /*17520*/  MUFU.TANH R32, R33 ;  /* 0x0000002100207308 */ /* 0x000ff40000002400 */
[----:B-1----:R-:W1:Y:S10]  /*17530*/  MUFU.TANH R0, R26 ;  /* 0x0000001a00007308 */ /* 0x002e740000002400 */
[----:B------:R-:W-:Y:S10]  /*17540*/  MUFU.TANH R26, R36 ;  /* 0x00000024001a7308 */ /* 0x000ff40000002400 */
[----:B------:R-:W-:Y:S01]  /*17550*/  MUFU.TANH R36, R39 ;  /* 0x0000002700247308 */ /* 0x000fe20000002400 */
[----:B-1----:R1:W-:Y:S09]  /*17560*/  STL [R1+0x48], R0 ;  /* 0x0000480001007387 */ /* 0x0023f20000100800 */
[----:B------:R-:W-:Y:S10]  /*17570*/  MUFU.TANH R33, R42 ;  /* 0x0000002a00217308 */ /* 0x000ff40000002400 */
[----:B------:R-:W-:Y:S10]  /*17580*/  MUFU.TANH R29, R44 ;  /* 0x0000002c001d7308 */ /* 0x000ff40000002400 */
[----:B-1----:R-:W1:Y:S10]  /*17590*/  MUFU.TANH R0, R28 ;  /* 0x0000001c00007308 */ /* 0x002e740000002400 */
[----:B------:R-:W-:Y:S10]  /*175a0*/  MUFU.TANH R28, R34 ;  /* 0x00000022001c7308 */ /* 0x000ff40000002400 */
[----:B------:R-:W-:Y:S01]  /*175b0*/  MUFU.TANH R34, R40 ;  /* 0x0000002800227308 */ /* 0x000fe20000002400 */
[----:B-1----:R1:W-:Y:S04]  /*175c0*/  STL [R1+0x4c], R0 ;  /* 0x00004c0001007387 */ /* 0x0023e80000100800 */
[----:B------:R2:W-:Y:S05]  /*175d0*/  STL [R1+0x54], R2 ;  /* 0x0000540201007387 */ /* 0x0005ea0000100800 */
[----:B------:R-:W-:Y:S10]  /*175e0*/  MUFU.TANH R40, R46 ;  /* 0x0000002e00287308 */ /* 0x000ff40000002400 */
[----:B------:R-:W-:Y:S10]  /*175f0*/  MUFU.TANH R46, R47 ;  /* 0x0000002f002e7308 */ /* 0x000ff40000002400 */
[----:B-1----:R-:W1:Y:S10]  /*17600*/  MUFU.TANH R0, R30 ;  /* 0x0000001e00007308 */ /* 0x002e740000002400 */
[----:B------:R2:W3:Y:S10]  /*17610*/  MUFU.TANH R30, R31 ;  /* 0x0000001f001e7308 */ /* 0x0004f40000002400 */
[----:B------:R2:W4:Y:S01]  /*17620*/  MUFU.TANH R31, R35 ;  /* 0x00000023001f7308 */ /* 0x0005220000002400 */
[----:B-1----:R2:W-:Y:S09]  /*17630*/  STL [R1+0x40], R0 ;  /* 0x0000400001007387 */ /* 0x0025f20000100800 */
        /* <DEDUP_REMOVED lines=69> */
[----:B------:R-:W1:Y:S02]  /*17a90*/  MUFU.TANH R131, R131 ;  /* 0x0000008300837308 */ /* 0x000e640000002400 */
[----:B-1234-:R-:W-:-:S05]  /*17aa0*/  @P1 BRA `(.L_x_468) ;  /* 0xffffd95000001947 */ /* 0x01efca000383ffff */
.L_x_467:
[----:B-1----:R-:W2:Y:S01]  /*17ab0*/  LDL.LU R19, [R1+0x5c] ;  /* 0x00005c0001137983 */ /* 0x002ea20000300800 */
        /* <DEDUP_REMOVED lines=39> */
[----:B------:R-:W-:Y:S01]  /*17d30*/  MOV R55, R54 ;  /* 0x0000003600377202 */ /* 0x000fe20000000f00 */
[----:B------:R-:W-:Y:S01]  /*17d40*/  IMAD.MOV.U32 R54, RZ, RZ, R53 ;  /* 0x000000ffff367224 */ /* 0x000fe200078e0035 */
        /* <DEDUP_REMOVED lines=10> */
[----:B------:R-:W-:Y:S01]  /*17df0*/  STL [R1+0x120], R240 ;  /* 0x000120f001007387 */ /* 0x000fe20000100800 */
        /* <DEDUP_REMOVED lines=18> */
[----:B------:R-:W-:Y:S01]  /*17f20*/  IMAD.MOV.U32 R82, RZ, RZ, R81 ;  /* 0x000000ffff527224 */ /* 0x000fe200078e0051 */
[----:B------:R-:W-:Y:S02]  /*17f30*/  MOV R81, R63 ;  /* 0x0000003f00517202 */ /* 0x000fe40000000f00 */
[----:B------:R-:W-:Y:S01]  /*17f40*/  STL [R1+0x104], R233 ;  /* 0x000104e901007387 */ /* 0x000fe20000100800 */
[----:B------:R-:W-:Y:S01]  /*17f50*/  MOV R0, UR34 ;  /* 0x0000002200007c02 */ /* 0x000fe20008000f00 */
[----:B------:R-:W-:Y:S01]  /*17f60*/  UIADD3 UR34, UR34, -0x1, URZ ;  /* 0xffffffff22227890 */ /* 0x000fe2000fffe03f */
[----:B------:R-:W-:Y:S01]  /*17f70*/  MOV R39, R25 ;  /* 0x0000001900277202 */ /* 0x000fe20000000f00 */
[----:B------:R1:W-:Y:S01]  /*17f80*/  STL [R1+0x100], R228 ;  /* 0x000100e401007387 */ /* 0x0003e20000100800 */
[----:B------:R-:W-:Y:S03]  /*17f90*/  MOV R56, R26 ;  /* 0x0000001a00387202 */ /* 0x000fe60000000f00 */
[----:B------:R-:W1:Y:S01]  /*17fa0*/  S2R R20, SR_TID.X ;  /* 0x0000000000147919 */ /* 0x000e620000002100 */
[----:B--2---:R-:W-:Y:S01]  /*17fb0*/  MOV R41, R9 ;  /* 0x0000000900297202 */ /* 0x004fe20000000f00 */
[----:B----4-:R-:W-:Y:S01]  /*17fc0*/  IMAD.MOV.U32 R25, RZ, RZ, R2 ;  /* 0x000000ffff197224 */ /* 0x010fe200078e0002 */
[----:B------:R-:W-:Y:S02]  /*17fd0*/  MOV R47, R19 ;  /* 0x00000013002f7202 */ /* 0x000fe40000000f00 */
[----:B---3--:R-:W-:Y:S02]  /*17fe0*/  MOV R50, R18 ;  /* 0x0000001200327202 */ /* 0x008fe40000000f00 */
[----:B------:R-:W-:Y:S02]  /*17ff0*/  MOV R34, R5 ;  /* 0x0000000500227202 */ /* 0x000fe40000000f00 */
[----:B------:R-:W-:Y:S02]  /*18000*/  MOV R51, R50 ;  /* 0x0000003200337202 */ /* 0x000fe40000000f00 */
[----:B------:R-:W-:Y:S02]  /*18010*/  MOV R50, R47 ;  /* 0x0000002f00327202 */ /* 0x000fe40000000f00 */
[----:B------:R-:W-:Y:S02]  /*18020*/  MOV R47, R29 ;  /* 0x0000001d002f7202 */ /* 0x000fe40000000f00 */
[----:B------:R-:W-:Y:S01]  /*18030*/  MOV R52, R51 ;  /* 0x0000003300347202 */ /* 0x000fe20000000f00 */
[----:B------:R-:W2:Y:S01]  /*18040*/  LDL.LU R29, [R1+0xa0] ;  /* 0x0000a000011d7983 */ /* 0x000ea20000300800 */
[----:B------:R-:W-:Y:S02]  /*18050*/  MOV R51, R50 ;  /* 0x0000003200337202 */ /* 0x000fe40000000f00 */
[----:B------:R-:W-:Y:S02]  /*18060*/  MOV R50, R47 ;  /* 0x0000002f00327202 */ /* 0x000fe40000000f00 */
[----:B------:R-:W-:Y:S02]  /*18070*/  MOV R47, R40 ;  /* 0x00000028002f7202 */ /* 0x000fe40000000f00 */
[----:B------:R-:W-:Y:S02]  /*18080*/  MOV R53, R51 ;  /* 0x0000003300357202 */ /* 0x000fe40000000f00 */
[----:B------:R-:W-:Y:S02]  /*18090*/  MOV R51, R50 ;  /* 0x0000003200337202 */ /* 0x000fe40000000f00 */
[----:B------:R-:W-:Y:S02]  /*180a0*/  MOV R50, R47 ;  /* 0x0000002f00327202 */ /* 0x000fe40000000f00 */
[----:B------:R-:W-:Y:S02]  /*180b0*/  MOV R40, R34 ;  /* 0x0000002200287202 */ /* 0x000fe40000000f00 */
[----:B------:R-:W3:Y:S01]  /*180c0*/  LDL.LU R34, [R1+0x9c] ;  /* 0x00009c0001227983 */ /* 0x000ee20000300800 */
[----:B------:R-:W-:Y:S02]  /*180d0*/  MOV R36, R11 ;  /* 0x0000000b00247202 */ /* 0x000fe40000000f00 */
[----:B------:R-:W-:Y:S01]  /*180e0*/  MOV R54, R53 ;  /* 0x0000003500367202 */ /* 0x000fe20000000f00 */
[----:B------:R-:W4:Y:S01]  /*180f0*/  LDL.LU R47, [R1+0x64] ;  /* 0x00006400012f7983 */ /* 0x000f220000300800 */
[----:B------:R-:W-:Y:S02]  /*18100*/  MOV R38, R10 ;  /* 0x0000000a00267202 */ /* 0x000fe40000000f00 */
[----:B------:R-:W-:Y:S02]  /*18110*/  MOV R53, R51 ;  /* 0x0000003300357202 */ /* 0x000fe40000000f00 */
[----:B------:R-:W-:Y:S02]  /*18120*/  MOV R51, R50 ;  /* 0x0000003200337202 */ /* 0x000fe40000000f00 */
[----:B------:R-:W-:Y:S02]  /*18130*/  MOV R50, R49 ;  /* 0x0000003100327202 */ /* 0x000fe40000000f00 */
[----:B------:R-:W-:Y:S02]  /*18140*/  MOV R49, R46 ;  /* 0x0000002e00317202 */ /* 0x000fe40000000f00 */
[----:B------:R-:W-:Y:S02]  /*18150*/  MOV R46, R45 ;  /* 0x0000002d002e7202 */ /* 0x000fe40000000f00 */
        /* <DEDUP_REMOVED lines=12> */
[----:B------:R-:W-:Y:S01]  /*18220*/  IMAD.MOV.U32 R38, RZ, RZ, R36 ;  /* 0x000000ffff267224 */ /* 0x000fe200078e0024 */
        /* <DEDUP_REMOVED lines=39> */
[----:B------:R-:W4:Y:S01]  /*184a0*/  LDL.LU R30, [R1+0x74] ;  /* 0x00007400011e7983 */ /* 0x000f220000300800 */
[----:B-1----:R-:W-:Y:S02]  /*184b0*/  SHF.L.U32 R20, R20, 0x1, RZ ;  /* 0x0000000114147819 */ /* 0x002fe400000006ff */
[----:B------:R-:W-:Y:S02]  /*184c0*/  MOV R35, R4 ;  /* 0x0000000400237202 */ /* 0x000fe40000000f00 */
[----:B------:R-:W-:Y:S02]  /*184d0*/  LOP3.LUT R20, R20, 0x6, RZ, 0xc0, !PT ;  /* 0x0000000614147812 */ /* 0x000fe400078ec0ff */
[----:B------:R-:W-:Y:S02]  /*184e0*/  MOV R33, R6 ;  /* 0x0000000600217202 */ /* 0x000fe40000000f00 */
[----:B------:R-:W-:Y:S02]  /*184f0*/  LEA R0, R0, R20, 0x7 ;  /* 0x0000001400007211 */ /* 0x000fe400078e38ff */
[----:B------:R-:W-:Y:S02]  /*18500*/  MOV R28, R7 ;  /* 0x00000007001c7202 */ /* 0x000fe40000000f00 */
[----:B------:R-:W1:Y:S01]  /*18510*/  I2F R9, R0 ;  /* 0x0000000000097306 */ /* 0x000e620000201400 */
[C---:B------:R-:W-:Y:S02]  /*18520*/  IADD3 R4, R0.reuse, 0x11, RZ ;  /* 0x0000001100047810 */ /* 0x040fe40007ffe0ff */
[----:B------:R-:W-:Y:S02]  /*18530*/  MOV R85, R57 ;  /* 0x0000003900557202 */ /* 0x000fe40000000f00 */
[----:B------:R-:W-:Y:S02]  /*18540*/  MOV R37, R13 ;  /* 0x0000000d00257202 */ /* 0x000fe40000000f00 */
[C---:B------:R-:W-:Y:S02]  /*18550*/  IADD3 R21, R0.reuse, 0x39, RZ ;  /* 0x0000003900157810 */ /* 0x040fe40007ffe0ff */
[C---:B------:R-:W-:Y:S01]  /*18560*/  IADD3 R20, R0.reuse, 0x40, RZ ;  /* 0x0000004000147810 */ /* 0x040fe20007ffe0ff */
[----:B------:R-:W1:Y:S01]  /*18570*/  I2F R4, R4 ;  /* 0x0000000400047306 */ /* 0x000e620000201400 */
[C---:B------:R-:W-:Y:S02]  /*18580*/  IADD3 R6, R0.reuse, 0x9, RZ ;  /* 0x0000000900067810 */ /* 0x040fe40007ffe0ff */
[C---:B------:R-:W-:Y:S02]  /*18590*/  IADD3 R2, R0.reuse, 0x18, RZ ;  /* 0x0000001800027810 */ /* 0x040fe40007ffe0ff */
[C---:B------:R-:W-:Y:S02]  /*185a0*/  IADD3 R23, R0.reuse, 0x48, RZ ;  /* 0x0000004800177810 */ /* 0x040fe40007ffe0ff */
[C---:B------:R-:W-:Y:S02]  /*185b0*/  IADD3 R22, R0.reuse, 0x49, RZ ;  /* 0x0000004900167810 */ /* 0x040fe40007ffe0ff */
[----:B------:R-:W-:Y:S01]  /*185c0*/  MOV R88, R85 ;  /* 0x0000005500587202 */ /* 0x000fe20000000f00 */
[----:B------:R-:W1:Y:S01]  /*185d0*/  I2F R6, R6 ;  /* 0x0000000600067306 */ /* 0x000e620000201400 */
[C---:B------:R-:W-:Y:S02]  /*185e0*/  IADD3 R7, R0.reuse, 0x8, RZ ;  /* 0x0000000800077810 */ /* 0x040fe40007ffe0ff */
[----:B------:R-:W-:Y:S01]  /*185f0*/  MOV R32, R8 ;  /* 0x0000000800207202 */ /* 0x000fe20000000f00 */
[C---:B-1----:R-:W-:Y:S01]  /*18600*/  FFMA.FTZ R33, R9.reuse, UR4, R33 ;  /* 0x0000000409217c23 */ /* 0x042fe20008010021 */
[C---:B------:R-:W-:Y:S01]  /*18610*/  IADD3 R8, R0.reuse, 0x1, RZ ;  /* 0x0000000100087810 */ /* 0x040fe20007ffe0ff */
[----:B------:R-:W-:Y:S01]  /*18620*/  FFMA.FTZ R25, R9, UR4, R25 ;  /* 0x0000000409197c23 */ /* 0x000fe20008010019 */
[----:B------:R-:W-:Y:S02]  /*18630*/  MOV R26, R15 ;  /* 0x0000000f001a7202 */ /* 0x000fe40000000f00 */
[C---:B------:R-:W-:Y:S01]  /*18640*/  IADD3 R15, R0.reuse, 0x30, RZ ;  /* 0x00000030000f7810 */ /* 0x040fe20007ffe0ff */
[----:B------:R-:W1:Y:S01]  /*18650*/  I2F R2, R2 ;  /* 0x0000000200027306 */ /* 0x000e620000201400 */
[----:B------:R-:W-:Y:S02]  /*18660*/  IADD3 R19, R0, 0x31, RZ ;  /* 0x0000003100137810 */ /* 0x000fe40007ffe0ff */
[----:B------:R-:W-:Y:S01]  /*18670*/  MOV R57, R55 ;  /* 0x0000003700397202 */ /* 0x000fe20000000f00 */
[C---:B------:R-:W-:Y:S01]  /*18680*/  FFMA.FTZ R53, R4.reuse, UR4, R53 ;  /* 0x0000000404357c23 */ /* 0x040fe20008010035 */
[----:B------:R-:W-:Y:S01]  /*18690*/  MOV R55, R49 ;  /* 0x0000003100377202 */ /* 0x000fe20000000f00 */
[----:B------:R-:W-:Y:S01]  /*186a0*/  FFMA.FTZ R40, R4, UR4, R40 ;  /* 0x0000000404287c23 */ /* 0x000fe20008010028 */
[----:B------:R-:W-:Y:S01]  /*186b0*/  IADD3 R5, R0, 0x10, RZ ;  /* 0x0000001000057810 */ /* 0x000fe20007ffe0ff */
[----:B------:R-:W-:Y:S01]  /*186c0*/  FFMA.FTZ R51, R4, UR4, R51 ;  /* 0x0000000404337c23 */ /* 0x000fe20008010033 */
[C---:B------:R-:W-:Y:S01]  /*186d0*/  IADD3 R11, R0.reuse, 0x19, RZ ;  /* 0x00000019000b7810 */ /* 0x040fe20007ffe0ff */
[----:B------:R-:W1:Y:S01]  /*186e0*/  I2F R7, R7 ;  /* 0x0000000700077306 */ /* 0x000e620000201400 */
[C---:B------:R-:W-:Y:S02]  /*186f0*/  IADD3 R10, R0.reuse, 0x20, RZ ;  /* 0x00000020000a7810 */ /* 0x040fe40007ffe0ff */
[----:B------:R-:W-:Y:S01]  /*18700*/  IADD3 R13, R0, 0x21, RZ ;  /* 0x00000021000d7810 */ /* 0x000fe20007ffe0ff */
[----:B------:R-:W-:Y:S01]  /*18710*/  FFMA.FTZ R26, R6, UR4, R26 ;  /* 0x00000004061a7c23 */ /* 0x000fe2000801001a */
[----:B------:R-:W-:Y:S01]  /*18720*/  IADD3 R12, R0, 0x28, RZ ;  /* 0x00000028000c7810 */ /* 0x000fe20007ffe0ff */
[----:B------:R-:W-:Y:S01]  /*18730*/  FFMA.FTZ R35, R6, UR4, R35 ;  /* 0x0000000406237c23 */ /* 0x000fe20008010023 */
[----:B------:R-:W-:Y:S01]  /*18740*/  IADD3 R18, R0, 0x38, RZ ;  /* 0x0000003800127810 */ /* 0x000fe20007ffe0ff */
[----:B------:R-:W-:Y:S01]  /*18750*/  FFMA.FTZ R41, R6, UR4, R41 ;  /* 0x0000000406297c23 */ /* 0x000fe20008010029 */
[----:B------:R-:W-:Y:S01]  /*18760*/  MOV R49, R14 ;  /* 0x0000000e00317202 */ /* 0x000fe20000000f00 */
[----:B------:R-:W1:Y:S01]  /*18770*/  I2F R8, R8 ;  /* 0x0000000800087306 */ /* 0x000e620000201400 */
[C---:B------:R-:W-:Y:S02]  /*18780*/  IADD3 R14, R0.reuse, 0x51, RZ ;  /* 0x00000051000e7810 */ /* 0x040fe40007ffe0ff */
[----:B------:R-:W-:Y:S01]  /*18790*/  IADD3 R24, R0, 0x41, RZ ;  /* 0x0000004100187810 */ /* 0x000fe20007ffe0ff */
[----:B-1----:R-:W-:Y:S01]  /*187a0*/  FFMA.FTZ R39, R2, UR4, R39 ;  /* 0x0000000402277c23 */ /* 0x002fe20008010027 */
[----:B------:R-:W-:Y:S01]  /*187b0*/  IADD3 R17, R0, 0x50, RZ ;  /* 0x0000005000117810 */ /* 0x000fe20007ffe0ff */
[C---:B------:R-:W-:Y:S01]  /*187c0*/  FFMA.FTZ R46, R2.reuse, UR4, R46 ;  /* 0x00000004022e7c23 */ /* 0x040fe2000801002e */
[----:B------:R-:W-:Y:S01]  /*187d0*/  MOV R42, R16 ;  /* 0x00000010002a7202 */ /* 0x000fe20000000f00 */
[----:B------:R-:W-:Y:S01]  /*187e0*/  FFMA.FTZ R50, R2, UR4, R50 ;  /* 0x0000000402327c23 */ /* 0x000fe20008010032 */
[----:B------:R-:W-:Y:S01]  /*187f0*/  IADD3 R16, R0, 0x29, RZ ;  /* 0x0000002900107810 */ /* 0x000fe20007ffe0ff */
[----:B------:R-:W1:Y:S01]  /*18800*/  I2F R15, R15 ;  /* 0x0000000f000f7306 */ /* 0x000e620000201400 */
[----:B------:R-:W-:Y:S01]  /*18810*/  FFMA.FTZ R57, R2, UR4, R57 ;  /* 0x0000000402397c23 */ /* 0x000fe20008010039 */
[----:B------:R-:W-:Y:S01]  /*18820*/  IADD3 R2, R0, 0x60, RZ ;  /* 0x0000006000027810 */ /* 0x000fe20007ffe0ff */
[----:B------:R-:W-:Y:S07]  /*18830*/  FFMA.FTZ R27, R7, UR4, R27 ;  /* 0x00000004071b7c23 */ /* 0x000fee000801001b */
[----:B------:R-:W1:Y:S01]  /*18840*/  I2F R19, R19 ;  /* 0x0000001300137306 */ /* 0x000e620000201400 */
[C---:B------:R-:W-:Y:S02]  /*18850*/  FFMA.FTZ R37, R8.reuse, UR4, R37 ;  /* 0x0000000408257c23 */ /* 0x040fe40008010025 */
[C---:B------:R-:W-:Y:S02]  /*18860*/  FFMA.FTZ R32, R8.reuse, UR4, R32 ;  /* 0x0000000408207c23 */ /* 0x040fe40008010020 */
[----:B------:R-:W-:Y:S05]  /*18870*/  FFMA.FTZ R28, R8, UR4, R28 ;  /* 0x00000004081c7c23 */ /* 0x000fea000801001c */
[----:B------:R-:W1:Y:S02]  /*18880*/  I2F R5, R5 ;  /* 0x0000000500057306 */ /* 0x000e640000201400 */
[C---:B-1----:R-:W-:Y:S02]  /*18890*/  FFMA.FTZ R89, R15.reuse, UR4, R247 ;  /* 0x000000040f597c23 */ /* 0x042fe400080100f7 */
[C---:B------:R-:W-:Y:S02]  /*188a0*/  FFMA.FTZ R127, R15.reuse, UR4, R244 ;  /* 0x000000040f7f7c23 */ /* 0x040fe400080100f4 */
[C---:B------:R-:W-:Y:S04]  /*188b0*/  FFMA.FTZ R121, R15.reuse, UR4, R245 ;  /* 0x000000040f797c23 */ /* 0x040fe800080100f5 */
[----:B------:R-:W1:Y:S01]  /*188c0*/  I2F R24, R24 ;  /* 0x0000001800187306 */ /* 0x000e620000201400 */
[----:B------:R-:W-:Y:S02]  /*188d0*/  FFMA.FTZ R203, R15, UR4, R203 ;  /* 0x000000040fcb7c23 */ /* 0x000fe400080100cb */
[C---:B------:R-:W-:Y:S02]  /*188e0*/  FFMA.FTZ R90, R19.reuse, UR4, R249 ;  /* 0x00000004135a7c23 */ /* 0x040fe400080100f9 */
[C---:B------:R-:W-:Y:S02]  /*188f0*/  FFMA.FTZ R124, R19.reuse, UR4, R246 ;  /* 0x00000004137c7c23 */ /* 0x040fe400080100f6 */
[C---:B------:R-:W-:Y:S03]  /*18900*/  FFMA.FTZ R200, R19.reuse, UR4, R200 ;  /* 0x0000000413c87c23 */ /* 0x040fe600080100c8 */
[----:B------:R-:W1:Y:S01]  /*18910*/  I2F R2, R2 ;  /* 0x0000000200027306 */ /* 0x000e620000201400 */
[----:B------:R-:W-:Y:S02]  /*18920*/  FFMA.FTZ R204, R19, UR4, R204 ;  /* 0x0000000413cc7c23 */ /* 0x000fe400080100cc */
[C---:B------:R-:W-:Y:S02]  /*18930*/  FFMA.FTZ R52, R5.reuse, UR4, R52 ;  /* 0x0000000405347c23 */ /* 0x040fe40008010034 */
[C---:B------:R-:W-:Y:S02]  /*18940*/  FFMA.FTZ R54, R5.reuse, UR4, R54 ;  /* 0x0000000405367c23 */ /* 0x040fe40008010036 */
[C---:B------:R-:W-:Y:S03]  /*18950*/  FFMA.FTZ R48, R5.reuse, UR4, R48 ;  /* 0x0000000405307c23 */ /* 0x040fe60008010030 */
[----:B------:R-:W1:Y:S01]  /*18960*/  I2F R11, R11 ;  /* 0x0000000b000b7306 */ /* 0x000e620000201400 */
[----:B------:R-:W-:Y:S01]  /*18970*/  FFMA.FTZ R42, R5, UR4, R42 ;  /* 0x00000004052a7c23 */ /* 0x000fe2000801002a */
[----:B------:R-:W-:Y:S01]  /*18980*/  IADD3 R5, R0, 0x58, RZ ;  /* 0x0000005800057810 */ /* 0x000fe20007ffe0ff */
[C---:B-1----:R-:W-:Y:S02]  /*18990*/  FFMA.FTZ R208, R24.reuse, UR4, R226 ;  /* 0x0000000418d07c23 */ /* 0x042fe400080100e2 */
[C---:B------:R-:W-:Y:S02]  /*189a0*/  FFMA.FTZ R221, R24.reuse, UR4, R225 ;  /* 0x0000000418dd7c23 */ /* 0x040fe400080100e1 */
[C---:B------:R-:W-:Y:S03]  /*189b0*/  FFMA.FTZ R216, R24.reuse, UR4, R216 ;  /* 0x0000000418d87c23 */ /* 0x040fe600080100d8 */
[----:B------:R-:W1:Y:S01]  /*189c0*/  I2F R10, R10 ;  /* 0x0000000a000a7306 */ /* 0x000e620000201400 */
[----:B------:R-:W-:Y:S02]  /*189d0*/  FFMA.FTZ R218, R24, UR4, R218 ;  /* 0x0000000418da7c23 */ /* 0x000fe400080100da */
[C---:B------:R-:W-:Y:S02]  /*189e0*/  FFMA.FTZ R24, R2.reuse, UR4, R100 ;  /* 0x0000000402187c23 */ /* 0x040fe40008010064 */
[C---:B------:R-:W-:Y:S02]  /*189f0*/  FFMA.FTZ R102, R2.reuse, UR4, R102 ;  /* 0x0000000402667c23 */ /* 0x040fe40008010066 */
[C---:B------:R-:W-:Y:S03]  /*18a00*/  FFMA.FTZ R228, R2.reuse, UR4, R104 ;  /* 0x0000000402e47c23 */ /* 0x040fe60008010068 */
[----:B------:R-:W2:Y:S01]  /*18a10*/  I2F R17, R17 ;  /* 0x0000001100117306 */ /* 0x000ea20000201400 */
[----:B------:R-:W-:Y:S02]  /*18a20*/  FFMA.FTZ R106, R2, UR4, R106 ;  /* 0x00000004026a7c23 */ /* 0x000fe4000801006a */
[C---:B------:R-:W-:Y:S02]  /*18a30*/  FFMA.FTZ R38, R11.reuse, UR4, R38 ;  /* 0x000000040b267c23 */ /* 0x040fe40008010026 */
        /* <DEDUP_REMOVED lines=11> */
[C---:B--2---:R-:W-:Y:S02]  /*18af0*/  FFMA.FTZ R226, R17.reuse, UR4, R73 ;  /* 0x0000000411e27c23 */ /* 0x044fe40008010049 */
[----:B------:R-:W-:Y:S02]  /*18b00*/  FFMA.FTZ R247, R17, UR4, R66 ;  /* 0x0000000411f77c23 */ /* 0x000fe40008010042 */
[----:B------:R-:W-:Y:S03]  /*18b10*/  FFMA.FTZ R29, R9, UR4, R29 ;  /* 0x00000004091d7c23 */ /* 0x000fe6000801001d */
[----:B------:R-:W2:Y:S02]  /*18b20*/  I2F R16, R16 ;  /* 0x0000001000107306 */ /* 0x000ea40000201400 */
[----:B------:R-:W-:Y:S01]  /*18b30*/  FMNMX.FTZ R2, R29, R133, !PT ;  /* 0x000000851d027209 */ /* 0x000fe20007810000 */
[C---:B------:R-:W-:Y:S02]  /*18b40*/  FFMA.FTZ R81, R13.reuse, UR4, R81 ;  /* 0x000000040d517c23 */ /* 0x040fe40008010051 */
[C---:B------:R-:W-:Y:S02]  /*18b50*/  FFMA.FTZ R86, R13.reuse, UR4, R62 ;  /* 0x000000040d567c23 */ /* 0x040fe4000801003e */
[C---:B------:R-:W-:Y:S03]  /*18b60*/  FFMA.FTZ R61, R13.reuse, UR4, R61 ;  /* 0x000000040d3d7c23 */ /* 0x040fe6000801003d */
[----:B------:R-:W4:Y:S01]  /*18b70*/  I2F R18, R18 ;  /* 0x0000001200127306 */ /* 0x000f220000201400 */
[----:B------:R-:W-:Y:S02]  /*18b80*/  FFMA.FTZ R58, R13, UR4, R58 ;  /* 0x000000040d3a7c23 */ /* 0x000fe4000801003a */
[----:B---3--:R-:W-:Y:S01]  /*18b90*/  FFMA.FTZ R34, R9, UR4, R34 ;  /* 0x0000000409227c23 */ /* 0x008fe20008010022 */
[----:B------:R-:W-:Y:S01]  /*18ba0*/  IADD3 R9, R0, 0x61, RZ ;  /* 0x0000006100097810 */ /* 0x000fe20007ffe0ff */
[----:B-1----:R-:W-:Y:S02]  /*18bb0*/  FFMA.FTZ R87, R12, UR4, R59 ;  /* 0x000000040c577c23 */ /* 0x002fe4000801003b */
[----:B----4-:R-:W-:Y:S01]  /*18bc0*/  FFMA.FTZ R47, R4, UR4, R47 ;  /* 0x00000004042f7c23 */ /* 0x010fe2000801002f */
[----:B------:R-:W-:Y:S01]  /*18bd0*/  IADD3 R4, R0, 0x59, RZ ;  /* 0x0000005900047810 */ /* 0x000fe20007ffe0ff */
[C---:B------:R-:W-:Y:S01]  /*18be0*/  FFMA.FTZ R82, R12.reuse, UR4, R63 ;  /* 0x000000040c527c23 */ /* 0x040fe2000801003f */
[----:B------:R-:W1:Y:S01]  /*18bf0*/  I2F R21, R21 ;  /* 0x0000001500157306 */ /* 0x000e620000201400 */
[C---:B------:R-:W-:Y:S02]  /*18c00*/  FFMA.FTZ R62, R12.reuse, UR4, R248 ;  /* 0x000000040c3e7c23 */ /* 0x040fe400080100f8 */
[----:B------:R-:W-:Y:S02]  /*18c10*/  FFMA.FTZ R13, R12, UR4, R252 ;  /* 0x000000040c0d7c23 */ /* 0x000fe400080100fc */
[C---:B--2---:R-:W-:Y:S02]  /*18c20*/  FFMA.FTZ R84, R16.reuse, UR4, R84 ;  /* 0x0000000410547c23 */ /* 0x044fe40008010054 */
[C---:B------:R-:W-:Y:S02]  /*18c30*/  FFMA.FTZ R88, R16.reuse, UR4, R88 ;  /* 0x0000000410587c23 */ /* 0x040fe40008010058 */
[C---:B------:R-:W-:Y:S01]  /*18c40*/  FFMA.FTZ R63, R16.reuse, UR4, R250 ;  /* 0x00000004103f7c23 */ /* 0x040fe200080100fa */
[----:B------:R-:W2:Y:S01]  /*18c50*/  I2F R4, R4 ;  /* 0x0000000400047306 */ /* 0x000ea20000201400 */
[----:B------:R-:W-:Y:S02]  /*18c60*/  FFMA.FTZ R59, R16, UR4, R251 ;  /* 0x00000004103b7c23 */ /* 0x000fe400080100fb */
[----:B------:R-:W-:Y:S01]  /*18c70*/  FFMA.FTZ R44, R8, UR4, R44 ;  /* 0x00000004082c7c23 */ /* 0x000fe2000801002c */
[----:B------:R-:W-:Y:S01]  /*18c80*/  IADD3 R8, R0, 0x68, RZ ;  /* 0x0000006800087810 */ /* 0x000fe20007ffe0ff */
[C---:B------:R-:W-:Y:S02]  /*18c90*/  FFMA.FTZ R91, R18.reuse, UR4, R243 ;  /* 0x00000004125b7c23 */ /* 0x040fe400080100f3 */
[C---:B------:R-:W-:Y:S02]  /*18ca0*/  FFMA.FTZ R125, R18.reuse, UR4, R227 ;  /* 0x00000004127d7c23 */ /* 0x040fe400080100e3 */
[C---:B------:R-:W-:Y:S01]  /*18cb0*/  FFMA.FTZ R201, R18.reuse, UR4, R201 ;  /* 0x0000000412c97c23 */ /* 0x040fe200080100c9 */
[----:B------:R-:W3:Y:S01]  /*18cc0*/  I2F R20, R20 ;  /* 0x0000001400147306 */ /* 0x000ee20000201400 */
[C---:B------:R-:W-:Y:S02]  /*18cd0*/  FFMA.FTZ R251, R17.reuse, UR4, R71 ;  /* 0x0000000411fb7c23 */ /* 0x040fe40008010047 */
[----:B------:R-:W-:Y:S02]  /*18ce0*/  FFMA.FTZ R227, R17, UR4, R68 ;  /* 0x0000000411e37c23 */ /* 0x000fe40008010044 */
[C---:B-1----:R-:W-:Y:S02]  /*18cf0*/  FFMA.FTZ R92, R21.reuse, UR4, R242 ;  /* 0x00000004155c7c23 */ /* 0x042fe400080100f2 */
[C---:B------:R-:W-:Y:S02]  /*18d00*/  FFMA.FTZ R126, R21.reuse, UR4, R241 ;  /* 0x00000004157e7c23 */ /* 0x040fe400080100f1 */
[C---:B------:R-:W-:Y:S01]  /*18d10*/  FFMA.FTZ R202, R21.reuse, UR4, R202 ;  /* 0x0000000415ca7c23 */ /* 0x040fe200080100ca */
[----:B------:R-:W1:Y:S01]  /*18d20*/  I2F R23, R23 ;  /* 0x0000001700177306 */ /* 0x000e620000201400 */
[----:B------:R-:W-:Y:S02]  /*18d30*/  FFMA.FTZ R206, R21, UR4, R206 ;  /* 0x0000000415ce7c23 */ /* 0x000fe400080100ce */
[----:B------:R-:W-:Y:S02]  /*18d40*/  FFMA.FTZ R205, R18, UR4, R205 ;  /* 0x0000000412cd7c23 */ /* 0x000fe400080100cd */
[C---:B--2---:R-:W-:Y:S02]  /*18d50*/  FFMA.FTZ R95, R4.reuse, UR4, R95 ;  /* 0x00000004045f7c23 */ /* 0x044fe4000801005f */
[C---:B------:R-:W-:Y:S02]  /*18d60*/  FFMA.FTZ R99, R4.reuse, UR4, R99 ;  /* 0x0000000404637c23 */ /* 0x040fe40008010063 */
[C---:B------:R-:W-:Y:S01]  /*18d70*/  FFMA.FTZ R19, R4.reuse, UR4, R93 ;  /* 0x0000000404137c23 */ /* 0x040fe2000801005d */
[----:B------:R-:W2:Y:S01]  /*18d80*/  I2F R22, R22 ;  /* 0x0000001600167306 */ /* 0x000ea20000201400 */
[----:B------:R-:W-:Y:S01]  /*18d90*/  FFMA.FTZ R244, R4, UR4, R97 ;  /* 0x0000000404f47c23 */ /* 0x000fe20008010061 */
[----:B------:R-:W-:Y:S01]  /*18da0*/  FMNMX.FTZ R4, R25, R132, !PT ;  /* 0x0000008419047209 */ /* 0x000fe20007810000 */
[----:B---3--:R-:W-:Y:S03]  /*18db0*/  FFMA.FTZ R207, R20, UR4, R207 ;  /* 0x0000000414cf7c23 */ /* 0x008fe600080100cf */
[----:B------:R-:W-:Y:S01]  /*18dc0*/  FMNMX.FTZ R4, R28, R4, !PT ;  /* 0x000000041c047209 */ /* 0x000fe20007810000 */
[C---:B------:R-:W-:Y:S02]  /*18dd0*/  FFMA.FTZ R211, R20.reuse, UR4, R224 ;  /* 0x0000000414d37c23 */ /* 0x040fe400080100e0 */
[C---:B------:R-:W-:Y:S01]  /*18de0*/  FFMA.FTZ R217, R20.reuse, UR4, R217 ;  /* 0x0000000414d97c23 */ /* 0x040fe200080100d9 */
[----:B------:R-:W3:Y:S01]  /*18df0*/  I2F R14, R14 ;  /* 0x0000000e000e7306 */ /* 0x000ee20000201400 */
[----:B------:R-:W-:Y:S02]  /*18e00*/  FFMA.FTZ R222, R20, UR4, R219 ;  /* 0x0000000414de7c23 */ /* 0x000fe400080100db */
[C---:B-1----:R-:W-:Y:S02]  /*18e10*/  FFMA.FTZ R209, R23.reuse, UR4, R79 ;  /* 0x0000000417d17c23 */ /* 0x042fe4000801004f */
[C---:B------:R-:W-:Y:S02]  /*18e20*/  FFMA.FTZ R220, R23.reuse, UR4, R77 ;  /* 0x0000000417dc7c23 */ /* 0x040fe4000801004d */
[----:B------:R-:W-:Y:S03]  /*18e30*/  FFMA.FTZ R213, R23, UR4, R213 ;  /* 0x0000000417d57c23 */ /* 0x000fe600080100d5 */
[----:B------:R-:W1:Y:S01]  /*18e40*/  I2F R5, R5 ;  /* 0x0000000500057306 */ /* 0x000e620000201400 */
[----:B------:R-:W-:Y:S02]  /*18e50*/  FFMA.FTZ R31, R7, UR4, R31 ;  /* 0x00000004071f7c23 */ /* 0x000fe4000801001f */
[----:B------:R-:W-:Y:S02]  /*18e60*/  FFMA.FTZ R215, R23, UR4, R215 ;  /* 0x0000000417d77c23 */ /* 0x000fe400080100d7 */
[C---:B--2---:R-:W-:Y:S02]  /*18e70*/  FFMA.FTZ R210, R22.reuse, UR4, R78 ;  /* 0x0000000416d27c23 */ /* 0x044fe4000801004e */
[C---:B------:R-:W-:Y:S02]  /*18e80*/  FFMA.FTZ R219, R22.reuse, UR4, R83 ;  /* 0x0000000416db7c23 */ /* 0x040fe40008010053 */
[C---:B------:R-:W-:Y:S01]  /*18e90*/  FFMA.FTZ R212, R22.reuse, UR4, R212 ;  /* 0x0000000416d47c23 */ /* 0x040fe200080100d4 */
[----:B------:R-:W2:Y:S01]  /*18ea0*/  I2F R9, R9 ;  /* 0x0000000900097306 */ /* 0x000ea20000201400 */
[----:B------:R-:W-:Y:S02]  /*18eb0*/  FFMA.FTZ R214, R22, UR4, R214 ;  /* 0x0000000416d67c23 */ /* 0x000fe400080100d6 */
[----:B------:R-:W-:Y:S01]  /*18ec0*/  LDSM.16.MT88.4 R20, [R229+0x8000] ;  /* 0x00800000e514783b */ /* 0x000fe20000004200 */
[C---:B---3--:R-:W-:Y:S02]  /*18ed0*/  FFMA.FTZ R83, R14.reuse, UR4, R65 ;  /* 0x000000040e537c23 */ /* 0x048fe40008010041 */
[C---:B------:R-:W-:Y:S02]  /*18ee0*/  FFMA.FTZ R250, R14.reuse, UR4, R70 ;  /* 0x000000040efa7c23 */ /* 0x040fe40008010046 */
[C---:B------:R-:W-:Y:S02]  /*18ef0*/  FFMA.FTZ R245, R14.reuse, UR4, R67 ;  /* 0x000000040ef57c23 */ /* 0x040fe40008010043 */
[----:B------:R-:W3:Y:S01]  /*18f00*/  I2F R8, R8 ;  /* 0x0000000800087306 */ /* 0x000ee20000201400 */
[----:B------:R-:W-:Y:S02]  /*18f10*/  FFMA.FTZ R36, R7, UR4, R36 ;  /* 0x0000000407247c23 */ /* 0x000fe40008010024 */
[----:B------:R-:W-:Y:S02]  /*18f20*/  FFMA.FTZ R242, R14, UR4, R72 ;  /* 0x000000040ef27c23 */ /* 0x000fe40008010048 */
[C---:B-1----:R-:W-:Y:S02]  /*18f30*/  FFMA.FTZ R243, R5.reuse, UR4, R96 ;  /* 0x0000000405f37c23 */ /* 0x042fe40008010060 */
[C---:B------:R-:W-:Y:S02]  /*18f40*/  FFMA.FTZ R94, R5.reuse, UR4, R94 ;  /* 0x00000004055e7c23 */ /* 0x040fe4000801005e */
[C---:B------:R-:W-:Y:S01]  /*18f50*/  FFMA.FTZ R98, R5.reuse, UR4, R98 ;  /* 0x0000000405627c23 */ /* 0x040fe20008010062 */
[----:B------:R-:W1:Y:S01]  /*18f60*/  I2F R10, R10 ;  /* 0x0000000a000a7306 */ /* 0x000e620000201400 */
[----:B------:R-:W-:Y:S02]  /*18f70*/  FFMA.FTZ R223, R5, UR4, R64 ;  /* 0x0000000405df7c23 */ /* 0x000fe40008010040 */
[----:B------:R-:W-:Y:S01]  /*18f80*/  FFMA.FTZ R43, R7, UR4, R43 ;  /* 0x00000004072b7c23 */ /* 0x000fe2000801002b */
[----:B------:R-:W-:Y:S01]  /*18f90*/  IADD3 R7, R0, 0x69, RZ ;  /* 0x0000006900077810 */ /* 0x000fe20007ffe0ff */
[C---:B--2---:R-:W-:Y:S02]  /*18fa0*/  FFMA.FTZ R103, R9.reuse, UR4, R103 ;  /* 0x0000000409677c23 */ /* 0x044fe40008010067 */
[C---:B------:R-:W-:Y:S03]  /*18fb0*/  FFMA.FTZ R107, R9.reuse, UR4, R107 ;  /* 0x00000004096b7c23 */ /* 0x040fe6000801006b */
[----:B------:R-:W2:Y:S01]  /*18fc0*/  I2F R5, R11 ;  /* 0x0000000b00057306 */ /* 0x000ea20000201400 */
[C---:B------:R-:W-:Y:S02]  /*18fd0*/  FFMA.FTZ R104, R9.reuse, UR4, R101 ;  /* 0x0000000409687c23 */ /* 0x040fe40008010065 */
[----:B------:R-:W-:Y:S02]  /*18fe0*/  FFMA.FTZ R12, R9, UR4, R105 ;  /* 0x00000004090c7c23 */ /* 0x000fe40008010069 */
[----:B---3--:R-:W-:Y:S02]  /*18ff0*/  FFMA.FTZ R110, R8, UR4, R110 ;  /* 0x00000004086e7c23 */ /* 0x008fe4000801006e */
[----:B------:R-:W-:Y:S01]  /*19000*/  FFMA.FTZ R30, R6, UR4, R30 ;  /* 0x00000004061e7c23 */ /* 0x000fe2000801001e */
[----:B------:R-:W-:Y:S01]  /*19010*/  IADD3 R6, R0, 0x70, RZ ;  /* 0x0000007000067810 */ /* 0x000fe20007ffe0ff */
[C---:B------:R-:W-:Y:S01]  /*19020*/  FFMA.FTZ R112, R8.reuse, UR4, R112 ;  /* 0x0000000408707c23 */ /* 0x040fe20008010070 */
[----:B------:R-:W3:Y:S01]  /*19030*/  I2F R7, R7 ;  /* 0x0000000700077306 */ /* 0x000ee20000201400 */
[----:B------:R-:W-:Y:S01]  /*19040*/  FFMA.FTZ R114, R8, UR4, R114 ;  /* 0x0000000408727c23 */ /* 0x000fe20008010072 */
[----:B------:R-:W-:Y:S01]  /*19050*/  IADD3 R0, R0, 0x79, RZ ;  /* 0x0000007900007810 */ /* 0x000fe20007ffe0ff */
[----:B------:R-:W-:Y:S02]  /*19060*/  FFMA.FTZ R14, R8, UR4, R108 ;  /* 0x00000004080e7c23 */ /* 0x000fe4000801006c */
[C---:B-1----:R-:W-:Y:S02]  /*19070*/  FFMA.FTZ R117, R10.reuse, UR4, R117 ;  /* 0x000000040a757c23 */ /* 0x042fe40008010075 */
[C---:B------:R-:W-:Y:S02]  /*19080*/  FFMA.FTZ R123, R10.reuse, UR4, R123 ;  /* 0x000000040a7b7c23 */ /* 0x040fe4000801007b */
[C---:B------:R-:W-:Y:S01]  /*19090*/  FFMA.FTZ R119, R10.reuse, UR4, R119 ;  /* 0x000000040a777c23 */ /* 0x040fe20008010077 */
[----:B------:R-:W1:Y:S01]  /*190a0*/  I2F R6, R6 ;  /* 0x0000000600067306 */ /* 0x000e620000201400 */
[----:B------:R-:W-:Y:S02]  /*190b0*/  FFMA.FTZ R105, R10, UR4, R76 ;  /* 0x000000040a697c23 */ /* 0x000fe4000801004c */
[C---:B--2---:R-:W-:Y:S02]  /*190c0*/  FFMA.FTZ R74, R5.reuse, UR4, R74 ;  /* 0x00000004054a7c23 */ /* 0x044fe4000801004a */
[C---:B------:R-:W-:Y:S02]  /*190d0*/  FFMA.FTZ R130, R5.reuse, UR4, R130 ;  /* 0x0000000405827c23 */ /* 0x040fe40008010082 */
[C---:B------:R-:W-:Y:S03]  /*190e0*/  FFMA.FTZ R108, R5.reuse, UR4, R75 ;  /* 0x00000004056c7c23 */ /* 0x040fe6000801004b */
[----:B------:R-:W2:Y:S01]  /*190f0*/  I2F R0, R0 ;  /* 0x0000000000007306 */ /* 0x000ea20000201400 */
[----:B------:R-:W-:Y:S02]  /*19100*/  FFMA.FTZ R128, R5, UR4, R128 ;  /* 0x0000000405807c23 */ /* 0x000fe40008010080 */
[C---:B---3--:R-:W-:Y:S02]  /*19110*/  FFMA.FTZ R113, R7.reuse, UR4, R113 ;  /* 0x0000000407717c23 */ /* 0x048fe40008010071 */
[C---:B------:R-:W-:Y:S02]  /*19120*/  FFMA.FTZ R111, R7.reuse, UR4, R111 ;  /* 0x00000004076f7c23 */ /* 0x040fe4000801006f */
[C---:B------:R-:W-:Y:S02]  /*19130*/  FFMA.FTZ R115, R7.reuse, UR4, R115 ;  /* 0x0000000407737c23 */ /* 0x040fe40008010073 */
[----:B------:R-:W-:Y:S02]  /*19140*/  FFMA.FTZ R109, R7, UR4, R109 ;  /* 0x00000004076d7c23 */ /* 0x000fe4000801006d */
[C---:B-1----:R-:W-:Y:S02]  /*19150*/  FFMA.FTZ R116, R6.reuse, UR4, R116 ;  /* 0x0000000406747c23 */ /* 0x042fe40008010074 */
[C---:B------:R-:W-:Y:S02]  /*19160*/  FFMA.FTZ R118, R6.reuse, UR4, R118 ;  /* 0x0000000406767c23 */ /* 0x040fe40008010076 */
[C---:B------:R-:W-:Y:S02]  /*19170*/  FFMA.FTZ R122, R6.reuse, UR4, R122 ;  /* 0x00000004067a7c23 */ /* 0x040fe4000801007a */
[----:B------:R-:W-:Y:S01]  /*19180*/  FFMA.FTZ R120, R6, UR4, R120 ;  /* 0x0000000406787c23 */ /* 0x000fe20008010078 */
[----:B------:R-:W-:Y:S02]  /*19190*/  FMNMX.FTZ R6, R27, R4, !PT ;  /* 0x000000041b067209 */ /* 0x000fe40007810000 */
[----:B------:R-:W-:Y:S01]  /*191a0*/  FMNMX.FTZ R4, R32, R2, !PT ;  /* 0x0000000220047209 */ /* 0x000fe20007810000 */
[----:B--2---:R-:W-:Y:S01]  /*191b0*/  FFMA.FTZ R129, R0, UR4, R129 ;  /* 0x0000000400817c23 */ /* 0x004fe20008010081 */
[----:B------:R-:W-:Y:S01]  /*191c0*/  FMNMX.FTZ R6, R26, R6, !PT ;  /* 0x000000061a067209 */ /* 0x000fe20007810000 */
[C---:B------:R-:W-:Y:S01]  /*191d0*/  FFMA.FTZ R3, R0.reuse, UR4, R3 ;  /* 0x0000000400037c23 */ /* 0x040fe20008010003 */
[----:B------:R-:W-:Y:S01]  /*191e0*/  FMNMX.FTZ R2, R33, R134, !PT ;  /* 0x0000008621027209 */ /* 0x000fe20007810000 */
[----:B------:R-:W-:Y:S01]  /*191f0*/  FFMA.FTZ R131, R0, UR4, R131 ;  /* 0x0000000400837c23 */ /* 0x000fe20008010083 */
        /* <DEDUP_REMOVED lines=119> */
[----:B------:R-:W-:Y:S04]  /*19970*/  FMNMX.FTZ R4, R109, R4, !PT ;  /* 0x000000046d047209 */ /* 0x000fe80007810000 */
[----:B------:R-:W-:Y:S01]  /*19980*/  FMNMX.FTZ R4, R120, R4, !PT ;  /* 0x0000000478047209 */ /* 0x000fe20007810000 */
[----:B------:R-:W3:Y:S01]  /*19990*/  SHFL.BFLY PT, R8, R72, 0x2, 0x1f ;  /* 0x0c401f0048087f89 */ /* 0x000ee200000e0000 */
[----:B-1----:R-:W-:Y:S02]  /*199a0*/  FMNMX.FTZ R73, R73, R6, !PT ;  /* 0x0000000649497209 */ /* 0x002fe40007810000 */
[----:B------:R-:W-:Y:S05]  /*199b0*/  FMNMX.FTZ R5, R105, R4, !PT ;  /* 0x0000000469057209 */ /* 0x000fea0007810000 */
[----:B------:R-:W1:Y:S01]  /*199c0*/  SHFL.BFLY PT, R7, R73, 0x1, 0x1f ;  /* 0x0c201f0049077f89 */ /* 0x000e6200000e0000 */
[----:B------:R-:W-:Y:S04]  /*199d0*/  FMNMX.FTZ R5, R108, R5, !PT ;  /* 0x000000056c057209 */ /* 0x000fe80007810000 */
[----:B------:R-:W-:Y:S02]  /*199e0*/  FMNMX.FTZ R5, R17, R5, !PT ;  /* 0x0000000511057209 */ /* 0x000fe40007810000 */
[----:B--2---:R-:W-:Y:S03]  /*199f0*/  FMNMX.FTZ R2, R2, R0, !PT ;  /* 0x0000000002027209 */ /* 0x004fe60007810000 */
[----:B------:R-:W2:Y:S01]  /*19a00*/  SHFL.BFLY PT, R6, R5, 0x2, 0x1f ;  /* 0x0c401f0005067f89 */ /* 0x000ea200000e0000 */
[----:B---3--:R-:W-:Y:S07]  /*19a10*/  FMNMX.FTZ R72, R72, R8, !PT ;  /* 0x0000000848487209 */ /* 0x008fee0007810000 */
[----:B------:R-:W3:Y:S01]  /*19a20*/  SHFL.BFLY PT, R4, R2, 0x1, 0x1f ;  /* 0x0c201f0002047f89 */ /* 0x000ee200000e0000 */
[----:B-1----:R-:W-:Y:S07]  /*19a30*/  FMNMX.FTZ R73, R73, R7, !PT ;  /* 0x0000000749497209 */ /* 0x002fee0007810000 */
[----:B------:R-:W1:Y:S01]  /*19a40*/  SHFL.BFLY PT, R8, R72, 0x1, 0x1f ;  /* 0x0c201f0048087f89 */ /* 0x000e6200000e0000 */
[C---:B------:R-:W-:Y:S01]  /*19a50*/  FSETP.NEU.FTZ.AND P2, PT, R73.reuse, -INF , PT ;  /* 0xff8000004900780b */ /* 0x040fe20003f5d000 */
[C---:B------:R-:W-:Y:S02]  /*19a60*/  FMUL.FTZ R75, R73.reuse, c[0x0][0x23c] ;  /* 0x00008f00494b7a20 */ /* 0x040fe40000410000 */
[----:B------:R-:W-:Y:S03]  /*19a70*/  FADD.FTZ R0, -R73, R132 ;  /* 0x0000008449007221 */ /* 0x000fe60000010100 */
[----:B------:R-:W-:Y:S01]  /*19a80*/  FSEL R75, R75, RZ, P2 ;  /* 0x000000ff4b4b7208 */ /* 0x000fe20001000000 */
[----:B------:R-:W-:Y:S01]  /*19a90*/  FMUL.FTZ R0, R0, c[0x0][0x23c] ;  /* 0x00008f0000007a20 */ /* 0x000fe20000410000 */
[----:B------:R-:W-:Y:S01]  /*19aa0*/  STL [R1+0x124], R73 ;  /* 0x0001244901007387 */ /* 0x000fe20000100800 */
[----:B--2---:R-:W-:Y:S02]  /*19ab0*/  FMNMX.FTZ R5, R5, R6, !PT ;  /* 0x0000000605057209 */ /* 0x004fe40007810000 */
[----:B------:R2:W-:Y:S01]  /*19ac0*/  MUFU.EX2 R70, R0 ;  /* 0x0000000000467308 */ /* 0x0005e20000000800 */
[--C-:B------:R-:W-:Y:S01]  /*19ad0*/  FFMA.FTZ R7, R39, c[0x0][0x23c], -R75.reuse ;  /* 0x00008f0027077a23 */ /* 0x100fe2000001084b */
[----:B---3--:R-:W-:Y:S01]  /*19ae0*/  FMNMX.FTZ R68, R2, R4, !PT ;  /* 0x0000000402447209 */ /* 0x008fe20007810000 */
[--C-:B------:R-:W-:Y:S01]  /*19af0*/  FFMA.FTZ R4, R25, c[0x0][0x23c], -R75.reuse ;  /* 0x00008f0019047a23 */ /* 0x100fe2000001084b */
[----:B------:R-:W3:Y:S01]  /*19b00*/  SHFL.BFLY PT, R71, R5, 0x1, 0x1f ;  /* 0x0c201f0005477f89 */ /* 0x000ee200000e0000 */
[----:B------:R-:W-:Y:S01]  /*19b10*/  MOV R25, R228 ;  /* 0x000000e400197202 */ /* 0x000fe20000000f00 */
[--C-:B------:R-:W-:Y:S02]  /*19b20*/  FFMA.FTZ R128, R128, c[0x0][0x23c], -R75.reuse ;  /* 0x00008f0080807a23 */ /* 0x100fe4000001084b */
[----:B------:R-:W-:Y:S02]  /*19b30*/  FMUL.FTZ R96, R68, c[0x0][0x23c] ;  /* 0x00008f0044607a20 */ /* 0x000fe40000410000 */
[----:B------:R4:W-:Y:S01]  /*19b40*/  MUFU.EX2 R252, R4 ;  /* 0x0000000400fc7308 */ /* 0x0009e20000000800 */
[----:B-1----:R-:W-:Y:S01]  /*19b50*/  FMNMX.FTZ R72, R72, R8, !PT ;  /* 0x0000000848487209 */ /* 0x002fe20007810000 */
[----:B------:R-:W-:Y:S03]  /*19b60*/  FFMA.FTZ R8, R42, c[0x0][0x23c], -R75 ;  /* 0x00008f002a087a23 */ /* 0x000fe6000001084b */
[C---:B------:R-:W-:Y:S01]  /*19b70*/  FSETP.NEU.FTZ.AND P2, PT, R72.reuse, -INF , PT ;  /* 0xff8000004800780b */ /* 0x040fe20003f5d000 */
[----:B------:R-:W-:Y:S01]  /*19b80*/  FMUL.FTZ R97, R72, c[0x0][0x23c] ;  /* 0x00008f0048617a20 */ /* 0x000fe20000410000 */
[----:B------:R1:W-:Y:S03]  /*19b90*/  STL [R1+0x128], R72 ;  /* 0x0001284801007387 */ /* 0x0003e60000100800 */
[----:B------:R1:W-:Y:S01]  /*19ba0*/  MUFU.EX2 R235, R7 ;  /* 0x0000000700eb7308 */ /* 0x0003e20000000800 */
[----:B------:R-:W-:Y:S01]  /*19bb0*/  FSEL R97, R97, RZ, P2 ;  /* 0x000000ff61617208 */ /* 0x000fe20001000000 */
[----:B------:R1:W-:Y:S01]  /*19bc0*/  STL [R1+0x12c], R68 ;  /* 0x00012c4401007387 */ /* 0x0003e20000100800 */
[----:B------:R-:W-:Y:S01]  /*19bd0*/  FSETP.NEU.FTZ.AND P2, PT, R68, -INF , PT ;  /* 0xff8000004400780b */ /* 0x000fe20003f5d000 */
[----:B--2---:R-:W-:Y:S02]  /*19be0*/  FADD.FTZ R0, -R72, R133 ;  /* 0x0000008548007221 */ /* 0x004fe40000010100 */
[--C-:B------:R-:W-:Y:S01]  /*19bf0*/  FFMA.FTZ R6, R30, c[0x0][0x23c], -R97.reuse ;  /* 0x00008f001e067a23 */ /* 0x100fe20000010861 */
[----:B------:R-:W-:Y:S01]  /*19c00*/  FSEL R96, R96, RZ, P2 ;  /* 0x000000ff60607208 */ /* 0x000fe20001000000 */
[----:B------:R-:W-:Y:S01]  /*19c10*/  FMUL.FTZ R0, R0, c[0x0][0x23c] ;  /* 0x00008f0000007a20 */ /* 0x000fe20000410000 */
[----:B---3--:R-:W-:Y:S01]  /*19c20*/  FMNMX.FTZ R71, R5, R71, !PT ;  /* 0x0000004705477209 */ /* 0x008fe20007810000 */
[----:B------:R2:W-:Y:S01]  /*19c30*/  MUFU.EX2 R224, R6 ;  /* 0x0000000600e07308 */ /* 0x0005e20000000800 */
[--C-:B------:R-:W-:Y:S02]  /*19c40*/  FFMA.FTZ R130, R130, c[0x0][0x23c], -R97.reuse ;  /* 0x00008f0082827a23 */ /* 0x100fe40000010861 */
[----:B------:R-:W-:Y:S01]  /*19c50*/  FFMA.FTZ R131, R131, c[0x0][0x23c], -R97 ;  /* 0x00008f0083837a23 */ /* 0x000fe20000010861 */
[----:B------:R-:W-:Y:S01]  /*19c60*/  STL [R1+0x130], R71 ;  /* 0x0001304701007387 */ /* 0x000fe20000100800 */
[--C-:B----4-:R-:W-:Y:S01]  /*19c70*/  FFMA.FTZ R4, R28, c[0x0][0x23c], -R75.reuse ;  /* 0x00008f001c047a23 */ /* 0x110fe2000001084b */
[----:B------:R-:W-:Y:S01]  /*19c80*/  FSETP.NEU.FTZ.AND P2, PT, R71, -INF , PT ;  /* 0xff8000004700780b */ /* 0x000fe20003f5d000 */
[----:B------:R-:W-:Y:S01]  /*19c90*/  FFMA.FTZ R123, R123, c[0x0][0x23c], -R96 ;  /* 0x00008f007b7b7a23 */ /* 0x000fe20000010860 */
[----:B------:R-:W-:Y:S01]  /*19ca0*/  MOV R28, R12 ;  /* 0x0000000c001c7202 */ /* 0x000fe20000000f00 */
[----:B------:R-:W-:Y:S01]  /*19cb0*/  FMUL.FTZ R100, R71, c[0x0][0x23c] ;  /* 0x00008f0047647a20 */ /* 0x000fe20000410000 */
[----:B------:R3:W4:Y:S01]  /*19cc0*/  MUFU.EX2 R93, R4 ;  /* 0x00000004005d7308 */ /* 0x0007220000000800 */
[--C-:B------:R-:W-:Y:S02]  /*19cd0*/  FFMA.FTZ R5, R26, c[0x0][0x23c], -R75.reuse ;  /* 0x00008f001a057a23 */ /* 0x100fe4000001084b */
[--C-:B------:R-:W-:Y:S01]  /*19ce0*/  FFMA.FTZ R12, R13, c[0x0][0x23c], -R75.reuse ;  /* 0x00008f000d0c7a23 */ /* 0x100fe2000001084b */
[----:B------:R-:W-:Y:S05]  /*19cf0*/  FSEL R100, R100, RZ, P2 ;  /* 0x000000ff64647208 */ /* 0x000fea0001000000 */
[--C-:B-1----:R-:W-:Y:S01]  /*19d00*/  FFMA.FTZ R7, R57, c[0x0][0x23c], -R100.reuse ;  /* 0x00008f0039077a23 */ /* 0x102fe20000010864 */
[----:B------:R1:W1:Y:S01]  /*19d10*/  MUFU.EX2 R69, R0 ;  /* 0x0000000000457308 */ /* 0x0002620000000800 */
[--C-:B------:R-:W-:Y:S02]  /*19d20*/  FFMA.FTZ R120, R120, c[0x0][0x23c], -R100.reuse ;  /* 0x00008f0078787a23 */ /* 0x100fe40000010864 */
[--C-:B--2---:R-:W-:Y:S07]  /*19d30*/  FFMA.FTZ R6, R34, c[0x0][0x23c], -R100.reuse ;  /* 0x00008f0022067a23 */ /* 0x104fee0000010864 */
[----:B------:R2:W-:Y:S01]  /*19d40*/  MUFU.EX2 R241, R5 ;  /* 0x0000000500f17308 */ /* 0x0005e20000000800 */
[----:B---3--:R-:W-:Y:S01]  /*19d50*/  FFMA.FTZ R4, R27, c[0x0][0x23c], -R75 ;  /* 0x00008f001b047a23 */ /* 0x008fe2000001084b */
[----:B----4-:R-:W-:Y:S02]  /*19d60*/  F2FP.PACK_AB R76, R93, R252 ;  /* 0x000000fc5d4c723e */ /* 0x010fe400000000ff */
[----:B------:R-:W-:Y:S01]  /*19d70*/  MOV R27, R17 ;  /* 0x00000011001b7202 */ /* 0x000fe20000000f00 */
[----:B------:R-:W-:Y:S05]  /*19d80*/  FFMA.FTZ R17, R60, c[0x0][0x23c], -R97 ;  /* 0x00008f003c117a23 */ /* 0x000fea0000010861 */
[----:B------:R3:W-:Y:S01]  /*19d90*/  MUFU.EX2 R101, R6 ;  /* 0x0000000600657308 */ /* 0x0007e20000000800 */
[----:B------:R-:W-:Y:S02]  /*19da0*/  FFMA.FTZ R60, R88, c[0x0][0x23c], -R100 ;  /* 0x00008f00583c7a23 */ /* 0x000fe40000010864 */
[----:B-1----:R-:W-:Y:S02]  /*19db0*/  FADD.FTZ R0, -R68, R134 ;  /* 0x0000008644007221 */ /* 0x002fe40000010100 */
[----:B------:R-:W-:Y:S02]  /*19dc0*/  FMUL.FTZ R34, R69, R166 ;  /* 0x000000a645227220 */ /* 0x000fe40000410000 */
[----:B------:R-:W-:Y:S03]  /*19dd0*/  FMUL.FTZ R0, R0, c[0x0][0x23c] ;  /* 0x00008f0000007a20 */ /* 0x000fe60000410000 */
[----:B------:R1:W4:Y:S01]  /*19de0*/  MUFU.EX2 R134, R4 ;  /* 0x0000000400867308 */ /* 0x0003220000000800 */
[--C-:B--2---:R-:W-:Y:S02]  /*19df0*/  FFMA.FTZ R5, R33, c[0x0][0x23c], -R96.reuse ;  /* 0x00008f0021057a23 */ /* 0x104fe40000010860 */
[----:B------:R-:W-:Y:S07]  /*19e00*/  FFMA.FTZ R33, R80, c[0x0][0x23c], -R96 ;  /* 0x00008f0050217a23 */ /* 0x000fee0000010860 */
[----:B------:R2:W2:Y:S01]  /*19e10*/  MUFU.EX2 R2, R0 ;  /* 0x0000000000027308 */ /* 0x0004a20000000800 */
[----:B---3--:R-:W-:Y:S09]  /*19e20*/  FFMA.FTZ R6, R38, c[0x0][0x23c], -R75 ;  /* 0x00008f0026067a23 */ /* 0x008ff2000001084b */
[----:B------:R3:W-:Y:S01]  /*19e30*/  MUFU.EX2 R246, R5 ;  /* 0x0000000500f67308 */ /* 0x0007e20000000800 */
[----:B-1----:R-:W-:Y:S01]  /*19e40*/  FFMA.FTZ R4, R29, c[0x0][0x23c], -R97 ;  /* 0x00008f001d047a23 */ /* 0x002fe20000010861 */
[----:B----4-:R-:W-:Y:S02]  /*19e50*/  F2FP.PACK_AB R78, R241, R134 ;  /* 0x00000086f14e723e */ /* 0x010fe400000000ff */
[----:B------:R-:W-:Y:S02]  /*19e60*/  MOV R29, R25 ;  /* 0x00000019001d7202 */ /* 0x000fe40000000f00 */
[----:B------:R-:W-:Y:S04]  /*19e70*/  MOV R25, R19 ;  /* 0x0000001300197202 */ /* 0x000fe80000000f00 */
[----:B------:R1:W-:Y:S01]  /*19e80*/  MUFU.EX2 R249, R4 ;  /* 0x0000000400f97308 */ /* 0x0003e20000000800 */
[----:B------:R-:W-:Y:S02]  /*19e90*/  FMUL.FTZ R19, R69, R151 ;  /* 0x0000009745137220 */ /* 0x000fe40000410000 */
[----:B--2---:R-:W-:Y:S02]  /*19ea0*/  FADD.FTZ R0, -R71, R135 ;  /* 0x0000008747007221 */ /* 0x004fe40000010100 */
[----:B------:R-:W-:Y:S02]  /*19eb0*/  FMUL.FTZ R11, R2, R139 ;  /* 0x0000008b020b7220 */ /* 0x000fe40000410000 */
[----:B------:R-:W-:Y:S03]  /*19ec0*/  FMUL.FTZ R0, R0, c[0x0][0x23c] ;  /* 0x00008f0000007a20 */ /* 0x000fe60000410000 */
[----:B------:R2:W-:Y:S01]  /*19ed0*/  MUFU.EX2 R30, R12 ;  /* 0x0000000c001e7308 */ /* 0x0005e20000000800 */
[C---:B------:R-:W-:Y:S02]  /*19ee0*/  FMUL.FTZ R10, R2.reuse, R138 ;  /* 0x0000008a020a7220 */ /* 0x040fe40000410000 */
[----:B------:R-:W-:Y:S02]  /*19ef0*/  FMUL.FTZ R42, R2, R174 ;  /* 0x000000ae022a7220 */ /* 0x000fe40000410000 */
[--C-:B---3--:R-:W-:Y:S05]  /*19f00*/  FFMA.FTZ R5, R48, c[0x0][0x23c], -R97.reuse ;  /* 0x00008f0030057a23 */ /* 0x108fea0000010861 */
[----:B------:R3:W-:Y:S01]  /*19f10*/  MUFU.EX2 R72, R5 ;  /* 0x0000000500487308 */ /* 0x0007e20000000800 */
[--C-:B-1----:R-:W-:Y:S01]  /*19f20*/  FFMA.FTZ R4, R32, c[0x0][0x23c], -R97.reuse ;  /* 0x00008f0020047a23 */ /* 0x102fe20000010861 */
[----:B------:R-:W-:Y:S01]  /*19f30*/  MOV R32, R28 ;  /* 0x0000001c00207202 */ /* 0x000fe20000000f00 */
[----:B------:R-:W-:Y:S02]  /*19f40*/  IMAD.MOV.U32 R28, RZ, RZ, R24 ;  /* 0x000000ffff1c7224 */ /* 0x000fe400078e0018 */
[----:B------:R-:W-:Y:S01]  /*19f50*/  FFMA.FTZ R24, R62, c[0x0][0x23c], -R97 ;  /* 0x00008f003e187a23 */ /* 0x000fe20000010861 */
[----:B------:R-:W-:Y:S04]  /*19f60*/  MOV R48, R32 ;  /* 0x0000002000307202 */ /* 0x000fe80000000f00 */
[----:B------:R1:W4:Y:S01]  /*19f70*/  MUFU.EX2 R225, R4 ;  /* 0x0000000400e17308 */ /* 0x0003220000000800 */
[----:B------:R-:W-:Y:S01]  /*19f80*/  FMUL.FTZ R32, R70, R164 ;  /* 0x000000a446207220 */ /* 0x000fe20000410000 */
[----:B------:R-:W-:Y:S01]  /*19f90*/  MOV R164, R93 ;  /* 0x0000005d00a47202 */ /* 0x000fe20000000f00 */
[C---:B------:R-:W-:Y:S02]  /*19fa0*/  FMUL.FTZ R62, R2.reuse, R194 ;  /* 0x000000c2023e7220 */ /* 0x040fe40000410000 */
[----:B--2---:R-:W-:Y:S02]  /*19fb0*/  FFMA.FTZ R12, R59, c[0x0][0x23c], -R75 ;  /* 0x00008f003b0c7a23 */ /* 0x004fe4000001084b */
[----:B------:R-:W-:Y:S03]  /*19fc0*/  FMUL.FTZ R59, R2, R191 ;  /* 0x000000bf023b7220 */ /* 0x000fe60000410000 */
[----:B------:R-:W-:Y:S01]  /*19fd0*/  MUFU.EX2 R68, R8 ;  /* 0x0000000800447308 */ /* 0x000fe20000000800 */
[----:B---3--:R-:W-:Y:S09]  /*19fe0*/  FFMA.FTZ R5, R54, c[0x0][0x23c], -R100 ;  /* 0x00008f0036057a23 */ /* 0x008ff20000010864 */
[----:B------:R2:W-:Y:S01]  /*19ff0*/  MUFU.EX2 R73, R5 ;  /* 0x0000000500497308 */ /* 0x0005e20000000800 */
[----:B-1----:R-:W-:Y:S01]  /*1a000*/  FFMA.FTZ R4, R31, c[0x0][0x23c], -R97 ;  /* 0x00008f001f047a23 */ /* 0x002fe20000010861 */
[----:B----4-:R-:W-:Y:S01]  /*1a010*/  F2FP.PACK_AB R77, R225, R249 ;  /* 0x000000f9e14d723e */ /* 0x010fe200000000ff */
[----:B------:R-:W-:Y:S07]  /*1a020*/  FMUL.FTZ R31, R2, R163 ;  /* 0x000000a3021f7220 */ /* 0x000fee0000410000 */
[----:B------:R1:W3:Y:S10]  /*1a030*/  MUFU.EX2 R133, R4 ;  /* 0x0000000400857308 */ /* 0x0002f40000000800 */
[----:B------:R4:W-:Y:S01]  /*1a040*/  MUFU.EX2 R16, R6 ;  /* 0x0000000600107308 */ /* 0x0009e20000000800 */
[----:B--2---:R-:W-:Y:S09]  /*1a050*/  FMUL.FTZ R5, R70, R141 ;  /* 0x0000008d46057220 */ /* 0x004ff20000410000 */
[----:B------:R-:W2:Y:S01]  /*1a060*/  MUFU.EX2 R0, R0 ;  /* 0x0000000000007308 */ /* 0x000ea20000000800 */
[--C-:B-1----:R-:W-:Y:S01]  /*1a070*/  FFMA.FTZ R4, R37, c[0x0][0x23c], -R96.reuse ;  /* 0x00008f0025047a23 */ /* 0x102fe20000010860 */
[----:B---3--:R-:W-:Y:S08]  /*1a080*/  F2FP.PACK_AB R79, R224, R133 ;  /* 0x00000085e04f723e */ /* 0x008ff000000000ff */
[----:B------:R1:W3:Y:S01]  /*1a090*/  MUFU.EX2 R248, R4 ;  /* 0x0000000400f87308 */ /* 0x0002e20000000800 */
[----:B----4-:R-:W-:Y:S09]  /*1a0a0*/  FMUL.FTZ R6, R69, R142 ;  /* 0x0000008e45067220 */ /* 0x010ff20000410000 */
[----:B------:R4:W-:Y:S01]  /*1a0b0*/  MUFU.EX2 R13, R12 ;  /* 0x0000000c000d7308 */ /* 0x0009e20000000800 */
[----:B--2---:R-:W-:Y:S09]  /*1a0c0*/  FMUL.FTZ R57, R0, R189 ;  /* 0x000000bd00397220 */ /* 0x004ff20000410000 */
[----:B------:R2:W-:Y:S01]  /*1a0d0*/  MUFU.EX2 R139, R17 ;  /* 0x00000011008b7308 */ /* 0x0005e20000000800 */
[--C-:B-1----:R-:W-:Y:S01]  /*1a0e0*/  FFMA.FTZ R4, R36, c[0x0][0x23c], -R96.reuse ;  /* 0x00008f0024047a23 */ /* 0x102fe20000010860 */
[----:B---3--:R-:W-:Y:S01]  /*1a0f0*/  F2FP.PACK_AB R65, R248, R246 ;  /* 0x000000f6f841723e */ /* 0x008fe200000000ff */
[----:B------:R-:W1:Y:S07]  /*1a100*/  LDSM.16.MT88.4 R36, [R232+0x8000] ;  /* 0x00800000e824783b */ /* 0x000e6e0000004200 */
[----:B------:R3:W-:Y:S01]  /*1a110*/  MUFU.EX2 R135, R4 ;  /* 0x0000000400877308 */ /* 0x0007e20000000800 */
[----:B----4-:R-:W-:Y:S09]  /*1a120*/  FMUL.FTZ R12, R0, R144 ;  /* 0x00000090000c7220 */ /* 0x010ff20000410000 */
[----:B------:R-:W-:Y:S01]  /*1a130*/  MUFU.EX2 R128, R128 ;  /* 0x0000008000807308 */ /* 0x000fe20000000800 */
[----:B--2---:R-:W-:Y:S01]  /*1a140*/  FMUL.FTZ R17, R70, R149 ;  /* 0x0000009546117220 */ /* 0x004fe20000410000 */
[----:B------:R-:W-:Y:S08]  /*1a150*/  MOV R149, R224 ;  /* 0x000000e000957202 */ /* 0x000ff00000000f00 */
[----:B------:R-:W-:Y:S01]  /*1a160*/  MUFU.EX2 R130, R130 ;  /* 0x0000008200827308 */ /* 0x000fe20000000800 */
[----:B---3--:R-:W-:Y:S02]  /*1a170*/  FFMA.FTZ R4, R35, c[0x0][0x23c], -R96 ;  /* 0x00008f0023047a23 */ /* 0x008fe40000010860 */
[----:B------:R-:W-:Y:S07]  /*1a180*/  FMUL.FTZ R35, R69, R167 ;  /* 0x000000a745237220 */ /* 0x000fee0000410000 */
[----:B------:R2:W3:Y:S10]  /*1a190*/  MUFU.EX2 R233, R4 ;  /* 0x0000000400e97308 */ /* 0x0004f40000000800 */
[----:B------:R-:W-:Y:S01]  /*1a1a0*/  MUFU.EX2 R131, R131 ;  /* 0x0000008300837308 */ /* 0x000fe20000000800 */
[----:B--2---:R-:W-:Y:S01]  /*1a1b0*/  FFMA.FTZ R4, R44, c[0x0][0x23c], -R100 ;  /* 0x00008f002c047a23 */ /* 0x004fe20000010864 */
[----:B---3--:R-:W-:Y:S08]  /*1a1c0*/  MOV R44, R233 ;  /* 0x000000e9002c7202 */ /* 0x008ff00000000f00 */
[----:B------:R2:W-:Y:S01]  /*1a1d0*/  MUFU.EX2 R233, R7 ;  /* 0x0000000700e97308 */ /* 0x0005e20000000800 */
[----:B------:R-:W-:Y:S02]  /*1a1e0*/  MOV R151, R44 ;  /* 0x0000002c00977202 */ /* 0x000fe40000000f00 */
[----:B------:R-:W-:Y:S01]  /*1a1f0*/  F2FP.PACK_AB R67, R44, R135 ;  /* 0x000000872c43723e */ /* 0x000fe200000000ff */
[----:B------:R-:W-:Y:S06]  /*1a200*/  FFMA.FTZ R44, R84, c[0x0][0x23c], -R96 ;  /* 0x00008f00542c7a23 */ /* 0x000fec0000010860 */
[----:B------:R3:W-:Y:S01]  /*1a210*/  MUFU.EX2 R9, R4 ;  /* 0x0000000400097308 */ /* 0x0007e20000000800 */
[--C-:B--2---:R-:W-:Y:S02]  /*1a220*/  FFMA.FTZ R7, R58, c[0x0][0x23c], -R75.reuse ;  /* 0x00008f003a077a23 */ /* 0x104fe4000001084b */
[C---:B------:R-:W-:Y:S07]  /*1a230*/  FMUL.FTZ R58, R2.reuse, R190 ;  /* 0x000000be023a7220 */ /* 0x040fee0000410000 */
[----:B------:R2:W-:Y:S01]  /*1a240*/  MUFU.EX2 R141, R7 ;  /* 0x00000007008d7308 */ /* 0x0005e20000000800 */
[--C-:B---3--:R-:W-:Y:S02]  /*1a250*/  FFMA.FTZ R4, R43, c[0x0][0x23c], -R100.reuse ;  /* 0x00008f002b047a23 */ /* 0x108fe40000010864 */
[----:B------:R-:W-:Y:S07]  /*1a260*/  FMUL.FTZ R43, R2, R175 ;  /* 0x000000af022b7220 */ /* 0x000fee0000410000 */
[----:B------:R3:W-:Y:S01]  /*1a270*/  MUFU.EX2 R132, R4 ;  /* 0x0000000400847308 */ /* 0x0007e20000000800 */
[----:B--2---:R-:W-:Y:S09]  /*1a280*/  FMUL.FTZ R7, R69, R143 ;  /* 0x0000008f45077220 */ /* 0x004ff20000410000 */
[----:B------:R2:W-:Y:S01]  /*1a290*/  MUFU.EX2 R143, R60 ;  /* 0x0000003c008f7308 */ /* 0x0005e20000000800 */
[----:B---3--:R-:W-:Y:S02]  /*1a2a0*/  FFMA.FTZ R4, R41, c[0x0][0x23c], -R100 ;  /* 0x00008f0029047a23 */ /* 0x008fe40000010864 */
[----:B------:R-:W-:Y:S07]  /*1a2b0*/  FMUL.FTZ R41, R0, R173 ;  /* 0x000000ad00297220 */ /* 0x000fee0000410000 */
[----:B------:R3:W4:Y:S01]  /*1a2c0*/  MUFU.EX2 R26, R4 ;  /* 0x00000004001a7308 */ /* 0x0007220000000800 */
[--C-:B--2---:R-:W-:Y:S02]  /*1a2d0*/  FFMA.FTZ R60, R89, c[0x0][0x23c], -R75.reuse ;  /* 0x00008f00593c7a23 */ /* 0x104fe4000001084b */
[----:B---3--:R-:W-:Y:S01]  /*1a2e0*/  FFMA.FTZ R4, R40, c[0x0][0x23c], -R75 ;  /* 0x00008f0028047a23 */ /* 0x008fe2000001084b */
[----:B----4-:R2:W-:Y:S01]  /*1a2f0*/  STL [R1+0x7c], R26 ;  /* 0x00007c1a01007387 */ /* 0x0105e20000100800 */
[----:B------:R-:W-:Y:S01]  /*1a300*/  F2FP.PACK_AB R66, R26, R132 ;  /* 0x000000841a42723e */ /* 0x000fe200000000ff */
[--C-:B------:R-:W-:Y:S04]  /*1a310*/  FFMA.FTZ R40, R82, c[0x0][0x23c], -R96.reuse ;  /* 0x00008f0052287a23 */ /* 0x100fe80000010860 */
[----:B------:R3:W-:Y:S01]  /*1a320*/  MUFU.EX2 R239, R4 ;  /* 0x0000000400ef7308 */ /* 0x0007e20000000800 */
[----:B--2---:R-:W-:Y:S01]  /*1a330*/  MOV R26, R14 ;  /* 0x0000000e001a7202 */ /* 0x004fe20000000f00 */
[C---:B------:R-:W-:Y:S02]  /*1a340*/  FMUL.FTZ R14, R2.reuse, R146 ;  /* 0x00000092020e7220 */ /* 0x040fe40000410000 */
[--C-:B---3--:R-:W-:Y:S01]  /*1a350*/  FFMA.FTZ R4, R47, c[0x0][0x23c], -R97.reuse ;  /* 0x00008f002f047a23 */ /* 0x108fe20000010861 */
[----:B------:R-:W-:Y:S01]  /*1a360*/  MOV R47, R28 ;  /* 0x0000001c002f7202 */ /* 0x000fe20000000f00 */
[----:B------:R-:W-:Y:S04]  /*1a370*/  FFMA.FTZ R28, R63, c[0x0][0x23c], -R97 ;  /* 0x00008f003f1c7a23 */ /* 0x000fe80000010861 */
[----:B------:R2:W-:Y:S01]  /*1a380*/  MUFU.EX2 R238, R4 ;  /* 0x0000000400ee7308 */ /* 0x0005e20000000800 */
[----:B------:R-:W-:Y:S01]  /*1a390*/  FMUL.FTZ R63, R2, R195 ;  /* 0x000000c3023f7220 */ /* 0x000fe20000410000 */
[----:B------:R-:W-:Y:S01]  /*1a3a0*/  MOV R195, R106 ;  /* 0x0000006a00c37202 */ /* 0x000fe20000000f00 */
[----:B------:R-:W-:Y:S02]  /*1a3b0*/  FFMA.FTZ R106, R117, c[0x0][0x23c], -R75 ;  /* 0x00008f00756a7a23 */ /* 0x000fe4000001084b */
[--C-:B--2---:R-:W-:Y:S01]  /*1a3c0*/  FFMA.FTZ R4, R46, c[0x0][0x23c], -R97.reuse ;  /* 0x00008f002e047a23 */ /* 0x104fe20000010861 */
[----:B------:R-:W-:Y:S01]  /*1a3d0*/  MOV R46, R9 ;  /* 0x00000009002e7202 */ /* 0x000fe20000000f00 */
[----:B------:R-:W-:Y:S03]  /*1a3e0*/  FMUL.FTZ R9, R0, R137 ;  /* 0x0000008900097220 */ /* 0x000fe60000410000 */
[----:B------:R2:W-:Y:S01]  /*1a3f0*/  MUFU.EX2 R234, R4 ;  /* 0x0000000400ea7308 */ /* 0x0005e20000000800 */
[----:B------:R-:W-:Y:S09]  /*1a400*/  F2FP.PACK_AB R64, R46, R101 ;  /* 0x000000652e40723e */ /* 0x000ff200000000ff */
[----:B------:R3:W-:Y:S01]  /*1a410*/  MUFU.EX2 R137, R33 ;  /* 0x0000002100897308 */ /* 0x0007e20000000800 */
[----:B--2---:R-:W-:Y:S01]  /*1a420*/  FFMA.FTZ R4, R45, c[0x0][0x23c], -R97 ;  /* 0x00008f002d047a23 */ /* 0x004fe20000010861 */
[----:B------:R-:W-:Y:S01]  /*1a430*/  MOV R45, R29 ;  /* 0x0000001d002d7202 */ /* 0x000fe20000000f00 */
[C---:B------:R-:W-:Y:S07]  /*1a440*/  FMUL.FTZ R29, R0.reuse, R161 ;  /* 0x000000a1001d7220 */ /* 0x040fee0000410000 */
[----:B------:R2:W4:Y:S01]  /*1a450*/  MUFU.EX2 R18, R4 ;  /* 0x0000000400127308 */ /* 0x0005220000000800 */
[----:B------:R-:W-:Y:S01]  /*1a460*/  MOV R166, R45 ;  /* 0x0000002d00a67202 */ /* 0x000fe20000000f00 */
[----:B------:R-:W-:Y:S01]  /*1a470*/  FMUL.FTZ R45, R0, R177 ;  /* 0x000000b1002d7220 */ /* 0x000fe20000410000 */
[----:B------:R-:W-:Y:S01]  /*1a480*/  MOV R177, R95 ;  /* 0x0000005f00b17202 */ /* 0x000fe20000000f00 */
[C---:B---3--:R-:W-:Y:S01]  /*1a490*/  FMUL.FTZ R33, R70.reuse, R165 ;  /* 0x000000a546217220 */ /* 0x048fe20000410000 */
[----:B------:R-:W-:Y:S01]  /*1a4a0*/  MOV R165, R48 ;  /* 0x0000003000a57202 */ /* 0x000fe20000000f00 */
[----:B------:R-:W-:Y:S01]  /*1a4b0*/  FMUL.FTZ R48, R70, R180 ;  /* 0x000000b446307220 */ /* 0x000fe20000410000 */
[----:B------:R-:W-:Y:S02]  /*1a4c0*/  MOV R180, R227 ;  /* 0x000000e300b47202 */ /* 0x000fe40000000f00 */
[----:B------:R-:W-:Y:S02]  /*1a4d0*/  MOV R194, R165 ;  /* 0x000000a500c27202 */ /* 0x000fe40000000f00 */
[----:B------:R-:W-:Y:S01]  /*1a4e0*/  MOV R165, R135 ;  /* 0x0000008700a57202 */ /* 0x000fe20000000f00 */
[--C-:B--2---:R-:W-:Y:S01]  /*1a4f0*/  FFMA.FTZ R4, R52, c[0x0][0x23c], -R96.reuse ;  /* 0x00008f0034047a23 */ /* 0x104fe20000010860 */
[----:B----4-:R-:W-:Y:S01]  /*1a500*/  MOV R144, R18 ;  /* 0x0000001200907202 */ /* 0x010fe20000000f00 */
[----:B------:R-:W-:Y:S01]  /*1a510*/  FMUL.FTZ R18, R69, R150 ;  /* 0x0000009645127220 */ /* 0x000fe20000410000 */
[----:B------:R-:W-:Y:S01]  /*1a520*/  MOV R150, R241 ;  /* 0x000000f100967202 */ /* 0x000fe20000000f00 */
[----:B------:R2:W-:Y:S02]  /*1a530*/  MUFU.EX2 R71, R4 ;  /* 0x0000000400477308 */ /* 0x0005e40000000800 */
[--C-:B--2---:R-:W-:Y:S01]  /*1a540*/  FFMA.FTZ R4, R51, c[0x0][0x23c], -R96.reuse ;  /* 0x00008f0033047a23 */ /* 0x104fe20000010860 */
[----:B------:R-:W-:Y:S01]  /*1a550*/  MOV R51, R26 ;  /* 0x0000001a00337202 */ /* 0x000fe20000000f00 */
[----:B------:R-:W-:Y:S06]  /*1a560*/  FMUL.FTZ R26, R2, R158 ;  /* 0x0000009e021a7220 */ /* 0x000fec0000410000 */
[----:B------:R2:W-:Y:S01]  /*1a570*/  MUFU.EX2 R240, R4 ;  /* 0x0000000400f07308 */ /* 0x0005e20000000800 */
[----:B------:R-:W-:Y:S01]  /*1a580*/  MOV R167, R51 ;  /* 0x0000003300a77202 */ /* 0x000fe20000000f00 */
[----:B------:R-:W-:Y:S08]  /*1a590*/  FMUL.FTZ R51, R69, R183 ;  /* 0x000000b745337220 */ /* 0x000ff00000410000 */
[----:B------:R3:W-:Y:S10]  /*1a5a0*/  MUFU.EX2 R158, R40 ;  /* 0x00000028009e7308 */ /* 0x0007f40000000800 */
[----:B------:R4:W-:Y:S01]  /*1a5b0*/  MUFU.EX2 R183, R60 ;  /* 0x0000003c00b77308 */ /* 0x0009e20000000800 */
[--C-:B--2---:R-:W-:Y:S01]  /*1a5c0*/  FFMA.FTZ R4, R50, c[0x0][0x23c], -R96.reuse ;  /* 0x00008f0032047a23 */ /* 0x104fe20000010860 */
[----:B------:R-:W-:Y:S01]  /*1a5d0*/  MOV R50, R27 ;  /* 0x0000001b00327202 */ /* 0x000fe20000000f00 */
[----:B------:R-:W-:Y:S07]  /*1a5e0*/  FMUL.FTZ R27, R2, R159 ;  /* 0x0000009f021b7220 */ /* 0x000fee0000410000 */
[----:B------:R2:W-:Y:S01]  /*1a5f0*/  MUFU.EX2 R236, R4 ;  /* 0x0000000400ec7308 */ /* 0x0005e20000000800 */
[C---:B---3--:R-:W-:Y:S01]  /*1a600*/  FMUL.FTZ R40, R0.reuse, R172 ;  /* 0x000000ac00287220 */ /* 0x048fe20000410000 */
[----:B------:R-:W-:Y:S08]  /*1a610*/  MOV R172, R223 ;  /* 0x000000df00ac7202 */ /* 0x000ff00000000f00 */
[----:B------:R3:W-:Y:S01]  /*1a620*/  MUFU.EX2 R159, R28 ;  /* 0x0000001c009f7308 */ /* 0x0007e20000000800 */
[C---:B----4-:R-:W-:Y:S02]  /*1a630*/  FMUL.FTZ R60, R0.reuse, R192 ;  /* 0x000000c0003c7220 */ /* 0x050fe40000410000 */
[----:B--2---:R-:W-:Y:S01]  /*1a640*/  FFMA.FTZ R4, R49, c[0x0][0x23c], -R96 ;  /* 0x00008f0031047a23 */ /* 0x004fe20000010860 */
[----:B------:R-:W-:Y:S01]  /*1a650*/  MOV R49, R25 ;  /* 0x0000001900317202 */ /* 0x000fe20000000f00 */
[C---:B------:R-:W-:Y:S05]  /*1a660*/  FMUL.FTZ R25, R0.reuse, R157 ;  /* 0x0000009d00197220 */ /* 0x040fea0000410000 */
[----:B------:R2:W-:Y:S01]  /*1a670*/  MUFU.EX2 R228, R4 ;  /* 0x0000000400e47308 */ /* 0x0005e20000000800 */
[----:B------:R-:W-:Y:S01]  /*1a680*/  MOV R173, R49 ;  /* 0x0000003100ad7202 */ /* 0x000fe20000000f00 */
[--C-:B------:R-:W-:Y:S02]  /*1a690*/  FFMA.FTZ R49, R85, c[0x0][0x23c], -R100.reuse ;  /* 0x00008f0055317a23 */ /* 0x100fe40000010864 */
[C---:B---3--:R-:W-:Y:S06]  /*1a6a0*/  FMUL.FTZ R28, R0.reuse, R160 ;  /* 0x000000a0001c7220 */ /* 0x048fec0000410000 */
[----:B------:R3:W-:Y:S01]  /*1a6b0*/  MUFU.EX2 R157, R44 ;  /* 0x0000002c009d7308 */ /* 0x0007e20000000800 */
[--C-:B--2---:R-:W-:Y:S09]  /*1a6c0*/  FFMA.FTZ R4, R53, c[0x0][0x23c], -R100.reuse ;  /* 0x00008f0035047a23 */ /* 0x104ff20000010864 */
[----:B------:R2:W-:Y:S01]  /*1a6d0*/  MUFU.EX2 R237, R4 ;  /* 0x0000000400ed7308 */ /* 0x0005e20000000800 */
[----:B---3--:R-:W-:Y:S01]  /*1a6e0*/  FMUL.FTZ R44, R0, R176 ;  /* 0x000000b0002c7220 */ /* 0x008fe20000410000 */
[----:B------:R-:W-:Y:S01]  /*1a6f0*/  MOV R176, R94 ;  /* 0x0000005e00b07202 */ /* 0x000fe20000000f00 */
[--C-:B--2---:R-:W-:Y:S02]  /*1a700*/  FFMA.FTZ R4, R55, c[0x0][0x23c], -R100.reuse ;  /* 0x00008f0037047a23 */ /* 0x104fe40000010864 */
[----:B------:R-:W2:Y:S05]  /*1a710*/  LDSM.16.MT88.4 R52, [R230+0x8000] ;  /* 0x00800000e634783b */ /* 0x000eaa0000004200 */
[----:B------:R3:W4:Y:S02]  /*1a720*/  MUFU.EX2 R15, R4 ;  /* 0x00000004000f7308 */ /* 0x0007240000000800 */
[----:B---3--:R-:W-:Y:S01]  /*1a730*/  FFMA.FTZ R4, R56, c[0x0][0x23c], -R75 ;  /* 0x00008f0038047a23 */ /* 0x008fe2000001084b */
[----:B----4-:R-:W-:Y:S01]  /*1a740*/  MOV R146, R15 ;  /* 0x0000000f00927202 */ /* 0x010fe20000000f00 */
[----:B------:R-:W-:Y:S01]  /*1a750*/  FMUL.FTZ R15, R2, R147 ;  /* 0x00000093020f7220 */ /* 0x000fe20000410000 */
[----:B------:R-:W-:Y:S05]  /*1a760*/  MOV R147, R13 ;  /* 0x0000000d00937202 */ /* 0x000fea0000000f00 */
[----:B------:R3:W4:Y:S01]  /*1a770*/  MUFU.EX2 R8, R4 ;  /* 0x0000000400087308 */ /* 0x0007220000000800 */
[----:B------:R-:W-:Y:S01]  /*1a780*/  FMUL.FTZ R13, R0, R145 ;  /* 0x00000091000d7220 */ /* 0x000fe20000410000 */
[----:B------:R-:W-:Y:S01]  /*1a790*/  MOV R145, R16 ;  /* 0x0000001000917202 */ /* 0x000fe20000000f00 */
[----:B------:R-:W-:Y:S01]  /*1a7a0*/  FMUL.FTZ R16, R70, R148 ;  /* 0x0000009446107220 */ /* 0x000fe20000410000 */
[----:B------:R-:W-:Y:S01]  /*1a7b0*/  MOV R148, R46 ;  /* 0x0000002e00947202 */ /* 0x000fe20000000f00 */
[C---:B------:R-:W-:Y:S01]  /*1a7c0*/  FMUL.FTZ R46, R2.reuse, R178 ;  /* 0x000000b2022e7220 */ /* 0x040fe20000410000 */
[----:B------:R-:W-:Y:S01]  /*1a7d0*/  MOV R178, R47 ;  /* 0x0000002f00b27202 */ /* 0x000fe20000000f00 */
[----:B------:R-:W-:Y:S01]  /*1a7e0*/  FMUL.FTZ R47, R2, R179 ;  /* 0x000000b3022f7220 */ /* 0x000fe20000410000 */
[----:B------:R-:W-:Y:S01]  /*1a7f0*/  MOV R179, R50 ;  /* 0x0000003200b37202 */ /* 0x000fe20000000f00 */
[----:B------:R-:W-:Y:S02]  /*1a800*/  FFMA.FTZ R56, R87, c[0x0][0x23c], -R100 ;  /* 0x00008f0057387a23 */ /* 0x000fe40000010864 */
[----:B------:R-:W-:Y:S02]  /*1a810*/  FMUL.FTZ R50, R69, R182 ;  /* 0x000000b645327220 */ /* 0x000fe40000410000 */
[----:B---3--:R-:W-:Y:S01]  /*1a820*/  FMUL.FTZ R4, R70, R140 ;  /* 0x0000008c46047220 */ /* 0x008fe20000410000 */
[----:B----4-:R-:W-:Y:S01]  /*1a830*/  MOV R142, R8 ;  /* 0x00000008008e7202 */ /* 0x010fe20000000f00 */
[----:B------:R-:W-:Y:S02]  /*1a840*/  FMUL.FTZ R8, R0, R136 ;  /* 0x0000008800087220 */ /* 0x000fe40000410000 */
[----:B------:R3:W-:Y:S03]  /*1a850*/  MUFU.EX2 R136, R49 ;  /* 0x0000003100887308 */ /* 0x0007e60000000800 */
[-C--:B------:R-:W-:Y:S08]  /*1a860*/  HMMA.16816.F32 R4, R76, R20.reuse, R4 ;  /* 0x000000144c04723c */ /* 0x080ff00000001804 */
[C---:B------:R-:W-:Y:S07]  /*1a870*/  HMMA.16816.F32 R8, R64.reuse, R20, R8 ;  /* 0x000000144008723c */ /* 0x040fee0000001808 */
[----:B------:R-:W-:Y:S01]  /*1a880*/  FFMA.FTZ R20, R61, c[0x0][0x23c], -R97 ;  /* 0x00008f003d147a23 */ /* 0x000fe20000010861 */
[-C--:B------:R-:W-:Y:S03]  /*1a890*/  HMMA.16816.F32 R12, R64, R22.reuse, R12 ;  /* 0x00000016400c723c */ /* 0x080fe6000000180c */
[----:B------:R4:W-:Y:S01]  /*1a8a0*/  MUFU.EX2 R140, R20 ;  /* 0x00000014008c7308 */ /* 0x0009e20000000800 */
[----:B------:R-:W-:Y:S01]  /*1a8b0*/  FMUL.FTZ R21, R70, R153 ;  /* 0x0000009946157220 */ /* 0x000fe20000410000 */
[----:B------:R-:W-:Y:S01]  /*1a8c0*/  MOV R153, R30 ;  /* 0x0000001e00997202 */ /* 0x000fe20000000f00 */
[----:B------:R-:W-:Y:S02]  /*1a8d0*/  FMUL.FTZ R30, R2, R162 ;  /* 0x000000a2021e7220 */ /* 0x000fe40000410000 */
[C---:B------:R-:W-:Y:S04]  /*1a8e0*/  HMMA.16816.F32 R16, R76.reuse, R22, R16 ;  /* 0x000000164c10723c */ /* 0x040fe80000001810 */
[----:B---3--:R-:W-:Y:S02]  /*1a8f0*/  FMUL.FTZ R49, R70, R181 ;  /* 0x000000b546317220 */ /* 0x008fe40000410000 */
[----:B------:R-:W-:Y:S02]  /*1a900*/  FMUL.FTZ R61, R0, R193 ;  /* 0x000000c1003d7220 */ /* 0x000fe40000410000 */
[C---:B------:R-:W-:Y:S02]  /*1a910*/  FMUL.FTZ R22, R69.reuse, R154 ;  /* 0x0000009a45167220 */ /* 0x040fe40000410000 */
[----:B------:R3:W-:Y:S02]  /*1a920*/  MUFU.EX2 R154, R24 ;  /* 0x00000018009a7308 */ /* 0x0007e40000000800 */
[----:B------:R-:W-:Y:S01]  /*1a930*/  FMUL.FTZ R23, R69, R155 ;  /* 0x0000009b45177220 */ /* 0x000fe20000410000 */
[----:B------:R-:W-:Y:S01]  /*1a940*/  MOV R155, R225 ;  /* 0x000000e1009b7202 */ /* 0x000fe20000000f00 */
[----:B------:R-:W-:Y:S02]  /*1a950*/  IMAD.MOV.U32 R181, RZ, RZ, R245 ;  /* 0x000000ffffb57224 */ /* 0x000fe400078e00f5 */
[----:B----4-:R-:W-:Y:S07]  /*1a960*/  FMUL.FTZ R20, R70, R152 ;  /* 0x0000009846147220 */ /* 0x010fee0000410000 */
[-C--:B-1----:R-:W-:Y:S03]  /*1a970*/  HMMA.16816.F32 R20, R76, R36.reuse, R20 ;  /* 0x000000244c14723c */ /* 0x082fe60000001814 */
[----:B---3--:R-:W-:Y:S02]  /*1a980*/  FMUL.FTZ R24, R0, R156 ;  /* 0x0000009c00187220 */ /* 0x008fe40000410000 */
[----:B------:R1:W-:Y:S05]  /*1a990*/  MUFU.EX2 R156, R56 ;  /* 0x00000038009c7308 */ /* 0x0003ea0000000800 */
[C---:B------:R-:W-:Y:S07]  /*1a9a0*/  HMMA.16816.F32 R24, R64.reuse, R36, R24 ;  /* 0x000000244018723c */ /* 0x040fee0000001818 */
[----:B------:R-:W-:Y:S01]  /*1a9b0*/  FFMA.FTZ R36, R81, c[0x0][0x23c], -R96 ;  /* 0x00008f0051247a23 */ /* 0x000fe20000010860 */
[-C--:B------:R-:W-:Y:S03]  /*1a9c0*/  HMMA.16816.F32 R28, R64, R38.reuse, R28 ;  /* 0x00000026401c723c */ /* 0x080fe6000000181c */
[----:B------:R3:W4:Y:S01]  /*1a9d0*/  MUFU.EX2 R138, R36 ;  /* 0x00000024008a7308 */ /* 0x0007220000000800 */
[----:B------:R-:W-:Y:S04]  /*1a9e0*/  FMUL.FTZ R37, R70, R169 ;  /* 0x000000a946257220 */ /* 0x000fe80000410000 */
[C---:B------:R-:W-:Y:S04]  /*1a9f0*/  HMMA.16816.F32 R32, R76.reuse, R38, R32 ;  /* 0x000000264c20723c */ /* 0x040fe80000001820 */
[----:B-1----:R-:W-:Y:S03]  /*1aa00*/  FMUL.FTZ R56, R0, R188 ;  /* 0x000000bc00387220 */ /* 0x002fe60000410000 */
[C---:B------:R-:W-:Y:S01]  /*1aa10*/  FMUL.FTZ R38, R69.reuse, R170 ;  /* 0x000000aa45267220 */ /* 0x040fe20000410000 */
[----:B------:R-:W-:Y:S01]  /*1aa20*/  MOV R170, R83 ;  /* 0x0000005300aa7202 */ /* 0x000fe20000000f00 */
[C---:B------:R-:W-:Y:S01]  /*1aa30*/  FMUL.FTZ R39, R69.reuse, R171 ;  /* 0x000000ab45277220 */ /* 0x040fe20000410000 */
[----:B------:R-:W1:Y:S02]  /*1aa40*/  LDSM.16.MT88.4 R80, [R231+0x8000] ;  /* 0x00800000e750783b */ /* 0x000e640000004200 */
[----:B---3--:R-:W-:Y:S01]  /*1aa50*/  FMUL.FTZ R36, R70, R168 ;  /* 0x000000a846247220 */ /* 0x008fe20000410000 */
[----:B------:R-:W-:Y:S06]  /*1aa60*/  MOV R168, R247 ;  /* 0x000000f700a87202 */ /* 0x000fec0000000f00 */
[-C--:B--2---:R-:W-:Y:S08]  /*1aa70*/  HMMA.16816.F32 R36, R76, R52.reuse, R36 ;  /* 0x000000344c24723c */ /* 0x084ff00000001824 */
[C---:B------:R-:W-:Y:S07]  /*1aa80*/  HMMA.16816.F32 R40, R64.reuse, R52, R40 ;  /* 0x000000344028723c */ /* 0x040fee0000001828 */
[----:B------:R-:W-:Y:S01]  /*1aa90*/  FFMA.FTZ R52, R86, c[0x0][0x23c], -R100 ;  /* 0x00008f0056347a23 */ /* 0x000fe20000010864 */
[-C--:B------:R-:W-:Y:S01]  /*1aaa0*/  HMMA.16816.F32 R44, R64, R54.reuse, R44 ;  /* 0x00000036402c723c */ /* 0x080fe2000000182c */
[----:B------:R-:W2:Y:S02]  /*1aab0*/  LDSM.16.MT88.4 R84, [R229+0x8800] ;  /* 0x00880000e554783b */ /* 0x000ea40000004200 */
[----:B------:R3:W1:Y:S01]  /*1aac0*/  MUFU.EX2 R152, R52 ;  /* 0x0000003400987308 */ /* 0x0006620000000800 */
[C---:B------:R-:W-:Y:S04]  /*1aad0*/  FMUL.FTZ R53, R70.reuse, R185 ;  /* 0x000000b946357220 */ /* 0x040fe80000410000 */
[C---:B------:R-:W-:Y:S07]  /*1aae0*/  HMMA.16816.F32 R48, R76.reuse, R54, R48 ;  /* 0x000000364c30723c */ /* 0x040fee0000001830 */
[C---:B------:R-:W-:Y:S02]  /*1aaf0*/  FMUL.FTZ R54, R69.reuse, R186 ;  /* 0x000000ba45367220 */ /* 0x040fe40000410000 */
[C---:B------:R-:W-:Y:S03]  /*1ab00*/  FMUL.FTZ R55, R69.reuse, R187 ;  /* 0x000000bb45377220 */ /* 0x040fe60000410000 */
[----:B---3--:R-:W-:Y:S07]  /*1ab10*/  FMUL.FTZ R52, R70, R184 ;  /* 0x000000b846347220 */ /* 0x008fee0000410000 */
[-C--:B-1----:R-:W-:Y:S08]  /*1ab20*/  HMMA.16816.F32 R52, R76, R80.reuse, R52 ;  /* 0x000000504c34723c */ /* 0x082ff00000001834 */
[C---:B------:R-:W-:Y:S07]  /*1ab30*/  HMMA.16816.F32 R56, R64.reuse, R80, R56 ;  /* 0x000000504038723c */ /* 0x040fee0000001838 */
[--C-:B------:R-:W-:Y:S01]  /*1ab40*/  FFMA.FTZ R80, R90, c[0x0][0x23c], -R75.reuse ;  /* 0x00008f005a507a23 */ /* 0x100fe2000001084b */
[-C--:B------:R-:W-:Y:S03]  /*1ab50*/  HMMA.16816.F32 R60, R64, R82.reuse, R60 ;  /* 0x00000052403c723c */ /* 0x080fe6000000183c */
[----:B------:R1:W-:Y:S01]  /*1ab60*/  MUFU.EX2 R174, R80 ;  /* 0x0000005000ae7308 */ /* 0x0003e20000000800 */
[----:B------:R-:W-:Y:S03]  /*1ab70*/  F2FP.PACK_AB R81, R240, R71 ;  /* 0x00000047f051723e */ /* 0x000fe600000000ff */
[C---:B------:R-:W-:Y:S02]  /*1ab80*/  FMUL.FTZ R64, R70.reuse, R196 ;  /* 0x000000c446407220 */ /* 0x040fe40000410000 */
[----:B------:R-:W-:Y:S03]  /*1ab90*/  FMUL.FTZ R65, R70, R197 ;  /* 0x000000c546417220 */ /* 0x000fe60000410000 */
[C---:B------:R-:W-:Y:S02]  /*1aba0*/  FMUL.FTZ R66, R69.reuse, R198 ;  /* 0x000000c645427220 */ /* 0x040fe40000410000 */
[----:B------:R-:W-:Y:S01]  /*1abb0*/  FMUL.FTZ R67, R69, R199 ;  /* 0x000000c745437220 */ /* 0x000fe20000410000 */
[----:B------:R-:W-:Y:S06]  /*1abc0*/  F2FP.PACK_AB R199, R131, R130 ;  /* 0x0000008283c7723e */ /* 0x000fec00000000ff */
[----:B------:R-:W-:Y:S04]  /*1abd0*/  HMMA.16816.F32 R64, R76, R82, R64 ;  /* 0x000000524c40723c */ /* 0x000fe80000001840 */
[--C-:B-1----:R-:W-:Y:S03]  /*1abe0*/  FFMA.FTZ R80, R91, c[0x0][0x23c], -R75.reuse ;  /* 0x00008f005b507a23 */ /* 0x102fe6000001084b */
[----:B------:R-:W-:Y:S01]  /*1abf0*/  F2FP.PACK_AB R76, R239, R68 ;  /* 0x00000044ef4c723e */ /* 0x000fe200000000ff */
[----:B------:R-:W1:Y:S01]  /*1ac00*/  LDSM.16.MT88.4 R88, [R232+0x8800] ;  /* 0x00880000e858783b */ /* 0x000e620000004200 */
[----:B------:R-:W-:Y:S01]  /*1ac10*/  F2FP.PACK_AB R78, R145, R235 ;  /* 0x000000eb914e723e */ /* 0x000fe200000000ff */
[----:B------:R3:W-:Y:S02]  /*1ac20*/  MUFU.EX2 R184, R80 ;  /* 0x0000005000b87308 */ /* 0x0007e40000000800 */
[----:B------:R-:W-:Y:S02]  /*1ac30*/  F2FP.PACK_AB R77, R238, R72 ;  /* 0x00000048ee4d723e */ /* 0x000fe400000000ff */
[----:B------:R-:W-:Y:S02]  /*1ac40*/  F2FP.PACK_AB R79, R144, R234 ;  /* 0x000000ea904f723e */ /* 0x000fe400000000ff */
[----:B------:R-:W-:Y:S02]  /*1ac50*/  F2FP.PACK_AB R83, R228, R236 ;  /* 0x000000ece453723e */ /* 0x000fe400000000ff */
[----:B------:R-:W-:Y:S03]  /*1ac60*/  F2FP.PACK_AB R82, R146, R233 ;  /* 0x000000e99252723e */ /* 0x000fe600000000ff */
[-C--:B--2---:R-:W-:Y:S03]  /*1ac70*/  HMMA.16816.F32 R4, R76, R84.reuse, R4 ;  /* 0x000000544c04723c */ /* 0x084fe60000001804 */
[----:B---3--:R-:W-:Y:S02]  /*1ac80*/  FFMA.FTZ R80, R92, c[0x0][0x23c], -R75 ;  /* 0x00008f005c507a23 */ /* 0x008fe4000001084b */
[--C-:B------:R-:W-:Y:S02]  /*1ac90*/  FFMA.FTZ R92, R121, c[0x0][0x23c], -R97.reuse ;  /* 0x00008f00795c7a23 */ /* 0x100fe40000010861 */
[----:B------:R2:W-:Y:S10]  /*1aca0*/  MUFU.EX2 R185, R80 ;  /* 0x0000005000b97308 */ /* 0x0005f40000000800 */
[----:B------:R3:W-:Y:S01]  /*1acb0*/  MUFU.EX2 R163, R92 ;  /* 0x0000005c00a37308 */ /* 0x0007e20000000800 */
[----:B--2---:R-:W-:Y:S07]  /*1acc0*/  F2FP.PACK_AB R80, R237, R73 ;  /* 0x00000049ed50723e */ /* 0x004fee00000000ff */
[C---:B------:R-:W-:Y:S01]  /*1acd0*/  HMMA.16816.F32 R8, R80.reuse, R84, R8 ;  /* 0x000000545008723c */ /* 0x040fe20000001808 */
[----:B---3--:R-:W2:Y:S06]  /*1ace0*/  LDSM.16.MT88.4 R92, [R230+0x8800] ;  /* 0x00880000e65c783b */ /* 0x008eac0000004200 */
[--C-:B------:R-:W-:Y:S01]  /*1acf0*/  FFMA.FTZ R84, R124, c[0x0][0x23c], -R97.reuse ;  /* 0x00008f007c547a23 */ /* 0x100fe20000010861 */
[-C--:B------:R-:W-:Y:S03]  /*1ad00*/  HMMA.16816.F32 R12, R80, R86.reuse, R12 ;  /* 0x00000056500c723c */ /* 0x080fe6000000180c */
[----:B------:R3:W-:Y:S05]  /*1ad10*/  MUFU.EX2 R169, R84 ;  /* 0x0000005400a97308 */ /* 0x0007ea0000000800 */
[C---:B------:R-:W-:Y:S08]  /*1ad20*/  HMMA.16816.F32 R16, R76.reuse, R86, R16 ;  /* 0x000000564c10723c */ /* 0x040ff00000001810 */
[-C--:B-1----:R-:W-:Y:S08]  /*1ad30*/  HMMA.16816.F32 R20, R76, R88.reuse, R20 ;  /* 0x000000584c14723c */ /* 0x082ff00000001814 */
[C---:B------:R-:W-:Y:S04]  /*1ad40*/  HMMA.16816.F32 R24, R80.reuse, R88, R24 ;  /* 0x000000585018723c */ /* 0x040fe80000001818 */
[--C-:B---3--:R-:W-:Y:S03]  /*1ad50*/  FFMA.FTZ R84, R125, c[0x0][0x23c], -R97.reuse ;  /* 0x00008f007d547a23 */ /* 0x108fe60000010861 */
[----:B------:R-:W-:Y:S01]  /*1ad60*/  FFMA.FTZ R88, R200, c[0x0][0x23c], -R96 ;  /* 0x00008f00c8587a23 */ /* 0x000fe20000010860 */
[-C--:B------:R-:W-:Y:S01]  /*1ad70*/  HMMA.16816.F32 R28, R80, R90.reuse, R28 ;  /* 0x0000005a501c723c */ /* 0x080fe2000000181c */
[----:B------:R1:W-:Y:S07]  /*1ad80*/  MUFU.EX2 R175, R84 ;  /* 0x0000005400af7308 */ /* 0x0003ee0000000800 */
[C---:B------:R-:W-:Y:S03]  /*1ad90*/  HMMA.16816.F32 R32, R76.reuse, R90, R32 ;  /* 0x0000005a4c20723c */ /* 0x040fe60000001820 */
[----:B------:R3:W-:Y:S05]  /*1ada0*/  MUFU.EX2 R161, R88 ;  /* 0x0000005800a17308 */ /* 0x0007ea0000000800 */
[-C--:B--2---:R-:W-:Y:S08]  /*1adb0*/  HMMA.16816.F32 R36, R76, R92.reuse, R36 ;  /* 0x0000005c4c24723c */ /* 0x084ff00000001824 */
[C---:B------:R-:W-:Y:S04]  /*1adc0*/  HMMA.16816.F32 R40, R80.reuse, R92, R40 ;  /* 0x0000005c5028723c */ /* 0x040fe80000001828 */
[----:B-1----:R-:W-:Y:S03]  /*1add0*/  FFMA.FTZ R84, R126, c[0x0][0x23c], -R97 ;  /* 0x00008f007e547a23 */ /* 0x002fe60000010861 */
[----:B------:R-:W-:Y:S01]  /*1ade0*/  FFMA.FTZ R92, R205, c[0x0][0x23c], -R100 ;  /* 0x00008f00cd5c7a23 */ /* 0x000fe20000010864 */
[-C--:B------:R-:W-:Y:S01]  /*1adf0*/  HMMA.16816.F32 R44, R80, R94.reuse, R44 ;  /* 0x0000005e502c723c */ /* 0x080fe2000000182c */
[----:B------:R1:W2:Y:S03]  /*1ae00*/  MUFU.EX2 R182, R84 ;  /* 0x0000005400b67308 */ /* 0x0002a60000000800 */
[--C-:B---3--:R-:W-:Y:S04]  /*1ae10*/  FFMA.FTZ R88, R201, c[0x0][0x23c], -R96.reuse ;  /* 0x00008f00c9587a23 */ /* 0x108fe80000010860 */
[C---:B------:R-:W-:Y:S03]  /*1ae20*/  HMMA.16816.F32 R48, R76.reuse, R94, R48 ;  /* 0x0000005e4c30723c */ /* 0x040fe60000001830 */
[----:B------:R3:W-:Y:S10]  /*1ae30*/  MUFU.EX2 R247, R88 ;  /* 0x0000005800f77308 */ /* 0x0007f40000000800 */
[----:B------:R2:W-:Y:S01]  /*1ae40*/  MUFU.EX2 R171, R92 ;  /* 0x0000005c00ab7308 */ /* 0x0005e20000000800 */
[--C-:B-1----:R-:W-:Y:S09]  /*1ae50*/  FFMA.FTZ R84, R127, c[0x0][0x23c], -R96.reuse ;  /* 0x00008f007f547a23 */ /* 0x102ff20000010860 */
[----:B------:R1:W1:Y:S01]  /*1ae60*/  MUFU.EX2 R162, R84 ;  /* 0x0000005400a27308 */ /* 0x0002620000000800 */
[----:B---3--:R-:W-:Y:S09]  /*1ae70*/  FFMA.FTZ R88, R202, c[0x0][0x23c], -R96 ;  /* 0x00008f00ca587a23 */ /* 0x008ff20000010860 */
[----:B------:R3:W3:Y:S01]  /*1ae80*/  MUFU.EX2 R245, R88 ;  /* 0x0000005800f57308 */ /* 0x0006e20000000800 */
[--C-:B--2---:R-:W-:Y:S09]  /*1ae90*/  FFMA.FTZ R92, R206, c[0x0][0x23c], -R100.reuse ;  /* 0x00008f00ce5c7a23 */ /* 0x104ff20000010864 */
[----:B------:R2:W2:Y:S01]  /*1aea0*/  MUFU.EX2 R241, R92 ;  /* 0x0000005c00f17308 */ /* 0x0004a20000000800 */
[----:B-1----:R-:W1:Y:S01]  /*1aeb0*/  LDSM.16.MT88.4 R84, [R231+0x8800] ;  /* 0x00880000e754783b */ /* 0x002e620000004200 */
[--C-:B---3--:R-:W-:Y:S08]  /*1aec0*/  FFMA.FTZ R88, R203, c[0x0][0x23c], -R100.reuse ;  /* 0x00008f00cb587a23 */ /* 0x108ff00000010864 */
[----:B------:R3:W-:Y:S01]  /*1aed0*/  MUFU.EX2 R160, R88 ;  /* 0x0000005800a07308 */ /* 0x0007e20000000800 */
[--C-:B--2---:R-:W-:Y:S09]  /*1aee0*/  FFMA.FTZ R92, R210, c[0x0][0x23c], -R75.reuse ;  /* 0x00008f00d25c7a23 */ /* 0x104ff2000001084b */
[----:B------:R2:W-:Y:S01]  /*1aef0*/  MUFU.EX2 R210, R92 ;  /* 0x0000005c00d27308 */ /* 0x0005e20000000800 */
[----:B---3--:R-:W-:Y:S01]  /*1af00*/  FFMA.FTZ R88, R204, c[0x0][0x23c], -R100 ;  /* 0x00008f00cc587a23 */ /* 0x008fe20000010864 */
[-C--:B-1----:R-:W-:Y:S08]  /*1af10*/  HMMA.16816.F32 R52, R76, R84.reuse, R52 ;  /* 0x000000544c34723c */ /* 0x082ff00000001834 */
[----:B------:R1:W3:Y:S01]  /*1af20*/  MUFU.EX2 R227, R88 ;  /* 0x0000005800e37308 */ /* 0x0002e20000000800 */
[C---:B------:R-:W-:Y:S01]  /*1af30*/  HMMA.16816.F32 R56, R80.reuse, R84, R56 ;  /* 0x000000545038723c */ /* 0x040fe20000001838 */
[----:B--2---:R-:W-:Y:S06]  /*1af40*/  LDSM.16.MT88.4 R92, [R230+0x9000] ;  /* 0x00900000e65c783b */ /* 0x004fec0000004200 */
[--C-:B------:R-:W-:Y:S01]  /*1af50*/  FFMA.FTZ R84, R207, c[0x0][0x23c], -R75.reuse ;  /* 0x00008f00cf547a23 */ /* 0x100fe2000001084b */
[-C--:B------:R-:W-:Y:S03]  /*1af60*/  HMMA.16816.F32 R60, R80, R86.reuse, R60 ;  /* 0x00000056503c723c */ /* 0x080fe6000000183c */
[----:B------:R2:W-:Y:S04]  /*1af70*/  MUFU.EX2 R225, R84 ;  /* 0x0000005400e17308 */ /* 0x0005e80000000800 */
[--C-:B------:R-:W-:Y:S01]  /*1af80*/  FFMA.FTZ R80, R208, c[0x0][0x23c], -R75.reuse ;  /* 0x00008f00d0507a23 */ /* 0x100fe2000001084b */
[----:B------:R-:W-:Y:S01]  /*1af90*/  HMMA.16816.F32 R64, R76, R86, R64 ;  /* 0x000000564c40723c */ /* 0x000fe20000001840 */
[----:B-1----:R-:W1:Y:S03]  /*1afa0*/  LDSM.16.MT88.4 R88, [R229+0x9000] ;  /* 0x00900000e558783b */ /* 0x002e660000004200 */
[----:B----4-:R-:W-:Y:S01]  /*1afb0*/  F2FP.PACK_AB R81, R138, R137 ;  /* 0x000000898a51723e */ /* 0x010fe200000000ff */
[----:B------:R4:W-:Y:S01]  /*1afc0*/  MUFU.EX2 R224, R80 ;  /* 0x0000005000e07308 */ /* 0x0009e20000000800 */
[----:B------:R-:W-:Y:S02]  /*1afd0*/  F2FP.PACK_AB R83, R157, R158 ;  /* 0x0000009e9d53723e */ /* 0x000fe400000000ff */
[----:B------:R-:W-:Y:S04]  /*1afe0*/  F2FP.PACK_AB R76, R141, R142 ;  /* 0x0000008e8d4c723e */ /* 0x000fe800000000ff */
[----:B------:R-:W-:Y:S02]  /*1aff0*/  F2FP.PACK_AB R78, R147, R153 ;  /* 0x00000099934e723e */ /* 0x000fe400000000ff */
[----:B------:R-:W-:Y:S02]  /*1b000*/  F2FP.PACK_AB R77, R140, R139 ;  /* 0x0000008b8c4d723e */ /* 0x000fe400000000ff */
[----:B------:R-:W-:Y:S02]  /*1b010*/  F2FP.PACK_AB R79, R159, R154 ;  /* 0x0000009a9f4f723e */ /* 0x000fe400000000ff */
[----:B------:R-:W-:Y:S01]  /*1b020*/  F2FP.PACK_AB R82, R143, R156 ;  /* 0x0000009c8f52723e */ /* 0x000fe200000000ff */
[----:B--2---:R-:W2:Y:S01]  /*1b030*/  LDSM.16.MT88.4 R84, [R232+0x9000] ;  /* 0x00900000e854783b */ /* 0x004ea20000004200 */
[----:B----4-:R-:W-:Y:S04]  /*1b040*/  FFMA.FTZ R80, R209, c[0x0][0x23c], -R75 ;  /* 0x00008f00d1507a23 */ /* 0x010fe8000001084b */
[----:B------:R4:W-:Y:S01]  /*1b050*/  MUFU.EX2 R223, R80 ;  /* 0x0000005000df7308 */ /* 0x0009e20000000800 */
[-C--:B-1----:R-:W-:Y:S03]  /*1b060*/  HMMA.16816.F32 R4, R76, R88.reuse, R4 ;  /* 0x000000584c04723c */ /* 0x082fe60000001804 */
[----:B----4-:R-:W-:Y:S07]  /*1b070*/  F2FP.PACK_AB R80, R152, R136 ;  /* 0x000000889850723e */ /* 0x010fee00000000ff */
[C---:B------:R-:W-:Y:S07]  /*1b080*/  HMMA.16816.F32 R8, R80.reuse, R88, R8 ;  /* 0x000000585008723c */ /* 0x040fee0000001808 */
[--C-:B------:R-:W-:Y:S01]  /*1b090*/  FFMA.FTZ R88, R211, c[0x0][0x23c], -R97.reuse ;  /* 0x00008f00d3587a23 */ /* 0x100fe20000010861 */
[-C--:B------:R-:W-:Y:S04]  /*1b0a0*/  HMMA.16816.F32 R12, R80, R90.reuse, R12 ;  /* 0x0000005a500c723c */ /* 0x080fe8000000180c */
[----:B------:R-:W-:Y:S02]  /*1b0b0*/  MOV R211, R182 ;  /* 0x000000b600d37202 */ /* 0x000fe40000000f00 */
[----:B------:R-:W-:Y:S02]  /*1b0c0*/  MOV R182, R181 ;  /* 0x000000b500b67202 */ /* 0x000fe40000000f00 */
[C---:B------:R-:W-:Y:S04]  /*1b0d0*/  HMMA.16816.F32 R16, R76.reuse, R90, R16 ;  /* 0x0000005a4c10723c */ /* 0x040fe80000001810 */
[----:B------:R-:W-:Y:S02]  /*1b0e0*/  MOV R181, R180 ;  /* 0x000000b400b57202 */ /* 0x000fe40000000f00 */
[----:B------:R-:W-:Y:S02]  /*1b0f0*/  MOV R180, R177 ;  /* 0x000000b100b47202 */ /* 0x000fe40000000f00 */
[-C--:B--2---:R-:W-:Y:S04]  /*1b100*/  HMMA.16816.F32 R20, R76, R84.reuse, R20 ;  /* 0x000000544c14723c */ /* 0x084fe80000001814 */
[----:B------:R-:W-:Y:S02]  /*1b110*/  MOV R177, R176 ;  /* 0x000000b000b17202 */ /* 0x000fe40000000f00 */
[----:B------:R-:W-:Y:S02]  /*1b120*/  MOV R176, R179 ;  /* 0x000000b300b07202 */ /* 0x000fe40000000f00 */
[C---:B------:R-:W-:Y:S04]  /*1b130*/  HMMA.16816.F32 R24, R80.reuse, R84, R24 ;  /* 0x000000545018723c */ /* 0x040fe80000001818 */
[----:B------:R-:W-:Y:S02]  /*1b140*/  MOV R179, R178 ;  /* 0x000000b200b37202 */ /* 0x000fe40000000f00 */
[----:B------:R-:W-:Y:S01]  /*1b150*/  MOV R178, R173 ;  /* 0x000000ad00b27202 */ /* 0x000fe20000000f00 */
[----:B------:R-:W-:Y:S01]  /*1b160*/  FFMA.FTZ R84, R217, c[0x0][0x23c], -R96 ;  /* 0x00008f00d9547a23 */ /* 0x000fe20000010860 */
[-C--:B------:R-:W-:Y:S04]  /*1b170*/  HMMA.16816.F32 R28, R80, R86.reuse, R28 ;  /* 0x00000056501c723c */ /* 0x080fe8000000181c */
[----:B------:R-:W-:Y:S02]  /*1b180*/  MOV R173, R170 ;  /* 0x000000aa00ad7202 */ /* 0x000fe40000000f00 */
[----:B------:R1:W-:Y:S01]  /*1b190*/  MUFU.EX2 R170, R88 ;  /* 0x0000005800aa7308 */ /* 0x0003e20000000800 */
[----:B------:R-:W-:Y:S01]  /*1b1a0*/  MOV R217, R169 ;  /* 0x000000a900d97202 */ /* 0x000fe20000000f00 */
[C---:B------:R-:W-:Y:S04]  /*1b1b0*/  HMMA.16816.F32 R32, R76.reuse, R86, R32 ;  /* 0x000000564c20723c */ /* 0x040fe80000001820 */
[----:B------:R-:W-:Y:S02]  /*1b1c0*/  MOV R190, R173 ;  /* 0x000000ad00be7202 */ /* 0x000fe40000000f00 */
[----:B------:R-:W-:Y:S02]  /*1b1d0*/  MOV R187, R177 ;  /* 0x000000b100bb7202 */ /* 0x000fe40000000f00 */
[-C--:B------:R-:W-:Y:S01]  /*1b1e0*/  HMMA.16816.F32 R36, R76, R92.reuse, R36 ;  /* 0x0000005c4c24723c */ /* 0x080fe20000001824 */
[----:B------:R2:W-:Y:S03]  /*1b1f0*/  MUFU.EX2 R169, R84 ;  /* 0x0000005400a97308 */ /* 0x0005e60000000800 */
[----:B------:R-:W-:Y:S02]  /*1b200*/  MOV R186, R180 ;  /* 0x000000b400ba7202 */ /* 0x000fe40000000f00 */
[----:B------:R-:W-:Y:S02]  /*1b210*/  MOV R180, R176 ;  /* 0x000000b000b47202 */ /* 0x000fe40000000f00 */
[C---:B------:R-:W-:Y:S04]  /*1b220*/  HMMA.16816.F32 R40, R80.reuse, R92, R40 ;  /* 0x0000005c5028723c */ /* 0x040fe80000001828 */
[----:B------:R-:W-:Y:S01]  /*1b230*/  MOV R176, R172 ;  /* 0x000000ac00b07202 */ /* 0x000fe20000000f00 */
[--C-:B-1----:R-:W-:Y:S01]  /*1b240*/  FFMA.FTZ R88, R221, c[0x0][0x23c], -R97.reuse ;  /* 0x00008f00dd587a23 */ /* 0x102fe20000010861 */
[----:B------:R-:W-:Y:S02]  /*1b250*/  MOV R221, R185 ;  /* 0x000000b900dd7202 */ /* 0x000fe40000000f00 */
[-C--:B------:R-:W-:Y:S01]  /*1b260*/  HMMA.16816.F32 R44, R80, R94.reuse, R44 ;  /* 0x0000005e502c723c */ /* 0x080fe2000000182c */
[----:B------:R1:W-:Y:S03]  /*1b270*/  MUFU.EX2 R209, R88 ;  /* 0x0000005800d17308 */ /* 0x0003e60000000800 */
[----:B------:R-:W-:Y:S01]  /*1b280*/  FFMA.FTZ R92, R218, c[0x0][0x23c], -R100 ;  /* 0x00008f00da5c7a23 */ /* 0x000fe20000010864 */
[----:B------:R-:W-:Y:S02]  /*1b290*/  MOV R185, R181 ;  /* 0x000000b500b97202 */ /* 0x000fe40000000f00 */
[----:B------:R-:W-:Y:S01]  /*1b2a0*/  MOV R181, R179 ;  /* 0x000000b300b57202 */ /* 0x000fe20000000f00 */
[C---:B------:R-:W-:Y:S04]  /*1b2b0*/  HMMA.16816.F32 R48, R76.reuse, R94, R48 ;  /* 0x0000005e4c30723c */ /* 0x040fe80000001830 */
[----:B--2---:R-:W-:Y:S01]  /*1b2c0*/  FFMA.FTZ R84, R216, c[0x0][0x23c], -R96 ;  /* 0x00008f00d8547a23 */ /* 0x004fe20000010860 */
[----:B------:R-:W-:Y:S01]  /*1b2d0*/  MOV R216, R174 ;  /* 0x000000ae00d87202 */ /* 0x000fe20000000f00 */
[----:B------:R2:W-:Y:S01]  /*1b2e0*/  MUFU.EX2 R172, R92 ;  /* 0x0000005c00ac7308 */ /* 0x0005e20000000800 */
[----:B------:R-:W-:Y:S09]  /*1b2f0*/  MOV R218, R154 ;  /* 0x0000009a00da7202 */ /* 0x000ff20000000f00 */
[----:B------:R4:W3:Y:S01]  /*1b300*/  MUFU.EX2 R174, R84 ;  /* 0x0000005400ae7308 */ /* 0x0008e20000000800 */
[--C-:B-1----:R-:W-:Y:S01]  /*1b310*/  FFMA.FTZ R88, R220, c[0x0][0x23c], -R97.reuse ;  /* 0x00008f00dc587a23 */ /* 0x102fe20000010861 */
[----:B------:R-:W-:Y:S08]  /*1b320*/  MOV R220, R175 ;  /* 0x000000af00dc7202 */ /* 0x000ff00000000f00 */
[----:B------:R1:W-:Y:S01]  /*1b330*/  MUFU.EX2 R175, R88 ;  /* 0x0000005800af7308 */ /* 0x0003e20000000800 */
[----:B--2---:R-:W-:Y:S01]  /*1b340*/  FFMA.FTZ R92, R215, c[0x0][0x23c], -R100 ;  /* 0x00008f00d75c7a23 */ /* 0x004fe20000010864 */
[----:B------:R-:W-:Y:S08]  /*1b350*/  MOV R215, R153 ;  /* 0x0000009900d77202 */ /* 0x000ff00000000f00 */
[----:B------:R2:W-:Y:S01]  /*1b360*/  MUFU.EX2 R179, R92 ;  /* 0x0000005c00b37308 */ /* 0x0005e20000000800 */
[--C-:B----4-:R-:W-:Y:S01]  /*1b370*/  FFMA.FTZ R84, R213, c[0x0][0x23c], -R96.reuse ;  /* 0x00008f00d5547a23 */ /* 0x110fe20000010860 */
[----:B------:R-:W-:Y:S02]  /*1b380*/  MOV R213, R183 ;  /* 0x000000b700d57202 */ /* 0x000fe40000000f00 */
[----:B------:R-:W-:Y:S06]  /*1b390*/  MOV R183, R168 ;  /* 0x000000a800b77202 */ /* 0x000fec0000000f00 */
[----:B------:R4:W-:Y:S01]  /*1b3a0*/  MUFU.EX2 R173, R84 ;  /* 0x0000005400ad7308 */ /* 0x0009e20000000800 */
[----:B-1----:R-:W-:Y:S01]  /*1b3b0*/  FFMA.FTZ R88, R219, c[0x0][0x23c], -R97 ;  /* 0x00008f00db587a23 */ /* 0x002fe20000010861 */
[----:B------:R-:W-:Y:S02]  /*1b3c0*/  MOV R219, R184 ;  /* 0x000000b800db7202 */ /* 0x000fe40000000f00 */
[----:B------:R-:W-:Y:S02]  /*1b3d0*/  MOV R184, R182 ;  /* 0x000000b600b87202 */ /* 0x000fe40000000f00 */
[----:B------:R-:W-:Y:S04]  /*1b3e0*/  MOV R182, R178 ;  /* 0x000000b200b67202 */ /* 0x000fe80000000f00 */
[----:B------:R1:W-:Y:S01]  /*1b3f0*/  MUFU.EX2 R208, R88 ;  /* 0x0000005800d07308 */ /* 0x0003e20000000800 */
[----:B--2---:R-:W-:Y:S01]  /*1b400*/  LDSM.16.MT88.4 R92, [R232+0x9800] ;  /* 0x00980000e85c783b */ /* 0x004fe20000004200 */
[----:B----4-:R-:W-:Y:S01]  /*1b410*/  FFMA.FTZ R84, R212, c[0x0][0x23c], -R96 ;  /* 0x00008f00d4547a23 */ /* 0x010fe20000010860 */
[----:B------:R-:W-:Y:S07]  /*1b420*/  MOV R212, R143 ;  /* 0x0000008f00d47202 */ /* 0x000fee0000000f00 */
[----:B------:R2:W4:Y:S01]  /*1b430*/  MUFU.EX2 R207, R84 ;  /* 0x0000005400cf7308 */ /* 0x0005220000000800 */
[----:B-1----:R-:W1:Y:S01]  /*1b440*/  LDSM.16.MT88.4 R88, [R231+0x9000] ;  /* 0x00900000e758783b */ /* 0x002e620000004200 */
[--C-:B--2---:R-:W-:Y:S01]  /*1b450*/  FFMA.FTZ R84, R222, c[0x0][0x23c], -R100.reuse ;  /* 0x00008f00de547a23 */ /* 0x104fe20000010864 */
[----:B------:R-:W-:Y:S07]  /*1b460*/  MOV R222, R147 ;  /* 0x0000009300de7202 */ /* 0x000fee0000000f00 */
[----:B------:R2:W-:Y:S01]  /*1b470*/  MUFU.EX2 R168, R84 ;  /* 0x0000005400a87308 */ /* 0x0005e20000000800 */
[-C--:B-1----:R-:W-:Y:S01]  /*1b480*/  HMMA.16816.F32 R52, R76, R88.reuse, R52 ;  /* 0x000000584c34723c */ /* 0x082fe20000001834 */
[----:B--2---:R-:W1:Y:S07]  /*1b490*/  LDSM.16.MT88.4 R84, [R229+0x9800] ;  /* 0x00980000e554783b */ /* 0x004e6e0000004200 */
[C---:B------:R-:W-:Y:S07]  /*1b4a0*/  HMMA.16816.F32 R56, R80.reuse, R88, R56 ;  /* 0x000000585038723c */ /* 0x040fee0000001838 */
[----:B------:R-:W-:Y:S01]  /*1b4b0*/  FFMA.FTZ R88, R214, c[0x0][0x23c], -R100 ;  /* 0x00008f00d6587a23 */ /* 0x000fe20000010864 */
[-C--:B------:R-:W-:Y:S03]  /*1b4c0*/  HMMA.16816.F32 R60, R80, R90.reuse, R60 ;  /* 0x0000005a503c723c */ /* 0x080fe6000000183c */
[----:B------:R2:W1:Y:S04]  /*1b4d0*/  MUFU.EX2 R178, R88 ;  /* 0x0000005800b27308 */ /* 0x0004680000000800 */
[--C-:B------:R-:W-:Y:S01]  /*1b4e0*/  FFMA.FTZ R80, R226, c[0x0][0x23c], -R75.reuse ;  /* 0x00008f00e2507a23 */ /* 0x100fe2000001084b */
[----:B------:R-:W-:Y:S04]  /*1b4f0*/  HMMA.16816.F32 R64, R76, R90, R64 ;  /* 0x0000005a4c40723c */ /* 0x000fe80000001840 */
[----:B------:R-:W-:Y:S01]  /*1b500*/  F2FP.PACK_AB R81, R161, R162 ;  /* 0x000000a2a151723e */ /* 0x000fe200000000ff */
[----:B------:R3:W-:Y:S01]  /*1b510*/  MUFU.EX2 R177, R80 ;  /* 0x0000005000b17308 */ /* 0x0007e20000000800 */
[----:B------:R-:W-:Y:S02]  /*1b520*/  F2FP.PACK_AB R83, R245, R247 ;  /* 0x000000f7f553723e */ /* 0x000fe400000000ff */
[----:B------:R-:W-:Y:S04]  /*1b530*/  F2FP.PACK_AB R76, R216, R213 ;  /* 0x000000d5d84c723e */ /* 0x000fe800000000ff */
[----:B------:R-:W-:Y:S02]  /*1b540*/  F2FP.PACK_AB R78, R221, R219 ;  /* 0x000000dbdd4e723e */ /* 0x000fe400000000ff */
[----:B------:R-:W-:Y:S02]  /*1b550*/  F2FP.PACK_AB R77, R217, R163 ;  /* 0x000000a3d94d723e */ /* 0x000fe400000000ff */
[----:B------:R-:W-:Y:S02]  /*1b560*/  F2FP.PACK_AB R79, R211, R220 ;  /* 0x000000dcd34f723e */ /* 0x000fe400000000ff */
[----:B------:R-:W-:Y:S01]  /*1b570*/  F2FP.PACK_AB R82, R241, R171 ;  /* 0x000000abf152723e */ /* 0x000fe200000000ff */
[--C-:B--2---:R-:W-:Y:S04]  /*1b580*/  FFMA.FTZ R88, R243, c[0x0][0x23c], -R75.reuse ;  /* 0x00008f00f3587a23 */ /* 0x104fe8000001084b */
[-C--:B-1----:R-:W-:Y:S01]  /*1b590*/  HMMA.16816.F32 R4, R76, R84.reuse, R4 ;  /* 0x000000544c04723c */ /* 0x082fe20000001804 */
[----:B------:R1:W-:Y:S02]  /*1b5a0*/  MUFU.EX2 R206, R88 ;  /* 0x0000005800ce7308 */ /* 0x0003e40000000800 */
[--C-:B---3--:R-:W-:Y:S08]  /*1b5b0*/  FFMA.FTZ R80, R242, c[0x0][0x23c], -R75.reuse ;  /* 0x00008f00f2507a23 */ /* 0x108ff0000001084b */
[----:B------:R2:W-:Y:S01]  /*1b5c0*/  MUFU.EX2 R205, R80 ;  /* 0x0000005000cd7308 */ /* 0x0005e20000000800 */
[----:B-1----:R-:W1:Y:S01]  /*1b5d0*/  LDSM.16.MT88.4 R88, [R230+0x9800] ;  /* 0x00980000e658783b */ /* 0x002e620000004200 */
[----:B--2---:R-:W-:Y:S07]  /*1b5e0*/  F2FP.PACK_AB R80, R227, R160 ;  /* 0x000000a0e350723e */ /* 0x004fee00000000ff */
[C---:B------:R-:W-:Y:S07]  /*1b5f0*/  HMMA.16816.F32 R8, R80.reuse, R84, R8 ;  /* 0x000000545008723c */ /* 0x040fee0000001808 */
[----:B------:R-:W-:Y:S01]  /*1b600*/  FFMA.FTZ R84, R244, c[0x0][0x23c], -R75 ;  /* 0x00008f00f4547a23 */ /* 0x000fe2000001084b */
[-C--:B------:R-:W-:Y:S03]  /*1b610*/  HMMA.16816.F32 R12, R80, R86.reuse, R12 ;  /* 0x00000056500c723c */ /* 0x080fe6000000180c */
[----:B------:R2:W-:Y:S05]  /*1b620*/  MUFU.EX2 R204, R84 ;  /* 0x0000005400cc7308 */ /* 0x0005ea0000000800 */
[C---:B------:R-:W-:Y:S08]  /*1b630*/  HMMA.16816.F32 R16, R76.reuse, R86, R16 ;  /* 0x000000564c10723c */ /* 0x040ff00000001810 */
[-C--:B------:R-:W-:Y:S08]  /*1b640*/  HMMA.16816.F32 R20, R76, R92.reuse, R20 ;  /* 0x0000005c4c14723c */ /* 0x080ff00000001814 */
[C---:B------:R-:W-:Y:S04]  /*1b650*/  HMMA.16816.F32 R24, R80.reuse, R92, R24 ;  /* 0x0000005c5018723c */ /* 0x040fe80000001818 */
[--C-:B--2---:R-:W-:Y:S03]  /*1b660*/  FFMA.FTZ R84, R251, c[0x0][0x23c], -R97.reuse ;  /* 0x00008f00fb547a23 */ /* 0x104fe60000010861 */
[----:B------:R-:W-:Y:S01]  /*1b670*/  FFMA.FTZ R92, R99, c[0x0][0x23c], -R97 ;  /* 0x00008f00635c7a23 */ /* 0x000fe20000010861 */
[-C--:B------:R-:W-:Y:S01]  /*1b680*/  HMMA.16816.F32 R28, R80, R94.reuse, R28 ;  /* 0x0000005e501c723c */ /* 0x080fe2000000181c */
[----:B------:R2:W-:Y:S03]  /*1b690*/  MUFU.EX2 R203, R84 ;  /* 0x0000005400cb7308 */ /* 0x0005e60000000800 */
[----:B------:R-:W-:Y:S02]  /*1b6a0*/  FFMA.FTZ R99, R113, c[0x0][0x23c], -R75 ;  /* 0x00008f0071637a23 */ /* 0x000fe4000001084b */
[----:B------:R-:W3:Y:S02]  /*1b6b0*/  LDL.LU R113, [R1+0xc8] ;  /* 0x0000c80001717983 */ /* 0x000ee40000300800 */
[C---:B------:R-:W-:Y:S03]  /*1b6c0*/  HMMA.16816.F32 R32, R76.reuse, R94, R32 ;  /* 0x0000005e4c20723c */ /* 0x040fe60000001820 */
[----:B------:R4:W-:Y:S05]  /*1b6d0*/  MUFU.EX2 R200, R92 ;  /* 0x0000005c00c87308 */ /* 0x0009ea0000000800 */
[-C--:B-1----:R-:W-:Y:S08]  /*1b6e0*/  HMMA.16816.F32 R36, R76, R88.reuse, R36 ;  /* 0x000000584c24723c */ /* 0x082ff00000001824 */
[C---:B------:R-:W-:Y:S04]  /*1b6f0*/  HMMA.16816.F32 R40, R80.reuse, R88, R40 ;  /* 0x000000585028723c */ /* 0x040fe80000001828 */
[--C-:B--2---:R-:W-:Y:S03]  /*1b700*/  FFMA.FTZ R84, R250, c[0x0][0x23c], -R97.reuse ;  /* 0x00008f00fa547a23 */ /* 0x104fe60000010861 */
[--C-:B------:R-:W-:Y:S01]  /*1b710*/  FFMA.FTZ R88, R187, c[0x0][0x23c], -R96.reuse ;  /* 0x00008f00bb587a23 */ /* 0x100fe20000010860 */
[-C--:B------:R-:W-:Y:S01]  /*1b720*/  HMMA.16816.F32 R44, R80, R90.reuse, R44 ;  /* 0x0000005a502c723c */ /* 0x080fe2000000182c */
[----:B------:R1:W-:Y:S03]  /*1b730*/  MUFU.EX2 R202, R84 ;  /* 0x0000005400ca7308 */ /* 0x0003e60000000800 */
[--C-:B----4-:R-:W-:Y:S01]  /*1b740*/  FFMA.FTZ R92, R183, c[0x0][0x23c], -R96.reuse ;  /* 0x00008f00b75c7a23 */ /* 0x110fe20000010860 */
[----:B------:R-:W-:Y:S03]  /*1b750*/  MOV R183, R176 ;  /* 0x000000b000b77202 */ /* 0x000fe60000000f00 */
[C---:B------:R-:W-:Y:S03]  /*1b760*/  HMMA.16816.F32 R48, R76.reuse, R90, R48 ;  /* 0x0000005a4c30723c */ /* 0x040fe60000001830 */
[----:B------:R2:W-:Y:S10]  /*1b770*/  MUFU.EX2 R189, R88 ;  /* 0x0000005800bd7308 */ /* 0x0005f40000000800 */
[----:B------:R4:W-:Y:S01]  /*1b780*/  MUFU.EX2 R176, R92 ;  /* 0x0000005c00b07308 */ /* 0x0009e20000000800 */
[----:B-1----:R-:W-:Y:S02]  /*1b790*/  FFMA.FTZ R84, R98, c[0x0][0x23c], -R97 ;  /* 0x00008f0062547a23 */ /* 0x002fe40000010861 */
[--C-:B------:R-:W-:Y:S07]  /*1b7a0*/  FFMA.FTZ R98, R112, c[0x0][0x23c], -R75.reuse ;  /* 0x00008f0070627a23 */ /* 0x100fee000001084b */
[----:B------:R1:W-:Y:S01]  /*1b7b0*/  MUFU.EX2 R201, R84 ;  /* 0x0000005400c97308 */ /* 0x0003e20000000800 */
[--C-:B--2---:R-:W-:Y:S02]  /*1b7c0*/  FFMA.FTZ R88, R186, c[0x0][0x23c], -R96.reuse ;  /* 0x00008f00ba587a23 */ /* 0x104fe40000010860 */
[----:B----4-:R-:W-:Y:S07]  /*1b7d0*/  FFMA.FTZ R92, R190, c[0x0][0x23c], -R96 ;  /* 0x00008f00be5c7a23 */ /* 0x010fee0000010860 */
[----:B------:R2:W-:Y:S01]  /*1b7e0*/  MUFU.EX2 R190, R88 ;  /* 0x0000005800be7308 */ /* 0x0005e20000000800 */
[----:B-1----:R-:W1:Y:S09]  /*1b7f0*/  LDSM.16.MT88.4 R84, [R231+0x9800] ;  /* 0x00980000e754783b */ /* 0x002e720000004200 */
[----:B------:R4:W1:Y:S01]  /*1b800*/  MUFU.EX2 R191, R92 ;  /* 0x0000005c00bf7308 */ /* 0x0008620000000800 */
[--C-:B--2---:R-:W-:Y:S09]  /*1b810*/  FFMA.FTZ R88, R185, c[0x0][0x23c], -R100.reuse ;  /* 0x00008f00b9587a23 */ /* 0x104ff20000010864 */
[----:B------:R2:W-:Y:S01]  /*1b820*/  MUFU.EX2 R187, R88 ;  /* 0x0000005800bb7308 */ /* 0x0005e20000000800 */
[--C-:B----4-:R-:W-:Y:S09]  /*1b830*/  FFMA.FTZ R92, R184, c[0x0][0x23c], -R100.reuse ;  /* 0x00008f00b85c7a23 */ /* 0x110ff20000010864 */
[----:B------:R4:W3:Y:S01]  /*1b840*/  MUFU.EX2 R185, R92 ;  /* 0x0000005c00b97308 */ /* 0x0008e20000000800 */
[-C--:B-1----:R-:W-:Y:S01]  /*1b850*/  HMMA.16816.F32 R52, R76, R84.reuse, R52 ;  /* 0x000000544c34723c */ /* 0x082fe20000001834 */
[----:B--2---:R-:W1:Y:S07]  /*1b860*/  LDSM.16.MT88.4 R88, [R229+0xa000] ;  /* 0x00a00000e558783b */ /* 0x004e6e0000004200 */
[C---:B------:R-:W-:Y:S01]  /*1b870*/  HMMA.16816.F32 R56, R80.reuse, R84, R56 ;  /* 0x000000545038723c */ /* 0x040fe20000001838 */
[----:B----4-:R-:W2:Y:S06]  /*1b880*/  LDSM.16.MT88.4 R92, [R232+0xa000] ;  /* 0x00a00000e85c783b */ /* 0x010eac0000004200 */
[--C-:B------:R-:W-:Y:S01]  /*1b890*/  FFMA.FTZ R84, R183, c[0x0][0x23c], -R100.reuse ;  /* 0x00008f00b7547a23 */ /* 0x100fe20000010864 */
[-C--:B------:R-:W-:Y:S03]  /*1b8a0*/  HMMA.16816.F32 R60, R80, R86.reuse, R60 ;  /* 0x00000056503c723c */ /* 0x080fe6000000183c */
[----:B------:R4:W-:Y:S01]  /*1b8b0*/  MUFU.EX2 R186, R84 ;  /* 0x0000005400ba7308 */ /* 0x0009e20000000800 */
[----:B------:R-:W-:Y:S02]  /*1b8c0*/  MOV R183, R166 ;  /* 0x000000a600b77202 */ /* 0x000fe40000000f00 */
[----:B------:R-:W-:Y:S01]  /*1b8d0*/  MOV R166, R148 ;  /* 0x0000009400a67202 */ /* 0x000fe20000000f00 */
[----:B------:R-:W-:Y:S01]  /*1b8e0*/  FFMA.FTZ R80, R182, c[0x0][0x23c], -R100 ;  /* 0x00008f00b6507a23 */ /* 0x000fe20000010864 */
[----:B------:R-:W-:Y:S04]  /*1b8f0*/  HMMA.16816.F32 R64, R76, R86, R64 ;  /* 0x000000564c40723c */ /* 0x000fe80000001840 */
[----:B------:R-:W-:Y:S01]  /*1b900*/  F2FP.PACK_AB R81, R174, R169 ;  /* 0x000000a9ae51723e */ /* 0x000fe200000000ff */
[----:B------:R1:W1:Y:S01]  /*1b910*/  MUFU.EX2 R184, R80 ;  /* 0x0000005000b87308 */ /* 0x0002620000000800 */
[----:B------:R-:W-:Y:S01]  /*1b920*/  F2FP.PACK_AB R83, R207, R173 ;  /* 0x000000adcf53723e */ /* 0x000fe200000000ff */
[--C-:B------:R-:W-:Y:S01]  /*1b930*/  FFMA.FTZ R76, R181, c[0x0][0x23c], -R75.reuse ;  /* 0x00008f00b54c7a23 */ /* 0x100fe2000001084b */
[----:B------:R-:W-:Y:S01]  /*1b940*/  F2FP.PACK_AB R78, R210, R223 ;  /* 0x000000dfd24e723e */ /* 0x000fe200000000ff */
[----:B------:R-:W-:Y:S03]  /*1b950*/  IMAD.MOV.U32 R181, RZ, RZ, R180 ;  /* 0x000000ffffb57224 */ /* 0x000fe600078e00b4 */
[----:B------:R-:W-:Y:S02]  /*1b960*/  F2FP.PACK_AB R77, R209, R170 ;  /* 0x000000aad14d723e */ /* 0x000fe400000000ff */
[----:B------:R-:W-:Y:S01]  /*1b970*/  F2FP.PACK_AB R79, R208, R175 ;  /* 0x000000afd04f723e */ /* 0x000fe200000000ff */
[----:B------:R2:W-:Y:S01]  /*1b980*/  MUFU.EX2 R135, R76 ;  /* 0x0000004c00877308 */ /* 0x0005e20000000800 */
[----:B------:R-:W-:Y:S02]  /*1b990*/  F2FP.PACK_AB R82, R178, R179 ;  /* 0x000000b3b252723e */ /* 0x000fe400000000ff */
[----:B------:R-:W-:Y:S01]  /*1b9a0*/  MOV R182, R167 ;  /* 0x000000a700b67202 */ /* 0x000fe20000000f00 */
[----:B----4-:R-:W4:Y:S01]  /*1b9b0*/  LDSM.16.MT88.4 R84, [R230+0xa000] ;  /* 0x00a00000e654783b */ /* 0x010f220000004200 */
[----:B------:R-:W-:Y:S02]  /*1b9c0*/  MOV R167, R155 ;  /* 0x0000009b00a77202 */ /* 0x000fe40000000f00 */
[----:B------:R-:W-:Y:S02]  /*1b9d0*/  MOV R180, R164 ;  /* 0x000000a400b47202 */ /* 0x000fe40000000f00 */
[----:B------:R-:W-:Y:S02]  /*1b9e0*/  MOV R148, R132 ;  /* 0x0000008400947202 */ /* 0x000fe40000000f00 */
[----:B------:R-:W-:Y:S02]  /*1b9f0*/  MOV R164, R134 ;  /* 0x0000008600a47202 */ /* 0x000fe40000000f00 */
[----:B------:R-:W-:Y:S01]  /*1ba00*/  MOV R155, R133 ;  /* 0x00000085009b7202 */ /* 0x000fe20000000f00 */
[--C-:B-1----:R-:W-:Y:S01]  /*1ba10*/  FFMA.FTZ R80, R104, c[0x0][0x23c], -R75.reuse ;  /* 0x00008f0068507a23 */ /* 0x102fe2000001084b */
[----:B------:R-:W-:Y:S01]  /*1ba20*/  MUFU.EX2 R134, R98 ;  /* 0x0000006200867308 */ /* 0x000fe20000000800 */
[--C-:B------:R-:W-:Y:S02]  /*1ba30*/  FFMA.FTZ R104, R116, c[0x0][0x23c], -R75.reuse ;  /* 0x00008f0074687a23 */ /* 0x100fe4000001084b */
[----:B------:R-:W-:Y:S01]  /*1ba40*/  FFMA.FTZ R75, R129, c[0x0][0x23c], -R75 ;  /* 0x00008f00814b7a23 */ /* 0x000fe2000001084b */
[----:B--2---:R-:W-:Y:S06]  /*1ba50*/  F2FP.PACK_AB R76, R224, R225 ;  /* 0x000000e1e04c723e */ /* 0x004fec00000000ff */
[----:B------:R1:W-:Y:S01]  /*1ba60*/  MUFU.EX2 R188, R80 ;  /* 0x0000005000bc7308 */ /* 0x0003e20000000800 */
[-C--:B------:R-:W-:Y:S09]  /*1ba70*/  HMMA.16816.F32 R4, R76, R88.reuse, R4 ;  /* 0x000000584c04723c */ /* 0x080ff20000001804 */
[----:B------:R-:W-:Y:S03]  /*1ba80*/  MUFU.EX2 R133, R99 ;  /* 0x0000006300857308 */ /* 0x000fe60000000800 */
[----:B-1----:R-:W-:Y:S07]  /*1ba90*/  F2FP.PACK_AB R80, R172, R168 ;  /* 0x000000a8ac50723e */ /* 0x002fee00000000ff */
[C---:B------:R-:W-:Y:S07]  /*1baa0*/  HMMA.16816.F32 R8, R80.reuse, R88, R8 ;  /* 0x000000585008723c */ /* 0x040fee0000001808 */
[--C-:B------:R-:W-:Y:S01]  /*1bab0*/  FFMA.FTZ R88, R102, c[0x0][0x23c], -R97.reuse ;  /* 0x00008f0066587a23 */ /* 0x100fe20000010861 */
[-C--:B------:R-:W-:Y:S03]  /*1bac0*/  HMMA.16816.F32 R12, R80, R90.reuse, R12 ;  /* 0x0000005a500c723c */ /* 0x080fe6000000180c */
[----:B------:R1:W-:Y:S01]  /*1bad0*/  MUFU.EX2 R129, R88 ;  /* 0x0000005800817308 */ /* 0x0003e20000000800 */
[--C-:B------:R-:W-:Y:S04]  /*1bae0*/  FFMA.FTZ R102, R118, c[0x0][0x23c], -R97.reuse ;  /* 0x00008f0076667a23 */ /* 0x100fe80000010861 */
[C---:B------:R-:W-:Y:S08]  /*1baf0*/  HMMA.16816.F32 R16, R76.reuse, R90, R16 ;  /* 0x0000005a4c10723c */ /* 0x040ff00000001810 */
[-C--:B------:R-:W-:Y:S08]  /*1bb00*/  HMMA.16816.F32 R20, R76, R92.reuse, R20 ;  /* 0x0000005c4c14723c */ /* 0x080ff00000001814 */
[C---:B------:R-:W-:Y:S01]  /*1bb10*/  HMMA.16816.F32 R24, R80.reuse, R92, R24 ;  /* 0x0000005c5018723c */ /* 0x040fe20000001818 */
[----:B-1----:R-:W1:Y:S06]  /*1bb20*/  LDSM.16.MT88.4 R88, [R231+0xa000] ;  /* 0x00a00000e758783b */ /* 0x002e6c0000004200 */
[--C-:B------:R-:W-:Y:S01]  /*1bb30*/  FFMA.FTZ R92, R103, c[0x0][0x23c], -R97.reuse ;  /* 0x00008f00675c7a23 */ /* 0x100fe20000010861 */
[-C--:B------:R-:W-:Y:S03]  /*1bb40*/  HMMA.16816.F32 R28, R80, R94.reuse, R28 ;  /* 0x0000005e501c723c */ /* 0x080fe6000000181c */
[----:B------:R2:W-:Y:S01]  /*1bb50*/  MUFU.EX2 R126, R92 ;  /* 0x0000005c007e7308 */ /* 0x0005e20000000800 */
[--C-:B------:R-:W-:Y:S04]  /*1bb60*/  FFMA.FTZ R103, R119, c[0x0][0x23c], -R97.reuse ;  /* 0x00008f0077677a23 */ /* 0x100fe80000010861 */
[C---:B------:R-:W-:Y:S05]  /*1bb70*/  HMMA.16816.F32 R32, R76.reuse, R94, R32 ;  /* 0x0000005e4c20723c */ /* 0x040fea0000001820 */
[----:B------:R-:W-:Y:S03]  /*1bb80*/  MUFU.EX2 R103, R103 ;  /* 0x0000006700677308 */ /* 0x000fe60000000800 */
[-C--:B----4-:R-:W-:Y:S08]  /*1bb90*/  HMMA.16816.F32 R36, R76, R84.reuse, R36 ;  /* 0x000000544c24723c */ /* 0x090ff00000001824 */
[C---:B------:R-:W-:Y:S04]  /*1bba0*/  HMMA.16816.F32 R40, R80.reuse, R84, R40 ;  /* 0x000000545028723c */ /* 0x040fe80000001828 */
[--C-:B--2---:R-:W-:Y:S03]  /*1bbb0*/  FFMA.FTZ R92, R114, c[0x0][0x23c], -R97.reuse ;  /* 0x00008f00725c7a23 */ /* 0x104fe60000010861 */
[--C-:B------:R-:W-:Y:S01]  /*1bbc0*/  FFMA.FTZ R84, R195, c[0x0][0x23c], -R96.reuse ;  /* 0x00008f00c3547a23 */ /* 0x100fe20000010860 */
[-C--:B------:R-:W-:Y:S01]  /*1bbd0*/  HMMA.16816.F32 R44, R80, R86.reuse, R44 ;  /* 0x00000056502c723c */ /* 0x080fe2000000182c */
[----:B------:R2:W-:Y:S03]  /*1bbe0*/  MUFU.EX2 R127, R92 ;  /* 0x0000005c007f7308 */ /* 0x0005e60000000800 */
[----:B------:R-:W-:Y:S02]  /*1bbf0*/  MOV R195, R194 ;  /* 0x000000c200c37202 */ /* 0x000fe40000000f00 */
[----:B------:R-:W-:Y:S02]  /*1bc00*/  MOV R194, R182 ;  /* 0x000000b600c27202 */ /* 0x000fe40000000f00 */
[C---:B------:R-:W-:Y:S03]  /*1bc10*/  HMMA.16816.F32 R48, R76.reuse, R86, R48 ;  /* 0x000000564c30723c */ /* 0x040fe60000001830 */
[----:B------:R4:W-:Y:S01]  /*1bc20*/  MUFU.EX2 R125, R84 ;  /* 0x00000054007d7308 */ /* 0x0009e20000000800 */
[----:B------:R-:W-:Y:S01]  /*1bc30*/  MOV R182, R108 ;  /* 0x0000006c00b67202 */ /* 0x000fe20000000f00 */
[----:B------:R-:W-:Y:S02]  /*1bc40*/  FFMA.FTZ R108, R3, c[0x0][0x23c], -R96 ;  /* 0x00008f00036c7a23 */ /* 0x000fe40000010860 */
[--C-:B------:R-:W-:Y:S01]  /*1bc50*/  FFMA.FTZ R3, R195, c[0x0][0x23c], -R100.reuse ;  /* 0x00008f00c3037a23 */ /* 0x100fe20000010864 */
[-C--:B-1----:R-:W-:Y:S04]  /*1bc60*/  HMMA.16816.F32 R52, R76, R88.reuse, R52 ;  /* 0x000000584c34723c */ /* 0x082fe80000001834 */
[----:B------:R-:W-:Y:S02]  /*1bc70*/  FFMA.FTZ R112, R182, c[0x0][0x23c], -R100 ;  /* 0x00008f00b6707a23 */ /* 0x000fe40000010864 */
[----:B---3--:R-:W-:Y:S02]  /*1bc80*/  FFMA.FTZ R2, R2, R113, R246 ;  /* 0x0000007102027223 */ /* 0x008fe400000100f6 */
[C---:B------:R-:W-:Y:S04]  /*1bc90*/  HMMA.16816.F32 R56, R80.reuse, R88, R56 ;  /* 0x000000585038723c */ /* 0x040fe80000001838 */
[----:B--2---:R-:W-:Y:S02]  /*1bca0*/  FFMA.FTZ R92, R115, c[0x0][0x23c], -R97 ;  /* 0x00008f00735c7a23 */ /* 0x004fe40000010861 */
[----:B------:R1:W-:Y:S01]  /*1bcb0*/  MUFU.EX2 R115, R3 ;  /* 0x0000000300737308 */ /* 0x0003e20000000800 */
[----:B------:R-:W-:Y:S01]  /*1bcc0*/  FFMA.FTZ R88, R183, c[0x0][0x23c], -R100 ;  /* 0x00008f00b7587a23 */ /* 0x000fe20000010864 */
[-C--:B------:R-:W-:Y:S04]  /*1bcd0*/  HMMA.16816.F32 R60, R80, R90.reuse, R60 ;  /* 0x0000005a503c723c */ /* 0x080fe8000000183c */
[--C-:B----4-:R-:W-:Y:S01]  /*1bce0*/  FFMA.FTZ R84, R107, c[0x0][0x23c], -R96.reuse ;  /* 0x00008f006b547a23 */ /* 0x110fe20000010860 */
[----:B------:R-:W-:Y:S01]  /*1bcf0*/  MOV R183, R105 ;  /* 0x0000006900b77202 */ /* 0x000fe20000000f00 */
[--C-:B------:R-:W-:Y:S01]  /*1bd00*/  FFMA.FTZ R105, R122, c[0x0][0x23c], -R96.reuse ;  /* 0x00008f007a697a23 */ /* 0x100fe20000010860 */
[----:B------:R-:W-:Y:S01]  /*1bd10*/  F2FP.PACK_AB R81, R191, R176 ;  /* 0x000000b0bf51723e */ /* 0x000fe200000000ff */
[----:B------:R-:W-:Y:S01]  /*1bd20*/  HMMA.16816.F32 R64, R76, R90, R64 ;  /* 0x0000005a4c40723c */ /* 0x000fe20000001840 */
[----:B------:R2:W-:Y:S03]  /*1bd30*/  MUFU.EX2 R121, R84 ;  /* 0x0000005400797308 */ /* 0x0005e60000000800 */
[----:B------:R-:W-:Y:S01]  /*1bd40*/  F2FP.PACK_AB R83, R190, R189 ;  /* 0x000000bdbe53723e */ /* 0x000fe200000000ff */
[----:B------:R-:W-:Y:S01]  /*1bd50*/  FFMA.FTZ R107, R74, c[0x0][0x23c], -R96 ;  /* 0x00008f004a6b7a23 */ /* 0x000fe20000010860 */
[----:B------:R-:W-:Y:S01]  /*1bd60*/  F2FP.PACK_AB R80, R185, R187 ;  /* 0x000000bbb950723e */ /* 0x000fe200000000ff */
[--C-:B------:R-:W-:Y:S01]  /*1bd70*/  FFMA.FTZ R74, R194, c[0x0][0x23c], -R100.reuse ;  /* 0x00008f00c24a7a23 */ /* 0x100fe20000010864 */
[----:B------:R-:W-:Y:S03]  /*1bd80*/  F2FP.PACK_AB R76, R205, R177 ;  /* 0x000000b1cd4c723e */ /* 0x000fe600000000ff */
[----:B------:R3:W-:Y:S01]  /*1bd90*/  MUFU.EX2 R132, R92 ;  /* 0x0000005c00847308 */ /* 0x0007e20000000800 */
[----:B------:R-:W-:Y:S02]  /*1bda0*/  F2FP.PACK_AB R78, R204, R206 ;  /* 0x000000cecc4e723e */ /* 0x000fe400000000ff */
[----:B------:R-:W-:Y:S01]  /*1bdb0*/  F2FP.PACK_AB R77, R202, R203 ;  /* 0x000000cbca4d723e */ /* 0x000fe200000000ff */
[--C-:B-1----:R-:W-:Y:S01]  /*1bdc0*/  FFMA.FTZ R3, R109, c[0x0][0x23c], -R100.reuse ;  /* 0x00008f006d037a23 */ /* 0x102fe20000010864 */
[----:B------:R-:W-:Y:S01]  /*1bdd0*/  F2FP.PACK_AB R79, R200, R201 ;  /* 0x000000c9c84f723e */ /* 0x000fe200000000ff */
[--C-:B------:R-:W-:Y:S01]  /*1bde0*/  FFMA.FTZ R109, R183, c[0x0][0x23c], -R100.reuse ;  /* 0x00008f00b76d7a23 */ /* 0x100fe20000010864 */
[----:B------:R-:W-:Y:S01]  /*1bdf0*/  F2FP.PACK_AB R82, R184, R186 ;  /* 0x000000bab852723e */ /* 0x000fe200000000ff */
[----:B------:R-:W-:Y:S02]  /*1be00*/  FFMA.FTZ R100, R181, c[0x0][0x23c], -R100 ;  /* 0x00008f00b5647a23 */ /* 0x000fe40000010864 */
[----:B------:R-:W-:Y:S01]  /*1be10*/  MUFU.EX2 R116, R88 ;  /* 0x0000005800747308 */ /* 0x000fe20000000800 */
[--C-:B--2---:R-:W-:Y:S09]  /*1be20*/  FFMA.FTZ R84, R110, c[0x0][0x23c], -R96.reuse ;  /* 0x00008f006e547a23 */ /* 0x104ff20000010860 */
[----:B------:R1:W-:Y:S01]  /*1be30*/  MUFU.EX2 R124, R84 ;  /* 0x00000054007c7308 */ /* 0x0003e20000000800 */
[----:B---3--:R-:W-:Y:S09]  /*1be40*/  LDSM.16.MT88.4 R92, [R232+0xa800] ;  /* 0x00a80000e85c783b */ /* 0x008ff20000004200 */
[----:B------:R-:W-:Y:S10]  /*1be50*/  MUFU.EX2 R113, R3 ;  /* 0x0000000300717308 */ /* 0x000ff40000000800 */
[----:B------:R-:W-:Y:S01]  /*1be60*/  MUFU.EX2 R114, R74 ;  /* 0x0000004a00727308 */ /* 0x000fe20000000800 */
[----:B-1----:R-:W-:Y:S02]  /*1be70*/  FFMA.FTZ R84, R111, c[0x0][0x23c], -R96 ;  /* 0x00008f006f547a23 */ /* 0x002fe40000010860 */
[----:B------:R-:W2:Y:S04]  /*1be80*/  LDL.LU R111, [R1+0xbc] ;  /* 0x0000bc00016f7983 */ /* 0x000ea80000300800 */
[----:B------:R-:W3:Y:S03]  /*1be90*/  LDL.LU R110, [R1+0xc0] ;  /* 0x0000c000016e7983 */ /* 0x000ee60000300800 */
[----:B------:R1:W-:Y:S01]  /*1bea0*/  MUFU.EX2 R117, R84 ;  /* 0x0000005400757308 */ /* 0x0003e20000000800 */
[----:B------:R-:W4:Y:S04]  /*1beb0*/  LDL.LU R89, [R1+0xc4] ;  /* 0x0000c40001597983 */ /* 0x000f280000300800 */
[----:B------:R-:W-:Y:S05]  /*1bec0*/  LDSM.16.MT88.4 R96, [R230+0xa800] ;  /* 0x00a80000e660783b */ /* 0x000fea0000004200 */
[----:B------:R-:W-:Y:S03]  /*1bed0*/  MUFU.EX2 R100, R100 ;  /* 0x0000006400647308 */ /* 0x000fe60000000800 */
[----:B-1----:R-:W1:Y:S02]  /*1bee0*/  LDSM.16.MT88.4 R84, [R229+0xa800] ;  /* 0x00a80000e554783b */ /* 0x002e640000004200 */
[-C--:B-1----:R-:W-:Y:S08]  /*1bef0*/  HMMA.16816.F32 R4, R76, R84.reuse, R4 ;  /* 0x000000544c04723c */ /* 0x082ff00000001804 */
[C---:B------:R-:W-:Y:S08]  /*1bf00*/  HMMA.16816.F32 R8, R80.reuse, R84, R8 ;  /* 0x000000545008723c */ /* 0x040ff00000001808 */
[-C--:B------:R-:W-:Y:S08]  /*1bf10*/  HMMA.16816.F32 R12, R80, R86.reuse, R12 ;  /* 0x00000056500c723c */ /* 0x080ff0000000180c */
[C---:B------:R-:W-:Y:S01]  /*1bf20*/  HMMA.16816.F32 R16, R76.reuse, R86, R16 ;  /* 0x000000564c10723c */ /* 0x040fe20000001810 */
[----:B------:R-:W-:Y:S07]  /*1bf30*/  LDSM.16.MT88.4 R84, [R229+0xb000] ;  /* 0x00b00000e554783b */ /* 0x000fee0000004200 */
[-C--:B------:R-:W-:Y:S08]  /*1bf40*/  HMMA.16816.F32 R20, R76, R92.reuse, R20 ;  /* 0x0000005c4c14723c */ /* 0x080ff00000001814 */
        /* <DEDUP_REMOVED lines=8> */
[----:B------:R-:W-:Y:S03]  /*1bfd0*/  LDSM.16.MT88.4 R96, [R230+0xb000] ;  /* 0x00b00000e660783b */ /* 0x000fe60000004200 */
[----:B--2---:R-:W-:Y:S02]  /*1bfe0*/  FFMA.FTZ R70, R70, R111, R252 ;  /* 0x0000006f46467223 */ /* 0x004fe400000100fc */
[----:B------:R-:W-:Y:S01]  /*1bff0*/  MUFU.EX2 R111, R104 ;  /* 0x00000068006f7308 */ /* 0x000fe20000000800 */
[----:B---3--:R-:W-:Y:S02]  /*1c000*/  FFMA.FTZ R69, R69, R110, R249 ;  /* 0x0000006e45457223 */ /* 0x008fe400000100f9 */
[----:B------:R-:W-:Y:S03]  /*1c010*/  FADD.FTZ R70, R180, R70 ;  /* 0x00000046b4467221 */ /* 0x000fe60000010000 */
[----:B------:R-:W-:Y:S01]  /*1c020*/  FADD.FTZ R69, R167, R69 ;  /* 0x00000045a7457221 */ /* 0x000fe20000010000 */
[----:B------:R-:W-:Y:S01]  /*1c030*/  MOV R167, R166 ;  /* 0x000000a600a77202 */ /* 0x000fe20000000f00 */
[----:B----4-:R-:W-:Y:S01]  /*1c040*/  FFMA.FTZ R101, R0, R89, R101 ;  /* 0x0000005900657223 */ /* 0x010fe20000010065 */
[----:B------:R-:W-:Y:S01]  /*1c050*/  MOV R166, R165 ;  /* 0x000000a500a67202 */ /* 0x000fe20000000f00 */
[----:B------:R-:W1:Y:S01]  /*1c060*/  LDSM.16.MT88.4 R88, [R231+0xa800] ;  /* 0x00a80000e758783b */ /* 0x000e620000004200 */
[----:B------:R-:W-:Y:S01]  /*1c070*/  MOV R165, R164 ;  /* 0x000000a400a57202 */ /* 0x000fe20000000f00 */
[----:B------:R-:W-:Y:S01]  /*1c080*/  FADD.FTZ R0, R248, R2 ;  /* 0x00000002f8007221 */ /* 0x000fe20000010000 */
[----:B------:R-:W-:Y:S01]  /*1c090*/  MOV R164, R155 ;  /* 0x0000009b00a47202 */ /* 0x000fe20000000f00 */
[----:B------:R-:W-:Y:S01]  /*1c0a0*/  FADD.FTZ R2, R167, R101 ;  /* 0x00000065a7027221 */ /* 0x000fe20000010000 */
[----:B------:R-:W-:Y:S01]  /*1c0b0*/  MOV R155, R148 ;  /* 0x00000094009b7202 */ /* 0x000fe20000000f00 */
[----:B------:R-:W-:Y:S01]  /*1c0c0*/  FADD.FTZ R0, R166, R0 ;  /* 0x00000000a6007221 */ /* 0x000fe20000010000 */
[----:B------:R-:W2:Y:S01]  /*1c0d0*/  MUFU.EX2 R110, R106 ;  /* 0x0000006a006e7308 */ /* 0x000ea20000000800 */
[----:B------:R-:W3:Y:S01]  /*1c0e0*/  LDL.LU R148, [R1+0x7c] ;  /* 0x00007c0001947983 */ /* 0x000ee20000300800 */
[----:B------:R-:W-:Y:S02]  /*1c0f0*/  FADD.FTZ R3, R165, R70 ;  /* 0x00000046a5037221 */ /* 0x000fe40000010000 */
[----:B------:R-:W-:Y:S01]  /*1c100*/  FADD.FTZ R0, R151, R0 ;  /* 0x0000000097007221 */ /* 0x000fe20000010000 */
[----:B------:R-:W-:Y:S01]  /*1c110*/  LDSM.16.MT88.4 R180, [R230+0xb800] ;  /* 0x00b80000e6b4783b */ /* 0x000fe20000004200 */
[----:B------:R-:W-:Y:S02]  /*1c120*/  FADD.FTZ R70, R164, R69 ;  /* 0x00000045a4467221 */ /* 0x000fe40000010000 */
[----:B------:R-:W-:Y:S02]  /*1c130*/  FADD.FTZ R69, R150, R3 ;  /* 0x0000000396457221 */ /* 0x000fe40000010000 */
[----:B------:R-:W-:Y:S01]  /*1c140*/  FADD.FTZ R0, R71, R0 ;  /* 0x0000000047007221 */ /* 0x000fe20000010000 */
[----:B------:R-:W4:Y:S01]  /*1c150*/  MUFU.EX2 R106, R75 ;  /* 0x0000004b006a7308 */ /* 0x000f220000000800 */
[----:B------:R-:W-:Y:S01]  /*1c160*/  FADD.FTZ R3, R149, R70 ;  /* 0x0000004695037221 */ /* 0x000fe20000010000 */
[----:B------:R-:W3:Y:S01]  /*1c170*/  LDL.LU R71, [R1+0x130] ;  /* 0x0001300001477983 */ /* 0x000ee20000300800 */
[----:B------:R-:W-:Y:S02]  /*1c180*/  FADD.FTZ R69, R68, R69 ;  /* 0x0000004544457221 */ /* 0x000fe40000010000 */
[----:B------:R-:W-:Y:S01]  /*1c190*/  FADD.FTZ R2, R155, R2 ;  /* 0x000000029b027221 */ /* 0x000fe20000010000 */
[----:B------:R-:W3:Y:S01]  /*1c1a0*/  LDL.LU R68, [R1+0x12c] ;  /* 0x00012c0001447983 */ /* 0x000ee20000300800 */
[----:B------:R-:W-:Y:S02]  /*1c1b0*/  FADD.FTZ R3, R72, R3 ;  /* 0x0000000348037221 */ /* 0x000fe40000010000 */
[----:B------:R-:W-:Y:S01]  /*1c1c0*/  FADD.FTZ R0, R240, R0 ;  /* 0x00000000f0007221 */ /* 0x000fe20000010000 */
[----:B------:R-:W3:Y:S01]  /*1c1d0*/  LDL.LU R72, [R1+0x128] ;  /* 0x0001280001487983 */ /* 0x000ee20000300800 */
[----:B------:R-:W-:Y:S01]  /*1c1e0*/  FADD.FTZ R69, R239, R69 ;  /* 0x00000045ef457221 */ /* 0x000fe20000010000 */
[----:B------:R-:W4:Y:S01]  /*1c1f0*/  MUFU.EX2 R104, R102 ;  /* 0x0000006600687308 */ /* 0x000f220000000800 */
[----:B------:R-:W-:Y:S01]  /*1c200*/  FADD.FTZ R74, R238, R3 ;  /* 0x00000003ee4a7221 */ /* 0x000fe20000010000 */
[----:B------:R-:W-:Y:S01]  /*1c210*/  LDSM.16.MT88.4 R164, [R232+0xb800] ;  /* 0x00b80000e8a4783b */ /* 0x000fe20000004200 */
[----:B------:R-:W-:Y:S01]  /*1c220*/  FADD.FTZ R0, R236, R0 ;  /* 0x00000000ec007221 */ /* 0x000fe20000010000 */
[----:B--2---:R-:W-:Y:S01]  /*1c230*/  F2FP.PACK_AB R196, R110, R111 ;  /* 0x0000006f6ec4723e */ /* 0x004fe200000000ff */
[----:B------:R-:W-:Y:S02]  /*1c240*/  FADD.FTZ R3, R235, R69 ;  /* 0x00000045eb037221 */ /* 0x000fe40000010000 */
[----:B------:R-:W-:Y:S02]  /*1c250*/  FADD.FTZ R74, R234, R74 ;  /* 0x0000004aea4a7221 */ /* 0x000fe40000010000 */
[----:B------:R-:W-:Y:S01]  /*1c260*/  FADD.FTZ R69, R228, R0 ;  /* 0x00000000e4457221 */ /* 0x000fe20000010000 */
[-C--:B-1----:R-:W-:Y:S01]  /*1c270*/  HMMA.16816.F32 R52, R76, R88.reuse, R52 ;  /* 0x000000584c34723c */ /* 0x082fe20000001834 */
[----:B------:R-:W1:Y:S02]  /*1c280*/  MUFU.EX2 R75, R112 ;  /* 0x00000070004b7308 */ /* 0x000e640000000800 */
[----:B----4-:R-:W-:Y:S01]  /*1c290*/  F2FP.PACK_AB R198, R106, R128 ;  /* 0x000000806ac6723e */ /* 0x010fe200000000ff */
[----:B------:R-:W-:Y:S02]  /*1c2a0*/  FADD.FTZ R3, R145, R3 ;  /* 0x0000000391037221 */ /* 0x000fe40000010000 */
[----:B------:R-:W-:Y:S02]  /*1c2b0*/  FADD.FTZ R69, R137, R69 ;  /* 0x0000004589457221 */ /* 0x000fe40000010000 */
[C---:B------:R-:W-:Y:S03]  /*1c2c0*/  HMMA.16816.F32 R56, R80.reuse, R88, R56 ;  /* 0x000000585038723c */ /* 0x040fe60000001838 */
[----:B------:R-:W-:Y:S01]  /*1c2d0*/  MUFU.EX2 R102, R105 ;  /* 0x0000006900667308 */ /* 0x000fe20000000800 */
[----:B------:R-:W-:Y:S01]  /*1c2e0*/  FADD.FTZ R3, R142, R3 ;  /* 0x000000038e037221 */ /* 0x000fe20000010000 */
[----:B------:R-:W-:Y:S03]  /*1c2f0*/  F2FP.PACK_AB R197, R103, R104 ;  /* 0x0000006867c5723e */ /* 0x000fe600000000ff */
[-C--:B------:R-:W-:Y:S04]  /*1c300*/  HMMA.16816.F32 R60, R80, R90.reuse, R60 ;  /* 0x0000005a503c723c */ /* 0x080fe8000000183c */
[----:B------:R-:W-:Y:S01]  /*1c310*/  FADD.FTZ R3, R141, R3 ;  /* 0x000000038d037221 */ /* 0x000fe20000010000 */
[----:B------:R-:W2:Y:S02]  /*1c320*/  MUFU.EX2 R101, R123 ;  /* 0x0000007b00657308 */ /* 0x000ea40000000800 */
[----:B------:R-:W-:Y:S01]  /*1c330*/  F2FP.PACK_AB R81, R121, R125 ;  /* 0x0000007d7951723e */ /* 0x000fe200000000ff */
[----:B------:R-:W-:Y:S01]  /*1c340*/  HMMA.16816.F32 R64, R76, R90, R64 ;  /* 0x0000005a4c40723c */ /* 0x000fe20000001840 */
[----:B------:R-:W4:Y:S03]  /*1c350*/  LDSM.16.MT88.4 R88, [R231+0xb000] ;  /* 0x00b00000e758783b */ /* 0x000f260000004200 */
[----:B------:R-:W-:Y:S01]  /*1c360*/  F2FP.PACK_AB R83, R117, R124 ;  /* 0x0000007c7553723e */ /* 0x000fe200000000ff */
[----:B------:R-:W-:Y:S01]  /*1c370*/  FADD.FTZ R3, R215, R3 ;  /* 0x00000003d7037221 */ /* 0x000fe20000010000 */
[----:B------:R-:W-:Y:S02]  /*1c380*/  F2FP.PACK_AB R80, R115, R116 ;  /* 0x000000747350723e */ /* 0x000fe400000000ff */
[----:B------:R-:W-:Y:S01]  /*1c390*/  F2FP.PACK_AB R76, R188, R135 ;  /* 0x00000087bc4c723e */ /* 0x000fe200000000ff */
[----:B------:R-:W-:Y:S03]  /*1c3a0*/  FADD.FTZ R3, R222, R3 ;  /* 0x00000003de037221 */ /* 0x000fe60000010000 */
[----:B------:R-:W-:Y:S01]  /*1c3b0*/  F2FP.PACK_AB R78, R133, R134 ;  /* 0x00000086854e723e */ /* 0x000fe200000000ff */
[----:B------:R-:W-:Y:S01]  /*1c3c0*/  FADD.FTZ R3, R213, R3 ;  /* 0x00000003d5037221 */ /* 0x000fe20000010000 */
[----:B------:R-:W-:Y:S02]  /*1c3d0*/  F2FP.PACK_AB R77, R126, R129 ;  /* 0x000000817e4d723e */ /* 0x000fe400000000ff */
[----:B------:R-:W-:Y:S02]  /*1c3e0*/  F2FP.PACK_AB R79, R132, R127 ;  /* 0x0000007f844f723e */ /* 0x000fe400000000ff */
[----:B------:R-:W-:Y:S02]  /*1c3f0*/  F2FP.PACK_AB R82, R113, R114 ;  /* 0x000000727152723e */ /* 0x000fe400000000ff */
[----:B-1----:R-:W-:Y:S02]  /*1c400*/  F2FP.PACK_AB R194, R100, R75 ;  /* 0x0000004b64c2723e */ /* 0x002fe400000000ff */
[----:B--2---:R-:W-:Y:S01]  /*1c410*/  F2FP.PACK_AB R193, R101, R102 ;  /* 0x0000006665c1723e */ /* 0x004fe200000000ff */
[-C--:B------:R-:W-:Y:S08]  /*1c420*/  HMMA.16816.F32 R4, R76, R84.reuse, R4 ;  /* 0x000000544c04723c */ /* 0x080ff00000001804 */
[C---:B------:R-:W-:Y:S01]  /*1c430*/  HMMA.16816.F32 R8, R80.reuse, R84, R8 ;  /* 0x000000545008723c */ /* 0x040fe20000001808 */
[----:B------:R-:W-:Y:S07]  /*1c440*/  MUFU.EX2 R85, R109 ;  /* 0x0000006d00557308 */ /* 0x000fee0000000800 */
[-C--:B------:R-:W-:Y:S03]  /*1c450*/  HMMA.16816.F32 R12, R80, R86.reuse, R12 ;  /* 0x00000056500c723c */ /* 0x080fe6000000180c */
[----:B------:R-:W1:Y:S05]  /*1c460*/  MUFU.EX2 R84, R120 ;  /* 0x0000007800547308 */ /* 0x000e6a0000000800 */
[C---:B------:R-:W-:Y:S05]  /*1c470*/  HMMA.16816.F32 R16, R76.reuse, R86, R16 ;  /* 0x000000564c10723c */ /* 0x040fea0000001810 */
[----:B------:R-:W-:Y:S03]  /*1c480*/  MUFU.EX2 R86, R108 ;  /* 0x0000006c00567308 */ /* 0x000fe60000000800 */
[-C--:B------:R-:W-:Y:S07]  /*1c490*/  HMMA.16816.F32 R20, R76, R92.reuse, R20 ;  /* 0x0000005c4c14723c */ /* 0x080fee0000001814 */
[----:B------:R-:W2:Y:S01]  /*1c4a0*/  MUFU.EX2 R87, R107 ;  /* 0x0000006b00577308 */ /* 0x000ea20000000800 */
[C---:B------:R-:W-:Y:S04]  /*1c4b0*/  HMMA.16816.F32 R24, R80.reuse, R92, R24 ;  /* 0x0000005c5018723c */ /* 0x040fe80000001818 */
[----:B-1----:R-:W-:Y:S04]  /*1c4c0*/  F2FP.PACK_AB R192, R85, R84 ;  /* 0x0000005455c0723e */ /* 0x002fe800000000ff */
[-C--:B------:R-:W-:Y:S08]  /*1c4d0*/  HMMA.16816.F32 R28, R80, R94.reuse, R28 ;  /* 0x0000005e501c723c */ /* 0x080ff0000000181c */
[C---:B------:R-:W-:Y:S04]  /*1c4e0*/  HMMA.16816.F32 R32, R76.reuse, R94, R32 ;  /* 0x0000005e4c20723c */ /* 0x040fe80000001820 */
[----:B--2---:R-:W-:Y:S04]  /*1c4f0*/  F2FP.PACK_AB R195, R86, R87 ;  /* 0x0000005756c3723e */ /* 0x004fe800000000ff */
[-C--:B------:R-:W-:Y:S08]  /*1c500*/  HMMA.16816.F32 R36, R76, R96.reuse, R36 ;  /* 0x000000604c24723c */ /* 0x080ff00000001824 */
[C---:B------:R-:W-:Y:S08]  /*1c510*/  HMMA.16816.F32 R40, R80.reuse, R96, R40 ;  /* 0x000000605028723c */ /* 0x040ff00000001828 */
[-C--:B------:R-:W-:Y:S08]  /*1c520*/  HMMA.16816.F32 R44, R80, R98.reuse, R44 ;  /* 0x00000062502c723c */ /* 0x080ff0000000182c */
[C---:B------:R-:W-:Y:S08]  /*1c530*/  HMMA.16816.F32 R48, R76.reuse, R98, R48 ;  /* 0x000000624c30723c */ /* 0x040ff00000001830 */
[-C--:B----4-:R-:W-:Y:S08]  /*1c540*/  HMMA.16816.F32 R52, R76, R88.reuse, R52 ;  /* 0x000000584c34723c */ /* 0x090ff00000001834 */
[C---:B------:R-:W-:Y:S08]  /*1c550*/  HMMA.16816.F32 R56, R80.reuse, R88, R56 ;  /* 0x000000585038723c */ /* 0x040ff00000001838 */
[-C--:B------:R-:W-:Y:S08]  /*1c560*/  HMMA.16816.F32 R60, R80, R90.reuse, R60 ;  /* 0x0000005a503c723c */ /* 0x080ff0000000183c */
[----:B------:R-:W-:Y:S04]  /*1c570*/  HMMA.16816.F32 R64, R76, R90, R64 ;  /* 0x0000005a4c40723c */ /* 0x000fe80000001840 */
[----:B---3--:R-:W-:Y:S02]  /*1c580*/  FADD.FTZ R2, R148, R2 ;  /* 0x0000000294027221 */ /* 0x008fe40000010000 */
[----:B------:R-:W1:Y:S02]  /*1c590*/  LDSM.16.MT88.4 R148, [R229+0xb800] ;  /* 0x00b80000e594783b */ /* 0x000e640000004200 */
[----:B------:R-:W-:Y:S04]  /*1c5a0*/  FADD.FTZ R2, R73, R2 ;  /* 0x0000000249027221 */ /* 0x000fe80000010000 */
[----:B------:R-:W-:Y:S02]  /*1c5b0*/  FADD.FTZ R2, R237, R2 ;  /* 0x00000002ed027221 */ /* 0x000fe40000010000 */
[----:B------:R-:W2:Y:S02]  /*1c5c0*/  LDL.LU R73, [R1+0x124] ;  /* 0x0001240001497983 */ /* 0x000ea40000300800 */
[----:B------:R-:W-:Y:S02]  /*1c5d0*/  FADD.FTZ R70, R233, R2 ;  /* 0x00000002e9467221 */ /* 0x000fe40000010000 */
        /* <DEDUP_REMOVED lines=11> */
[----:B------:R-:W-:Y:S03]  /*1c690*/  FADD.FTZ R0, R158, R0 ;  /* 0x000000009e007221 */ /* 0x000fe60000010000 */
[----:B------:R3:W5:Y:S01]  /*1c6a0*/  LDL.LU R236, [R1+0x110] ;  /* 0x0001100001ec7983 */ /* 0x0007620000300800 */
[----:B------:R-:W-:Y:S03]  /*1c6b0*/  FADD.FTZ R0, R157, R0 ;  /* 0x000000009d007221 */ /* 0x000fe60000010000 */
[----:B------:R3:W5:Y:S01]  /*1c6c0*/  LDL.LU R235, [R1+0x10c] ;  /* 0x00010c0001eb7983 */ /* 0x0007620000300800 */
[----:B------:R-:W-:Y:S03]  /*1c6d0*/  FADD.FTZ R0, R162, R0 ;  /* 0x00000000a2007221 */ /* 0x000fe60000010000 */
[----:B------:R3:W5:Y:S01]  /*1c6e0*/  LDL.LU R234, [R1+0x108] ;  /* 0x0001080001ea7983 */ /* 0x0007620000300800 */
[----:B------:R-:W-:Y:S01]  /*1c6f0*/  FADD.FTZ R0, R161, R0 ;  /* 0x00000000a1007221 */ /* 0x000fe20000010000 */
[-C--:B-1----:R-:W-:Y:S02]  /*1c700*/  HMMA.16816.F32 R140, R196, R148.reuse, R4 ;  /* 0x00000094c48c723c */ /* 0x082fe40000001804 */
[----:B------:R3:W5:Y:S03]  /*1c710*/  LDL.LU R233, [R1+0x104] ;  /* 0x0001040001e97983 */ /* 0x0007660000300800 */
[----:B------:R-:W-:Y:S01]  /*1c720*/  FADD.FTZ R0, R247, R0 ;  /* 0x00000000f7007221 */ /* 0x000fe20000010000 */
[----:B------:R3:W5:Y:S01]  /*1c730*/  LDL.LU R228, [R1+0x100] ;  /* 0x0001000001e47983 */ /* 0x0007620000300800 */
        /* <DEDUP_REMOVED lines=12> */
[----:B------:R-:W1:Y:S01]  /*1c800*/  LDSM.16.MT88.4 R4, [R231+0xb800] ;  /* 0x00b80000e704783b */ /* 0x000e620000004200 */
        /* <DEDUP_REMOVED lines=45> */
[----:B------:R-:W-:Y:S01]  /*1cae0*/  FADD.FTZ R2, R201, R10 ;  /* 0x0000000ac9027221 */ /* 0x000fe20000010000 */
[-C--:B-1----:R-:W-:Y:S03]  /*1caf0*/  HMMA.16816.F32 R184, R196, R4.reuse, R52 ;  /* 0x00000004c4b8723c */ /* 0x082fe60000001834 */
[----:B------:R-:W-:Y:S02]  /*1cb00*/  FADD.FTZ R0, R125, R8 ;  /* 0x000000087d007221 */ /* 0x000fe40000010000 */
[----:B------:R-:W-:Y:S01]  /*1cb10*/  FADD.FTZ R3, R135, R3 ;  /* 0x0000000387037221 */ /* 0x000fe20000010000 */
[----:B------:R-:W-:Y:S01]  /*1cb20*/  MOV R135, R71 ;  /* 0x0000004700877202 */ /* 0x000fe20000000f00 */
[----:B------:R-:W-:Y:S02]  /*1cb30*/  FADD.FTZ R2, R200, R2 ;  /* 0x00000002c8027221 */ /* 0x000fe40000010000 */
[----:B------:R-:W-:Y:S03]  /*1cb40*/  FADD.FTZ R0, R121, R0 ;  /* 0x0000000079007221 */ /* 0x000fe60000010000 */
        /* <DEDUP_REMOVED lines=13> */
[----:B------:R-:W-:Y:S02]  /*1cc20*/  FADD.FTZ R2, R114, R2 ;  /* 0x0000000272027221 */ /* 0x000fe40000010000 */
[----:B------:R-:W-:Y:S01]  /*1cc30*/  FADD.FTZ R8, R133, R3 ;  /* 0x0000000385087221 */ /* 0x000fe20000010000 */
[----:B------:R-:W-:Y:S03]  /*1cc40*/  MOV R133, R72 ;  /* 0x0000004800857202 */ /* 0x000fe60000000f00 */
        /* <DEDUP_REMOVED lines=21> */
[----:B------:R3:W-:Y:S01]  /*1cda0*/  STL [R1+0xc4], R0 ;  /* 0x0000c40001007387 */ /* 0x0007e20000100800 */
[----:B--2---:R-:W-:Y:S01]  /*1cdb0*/  MOV R132, R73 ;  /* 0x0000004900847202 */ /* 0x004fe20000000f00 */
[----:B---3-5:R-:W-:-:S05]  /*1cdc0*/  @P1 BRA `(.L_x_466) ;  /* 0xffff8b9000001947 */ /* 0x028fca000383ffff */
.L_x_465:
[----:B------:R-:W2:Y:S04]  /*1cdd0*/  LDL.LU R3, [R1+0xbc] ;  /* 0x0000bc0001037983 */ /* 0x000ea80000300800 */
[----:B------:R-:W1:Y:S01]  /*1cde0*/  S2R R42, SR_TID.X ;  /* 0x00000000002a7919 */ /* 0x000e620000002100 */
[----:B------:R-:W3:Y:S01]  /*1cdf0*/  S2UR UR4, SR_CTAID.Y ;  /* 0x00000000000479c3 */ /* 0x000ee20000002600 */
[----:B------:R-:W-:-:S02]  /*1ce00*/  UISETP.NE.AND UP0, UPT, UR31, -0x1, UPT ;  /* 0xffffffff1f00788c */ /* 0x000fc4000bf05270 */
[----:B------:R-:W4:Y:S01]  /*1ce10*/  LDL.LU R6, [R1+0xc0] ;  /* 0x0000c00001067983 */ /* 0x000f220000300800 */
[----:B------:R-:W-:-:S03]  /*1ce20*/  ULDC.64 UR6, c[0x0][0x1e8] ;  /* 0x00007a0000067ab9 */ /* 0x000fc60000000a00 */
[----:B-----5:R-:W4:Y:S04]  /*1ce30*/  LDL.LU R8, [R1+0xc4] ;  /* 0x0000c40001087983 */ /* 0x020f280000300800 */
        /* <DEDUP_REMOVED lines=13> */
[CC--:B------:R-:W-:Y:S01]  /*1cf10*/  LEA.HI R14, R43.reuse, R42.reuse, RZ, 0x2 ;  /* 0x0000002a2b0e7211 */ /* 0x0c0fe200078f10ff */
        /* <DEDUP_REMOVED lines=58> */
[C---:B--2---:R-:W-:Y:S01]  /*1d2c0*/  FMUL.FTZ R140, R0.reuse, R140 ;  /* 0x0000008c008c7220 */ /* 0x044fe20000410000 */
[----:B------:R-:W-:Y:S01]  /*1d2d0*/  MOV R2, 0x3f800000 ;  /* 0x3f80000000027802 */ /* 0x000fe20000000f00 */
[----:B------:R-:W1:Y:S01]  /*1d2e0*/  @P4 MUFU.RCP R3, R37 ;  /* 0x0000002500034308 */ /* 0x000e620000001000 */
[----:B------:R-:W-:Y:S01]  /*1d2f0*/  FSETP.NE.FTZ.AND P0, PT, R39, RZ, PT ;  /* 0x000000ff2700720b */ /* 0x000fe20003f15000 */
[----:B------:R-:W-:-:S02]  /*1d300*/  FMUL.FTZ R7, R0, R141 ;  /* 0x0000008d00077220 */ /* 0x000fc40000410000 */
[C---:B------:R-:W-:Y:S02]  /*1d310*/  FMUL.FTZ R148, R0.reuse, R148 ;  /* 0x0000009400947220 */ /* 0x040fe40000410000 */
[C---:B------:R-:W-:Y:S01]  /*1d320*/  FMUL.FTZ R5, R0.reuse, R149 ;  /* 0x0000009500057220 */ /* 0x040fe20000410000 */
[----:B------:R-:W-:Y:S01]  /*1d330*/  F2FP.PACK_AB R7, R7, R140 ;  /* 0x0000008c0707723e */ /* 0x000fe200000000ff */
[----:B------:R-:W2:Y:S01]  /*1d340*/  @P3 MUFU.RCP R2, R40 ;  /* 0x0000002800023308 */ /* 0x000ea20000001000 */
        /* <DEDUP_REMOVED lines=44> */
[----:B--2---:R-:W-:Y:S01]  /*1d610*/  FMUL.FTZ R136, R2, R136 ;  /* 0x0000008802887220 */ /* 0x004fe20000410000 */
        /* <DEDUP_REMOVED lines=23> */
[----:B------:R-:W-:Y:S01]  /*1d790*/  SHF.R.S32.HI R2, RZ, 0x1f, R14 ;  /* 0x0000001fff027819 */ /* 0x000fe2000001140e */
[----:B-1----:R-:W-:Y:S01]  /*1d7a0*/  FMUL.FTZ R139, R0, R139 ;  /* 0x0000008b008b7220 */ /* 0x002fe20000410000 */
[----:B------:R-:W-:Y:S01]  /*1d7b0*/  F2FP.PACK_AB R26, R26, R188 ;  /* 0x000000bc1a1a723e */ /* 0x000fe200000000ff */
[----:B------:R-:W-:Y:S01]  /*1d7c0*/  FMUL.FTZ R10, R0, R138 ;  /* 0x0000008a000a7220 */ /* 0x000fe20000410000 */
[----:B------:R-:W-:Y:S01]  /*1d7d0*/  LEA.HI R2, R2, R3, RZ, 0x3 ;  /* 0x0000000302027211 */ /* 0x000fe200078f18ff */
[C---:B------:R-:W-:Y:S01]  /*1d7e0*/  FMUL.FTZ R147, R0.reuse, R147 ;  /* 0x0000009300937220 */ /* 0x040fe20000410000 */
        /* <DEDUP_REMOVED lines=40> */
[----:B------:R3:W-:Y:S04]  /*1da70*/  STS [R2+0x2000], R9 ;  /* 0x0020000902007388 */ /* 0x0007e80000000800 */
[----:B------:R4:W-:Y:S04]  /*1da80*/  STS [R2+0x2400], R10 ;  /* 0x0024000a02007388 */ /* 0x0009e80000000800 */
[----:B------:R-:W-:Y:S04]  /*1da90*/  STS [R3+0x2000], R19 ;  /* 0x0020001303007388 */ /* 0x000fe80000000800 */
[----:B------:R-:W-:Y:S01]  /*1daa0*/  STS [R3+0x2400], R18 ;  /* 0x0024001203007388 */ /* 0x000fe20000000800 */
[----:B-1----:R-:W-:-:S02]  /*1dab0*/  SEL R5, R0, 0xffffffe0, !P1 ;  /* 0xffffffe000057807 */ /* 0x002fc40004800000 */
[C---:B------:R-:W-:Y:S02]  /*1dac0*/  IADD3 R0, R2.reuse, 0x40, RZ ;  /* 0x0000004002007810 */ /* 0x040fe40007ffe0ff */
[CC--:B--2---:R-:W-:Y:S02]  /*1dad0*/  IADD3 R4, R2.reuse, R5.reuse, RZ ;  /* 0x0000000502047210 */ /* 0x0c4fe40007ffe0ff */
[----:B------:R-:W-:Y:S02]  /*1dae0*/  @P2 IADD3 R0, R2, -0x40, RZ ;  /* 0xffffffc002002810 */ /* 0x000fe40007ffe0ff */
[----:B---3--:R-:W-:Y:S01]  /*1daf0*/  MOV R9, 0x7f800000 ;  /* 0x7f80000000097802 */ /* 0x008fe20000000f00 */
[----:B------:R-:W-:Y:S01]  /*1db00*/  STS [R4], R17 ;  /* 0x0000001104007388 */ /* 0x000fe20000000800 */
[----:B----4-:R-:W-:-:S03]  /*1db10*/  IADD3 R2, R3, R5, RZ ;  /* 0x0000000503027210 */ /* 0x010fc60007ffe0ff */
[----:B------:R-:W-:Y:S04]  /*1db20*/  STS [R4+0x400], R16 ;  /* 0x0004001004007388 */ /* 0x000fe80000000800 */
[----:B------:R1:W-:Y:S04]  /*1db30*/  STS [R2], R13 ;  /* 0x0000000d02007388 */ /* 0x0003e80000000800 */
[----:B------:R2:W-:Y:S04]  /*1db40*/  STS [R2+0x400], R12 ;  /* 0x0004000c02007388 */ /* 0x0005e80000000800 */
[----:B------:R-:W-:Y:S04]  /*1db50*/  STS [R4+0x2000], R15 ;  /* 0x0020000f04007388 */ /* 0x000fe80000000800 */
[----:B------:R3:W-:Y:S04]  /*1db60*/  STS [R4+0x2400], R14 ;  /* 0x0024000e04007388 */ /* 0x0007e80000000800 */
[----:B------:R-:W-:Y:S04]  /*1db70*/  STS [R2+0x2000], R11 ;  /* 0x0020000b02007388 */ /* 0x000fe80000000800 */
[----:B------:R4:W-:Y:S04]  /*1db80*/  STS [R2+0x2400], R24 ;  /* 0x0024001802007388 */ /* 0x0009e80000000800 */
[----:B------:R-:W-:Y:S01]  /*1db90*/  STS [R0], R33 ;  /* 0x0000002100007388 */ /* 0x000fe20000000800 */
[----:B-1----:R-:W-:-:S03]  /*1dba0*/  MOV R13, 0x7f800000 ;  /* 0x7f800000000d7802 */ /* 0x002fc60000000f00 */
[----:B------:R-:W-:Y:S01]  /*1dbb0*/  STS [R0+0x400], R32 ;  /* 0x0004002000007388 */ /* 0x000fe20000000800 */
[----:B--2---:R-:W-:Y:S02]  /*1dbc0*/  MOV R12, 0x7f800000 ;  /* 0x7f800000000c7802 */ /* 0x004fe40000000f00 */
[----:B---3--:R-:W-:Y:S02]  /*1dbd0*/  IADD3 R4, R0, 0x400, RZ ;  /* 0x0000040000047810 */ /* 0x008fe40007ffe0ff */
[----:B------:R-:W-:Y:S02]  /*1dbe0*/  MOV R14, 0x7f800000 ;  /* 0x7f800000000e7802 */ /* 0x000fe40000000f00 */
[C---:B------:R-:W-:Y:S02]  /*1dbf0*/  IADD3 R4, R8.reuse, R4, R5 ;  /* 0x0000000408047210 */ /* 0x040fe40007ffe005 */
[----:B----4-:R-:W-:-:S04]  /*1dc00*/  IADD3 R2, R8, R0, RZ ;  /* 0x0000000008027210 */ /* 0x010fc80007ffe0ff */
        /* <DEDUP_REMOVED lines=21> */
[----:B--2---:R-:W-:-:S04]  /*1dd60*/  LOP3.LUT R0, R41, 0xffffffe0, RZ, 0xc0, !PT ;  /* 0xffffffe029007812 */ /* 0x004fc800078ec0ff */
[----:B------:R-:W-:Y:S01]  /*1dd70*/  IADD3 R0, -R0, R42, RZ ;  /* 0x0000002a00007210 */ /* 0x000fe20007ffe1ff */
[----:B-1----:R-:W1:Y:S03]  /*1dd80*/  @P4 MUFU.LG2 R3, R37 ;  /* 0x0000002500034308 */ /* 0x002e660000000c00 */
[----:B------:R-:W-:Y:S01]  /*1dd90*/  LOP3.LUT P1, RZ, R0, 0x3, RZ, 0xc0, !PT ;  /* 0x0000000300ff7812 */ /* 0x000fe2000782c0ff */
[----:B---3--:R-:W-:Y:S01]  /*1dda0*/  @P5 FMUL.FTZ R4, R5, 0.69314718246459960938 ;  /* 0x3f31721805045820 */ /* 0x008fe20000410000 */
[----:B------:R2:W3:Y:S03]  /*1ddb0*/  LDS.128 R16, [R240] ;  /* 0x00000000f0107984 */ /* 0x0004e60000000c00 */
        /* <DEDUP_REMOVED lines=59> */
.L_x_470:
[----:B------:R-:W-:Y:S05]  /*1e170*/  BSYNC B0 ;  /* 0x0000000000007941 */ /* 0x000fea0003800000 */
.L_x_469:
        /* <DEDUP_REMOVED lines=36> */
.L_x_472:
[----:B------:R-:W-:Y:S05]  /*1e3c0*/  BSYNC B0 ;  /* 0x0000000000007941 */ /* 0x000fea0003800000 */
.L_x_471:
        /* <DEDUP_REMOVED lines=15> */
.L_x_474:
[----:B------:R-:W-:Y:S05]  /*1e4c0*/  BSYNC B0 ;  /* 0x0000000000007941 */ /* 0x000fea0003800000 */
.L_x_473:
        /* <DEDUP_REMOVED lines=15> */
.L_x_476:
[----:B------:R-:W-:Y:S05]  /*1e5c0*/  BSYNC B0 ;  /* 0x0000000000007941 */ /* 0x000fea0003800000 */
.L_x_475:
        /* <DEDUP_REMOVED lines=15> */
.L_x_478:
[----:B------:R-:W-:Y:S05]  /*1e6c0*/  BSYNC B0 ;  /* 0x0000000000007941 */ /* 0x000fea0003800000 */
.L_x_477:
        /* <DEDUP_REMOVED lines=15> */
.L_x_480:
[----:B------:R-:W-:Y:S05]  /*1e7c0*/  BSYNC B0 ;  /* 0x0000000000007941 */ /* 0x000fea0003800000 */
.L_x_479:
        /* <DEDUP_REMOVED lines=15> */
.L_x_482:
[----:B------:R-:W-:Y:S05]  /*1e8c0*/  BSYNC B0 ;  /* 0x0000000000007941 */ /* 0x000fea0003800000 */
.L_x_481:
        /* <DEDUP_REMOVED lines=15> */
.L_x_484:
[----:B------:R-:W-:Y:S05]  /*1e9c0*/  BSYNC B0 ;  /* 0x0000000000007941 */ /* 0x000fea0003800000 */
.L_x_483:
        /* <DEDUP_REMOVED lines=15> */
.L_x_406:
        /* <DEDUP_REMOVED lines=73> */
.L_x_486:
[----:B------:R-:W-:Y:S05]  /*1ef50*/  BSYNC B0 ;  /* 0x0000000000007941 */ /* 0x000fea0003800000 */
.L_x_485:
        /* <DEDUP_REMOVED lines=17> */
.L_x_488:
[----:B------:R-:W-:Y:S05]  /*1f070*/  BSYNC B0 ;  /* 0x0000000000007941 */ /* 0x000fea0003800000 */
.L_x_487:
        /* <DEDUP_REMOVED lines=16> */
.L_x_490:
[----:B------:R-:W-:Y:S05]  /*1f180*/  BSYNC B0 ;  /* 0x0000000000007941 */ /* 0x000fea0003800000 */
.L_x_489:
        /* <DEDUP_REMOVED lines=16> */
.L_x_492:
[----:B------:R-:W-:Y:S05]  /*1f290*/  BSYNC B0 ;  /* 0x0000000000007941 */ /* 0x000fea0003800000 */
.L_x_491:
        /* <DEDUP_REMOVED lines=16> */
.L_x_494:
[----:B------:R-:W-:Y:S05]  /*1f3a0*/  BSYNC B0 ;  /* 0x0000000000007941 */ /* 0x000fea0003800000 */
.L_x_493:
        /* <DEDUP_REMOVED lines=16> */
.L_x_496:
[----:B------:R-:W-:Y:S05]  /*1f4b0*/  BSYNC B0 ;  /* 0x0000000000007941 */ /* 0x000fea0003800000 */
.L_x_495:
        /* <DEDUP_REMOVED lines=16> */
.L_x_498:
[----:B------:R-:W-:Y:S05]  /*1f5c0*/  BSYNC B0 ;  /* 0x0000000000007941 */ /* 0x000fea0003800000 */
.L_x_497:
        /* <DEDUP_REMOVED lines=15> */
.L_x_500:
[----:B------:R-:W-:Y:S05]  /*1f6c0*/  BSYNC B0 ;  /* 0x0000000000007941 */ /* 0x000fea0003800000 */
.L_x_499:
        /* <DEDUP_REMOVED lines=72> */
.L_x_501:
        /* <DEDUP_REMOVED lines=11> */
.L_x_1137:


//--------------------- .text._ZN5flash16flash_fwd_kernelI23Flash_fwd_kernel_traitsILi64ELi128ELi64ELi4ELb0ELb0EN7cutlass6half_tE19Flash_kernel_traitsILi64ELi128ELi64ELi4ES3_EELb1ELb1ELb0ELb0ELb0ELb0ELb0ELb0EEEvNS_16Flash_fwd_paramsE --------------------------
	.section	.text._ZN5flash16flash_fwd_kernelI23Flash_fwd_kernel_traitsILi64ELi128ELi64ELi4ELb0ELb0EN7cutlass6half_tE19Flash_kernel_traitsILi64ELi128ELi64ELi4ES3_EELb1ELb1ELb0ELb0ELb0ELb0ELb0ELb0EEEvNS_16Flash_fwd_paramsE,"ax",@progbits
	.sectioninfo	@"SHI_REGISTERS=255"
	.align	128
        .global         _ZN5flash16flash_fwd_kernelI23Flash_fwd_kernel_traitsILi64ELi128ELi64ELi4ELb0ELb0EN7cutlass6half_tE19Flash_kernel_traitsILi64ELi128ELi64ELi4ES3_EELb1ELb1ELb0ELb0ELb0ELb0ELb0ELb0EEEvNS_16Flash_fwd_paramsE
        .type           _ZN5flash16flash_fwd_kernelI23Flash_fwd_kernel_traitsILi64ELi128ELi64ELi4ELb0ELb0EN7cutlass6half_tE19Flash_kernel_traitsILi64ELi128ELi64ELi4ES3_EELb1ELb1ELb0ELb0ELb0ELb0ELb0ELb0EEEvNS_16Flash_fwd_paramsE,@function
        .size           _ZN5flash16flash_fwd_kernelI23Flash_fwd_kernel_traitsILi64ELi128ELi64ELi4ELb0ELb0EN7cutlass6half_tE19Flash_kernel_traitsILi64ELi128ELi64ELi4ES3_EELb1ELb1ELb0ELb0ELb0ELb0ELb0ELb0EEEvNS_16Flash_fwd_paramsE,(.L_x_1138 - _ZN5flash16flash_fwd_kernelI23Flash_fwd_kernel_traitsILi64ELi128ELi64ELi4ELb0ELb0EN7cutlass6half_tE19Flash_kernel_traitsILi64ELi128ELi64ELi4ES3_EELb1ELb1ELb0ELb0ELb0ELb0ELb0ELb0EEEvNS_16Flash_fwd_paramsE)
        .other          _ZN5flash16flash_fwd_kernelI23Flash_fwd_kernel_traitsILi64ELi128ELi64ELi4ELb0ELb0EN7cutlass6half_tE19Flash_kernel_traitsILi64ELi128ELi64ELi4ES3_EELb1ELb1ELb0ELb0ELb0ELb0ELb0ELb0EEEvNS_16Flash_fwd_paramsE,@"STO_CUDA_ENTRY STV_DEFAULT"
_ZN5flash16flash_fwd_kernelI23Flash_fwd_kernel_traitsILi64ELi128ELi64ELi4ELb0ELb0EN7cutlass6half_tE19Flash_kernel_traitsILi64ELi128ELi64ELi4ES3_EELb1ELb1ELb0ELb0ELb0ELb0ELb0ELb0EEEvNS_16Flash_fwd_paramsE:
.text._ZN5flash16flash_fwd_kernelI23Flash_fwd_kernel_traitsILi64ELi128ELi64ELi4ELb0ELb0EN7cutlass6half_tE19Flash_kernel_traitsILi64ELi128ELi64ELi4ES3_EELb1ELb1ELb0ELb0ELb0ELb0ELb0ELb0EEEvNS_16Flash_fwd_paramsE:
[----:B------:R-:W-:-:S03]  /*0000*/  MOV R1, c[0x0][0x28] ;  /* 0x00000a0000017a02 */ /* 0x000fc60000000f00 */
[----:B------:R-:W-:Y:S01]  /*0010*/  ULDC.U8 UR4, c[0x0][0x304] ;  /* 0x0000c10000047ab9 */ /* 0x000fe20000000000 */
[----:B------:R-:W-:Y:S01]  /*0020*/  IADD3 R1, R1, -0x20, RZ ;  /* 0xffffffe001017810 */ /* 0x000fe20007ffe0ff */
[----:B------:R-:W-:Y:S01]  /*0030*/  ULDC.64 UR24, c[0x0][0x2f0] ;  /* 0x0000bc0000187ab9 */ /* 0x000fe20000000a00 */
[----:B------:R-:W-:Y:S01]  /*0040*/  ISETP.NE.AND P1, PT, RZ, UR4, PT ;  /* 0x00000004ff007c0c */ /* 0x000fe2000bf25270 */
[----:B------:R-:W-:Y:S01]  /*0050*/  IMAD.U32 R8, RZ, RZ, UR24 ;  /* 0x00000018ff087e24 */ /* 0x000fe2000f8e00ff */
[----:B------:R-:W-:Y:S01]  /*0060*/  ULDC.64 UR20, c[0x0][0x118] ;  /* 0x0000460000147ab9 */ /* 0x000fe20000000a00 */
[----:B------:R-:W-:-:S10]  /*0070*/  IMAD.U32 R9, RZ, RZ, UR25 ;  /* 0x00000019ff097e24 */ /* 0x000fd4000f8e00ff */
[----:B------:R-:W2:Y:S01]  /*0080*/  @P1 LDG.E.64 R8, [R8.64] ;  /* 0x0000001408081981 */ /* 0x000ea2000c1e1b00 */
[----:B------:R-:W-:Y:S02]  /*0090*/  IMAD.MOV.U32 R124, RZ, RZ, c[0x0][0x2f8] ;  /* 0x0000be00ff7c7624 */ /* 0x000fe400078e00ff */
[----:B------:R-:W-:-:S05]  /*00a0*/  IMAD.MOV.U32 R125, RZ, RZ, c[0x0][0x2fc] ;  /* 0x0000bf00ff7d7624 */ /* 0x000fca00078e00ff */
[----:B------:R-:W3:Y:S01]  /*00b0*/  @P1 LDG.E.64 R6, [R124.64] ;  /* 0x000000147c061981 */ /* 0x000ee2000c1e1b00 */
[----:B------:R-:W-:Y:S01]  /*00c0*/  ISETP.NE.U32.AND P3, PT, RZ, c[0x0][0x240], PT ;  /* 0x00009000ff007a0c */ /* 0x000fe20003f65070 */
[----:B------:R-:W-:Y:S01]  /*00d0*/  IMAD.MOV.U32 R202, RZ, RZ, -0x1 ;  /* 0xffffffffffca7424 */ /* 0x000fe200078e00ff */
[----:B------:R-:W1:Y:S01]  /*00e0*/  LDC.U8 R2, c[0x0][0x312] ;  /* 0x0000c480ff027b82 */ /* 0x000e620000000000 */
[----:B------:R-:W4:Y:S01]  /*00f0*/  S2R R19, SR_CTAID.X ;  /* 0x0000000000137919 */ /* 0x000f220000002500 */
[----:B------:R-:W-:-:S03]  /*0100*/  ISETP.NE.AND.EX P3, PT, RZ, c[0x0][0x244], PT, P3 ;  /* 0x00009100ff007a0c */ /* 0x000fc60003f65330 */
[----:B------:R-:W4:Y:S04]  /*0110*/  S2R R0, SR_CTAID.Y ;  /* 0x0000000000007919 */ /* 0x000f280000002600 */
[----:B------:R-:W4:Y:S04]  /*0120*/  S2R R22, SR_CTAID.Z ;  /* 0x0000000000167919 */ /* 0x000f280000002700 */
[----:B------:R-:W4:Y:S01]  /*0130*/  S2R R239, SR_TID.X ;  /* 0x0000000000ef7919 */ /* 0x000f220000002100 */
[----:B-1----:R-:W-:Y:S02]  /*0140*/  ISETP.NE.AND P4, PT, R2, RZ, PT ;  /* 0x000000ff0200720c */ /* 0x002fe40003f85270 */
[----:B----4-:R-:W-:-:S04]  /*0150*/  LOP3.LUT R4, R22, R19, R0, 0xfe, !PT ;  /* 0x0000001316047212 */ /* 0x010fc800078efe00 */
[----:B------:R-:W-:-:S13]  /*0160*/  LOP3.LUT P2, RZ, R4, R239, RZ, 0xfc, !PT ;  /* 0x000000ef04ff7212 */ /* 0x000fda000784fcff */
[----:B------:R-:W-:Y:S02]  /*0170*/  @!P2 IMAD.MOV.U32 R20, RZ, RZ, c[0x0][0x308] ;  /* 0x0000c200ff14a624 */ /* 0x000fe400078e00ff */
[----:B------:R-:W-:Y:S01]  /*0180*/  @!P2 IMAD.MOV.U32 R21, RZ, RZ, c[0x0][0x30c] ;  /* 0x0000c300ff15a624 */ /* 0x000fe200078e00ff */
[----:B--2---:R-:W1:Y:S08]  /*0190*/  @P1 R2UR UR24, R8 ;  /* 0x00000000081813c2 */ /* 0x004e7000000e0000 */
[----:B------:R-:W2:Y:S01]  /*01a0*/  @P1 R2UR UR25, R9 ;  /* 0x00000000091913c2 */ /* 0x000ea200000e0000 */
[----:B---3--:R-:W-:-:S05]  /*01b0*/  @P1 IADD3 R124, P0, R6, c[0x0][0x300], RZ ;  /* 0x0000c000067c1a10 */ /* 0x008fca0007f1e0ff */
[----:B------:R-:W-:Y:S01]  /*01c0*/  @P1 IMAD.X R125, RZ, RZ, R7, P0 ;  /* 0x000000ffff7d1224 */ /* 0x000fe200000e0607 */
[----:B------:R-:W-:Y:S01]  /*01d0*/  ISETP.NE.U32.AND P0, PT, RZ, c[0x0][0x250], PT ;  /* 0x00009400ff007a0c */ /* 0x000fe20003f05070 */
[----:B------:R-:W-:Y:S01]  /*01e0*/  IMAD.MOV.U32 R7, RZ, RZ, 0x4 ;  /* 0x00000004ff077424 */ /* 0x000fe200078e00ff */
[----:B------:R-:W-:Y:S02]  /*01f0*/  ISETP.EQ.U32.AND P1, PT, RZ, c[0x0][0x248], PT ;  /* 0x00009200ff007a0c */ /* 0x000fe40003f22070 */
[----:B------:R-:W-:Y:S01]  /*0200*/  @!P2 STG.E.64 [R20.64+0x8], R124 ;  /* 0x0000087c1400a986 */ /* 0x000fe2000c101b14 */
[----:B------:R-:W-:Y:S01]  /*0210*/  IMAD.WIDE R24, R0, R7, c[0x0][0x240] ;  /* 0x0000900000187625 */ /* 0x000fe200078e0207 */
[----:B------:R-:W-:Y:S02]  /*0220*/  ISETP.NE.AND.EX P0, PT, RZ, c[0x0][0x254], PT, P0 ;  /* 0x00009500ff007a0c */ /* 0x000fe40003f05300 */
[----:B------:R-:W-:Y:S01]  /*0230*/  SHF.R.S32.HI R14, RZ, 0x1f, R239 ;  /* 0x0000001fff0e7819 */ /* 0x000fe200000114ef */
[----:B-1----:R-:W-:Y:S01]  /*0240*/  IMAD.U32 R12, RZ, RZ, UR24 ;  /* 0x00000018ff0c7e24 */ /* 0x002fe2000f8e00ff */
[----:B------:R-:W-:Y:S01]  /*0250*/  ISETP.EQ.OR.EX P1, PT, RZ, c[0x0][0x24c], !P4, P1 ;  /* 0x00009300ff007a0c */ /* 0x000fe20006722710 */
[----:B--2---:R-:W-:-:S05]  /*0260*/  IMAD.U32 R13, RZ, RZ, UR25 ;  /* 0x00000019ff0d7e24 */ /* 0x004fca000f8e00ff */
[----:B------:R1:W-:Y:S04]  /*0270*/  @!P2 STG.E.64 [R20.64], R12 ;  /* 0x0000000c1400a986 */ /* 0x0003e8000c101b14 */
[----:B------:R-:W2:Y:S04]  /*0280*/  @P3 LDG.E R202, [R24.64] ;  /* 0x0000001418ca3981 */ /* 0x000ea8000c1e1900 */
[----:B------:R-:W2:Y:S01]  /*0290*/  @P3 LDG.E R11, [R24.64+0x4] ;  /* 0x00000414180b3981 */ /* 0x000ea2000c1e1900 */
[----:B------:R-:W-:Y:S01]  /*02a0*/  ISETP.NE.U32.AND P2, PT, RZ, c[0x0][0x248], PT ;  /* 0x00009200ff007a0c */ /* 0x000fe20003f45070 */
[----:B------:R-:W-:-:S02]  /*02b0*/  IMAD R3, R0, c[0x0][0x1c0], R22 ;  /* 0x0000700000037a24 */ /* 0x000fc400078e0216 */
[----:B------:R-:W-:Y:S01]  /*02c0*/  IMAD.MOV.U32 R2, RZ, RZ, RZ ;  /* 0x000000ffff027224 */ /* 0x000fe200078e00ff */
[----:B------:R-:W-:Y:S01]  /*02d0*/  ISETP.NE.AND.EX P2, PT, RZ, c[0x0][0x24c], PT, P2 ;  /* 0x00009300ff007a0c */ /* 0x000fe20003f45320 */
[----:B------:R-:W-:Y:S02]  /*02e0*/  IMAD.MOV.U32 R9, RZ, RZ, -0x1 ;  /* 0xffffffffff097424 */ /* 0x000fe400078e00ff */
[----:B------:R-:W-:-:S04]  /*02f0*/  @P0 IMAD.WIDE R16, R0, R7, c[0x0][0x250] ;  /* 0x0000940000100625 */ /* 0x000fc800078e0207 */
[----:B------:R-:W-:Y:S01]  /*0300*/  IMAD.WIDE R4, R0, R7, c[0x0][0x248] ;  /* 0x0000920000047625 */ /* 0x000fe200078e0207 */
[----:B------:R3:W5:Y:S01]  /*0310*/  @P0 LDG.E R2, [R16.64] ;  /* 0x0000001410020981 */ /* 0x000762000c1e1900 */
[----:B-1----:R-:W-:Y:S02]  /*0320*/  LEA.HI R12, R14, R239, RZ, 0x5 ;  /* 0x000000ef0e0c7211 */ /* 0x002fe400078f28ff */
[----:B------:R-:W-:Y:S01]  /*0330*/  IMAD.SHL.U32 R3, R3, 0x20, RZ ;  /* 0x0000002003037824 */ /* 0x000fe200078e00ff */
[----:B------:R3:W5:Y:S01]  /*0340*/  @!P1 LDG.E R9, [R4.64] ;  /* 0x0000001404099981 */ /* 0x000762000c1e1900 */
[----:B------:R-:W-:-:S03]  /*0350*/  LOP3.LUT R20, R12, 0xffffffe0, RZ, 0xc0, !PT ;  /* 0xffffffe00c147812 */ /* 0x000fc600078ec0ff */
[----:B------:R-:W-:Y:S02]  /*0360*/  SHF.R.S32.HI R6, RZ, 0x1f, R3 ;  /* 0x0000001fff067819 */ /* 0x000fe40000011403 */
[----:B------:R-:W-:-:S05]  /*0370*/  IMAD.IADD R20, R239, 0x1, -R20 ;  /* 0x00000001ef147824 */ /* 0x000fca00078e0a14 */
[--C-:B------:R-:W-:Y:S02]  /*0380*/  IADD3 R228, P1, P0, R3, R124, R20.reuse ;  /* 0x0000007c03e47210 */ /* 0x100fe4000783e014 */
[----:B------:R-:W-:-:S04]  /*0390*/  SHF.R.S32.HI R3, RZ, 0x1f, R20 ;  /* 0x0000001fff037819 */ /* 0x000fc80000011414 */
[----:B------:R-:W-:Y:S01]  /*03a0*/  IADD3.X R125, R6, R125, R3, P1, P0 ;  /* 0x0000007d067d7210 */ /* 0x000fe20000fe0403 */
[----:B--2---:R-:W-:Y:S02]  /*03b0*/  @P3 IMAD.IADD R18, R11, 0x1, -R202 ;  /* 0x000000010b123824 */ /* 0x004fe400078e0aca */
[----:B------:R-:W-:Y:S01]  /*03c0*/  @!P3 IMAD.MOV.U32 R18, RZ, RZ, c[0x0][0x214] ;  /* 0x00008500ff12b624 */ /* 0x000fe200078e00ff */
[----:B------:R-:W-:Y:S05]  /*03d0*/  @!P2 BRA `(.L_x_502) ;  /* 0x000000400000a947 */ /* 0x000fea0003800000 */
[----:B---3--:R-:W2:Y:S02]  /*03e0*/  @P4 LDG.E R6, [R4.64+0x4] ;  /* 0x0000041404064981 */ /* 0x008ea4000c1e1900 */
[----:B--2--5:R-:W-:-:S06]  /*03f0*/  @P4 IADD3 R3, R6, -R9, RZ ;  /* 0x8000000906034210 */ /* 0x024fcc0007ffe0ff */
[----:B------:R1:W5:Y:S01]  /*0400*/  @!P4 LDG.E R3, [R4.64] ;  /* 0x000000140403c981 */ /* 0x000362000c1e1900 */
[----:B------:R-:W-:Y:S05]  /*0410*/  BRA `(.L_x_503) ;  /* 0x0000001000007947 */ /* 0x000fea0003800000 */
.L_x_502:
[----:B---3--:R-:W-:Y:S02]  /*0420*/  MOV R3, c[0x0][0x218] ;  /* 0x0000860000037a02 */ /* 0x008fe40000000f00 */
.L_x_503:
[----:B------:R-:W-:-:S04]  /*0430*/  ISETP.NE.U32.AND P2, PT, RZ, c[0x0][0x258], PT ;  /* 0x00009600ff007a0c */ /* 0x000fc80003f45070 */
[----:B------:R-:W-:-:S13]  /*0440*/  ISETP.NE.AND.EX P2, PT, RZ, c[0x0][0x25c], PT, P2 ;  /* 0x00009700ff007a0c */ /* 0x000fda0003f45320 */
[----:B------:R-:W-:-:S05]  /*0450*/  @P2 IMAD.WIDE R10, R0, R7, c[0x0][0x258] ;  /* 0x00009600000a2625 */ /* 0x000fca00078e0207 */
[----:B-1----:R-:W2:Y:S01]  /*0460*/  @P2 LDG.E R5, [R10.64] ;  /* 0x000000140a052981 */ /* 0x002ea2000c1e1900 */
[----:B------:R-:W-:Y:S01]  /*0470*/  IMAD.SHL.U32 R13, R19, 0x80, RZ ;  /* 0x00000080130d7824 */ /* 0x000fe200078e00ff */
[----:B------:R-:W-:-:S04]  /*0480*/  @!P2 ISETP.NE.U32.AND P1, PT, RZ, c[0x0][0x268], PT ;  /* 0x00009a00ff00aa0c */ /* 0x000fc80003f25070 */
[----:B------:R-:W-:Y:S02]  /*0490*/  ISETP.GT.AND P0, PT, R18, R13, PT ;  /* 0x0000000d1200720c */ /* 0x000fe40003f04270 */
[----:B------:R-:W-:-:S04]  /*04a0*/  @!P2 ISETP.NE.AND.EX P1, PT, RZ, c[0x0][0x26c], PT, P1 ;  /* 0x00009b00ff00aa0c */ /* 0x000fc80003f25310 */
[----:B------:R-:W-:Y:S01]  /*04b0*/  @!P2 SEL R4, RZ, c[0x0][0x21c], !P1 ;  /* 0x00008700ff04aa07 */ /* 0x000fe20004800000 */
[----:B--2--5:R-:W-:-:S03]  /*04c0*/  @P2 IMAD.IADD R130, R5, 0x1, -R2 ;  /* 0x0000000105822824 */ /* 0x024fc600078e0a02 */
[----:B------:R-:W-:-:S03]  /*04d0*/  @!P2 IADD3 R130, R4, R3, -R2 ;  /* 0x000000030482a210 */ /* 0x000fc60007ffe802 */
[----:B------:R-:W-:Y:S05]  /*04e0*/  @!P0 EXIT ;  /* 0x000000000000894d */ /* 0x000fea0003800000 */
[----:B------:R-:W-:Y:S02]  /*04f0*/  IADD3 R3, -R18, 0xbf, R13 ;  /* 0x000000bf12037810 */ /* 0x000fe40007ffe10d */
[----:B------:R-:W-:Y:S02]  /*0500*/  IADD3 R6, R130, 0x3f, RZ ;  /* 0x0000003f82067810 */ /* 0x000fe40007ffe0ff */
[----:B------:R-:W-:Y:S02]  /*0510*/  IADD3 R4, R3, c[0x0][0x2e8], R130 ;  /* 0x0000ba0003047a10 */ /* 0x000fe40007ffe082 */
[----:B------:R-:W-:Y:S02]  /*0520*/  SHF.R.S32.HI R5, RZ, 0x1f, R6 ;  /* 0x0000001fff057819 */ /* 0x000fe40000011406 */
[----:B------:R-:W-:Y:S02]  /*0530*/  SHF.R.S32.HI R3, RZ, 0x1f, R4 ;  /* 0x0000001fff037819 */ /* 0x000fe40000011404 */
[----:B------:R-:W-:-:S02]  /*0540*/  LEA.HI R5, R5, R6, RZ, 0x6 ;  /* 0x0000000605057211 */ /* 0x000fc400078f30ff */
[----:B------:R-:W-:Y:S02]  /*0550*/  LEA.HI R3, R3, R4, RZ, 0x6 ;  /* 0x0000000403037211 */ /* 0x000fe400078f30ff */
[----:B------:R-:W-:Y:S02]  /*0560*/  SHF.R.S32.HI R5, RZ, 0x6, R5 ;  /* 0x00000006ff057819 */ /* 0x000fe40000011405 */
[----:B------:R-:W-:-:S04]  /*0570*/  SHF.R.S32.HI R4, RZ, 0x6, R3 ;  /* 0x00000006ff047819 */ /* 0x000fc80000011403 */
[----:B------:R-:W-:-:S04]  /*0580*/  IMNMX R207, R5, R4, PT ;  /* 0x0000000405cf7217 */ /* 0x000fc80003800200 */
[----:B------:R-:W-:-:S13]  /*0590*/  ISETP.GE.AND P0, PT, R207, 0x1, PT ;  /* 0x00000001cf00780c */ /* 0x000fda0003f06270 */
[----:B------:R-:W-:Y:S05]  /*05a0*/  @!P0 BRA `(.L_x_504) ;  /* 0x0001416000008947 */ /* 0x000fea0003800000 */
[----:B------:R-:W-:Y:S01]  /*05b0*/  ISETP.NE.AND P1, PT, R202, -0x1, PT ;  /* 0xffffffffca00780c */ /* 0x000fe20003f25270 */
[----:B------:R-:W1:Y:S01]  /*05c0*/  LDC.U8 R124, c[0x0][0x2d8] ;  /* 0x0000b600ff7c7b82 */ /* 0x000e620000000000 */
[----:B------:R-:W-:-:S11]  /*05d0*/  ISETP.NE.AND P0, PT, R9, -0x1, PT ;  /* 0xffffffff0900780c */ /* 0x000fd60003f05270 */
[----:B------:R-:W-:Y:S01]  /*05e0*/  @!P1 SHF.R.S32.HI R5, RZ, 0x1f, R0 ;  /* 0x0000001fff059819 */ /* 0x000fe20000011400 */
[----:B------:R-:W-:Y:S01]  /*05f0*/  @P1 IMAD.WIDE.U32 R10, R202, c[0x0][0x190], RZ ;  /* 0x00006400ca0a1a25 */ /* 0x000fe200078e00ff */
[----:B------:R-:W-:-:S03]  /*0600*/  @P0 IADD3 R8, R2, R9, RZ ;  /* 0x0000000902080210 */ /* 0x000fc60007ffe0ff */
[----:B------:R-:W-:Y:S02]  /*0610*/  @!P1 IMAD R5, R5, c[0x0][0x178], RZ ;  /* 0x00005e0005059a24 */ /* 0x000fe400078e02ff */
[----:B------:R-:W-:-:S04]  /*0620*/  @!P1 IMAD.WIDE.U32 R16, R0, c[0x0][0x178], RZ ;  /* 0x00005e0000109a25 */ /* 0x000fc800078e00ff */
[----:B------:R-:W-:Y:S01]  /*0630*/  @!P1 IMAD R4, R0, c[0x0][0x17c], R5 ;  /* 0x00005f0000049a24 */ /* 0x000fe200078e0205 */
[----:B------:R-:W-:Y:S01]  /*0640*/  @!P1 MOV R10, R16 ;  /* 0x00000010000a9202 */ /* 0x000fe20000000f00 */
[----:B------:R-:W-:-:S04]  /*0650*/  @P0 IMAD.WIDE.U32 R214, R8, c[0x0][0x198], RZ ;  /* 0x0000660008d60a25 */ /* 0x000fc800078e00ff */
[----:B------:R-:W-:Y:S01]  /*0660*/  @P1 IMAD R3, R202, c[0x0][0x194], R11 ;  /* 0x00006500ca031a24 */ /* 0x000fe200078e020b */
[----:B------:R-:W-:Y:S01]  /*0670*/  @!P1 IADD3 R3, R17, R4, RZ ;  /* 0x0000000411039210 */ /* 0x000fe20007ffe0ff */
[----:B------:R-:W-:Y:S01]  /*0680*/  @P0 IMAD R8, R8, c[0x0][0x19c], R215 ;  /* 0x0000670008080a24 */ /* 0x000fe200078e02d7 */
[----:B------:R-:W-:Y:S05]  /*0690*/  @P0 BRA `(.L_x_505) ;  /* 0x000000a000000947 */ /* 0x000fea0003800000 */
[----:B-1----:R-:W-:Y:S01]  /*06a0*/  SHF.R.S32.HI R5, RZ, 0x1f, R2 ;  /* 0x0000001fff057819 */ /* 0x002fe20000011402 */
[----:B------:R-:W-:Y:S01]  /*06b0*/  IMAD.WIDE.U32 R16, R2, c[0x0][0x198], RZ ;  /* 0x0000660002107a25 */ /* 0x000fe200078e00ff */
[----:B------:R-:W-:-:S03]  /*06c0*/  SHF.R.S32.HI R4, RZ, 0x1f, R0 ;  /* 0x0000001fff047819 */ /* 0x000fc60000011400 */
[----:B------:R-:W-:Y:S02]  /*06d0*/  IMAD R5, R5, c[0x0][0x198], RZ ;  /* 0x0000660005057a24 */ /* 0x000fe400078e02ff */
[----:B------:R-:W-:Y:S02]  /*06e0*/  IMAD R11, R4, c[0x0][0x180], RZ ;  /* 0x00006000040b7a24 */ /* 0x000fe400078e02ff */
[----:B------:R-:W-:Y:S02]  /*06f0*/  IMAD R5, R2, c[0x0][0x19c], R5 ;  /* 0x0000670002057a24 */ /* 0x000fe400078e0205 */
[----:B------:R-:W-:-:S03]  /*0700*/  IMAD R11, R0, c[0x0][0x184], R11 ;  /* 0x00006100000b7a24 */ /* 0x000fc600078e020b */
[----:B------:R-:W-:-:S05]  /*0710*/  IADD3 R17, R17, R5, RZ ;  /* 0x0000000511117210 */ /* 0x000fca0007ffe0ff */
[----:B------:R-:W-:-:S05]  /*0720*/  IMAD.WIDE.U32 R214, R0, c[0x0][0x180], R16 ;  /* 0x0000600000d67a25 */ /* 0x000fca00078e0010 */
[----:B------:R-:W-:Y:S02]  /*0730*/  IADD3 R8, R215, R11, RZ ;  /* 0x0000000bd7087210 */ /* 0x000fe40007ffe0ff */
.L_x_505:
[----:B-1----:R-:W-:Y:S01]  /*0740*/  IABS R6, c[0x0][0x1c8] ;  /* 0x0000720000067a13 */ /* 0x002fe20000000000 */
[----:B------:R-:W-:Y:S01]  /*0750*/  @P0 IMAD.IADD R9, R2, 0x1, R9 ;  /* 0x0000000102090824 */ /* 0x000fe200078e0209 */
[----:B------:R-:W-:Y:S02]  /*0760*/  SHF.R.S32.HI R25, RZ, 0x1f, R22 ;  /* 0x0000001fff197819 */ /* 0x000fe40000011416 */
[----:B------:R-:W1:Y:S08]  /*0770*/  I2F.RP R11, R6 ;  /* 0x00000006000b7306 */ /* 0x000e700000209400 */
[----:B-1----:R-:W1:Y:S02]  /*0780*/  MUFU.RCP R16, R11 ;  /* 0x0000000b00107308 */ /* 0x002e640000001000 */
[----:B-1----:R-:W-:-:S06]  /*0790*/  IADD3 R16, R16, 0xffffffe, RZ ;  /* 0x0ffffffe10107810 */ /* 0x002fcc0007ffe0ff */
[----:B------:R-:W1:Y:S02]  /*07a0*/  F2I.FTZ.U32.TRUNC.NTZ R17, R16 ;  /* 0x0000001000117305 */ /* 0x000e64000021f000 */
[----:B-1----:R-:W-:Y:S02]  /*07b0*/  IMAD.MOV R4, RZ, RZ, -R17 ;  /* 0x000000ffff047224 */ /* 0x002fe400078e0a11 */
[----:B------:R-:W-:Y:S02]  /*07c0*/  IMAD.MOV.U32 R16, RZ, RZ, RZ ;  /* 0x000000ffff107224 */ /* 0x000fe400078e00ff */
[----:B------:R-:W-:Y:S01]  /*07d0*/  IMAD R5, R4, R6, RZ ;  /* 0x0000000604057224 */ /* 0x000fe200078e02ff */
[----:B------:R-:W-:-:S03]  /*07e0*/  IABS R4, R22 ;  /* 0x0000001600047213 */ /* 0x000fc60000000000 */
[----:B------:R-:W-:-:S06]  /*07f0*/  IMAD.HI.U32 R5, R17, R5, R16 ;  /* 0x0000000511057227 */ /* 0x000fcc00078e0010 */
[----:B------:R-:W-:-:S04]  /*0800*/  IMAD.HI.U32 R234, R5, R4, RZ ;  /* 0x0000000405ea7227 */ /* 0x000fc800078e00ff */
[----:B------:R-:W-:-:S04]  /*0810*/  IMAD.MOV R5, RZ, RZ, -R234 ;  /* 0x000000ffff057224 */ /* 0x000fc800078e0aea */
[----:B------:R-:W-:Y:S01]  /*0820*/  IMAD R5, R6, R5, R4 ;  /* 0x0000000506057224 */ /* 0x000fe200078e0204 */
[----:B------:R-:W-:-:S04]  /*0830*/  LOP3.LUT R4, R22, c[0x0][0x1c8], RZ, 0x3c, !PT ;  /* 0x0000720016047a12 */ /* 0x000fc800078e3cff */
[----:B------:R-:W-:Y:S02]  /*0840*/  ISETP.GT.U32.AND P2, PT, R6, R5, PT ;  /* 0x000000050600720c */ /* 0x000fe40003f44070 */
[----:B------:R-:W-:-:S11]  /*0850*/  ISETP.GE.AND P1, PT, R4, RZ, PT ;  /* 0x000000ff0400720c */ /* 0x000fd60003f26270 */
[----:B------:R-:W-:Y:S01]  /*0860*/  @!P2 IMAD.IADD R5, R5, 0x1, -R6 ;  /* 0x000000010505a824 */ /* 0x000fe200078e0a06 */
[----:B------:R-:W-:Y:S02]  /*0870*/  @!P2 IADD3 R234, R234, 0x1, RZ ;  /* 0x00000001eaeaa810 */ /* 0x000fe40007ffe0ff */
[----:B------:R-:W-:Y:S02]  /*0880*/  ISETP.NE.AND P2, PT, RZ, c[0x0][0x1c8], PT ;  /* 0x00007200ff007a0c */ /* 0x000fe40003f45270 */
[----:B------:R-:W-:Y:S01]  /*0890*/  ISETP.GE.U32.AND P3, PT, R5, R6, PT ;  /* 0x000000060500720c */ /* 0x000fe20003f66070 */
[----:B------:R-:W-:-:S04]  /*08a0*/  @P0 IMAD.WIDE.U32 R4, R9, c[0x0][0x1a0], RZ ;  /* 0x0000680009040a25 */ /* 0x000fc800078e00ff */
[----:B------:R-:W-:-:S08]  /*08b0*/  @P0 IMAD R15, R9, c[0x0][0x1a4], R5 ;  /* 0x00006900090f0a24 */ /* 0x000fd000078e0205 */
[----:B------:R-:W-:-:S05]  /*08c0*/  @P3 IADD3 R234, R234, 0x1, RZ ;  /* 0x00000001eaea3810 */ /* 0x000fca0007ffe0ff */
[----:B------:R-:W-:Y:S01]  /*08d0*/  @!P1 IMAD.MOV R234, RZ, RZ, -R234 ;  /* 0x000000ffffea9224 */ /* 0x000fe200078e0aea */
[----:B------:R-:W-:Y:S01]  /*08e0*/  @!P2 LOP3.LUT R234, RZ, c[0x0][0x1c8], RZ, 0x33, !PT ;  /* 0x00007200ffeaaa12 */ /* 0x000fe200078e33ff */
[----:B------:R-:W-:Y:S05]  /*08f0*/  @P0 BRA `(.L_x_506) ;  /* 0x000000a000000947 */ /* 0x000fea0003800000 */
[----:B------:R-:W-:Y:S01]  /*0900*/  SHF.R.S32.HI R5, RZ, 0x1f, R2 ;  /* 0x0000001fff057819 */ /* 0x000fe20000011402 */
        /* <DEDUP_REMOVED lines=9> */
.L_x_506:
[-C--:B------:R-:W-:Y:S01]  /*09a0*/  LEA.HI R2, R14, R239.reuse, RZ, 0x3 ;  /* 0x000000ef0e027211 */ /* 0x080fe200078f18ff */
[----:B------:R-:W-:Y:S01]  /*09b0*/  IMAD.IADD R195, R18, 0x1, -R13 ;  /* 0x0000000112c37824 */ /* 0x000fe200078e0a0d */
[----:B------:R-:W-:Y:S01]  /*09c0*/  LEA.HI R0, R14, R239, RZ, 0x6 ;  /* 0x000000ef0e007211 */ /* 0x000fe200078f30ff */
[----:B------:R-:W-:Y:S01]  /*09d0*/  IMAD R25, R25, c[0x0][0x1a8], RZ ;  /* 0x00006a0019197a24 */ /* 0x000fe200078e02ff */
[----:B------:R-:W-:Y:S01]  /*09e0*/  SHF.R.S32.HI R16, RZ, 0x3, R2 ;  /* 0x00000003ff107819 */ /* 0x000fe20000011402 */
[----:B------:R-:W-:Y:S01]  /*09f0*/  BSSY B0, `(.L_x_507) ;  /* 0x0000026000007945 */ /* 0x000fe20003800000 */
[----:B------:R-:W-:Y:S01]  /*0a00*/  LOP3.LUT R2, R2, 0xfffffff8, RZ, 0xc0, !PT ;  /* 0xfffffff802027812 */ /* 0x000fe200078ec0ff */
[----:B------:R-:W-:Y:S01]  /*0a10*/  IMAD.SHL.U32 R0, R0, 0x8, RZ ;  /* 0x0000000800007824 */ /* 0x000fe200078e00ff */
[----:B------:R-:W-:Y:S01]  /*0a20*/  SHF.R.S32.HI R17, RZ, 0x1f, R16 ;  /* 0x0000001fff117819 */ /* 0x000fe20000011410 */
[----:B------:R-:W-:Y:S01]  /*0a30*/  IMAD.SHL.U32 R205, R16, 0x40, RZ ;  /* 0x0000004010cd7824 */ /* 0x000fe200078e00ff */
[----:B------:R-:W-:Y:S01]  /*0a40*/  SHF.R.S32.HI R12, RZ, 0x5, R12 ;  /* 0x00000005ff0c7819 */ /* 0x000fe2000001140c */
[----:B------:R-:W-:Y:S01]  /*0a50*/  IMAD.IADD R2, R239, 0x1, -R2 ;  /* 0x00000001ef027824 */ /* 0x000fe200078e0a02 */
[----:B------:R-:W-:Y:S01]  /*0a60*/  SHF.R.S32.HI R237, RZ, 0x1f, R234 ;  /* 0x0000001fffed7819 */ /* 0x000fe200000114ea */
[----:B------:R-:W-:Y:S01]  /*0a70*/  IMAD R25, R22, c[0x0][0x1ac], R25 ;  /* 0x00006b0016197a24 */ /* 0x000fe200078e0219 */
[----:B------:R-:W-:Y:S01]  /*0a80*/  LOP3.LUT R205, R205, 0x1c0, RZ, 0xc0, !PT ;  /* 0x000001c0cdcd7812 */ /* 0x000fe200078ec0ff */
[----:B------:R-:W-:-:S02]  /*0a90*/  IMAD.SHL.U32 R218, R2, 0x8, RZ ;  /* 0x0000000802da7824 */ /* 0x000fc400078e00ff */
[----:B------:R-:W-:-:S03]  /*0aa0*/  IMAD.WIDE R220, R19, 0x80, R16 ;  /* 0x0000008013dc7825 */ /* 0x000fc600078e0210 */
[----:B------:R-:W-:Y:S02]  /*0ab0*/  IADD3 R10, P0, R218, R10, RZ ;  /* 0x0000000ada0a7210 */ /* 0x000fe40007f1e0ff */
[--C-:B------:R-:W-:Y:S02]  /*0ac0*/  SHF.R.S32.HI R219, RZ, 0x1f, R218.reuse ;  /* 0x0000001fffdb7819 */ /* 0x100fe400000114da */
[----:B------:R-:W-:Y:S02]  /*0ad0*/  LOP3.LUT R6, R205, 0x38, R218, 0xf8, !PT ;  /* 0x00000038cd067812 */ /* 0x000fe400078ef8da */
[----:B------:R-:W-:Y:S01]  /*0ae0*/  SHF.R.U32.HI R205, RZ, 0x3, R205 ;  /* 0x00000003ffcd7819 */ /* 0x000fe200000116cd */
[----:B------:R-:W-:Y:S01]  /*0af0*/  IMAD.X R11, R219, 0x1, R3, P0 ;  /* 0x00000001db0b7824 */ /* 0x000fe200000e0603 */
[----:B------:R-:W-:Y:S02]  /*0b00*/  ISETP.GE.AND P0, PT, R16, R195, PT ;  /* 0x000000c31000720c */ /* 0x000fe40003f06270 */
[----:B------:R-:W-:Y:S01]  /*0b10*/  LOP3.LUT R205, R6, R205, RZ, 0x3c, !PT ;  /* 0x000000cd06cd7212 */ /* 0x000fe200078e3cff */
[----:B------:R-:W-:-:S03]  /*0b20*/  IMAD.WIDE.U32 R22, R22, c[0x0][0x1a8], R10 ;  /* 0x00006a0016167a25 */ /* 0x000fc600078e000a */
[----:B------:R-:W-:Y:S01]  /*0b30*/  LOP3.LUT R205, R205, 0xfffffe00, R0, 0xf8, !PT ;  /* 0xfffffe00cdcd7812 */ /* 0x000fe200078ef800 */
[----:B------:R-:W-:-:S04]  /*0b40*/  IMAD.IADD R25, R23, 0x1, R25 ;  /* 0x0000000117197824 */ /* 0x000fc800078e0219 */
[----:B------:R-:W-:Y:S02]  /*0b50*/  IMAD.SHL.U32 R205, R205, 0x2, RZ ;  /* 0x00000002cdcd7824 */ /* 0x000fe400078e00ff */
        /* <DEDUP_REMOVED lines=15> */
.L_x_508:
[----:B------:R-:W-:Y:S05]  /*0c50*/  BSYNC B0 ;  /* 0x0000000000007941 */ /* 0x000fea0003800000 */
.L_x_507:
[----:B------:R-:W-:Y:S01]  /*0c60*/  IADD3 R6, R16, 0x10, RZ ;  /* 0x0000001010067810 */ /* 0x000fe20007ffe0ff */
[----:B------:R-:W-:Y:S03]  /*0c70*/  BSSY B0, `(.L_x_509) ;  /* 0x0000014000007945 */ /* 0x000fe60003800000 */
[----:B------:R-:W-:-:S13]  /*0c80*/  ISETP.GE.AND P0, PT, R6, R195, PT ;  /* 0x000000c30600720c */ /* 0x000fda0003f06270 */
[----:B------:R-:W-:Y:S05]  /*0c90*/  @P0 BRA `(.L_x_510) ;  /* 0x0000011000000947 */ /* 0x000fea0003800000 */
[----:B------:R-:W-:-:S13]  /*0ca0*/  ISETP.GE.AND P0, PT, R218, c[0x0][0x220], PT ;  /* 0x00008800da007a0c */ /* 0x000fda0003f06270 */
[----:B------:R3:W-:Y:S01]  /*0cb0*/  @P0 STS.128 [R205+0x800], RZ ;  /* 0x000800ffcd000388 */ /* 0x0007e20000000c00 */
[----:B------:R-:W-:Y:S05]  /*0cc0*/  @P0 BRA `(.L_x_510) ;  /* 0x000000e000000947 */ /* 0x000fea0003800000 */
[----:B------:R-:W-:Y:S01]  /*0cd0*/  IADD3 R3, P0, R220, 0x10, RZ ;  /* 0x00000010dc037810 */ /* 0x000fe20007f1e0ff */
[----:B------:R-:W-:Y:S01]  /*0ce0*/  IMAD.MOV.U32 R10, RZ, RZ, R22 ;  /* 0x000000ffff0a7224 */ /* 0x000fe200078e0016 */
[----:B------:R-:W-:-:S03]  /*0cf0*/  MOV R11, R25 ;  /* 0x00000019000b7202 */ /* 0x000fc60000000f00 */
[----:B------:R-:W-:Y:S02]  /*0d00*/  IMAD.X R0, RZ, RZ, R221, P0 ;  /* 0x000000ffff007224 */ /* 0x000fe400000e06dd */
[----:B------:R-:W-:-:S04]  /*0d10*/  IMAD.WIDE.U32 R10, R3, c[0x0][0x190], R10 ;  /* 0x00006400030a7a25 */ /* 0x000fc800078e000a */
[----:B------:R-:W-:Y:S01]  /*0d20*/  IMAD R0, R0, c[0x0][0x190], RZ ;  /* 0x0000640000007a24 */ /* 0x000fe200078e02ff */
[----:B--2---:R-:W-:-:S03]  /*0d30*/  LEA R26, P0, R10, c[0x0][0x160], 0x1 ;  /* 0x000058000a1a7a11 */ /* 0x004fc600078008ff */
[----:B------:R-:W-:-:S05]  /*0d40*/  IMAD R0, R3, c[0x0][0x194], R0 ;  /* 0x0000650003007a24 */ /* 0x000fca00078e0200 */
[----:B------:R-:W-:-:S04]  /*0d50*/  IADD3 R0, R11, R0, RZ ;  /* 0x000000000b007210 */ /* 0x000fc80007ffe0ff */
[----:B------:R-:W-:-:S05]  /*0d60*/  LEA.HI.X R27, R10, c[0x0][0x164], R0, 0x1, P0 ;  /* 0x000059000a1b7a11 */ /* 0x000fca00000f0c00 */
[----:B------:R-:W-:Y:S01]  /*0d70*/  @!PT LDS RZ, [RZ] ;  /* 0x00000000fffff984 */ /* 0x000fe20000000800 */
[----:B------:R-:W-:Y:S01]  /*0d80*/  @!PT LDS RZ, [RZ] ;  /* 0x00000000fffff984 */ /* 0x000fe20000000800 */
[----:B------:R-:W-:Y:S01]  /*0d90*/  @!PT LDS RZ, [RZ] ;  /* 0x00000000fffff984 */ /* 0x000fe20000000800 */
[----:B------:R2:W-:Y:S02]  /*0da0*/  LDGSTS.E.BYPASS.LTC128B.128 [R205+0x800], [R26.64] ;  /* 0x008000001acd7fae */ /* 0x0005e4000b901d54 */
.L_x_510:
[----:B------:R-:W-:Y:S05]  /*0db0*/  BSYNC B0 ;  /* 0x0000000000007941 */ /* 0x000fea0003800000 */
.L_x_509:
        /* <DEDUP_REMOVED lines=8> */
[----:B--2---:R-:W-:Y:S01]  /*0e40*/  IMAD.MOV.U32 R26, RZ, RZ, R22 ;  /* 0x000000ffff1a7224 */ /* 0x004fe200078e0016 */
[----:B------:R-:W-:-:S03]  /*0e50*/  MOV R27, R25 ;  /* 0x00000019001b7202 */ /* 0x000fc60000000f00 */
[----:B------:R-:W-:Y:S02]  /*0e60*/  IMAD.X R0, RZ, RZ, R221, P0 ;  /* 0x000000ffff007224 */ /* 0x000fe400000e06dd */
[----:B------:R-:W-:-:S04]  /*0e70*/  IMAD.WIDE.U32 R26, R3, c[0x0][0x190], R26 ;  /* 0x00006400031a7a25 */ /* 0x000fc800078e001a */
[----:B------:R-:W-:Y:S01]  /*0e80*/  IMAD R0, R0, c[0x0][0x190], RZ ;  /* 0x0000640000007a24 */ /* 0x000fe200078e02ff */
[----:B------:R-:W-:-:S03]  /*0e90*/  LEA R28, P0, R26, c[0x0][0x160], 0x1 ;  /* 0x000058001a1c7a11 */ /* 0x000fc600078008ff */
[----:B------:R-:W-:-:S05]  /*0ea0*/  IMAD R0, R3, c[0x0][0x194], R0 ;  /* 0x0000650003007a24 */ /* 0x000fca00078e0200 */
[----:B------:R-:W-:-:S04]  /*0eb0*/  IADD3 R0, R27, R0, RZ ;  /* 0x000000001b007210 */ /* 0x000fc80007ffe0ff */
[----:B------:R-:W-:-:S05]  /*0ec0*/  LEA.HI.X R29, R26, c[0x0][0x164], R0, 0x1, P0 ;  /* 0x000059001a1d7a11 */ /* 0x000fca00000f0c00 */
[----:B------:R-:W-:Y:S01]  /*0ed0*/  @!PT LDS RZ, [RZ] ;  /* 0x00000000fffff984 */ /* 0x000fe20000000800 */
[----:B------:R-:W-:Y:S01]  /*0ee0*/  @!PT LDS RZ, [RZ] ;  /* 0x00000000fffff984 */ /* 0x000fe20000000800 */
[----:B------:R-:W-:Y:S01]  /*0ef0*/  @!PT LDS RZ, [RZ] ;  /* 0x00000000fffff984 */ /* 0x000fe20000000800 */
[----:B------:R2:W-:Y:S02]  /*0f00*/  LDGSTS.E.BYPASS.LTC128B.128 [R205+0x1000], [R28.64] ;  /* 0x010000001ccd7fae */ /* 0x0005e4000b901d54 */
.L_x_512:
[----:B------:R-:W-:Y:S05]  /*0f10*/  BSYNC B0 ;  /* 0x0000000000007941 */ /* 0x000fea0003800000 */
.L_x_511:
        /* <DEDUP_REMOVED lines=21> */
.L_x_514:
[----:B------:R-:W-:Y:S05]  /*1070*/  BSYNC B0 ;  /* 0x0000000000007941 */ /* 0x000fea0003800000 */
.L_x_513:
        /* <DEDUP_REMOVED lines=21> */
.L_x_516:
[----:B------:R-:W-:Y:S05]  /*11d0*/  BSYNC B0 ;  /* 0x0000000000007941 */ /* 0x000fea0003800000 */
.L_x_515:
        /* <DEDUP_REMOVED lines=21> */
.L_x_518:
[----:B------:R-:W-:Y:S05]  /*1330*/  BSYNC B0 ;  /* 0x0000000000007941 */ /* 0x000fea0003800000 */
.L_x_517:
        /* <DEDUP_REMOVED lines=21> */
.L_x_520:
[----:B------:R-:W-:Y:S05]  /*1490*/  BSYNC B0 ;  /* 0x0000000000007941 */ /* 0x000fea0003800000 */
.L_x_519:
[----:B------:R-:W-:Y:S01]  /*14a0*/  IADD3 R204, R16, 0x70, RZ ;  /* 0x0000007010cc7810 */ /* 0x000fe20007ffe0ff */
[----:B------:R-:W-:Y:S01]  /*14b0*/  IMAD.MOV.U32 R126, RZ, RZ, c[0x0][0x198] ;  /* 0x00006600ff7e7624 */ /* 0x000fe200078e00ff */
[----:B------:R-:W-:Y:S01]  /*14c0*/  BSSY B0, `(.L_x_521) ;  /* 0x0000016000007945 */ /* 0x000fe20003800000 */
[----:B------:R-:W-:Y:S01]  /*14d0*/  IMAD.MOV.U32 R11, RZ, RZ, 0x6 ;  /* 0x00000006ff0b7424 */ /* 0x000fe200078e00ff */
[----:B------:R-:W-:Y:S01]  /*14e0*/  ISETP.GE.AND P0, PT, R204, R195, PT ;  /* 0x000000c3cc00720c */ /* 0x000fe20003f06270 */
[----:B------:R-:W-:-:S03]  /*14f0*/  IMAD.SHL.U32 R129, R126, 0x40, RZ ;  /* 0x000000407e817824 */ /* 0x000fc600078e00ff */
[----:B------:R-:W-:-:S09]  /*1500*/  SHF.L.U64.HI R127, R126, R11, c[0x0][0x19c] ;  /* 0x000067007e7f7619 */ /* 0x000fd2000001020b */
        /* <DEDUP_REMOVED lines=17> */
.L_x_522:
[----:B------:R-:W-:Y:S05]  /*1620*/  BSYNC B0 ;  /* 0x0000000000007941 */ /* 0x000fea0003800000 */
.L_x_521:
[----:B------:R-:W-:Y:S01]  /*1630*/  IMAD R5, R17, c[0x0][0x198], RZ ;  /* 0x0000660011057a24 */ /* 0x000fe200078e02ff */
[----:B------:R-:W-:Y:S01]  /*1640*/  LEA.HI R9, R14, R239, RZ, 0x4 ;  /* 0x000000ef0e097211 */ /* 0x000fe200078f20ff */
[--C-:B-1----:R-:W-:Y:S01]  /*1650*/  IMAD.WIDE.U32 R24, R16, c[0x0][0x198], R218.reuse ;  /* 0x0000660010187a25 */ /* 0x102fe200078e00da */
[----:B------:R-:W-:Y:S01]  /*1660*/  IADD3 R132, R207, -0x1, RZ ;  /* 0xffffffffcf847810 */ /* 0x000fe20007ffe0ff */
[----:B------:R-:W-:Y:S01]  /*1670*/  BSSY B0, `(.L_x_523) ;  /* 0x0000030000007945 */ /* 0x000fe20003800000 */
[----:B------:R-:W-:Y:S01]  /*1680*/  LOP3.LUT R14, R9, 0xfffffff0, RZ, 0xc0, !PT ;  /* 0xfffffff0090e7812 */ /* 0x000fe200078ec0ff */
[----:B------:R-:W-:Y:S01]  /*1690*/  IMAD R3, R17, c[0x0][0x1a0], RZ ;  /* 0x0000680011037a24 */ /* 0x000fe200078e02ff */
[----:B------:R-:W-:Y:S01]  /*16a0*/  IADD3 R214, P1, R214, R24, RZ ;  /* 0x00000018d6d67210 */ /* 0x000fe20007f3e0ff */
[----:B------:R-:W-:Y:S01]  /*16b0*/  IMAD.WIDE.U32 R22, R16, c[0x0][0x1a0], R218 ;  /* 0x0000680010167a25 */ /* 0x000fe200078e00da */
[----:B------:R-:W-:-:S03]  /*16c0*/  MOV R136, 0x20 ;  /* 0x0000002000887802 */ /* 0x000fc60000000f00 */
[----:B------:R-:W-:Y:S01]  /*16d0*/  IMAD R5, R16, c[0x0][0x19c], R5 ;  /* 0x0000670010057a24 */ /* 0x000fe200078e0205 */
[----:B------:R-:W-:Y:S01]  /*16e0*/  IADD3 R4, P0, R4, R22, RZ ;  /* 0x0000001604047210 */ /* 0x000fe20007f1e0ff */
[----:B------:R-:W-:Y:S01]  /*16f0*/  IMAD R0, R16, c[0x0][0x1a4], R3 ;  /* 0x0000690010007a24 */ /* 0x000fe200078e0203 */
[----:B------:R-:W-:Y:S01]  /*1700*/  IADD3 R3, -R14, R239, RZ ;  /* 0x000000ef0e037210 */ /* 0x000fe20007ffe1ff */
[C---:B------:R-:W-:Y:S01]  /*1710*/  IMAD R217, R237.reuse, c[0x0][0x1b0], RZ ;  /* 0x00006c00edd97a24 */ /* 0x040fe200078e02ff */
[----:B------:R-:W-:Y:S01]  /*1720*/  IADD3.X R215, R8, R25, R5, P1, !PT ;  /* 0x0000001908d77210 */ /* 0x000fe20000ffe405 */
[----:B------:R-:W-:Y:S01]  /*1730*/  IMAD R237, R237, c[0x0][0x1b8], RZ ;  /* 0x00006e00eded7a24 */ /* 0x000fe200078e02ff */
[----:B------:R-:W-:Y:S01]  /*1740*/  IADD3.X R5, R15, R23, R0, P0, !PT ;  /* 0x000000170f057210 */ /* 0x000fe200007fe400 */
[C---:B------:R-:W-:Y:S01]  /*1750*/  IMAD R217, R234.reuse, c[0x0][0x1b4], R217 ;  /* 0x00006d00ead97a24 */ /* 0x040fe200078e02d9 */
[----:B------:R-:W-:Y:S01]  /*1760*/  SHF.R.S32.HI R0, RZ, 0x1f, R3 ;  /* 0x0000001fff007819 */ /* 0x000fe20000011403 */
[C---:B------:R-:W-:Y:S01]  /*1770*/  IMAD R237, R234.reuse, c[0x0][0x1bc], R237 ;  /* 0x00006f00eaed7a24 */ /* 0x040fe200078e02ed */
[----:B------:R-:W-:Y:S01]  /*1780*/  SHF.R.S32.HI R14, RZ, 0x1f, R132 ;  /* 0x0000001fff0e7819 */ /* 0x000fe20000011484 */
[----:B------:R-:W-:Y:S01]  /*1790*/  IMAD.WIDE.U32 R214, R234, c[0x0][0x1b0], R214 ;  /* 0x00006c00ead67a25 */ /* 0x000fe200078e00d6 */
[----:B------:R-:W-:-:S03]  /*17a0*/  LEA.HI R131, R0, R3, RZ, 0x3 ;  /* 0x0000000300837211 */ /* 0x000fc600078f18ff */
[----:B------:R-:W-:Y:S01]  /*17b0*/  IMAD.WIDE.U32 R234, R234, c[0x0][0x1b8], R4 ;  /* 0x00006e00eaea7a25 */ /* 0x000fe200078e0004 */
[C---:B------:R-:W-:Y:S02]  /*17c0*/  LOP3.LUT R8, R131.reuse, 0xfffffff8, RZ, 0xc0, !PT ;  /* 0xfffffff883087812 */ /* 0x040fe400078ec0ff */
[----:B------:R-:W-:Y:S01]  /*17d0*/  SHF.L.U32 R131, R131, 0x6, RZ ;  /* 0x0000000683837819 */ /* 0x000fe200000006ff */
[----:B------:R-:W-:Y:S01]  /*17e0*/  IMAD R5, R132, -0x40, R130 ;  /* 0xffffffc084057824 */ /* 0x000fe200078e0282 */
[----:B------:R-:W-:Y:S01]  /*17f0*/  IADD3 R8, R3, -R8, RZ ;  /* 0x8000000803087210 */ /* 0x000fe20007ffe0ff */
[----:B------:R-:W-:Y:S01]  /*1800*/  IMAD R25, R127, R132, RZ ;  /* 0x000000847f197224 */ /* 0x000fe200078e02ff */
[----:B------:R-:W-:Y:S01]  /*1810*/  LOP3.LUT R131, R131, 0xfffffe00, RZ, 0xc0, !PT ;  /* 0xfffffe0083837812 */ /* 0x000fe200078ec0ff */
[----:B------:R-:W-:Y:S01]  /*1820*/  IMAD.IADD R217, R215, 0x1, R217 ;  /* 0x00000001d7d97824 */ /* 0x000fe200078e02d9 */
[----:B------:R-:W-:Y:S01]  /*1830*/  ISETP.GE.AND P0, PT, R16, R5, PT ;  /* 0x000000051000720c */ /* 0x000fe20003f06270 */
[----:B------:R-:W-:Y:S01]  /*1840*/  IMAD.MOV.U32 R216, RZ, RZ, R214 ;  /* 0x000000ffffd87224 */ /* 0x000fe200078e00d6 */
[----:B------:R-:W-:Y:S01]  /*1850*/  IADD3 R237, R235, R237, RZ ;  /* 0x000000edebed7210 */ /* 0x000fe20007ffe0ff */
[----:B------:R-:W-:Y:S01]  /*1860*/  IMAD.MOV.U32 R0, RZ, RZ, 0x10 ;  /* 0x00000010ff007424 */ /* 0x000fe200078e00ff */
[----:B------:R-:W-:Y:S01]  /*1870*/  R2P PR, R8, 0x6 ;  /* 0x0000000608007804 */ /* 0x000fe20000000000 */
[----:B------:R-:W-:-:S02]  /*1880*/  IMAD R25, R14, R129, R25 ;  /* 0x000000810e197224 */ /* 0x000fc400078e0219 */
[----:B------:R-:W-:Y:S02]  /*1890*/  IMAD.WIDE.U32 R22, R132, R129, R216 ;  /* 0x0000008184167225 */ /* 0x000fe400078e00d8 */
[----:B------:R-:W-:Y:S02]  /*18a0*/  SEL R0, R0, 0xfffffff0, !P1 ;  /* 0xfffffff000007807 */ /* 0x000fe40004800000 */
[----:B------:R-:W-:Y:S01]  /*18b0*/  SEL R3, R136, 0xffffffe0, !P2 ;  /* 0xffffffe088037807 */ /* 0x000fe20005000000 */
[----:B------:R-:W-:Y:S01]  /*18c0*/  IMAD.IADD R25, R23, 0x1, R25 ;  /* 0x0000000117197824 */ /* 0x000fe200078e0219 */
[----:B------:R-:W-:Y:S05]  /*18d0*/  @P0 BRA `(.L_x_524) ;  /* 0x0000009000000947 */ /* 0x000fea0003800000 */
[----:B------:R-:W-:-:S13]  /*18e0*/  ISETP.GE.AND P0, PT, R218, c[0x0][0x220], PT ;  /* 0x00008800da007a0c */ /* 0x000fda0003f06270 */
[----:B------:R1:W-:Y:S01]  /*18f0*/  @P0 STS.128 [R205+0x4000], RZ ;  /* 0x004000ffcd000388 */ /* 0x0003e20000000c00 */
[----:B------:R-:W-:Y:S05]  /*1900*/  @P0 BRA `(.L_x_524) ;  /* 0x0000006000000947 */ /* 0x000fea0003800000 */
[----:B--2---:R-:W-:-:S04]  /*1910*/  LEA R26, P0, R22, c[0x0][0x168], 0x1 ;  /* 0x00005a00161a7a11 */ /* 0x004fc800078008ff */
[----:B------:R-:W-:-:S05]  /*1920*/  LEA.HI.X R27, R22, c[0x0][0x16c], R25, 0x1, P0 ;  /* 0x00005b00161b7a11 */ /* 0x000fca00000f0c19 */
[----:B------:R-:W-:Y:S01]  /*1930*/  @!PT LDS RZ, [RZ] ;  /* 0x00000000fffff984 */ /* 0x000fe20000000800 */
[----:B------:R-:W-:Y:S01]  /*1940*/  @!PT LDS RZ, [RZ] ;  /* 0x00000000fffff984 */ /* 0x000fe20000000800 */
[----:B------:R-:W-:Y:S01]  /*1950*/  @!PT LDS RZ, [RZ] ;  /* 0x00000000fffff984 */ /* 0x000fe20000000800 */
[----:B------:R2:W-:Y:S04]  /*1960*/  LDGSTS.E.BYPASS.LTC128B.128 [R205+0x4000], [R26.64] ;  /* 0x040000001acd7fae */ /* 0x0005e8000b901d54 */
.L_x_524:
[----:B------:R-:W-:Y:S05]  /*1970*/  BSYNC B0 ;  /* 0x0000000000007941 */ /* 0x000fea0003800000 */
.L_x_523:
[----:B------:R-:W-:Y:S01]  /*1980*/  ISETP.GE.AND P0, PT, R6, R5, PT ;  /* 0x000000050600720c */ /* 0x000fe20003f06270 */
[----:B------:R-:W-:Y:S01]  /*1990*/  BSSY B0, `(.L_x_525) ;  /* 0x000000f000007945 */ /* 0x000fe20003800000 */
[C---:B------:R-:W-:Y:S01]  /*19a0*/  SHF.L.U64.HI R196, R126.reuse, R7, c[0x0][0x19c] ;  /* 0x000067007ec47619 */ /* 0x040fe20000010207 */
[----:B------:R-:W-:-:S10]  /*19b0*/  IMAD.SHL.U32 R197, R126, 0x10, RZ ;  /* 0x000000107ec57824 */ /* 0x000fd400078e00ff */
[----:B------:R-:W-:Y:S05]  /*19c0*/  @P0 BRA `(.L_x_526) ;  /* 0x000000b000000947 */ /* 0x000fea0003800000 */
[----:B------:R-:W-:-:S13]  /*19d0*/  ISETP.GE.AND P0, PT, R218, c[0x0][0x220], PT ;  /* 0x00008800da007a0c */ /* 0x000fda0003f06270 */
[----:B------:R1:W-:Y:S01]  /*19e0*/  @P0 STS.128 [R205+0x4800], RZ ;  /* 0x004800ffcd000388 */ /* 0x0003e20000000c00 */
[----:B------:R-:W-:Y:S05]  /*19f0*/  @P0 BRA `(.L_x_526) ;  /* 0x0000008000000947 */ /* 0x000fea0003800000 */
[----:B------:R-:W-:-:S05]  /*1a00*/  IADD3 R15, P0, R197, R22, RZ ;  /* 0x00000016c50f7210 */ /* 0x000fca0007f1e0ff */
[----:B------:R-:W-:Y:S01]  /*1a10*/  IMAD.X R4, R196, 0x1, R25, P0 ;  /* 0x00000001c4047824 */ /* 0x000fe200000e0619 */
[----:B--2---:R-:W-:-:S04]  /*1a20*/  LEA R26, P0, R15, c[0x0][0x168], 0x1 ;  /* 0x00005a000f1a7a11 */ /* 0x004fc800078008ff */
[----:B------:R-:W-:-:S05]  /*1a30*/  LEA.HI.X R27, R15, c[0x0][0x16c], R4, 0x1, P0 ;  /* 0x00005b000f1b7a11 */ /* 0x000fca00000f0c04 */
[----:B------:R-:W-:Y:S01]  /*1a40*/  @!PT LDS RZ, [RZ] ;  /* 0x00000000fffff984 */ /* 0x000fe20000000800 */
[----:B------:R-:W-:Y:S01]  /*1a50*/  @!PT LDS RZ, [RZ] ;  /* 0x00000000fffff984 */ /* 0x000fe20000000800 */
[----:B------:R-:W-:Y:S01]  /*1a60*/  @!PT LDS RZ, [RZ] ;  /* 0x00000000fffff984 */ /* 0x000fe20000000800 */
[----:B------:R2:W-:Y:S04]  /*1a70*/  LDGSTS.E.BYPASS.LTC128B.128 [R205+0x4800], [R26.64] ;  /* 0x048000001acd7fae */ /* 0x0005e8000b901d54 */
.L_x_526:
[----:B------:R-:W-:Y:S05]  /*1a80*/  BSYNC B0 ;  /* 0x0000000000007941 */ /* 0x000fea0003800000 */
.L_x_525:
[----:B------:R-:W-:Y:S01]  /*1a90*/  ISETP.GE.AND P0, PT, R10, R5, PT ;  /* 0x000000050a00720c */ /* 0x000fe20003f06270 */
[----:B------:R-:W-:-:S12]  /*1aa0*/  BSSY B0, `(.L_x_527) ;  /* 0x000000e000007945 */ /* 0x000fd80003800000 */
[----:B------:R-:W-:Y:S05]  /*1ab0*/  @P0 BRA `(.L_x_528) ;  /* 0x000000c000000947 */ /* 0x000fea0003800000 */
[----:B------:R-:W-:-:S13]  /*1ac0*/  ISETP.GE.AND P0, PT, R218, c[0x0][0x220], PT ;  /* 0x00008800da007a0c */ /* 0x000fda0003f06270 */
[----:B------:R1:W-:Y:S01]  /*1ad0*/  @P0 STS.128 [R205+0x5000], RZ ;  /* 0x005000ffcd000388 */ /* 0x0003e20000000c00 */
[----:B------:R-:W-:Y:S05]  /*1ae0*/  @P0 BRA `(.L_x_528) ;  /* 0x0000009000000947 */ /* 0x000fea0003800000 */
[----:B------:R-:W-:Y:S01]  /*1af0*/  IMAD.MOV.U32 R15, RZ, RZ, c[0x0][0x19c] ;  /* 0x00006700ff0f7624 */ /* 0x000fe200078e00ff */
[----:B------:R-:W-:-:S04]  /*1b00*/  LEA R4, P0, R126, R22, 0x5 ;  /* 0x000000167e047211 */ /* 0x000fc800078028ff */
[----:B------:R-:W-:Y:S02]  /*1b10*/  LEA.HI.X R15, R126, R25, R15, 0x5, P0 ;  /* 0x000000197e0f7211 */ /* 0x000fe400000f2c0f */
[----:B--2---:R-:W-:-:S04]  /*1b20*/  LEA R26, P0, R4, c[0x0][0x168], 0x1 ;  /* 0x00005a00041a7a11 */ /* 0x004fc800078008ff */
[----:B------:R-:W-:-:S05]  /*1b30*/  LEA.HI.X R27, R4, c[0x0][0x16c], R15, 0x1, P0 ;  /* 0x00005b00041b7a11 */ /* 0x000fca00000f0c0f */
[----:B------:R-:W-:Y:S01]  /*1b40*/  @!PT LDS RZ, [RZ] ;  /* 0x00000000fffff984 */ /* 0x000fe20000000800 */
[----:B------:R-:W-:Y:S01]  /*1b50*/  @!PT LDS RZ, [RZ] ;  /* 0x00000000fffff984 */ /* 0x000fe20000000800 */
[----:B------:R-:W-:Y:S01]  /*1b60*/  @!PT LDS RZ, [RZ] ;  /* 0x00000000fffff984 */ /* 0x000fe20000000800 */
[----:B------:R2:W-:Y:S04]  /*1b70*/  LDGSTS.E.BYPASS.LTC128B.128 [R205+0x5000], [R26.64] ;  /* 0x050000001acd7fae */ /* 0x0005e8000b901d54 */
.L_x_528:
[----:B------:R-:W-:Y:S05]  /*1b80*/  BSYNC B0 ;  /* 0x0000000000007941 */ /* 0x000fea0003800000 */
.L_x_527:
[----:B------:R-:W-:Y:S01]  /*1b90*/  ISETP.GE.AND P0, PT, R212, R5, PT ;  /* 0x00000005d400720c */ /* 0x000fe20003f06270 */
[----:B------:R-:W-:Y:S01]  /*1ba0*/  IMAD.MOV.U32 R4, RZ, RZ, c[0x0][0x1a0] ;  /* 0x00006800ff047624 */ /* 0x000fe200078e00ff */
[----:B------:R-:W-:Y:S03]  /*1bb0*/  BSSY B0, `(.L_x_529) ;  /* 0x0000012000007945 */ /* 0x000fe60003800000 */
[C---:B------:R-:W-:Y:S01]  /*1bc0*/  IMAD.SHL.U32 R199, R4.reuse, 0x40, RZ ;  /* 0x0000004004c77824 */ /* 0x040fe200078e00ff */
[----:B------:R-:W-:-:S07]  /*1bd0*/  SHF.L.U64.HI R198, R4, R11, c[0x0][0x1a4] ;  /* 0x0000690004c67619 */ /* 0x000fce000001020b */
[----:B------:R-:W-:Y:S05]  /*1be0*/  @P0 BRA `(.L_x_530) ;  /* 0x000000e000000947 */ /* 0x000fea0003800000 */
[----:B------:R-:W-:-:S13]  /*1bf0*/  ISETP.GE.AND P0, PT, R218, c[0x0][0x220], PT ;  /* 0x00008800da007a0c */ /* 0x000fda0003f06270 */
[----:B------:R1:W-:Y:S01]  /*1c00*/  @P0 STS.128 [R205+0x5800], RZ ;  /* 0x005800ffcd000388 */ /* 0x0003e20000000c00 */
[----:B------:R-:W-:Y:S05]  /*1c10*/  @P0 BRA `(.L_x_530) ;  /* 0x000000b000000947 */ /* 0x000fea0003800000 */
[----:B------:R-:W-:Y:S01]  /*1c20*/  IMAD.MOV.U32 R24, RZ, RZ, R22 ;  /* 0x000000ffff187224 */ /* 0x000fe200078e0016 */
[----:B------:R-:W-:Y:S02]  /*1c30*/  ULDC UR4, c[0x0][0x19c] ;  /* 0x0000670000047ab9 */ /* 0x000fe40000000800 */
        /* <DEDUP_REMOVED lines=9> */
.L_x_530:
[----:B------:R-:W-:Y:S05]  /*1cd0*/  BSYNC B0 ;  /* 0x0000000000007941 */ /* 0x000fea0003800000 */
.L_x_529:
[----:B------:R-:W0:Y:S01]  /*1ce0*/  LDGDEPBAR ;  /* 0x00000000000079af */ /* 0x000e220000000000 */
[----:B------:R-:W-:Y:S01]  /*1cf0*/  ISETP.GE.AND P0, PT, R16, R5, PT ;  /* 0x000000051000720c */ /* 0x000fe20003f06270 */
[----:B------:R-:W-:Y:S01]  /*1d00*/  IMAD R11, R198, R132, RZ ;  /* 0x00000084c60b7224 */ /* 0x000fe200078e02ff */
[----:B------:R-:W-:Y:S01]  /*1d10*/  SHF.R.S32.HI R203, RZ, 0x1f, R20 ;  /* 0x0000001fffcb7819 */ /* 0x000fe20000011414 */
[----:B------:R-:W-:Y:S01]  /*1d20*/  IMAD.MOV.U32 R236, RZ, RZ, R234 ;  /* 0x000000ffffec7224 */ /* 0x000fe200078e00ea */
[----:B------:R-:W-:Y:S01]  /*1d30*/  BSSY B0, `(.L_x_531) ;  /* 0x0000016000007945 */ /* 0x000fe20003800000 */
[-C--:B------:R-:W-:Y:S01]  /*1d40*/  IMAD R11, R14, R199.reuse, R11 ;  /* 0x000000c70e0b7224 */ /* 0x080fe200078e020b */
[----:B------:R-:W-:Y:S01]  /*1d50*/  LEA.HI R203, R203, R20, RZ, 0x2 ;  /* 0x00000014cbcb7211 */ /* 0x000fe200078f10ff */
[----:B------:R-:W-:Y:S01]  /*1d60*/  IMAD.SHL.U32 R239, R239, 0x2, RZ ;  /* 0x00000002efef7824 */ /* 0x000fe200078e00ff */
[----:B------:R-:W-:Y:S01]  /*1d70*/  LEA R230, R19, R12, 0x3 ;  /* 0x0000000c13e67211 */ /* 0x000fe200078e18ff */
[----:B------:R-:W-:Y:S01]  /*1d80*/  IMAD.WIDE.U32 R14, R132, R199, R236 ;  /* 0x000000c7840e7225 */ /* 0x000fe200078e00ec */
[----:B------:R-:W-:-:S02]  /*1d90*/  SHF.R.S32.HI R203, RZ, 0x2, R203 ;  /* 0x00000002ffcb7819 */ /* 0x000fc400000114cb */
[----:B------:R-:W-:Y:S01]  /*1da0*/  LOP3.LUT R239, R239, 0x6, RZ, 0xc0, !PT ;  /* 0x00000006efef7812 */ /* 0x000fe200078ec0ff */
[----:B------:R-:W-:Y:S01]  /*1db0*/  IMAD.IADD R11, R15, 0x1, R11 ;  /* 0x000000010f0b7824 */ /* 0x000fe200078e020b */
[----:B------:R-:W-:-:S04]  /*1dc0*/  DEPBAR.LE SB0, 0x0 ;  /* 0x000080000000791a */ /* 0x000fc80000000000 */
[----:B------:R-:W-:Y:S06]  /*1dd0*/  BAR.SYNC.DEFER_BLOCKING 0x0 ;  /* 0x0000000000007b1d */ /* 0x000fec0000010000 */
[----:B------:R1:W-:Y:S01]  /*1de0*/  @P0 STS.128 [R205+0x6000], RZ ;  /* 0x006000ffcd000388 */ /* 0x0003e20000000c00 */
        /* <DEDUP_REMOVED lines=10> */
.L_x_532:
[----:B------:R-:W-:Y:S05]  /*1e90*/  BSYNC B0 ;  /* 0x0000000000007941 */ /* 0x000fea0003800000 */
.L_x_531:
[----:B------:R-:W-:Y:S01]  /*1ea0*/  ISETP.GE.AND P0, PT, R6, R5, PT ;  /* 0x000000050600720c */ /* 0x000fe20003f06270 */
[----:B------:R-:W-:Y:S01]  /*1eb0*/  IMAD R6, R12, 0x10, R13 ;  /* 0x000000100c067824 */ /* 0x000fe200078e020d */
[----:B------:R-:W-:Y:S01]  /*1ec0*/  BSSY B0, `(.L_x_533) ;  /* 0x0000013000007945 */ /* 0x000fe20003800000 */
[C---:B------:R-:W-:Y:S01]  /*1ed0*/  SHF.L.U64.HI R200, R4.reuse, R7, c[0x0][0x1a4] ;  /* 0x0000690004c87619 */ /* 0x040fe20000010207 */
[----:B------:R-:W-:Y:S02]  /*1ee0*/  IMAD.SHL.U32 R201, R4, 0x10, RZ ;  /* 0x0000001004c97824 */ /* 0x000fe400078e00ff */
[----:B------:R-:W-:-:S04]  /*1ef0*/  IADD3 R133, R6, 0x1, R203 ;  /* 0x0000000106857810 */ /* 0x000fc80007ffe0cb */
[----:B------:R-:W-:-:S03]  /*1f00*/  IADD3 R133, R130, R133, -R18 ;  /* 0x0000008582857210 */ /* 0x000fc60007ffe812 */
[----:B------:R1:W-:Y:S01]  /*1f10*/  @P0 STS.128 [R205+0x6800], RZ ;  /* 0x006800ffcd000388 */ /* 0x0003e20000000c00 */
[----:B------:R-:W-:Y:S01]  /*1f20*/  IADD3 R133, R133, c[0x0][0x2e8], RZ ;  /* 0x0000ba0085857a10 */ /* 0x000fe20007ffe0ff */
[----:B------:R-:W-:Y:S05]  /*1f30*/  @P0 BRA `(.L_x_534) ;  /* 0x000000b000000947 */ /* 0x000fea0003800000 */
[----:B------:R-:W-:-:S13]  /*1f40*/  ISETP.GE.AND P0, PT, R218, c[0x0][0x220], PT ;  /* 0x00008800da007a0c */ /* 0x000fda0003f06270 */
[----:B------:R1:W-:Y:S01]  /*1f50*/  @P0 STS.128 [R205+0x6800], RZ ;  /* 0x006800ffcd000388 */ /* 0x0003e20000000c00 */
[----:B------:R-:W-:Y:S05]  /*1f60*/  @P0 BRA `(.L_x_534) ;  /* 0x0000008000000947 */ /* 0x000fea0003800000 */
[----:B------:R-:W-:-:S05]  /*1f70*/  IADD3 R7, P0, R201, R14, RZ ;  /* 0x0000000ec9077210 */ /* 0x000fca0007f1e0ff */
[----:B------:R-:W-:Y:S01]  /*1f80*/  IMAD.X R6, R200, 0x1, R11, P0 ;  /* 0x00000001c8067824 */ /* 0x000fe200000e060b */
[----:B------:R-:W-:-:S04]  /*1f90*/  LEA R18, P0, R7, c[0x0][0x170], 0x1 ;  /* 0x00005c0007127a11 */ /* 0x000fc800078008ff */
[----:B------:R-:W-:-:S05]  /*1fa0*/  LEA.HI.X R19, R7, c[0x0][0x174], R6, 0x1, P0 ;  /* 0x00005d0007137a11 */ /* 0x000fca00000f0c06 */
[----:B------:R-:W-:Y:S01]  /*1fb0*/  @!PT LDS RZ, [RZ] ;  /* 0x00000000fffff984 */ /* 0x000fe20000000800 */
[----:B------:R-:W-:Y:S01]  /*1fc0*/  @!PT LDS RZ, [RZ] ;  /* 0x00000000fffff984 */ /* 0x000fe20000000800 */
[----:B------:R-:W-:Y:S01]  /*1fd0*/  @!PT LDS RZ, [RZ] ;  /* 0x00000000fffff984 */ /* 0x000fe20000000800 */
[----:B------:R1:W-:Y:S04]  /*1fe0*/  LDGSTS.E.BYPASS.LTC128B.128 [R205+0x6800], [R18.64] ;  /* 0x0680000012cd7fae */ /* 0x0003e8000b901d54 */
.L_x_534:
[----:B------:R-:W-:Y:S05]  /*1ff0*/  BSYNC B0 ;  /* 0x0000000000007941 */ /* 0x000fea0003800000 */
.L_x_533:
[----:B------:R-:W-:Y:S01]  /*2000*/  ISETP.GE.AND P0, PT, R10, R5, PT ;  /* 0x000000050a00720c */ /* 0x000fe20003f06270 */
[----:B------:R-:W-:-:S12]  /*2010*/  BSSY B0, `(.L_x_535) ;  /* 0x000000f000007945 */ /* 0x000fd80003800000 */
[----:B------:R1:W-:Y:S01]  /*2020*/  @P0 STS.128 [R205+0x7000], RZ ;  /* 0x007000ffcd000388 */ /* 0x0003e20000000c00 */
[----:B------:R-:W-:Y:S05]  /*2030*/  @P0 BRA `(.L_x_536) ;  /* 0x000000c000000947 */ /* 0x000fea0003800000 */
[----:B------:R-:W-:-:S13]  /*2040*/  ISETP.GE.AND P0, PT, R218, c[0x0][0x220], PT ;  /* 0x00008800da007a0c */ /* 0x000fda0003f06270 */
[----:B------:R1:W-:Y:S01]  /*2050*/  @P0 STS.128 [R205+0x7000], RZ ;  /* 0x007000ffcd000388 */ /* 0x0003e20000000c00 */
[----:B------:R-:W-:Y:S05]  /*2060*/  @P0 BRA `(.L_x_536) ;  /* 0x0000009000000947 */ /* 0x000fea0003800000 */
[----:B------:R-:W-:Y:S01]  /*2070*/  IMAD.MOV.U32 R7, RZ, RZ, c[0x0][0x1a4] ;  /* 0x00006900ff077624 */ /* 0x000fe200078e00ff */
        /* <DEDUP_REMOVED lines=8> */
.L_x_536:
[----:B------:R-:W-:Y:S05]  /*2100*/  BSYNC B0 ;  /* 0x0000000000007941 */ /* 0x000fea0003800000 */
.L_x_535:
[----:B------:R-:W-:Y:S01]  /*2110*/  ISETP.GE.AND P0, PT, R212, R5, PT ;  /* 0x00000005d400720c */ /* 0x000fe20003f06270 */
[----:B------:R-:W-:-:S12]  /*2120*/  BSSY B0, `(.L_x_537) ;  /* 0x0000011000007945 */ /* 0x000fd80003800000 */
[----:B------:R1:W-:Y:S01]  /*2130*/  @P0 STS.128 [R205+0x7800], RZ ;  /* 0x007800ffcd000388 */ /* 0x0003e20000000c00 */
        /* <DEDUP_REMOVED lines=15> */
.L_x_538:
[----:B------:R-:W-:Y:S05]  /*2230*/  BSYNC B0 ;  /* 0x0000000000007941 */ /* 0x000fea0003800000 */
.L_x_537:
[----:B------:R-:W-:Y:S01]  /*2240*/  SHF.R.S32.HI R4, RZ, 0x4, R9 ;  /* 0x00000004ff047819 */ /* 0x000fe20000011409 */
[C---:B------:R-:W-:Y:S01]  /*2250*/  IMAD.SHL.U32 R5, R2.reuse, 0x40, RZ ;  /* 0x0000004002057824 */ /* 0x040fe200078e00ff */
[----:B------:R-:W-:Y:S01]  /*2260*/  R2P PR, R2, 0x6 ;  /* 0x0000000602007804 */ /* 0x000fe20000000000 */
[----:B------:R-:W-:Y:S01]  /*2270*/  IMAD.SHL.U32 R8, R8, 0x40, RZ ;  /* 0x0000004008087824 */ /* 0x000fe200078e00ff */
[----:B-1----:R-:W-:Y:S01]  /*2280*/  LEA.HI R7, R9, R4, RZ, 0x1 ;  /* 0x0000000409077211 */ /* 0x002fe200078f08ff */
[----:B------:R-:W-:Y:S01]  /*2290*/  IMAD.SHL.U32 R16, R16, 0x8, RZ ;  /* 0x0000000810107824 */ /* 0x000fe200078e00ff */
[----:B------:R-:W-:Y:S01]  /*22a0*/  LOP3.LUT R5, R5, 0x1c0, RZ, 0xc0, !PT ;  /* 0x000001c005057812 */ /* 0x000fe200078ec0ff */
[----:B------:R-:W0:Y:S01]  /*22b0*/  LDGDEPBAR ;  /* 0x00000000000079af */ /* 0x000e220000000000 */
[----:B------:R-:W-:Y:S01]  /*22c0*/  LOP3.LUT R7, R7, 0xfffffffe, RZ, 0xc0, !PT ;  /* 0xfffffffe07077812 */ /* 0x000fe200078ec0ff */
[----:B------:R-:W-:Y:S01]  /*22d0*/  UIADD3 UR17, UR25, 0x646e171e, URZ ;  /* 0x646e171e19117890 */ /* 0x000fe2000fffe03f */
[----:B------:R-:W-:-:S02]  /*22e0*/  LOP3.LUT R9, R8, 0x1c0, RZ, 0xc0, !PT ;  /* 0x000001c008097812 */ /* 0x000fc400078ec0ff */
[----:B------:R-:W-:Y:S01]  /*22f0*/  LOP3.LUT R16, R5, 0x8, R16, 0xf8, !PT ;  /* 0x0000000805107812 */ /* 0x000fe200078ef810 */
[----:B------:R-:W-:Y:S01]  /*2300*/  IMAD.IADD R7, R4, 0x1, -R7 ;  /* 0x0000000104077824 */ /* 0x000fe200078e0a07 */
[----:B------:R-:W-:Y:S02]  /*2310*/  SHF.R.U32.HI R5, RZ, 0x3, R5 ;  /* 0x00000003ff057819 */ /* 0x000fe40000011605 */
[----:B------:R-:W-:Y:S01]  /*2320*/  SEL R2, R136, 0xffffffe0, !P1 ;  /* 0xffffffe088027807 */ /* 0x000fe20004800000 */
[----:B------:R-:W-:Y:S01]  /*2330*/  IMAD.SHL.U32 R4, R7, 0x8, RZ ;  /* 0x0000000807047824 */ /* 0x000fe200078e00ff */
[----:B------:R-:W-:Y:S01]  /*2340*/  LOP3.LUT R16, R16, R5, RZ, 0x3c, !PT ;  /* 0x0000000510107212 */ /* 0x000fe200078e3cff */
[----:B------:R-:W-:Y:S01]  /*2350*/  IMAD R5, R12, 0x400, R131 ;  /* 0x000004000c057824 */ /* 0x000fe200078e0283 */
[----:B------:R-:W-:Y:S02]  /*2360*/  IADD3 R233, R133, 0x8, RZ ;  /* 0x0000000885e97810 */ /* 0x000fe40007ffe0ff */
[----:B------:R-:W-:Y:S01]  /*2370*/  LOP3.LUT R4, R9, 0x8, R4, 0xf8, !PT ;  /* 0x0000000809047812 */ /* 0x000fe200078ef804 */
[----:B------:R-:W-:Y:S01]  /*2380*/  IMAD R193, R7, 0x200, R16 ;  /* 0x0000020007c17824 */ /* 0x000fe200078e0210 */
[----:B------:R-:W-:-:S02]  /*2390*/  SHF.R.U32.HI R9, RZ, 0x3, R9 ;  /* 0x00000003ff097819 */ /* 0x000fc40000011609 */
[----:B------:R-:W-:Y:S01]  /*23a0*/  IADD3 R231, R133, 0x40, RZ ;  /* 0x0000004085e77810 */ /* 0x000fe20007ffe0ff */
[----:B------:R-:W-:Y:S01]  /*23b0*/  IMAD.SHL.U32 R193, R193, 0x2, RZ ;  /* 0x00000002c1c17824 */ /* 0x000fe200078e00ff */
[----:B------:R-:W-:Y:S02]  /*23c0*/  LOP3.LUT R128, R4, R9, RZ, 0x3c, !PT ;  /* 0x0000000904807212 */ /* 0x000fe400078e3cff */
[----:B------:R-:W-:Y:S01]  /*23d0*/  IADD3 R209, R133, 0x48, RZ ;  /* 0x0000004885d17810 */ /* 0x000fe20007ffe0ff */
[C---:B------:R-:W-:Y:S01]  /*23e0*/  IMAD.IADD R187, R193.reuse, 0x1, R2 ;  /* 0x00000001c1bb7824 */ /* 0x040fe200078e0202 */
[----:B------:R-:W-:Y:S01]  /*23f0*/  LDSM.16.M88.4 R36, [R193+0x4000] ;  /* 0x00400000c124783b */ /* 0x000fe20000000200 */
[----:B------:R-:W-:Y:S01]  /*2400*/  IMAD.IADD R194, R128, 0x1, R5 ;  /* 0x0000000180c27824 */ /* 0x000fe200078e0205 */
[----:B------:R-:W-:Y:S02]  /*2410*/  IADD3 R190, R193, 0x4040, RZ ;  /* 0x00004040c1be7810 */ /* 0x000fe40007ffe0ff */
[----:B------:R-:W-:Y:S01]  /*2420*/  LDSM.16.M88.4 R4, [R193+0x5800] ;  /* 0x00580000c104783b */ /* 0x000fe20000000200 */
[----:B------:R-:W-:Y:S01]  /*2430*/  IMAD.SHL.U32 R194, R194, 0x2, RZ ;  /* 0x00000002c2c27824 */ /* 0x000fe200078e00ff */
[----:B------:R-:W-:-:S02]  /*2440*/  IMNMX R238, R133, R130, PT ;  /* 0x0000008285ee7217 */ /* 0x000fc40003800200 */
[----:B------:R-:W-:Y:S01]  /*2450*/  LDSM.16.M88.4 R88, [R193+0x4800] ;  /* 0x00480000c158783b */ /* 0x000fe20000000200 */
[C-C-:B------:R-:W-:Y:S01]  /*2460*/  IMAD R192, R0.reuse, 0x2, R194.reuse ;  /* 0x0000000200c07824 */ /* 0x140fe200078e02c2 */
[-C--:B------:R-:W-:Y:S01]  /*2470*/  IMNMX R233, R233, R130.reuse, PT ;  /* 0x00000082e9e97217 */ /* 0x080fe20003800200 */
[----:B------:R-:W-:Y:S01]  /*2480*/  IMAD R191, R3, 0x2, R194 ;  /* 0x0000000203bf7824 */ /* 0x000fe200078e02c2 */
[----:B------:R-:W1:Y:S01]  /*2490*/  LDSM.16.M88.4 R68, [R194] ;  /* 0x00000000c244783b */ /* 0x000e620000000200 */
[-C--:B------:R-:W-:Y:S02]  /*24a0*/  IMNMX R231, R231, R130.reuse, PT ;  /* 0x00000082e7e77217 */ /* 0x080fe40003800200 */
[----:B------:R-:W-:Y:S01]  /*24b0*/  IMAD R189, R0, 0x2, R191 ;  /* 0x0000000200bd7824 */ /* 0x000fe200078e02bf */
[----:B------:R-:W5:Y:S01]  /*24c0*/  LDSM.16.M88.4 R72, [R194+0x2000] ;  /* 0x00200000c248783b */ /* 0x000f620000000200 */
[----:B------:R-:W-:-:S03]  /*24d0*/  IMNMX R209, R209, R130, PT ;  /* 0x00000082d1d17217 */ /* 0x000fc60003800200 */
[----:B------:R-:W2:Y:S04]  /*24e0*/  LDSM.16.M88.4 R80, [R193+0x5000] ;  /* 0x00500000c150783b */ /* 0x000ea80000000200 */
[----:B------:R-:W-:Y:S04]  /*24f0*/  LDSM.16.M88.4 R8, [R187+0x4000] ;  /* 0x00400000bb08783b */ /* 0x000fe80000000200 */
[----:B------:R-:W3:Y:S04]  /*2500*/  LDSM.16.M88.4 R108, [R192+0x2000] ;  /* 0x00200000c06c783b */ /* 0x000ee80000000200 */
[----:B------:R-:W4:Y:S04]  /*2510*/  LDSM.16.M88.4 R112, [R192] ;  /* 0x00000000c070783b */ /* 0x000f280000000200 */
[----:B------:R-:W2:Y:S04]  /*2520*/  LDSM.16.M88.4 R104, [R187+0x4800] ;  /* 0x00480000bb68783b */ /* 0x000ea80000000200 */
[----:B------:R-:W2:Y:S04]  /*2530*/  LDSM.16.M88.4 R96, [R187+0x5800] ;  /* 0x00580000bb60783b */ /* 0x000ea80000000200 */
[----:B------:R-:W-:Y:S04]  /*2540*/  LDSM.16.M88.4 R64, [R191+0x2000] ;  /* 0x00200000bf40783b */ /* 0x000fe80000000200 */
[----:B------:R-:W-:Y:S01]  /*2550*/  LDSM.16.M88.4 R100, [R187+0x5000] ;  /* 0x00500000bb64783b */ /* 0x000fe20000000200 */
[-C--:B-1----:R-:W-:Y:S03]  /*2560*/  HMMA.16816.F32 R76, R68, R4.reuse, RZ ;  /* 0x00000004444c723c */ /* 0x082fe600000018ff */
[----:B------:R-:W-:Y:S05]  /*2570*/  LDSM.16.M88.4 R12, [R189] ;  /* 0x00000000bd0c783b */ /* 0x000fea0000000200 */
[C---:B-----5:R-:W-:Y:S07]  /*2580*/  HMMA.16816.F32 R20, R72.reuse, R4, RZ ;  /* 0x000000044814723c */ /* 0x060fee00000018ff */
[----:B------:R-:W-:Y:S01]  /*2590*/  IADD3 R4, R193, 0x4000, RZ ;  /* 0x00004000c1047810 */ /* 0x000fe20007ffe0ff */
[----:B------:R-:W-:Y:S03]  /*25a0*/  HMMA.16816.F32 R40, R72, R38, RZ ;  /* 0x000000264828723c */ /* 0x000fe600000018ff */
[----:B------:R-:W-:-:S04]  /*25b0*/  @P2 IADD3 R190, R4, -0x40, RZ ;  /* 0xffffffc004be2810 */ /* 0x000fc80007ffe0ff */
[----:B------:R-:W-:Y:S01]  /*25c0*/  IADD3 R183, R190, 0x800, RZ ;  /* 0x00000800beb77810 */ /* 0x000fe20007ffe0ff */
[-C--:B------:R-:W-:Y:S01]  /*25d0*/  HMMA.16816.F32 R48, R68, R36.reuse, RZ ;  /* 0x000000244430723c */ /* 0x080fe200000018ff */
[----:B------:R-:W1:Y:S01]  /*25e0*/  LDSM.16.M88.4 R60, [R190] ;  /* 0x00000000be3c783b */ /* 0x000e620000000200 */
[----:B------:R-:W-:Y:S01]  /*25f0*/  IMAD.IADD R180, R2, 0x1, R190 ;  /* 0x0000000102b47824 */ /* 0x000fe200078e02be */
[----:B------:R-:W-:Y:S01]  /*2600*/  IADD3 R182, R190, 0x1000, RZ ;  /* 0x00001000beb67810 */ /* 0x000fe20007ffe0ff */
[----:B------:R-:W-:Y:S01]  /*2610*/  IMAD R2, R132, 0x40, R239 ;  /* 0x0000004084027824 */ /* 0x000fe200078e02ef */
[----:B------:R-:W-:Y:S01]  /*2620*/  LDSM.16.M88.4 R56, [R190+0x800] ;  /* 0x00080000be38783b */ /* 0x000fe20000000200 */
[----:B------:R-:W-:Y:S02]  /*2630*/  IADD3 R181, R190, 0x1800, RZ ;  /* 0x00001800beb57810 */ /* 0x000fe40007ffe0ff */
[----:B------:R-:W-:Y:S01]  /*2640*/  HMMA.16816.F32 R44, R72, R36, RZ ;  /* 0x00000024482c723c */ /* 0x000fe200000018ff */
[----:B------:R-:W-:Y:S01]  /*2650*/  LDSM.16.M88.4 R116, [R180] ;  /* 0x00000000b474783b */ /* 0x000fe20000000200 */
[----:B------:R-:W-:-:S02]  /*2660*/  ISETP.GE.AND P1, PT, R2, R238, PT ;  /* 0x000000ee0200720c */ /* 0x000fc40003f26270 */
[C---:B------:R-:W-:Y:S01]  /*2670*/  ISETP.GE.AND P6, PT, R2.reuse, R233, PT ;  /* 0x000000e90200720c */ /* 0x040fe20003fc6270 */
[----:B------:R-:W-:Y:S03]  /*2680*/  LDSM.16.M88.4 R16, [R190+0x1800] ;  /* 0x00180000be10783b */ /* 0x000fe60000000200 */
[----:B------:R-:W-:Y:S01]  /*2690*/  HMMA.16816.F32 R36, R68, R38, RZ ;  /* 0x000000264424723c */ /* 0x000fe200000018ff */
[----:B------:R-:W-:Y:S07]  /*26a0*/  LDSM.16.M88.4 R52, [R190+0x1000] ;  /* 0x00100000be34783b */ /* 0x000fee0000000200 */
[C---:B------:R-:W-:Y:S08]  /*26b0*/  HMMA.16816.F32 R32, R72.reuse, R88, RZ ;  /* 0x000000584820723c */ /* 0x040ff000000018ff */
[C---:B--2---:R-:W-:Y:S08]  /*26c0*/  HMMA.16816.F32 R28, R72.reuse, R90, RZ ;  /* 0x0000005a481c723c */ /* 0x044ff000000018ff */
[C---:B------:R-:W-:Y:S08]  /*26d0*/  HMMA.16816.F32 R24, R72.reuse, R80, RZ ;  /* 0x000000504818723c */ /* 0x040ff000000018ff */
[----:B------:R-:W-:Y:S08]  /*26e0*/  HMMA.16816.F32 R120, R72, R82, RZ ;  /* 0x000000524878723c */ /* 0x000ff000000018ff */
[C---:B------:R-:W-:Y:S08]  /*26f0*/  HMMA.16816.F32 R92, R68.reuse, R88, RZ ;  /* 0x00000058445c723c */ /* 0x040ff000000018ff */
[C---:B------:R-:W-:Y:S08]  /*2700*/  HMMA.16816.F32 R84, R68.reuse, R80, RZ ;  /* 0x000000504454723c */ /* 0x040ff000000018ff */
[C---:B------:R-:W-:Y:S08]  /*2710*/  HMMA.16816.F32 R88, R68.reuse, R90, RZ ;  /* 0x0000005a4458723c */ /* 0x040ff000000018ff */
[----:B------:R-:W-:Y:S08]  /*2720*/  HMMA.16816.F32 R80, R68, R82, RZ ;  /* 0x000000524450723c */ /* 0x000ff000000018ff */
[-C--:B------:R-:W-:Y:S08]  /*2730*/  HMMA.16816.F32 R72, R72, R6.reuse, RZ ;  /* 0x000000064848723c */ /* 0x080ff000000018ff */
[----:B------:R-:W-:Y:S01]  /*2740*/  HMMA.16816.F32 R68, R68, R6, RZ ;  /* 0x000000064444723c */ /* 0x000fe200000018ff */
[----:B------:R-:W2:Y:S07]  /*2750*/  LDSM.16.M88.4 R4, [R191] ;  /* 0x00000000bf04783b */ /* 0x000eae0000000200 */
[----:B---3--:R-:W-:Y:S08]  /*2760*/  HMMA.16816.F32 R40, R108, R10, R40 ;  /* 0x0000000a6c28723c */ /* 0x008ff00000001828 */
[C---:B----4-:R-:W-:Y:S08]  /*2770*/  HMMA.16816.F32 R48, R112.reuse, R8, R48 ;  /* 0x000000087030723c */ /* 0x050ff00000001830 */
[----:B------:R-:W-:Y:S08]  /*2780*/  HMMA.16816.F32 R36, R112, R10, R36 ;  /* 0x0000000a7024723c */ /* 0x000ff00000001824 */
[----:B------:R-:W-:Y:S01]  /*2790*/  HMMA.16816.F32 R44, R108, R8, R44 ;  /* 0x000000086c2c723c */ /* 0x000fe2000000182c */
[----:B------:R-:W3:Y:S07]  /*27a0*/  LDSM.16.M88.4 R8, [R189+0x2000] ;  /* 0x00200000bd08783b */ /* 0x000eee0000000200 */
[----:B------:R-:W-:Y:S08]  /*27b0*/  HMMA.16816.F32 R92, R112, R104, R92 ;  /* 0x00000068705c723c */ /* 0x000ff0000000185c */
[C---:B------:R-:W-:Y:S08]  /*27c0*/  HMMA.16816.F32 R20, R108.reuse, R96, R20 ;  /* 0x000000606c14723c */ /* 0x040ff00000001814 */
[----:B------:R-:W-:Y:S08]  /*27d0*/  HMMA.16816.F32 R72, R108, R98, R72 ;  /* 0x000000626c48723c */ /* 0x000ff00000001848 */
[C---:B------:R-:W-:Y:S08]  /*27e0*/  HMMA.16816.F32 R76, R112.reuse, R96, R76 ;  /* 0x00000060704c723c */ /* 0x040ff0000000184c */
[----:B------:R-:W-:Y:S08]  /*27f0*/  HMMA.16816.F32 R68, R112, R98, R68 ;  /* 0x000000627044723c */ /* 0x000ff00000001844 */
[----:B-1----:R-:W-:Y:S01]  /*2800*/  HMMA.16816.F32 R96, R64, R62, R40 ;  /* 0x0000003e4060723c */ /* 0x002fe20000001828 */
[----:B------:R-:W1:Y:S07]  /*2810*/  LDSM.16.M88.4 R40, [R180+0x800] ;  /* 0x00080000b428783b */ /* 0x000e6e0000000200 */
[C---:B--2---:R-:W-:Y:S08]  /*2820*/  HMMA.16816.F32 R48, R4.reuse, R60, R48 ;  /* 0x0000003c0430723c */ /* 0x044ff00000001830 */
[----:B------:R-:W-:Y:S08]  /*2830*/  HMMA.16816.F32 R36, R4, R62, R36 ;  /* 0x0000003e0424723c */ /* 0x000ff00000001824 */
[C---:B------:R-:W-:Y:S08]  /*2840*/  HMMA.16816.F32 R32, R108.reuse, R104, R32 ;  /* 0x000000686c20723c */ /* 0x040ff00000001820 */
[----:B------:R-:W-:Y:S08]  /*2850*/  HMMA.16816.F32 R28, R108, R106, R28 ;  /* 0x0000006a6c1c723c */ /* 0x000ff0000000181c */
[----:B------:R-:W-:Y:S07]  /*2860*/  HMMA.16816.F32 R44, R64, R60, R44 ;  /* 0x0000003c402c723c */ /* 0x000fee000000182c */
[----:B------:R-:W-:Y:S01]  /*2870*/  IADD3 R60, R2, 0x9, RZ ;  /* 0x00000009023c7810 */ /* 0x000fe20007ffe0ff */
[----:B------:R-:W-:Y:S08]  /*2880*/  HMMA.16816.F32 R92, R4, R56, R92 ;  /* 0x00000038045c723c */ /* 0x000ff0000000185c */
[C---:B------:R-:W-:Y:S08]  /*2890*/  HMMA.16816.F32 R24, R108.reuse, R100, R24 ;  /* 0x000000646c18723c */ /* 0x040ff00000001818 */
[----:B------:R-:W-:Y:S08]  /*28a0*/  HMMA.16816.F32 R120, R108, R102, R120 ;  /* 0x000000666c78723c */ /* 0x000ff00000001878 */
[C---:B------:R-:W-:Y:S08]  /*28b0*/  HMMA.16816.F32 R48, R12.reuse, R116, R48 ;  /* 0x000000740c30723c */ /* 0x040ff00000001830 */
[----:B------:R-:W-:Y:S08]  /*28c0*/  HMMA.16816.F32 R36, R12, R118, R36 ;  /* 0x000000760c24723c */ /* 0x000ff00000001824 */
[----:B------:R-:W-:Y:S08]  /*28d0*/  HMMA.16816.F32 R88, R112, R106, R88 ;  /* 0x0000006a7058723c */ /* 0x000ff00000001858 */
[----:B------:R-:W-:Y:S01]  /*28e0*/  HMMA.16816.F32 R32, R64, R56, R32 ;  /* 0x000000384020723c */ /* 0x000fe20000001820 */
[----:B------:R-:W-:-:S02]  /*28f0*/  FSEL R50, R50, -INF , !P6 ;  /* 0xff80000032327808 */ /* 0x000fc40007000000 */
[----:B------:R-:W-:-:S05]  /*2900*/  ISETP.GE.AND P6, PT, R60, R238, PT ;  /* 0x000000ee3c00720c */ /* 0x000fca0003fc6270 */
[C---:B------:R-:W-:Y:S08]  /*2910*/  HMMA.16816.F32 R28, R64.reuse, R58, R28 ;  /* 0x0000003a401c723c */ /* 0x040ff0000000181c */
[-C--:B------:R-:W-:Y:S08]  /*2920*/  HMMA.16816.F32 R20, R64, R16.reuse, R20 ;  /* 0x000000104014723c */ /* 0x080ff00000001814 */
[----:B------:R-:W-:Y:S07]  /*2930*/  HMMA.16816.F32 R76, R4, R16, R76 ;  /* 0x00000010044c723c */ /* 0x000fee000000184c */
[----:B------:R-:W-:Y:S01]  /*2940*/  IADD3 R16, R2, 0x1, RZ ;  /* 0x0000000102107810 */ /* 0x000fe20007ffe0ff */
[----:B---3--:R-:W-:Y:S03]  /*2950*/  HMMA.16816.F32 R44, R8, R116, R44 ;  /* 0x00000074082c723c */ /* 0x008fe6000000182c */
[----:B------:R-:W-:-:S02]  /*2960*/  ISETP.GE.AND P4, PT, R16, R238, PT ;  /* 0x000000ee1000720c */ /* 0x000fc40003f86270 */
[C---:B------:R-:W-:Y:S02]  /*2970*/  ISETP.GE.AND P5, PT, R16.reuse, R233, PT ;  /* 0x000000e91000720c */ /* 0x040fe40003fa6270 */
[C---:B------:R-:W-:Y:S01]  /*2980*/  ISETP.GE.AND P2, PT, R16.reuse, R231, PT ;  /* 0x000000e71000720c */ /* 0x040fe20003f46270 */
[----:B------:R-:W-:Y:S01]  /*2990*/  HMMA.16816.F32 R96, R8, R118, R96 ;  /* 0x000000760860723c */ /* 0x000fe20000001860 */
[----:B------:R-:W-:Y:S02]  /*29a0*/  ISETP.GE.AND P0, PT, R16, R209, PT ;  /* 0x000000d11000720c */ /* 0x000fe40003f06270 */
[----:B------:R-:W-:-:S04]  /*29b0*/  IADD3 R16, R2, 0x8, RZ ;  /* 0x0000000802107810 */ /* 0x000fc80007ffe0ff */
[----:B------:R-:W-:Y:S01]  /*29c0*/  ISETP.GE.AND P3, PT, R16, R238, PT ;  /* 0x000000ee1000720c */ /* 0x000fe20003f66270 */
[----:B-1----:R-:W-:Y:S08]  /*29d0*/  HMMA.16816.F32 R92, R12, R40, R92 ;  /* 0x000000280c5c723c */ /* 0x002ff0000000185c */
[C---:B------:R-:W-:Y:S08]  /*29e0*/  HMMA.16816.F32 R84, R112.reuse, R100, R84 ;  /* 0x000000647054723c */ /* 0x040ff00000001854 */
[----:B------:R-:W-:Y:S07]  /*29f0*/  HMMA.16816.F32 R80, R112, R102, R80 ;  /* 0x000000667050723c */ /* 0x000fee0000001850 */
[----:B------:R-:W-:Y:S01]  /*2a00*/  FSEL R102, R48, -INF , !P1 ;  /* 0xff80000030667808 */ /* 0x000fe20004800000 */
[----:B------:R-:W-:Y:S01]  /*2a10*/  HMMA.16816.F32 R24, R64, R52, R24 ;  /* 0x000000344018723c */ /* 0x000fe20000001818 */
[----:B------:R-:W-:-:S02]  /*2a20*/  ISETP.GE.AND P1, PT, R16, R233, PT ;  /* 0x000000e91000720c */ /* 0x000fc40003f26270 */
[----:B------:R-:W-:Y:S02]  /*2a30*/  IADD3 R48, R2, 0x10, RZ ;  /* 0x0000001002307810 */ /* 0x000fe40007ffe0ff */
[----:B------:R-:W-:Y:S02]  /*2a40*/  FSEL R103, R37, -INF , !P6 ;  /* 0xff80000025677808 */ /* 0x000fe40007000000 */
[----:B------:R-:W-:Y:S01]  /*2a50*/  ISETP.GE.AND P6, PT, R48, R238, PT ;  /* 0x000000ee3000720c */ /* 0x000fe20003fc6270 */
[----:B------:R-:W-:Y:S01]  /*2a60*/  HMMA.16816.F32 R120, R64, R54, R120 ;  /* 0x000000364078723c */ /* 0x000fe20000001878 */
[----:B------:R-:W-:-:S07]  /*2a70*/  FSEL R100, R38, -INF , !P1 ;  /* 0xff80000026647808 */ /* 0x000fce0004800000 */
[----:B------:R-:W-:Y:S07]  /*2a80*/  HMMA.16816.F32 R72, R64, R18, R72 ;  /* 0x000000124048723c */ /* 0x000fee0000001848 */
[----:B------:R-:W-:Y:S01]  /*2a90*/  FSEL R67, R49, -INF , !P4 ;  /* 0xff80000031437808 */ /* 0x000fe20006000000 */
[----:B------:R-:W-:Y:S01]  /*2aa0*/  HMMA.16816.F32 R88, R4, R58, R88 ;  /* 0x0000003a0458723c */ /* 0x000fe20000001858 */
[----:B------:R-:W-:Y:S02]  /*2ab0*/  FSEL R49, R36, -INF , !P3 ;  /* 0xff80000024317808 */ /* 0x000fe40005800000 */
[----:B------:R-:W-:-:S02]  /*2ac0*/  ISETP.GE.AND P4, PT, R16, R231, PT ;  /* 0x000000e71000720c */ /* 0x000fc40003f86270 */
[----:B------:R-:W-:Y:S02]  /*2ad0*/  ISETP.GE.AND P3, PT, R16, R209, PT ;  /* 0x000000d11000720c */ /* 0x000fe40003f66270 */
[----:B------:R-:W-:Y:S01]  /*2ae0*/  FSEL R16, R51, -INF , !P5 ;  /* 0xff80000033107808 */ /* 0x000fe20006800000 */
[C---:B------:R-:W-:Y:S01]  /*2af0*/  HMMA.16816.F32 R32, R8.reuse, R40, R32 ;  /* 0x000000280820723c */ /* 0x040fe20000001820 */
[-C--:B------:R-:W-:Y:S02]  /*2b00*/  ISETP.GE.AND P5, PT, R60, R233.reuse, PT ;  /* 0x000000e93c00720c */ /* 0x080fe40003fa6270 */
[----:B------:R-:W-:Y:S02]  /*2b10*/  IADD3 R36, R2, 0x11, RZ ;  /* 0x0000001102247810 */ /* 0x000fe40007ffe0ff */
[----:B------:R-:W-:Y:S02]  /*2b20*/  FSEL R58, R39, -INF , !P5 ;  /* 0xff800000273a7808 */ /* 0x000fe40006800000 */
[----:B------:R-:W-:Y:S01]  /*2b30*/  ISETP.GE.AND P5, PT, R48, R233, PT ;  /* 0x000000e93000720c */ /* 0x000fe20003fa6270 */
[----:B------:R-:W-:Y:S01]  /*2b40*/  HMMA.16816.F32 R28, R8, R42, R28 ;  /* 0x0000002a081c723c */ /* 0x000fe2000000181c */
[----:B------:R-:W-:-:S02]  /*2b50*/  FSEL R41, R45, -INF , !P2 ;  /* 0xff8000002d297808 */ /* 0x000fc40005000000 */
[----:B------:R-:W-:Y:S02]  /*2b60*/  FSEL R56, R94, -INF , !P5 ;  /* 0xff8000005e387808 */ /* 0x000fe40006800000 */
[----:B------:R-:W-:Y:S02]  /*2b70*/  FSEL R45, R96, -INF , !P4 ;  /* 0xff800000602d7808 */ /* 0x000fe40006000000 */
[----:B------:R-:W-:Y:S01]  /*2b80*/  ISETP.GE.AND P1, PT, R36, R238, PT ;  /* 0x000000ee2400720c */ /* 0x000fe20003f26270 */
[----:B------:R-:W-:Y:S01]  /*2b90*/  HMMA.16816.F32 R84, R4, R52, R84 ;  /* 0x000000340454723c */ /* 0x000fe20000001854 */
[----:B------:R-:W-:Y:S02]  /*2ba0*/  ISETP.GE.AND P5, PT, R60, R231, PT ;  /* 0x000000e73c00720c */ /* 0x000fe40003fa6270 */
[----:B------:R-:W-:Y:S02]  /*2bb0*/  ISETP.GE.AND P4, PT, R2, R209, PT ;  /* 0x000000d10200720c */ /* 0x000fe40003f86270 */
[----:B------:R-:W-:-:S02]  /*2bc0*/  FSEL R59, R92, -INF , !P6 ;  /* 0xff8000005c3b7808 */ /* 0x000fc40007000000 */
[----:B------:R-:W-:Y:S01]  /*2bd0*/  FSEL R57, R93, -INF , !P1 ;  /* 0xff8000005d397808 */ /* 0x000fe20004800000 */
[----:B------:R-:W-:Y:S01]  /*2be0*/  HMMA.16816.F32 R80, R4, R54, R80 ;  /* 0x000000360450723c */ /* 0x000fe20000001850 */
[----:B------:R-:W1:Y:S01]  /*2bf0*/  LDSM.16.M88.4 R52, [R180+0x1000] ;  /* 0x00100000b434783b */ /* 0x000e620000000200 */
[----:B------:R-:W-:Y:S02]  /*2c00*/  ISETP.GE.AND P6, PT, R2, R231, PT ;  /* 0x000000e70200720c */ /* 0x000fe40003fc6270 */
[----:B------:R-:W-:Y:S02]  /*2c10*/  FSEL R97, R97, -INF , !P5 ;  /* 0xff80000061617808 */ /* 0x000fe40006800000 */
[----:B------:R-:W-:Y:S02]  /*2c20*/  FSEL R46, R46, -INF , !P4 ;  /* 0xff8000002e2e7808 */ /* 0x000fe40006000000 */
[C---:B------:R-:W-:Y:S01]  /*2c30*/  ISETP.GE.AND P1, PT, R36.reuse, R233, PT ;  /* 0x000000e92400720c */ /* 0x040fe20003f26270 */
[----:B------:R-:W-:Y:S01]  /*2c40*/  HMMA.16816.F32 R88, R12, R42, R88 ;  /* 0x0000002a0c58723c */ /* 0x000fe20000001858 */
[----:B------:R-:W-:-:S02]  /*2c50*/  ISETP.GE.AND P5, PT, R36, R231, PT ;  /* 0x000000e72400720c */ /* 0x000fc40003fa6270 */
[----:B------:R-:W-:Y:S02]  /*2c60*/  ISETP.GE.AND P4, PT, R36, R209, PT ;  /* 0x000000d12400720c */ /* 0x000fe40003f86270 */
[----:B------:R-:W-:Y:S02]  /*2c70*/  IADD3 R36, R2, 0x18, RZ ;  /* 0x0000001802247810 */ /* 0x000fe40007ffe0ff */
[----:B------:R-:W-:Y:S01]  /*2c80*/  FSEL R40, R44, -INF , !P6 ;  /* 0xff8000002c287808 */ /* 0x000fe20007000000 */
[----:B------:R-:W-:Y:S01]  /*2c90*/  HMMA.16816.F32 R68, R4, R18, R68 ;  /* 0x000000120444723c */ /* 0x000fe20000001844 */
[----:B------:R-:W-:Y:S02]  /*2ca0*/  FSEL R44, R47, -INF , !P0 ;  /* 0xff8000002f2c7808 */ /* 0x000fe40004000000 */
[-C--:B------:R-:W-:Y:S02]  /*2cb0*/  ISETP.GE.AND P6, PT, R48, R231.reuse, PT ;  /* 0x000000e73000720c */ /* 0x080fe40003fc6270 */
[----:B------:R-:W-:-:S02]  /*2cc0*/  ISETP.GE.AND P0, PT, R36, R231, PT ;  /* 0x000000e72400720c */ /* 0x000fc40003f06270 */
[----:B------:R-:W-:Y:S02]  /*2cd0*/  FSEL R101, R32, -INF , !P6 ;  /* 0xff80000020657808 */ /* 0x000fe40007000000 */
[----:B------:R-:W-:Y:S02]  /*2ce0*/  FSEL R43, R33, -INF , !P5 ;  /* 0xff800000212b7808 */ /* 0x000fe40006800000 */
[----:B------:R-:W-:Y:S02]  /*2cf0*/  FSEL R17, R28, -INF , !P0 ;  /* 0xff8000001c117808 */ /* 0x000fe40004000000 */
[C---:B------:R-:W-:Y:S02]  /*2d00*/  ISETP.GE.AND P5, PT, R36.reuse, R238, PT ;  /* 0x000000ee2400720c */ /* 0x040fe40003fa6270 */
[C---:B------:R-:W-:Y:S02]  /*2d10*/  ISETP.GE.AND P6, PT, R36.reuse, R233, PT ;  /* 0x000000e92400720c */ /* 0x040fe40003fc6270 */
[----:B------:R-:W-:-:S02]  /*2d20*/  ISETP.GE.AND P0, PT, R36, R209, PT ;  /* 0x000000d12400720c */ /* 0x000fc40003f06270 */
[----:B------:R-:W2:Y:S01]  /*2d30*/  LDSM.16.M88.4 R36, [R180+0x1800] ;  /* 0x00180000b424783b */ /* 0x000ea20000000200 */
[----:B------:R-:W-:Y:S01]  /*2d40*/  FSEL R140, R95, -INF , !P1 ;  /* 0xff8000005f8c7808 */ /* 0x000fe20004800000 */
[----:B------:R-:W-:-:S04]  /*2d50*/  DEPBAR.LE SB0, 0x0 ;  /* 0x000080000000791a */ /* 0x000fc80000000000 */
[-C--:B-1----:R-:W-:Y:S01]  /*2d60*/  HMMA.16816.F32 R84, R12, R52.reuse, R84 ;  /* 0x000000340c54723c */ /* 0x082fe20000001854 */
[-C--:B------:R-:W-:Y:S02]  /*2d70*/  ISETP.GE.AND P1, PT, R60, R209.reuse, PT ;  /* 0x000000d13c00720c */ /* 0x080fe40003f26270 */
[----:B------:R-:W-:Y:S02]  /*2d80*/  IADD3 R42, R2, 0x19, RZ ;  /* 0x00000019022a7810 */ /* 0x000fe40007ffe0ff */
[----:B------:R-:W-:Y:S02]  /*2d90*/  FSEL R98, R98, -INF , !P3 ;  /* 0xff80000062627808 */ /* 0x000fe40005800000 */
[----:B------:R-:W-:Y:S01]  /*2da0*/  FSEL R60, R99, -INF , !P1 ;  /* 0xff800000633c7808 */ /* 0x000fe20004800000 */
[----:B------:R-:W-:Y:S01]  /*2db0*/  HMMA.16816.F32 R24, R8, R52, R24 ;  /* 0x000000340818723c */ /* 0x000fe20000001818 */
[----:B------:R-:W-:Y:S02]  /*2dc0*/  ISETP.GE.AND P2, PT, R48, R209, PT ;  /* 0x000000d13000720c */ /* 0x000fe40003f46270 */
[----:B------:R-:W-:-:S02]  /*2dd0*/  ISETP.GE.AND P3, PT, R42, R231, PT ;  /* 0x000000e72a00720c */ /* 0x000fc40003f66270 */
[----:B------:R-:W-:Y:S02]  /*2de0*/  ISETP.GE.AND P1, PT, R42, R238, PT ;  /* 0x000000ee2a00720c */ /* 0x000fe40003f26270 */
[----:B------:R-:W-:Y:S01]  /*2df0*/  IADD3 R28, R2, 0x20, RZ ;  /* 0x00000020021c7810 */ /* 0x000fe20007ffe0ff */
[-C--:B------:R-:W-:Y:S01]  /*2e00*/  HMMA.16816.F32 R120, R8, R54.reuse, R120 ;  /* 0x000000360878723c */ /* 0x080fe20000001878 */
[----:B------:R-:W-:Y:S02]  /*2e10*/  FSEL R33, R29, -INF , !P3 ;  /* 0xff8000001d217808 */ /* 0x000fe40005800000 */
[----:B------:R-:W-:Y:S02]  /*2e20*/  FSEL R34, R34, -INF , !P2 ;  /* 0xff80000022227808 */ /* 0x000fe40005000000 */
[----:B------:R-:W-:Y:S02]  /*2e30*/  FSEL R32, R35, -INF , !P4 ;  /* 0xff80000023207808 */ /* 0x000fe40006000000 */
[----:B------:R-:W-:Y:S01]  /*2e40*/  FSEL R65, R88, -INF , !P5 ;  /* 0xff80000058417808 */ /* 0x000fe20006800000 */
[----:B------:R-:W-:Y:S01]  /*2e50*/  HMMA.16816.F32 R80, R12, R54, R80 ;  /* 0x000000360c50723c */ /* 0x000fe20000001850 */
[----:B------:R-:W-:-:S02]  /*2e60*/  FSEL R61, R89, -INF , !P1 ;  /* 0xff800000593d7808 */ /* 0x000fc40004800000 */
[----:B------:R-:W-:Y:S02]  /*2e70*/  FSEL R52, R30, -INF , !P0 ;  /* 0xff8000001e347808 */ /* 0x000fe40004000000 */
[C---:B------:R-:W-:Y:S02]  /*2e80*/  ISETP.GE.AND P3, PT, R42.reuse, R233, PT ;  /* 0x000000e92a00720c */ /* 0x040fe40003f66270 */
[----:B------:R-:W-:Y:S02]  /*2e90*/  ISETP.GE.AND P2, PT, R42, R209, PT ;  /* 0x000000d12a00720c */ /* 0x000fe40003f46270 */
[C---:B------:R-:W-:Y:S01]  /*2ea0*/  ISETP.GE.AND P5, PT, R28.reuse, R238, PT ;  /* 0x000000ee1c00720c */ /* 0x040fe20003fa6270 */
[----:B--2---:R-:W-:Y:S01]  /*2eb0*/  HMMA.16816.F32 R76, R12, R36, R76 ;  /* 0x000000240c4c723c */ /* 0x004fe2000000184c */
[C---:B------:R-:W-:Y:S02]  /*2ec0*/  ISETP.GE.AND P4, PT, R28.reuse, R233, PT ;  /* 0x000000e91c00720c */ /* 0x040fe40003f86270 */
[----:B------:R-:W-:-:S02]  /*2ed0*/  ISETP.GE.AND P1, PT, R28, R231, PT ;  /* 0x000000e71c00720c */ /* 0x000fc40003f26270 */
[----:B------:R-:W-:Y:S02]  /*2ee0*/  ISETP.GE.AND P0, PT, R28, R209, PT ;  /* 0x000000d11c00720c */ /* 0x000fe40003f06270 */
[----:B------:R-:W-:Y:S01]  /*2ef0*/  IADD3 R28, R2, 0x21, RZ ;  /* 0x00000021021c7810 */ /* 0x000fe20007ffe0ff */
[C---:B------:R-:W-:Y:S01]  /*2f00*/  HMMA.16816.F32 R20, R8.reuse, R36, R20 ;  /* 0x000000240814723c */ /* 0x040fe20000001814 */
[----:B------:R-:W-:Y:S02]  /*2f10*/  FSEL R48, R31, -INF , !P2 ;  /* 0xff8000001f307808 */ /* 0x000fe40005000000 */
[----:B------:R-:W-:Y:S02]  /*2f20*/  FSEL R144, R91, -INF , !P3 ;  /* 0xff8000005b907808 */ /* 0x000fe40005800000 */
[C---:B------:R-:W-:Y:S02]  /*2f30*/  ISETP.GE.AND P2, PT, R28.reuse, R233, PT ;  /* 0x000000e91c00720c */ /* 0x040fe40003f46270 */
[----:B------:R-:W-:Y:S01]  /*2f40*/  ISETP.GE.AND P3, PT, R28, R231, PT ;  /* 0x000000e71c00720c */ /* 0x000fe20003f66270 */
[----:B------:R-:W-:Y:S01]  /*2f50*/  HMMA.16816.F32 R72, R8, R38, R72 ;  /* 0x000000260848723c */ /* 0x000fe20000001848 */
[----:B------:R-:W-:-:S02]  /*2f60*/  IADD3 R6, R2, 0x28, RZ ;  /* 0x0000002802067810 */ /* 0x000fc40007ffe0ff */
[----:B------:R-:W-:Y:S02]  /*2f70*/  IADD3 R4, R2, 0x29, RZ ;  /* 0x0000002902047810 */ /* 0x000fe40007ffe0ff */
[----:B------:R-:W-:Y:S02]  /*2f80*/  FSEL R168, R90, -INF , !P6 ;  /* 0xff8000005aa87808 */ /* 0x000fe40007000000 */
[----:B------:R-:W-:Y:S01]  /*2f90*/  FSEL R148, R87, -INF , !P2 ;  /* 0xff80000057947808 */ /* 0x000fe20005000000 */
[----:B------:R-:W-:Y:S01]  /*2fa0*/  HMMA.16816.F32 R68, R12, R38, R68 ;  /* 0x000000260c44723c */ /* 0x000fe20000001844 */
[----:B------:R-:W-:Y:S01]  /*2fb0*/  FSEL R145, R25, -INF , !P3 ;  /* 0xff80000019917808 */ /* 0x000fe20005800000 */
[----:B------:R-:W-:Y:S01]  /*2fc0*/  BAR.SYNC.DEFER_BLOCKING 0x0 ;  /* 0x0000000000007b1d */ /* 0x000fe20000010000 */
[----:B------:R-:W-:Y:S02]  /*2fd0*/  ISETP.GE.AND P6, PT, R28, R238, PT ;  /* 0x000000ee1c00720c */ /* 0x000fe40003fc6270 */
[----:B------:R-:W-:-:S02]  /*2fe0*/  ISETP.GE.AND P2, PT, R6, R231, PT ;  /* 0x000000e70600720c */ /* 0x000fc40003f46270 */
[----:B------:R-:W-:Y:S02]  /*2ff0*/  ISETP.GE.AND P3, PT, R4, R231, PT ;  /* 0x000000e70400720c */ /* 0x000fe40003f66270 */
[----:B------:R-:W-:Y:S02]  /*3000*/  FSEL R31, R84, -INF , !P5 ;  /* 0xff800000541f7808 */ /* 0x000fe40006800000 */
[----:B------:R-:W-:Y:S02]  /*3010*/  ISETP.GE.AND P5, PT, R28, R209, PT ;  /* 0x000000d11c00720c */ /* 0x000fe40003fa6270 */
[----:B------:R-:W-:Y:S02]  /*3020*/  FSEL R29, R85, -INF , !P6 ;  /* 0xff800000551d7808 */ /* 0x000fe40007000000 */
[----:B------:R-:W-:Y:S02]  /*3030*/  FSEL R153, R24, -INF , !P1 ;  /* 0xff80000018997808 */ /* 0x000fe40004800000 */
[----:B------:R-:W-:-:S02]  /*3040*/  FSEL R143, R120, -INF , !P2 ;  /* 0xff800000788f7808 */ /* 0x000fc40005000000 */
[----:B------:R-:W-:Y:S02]  /*3050*/  FSEL R151, R121, -INF , !P3 ;  /* 0xff80000079977808 */ /* 0x000fe40005800000 */
[----:B------:R-:W-:Y:S02]  /*3060*/  FSEL R28, R26, -INF , !P0 ;  /* 0xff8000001a1c7808 */ /* 0x000fe40004000000 */
[CC--:B------:R-:W-:Y:S02]  /*3070*/  ISETP.GE.AND P6, PT, R6.reuse, R238.reuse, PT ;  /* 0x000000ee0600720c */ /* 0x0c0fe40003fc6270 */
[----:B------:R-:W-:Y:S02]  /*3080*/  ISETP.GE.AND P1, PT, R6, R209, PT ;  /* 0x000000d10600720c */ /* 0x000fe40003f26270 */
        /* <DEDUP_REMOVED lines=8> */
[----:B------:R-:W-:Y:S02]  /*3110*/  FSEL R162, R122, -INF , !P1 ;  /* 0xff8000007aa27808 */ /* 0x000fe40004800000 */
[-C--:B------:R-:W-:Y:S02]  /*3120*/  ISETP.GE.AND P4, PT, R6, R233.reuse, PT ;  /* 0x000000e90600720c */ /* 0x080fe40003f86270 */
[C---:B------:R-:W-:Y:S02]  /*3130*/  ISETP.GE.AND P6, PT, R4.reuse, R238, PT ;  /* 0x000000ee0400720c */ /* 0x040fe40003fc6270 */
[C---:B------:R-:W-:Y:S02]  /*3140*/  ISETP.GE.AND P2, PT, R4.reuse, R233, PT ;  /* 0x000000e90400720c */ /* 0x040fe40003f46270 */
[C---:B------:R-:W-:Y:S02]  /*3150*/  ISETP.GE.AND P5, PT, R4.reuse, R231, PT ;  /* 0x000000e70400720c */ /* 0x040fe40003fa6270 */
        /* <DEDUP_REMOVED lines=8> */
[C---:B------:R-:W-:Y:S02]  /*31e0*/  ISETP.GE.AND P3, PT, R4.reuse, R231, PT ;  /* 0x000000e70400720c */ /* 0x040fe40003f66270 */
[----:B------:R-:W-:Y:S02]  /*31f0*/  ISETP.GE.AND P6, PT, R4, R209, PT ;  /* 0x000000d10400720c */ /* 0x000fe40003fc6270 */
[C---:B------:R-:W-:Y:S02]  /*3200*/  IADD3 R4, R2.reuse, 0x38, RZ ;  /* 0x0000003802047810 */ /* 0x040fe40007ffe0ff */
[----:B------:R-:W-:Y:S02]  /*3210*/  IADD3 R2, R2, 0x39, RZ ;  /* 0x0000003902027810 */ /* 0x000fe40007ffe0ff */
[----:B------:R-:W-:-:S02]  /*3220*/  FSEL R156, R22, -INF , !P1 ;  /* 0xff800000169c7808 */ /* 0x000fc40004800000 */
[----:B------:R-:W-:Y:S02]  /*3230*/  ISETP.GE.AND P1, PT, R2, R209, PT ;  /* 0x000000d10200720c */ /* 0x000fe40003f26270 */
[----:B------:R-:W-:Y:S02]  /*3240*/  FSEL R63, R79, -INF , !P0 ;  /* 0xff8000004f3f7808 */ /* 0x000fe40004000000 */
[----:B------:R-:W-:Y:S02]  /*3250*/  FSEL R146, R75, -INF , !P1 ;  /* 0xff8000004b927808 */ /* 0x000fe40004800000 */
[----:B------:R-:W-:Y:S02]  /*3260*/  ISETP.GE.AND P1, PT, R207, 0x2, PT ;  /* 0x00000002cf00780c */ /* 0x000fe40003f26270 */
[----:B------:R-:W-:Y:S02]  /*3270*/  ISETP.GE.AND P0, PT, R4, R231, PT ;  /* 0x000000e70400720c */ /* 0x000fe40003f06270 */
[----:B------:R-:W-:-:S02]  /*3280*/  FSEL R141, R77, -INF , !P4 ;  /* 0xff8000004d8d7808 */ /* 0x000fc40006000000 */
[----:B------:R-:W-:Y:S02]  /*3290*/  FSEL R157, R72, -INF , !P0 ;  /* 0xff800000489d7808 */ /* 0x000fe40004000000 */
[----:B------:R-:W-:Y:S02]  /*32a0*/  ISETP.GE.AND P0, PT, R2, R231, PT ;  /* 0x000000e70200720c */ /* 0x000fe40003f06270 */
[----:B------:R-:W-:Y:S02]  /*32b0*/  FSEL R66, R78, -INF , !P2 ;  /* 0xff8000004e427808 */ /* 0x000fe40005000000 */
[----:B------:R-:W-:Y:S02]  /*32c0*/  FSEL R159, R20, -INF , !P5 ;  /* 0xff800000149f7808 */ /* 0x000fe40006800000 */
[----:B------:R-:W-:Y:S02]  /*32d0*/  FSEL R158, R21, -INF , !P3 ;  /* 0xff800000159e7808 */ /* 0x000fe40005800000 */
[----:B------:R-:W-:-:S02]  /*32e0*/  FSEL R155, R73, -INF , !P0 ;  /* 0xff800000499b7808 */ /* 0x000fc40004000000 */
[CC--:B------:R-:W-:Y:S02]  /*32f0*/  ISETP.GE.AND P4, PT, R4.reuse, R238.reuse, PT ;  /* 0x000000ee0400720c */ /* 0x0c0fe40003f86270 */
[C---:B------:R-:W-:Y:S02]  /*3300*/  ISETP.GE.AND P2, PT, R4.reuse, R233, PT ;  /* 0x000000e90400720c */ /* 0x040fe40003f46270 */
[----:B------:R-:W-:Y:S02]  /*3310*/  ISETP.GE.AND P5, PT, R4, R209, PT ;  /* 0x000000d10400720c */ /* 0x000fe40003fa6270 */
[C---:B------:R-:W-:Y:S02]  /*3320*/  ISETP.GE.AND P3, PT, R2.reuse, R238, PT ;  /* 0x000000ee0200720c */ /* 0x040fe40003f66270 */
[----:B------:R-:W-:Y:S01]  /*3330*/  ISETP.GE.AND P0, PT, R2, R233, PT ;  /* 0x000000e90200720c */ /* 0x000fe20003f06270 */
[----:B------:R-:W-:Y:S01]  /*3340*/  IMAD.IADD R2, R131, 0x1, R128 ;  /* 0x0000000183027824 */ /* 0x000fe200078e0280 */
[----:B------:R-:W-:-:S02]  /*3350*/  FSEL R152, R23, -INF , !P6 ;  /* 0xff80000017987808 */ /* 0x000fc40007000000 */
[----:B------:R-:W-:Y:S02]  /*3360*/  FSEL R147, R74, -INF , !P5 ;  /* 0xff8000004a937808 */ /* 0x000fe40006800000 */
[----:B------:R-:W-:Y:S02]  /*3370*/  FSEL R138, R68, -INF , !P4 ;  /* 0xff800000448a7808 */ /* 0x000fe40006000000 */
[----:B------:R-:W-:Y:S02]  /*3380*/  FSEL R137, R69, -INF , !P3 ;  /* 0xff80000045897808 */ /* 0x000fe40005800000 */
[----:B------:R-:W-:Y:S02]  /*3390*/  FSEL R64, R70, -INF , !P2 ;  /* 0xff80000046407808 */ /* 0x000fe40005000000 */
[----:B------:R-:W-:Y:S01]  /*33a0*/  FSEL R62, R71, -INF , !P0 ;  /* 0xff800000473e7808 */ /* 0x000fe20004000000 */
[----:B------:R-:W-:Y:S05]  /*33b0*/  @!P1 BRA `(.L_x_539) ;  /* 0x0000031000009947 */ /* 0x000fea0003800000 */
[----:B------:R-:W-:Y:S01]  /*33c0*/  ISETP.GE.AND P0, PT, R218, c[0x0][0x220], PT ;  /* 0x00008800da007a0c */ /* 0x000fe20003f06270 */
[----:B------:R-:W-:Y:S01]  /*33d0*/  BSSY B0, `(.L_x_540) ;  /* 0x000002e000007945 */ /* 0x000fe20003800000 */
[----:B------:R-:W-:-:S04]  /*33e0*/  IADD3 R6, R207, -0x2, RZ ;  /* 0xfffffffecf067810 */ /* 0x000fc80007ffe0ff */
[----:B------:R-:W-:Y:S01]  /*33f0*/  SHF.R.S32.HI R4, RZ, 0x1f, R6 ;  /* 0x0000001fff047819 */ /* 0x000fe20000011406 */
[----:B------:R-:W-:Y:S02]  /*3400*/  IMAD R127, R127, R6, RZ ;  /* 0x000000067f7f7224 */ /* 0x000fe400078e02ff */
[----:B------:R-:W-:-:S04]  /*3410*/  IMAD.WIDE.U32 R10, R6, R129, R216 ;  /* 0x00000081060a7225 */ /* 0x000fc800078e00d8 */
[----:B------:R-:W-:Y:S01]  /*3420*/  IMAD R4, R4, R129, R127 ;  /* 0x0000008104047224 */ /* 0x000fe200078e027f */
[-C--:B------:R-:W-:Y:S01]  /*3430*/  @!P0 IADD3 R6, P5, R197, R10.reuse, RZ ;  /* 0x0000000ac5068210 */ /* 0x080fe20007fbe0ff */
[----:B------:R-:W-:Y:S01]  /*3440*/  @!P0 IMAD.MOV.U32 R5, RZ, RZ, c[0x0][0x19c] ;  /* 0x00006700ff058624 */ /* 0x000fe200078e00ff */
[----:B------:R-:W-:Y:S01]  /*3450*/  @!P0 LEA R7, P3, R126, R10, 0x5 ;  /* 0x0000000a7e078211 */ /* 0x000fe200078628ff */
[----:B------:R-:W-:Y:S01]  /*3460*/  IMAD.IADD R13, R11, 0x1, R4 ;  /* 0x000000010b0d7824 */ /* 0x000fe200078e0204 */
[----:B------:R-:W-:Y:S01]  /*3470*/  @!P0 LEA R18, P6, R10, c[0x0][0x168], 0x1 ;  /* 0x00005a000a128a11 */ /* 0x000fe200078c08ff */
[----:B------:R1:W-:Y:S01]  /*3480*/  @P0 STS.128 [R205+0x4000], RZ ;  /* 0x004000ffcd000388 */ /* 0x0003e20000000c00 */
[----:B------:R-:W-:Y:S01]  /*3490*/  @!P0 LEA R14, P4, R6, c[0x0][0x168], 0x1 ;  /* 0x00005a00060e8a11 */ /* 0x000fe200078808ff */
[----:B------:R-:W-:Y:S01]  /*34a0*/  @!P0 IMAD.X R9, R196, 0x1, R13, P5 ;  /* 0x00000001c4098824 */ /* 0x000fe200028e060d */
[----:B------:R-:W-:Y:S02]  /*34b0*/  @!P0 LEA R8, P2, R7, c[0x0][0x168], 0x1 ;  /* 0x00005a0007088a11 */ /* 0x000fe400078408ff */
[----:B------:R-:W-:-:S02]  /*34c0*/  @!P0 LEA.HI.X R4, R126, R13, R5, 0x5, P3 ;  /* 0x0000000d7e048211 */ /* 0x000fc400018f2c05 */
[----:B------:R-:W-:Y:S02]  /*34d0*/  @!P0 LEA.HI.X R19, R10, c[0x0][0x16c], R13, 0x1, P6 ;  /* 0x00005b000a138a11 */ /* 0x000fe400030f0c0d */
        /* <DEDUP_REMOVED lines=18> */
[----:B------:R-:W-:Y:S01]  /*3600*/  IMAD.MOV.U32 R12, RZ, RZ, R10 ;  /* 0x000000ffff0c7224 */ /* 0x000fe200078e000a */
        /* <DEDUP_REMOVED lines=10> */
.L_x_541:
[----:B------:R-:W-:Y:S05]  /*36b0*/  BSYNC B0 ;  /* 0x0000000000007941 */ /* 0x000fea0003800000 */
.L_x_540:
[----:B------:R-:W0:Y:S02]  /*36c0*/  LDGDEPBAR ;  /* 0x00000000000079af */ /* 0x000e240000000000 */
.L_x_539:
[----:B------:R-:W-:Y:S01]  /*36d0*/  FMNMX.FTZ R4, R40, R41, !PT ;  /* 0x0000002928047209 */ /* 0x000fe20007810000 */
[----:B------:R-:W-:Y:S01]  /*36e0*/  IMAD.WIDE.U32 R174, R230, -0x326172a9, RZ ;  /* 0xcd9e8d57e6ae7825 */ /* 0x000fe200078e00ff */
[----:B--2---:R-:W-:Y:S01]  /*36f0*/  FMNMX.FTZ R7, R46, R44, !PT ;  /* 0x0000002c2e077209 */ /* 0x004fe20007810000 */
[----:B------:R-:W-:Y:S01]  /*3700*/  UIADD3 UR14, UR25, -0x4498517b, URZ ;  /* 0xbb67ae85190e7890 */ /* 0x000fe2000fffe03f */
[----:B------:R-:W-:Y:S01]  /*3710*/  FMNMX.FTZ R4, R45, R4, !PT ;  /* 0x000000042d047209 */ /* 0x000fe20007810000 */
[----:B------:R-:W-:Y:S01]  /*3720*/  IMAD.WIDE.U32 R242, R228, -0x2daee0ad, RZ ;  /* 0xd2511f53e4f27825 */ /* 0x000fe200078e00ff */
[----:B------:R-:W-:Y:S01]  /*3730*/  FMNMX.FTZ R7, R98, R7, !PT ;  /* 0x0000000762077209 */ /* 0x000fe20007810000 */
[----:B------:R-:W-:Y:S01]  /*3740*/  UIADD3 UR15, UR24, -0x61c88647, URZ ;  /* 0x9e3779b9180f7890 */ /* 0x000fe2000fffe03f */
[----:B------:R-:W-:Y:S01]  /*3750*/  FMNMX.FTZ R4, R97, R4, !PT ;  /* 0x0000000461047209 */ /* 0x000fe20007810000 */
[----:B------:R-:W-:Y:S01]  /*3760*/  IMAD.SHL.U32 R165, R132, 0x2, RZ ;  /* 0x0000000284a57824 */ /* 0x000fe200078e00ff */
[----:B------:R-:W-:Y:S01]  /*3770*/  FMNMX.FTZ R7, R60, R7, !PT ;  /* 0x000000073c077209 */ /* 0x000fe20007810000 */
[----:B------:R-:W-:Y:S01]  /*3780*/  UIADD3 UR13, UR24, 0x3c6ef372, URZ ;  /* 0x3c6ef372180d7890 */ /* 0x000fe2000fffe03f */
[----:B------:R-:W-:Y:S01]  /*3790*/  FMNMX.FTZ R4, R101, R4, !PT ;  /* 0x0000000465047209 */ /* 0x000fe20007810000 */
[----:B------:R-:W-:Y:S01]  /*37a0*/  UIADD3 UR12, UR25, 0x76cf5d0a, URZ ;  /* 0x76cf5d0a190c7890 */ /* 0x000fe2000fffe03f */
[----:B------:R-:W-:Y:S01]  /*37b0*/  FMNMX.FTZ R7, R34, R7, !PT ;  /* 0x0000000722077209 */ /* 0x000fe20007810000 */
[----:B------:R-:W-:Y:S01]  /*37c0*/  UIADD3 UR10, UR25, 0x32370b8f, URZ ;  /* 0x32370b8f190a7890 */ /* 0x000fe2000fffe03f */
[----:B------:R-:W-:Y:S01]  /*37d0*/  FMNMX.FTZ R4, R43, R4, !PT ;  /* 0x000000042b047209 */ /* 0x000fe20007810000 */
[----:B------:R-:W-:Y:S01]  /*37e0*/  UIADD3 UR11, UR24, -0x255992d5, URZ ;  /* 0xdaa66d2b180b7890 */ /* 0x000fe2000fffe03f */
[----:B------:R-:W-:Y:S01]  /*37f0*/  FMNMX.FTZ R7, R32, R7, !PT ;  /* 0x0000000720077209 */ /* 0x000fe20007810000 */
[----:B------:R-:W-:Y:S01]  /*3800*/  UIADD3 UR9, UR24, 0x78dde6e4, URZ ;  /* 0x78dde6e418097890 */ /* 0x000fe2000fffe03f */
[----:B------:R-:W-:Y:S01]  /*3810*/  FMNMX.FTZ R4, R17, R4, !PT ;  /* 0x0000000411047209 */ /* 0x000fe20007810000 */
[----:B------:R-:W-:Y:S01]  /*3820*/  UIADD3 UR8, UR25, -0x126145ec, URZ ;  /* 0xed9eba1419087890 */ /* 0x000fe2000fffe03f */
[----:B------:R-:W-:Y:S01]  /*3830*/  FMNMX.FTZ R7, R52, R7, !PT ;  /* 0x0000000734077209 */ /* 0x000fe20007810000 */
[----:B------:R-:W-:Y:S01]  /*3840*/  UIADD3 UR6, UR25, -0x56f99767, URZ ;  /* 0xa906689919067890 */ /* 0x000fe2000fffe03f */
[----:B------:R-:W-:Y:S01]  /*3850*/  FMNMX.FTZ R4, R33, R4, !PT ;  /* 0x0000000421047209 */ /* 0x000fe20007810000 */
[----:B------:R-:W-:Y:S01]  /*3860*/  UIADD3 UR16, UR24, -0x4ab325aa, URZ ;  /* 0xb54cda5618107890 */ /* 0x000fe2000fffe03f */
[----:B-1----:R-:W-:Y:S01]  /*3870*/  FMNMX.FTZ R8, R102, R67, !PT ;  /* 0x0000004366087209 */ /* 0x002fe20007810000 */
[----:B------:R-:W-:Y:S01]  /*3880*/  IMAD.SHL.U32 R188, R2, 0x2, RZ ;  /* 0x0000000202bc7824 */ /* 0x000fe200078e00ff */
[----:B------:R-:W-:Y:S01]  /*3890*/  FMNMX.FTZ R4, R153, R4, !PT ;  /* 0x0000000499047209 */ /* 0x000fe20007810000 */
[----:B------:R-:W-:Y:S01]  /*38a0*/  UIADD3 UR7, UR24, 0x1715609d, URZ ;  /* 0x1715609d18077890 */ /* 0x000fe2000fffe03f */
[----:B------:R-:W-:Y:S01]  /*38b0*/  FMNMX.FTZ R7, R48, R7, !PT ;  /* 0x0000000730077209 */ /* 0x000fe20007810000 */
[--C-:B------:R-:W-:Y:S01]  /*38c0*/  IMAD R185, R3, 0x2, R188.reuse ;  /* 0x0000000203b97824 */ /* 0x100fe200078e02bc */
[----:B------:R-:W-:Y:S01]  /*38d0*/  FMNMX.FTZ R4, R145, R4, !PT ;  /* 0x0000000491047209 */ /* 0x000fe20007810000 */
[C---:B------:R-:W-:Y:S01]  /*38e0*/  IMAD R186, R0.reuse, 0x2, R188 ;  /* 0x0000000200ba7824 */ /* 0x040fe200078e02bc */
[----:B------:R-:W-:Y:S01]  /*38f0*/  FMNMX.FTZ R8, R49, R8, !PT ;  /* 0x0000000831087209 */ /* 0x000fe20007810000 */
[----:B------:R-:W-:Y:S01]  /*3900*/  IMAD R184, R0, 0x2, R185 ;  /* 0x0000000200b87824 */ /* 0x000fe200078e02b9 */
[----:B------:R-:W-:Y:S01]  /*3910*/  FMNMX.FTZ R4, R143, R4, !PT ;  /* 0x000000048f047209 */ /* 0x000fe20007810000 */
[----:B------:R-:W-:Y:S01]  /*3920*/  LDSM.16.MT88.4 R116, [R188+0x6000] ;  /* 0x00600000bc74783b */ /* 0x000fe20000004200 */
[----:B------:R-:W-:-:S02]  /*3930*/  FMNMX.FTZ R7, R28, R7, !PT ;  /* 0x000000071c077209 */ /* 0x000fc40007810000 */
[----:B------:R-:W-:Y:S01]  /*3940*/  FMNMX.FTZ R4, R151, R4, !PT ;  /* 0x0000000497047209 */ /* 0x000fe20007810000 */
[----:B------:R-:W-:Y:S01]  /*3950*/  LDSM.16.MT88.4 R112, [R186+0x6000] ;  /* 0x00600000ba70783b */ /* 0x000fe20000004200 */
[----:B------:R-:W-:Y:S02]  /*3960*/  IADD3 R232, R230, 0x4, RZ ;  /* 0x00000004e6e87810 */ /* 0x000fe40007ffe0ff */
[----:B------:R-:W-:Y:S01]  /*3970*/  FMNMX.FTZ R5, R159, R4, !PT ;  /* 0x000000049f057209 */ /* 0x000fe20007810000 */
[----:B------:R-:W-:Y:S01]  /*3980*/  LDSM.16.MT88.4 R88, [R185+0x6000] ;  /* 0x00600000b958783b */ /* 0x000fe20000004200 */
[----:B------:R-:W-:Y:S01]  /*3990*/  FMNMX.FTZ R8, R103, R8, !PT ;  /* 0x0000000867087209 */ /* 0x000fe20007810000 */
[----:B------:R-:W-:Y:S01]  /*39a0*/  IMAD.WIDE.U32 R178, R232, -0x326172a9, RZ ;  /* 0xcd9e8d57e8b27825 */ /* 0x000fe200078e00ff */
[----:B------:R-:W-:Y:S02]  /*39b0*/  FMNMX.FTZ R4, R158, R5, !PT ;  /* 0x000000059e047209 */ /* 0x000fe40007810000 */
[----:B------:R-:W-:-:S02]  /*39c0*/  FMNMX.FTZ R7, R30, R7, !PT ;  /* 0x000000071e077209 */ /* 0x000fc40007810000 */
[----:B------:R-:W-:Y:S02]  /*39d0*/  FMNMX.FTZ R4, R157, R4, !PT ;  /* 0x000000049d047209 */ /* 0x000fe40007810000 */
[----:B------:R-:W-:Y:S02]  /*39e0*/  FMNMX.FTZ R11, R50, R16, !PT ;  /* 0x00000010320b7209 */ /* 0x000fe40007810000 */
[----:B------:R-:W-:Y:S02]  /*39f0*/  FMNMX.FTZ R9, R155, R4, !PT ;  /* 0x000000049b097209 */ /* 0x000fe40007810000 */
[----:B------:R-:W-:Y:S02]  /*3a00*/  LOP3.LUT R229, R125, UR24, RZ, 0x3c, !PT ;  /* 0x000000187de57c12 */ /* 0x000fe4000f8e3cff */
[----:B------:R-:W-:Y:S01]  /*3a10*/  FMNMX.FTZ R8, R59, R8, !PT ;  /* 0x000000083b087209 */ /* 0x000fe20007810000 */
[----:B------:R-:W1:Y:S01]  /*3a20*/  SHFL.BFLY PT, R10, R9, 0x2, 0x1f ;  /* 0x0c401f00090a7f89 */ /* 0x000e6200000e0000 */
[----:B------:R-:W-:-:S02]  /*3a30*/  FMNMX.FTZ R7, R162, R7, !PT ;  /* 0x00000007a2077209 */ /* 0x000fc40007810000 */
[----:B------:R-:W-:Y:S02]  /*3a40*/  FMNMX.FTZ R11, R100, R11, !PT ;  /* 0x0000000b640b7209 */ /* 0x000fe40007810000 */
[-C--:B------:R-:W-:Y:S02]  /*3a50*/  LOP3.LUT R172, R175, R229.reuse, RZ, 0x3c, !PT ;  /* 0x000000e5afac7212 */ /* 0x080fe400078e3cff */
[----:B------:R-:W-:Y:S02]  /*3a60*/  FMNMX.FTZ R8, R57, R8, !PT ;  /* 0x0000000839087209 */ /* 0x000fe40007810000 */
[----:B------:R-:W-:Y:S01]  /*3a70*/  LOP3.LUT R170, R179, R229, RZ, 0x3c, !PT ;  /* 0x000000e5b3aa7212 */ /* 0x000fe200078e3cff */
[----:B------:R-:W-:Y:S01]  /*3a80*/  IMAD.WIDE.U32 R172, R172, -0x2daee0ad, RZ ;  /* 0xd2511f53acac7825 */ /* 0x000fe200078e00ff */
[----:B------:R-:W-:Y:S02]  /*3a90*/  FMNMX.FTZ R7, R150, R7, !PT ;  /* 0x0000000796077209 */ /* 0x000fe40007810000 */
[----:B------:R-:W-:Y:S01]  /*3aa0*/  LOP3.LUT R4, R243, UR25, R165, 0x96, !PT ;  /* 0x00000019f3047c12 */ /* 0x000fe2000f8e96a5 */
[----:B------:R-:W-:Y:S01]  /*3ab0*/  IMAD.WIDE.U32 R170, R170, -0x2daee0ad, RZ ;  /* 0xd2511f53aaaa7825 */ /* 0x000fe200078e00ff */
[----:B------:R-:W-:-:S02]  /*3ac0*/  FMNMX.FTZ R11, R58, R11, !PT ;  /* 0x0000000b3a0b7209 */ /* 0x000fc40007810000 */
[----:B------:R-:W-:Y:S01]  /*3ad0*/  FMNMX.FTZ R8, R65, R8, !PT ;  /* 0x0000000841087209 */ /* 0x000fe20007810000 */
[----:B------:R-:W-:Y:S01]  /*3ae0*/  IMAD.WIDE.U32 R14, R4, -0x326172a9, RZ ;  /* 0xcd9e8d57040e7825 */ /* 0x000fe200078e00ff */
[----:B------:R-:W-:Y:S02]  /*3af0*/  FMNMX.FTZ R7, R156, R7, !PT ;  /* 0x000000079c077209 */ /* 0x000fe40007810000 */
[----:B------:R-:W-:Y:S02]  /*3b00*/  FMNMX.FTZ R11, R56, R11, !PT ;  /* 0x0000000b380b7209 */ /* 0x000fe40007810000 */
[----:B------:R-:W-:Y:S02]  /*3b10*/  FMNMX.FTZ R8, R61, R8, !PT ;  /* 0x000000083d087209 */ /* 0x000fe40007810000 */
[----:B-1----:R-:W-:Y:S02]  /*3b20*/  FMNMX.FTZ R10, R9, R10, !PT ;  /* 0x0000000a090a7209 */ /* 0x002fe40007810000 */
[----:B------:R-:W-:-:S02]  /*3b30*/  FMNMX.FTZ R4, R152, R7, !PT ;  /* 0x0000000798047209 */ /* 0x000fc40007810000 */
[--C-:B------:R-:W-:Y:S01]  /*3b40*/  LOP3.LUT R240, R173, UR14, R242.reuse, 0x96, !PT ;  /* 0x0000000eadf07c12 */ /* 0x100fe2000f8e96f2 */
[----:B------:R-:W1:Y:S01]  /*3b50*/  SHFL.BFLY PT, R133, R10, 0x1, 0x1f ;  /* 0x0c201f000a857f89 */ /* 0x000e6200000e0000 */
[----:B------:R-:W-:Y:S02]  /*3b60*/  LOP3.LUT R176, R171, UR14, R242, 0x96, !PT ;  /* 0x0000000eabb07c12 */ /* 0x000fe4000f8e96f2 */
[----:B------:R-:W-:Y:S01]  /*3b70*/  FMNMX.FTZ R11, R140, R11, !PT ;  /* 0x0000000b8c0b7209 */ /* 0x000fe20007810000 */
[----:B------:R-:W-:Y:S01]  /*3b80*/  IMAD.WIDE.U32 R240, R240, -0x326172a9, RZ ;  /* 0xcd9e8d57f0f07825 */ /* 0x000fe200078e00ff */
[----:B------:R-:W-:Y:S02]  /*3b90*/  FMNMX.FTZ R8, R31, R8, !PT ;  /* 0x000000081f087209 */ /* 0x000fe40007810000 */
[----:B------:R-:W-:Y:S01]  /*3ba0*/  FMNMX.FTZ R13, R147, R4, !PT ;  /* 0x00000004930d7209 */ /* 0x000fe20007810000 */
[----:B------:R-:W-:Y:S01]  /*3bb0*/  IMAD.WIDE.U32 R176, R176, -0x326172a9, RZ ;  /* 0xcd9e8d57b0b07825 */ /* 0x000fe200078e00ff */
[----:B------:R-:W-:-:S02]  /*3bc0*/  FMNMX.FTZ R11, R168, R11, !PT ;  /* 0x0000000ba80b7209 */ /* 0x000fc40007810000 */
[----:B------:R-:W-:Y:S02]  /*3bd0*/  FMNMX.FTZ R8, R29, R8, !PT ;  /* 0x000000081d087209 */ /* 0x000fe40007810000 */
[----:B------:R-:W-:Y:S02]  /*3be0*/  LOP3.LUT R6, R15, UR15, R178, 0x96, !PT ;  /* 0x0000000f0f067c12 */ /* 0x000fe4000f8e96b2 */
[----:B------:R-:W-:Y:S02]  /*3bf0*/  FMNMX.FTZ R13, R146, R13, !PT ;  /* 0x0000000d920d7209 */ /* 0x000fe40007810000 */
[----:B------:R-:W-:Y:S01]  /*3c00*/  FMNMX.FTZ R11, R144, R11, !PT ;  /* 0x0000000b900b7209 */ /* 0x000fe20007810000 */
[----:B------:R-:W-:Y:S01]  /*3c10*/  IMAD.WIDE.U32 R6, R6, -0x2daee0ad, RZ ;  /* 0xd2511f5306067825 */ /* 0x000fe200078e00ff */
[----:B------:R-:W-:Y:S01]  /*3c20*/  LOP3.LUT R226, R241, UR13, R14, 0x96, !PT ;  /* 0x0000000df1e27c12 */ /* 0x000fe2000f8e960e */
[----:B------:R-:W2:Y:S01]  /*3c30*/  SHFL.BFLY PT, R4, R13, 0x2, 0x1f ;  /* 0x0c401f000d047f89 */ /* 0x000ea200000e0000 */
[----:B------:R-:W-:-:S02]  /*3c40*/  FMNMX.FTZ R8, R163, R8, !PT ;  /* 0x00000008a3087209 */ /* 0x000fc40007810000 */
[----:B------:R-:W-:Y:S01]  /*3c50*/  LOP3.LUT R14, R177, UR13, R14, 0x96, !PT ;  /* 0x0000000db10e7c12 */ /* 0x000fe2000f8e960e */
[----:B------:R-:W-:Y:S01]  /*3c60*/  IMAD.WIDE.U32 R226, R226, -0x2daee0ad, RZ ;  /* 0xd2511f53e2e27825 */ /* 0x000fe200078e00ff */
[----:B------:R-:W-:Y:S02]  /*3c70*/  FMNMX.FTZ R11, R154, R11, !PT ;  /* 0x0000000b9a0b7209 */ /* 0x000fe40007810000 */
[----:B------:R-:W-:Y:S02]  /*3c80*/  FMNMX.FTZ R8, R161, R8, !PT ;  /* 0x00000008a1087209 */ /* 0x000fe40007810000 */
[----:B------:R-:W-:Y:S01]  /*3c90*/  LOP3.LUT R5, R15, UR15, R174, 0x96, !PT ;  /* 0x0000000f0f057c12 */ /* 0x000fe2000f8e96ae */
[----:B------:R-:W-:Y:S01]  /*3ca0*/  IMAD.WIDE.U32 R14, R14, -0x2daee0ad, RZ ;  /* 0xd2511f530e0e7825 */ /* 0x000fe200078e00ff */
[----:B------:R-:W-:Y:S02]  /*3cb0*/  LOP3.LUT R7, R7, UR12, R170, 0x96, !PT ;  /* 0x0000000c07077c12 */ /* 0x000fe4000f8e96aa */
[----:B------:R-:W-:Y:S01]  /*3cc0*/  FMNMX.FTZ R11, R148, R11, !PT ;  /* 0x0000000b940b7209 */ /* 0x000fe20007810000 */
[----:B------:R-:W-:Y:S01]  /*3cd0*/  IMAD.WIDE.U32 R224, R5, -0x2daee0ad, RZ ;  /* 0xd2511f5305e07825 */ /* 0x000fe200078e00ff */
[----:B------:R-:W-:-:S02]  /*3ce0*/  FMNMX.FTZ R8, R139, R8, !PT ;  /* 0x000000088b087209 */ /* 0x000fc40007810000 */
[----:B------:R-:W-:Y:S01]  /*3cf0*/  LOP3.LUT R6, R15, UR10, R6, 0x96, !PT ;  /* 0x0000000a0f067c12 */ /* 0x000fe2000f8e9606 */
[----:B------:R-:W-:Y:S01]  /*3d00*/  IMAD.WIDE.U32 R18, R7, -0x326172a9, RZ ;  /* 0xcd9e8d5707127825 */ /* 0x000fe200078e00ff */
[----:B------:R-:W-:Y:S02]  /*3d10*/  FMNMX.FTZ R11, R166, R11, !PT ;  /* 0x0000000ba60b7209 */ /* 0x000fe40007810000 */
[----:B------:R-:W-:Y:S01]  /*3d20*/  FMNMX.FTZ R9, R141, R8, !PT ;  /* 0x000000088d097209 */ /* 0x000fe20007810000 */
[----:B------:R-:W-:Y:S01]  /*3d30*/  IMAD.WIDE.U32 R6, R6, -0x326172a9, RZ ;  /* 0xcd9e8d5706067825 */ /* 0x000fe200078e00ff */
[----:B------:R-:W-:Y:S02]  /*3d40*/  FMNMX.FTZ R11, R164, R11, !PT ;  /* 0x0000000ba40b7209 */ /* 0x000fe40007810000 */
[----:B------:R-:W-:Y:S02]  /*3d50*/  FMNMX.FTZ R8, R138, R9, !PT ;  /* 0x000000098a087209 */ /* 0x000fe40007810000 */
[----:B------:R-:W-:-:S02]  /*3d60*/  LOP3.LUT R9, R19, UR11, R176, 0x96, !PT ;  /* 0x0000000b13097c12 */ /* 0x000fc4000f8e96b0 */
[----:B-1----:R-:W-:Y:S02]  /*3d70*/  FMNMX.FTZ R133, R10, R133, !PT ;  /* 0x000000850a857209 */ /* 0x002fe40007810000 */
[----:B------:R-:W-:Y:S02]  /*3d80*/  FMNMX.FTZ R10, R66, R11, !PT ;  /* 0x0000000b420a7209 */ /* 0x000fe40007810000 */
[----:B------:R-:W-:Y:S01]  /*3d90*/  FMNMX.FTZ R8, R137, R8, !PT ;  /* 0x0000000889087209 */ /* 0x000fe20007810000 */
[----:B------:R-:W-:Y:S01]  /*3da0*/  FMUL.FTZ R160, R133, c[0x0][0x23c] ;  /* 0x00008f0085a07a20 */ /* 0x000fe20000410000 */
[----:B------:R-:W-:Y:S01]  /*3db0*/  LOP3.LUT R12, R7, UR9, R18, 0x96, !PT ;  /* 0x00000009070c7c12 */ /* 0x000fe2000f8e9612 */
[----:B------:R-:W-:Y:S01]  /*3dc0*/  IMAD.WIDE.U32 R18, R9, -0x2daee0ad, RZ ;  /* 0xd2511f5309127825 */ /* 0x000fe200078e00ff */
[----:B------:R-:W-:Y:S01]  /*3dd0*/  FMNMX.FTZ R9, R63, R10, !PT ;  /* 0x0000000a3f097209 */ /* 0x000fe20007810000 */
[----:B------:R-:W1:Y:S01]  /*3de0*/  SHFL.BFLY PT, R135, R8, 0x2, 0x1f ;  /* 0x0c401f0008877f89 */ /* 0x000e6200000e0000 */
[----:B--2---:R-:W-:Y:S01]  /*3df0*/  FMNMX.FTZ R4, R13, R4, !PT ;  /* 0x000000040d047209 */ /* 0x004fe20007810000 */
[----:B------:R-:W-:Y:S01]  /*3e00*/  IMAD.WIDE.U32 R12, R12, -0x2daee0ad, RZ ;  /* 0xd2511f530c0c7825 */ /* 0x000fe200078e00ff */
[----:B------:R-:W-:-:S02]  /*3e10*/  FMNMX.FTZ R9, R64, R9, !PT ;  /* 0x0000000940097209 */ /* 0x000fc40007810000 */
[----:B------:R-:W-:Y:S01]  /*3e20*/  FSETP.NEU.FTZ.AND P0, PT, R133, -INF , PT ;  /* 0xff8000008500780b */ /* 0x000fe20003f1d000 */
[----:B------:R-:W2:Y:S01]  /*3e30*/  SHFL.BFLY PT, R7, R4, 0x1, 0x1f ;  /* 0x0c201f0004077f89 */ /* 0x000ea200000e0000 */
[----:B------:R-:W-:Y:S02]  /*3e40*/  FMNMX.FTZ R134, R62, R9, !PT ;  /* 0x000000093e867209 */ /* 0x000fe40007810000 */
[----:B------:R-:W-:Y:S02]  /*3e50*/  FSEL R160, R160, RZ, P0 ;  /* 0x000000ffa0a07208 */ /* 0x000fe40000000000 */
[----:B------:R-:W-:Y:S01]  /*3e60*/  LOP3.LUT R5, R225, UR12, R172, 0x96, !PT ;  /* 0x0000000ce1057c12 */ /* 0x000fe2000f8e96ac */
[----:B------:R-:W3:Y:S01]  /*3e70*/  SHFL.BFLY PT, R11, R134, 0x2, 0x1f ;  /* 0x0c401f00860b7f89 */ /* 0x000ee200000e0000 */
[----:B------:R-:W-:Y:S01]  /*3e80*/  LOP3.LUT R14, R19, UR8, R14, 0x96, !PT ;  /* 0x00000008130e7c12 */ /* 0x000fe2000f8e960e */
[----:B------:R-:W-:Y:S01]  /*3e90*/  FFMA.FTZ R42, R40, c[0x0][0x23c], -R160 ;  /* 0x00008f00282a7a23 */ /* 0x000fe200000108a0 */
[----:B------:R-:W-:Y:S01]  /*3ea0*/  LOP3.LUT R224, R227, UR10, R224, 0x96, !PT ;  /* 0x0000000ae3e07c12 */ /* 0x000fe2000f8e96e0 */
[----:B------:R-:W-:Y:S01]  /*3eb0*/  IMAD.WIDE.U32 R222, R5, -0x326172a9, RZ ;  /* 0xcd9e8d5705de7825 */ /* 0x000fe200078e00ff */
[----:B------:R-:W-:-:S03]  /*3ec0*/  LOP3.LUT R5, R13, UR6, R18, 0x96, !PT ;  /* 0x000000060d057c12 */ /* 0x000fc6000f8e9612 */
[----:B------:R-:W-:Y:S01]  /*3ed0*/  IMAD.WIDE.U32 R14, R14, -0x326172a9, RZ ;  /* 0xcd9e8d570e0e7825 */ /* 0x000fe200078e00ff */
[----:B------:R-:W-:Y:S01]  /*3ee0*/  MUFU.EX2 R42, R42 ;  /* 0x0000002a002a7308 */ /* 0x000fe20000000800 */
[----:B------:R-:W-:Y:S02]  /*3ef0*/  LOP3.LUT R13, R223, UR11, R240, 0x96, !PT ;  /* 0x0000000bdf0d7c12 */ /* 0x000fe4000f8e96f0 */
[----:B-1----:R-:W-:Y:S01]  /*3f00*/  FMNMX.FTZ R135, R8, R135, !PT ;  /* 0x0000008708877209 */ /* 0x002fe20007810000 */
[----:B------:R-:W-:Y:S01]  /*3f10*/  IMAD.WIDE.U32 R18, R5, -0x326172a9, RZ ;  /* 0xcd9e8d5705127825 */ /* 0x000fe200078e00ff */
[----:B------:R-:W-:-:S03]  /*3f20*/  LOP3.LUT R6, R15, UR7, R6, 0x96, !PT ;  /* 0x000000070f067c12 */ /* 0x000fc6000f8e9606 */
[----:B------:R-:W1:Y:S01]  /*3f30*/  SHFL.BFLY PT, R10, R135, 0x1, 0x1f ;  /* 0x0c201f00870a7f89 */ /* 0x000e6200000e0000 */
[----:B--2---:R-:W-:Y:S01]  /*3f40*/  FMNMX.FTZ R7, R4, R7, !PT ;  /* 0x0000000704077209 */ /* 0x004fe20007810000 */
[----:B------:R-:W-:Y:S01]  /*3f50*/  FFMA.FTZ R41, R41, c[0x0][0x23c], -R160 ;  /* 0x00008f0029297a23 */ /* 0x000fe200000108a0 */
[----:B------:R-:W-:Y:S01]  /*3f60*/  LOP3.LUT R8, R19, UR16, R14, 0x96, !PT ;  /* 0x0000001013087c12 */ /* 0x000fe2000f8e960e */
[----:B------:R-:W-:Y:S01]  /*3f70*/  IMAD.WIDE.U32 R224, R224, -0x326172a9, RZ ;  /* 0xcd9e8d57e0e07825 */ /* 0x000fe200078e00ff */
[C---:B------:R-:W-:Y:S02]  /*3f80*/  FSETP.NEU.FTZ.AND P0, PT, R7.reuse, -INF , PT ;  /* 0xff8000000700780b */ /* 0x040fe40003f1d000 */
[----:B---3--:R-:W-:Y:S01]  /*3f90*/  FMNMX.FTZ R134, R134, R11, !PT ;  /* 0x0000000b86867209 */ /* 0x008fe20007810000 */
[----:B------:R-:W-:Y:S01]  /*3fa0*/  FMUL.FTZ R149, R7, c[0x0][0x23c] ;  /* 0x00008f0007957a20 */ /* 0x000fe20000410000 */
[----:B------:R-:W-:Y:S01]  /*3fb0*/  LOP3.LUT R20, R18, 0xffff, RZ, 0xc0, !PT ;  /* 0x0000ffff12147812 */ /* 0x000fe200078ec0ff */
[----:B------:R-:W-:Y:S01]  /*3fc0*/  MUFU.EX2 R41, R41 ;  /* 0x0000002900297308 */ /* 0x000fe20000000800 */
[----:B------:R-:W-:Y:S01]  /*3fd0*/  SHF.R.U32.HI R19, RZ, 0x10, R18 ;  /* 0x00000010ff137819 */ /* 0x000fe20000011612 */
[----:B------:R-:W2:Y:S01]  /*3fe0*/  SHFL.BFLY PT, R11, R134, 0x1, 0x1f ;  /* 0x0c201f00860b7f89 */ /* 0x000ea200000e0000 */
[----:B------:R-:W-:Y:S01]  /*3ff0*/  FSEL R149, R149, RZ, P0 ;  /* 0x000000ff95957208 */ /* 0x000fe20000000000 */
[----:B------:R-:W-:Y:S01]  /*4000*/  FFMA.FTZ R5, R45, c[0x0][0x23c], -R160 ;  /* 0x00008f002d057a23 */ /* 0x000fe200000108a0 */
[----:B------:R-:W-:Y:S01]  /*4010*/  SHF.R.U32.HI R14, RZ, 0x18, R18 ;  /* 0x00000018ff0e7819 */ /* 0x000fe20000011612 */
[----:B------:R-:W-:Y:S01]  /*4020*/  FFMA.FTZ R4, R97, c[0x0][0x23c], -R160 ;  /* 0x00008f0061047a23 */ /* 0x000fe200000108a0 */
[----:B------:R-:W-:Y:S01]  /*4030*/  LOP3.LUT R19, R19, 0xff, RZ, 0xc0, !PT ;  /* 0x000000ff13137812 */ /* 0x000fe200078ec0ff */
[--C-:B------:R-:W-:Y:S01]  /*4040*/  FFMA.FTZ R37, R60, c[0x0][0x23c], -R149.reuse ;  /* 0x00008f003c257a23 */ /* 0x100fe20000010895 */
[----:B------:R-:W-:Y:S01]  /*4050*/  LOP3.LUT R9, R18, 0xff, RZ, 0xc0, !PT ;  /* 0x000000ff12097812 */ /* 0x000fe200078ec0ff */
[--C-:B------:R-:W-:Y:S01]  /*4060*/  FFMA.FTZ R98, R98, c[0x0][0x23c], -R149.reuse ;  /* 0x00008f0062627a23 */ /* 0x100fe20000010895 */
[----:B------:R-:W-:Y:S01]  /*4070*/  PRMT R19, R19, 0x5410, R14 ;  /* 0x0000541013137816 */ /* 0x000fe2000000000e */
[----:B------:R-:W-:Y:S01]  /*4080*/  IMAD R60, R124, 0x10000, R124 ;  /* 0x000100007c3c7824 */ /* 0x000fe200078e027c */
[----:B------:R-:W-:Y:S01]  /*4090*/  LOP3.LUT R18, R8, 0xffff, RZ, 0xc0, !PT ;  /* 0x0000ffff08127812 */ /* 0x000fe200078ec0ff */
[----:B------:R-:W-:Y:S01]  /*40a0*/  MUFU.EX2 R2, R98 ;  /* 0x0000006200027308 */ /* 0x000fe20000000800 */
[----:B-1----:R-:W-:Y:S01]  /*40b0*/  FMNMX.FTZ R135, R135, R10, !PT ;  /* 0x0000000a87877209 */ /* 0x002fe20007810000 */
[--C-:B------:R-:W-:Y:S01]  /*40c0*/  FFMA.FTZ R40, R46, c[0x0][0x23c], -R149.reuse ;  /* 0x00008f002e287a23 */ /* 0x100fe20000010895 */
[----:B------:R-:W-:Y:S01]  /*40d0*/  HSET2.LE.AND R19, R19, R60, PT ;  /* 0x0000003c13137233 */ /* 0x000fe20003803000 */
[----:B------:R-:W-:Y:S01]  /*40e0*/  FFMA.FTZ R45, R44, c[0x0][0x23c], -R149 ;  /* 0x00008f002c2d7a23 */ /* 0x000fe20000010895 */
[C---:B------:R-:W-:Y:S01]  /*40f0*/  FSETP.NEU.FTZ.AND P0, PT, R135.reuse, -INF , PT ;  /* 0xff8000008700780b */ /* 0x040fe20003f1d000 */
[----:B------:R-:W-:Y:S01]  /*4100*/  FMUL.FTZ R142, R135, c[0x0][0x23c] ;  /* 0x00008f00878e7a20 */ /* 0x000fe20000410000 */
[----:B------:R-:W-:Y:S01]  /*4110*/  LOP3.LUT R222, R225, UR9, R222, 0x96, !PT ;  /* 0x00000009e1de7c12 */ /* 0x000fe2000f8e96de */
[----:B------:R-:W1:Y:S01]  /*4120*/  MUFU.EX2 R37, R37 ;  /* 0x0000002500257308 */ /* 0x000e620000000800 */
[----:B------:R-:W-:Y:S01]  /*4130*/  LOP3.LUT R21, R8, 0xff, RZ, 0xc0, !PT ;  /* 0x000000ff08157812 */ /* 0x000fe200078ec0ff */
[----:B------:R-:W-:Y:S01]  /*4140*/  FFMA.FTZ R39, R43, c[0x0][0x23c], -R160 ;  /* 0x00008f002b277a23 */ /* 0x000fe200000108a0 */
[----:B------:R-:W-:Y:S01]  /*4150*/  FSEL R142, R142, RZ, P0 ;  /* 0x000000ff8e8e7208 */ /* 0x000fe20000000000 */
[----:B------:R-:W-:Y:S01]  /*4160*/  IMAD.WIDE.U32 R222, R222, -0x2daee0ad, RZ ;  /* 0xd2511f53dede7825 */ /* 0x000fe200078e00ff */
[----:B--2---:R-:W-:-:S02]  /*4170*/  FMNMX.FTZ R134, R134, R11, !PT ;  /* 0x0000000b86867209 */ /* 0x004fc40007810000 */
[----:B------:R-:W-:Y:S01]  /*4180*/  SHF.R.U32.HI R18, RZ, 0x8, R18 ;  /* 0x00000008ff127819 */ /* 0x000fe20000011612 */
[--C-:B------:R-:W-:Y:S01]  /*4190*/  FFMA.FTZ R46, R67, c[0x0][0x23c], -R142.reuse ;  /* 0x00008f00432e7a23 */ /* 0x100fe2000001088e */
[----:B------:R-:W-:Y:S01]  /*41a0*/  MUFU.EX2 R40, R40 ;  /* 0x0000002800287308 */ /* 0x000fe20000000800 */
[C---:B------:R-:W-:Y:S01]  /*41b0*/  FMUL.FTZ R67, R134.reuse, c[0x0][0x23c] ;  /* 0x00008f0086437a20 */ /* 0x040fe20000410000 */
[----:B------:R-:W-:Y:S01]  /*41c0*/  FSETP.NEU.FTZ.AND P0, PT, R134, -INF , PT ;  /* 0xff8000008600780b */ /* 0x000fe20003f1d000 */
[----:B------:R-:W-:Y:S01]  /*41d0*/  FFMA.FTZ R51, R49, c[0x0][0x23c], -R142 ;  /* 0x00008f0031337a23 */ /* 0x000fe2000001088e */
[----:B------:R-:W-:Y:S01]  /*41e0*/  PRMT R21, R21, 0x5410, R18 ;  /* 0x0000541015157816 */ /* 0x000fe20000000012 */
[----:B------:R-:W-:Y:S01]  /*41f0*/  FFMA.FTZ R38, R103, c[0x0][0x23c], -R142 ;  /* 0x00008f0067267a23 */ /* 0x000fe2000001088e */
[----:B------:R-:W-:Y:S01]  /*4200*/  SHF.R.U32.HI R20, RZ, 0x8, R20 ;  /* 0x00000008ff147819 */ /* 0x000fe20000011614 */
[----:B------:R-:W-:Y:S01]  /*4210*/  FFMA.FTZ R53, R102, c[0x0][0x23c], -R142 ;  /* 0x00008f0066357a23 */ /* 0x000fe2000001088e */
[----:B-1----:R-:W-:Y:S01]  /*4220*/  F2FP.PACK_AB R14, R37, R2 ;  /* 0x00000002250e723e */ /* 0x002fe200000000ff */
[----:B------:R-:W1:Y:S01]  /*4230*/  MUFU.EX2 R45, R45 ;  /* 0x0000002d002d7308 */ /* 0x000e620000000800 */
[----:B------:R-:W-:Y:S01]  /*4240*/  SHF.R.U32.HI R3, RZ, 0x10, R8 ;  /* 0x00000010ff037819 */ /* 0x000fe20000011608 */
[----:B------:R-:W-:Y:S01]  /*4250*/  HSET2.LE.AND R21, R21, R60, PT ;  /* 0x0000003c15157233 */ /* 0x000fe20003803000 */
[----:B------:R-:W-:Y:S01]  /*4260*/  LOP3.LUT R99, R19, R14, RZ, 0xc0, !PT ;  /* 0x0000000e13637212 */ /* 0x000fe200078ec0ff */
[----:B------:R-:W-:Y:S01]  /*4270*/  IMAD.WIDE.U32 R18, R13, -0x2daee0ad, RZ ;  /* 0xd2511f530d127825 */ /* 0x000fe200078e00ff */
[----:B------:R-:W-:-:S02]  /*4280*/  FSEL R67, R67, RZ, P0 ;  /* 0x000000ff43437208 */ /* 0x000fc40000000000 */
[----:B------:R-:W-:Y:S01]  /*4290*/  PRMT R9, R9, 0x5410, R20 ;  /* 0x0000541009097816 */ /* 0x000fe20000000014 */
[----:B------:R-:W-:Y:S01]  /*42a0*/  MUFU.EX2 R5, R5 ;  /* 0x0000000500057308 */ /* 0x000fe20000000800 */
[----:B------:R-:W-:Y:S01]  /*42b0*/  SHF.R.U32.HI R0, RZ, 0x18, R8 ;  /* 0x00000018ff007819 */ /* 0x000fe20000011608 */
[--C-:B------:R-:W-:Y:S01]  /*42c0*/  FFMA.FTZ R47, R100, c[0x0][0x23c], -R67.reuse ;  /* 0x00008f00642f7a23 */ /* 0x100fe20000010843 */
[----:B------:R-:W-:Y:S01]  /*42d0*/  LOP3.LUT R3, R3, 0xff, RZ, 0xc0, !PT ;  /* 0x000000ff03037812 */ /* 0x000fe200078ec0ff */
[--C-:B------:R-:W-:Y:S01]  /*42e0*/  FFMA.FTZ R36, R58, c[0x0][0x23c], -R67.reuse ;  /* 0x00008f003a247a23 */ /* 0x100fe20000010843 */
[----:B------:R-:W-:Y:S01]  /*42f0*/  F2FP.PACK_AB R96, R41, R42 ;  /* 0x0000002a2960723e */ /* 0x000fe200000000ff */
[--C-:B------:R-:W-:Y:S01]  /*4300*/  FFMA.FTZ R49, R50, c[0x0][0x23c], -R67.reuse ;  /* 0x00008f0032317a23 */ /* 0x100fe20000010843 */
[----:B------:R-:W-:Y:S01]  /*4310*/  LOP3.LUT R20, R223, UR6, R18, 0x96, !PT ;  /* 0x00000006df147c12 */ /* 0x000fe2000f8e9612 */
[----:B------:R-:W2:Y:S01]  /*4320*/  MUFU.EX2 R4, R4 ;  /* 0x0000000400047308 */ /* 0x000ea20000000800 */
[----:B------:R-:W-:Y:S01]  /*4330*/  PRMT R3, R3, 0x5410, R0 ;  /* 0x0000541003037816 */ /* 0x000fe20000000000 */
[----:B------:R-:W-:Y:S01]  /*4340*/  FFMA.FTZ R44, R16, c[0x0][0x23c], -R67 ;  /* 0x00008f00102c7a23 */ /* 0x000fe20000010843 */
[----:B------:R-:W-:Y:S01]  /*4350*/  LOP3.LUT R226, R19, UR8, R226, 0x96, !PT ;  /* 0x0000000813e27c12 */ /* 0x000fe2000f8e96e2 */
[--C-:B------:R-:W-:Y:S01]  /*4360*/  HSET2.LE.AND R9, R9, R60.reuse, PT ;  /* 0x0000003c09097233 */ /* 0x100fe20003803000 */
[----:B------:R-:W-:Y:S01]  /*4370*/  LOP3.LUT R96, R21, R96, RZ, 0xc0, !PT ;  /* 0x0000006015607212 */ /* 0x000fe200078ec0ff */
[----:B------:R-:W-:Y:S01]  /*4380*/  IMAD.WIDE.U32 R20, R20, -0x326172a9, RZ ;  /* 0xcd9e8d5714147825 */ /* 0x000fe200078e00ff */
[----:B------:R-:W-:Y:S01]  /*4390*/  HSET2.LE.AND R3, R3, R60, PT ;  /* 0x0000003c03037233 */ /* 0x000fe20003803000 */
[----:B------:R-:W-:Y:S01]  /*43a0*/  MUFU.EX2 R47, R47 ;  /* 0x0000002f002f7308 */ /* 0x000fe20000000800 */
[----:B-1----:R-:W-:Y:S01]  /*43b0*/  F2FP.PACK_AB R0, R45, R40 ;  /* 0x000000282d00723e */ /* 0x002fe200000000ff */
[----:B------:R-:W-:Y:S01]  /*43c0*/  IMAD.WIDE.U32 R226, R226, -0x326172a9, RZ ;  /* 0xcd9e8d57e2e27825 */ /* 0x000fe200078e00ff */
[----:B------:R-:W-:-:S02]  /*43d0*/  SHF.R.U32.HI R103, RZ, 0x10, R20 ;  /* 0x00000010ff677819 */ /* 0x000fc40000011614 */
[----:B------:R-:W-:Y:S01]  /*43e0*/  LOP3.LUT R18, R20, 0xffff, RZ, 0xc0, !PT ;  /* 0x0000ffff14127812 */ /* 0x000fe200078ec0ff */
[--C-:B------:R-:W-:Y:S01]  /*43f0*/  FFMA.FTZ R43, R52, c[0x0][0x23c], -R149.reuse ;  /* 0x00008f00342b7a23 */ /* 0x100fe20000010895 */
[----:B------:R-:W-:Y:S01]  /*4400*/  LOP3.LUT R97, R3, R0, RZ, 0xc0, !PT ;  /* 0x0000000003617212 */ /* 0x000fe200078ec0ff */
[----:B------:R-:W1:Y:S01]  /*4410*/  MUFU.EX2 R36, R36 ;  /* 0x0000002400247308 */ /* 0x000e620000000800 */
[----:B--2---:R-:W-:Y:S01]  /*4420*/  F2FP.PACK_AB R98, R4, R5 ;  /* 0x000000050462723e */ /* 0x004fe200000000ff */
[--C-:B------:R-:W-:Y:S01]  /*4430*/  FFMA.FTZ R48, R48, c[0x0][0x23c], -R149.reuse ;  /* 0x00008f0030307a23 */ /* 0x100fe20000010895 */
[----:B------:R-:W-:Y:S01]  /*4440*/  LOP3.LUT R14, R21, UR16, R226, 0x96, !PT ;  /* 0x00000010150e7c12 */ /* 0x000fe2000f8e96e2 */
[--C-:B------:R-:W-:Y:S01]  /*4450*/  FFMA.FTZ R50, R34, c[0x0][0x23c], -R149.reuse ;  /* 0x00008f0022327a23 */ /* 0x100fe20000010895 */
[----:B------:R-:W-:Y:S01]  /*4460*/  SHF.R.U32.HI R0, RZ, 0x18, R20 ;  /* 0x00000018ff007819 */ /* 0x000fe20000011614 */
[----:B------:R-:W-:Y:S01]  /*4470*/  FFMA.FTZ R55, R32, c[0x0][0x23c], -R149 ;  /* 0x00008f0020377a23 */ /* 0x000fe20000010895 */
[----:B------:R-:W-:Y:S01]  /*4480*/  LOP3.LUT R103, R103, 0xff, RZ, 0xc0, !PT ;  /* 0x000000ff67677812 */ /* 0x000fe200078ec0ff */
[----:B------:R-:W-:Y:S01]  /*4490*/  MUFU.EX2 R51, R51 ;  /* 0x0000003300337308 */ /* 0x000fe20000000800 */
[----:B------:R-:W-:Y:S01]  /*44a0*/  LOP3.LUT R98, R9, R98, RZ, 0xc0, !PT ;  /* 0x0000006209627212 */ /* 0x000fe200078ec0ff */
[--C-:B------:R-:W-:Y:S01]  /*44b0*/  FFMA.FTZ R54, R57, c[0x0][0x23c], -R142.reuse ;  /* 0x00008f0039367a23 */ /* 0x100fe2000001088e */
[----:B------:R-:W2:Y:S01]  /*44c0*/  LDSM.16.MT88.4 R8, [R184+0x6000] ;  /* 0x00600000b808783b */ /* 0x000ea20000004200 */
[----:B------:R-:W-:Y:S01]  /*44d0*/  LOP3.LUT R19, R20, 0xff, RZ, 0xc0, !PT ;  /* 0x000000ff14137812 */ /* 0x000fe200078ec0ff */
[----:B------:R-:W-:Y:S01]  /*44e0*/  FFMA.FTZ R52, R65, c[0x0][0x23c], -R142 ;  /* 0x00008f0041347a23 */ /* 0x000fe2000001088e */
[----:B------:R-:W-:Y:S01]  /*44f0*/  SHF.R.U32.HI R18, RZ, 0x8, R18 ;  /* 0x00000008ff127819 */ /* 0x000fe20000011612 */
[----:B------:R-:W-:Y:S01]  /*4500*/  FFMA.FTZ R57, R61, c[0x0][0x23c], -R142 ;  /* 0x00008f003d397a23 */ /* 0x000fe2000001088e */
[----:B------:R-:W3:Y:S01]  /*4510*/  MUFU.EX2 R38, R38 ;  /* 0x0000002600267308 */ /* 0x000ee20000000800 */
[----:B------:R-:W-:Y:S01]  /*4520*/  SHF.R.U32.HI R13, RZ, 0x10, R14 ;  /* 0x00000010ff0d7819 */ /* 0x000fe2000001160e */
[C---:B------:R-:W-:Y:S01]  /*4530*/  HMMA.16816.F32 R124, R96.reuse, R116, RZ ;  /* 0x00000074607c723c */ /* 0x040fe200000018ff */
[----:B------:R-:W-:Y:S01]  /*4540*/  PRMT R103, R103, 0x5410, R0 ;  /* 0x0000541067677816 */ /* 0x000fe20000000000 */
[----:B------:R-:W-:Y:S01]  /*4550*/  FFMA.FTZ R33, R33, c[0x0][0x23c], -R160 ;  /* 0x00008f0021217a23 */ /* 0x000fe200000108a0 */
[----:B------:R-:W-:Y:S01]  /*4560*/  LOP3.LUT R0, R14, 0xffff, RZ, 0xc0, !PT ;  /* 0x0000ffff0e007812 */ /* 0x000fe200078ec0ff */
[--C-:B------:R-:W-:Y:S01]  /*4570*/  FFMA.FTZ R58, R56, c[0x0][0x23c], -R67.reuse ;  /* 0x00008f00383a7a23 */ /* 0x100fe20000010843 */
[----:B------:R-:W-:Y:S01]  /*4580*/  PRMT R19, R19, 0x5410, R18 ;  /* 0x0000541013137816 */ /* 0x000fe20000000012 */
[----:B------:R-:W-:Y:S01]  /*4590*/  MUFU.EX2 R49, R49 ;  /* 0x0000003100317308 */ /* 0x000fe20000000800 */
[----:B------:R-:W-:Y:S01]  /*45a0*/  LOP3.LUT R3, R14, 0xff, RZ, 0xc0, !PT ;  /* 0x000000ff0e037812 */ /* 0x000fe200078ec0ff */
[--C-:B------:R-:W-:Y:S01]  /*45b0*/  HSET2.LE.AND R103, R103, R60.reuse, PT ;  /* 0x0000003c67677233 */ /* 0x100fe20003803000 */
[----:B------:R-:W-:Y:S01]  /*45c0*/  SHF.R.U32.HI R14, RZ, 0x18, R14 ;  /* 0x00000018ff0e7819 */ /* 0x000fe2000001160e */
[--C-:B------:R-:W-:Y:S01]  /*45d0*/  HSET2.LE.AND R102, R19, R60.reuse, PT ;  /* 0x0000003c13667233 */ /* 0x100fe20003803000 */
[----:B------:R-:W-:Y:S01]  /*45e0*/  LOP3.LUT R13, R13, 0xff, RZ, 0xc0, !PT ;  /* 0x000000ff0d0d7812 */ /* 0x000fe200078ec0ff */
[C---:B------:R-:W-:Y:S01]  /*45f0*/  HMMA.16816.F32 R72, R96.reuse, R112, RZ ;  /* 0x000000706048723c */ /* 0x040fe200000018ff */
[----:B------:R-:W-:Y:S01]  /*4600*/  SHF.R.U32.HI R16, RZ, 0x8, R0 ;  /* 0x00000008ff107819 */ /* 0x000fe20000011600 */
[----:B------:R-:W4:Y:S01]  /*4610*/  MUFU.EX2 R44, R44 ;  /* 0x0000002c002c7308 */ /* 0x000f220000000800 */
[----:B-1----:R-:W-:Y:S01]  /*4620*/  F2FP.PACK_AB R0, R36, R47 ;  /* 0x0000002f2400723e */ /* 0x002fe200000000ff */
[--C-:B------:R-:W-:Y:S01]  /*4630*/  FFMA.FTZ R56, R168, c[0x0][0x23c], -R67.reuse ;  /* 0x00008f00a8387a23 */ /* 0x100fe20000010843 */
[----:B------:R-:W-:Y:S01]  /*4640*/  PRMT R13, R13, 0x5410, R14 ;  /* 0x000054100d0d7816 */ /* 0x000fe2000000000e */
[--C-:B------:R-:W-:Y:S01]  /*4650*/  FFMA.FTZ R61, R144, c[0x0][0x23c], -R67.reuse ;  /* 0x00008f00903d7a23 */ /* 0x100fe20000010843 */
[----:B---3--:R-:W-:Y:S01]  /*4660*/  F2FP.PACK_AB R19, R38, R51 ;  /* 0x000000332613723e */ /* 0x008fe200000000ff */
[C---:B------:R-:W-:Y:S01]  /*4670*/  HMMA.16816.F32 R84, R96.reuse, R88, RZ ;  /* 0x000000586054723c */ /* 0x040fe200000018ff */
[----:B------:R-:W-:Y:S01]  /*4680*/  LOP3.LUT R103, R103, R0, RZ, 0xc0, !PT ;  /* 0x0000000067677212 */ /* 0x000fe200078ec0ff */
[----:B------:R-:W-:Y:S01]  /*4690*/  MUFU.EX2 R53, R53 ;  /* 0x0000003500357308 */ /* 0x000fe20000000800 */
[----:B------:R-:W-:Y:S01]  /*46a0*/  FFMA.FTZ R0, R101, c[0x0][0x23c], -R160 ;  /* 0x00008f0065007a23 */ /* 0x000fe200000108a0 */
[----:B------:R-:W-:Y:S01]  /*46b0*/  LOP3.LUT R102, R102, R19, RZ, 0xc0, !PT ;  /* 0x0000001366667212 */ /* 0x000fe200078ec0ff */
[--C-:B------:R-:W-:Y:S01]  /*46c0*/  HSET2.LE.AND R101, R13, R60.reuse, PT ;  /* 0x0000003c0d657233 */ /* 0x100fe20003803000 */
[----:B------:R-:W-:Y:S01]  /*46d0*/  IMAD.WIDE.U32 R18, R6, -0x2daee0ad, RZ ;  /* 0xd2511f5306127825 */ /* 0x000fe200078e00ff */
[----:B------:R-:W-:Y:S01]  /*46e0*/  PRMT R3, R3, 0x5410, R16 ;  /* 0x0000541003037816 */ /* 0x000fe20000000010 */
[C---:B------:R-:W-:Y:S01]  /*46f0*/  HMMA.16816.F32 R120, R96.reuse, R118, RZ ;  /* 0x000000766078723c */ /* 0x040fe200000018ff */
[----:B------:R-:W-:Y:S01]  /*4700*/  LOP3.LUT R224, R227, UR7, R224, 0x96, !PT ;  /* 0x00000007e3e07c12 */ /* 0x000fe2000f8e96e0 */
[----:B------:R-:W1:Y:S01]  /*4710*/  MUFU.EX2 R46, R46 ;  /* 0x0000002e002e7308 */ /* 0x000e620000000800 */
[----:B----4-:R-:W-:Y:S01]  /*4720*/  F2FP.PACK_AB R14, R44, R49 ;  /* 0x000000312c0e723e */ /* 0x010fe200000000ff */
[--C-:B------:R-:W-:Y:S01]  /*4730*/  HSET2.LE.AND R100, R3, R60.reuse, PT ;  /* 0x0000003c03647233 */ /* 0x100fe20003803000 */
[----:B------:R-:W-:Y:S01]  /*4740*/  SHF.R.U32.HI R27, RZ, 0x18, R18 ;  /* 0x00000018ff1b7819 */ /* 0x000fe20000011612 */
[----:B------:R-:W-:Y:S01]  /*4750*/  FFMA.FTZ R59, R59, c[0x0][0x23c], -R142 ;  /* 0x00008f003b3b7a23 */ /* 0x000fe2000001088e */
[----:B------:R-:W-:Y:S01]  /*4760*/  LOP3.LUT R101, R101, R14, RZ, 0xc0, !PT ;  /* 0x0000000e65657212 */ /* 0x000fe200078ec0ff */
[C---:B--2---:R-:W-:Y:S01]  /*4770*/  HMMA.16816.F32 R92, R96.reuse, R8, RZ ;  /* 0x00000008605c723c */ /* 0x044fe200000018ff */
[----:B------:R-:W-:Y:S01]  /*4780*/  SHF.R.U32.HI R14, RZ, 0x10, R18 ;  /* 0x00000010ff0e7819 */ /* 0x000fe20000011612 */
[----:B------:R-:W-:Y:S01]  /*4790*/  MUFU.EX2 R0, R0 ;  /* 0x0000000000007308 */ /* 0x000fe20000000800 */
[----:B------:R-:W-:Y:S01]  /*47a0*/  LOP3.LUT R12, R19, UR17, R12, 0x96, !PT ;  /* 0x00000011130c7c12 */ /* 0x000fe2000f8e960c */
[----:B------:R-:W-:Y:S01]  /*47b0*/  FFMA.FTZ R144, R140, c[0x0][0x23c], -R67 ;  /* 0x00008f008c907a23 */ /* 0x000fe20000010843 */
[----:B------:R-:W-:Y:S01]  /*47c0*/  LOP3.LUT R14, R14, 0xff, RZ, 0xc0, !PT ;  /* 0x000000ff0e0e7812 */ /* 0x000fe200078ec0ff */
[----:B------:R-:W-:Y:S01]  /*47d0*/  LDSM.16.MT88.4 R20, [R188+0x6800] ;  /* 0x00680000bc14783b */ /* 0x000fe20000004200 */
[----:B------:R-:W-:Y:S01]  /*47e0*/  LOP3.LUT R25, R12, 0xff, RZ, 0xc0, !PT ;  /* 0x000000ff0c197812 */ /* 0x000fe200078ec0ff */
[C---:B------:R-:W-:Y:S01]  /*47f0*/  HMMA.16816.F32 R76, R96.reuse, R114, RZ ;  /* 0x00000072604c723c */ /* 0x040fe200000018ff */
[----:B------:R-:W-:Y:S01]  /*4800*/  PRMT R27, R14, 0x5410, R27 ;  /* 0x000054100e1b7816 */ /* 0x000fe2000000001b */
[----:B------:R-:W-:Y:S01]  /*4810*/  MUFU.EX2 R39, R39 ;  /* 0x0000002700277308 */ /* 0x000fe20000000800 */
[----:B-1----:R-:W-:Y:S01]  /*4820*/  F2FP.PACK_AB R3, R46, R53 ;  /* 0x000000352e03723e */ /* 0x002fe200000000ff */
[----:B------:R-:W-:Y:S01]  /*4830*/  FFMA.FTZ R145, R145, c[0x0][0x23c], -R160 ;  /* 0x00008f0091917a23 */ /* 0x000fe200000108a0 */
[----:B------:R-:W-:Y:S01]  /*4840*/  LOP3.LUT R14, R12, 0xffff, RZ, 0xc0, !PT ;  /* 0x0000ffff0c0e7812 */ /* 0x000fe200078ec0ff */
[--C-:B------:R-:W-:Y:S01]  /*4850*/  HSET2.LE.AND R27, R27, R60.reuse, PT ;  /* 0x0000003c1b1b7233 */ /* 0x100fe20003803000 */
[--C-:B------:R-:W-:Y:S01]  /*4860*/  SHF.R.U32.HI R35, RZ, 0x10, R12.reuse ;  /* 0x00000010ff237819 */ /* 0x100fe2000001160c */
[C---:B------:R-:W-:Y:S01]  /*4870*/  HMMA.16816.F32 R108, R96.reuse, R90, RZ ;  /* 0x0000005a606c723c */ /* 0x040fe200000018ff */
[----:B------:R-:W-:Y:S01]  /*4880*/  SHF.R.U32.HI R24, RZ, 0x18, R12 ;  /* 0x00000018ff187819 */ /* 0x000fe2000001160c */
[----:B------:R-:W-:Y:S01]  /*4890*/  MUFU.EX2 R43, R43 ;  /* 0x0000002b002b7308 */ /* 0x000fe20000000800 */
[----:B------:R-:W-:Y:S01]  /*48a0*/  LOP3.LUT R100, R100, R3, RZ, 0xc0, !PT ;  /* 0x0000000364647212 */ /* 0x000fe200078ec0ff */
[----:B------:R-:W-:Y:S01]  /*48b0*/  FFMA.FTZ R3, R17, c[0x0][0x23c], -R160 ;  /* 0x00008f0011037a23 */ /* 0x000fe200000108a0 */
[----:B------:R-:W-:Y:S01]  /*48c0*/  SHF.R.U32.HI R12, RZ, 0x8, R14 ;  /* 0x00000008ff0c7819 */ /* 0x000fe2000001160e */
[--C-:B------:R-:W-:Y:S01]  /*48d0*/  FFMA.FTZ R154, R154, c[0x0][0x23c], -R67.reuse ;  /* 0x00008f009a9a7a23 */ /* 0x100fe20000010843 */
[----:B------:R-:W-:Y:S01]  /*48e0*/  LOP3.LUT R35, R35, 0xff, RZ, 0xc0, !PT ;  /* 0x000000ff23237812 */ /* 0x000fe200078ec0ff */
[----:B------:R-:W-:Y:S01]  /*48f0*/  HMMA.16816.F32 R96, R96, R10, RZ ;  /* 0x0000000a6060723c */ /* 0x000fe200000018ff */
[----:B------:R-:W-:Y:S01]  /*4900*/  PRMT R25, R25, 0x5410, R12 ;  /* 0x0000541019197816 */ /* 0x000fe2000000000c */
[----:B------:R-:W1:Y:S01]  /*4910*/  MUFU.EX2 R48, R48 ;  /* 0x0000003000307308 */ /* 0x000e620000000800 */
[C---:B------:R-:W-:Y:S01]  /*4920*/  LOP3.LUT R16, R18.reuse, 0xffff, RZ, 0xc0, !PT ;  /* 0x0000ffff12107812 */ /* 0x040fe200078ec0ff */
[----:B------:R-:W-:Y:S01]  /*4930*/  FFMA.FTZ R143, R143, c[0x0][0x23c], -R160 ;  /* 0x00008f008f8f7a23 */ /* 0x000fe200000108a0 */
[----:B------:R-:W-:Y:S01]  /*4940*/  LOP3.LUT R13, R18, 0xff, RZ, 0xc0, !PT ;  /* 0x000000ff120d7812 */ /* 0x000fe200078ec0ff */
[----:B------:R-:W-:Y:S01]  /*4950*/  FFMA.FTZ R164, R164, c[0x0][0x23c], -R67 ;  /* 0x00008f00a4a47a23 */ /* 0x000fe20000010843 */
[----:B------:R-:W-:Y:S01]  /*4960*/  SHF.R.U32.HI R16, RZ, 0x8, R16 ;  /* 0x00000008ff107819 */ /* 0x000fe20000011610 */
[C---:B------:R-:W-:Y:S01]  /*4970*/  HMMA.16816.F32 R128, R100.reuse, R116, RZ ;  /* 0x000000746480723c */ /* 0x040fe200000018ff */
[----:B------:R-:W-:Y:S01]  /*4980*/  IADD3 R223, R165, 0x1, RZ ;  /* 0x00000001a5df7810 */ /* 0x000fe20007ffe0ff */
[----:B------:R-:W-:Y:S01]  /*4990*/  MUFU.EX2 R50, R50 ;  /* 0x0000003200327308 */ /* 0x000fe20000000800 */
[----:B------:R-:W-:Y:S01]  /*49a0*/  PRMT R13, R13, 0x5410, R16 ;  /* 0x000054100d0d7816 */ /* 0x000fe20000000010 */
[----:B------:R-:W-:Y:S01]  /*49b0*/  FFMA.FTZ R152, R152, c[0x0][0x23c], -R149 ;  /* 0x00008f0098987a23 */ /* 0x000fe20000010895 */
[----:B------:R-:W2:Y:S01]  /*49c0*/  LDSM.16.MT88.4 R16, [R186+0x6800] ;  /* 0x00680000ba10783b */ /* 0x000ea20000004200 */
[----:B------:R-:W-:Y:S01]  /*49d0*/  LOP3.LUT R223, R243, UR25, R223, 0x96, !PT ;  /* 0x00000019f3df7c12 */ /* 0x000fe2000f8e96df */
[----:B------:R-:W-:Y:S01]  /*49e0*/  FFMA.FTZ R211, R146, c[0x0][0x23c], -R149 ;  /* 0x00008f0092d37a23 */ /* 0x000fe20000010895 */
[----:B------:R-:W-:Y:S01]  /*49f0*/  HMMA.16816.F32 R68, R100, R112, RZ ;  /* 0x000000706444723c */ /* 0x000fe200000018ff */
[----:B------:R-:W-:Y:S01]  /*4a00*/  HSET2.LE.AND R26, R13, R60, PT ;  /* 0x0000003c0d1a7233 */ /* 0x000fe20003803000 */
[----:B------:R-:W3:Y:S01]  /*4a10*/  MUFU.EX2 R55, R55 ;  /* 0x0000003700377308 */ /* 0x000ee20000000800 */
[----:B------:R-:W4:Y:S01]  /*4a20*/  LDSM.16.MT88.4 R12, [R185+0x6800] ;  /* 0x00680000b90c783b */ /* 0x000f220000004200 */
[----:B------:R-:W-:-:S02]  /*4a30*/  FFMA.FTZ R157, R157, c[0x0][0x23c], -R160 ;  /* 0x00008f009d9d7a23 */ /* 0x000fc400000108a0 */
[----:B------:R-:W-:Y:S02]  /*4a40*/  FADD.FTZ R46, R53, R46 ;  /* 0x0000002e352e7221 */ /* 0x000fe40000010000 */
[C---:B------:R-:W-:Y:S01]  /*4a50*/  HMMA.16816.F32 R80, R100.reuse, R88, RZ ;  /* 0x000000586450723c */ /* 0x040fe200000018ff */
[----:B------:R-:W-:Y:S01]  /*4a60*/  FADD.FTZ R44, R49, R44 ;  /* 0x0000002c312c7221 */ /* 0x000fe20000010000 */
[----:B------:R-:W-:Y:S01]  /*4a70*/  MUFU.EX2 R3, R3 ;  /* 0x0000000300037308 */ /* 0x000fe20000000800 */
[----:B------:R-:W-:Y:S02]  /*4a80*/  FADD.FTZ R42, R42, R41 ;  /* 0x000000292a2a7221 */ /* 0x000fe40000010000 */
[----:B------:R-:W-:Y:S02]  /*4a90*/  FADD.FTZ R45, R40, R45 ;  /* 0x0000002d282d7221 */ /* 0x000fe40000010000 */
[----:B------:R-:W-:Y:S01]  /*4aa0*/  FADD.FTZ R51, R51, R46 ;  /* 0x0000002e33337221 */ /* 0x000fe20000010000 */
[----:B------:R-:W-:Y:S01]  /*4ab0*/  HMMA.16816.F32 R104, R100, R8, RZ ;  /* 0x000000086468723c */ /* 0x000fe200000018ff */
[----:B------:R-:W-:Y:S01]  /*4ac0*/  FADD.FTZ R47, R47, R44 ;  /* 0x0000002c2f2f7221 */ /* 0x000fe20000010000 */
[----:B------:R-:W5:Y:S01]  /*4ad0*/  MUFU.EX2 R6, R33 ;  /* 0x0000002100067308 */ /* 0x000f620000000800 */
[----:B------:R-:W-:-:S02]  /*4ae0*/  FADD.FTZ R5, R5, R42 ;  /* 0x0000002a05057221 */ /* 0x000fc40000010000 */
[----:B------:R-:W-:Y:S02]  /*4af0*/  FADD.FTZ R2, R2, R45 ;  /* 0x0000002d02027221 */ /* 0x000fe40000010000 */
[----:B------:R-:W-:Y:S01]  /*4b00*/  PRMT R9, R35, 0x5410, R24 ;  /* 0x0000541023097816 */ /* 0x000fe20000000018 */
[C---:B------:R-:W-:Y:S01]  /*4b10*/  HMMA.16816.F32 R116, R100.reuse, R118, RZ ;  /* 0x000000766474723c */ /* 0x040fe200000018ff */
[--C-:B------:R-:W-:Y:S01]  /*4b20*/  HSET2.LE.AND R24, R25, R60.reuse, PT ;  /* 0x0000003c19187233 */ /* 0x100fe20003803000 */
[----:B-1----:R-:W-:Y:S01]  /*4b30*/  F2FP.PACK_AB R8, R48, R43 ;  /* 0x0000002b3008723e */ /* 0x002fe200000000ff */
[----:B------:R-:W-:Y:S01]  /*4b40*/  MUFU.EX2 R52, R52 ;  /* 0x0000003400347308 */ /* 0x000fe20000000800 */
[----:B------:R-:W-:Y:S01]  /*4b50*/  HSET2.LE.AND R9, R9, R60, PT ;  /* 0x0000003c09097233 */ /* 0x000fe20003803000 */
[----:B------:R-:W-:Y:S01]  /*4b60*/  FADD.FTZ R38, R38, R51 ;  /* 0x0000003326267221 */ /* 0x000fe20000010000 */
[----:B------:R-:W-:Y:S01]  /*4b70*/  LOP3.LUT R27, R27, R8, RZ, 0xc0, !PT ;  /* 0x000000081b1b7212 */ /* 0x000fe200078ec0ff */
[----:B------:R-:W-:Y:S01]  /*4b80*/  FADD.FTZ R47, R36, R47 ;  /* 0x0000002f242f7221 */ /* 0x000fe20000010000 */
[C---:B------:R-:W-:Y:S01]  /*4b90*/  HMMA.16816.F32 R112, R100.reuse, R114, RZ ;  /* 0x000000726470723c */ /* 0x040fe200000018ff */
[----:B---3--:R-:W-:Y:S01]  /*4ba0*/  F2FP.PACK_AB R8, R55, R50 ;  /* 0x000000323708723e */ /* 0x008fe200000000ff */
[----:B------:R-:W-:Y:S01]  /*4bb0*/  FADD.FTZ R5, R4, R5 ;  /* 0x0000000504057221 */ /* 0x000fe20000010000 */
[----:B------:R-:W1:Y:S01]  /*4bc0*/  MUFU.EX2 R57, R57 ;  /* 0x0000003900397308 */ /* 0x000e620000000800 */
[----:B-----5:R-:W-:Y:S01]  /*4bd0*/  F2FP.PACK_AB R33, R6, R3 ;  /* 0x000000030621723e */ /* 0x020fe200000000ff */
[----:B------:R-:W-:Y:S01]  /*4be0*/  FADD.FTZ R37, R37, R2 ;  /* 0x0000000225257221 */ /* 0x000fe20000010000 */
[----:B------:R-:W-:Y:S01]  /*4bf0*/  LOP3.LUT R25, R9, R8, RZ, 0xc0, !PT ;  /* 0x0000000809197212 */ /* 0x000fe200078ec0ff */
[--C-:B------:R-:W-:Y:S01]  /*4c00*/  FFMA.FTZ R139, R139, c[0x0][0x23c], -R142.reuse ;  /* 0x00008f008b8b7a23 */ /* 0x100fe2000001088e */
[----:B------:R-:W-:Y:S01]  /*4c10*/  HMMA.16816.F32 R88, R100, R90, RZ ;  /* 0x0000005a6458723c */ /* 0x000fe200000018ff */
[----:B------:R-:W-:Y:S01]  /*4c20*/  LOP3.LUT R26, R26, R33, RZ, 0xc0, !PT ;  /* 0x000000211a1a7212 */ /* 0x000fe200078ec0ff */
[----:B------:R-:W-:Y:S01]  /*4c30*/  FADD.FTZ R50, R50, R37 ;  /* 0x0000002532327221 */ /* 0x000fe20000010000 */
[----:B------:R-:W-:Y:S01]  /*4c40*/  MUFU.EX2 R56, R56 ;  /* 0x0000003800387308 */ /* 0x000fe20000000800 */
[----:B------:R-:W3:Y:S01]  /*4c50*/  LDSM.16.MT88.4 R32, [R184+0x6800] ;  /* 0x00680000b820783b */ /* 0x000ee20000004200 */
[----:B------:R-:W-:-:S02]  /*4c60*/  FFMA.FTZ R146, R141, c[0x0][0x23c], -R142 ;  /* 0x00008f008d927a23 */ /* 0x000fc4000001088e */
[----:B------:R-:W-:Y:S01]  /*4c70*/  FADD.FTZ R50, R55, R50 ;  /* 0x0000003237327221 */ /* 0x000fe20000010000 */
[----:B------:R-:W-:Y:S01]  /*4c80*/  HMMA.16816.F32 R100, R100, R10, RZ ;  /* 0x0000000a6464723c */ /* 0x000fe200000018ff */
[----:B------:R-:W-:Y:S02]  /*4c90*/  FFMA.FTZ R138, R138, c[0x0][0x23c], -R142 ;  /* 0x00008f008a8a7a23 */ /* 0x000fe4000001088e */
[----:B------:R-:W5:Y:S01]  /*4ca0*/  MUFU.EX2 R61, R61 ;  /* 0x0000003d003d7308 */ /* 0x000f620000000800 */
[----:B-1----:R-:W-:Y:S01]  /*4cb0*/  F2FP.PACK_AB R140, R57, R52 ;  /* 0x00000034398c723e */ /* 0x002fe200000000ff */
[----:B------:R-:W-:Y:S02]  /*4cc0*/  FFMA.FTZ R66, R66, c[0x0][0x23c], -R67 ;  /* 0x00008f0042427a23 */ /* 0x000fe40000010843 */
[C---:B------:R-:W-:Y:S01]  /*4cd0*/  F2FP.PACK_AB R11, R39.reuse, R0 ;  /* 0x00000000270b723e */ /* 0x040fe200000000ff */
[----:B------:R-:W-:Y:S02]  /*4ce0*/  FADD.FTZ R0, R0, R5 ;  /* 0x0000000500007221 */ /* 0x000fe40000010000 */
[----:B------:R-:W-:Y:S01]  /*4cf0*/  FFMA.FTZ R64, R64, c[0x0][0x23c], -R67 ;  /* 0x00008f0040407a23 */ /* 0x000fe20000010843 */
[----:B------:R-:W-:Y:S01]  /*4d00*/  LOP3.LUT R24, R24, R11, RZ, 0xc0, !PT ;  /* 0x0000000b18187212 */ /* 0x000fe200078ec0ff */
[----:B------:R-:W-:Y:S01]  /*4d10*/  IMAD.WIDE.U32 R10, R224, -0x2daee0ad, RZ ;  /* 0xd2511f53e00a7825 */ /* 0x000fe200078e00ff */
[----:B------:R-:W-:Y:S03]  /*4d20*/  MUFU.EX2 R59, R59 ;  /* 0x0000003b003b7308 */ /* 0x000fe60000000800 */
[----:B------:R-:W-:Y:S01]  /*4d30*/  FADD.FTZ R0, R39, R0 ;  /* 0x0000000027007221 */ /* 0x000fe20000010000 */
[C---:B------:R-:W-:Y:S01]  /*4d40*/  LOP3.LUT R224, R10.reuse, 0xffff, RZ, 0xc0, !PT ;  /* 0x0000ffff0ae07812 */ /* 0x040fe200078ec0ff */
[C---:B--2---:R-:W-:Y:S01]  /*4d50*/  HMMA.16816.F32 R72, R24.reuse, R16, R72 ;  /* 0x000000101848723c */ /* 0x044fe20000001848 */
[----:B------:R-:W-:Y:S01]  /*4d60*/  SHF.R.U32.HI R9, RZ, 0x10, R10 ;  /* 0x00000010ff097819 */ /* 0x000fe2000001160a */
[----:B------:R-:W-:Y:S01]  /*4d70*/  FADD.FTZ R3, R3, R0 ;  /* 0x0000000003037221 */ /* 0x000fe20000010000 */
[----:B------:R-:W-:Y:S01]  /*4d80*/  LOP3.LUT R8, R11, UR17, R222, 0x96, !PT ;  /* 0x000000110b087c12 */ /* 0x000fe2000f8e96de */
[----:B------:R-:W1:Y:S01]  /*4d90*/  MUFU.EX2 R54, R54 ;  /* 0x0000003600367308 */ /* 0x000e620000000800 */
[----:B------:R-:W-:Y:S01]  /*4da0*/  LOP3.LUT R11, R10, 0xff, RZ, 0xc0, !PT ;  /* 0x000000ff0a0b7812 */ /* 0x000fe200078ec0ff */
[----:B------:R-:W-:Y:S01]  /*4db0*/  IMAD.WIDE.U32 R222, R223, -0x326172a9, RZ ;  /* 0xcd9e8d57dfde7825 */ /* 0x000fe200078e00ff */
[----:B------:R-:W-:Y:S01]  /*4dc0*/  SHF.R.U32.HI R10, RZ, 0x18, R10 ;  /* 0x00000018ff0a7819 */ /* 0x000fe2000001160a */
[C---:B------:R-:W-:Y:S01]  /*4dd0*/  HMMA.16816.F32 R124, R24.reuse, R20, R124 ;  /* 0x00000014187c723c */ /* 0x040fe2000000187c */
[----:B------:R-:W-:Y:S01]  /*4de0*/  SHF.R.U32.HI R224, RZ, 0x8, R224 ;  /* 0x00000008ffe07819 */ /* 0x000fe200000116e0 */
[----:B------:R-:W-:Y:S01]  /*4df0*/  FADD.FTZ R43, R43, R50 ;  /* 0x000000322b2b7221 */ /* 0x000fe20000010000 */
[----:B------:R-:W-:Y:S01]  /*4e00*/  LOP3.LUT R9, R9, 0xff, RZ, 0xc0, !PT ;  /* 0x000000ff09097812 */ /* 0x000fe200078ec0ff */
[----:B------:R-:W-:Y:S01]  /*4e10*/  MUFU.EX2 R58, R58 ;  /* 0x0000003a003a7308 */ /* 0x000fe20000000800 */
[----:B------:R-:W-:Y:S01]  /*4e20*/  LOP3.LUT R167, R8, 0xffff, RZ, 0xc0, !PT ;  /* 0x0000ffff08a77812 */ /* 0x000fe200078ec0ff */
[----:B------:R-:W-:Y:S01]  /*4e30*/  FADD.FTZ R3, R6, R3 ;  /* 0x0000000306037221 */ /* 0x000fe20000010000 */
[----:B------:R-:W-:Y:S01]  /*4e40*/  SHF.R.U32.HI R65, RZ, 0x10, R8 ;  /* 0x00000010ff417819 */ /* 0x000fe20000011608 */
[C---:B----4-:R-:W-:Y:S01]  /*4e50*/  HMMA.16816.F32 R84, R24.reuse, R12, R84 ;  /* 0x0000000c1854723c */ /* 0x050fe20000001854 */
[----:B------:R-:W-:Y:S01]  /*4e60*/  PRMT R11, R11, 0x5410, R224 ;  /* 0x000054100b0b7816 */ /* 0x000fe200000000e0 */
[----:B------:R-:W-:Y:S01]  /*4e70*/  FADD.FTZ R43, R48, R43 ;  /* 0x0000002b302b7221 */ /* 0x000fe20000010000 */
[----:B------:R-:W-:Y:S01]  /*4e80*/  PRMT R9, R9, 0x5410, R10 ;  /* 0x0000541009097816 */ /* 0x000fe2000000000a */
[----:B------:R-:W-:Y:S01]  /*4e90*/  MUFU.EX2 R145, R145 ;  /* 0x0000009100917308 */ /* 0x000fe20000000800 */
[----:B------:R-:W-:Y:S01]  /*4ea0*/  LOP3.LUT R10, R8, 0xff, RZ, 0xc0, !PT ;  /* 0x000000ff080a7812 */ /* 0x000fe200078ec0ff */
[--C-:B------:R-:W-:Y:S01]  /*4eb0*/  HSET2.LE.AND R11, R11, R60.reuse, PT ;  /* 0x0000003c0b0b7233 */ /* 0x100fe20003803000 */
[----:B------:R-:W-:Y:S01]  /*4ec0*/  SHF.R.U32.HI R167, RZ, 0x8, R167 ;  /* 0x00000008ffa77819 */ /* 0x000fe200000116a7 */
[----:B------:R-:W-:Y:S01]  /*4ed0*/  HSET2.LE.AND R9, R9, R60, PT ;  /* 0x0000003c09097233 */ /* 0x000fe20003803000 */
[----:B------:R-:W-:Y:S01]  /*4ee0*/  SHF.R.U32.HI R165, RZ, 0x18, R8 ;  /* 0x00000018ffa57819 */ /* 0x000fe20000011608 */
[----:B---3--:R-:W-:Y:S01]  /*4ef0*/  HMMA.16816.F32 R92, R24, R32, R92 ;  /* 0x00000020185c723c */ /* 0x008fe2000000185c */
[----:B------:R-:W-:Y:S01]  /*4f00*/  LOP3.LUT R8, R65, 0xff, RZ, 0xc0, !PT ;  /* 0x000000ff41087812 */ /* 0x000fe200078ec0ff */
[----:B------:R-:W-:Y:S01]  /*4f10*/  MUFU.EX2 R154, R154 ;  /* 0x0000009a009a7308 */ /* 0x000fe20000000800 */
[----:B------:R-:W-:-:S02]  /*4f20*/  PRMT R167, R10, 0x5410, R167 ;  /* 0x000054100aa77816 */ /* 0x000fc400000000a7 */
[----:B------:R-:W-:Y:S02]  /*4f30*/  LOP3.LUT R168, R223, UR15, R178, 0x96, !PT ;  /* 0x0000000fdfa87c12 */ /* 0x000fe4000f8e96b2 */
[----:B------:R-:W-:Y:S01]  /*4f40*/  PRMT R165, R8, 0x5410, R165 ;  /* 0x0000541008a57816 */ /* 0x000fe200000000a5 */
[--C-:B------:R-:W-:Y:S01]  /*4f50*/  HSET2.LE.AND R167, R167, R60.reuse, PT ;  /* 0x0000003ca7a77233 */ /* 0x100fe20003803000 */
[----:B------:R-:W-:Y:S01]  /*4f60*/  LOP3.LUT R10, R11, R140, RZ, 0xc0, !PT ;  /* 0x0000008c0b0a7212 */ /* 0x000fe200078ec0ff */
[----:B------:R-:W2:Y:S01]  /*4f70*/  MUFU.EX2 R65, R144 ;  /* 0x0000009000417308 */ /* 0x000ea20000000800 */
[----:B-----5:R-:W-:Y:S01]  /*4f80*/  F2FP.PACK_AB R8, R61, R56 ;  /* 0x000000383d08723e */ /* 0x020fe200000000ff */
[----:B------:R-:W-:Y:S01]  /*4f90*/  IMAD.WIDE.U32 R168, R168, -0x2daee0ad, RZ ;  /* 0xd2511f53a8a87825 */ /* 0x000fe200078e00ff */
[----:B------:R-:W-:Y:S01]  /*4fa0*/  LOP3.LUT R140, R177, UR13, R222, 0x96, !PT ;  /* 0x0000000db18c7c12 */ /* 0x000fe2000f8e96de */
[C---:B------:R-:W-:Y:S01]  /*4fb0*/  HMMA.16816.F32 R120, R24.reuse, R22, R120 ;  /* 0x000000161878723c */ /* 0x040fe20000001878 */
[----:B-1----:R-:W-:Y:S01]  /*4fc0*/  F2FP.PACK_AB R178, R54, R59 ;  /* 0x0000003b36b2723e */ /* 0x002fe200000000ff */
[----:B------:R-:W-:Y:S01]  /*4fd0*/  FADD.FTZ R59, R59, R38 ;  /* 0x000000263b3b7221 */ /* 0x000fe20000010000 */
[----:B------:R-:W-:Y:S01]  /*4fe0*/  LOP3.LUT R11, R9, R8, RZ, 0xc0, !PT ;  /* 0x00000008090b7212 */ /* 0x000fe200078ec0ff */
[----:B------:R-:W-:Y:S01]  /*4ff0*/  HSET2.LE.AND R9, R165, R60, PT ;  /* 0x0000003ca5097233 */ /* 0x000fe20003803000 */
[----:B------:R-:W-:Y:S01]  /*5000*/  LOP3.LUT R8, R167, R178, RZ, 0xc0, !PT ;  /* 0x000000b2a7087212 */ /* 0x000fe200078ec0ff */
[----:B------:R-:W-:Y:S01]  /*5010*/  IMAD.WIDE.U32 R178, R140, -0x2daee0ad, RZ ;  /* 0xd2511f538cb27825 */ /* 0x000fe200078e00ff */
[----:B------:R-:W-:Y:S01]  /*5020*/  LOP3.LUT R170, R169, UR12, R170, 0x96, !PT ;  /* 0x0000000ca9aa7c12 */ /* 0x000fe2000f8e96aa */
[C---:B------:R-:W-:Y:S01]  /*5030*/  HMMA.16816.F32 R96, R24.reuse, R34, R96 ;  /* 0x000000221860723c */ /* 0x040fe20000001860 */
[----:B------:R-:W-:Y:S01]  /*5040*/  LOP3.LUT R174, R223, UR15, R174, 0x96, !PT ;  /* 0x0000000fdfae7c12 */ /* 0x000fe2000f8e96ae */
[----:B------:R-:W-:Y:S01]  /*5050*/  FFMA.FTZ R140, R153, c[0x0][0x23c], -R160 ;  /* 0x00008f00998c7a23 */ /* 0x000fe200000108a0 */
[----:B------:R-:W-:Y:S01]  /*5060*/  LOP3.LUT R171, R179, UR10, R168, 0x96, !PT ;  /* 0x0000000ab3ab7c12 */ /* 0x000fe2000f8e96a8 */
[----:B------:R-:W-:Y:S01]  /*5070*/  IMAD.WIDE.U32 R168, R170, -0x326172a9, RZ ;  /* 0xcd9e8d57aaa87825 */ /* 0x000fe200078e00ff */
[----:B--2---:R-:W-:Y:S01]  /*5080*/  F2FP.PACK_AB R144, R65, R58 ;  /* 0x0000003a4190723e */ /* 0x004fe200000000ff */
[----:B------:R-:W-:Y:S01]  /*5090*/  MUFU.EX2 R143, R143 ;  /* 0x0000008f008f7308 */ /* 0x000fe20000000800 */
[----:B------:R-:W-:Y:S01]  /*50a0*/  LOP3.LUT R179, R241, UR13, R222, 0x96, !PT ;  /* 0x0000000df1b37c12 */ /* 0x000fe2000f8e96de */
[----:B------:R-:W-:Y:S01]  /*50b0*/  IMAD.WIDE.U32 R170, R171, -0x326172a9, RZ ;  /* 0xcd9e8d57abaa7825 */ /* 0x000fe200078e00ff */
[----:B------:R-:W-:Y:S01]  /*50c0*/  LOP3.LUT R9, R9, R144, RZ, 0xc0, !PT ;  /* 0x0000009009097212 */ /* 0x000fe200078ec0ff */
[----:B------:R-:W-:Y:S01]  /*50d0*/  HMMA.16816.F32 R76, R24, R18, R76 ;  /* 0x00000012184c723c */ /* 0x000fe2000000184c */
[----:B------:R-:W-:Y:S01]  /*50e0*/  LOP3.LUT R176, R169, UR11, R176, 0x96, !PT ;  /* 0x0000000ba9b07c12 */ /* 0x000fe2000f8e96b0 */
[----:B------:R-:W-:Y:S01]  /*50f0*/  IMAD.WIDE.U32 R174, R174, -0x2daee0ad, RZ ;  /* 0xd2511f53aeae7825 */ /* 0x000fe200078e00ff */
[----:B------:R-:W-:Y:S01]  /*5100*/  LOP3.LUT R168, R171, UR9, R168, 0x96, !PT ;  /* 0x00000009aba87c12 */ /* 0x000fe2000f8e96a8 */
[----:B------:R-:W-:Y:S02]  /*5110*/  MUFU.EX2 R140, R140 ;  /* 0x0000008c008c7308 */ /* 0x000fe40000000800 */
[----:B------:R-:W-:Y:S01]  /*5120*/  FFMA.FTZ R144, R151, c[0x0][0x23c], -R160 ;  /* 0x00008f0097907a23 */ /* 0x000fe200000108a0 */
[----:B------:R-:W-:Y:S01]  /*5130*/  LOP3.LUT R172, R175, UR12, R172, 0x96, !PT ;  /* 0x0000000cafac7c12 */ /* 0x000fe2000f8e96ac */
[----:B------:R-:W-:Y:S01]  /*5140*/  HMMA.16816.F32 R68, R8, R16, R68 ;  /* 0x000000100844723c */ /* 0x000fe20000001844 */
[----:B------:R-:W-:-:S03]  /*5150*/  IMAD.WIDE.U32 R168, R168, -0x2daee0ad, RZ ;  /* 0xd2511f53a8a87825 */ /* 0x000fc600078e00ff */
[----:B------:R-:W1:Y:S01]  /*5160*/  MUFU.EX2 R144, R144 ;  /* 0x0000009000907308 */ /* 0x000e620000000800 */
[----:B------:R-:W-:-:S03]  /*5170*/  IMAD.WIDE.U32 R172, R172, -0x326172a9, RZ ;  /* 0xcd9e8d57acac7825 */ /* 0x000fc600078e00ff */
[----:B------:R-:W-:Y:S01]  /*5180*/  HMMA.16816.F32 R104, R8, R32, R104 ;  /* 0x000000200868723c */ /* 0x000fe20000001868 */
[----:B------:R-:W-:-:S03]  /*5190*/  IMAD.WIDE.U32 R16, R176, -0x2daee0ad, RZ ;  /* 0xd2511f53b0107825 */ /* 0x000fc600078e00ff */
[----:B------:R-:W-:Y:S01]  /*51a0*/  MUFU.EX2 R164, R164 ;  /* 0x000000a400a47308 */ /* 0x000fe20000000800 */
[--C-:B------:R-:W-:Y:S01]  /*51b0*/  FFMA.FTZ R151, R30, c[0x0][0x23c], -R149.reuse ;  /* 0x00008f001e977a23 */ /* 0x100fe20000010895 */
[----:B------:R-:W-:Y:S01]  /*51c0*/  LOP3.LUT R176, R17, UR8, R178, 0x96, !PT ;  /* 0x0000000811b07c12 */ /* 0x000fe2000f8e96b2 */
[----:B------:R-:W-:Y:S01]  /*51d0*/  IMAD.WIDE.U32 R178, R179, -0x2daee0ad, RZ ;  /* 0xd2511f53b3b27825 */ /* 0x000fe200078e00ff */
[----:B------:R-:W-:Y:S01]  /*51e0*/  LOP3.LUT R16, R169, UR6, R16, 0x96, !PT ;  /* 0x00000006a9107c12 */ /* 0x000fe2000f8e9610 */
[C---:B------:R-:W-:Y:S02]  /*51f0*/  HMMA.16816.F32 R128, R8.reuse, R20, R128 ;  /* 0x000000140880723c */ /* 0x040fe40000001880 */
[--C-:B------:R-:W-:Y:S01]  /*5200*/  FFMA.FTZ R32, R162, c[0x0][0x23c], -R149.reuse ;  /* 0x00008f00a2207a23 */ /* 0x100fe20000010895 */
[----:B------:R-:W-:Y:S01]  /*5210*/  LOP3.LUT R174, R179, UR10, R174, 0x96, !PT ;  /* 0x0000000ab3ae7c12 */ /* 0x000fe2000f8e96ae */
[----:B------:R-:W-:Y:S01]  /*5220*/  FFMA.FTZ R33, R150, c[0x0][0x23c], -R149 ;  /* 0x00008f0096217a23 */ /* 0x000fe20000010895 */
[----:B------:R-:W-:Y:S01]  /*5230*/  MUFU.EX2 R151, R151 ;  /* 0x0000009700977308 */ /* 0x000fe20000000800 */
[----:B------:R-:W-:Y:S01]  /*5240*/  IMAD.WIDE.U32 R176, R176, -0x326172a9, RZ ;  /* 0xcd9e8d57b0b07825 */ /* 0x000fe200078e00ff */
[----:B-1----:R-:W-:Y:S01]  /*5250*/  F2FP.PACK_AB R169, R144, R143 ;  /* 0x0000008f90a9723e */ /* 0x002fe200000000ff */
[----:B------:R-:W-:Y:S02]  /*5260*/  HMMA.16816.F32 R80, R8, R12, R80 ;  /* 0x0000000c0850723c */ /* 0x000fe40000001850 */
[----:B------:R-:W-:Y:S01]  /*5270*/  IMAD.WIDE.U32 R174, R174, -0x326172a9, RZ ;  /* 0xcd9e8d57aeae7825 */ /* 0x000fe200078e00ff */
[----:B------:R-:W-:-:S02]  /*5280*/  LOP3.LUT R170, R177, UR7, R170, 0x96, !PT ;  /* 0x00000007b1aa7c12 */ /* 0x000fc4000f8e96aa */
[----:B------:R-:W-:Y:S01]  /*5290*/  MUFU.EX2 R32, R32 ;  /* 0x0000002000207308 */ /* 0x000fe20000000800 */
[----:B------:R-:W-:Y:S01]  /*52a0*/  IMAD.WIDE.U32 R20, R16, -0x326172a9, RZ ;  /* 0xcd9e8d5710147825 */ /* 0x000fe200078e00ff */
[----:B------:R-:W-:Y:S01]  /*52b0*/  LOP3.LUT R172, R175, UR9, R172, 0x96, !PT ;  /* 0x00000009afac7c12 */ /* 0x000fe2000f8e96ac */
[C---:B------:R-:W-:Y:S02]  /*52c0*/  HMMA.16816.F32 R116, R8.reuse, R22, R116 ;  /* 0x000000160874723c */ /* 0x040fe40000001874 */
[----:B------:R-:W-:Y:S01]  /*52d0*/  FFMA.FTZ R150, R28, c[0x0][0x23c], -R149 ;  /* 0x00008f001c967a23 */ /* 0x000fe20000010895 */
[----:B------:R-:W-:Y:S01]  /*52e0*/  LOP3.LUT R12, R21, UR16, R176, 0x96, !PT ;  /* 0x00000010150c7c12 */ /* 0x000fe2000f8e96b0 */
[----:B------:R-:W-:Y:S01]  /*52f0*/  FFMA.FTZ R162, R29, c[0x0][0x23c], -R142 ;  /* 0x00008f001da27a23 */ /* 0x000fe2000001088e */
[----:B------:R-:W1:Y:S01]  /*5300*/  MUFU.EX2 R33, R33 ;  /* 0x0000002100217308 */ /* 0x000e620000000800 */
[----:B------:R-:W-:Y:S01]  /*5310*/  LOP3.LUT R16, R20, 0xffff, RZ, 0xc0, !PT ;  /* 0x0000ffff14107812 */ /* 0x000fe200078ec0ff */
[----:B------:R-:W-:Y:S01]  /*5320*/  IMAD.WIDE.U32 R170, R170, -0x2daee0ad, RZ ;  /* 0xd2511f53aaaa7825 */ /* 0x000fe200078e00ff */
[----:B------:R-:W-:Y:S01]  /*5330*/  HMMA.16816.F32 R112, R8, R18, R112 ;  /* 0x000000120870723c */ /* 0x000fe20000001870 */
[----:B------:R-:W-:-:S02]  /*5340*/  SHF.R.U32.HI R17, RZ, 0x10, R20 ;  /* 0x00000010ff117819 */ /* 0x000fc40000011614 */
[----:B------:R-:W-:Y:S01]  /*5350*/  LOP3.LUT R153, R20, 0xff, RZ, 0xc0, !PT ;  /* 0x000000ff14997812 */ /* 0x000fe200078ec0ff */
[----:B------:R-:W-:Y:S01]  /*5360*/  FADD.FTZ R58, R58, R47 ;  /* 0x0000002f3a3a7221 */ /* 0x000fe20000010000 */
[----:B------:R-:W-:Y:S01]  /*5370*/  SHF.R.U32.HI R13, RZ, 0x18, R20 ;  /* 0x00000018ff0d7819 */ /* 0x000fe20000011614 */
[----:B------:R-:W-:Y:S01]  /*5380*/  MUFU.EX2 R150, R150 ;  /* 0x0000009600967308 */ /* 0x000fe20000000800 */
[----:B------:R-:W-:Y:S01]  /*5390*/  LOP3.LUT R22, R12, 0xffff, RZ, 0xc0, !PT ;  /* 0x0000ffff0c167812 */ /* 0x000fe200078ec0ff */
[C---:B------:R-:W-:Y:S01]  /*53a0*/  HMMA.16816.F32 R88, R8.reuse, R14, R88 ;  /* 0x0000000e0858723c */ /* 0x040fe20000001858 */
[----:B------:R-:W-:Y:S01]  /*53b0*/  SHF.R.U32.HI R20, RZ, 0x8, R16 ;  /* 0x00000008ff147819 */ /* 0x000fe20000011610 */
[----:B------:R-:W-:Y:S01]  /*53c0*/  FADD.FTZ R59, R54, R59 ;  /* 0x0000003b363b7221 */ /* 0x000fe20000010000 */
[----:B------:R-:W-:Y:S01]  /*53d0*/  LOP3.LUT R16, R17, 0xff, RZ, 0xc0, !PT ;  /* 0x000000ff11107812 */ /* 0x000fe200078ec0ff */
[----:B------:R-:W-:Y:S01]  /*53e0*/  FADD.FTZ R65, R65, R58 ;  /* 0x0000003a41417221 */ /* 0x000fe20000010000 */
[----:B------:R-:W-:Y:S01]  /*53f0*/  SHF.R.U32.HI R17, RZ, 0x10, R12 ;  /* 0x00000010ff117819 */ /* 0x000fe2000001160c */
[----:B------:R-:W-:Y:S01]  /*5400*/  MUFU.EX2 R162, R162 ;  /* 0x000000a200a27308 */ /* 0x000fe20000000800 */
[----:B------:R-:W-:Y:S01]  /*5410*/  SHF.R.U32.HI R22, RZ, 0x8, R22 ;  /* 0x00000008ff167819 */ /* 0x000fe20000011616 */
[----:B------:R-:W-:Y:S01]  /*5420*/  HMMA.16816.F32 R100, R8, R34, R100 ;  /* 0x000000220864723c */ /* 0x000fe20000001864 */
[----:B------:R-:W-:Y:S01]  /*5430*/  LOP3.LUT R167, R12, 0xff, RZ, 0xc0, !PT ;  /* 0x000000ff0ca77812 */ /* 0x000fe200078ec0ff */
[----:B------:R-:W-:Y:S01]  /*5440*/  FADD.FTZ R52, R52, R59 ;  /* 0x0000003b34347221 */ /* 0x000fe20000010000 */
[----:B------:R-:W-:Y:S01]  /*5450*/  SHF.R.U32.HI R165, RZ, 0x18, R12 ;  /* 0x00000018ffa57819 */ /* 0x000fe2000001160c */
[----:B------:R-:W-:Y:S01]  /*5460*/  FADD.FTZ R56, R56, R65 ;  /* 0x0000004138387221 */ /* 0x000fe20000010000 */
[----:B------:R-:W-:Y:S01]  /*5470*/  LOP3.LUT R12, R17, 0xff, RZ, 0xc0, !PT ;  /* 0x000000ff110c7812 */ /* 0x000fe200078ec0ff */
[----:B------:R-:W-:Y:S01]  /*5480*/  MUFU.EX2 R152, R152 ;  /* 0x0000009800987308 */ /* 0x000fe20000000800 */
[----:B------:R-:W-:Y:S01]  /*5490*/  LOP3.LUT R8, R173, UR11, R240, 0x96, !PT ;  /* 0x0000000bad087c12 */ /* 0x000fe2000f8e96f0 */
[----:B------:R-:W-:Y:S01]  /*54a0*/  IMAD.WIDE.U32 R172, R172, -0x2daee0ad, RZ ;  /* 0xd2511f53acac7825 */ /* 0x000fe200078e00ff */
[----:B------:R-:W-:Y:S01]  /*54b0*/  PRMT R13, R16, 0x5410, R13 ;  /* 0x00005410100d7816 */ /* 0x000fe2000000000d */
[----:B------:R-:W-:Y:S01]  /*54c0*/  HMMA.16816.F32 R108, R24, R14, R108 ;  /* 0x0000000e186c723c */ /* 0x000fe2000000186c */
[----:B------:R-:W-:Y:S01]  /*54d0*/  PRMT R153, R153, 0x5410, R20 ;  /* 0x0000541099997816 */ /* 0x000fe20000000014 */
[----:B------:R-:W-:Y:S01]  /*54e0*/  IMAD.WIDE.U32 R8, R8, -0x2daee0ad, RZ ;  /* 0xd2511f5308087825 */ /* 0x000fe200078e00ff */
[----:B------:R-:W-:Y:S01]  /*54f0*/  PRMT R167, R167, 0x5410, R22 ;  /* 0x00005410a7a77816 */ /* 0x000fe20000000016 */
[----:B------:R-:W2:Y:S01]  /*5500*/  LDSM.16.MT88.4 R16, [R185+0x7000] ;  /* 0x00700000b910783b */ /* 0x000ea20000004200 */
[----:B------:R-:W-:Y:S01]  /*5510*/  PRMT R165, R12, 0x5410, R165 ;  /* 0x000054100ca57816 */ /* 0x000fe200000000a5 */
[----:B------:R-:W-:Y:S01]  /*5520*/  FFMA.FTZ R34, R163, c[0x0][0x23c], -R142 ;  /* 0x00008f00a3227a23 */ /* 0x000fe2000001088e */
[----:B------:R-:W-:Y:S01]  /*5530*/  LOP3.LUT R8, R173, UR6, R8, 0x96, !PT ;  /* 0x00000006ad087c12 */ /* 0x000fe2000f8e9608 */
[----:B------:R-:W-:Y:S01]  /*5540*/  FFMA.FTZ R35, R161, c[0x0][0x23c], -R142 ;  /* 0x00008f00a1237a23 */ /* 0x000fe2000001088e */
[----:B------:R-:W-:Y:S01]  /*5550*/  LOP3.LUT R178, R9, UR8, R178, 0x96, !PT ;  /* 0x0000000809b27c12 */ /* 0x000fe2000f8e96b2 */
[----:B------:R-:W3:Y:S01]  /*5560*/  LDSM.16.MT88.4 R20, [R186+0x7000] ;  /* 0x00700000ba14783b */ /* 0x000ee20000004200 */
[--C-:B------:R-:W-:Y:S01]  /*5570*/  HSET2.LE.AND R13, R13, R60.reuse, PT ;  /* 0x0000003c0d0d7233 */ /* 0x100fe20003803000 */
[----:B------:R-:W-:Y:S01]  /*5580*/  IMAD.WIDE.U32 R222, R8, -0x326172a9, RZ ;  /* 0xcd9e8d5708de7825 */ /* 0x000fe200078e00ff */
[----:B-1----:R-:W-:Y:S01]  /*5590*/  F2FP.PACK_AB R12, R33, R32 ;  /* 0x00000020210c723e */ /* 0x002fe200000000ff */
[----:B------:R-:W-:Y:S01]  /*55a0*/  MUFU.EX2 R34, R34 ;  /* 0x0000002200227308 */ /* 0x000fe20000000800 */
[--C-:B------:R-:W-:Y:S01]  /*55b0*/  HSET2.LE.AND R30, R153, R60.reuse, PT ;  /* 0x0000003c991e7233 */ /* 0x100fe20003803000 */
[----:B------:R-:W-:Y:S01]  /*55c0*/  IMAD.WIDE.U32 R178, R178, -0x326172a9, RZ ;  /* 0xcd9e8d57b2b27825 */ /* 0x000fe200078e00ff */
[----:B------:R-:W-:Y:S01]  /*55d0*/  LOP3.LUT R9, R222, 0xffff, RZ, 0xc0, !PT ;  /* 0x0000ffffde097812 */ /* 0x000fe200078ec0ff */
[----:B------:R-:W1:Y:S01]  /*55e0*/  LDSM.16.MT88.4 R24, [R188+0x7000] ;  /* 0x00700000bc18783b */ /* 0x000e620000004200 */
[----:B------:R-:W-:Y:S01]  /*55f0*/  SHF.R.U32.HI R10, RZ, 0x10, R222 ;  /* 0x00000010ff0a7819 */ /* 0x000fe200000116de */
[--C-:B------:R-:W-:Y:S01]  /*5600*/  FFMA.FTZ R163, R148, c[0x0][0x23c], -R67.reuse ;  /* 0x00008f0094a37a23 */ /* 0x100fe20000010843 */
[----:B------:R-:W-:Y:S01]  /*5610*/  LOP3.LUT R11, R222, 0xff, RZ, 0xc0, !PT ;  /* 0x000000ffde0b7812 */ /* 0x000fe200078ec0ff */
[----:B------:R-:W4:Y:S01]  /*5620*/  MUFU.EX2 R35, R35 ;  /* 0x0000002300237308 */ /* 0x000f220000000800 */
[----:B------:R-:W-:Y:S01]  /*5630*/  FFMA.FTZ R161, R166, c[0x0][0x23c], -R67 ;  /* 0x00008f00a6a17a23 */ /* 0x000fe20000010843 */
[----:B------:R-:W-:Y:S01]  /*5640*/  SHF.R.U32.HI R166, RZ, 0x8, R9 ;  /* 0x00000008ffa67819 */ /* 0x000fe20000011609 */
[----:B------:R-:W-:Y:S01]  /*5650*/  FFMA.FTZ R153, R31, c[0x0][0x23c], -R142 ;  /* 0x00008f001f997a23 */ /* 0x000fe2000001088e */
[----:B------:R-:W-:Y:S01]  /*5660*/  LOP3.LUT R9, R10, 0xff, RZ, 0xc0, !PT ;  /* 0x000000ff0a097812 */ /* 0x000fe200078ec0ff */
[--C-:B------:R-:W-:Y:S01]  /*5670*/  HSET2.LE.AND R29, R165, R60.reuse, PT ;  /* 0x0000003ca51d7233 */ /* 0x100fe20003803000 */
[----:B------:R-:W-:Y:S01]  /*5680*/  LOP3.LUT R31, R13, R12, RZ, 0xc0, !PT ;  /* 0x0000000c0d1f7212 */ /* 0x000fe200078ec0ff */
[--C-:B------:R-:W-:Y:S01]  /*5690*/  HSET2.LE.AND R28, R167, R60.reuse, PT ;  /* 0x0000003ca71c7233 */ /* 0x100fe20003803000 */
[----:B------:R-:W-:Y:S01]  /*56a0*/  LOP3.LUT R10, R223, UR16, R178, 0x96, !PT ;  /* 0x00000010df0a7c12 */ /* 0x000fe2000f8e96b2 */
[----:B------:R-:W5:Y:S01]  /*56b0*/  LDSM.16.MT88.4 R12, [R184+0x7000] ;  /* 0x00700000b80c783b */ /* 0x000f620000004200 */
[----:B------:R-:W-:Y:S01]  /*56c0*/  SHF.R.U32.HI R8, RZ, 0x18, R222 ;  /* 0x00000018ff087819 */ /* 0x000fe200000116de */
[----:B------:R-:W1:Y:S01]  /*56d0*/  MUFU.EX2 R163, R163 ;  /* 0x000000a300a37308 */ /* 0x000e620000000800 */
[----:B------:R-:W-:Y:S01]  /*56e0*/  SHF.R.U32.HI R165, RZ, 0x10, R10 ;  /* 0x00000010ffa57819 */ /* 0x000fe2000001160a */
[----:B------:R-:W-:Y:S01]  /*56f0*/  FFMA.FTZ R223, R137, c[0x0][0x23c], -R142 ;  /* 0x00008f0089df7a23 */ /* 0x000fe2000001088e */
[----:B------:R-:W-:Y:S01]  /*5700*/  F2FP.PACK_AB R167, R145, R140 ;  /* 0x0000008c91a7723e */ /* 0x000fe200000000ff */
[--C-:B------:R-:W-:Y:S01]  /*5710*/  FFMA.FTZ R142, R62, c[0x0][0x23c], -R67.reuse ;  /* 0x00008f003e8e7a23 */ /* 0x100fe20000010843 */
[----:B------:R-:W-:Y:S01]  /*5720*/  PRMT R11, R11, 0x5410, R166 ;  /* 0x000054100b0b7816 */ /* 0x000fe200000000a6 */
[----:B------:R-:W-:Y:S01]  /*5730*/  FFMA.FTZ R67, R63, c[0x0][0x23c], -R67 ;  /* 0x00008f003f437a23 */ /* 0x000fe20000010843 */
[----:B------:R-:W-:Y:S01]  /*5740*/  PRMT R9, R9, 0x5410, R8 ;  /* 0x0000541009097816 */ /* 0x000fe20000000008 */
[----:B------:R-:W-:Y:S01]  /*5750*/  MUFU.EX2 R153, R153 ;  /* 0x0000009900997308 */ /* 0x000fe20000000800 */
[C---:B------:R-:W-:Y:S01]  /*5760*/  LOP3.LUT R8, R10.reuse, 0xffff, RZ, 0xc0, !PT ;  /* 0x0000ffff0a087812 */ /* 0x040fe200078ec0ff */
[----:B------:R-:W-:Y:S01]  /*5770*/  HSET2.LE.AND R11, R11, R60, PT ;  /* 0x0000003c0b0b7233 */ /* 0x000fe20003803000 */
[----:B------:R-:W-:Y:S01]  /*5780*/  LOP3.LUT R148, R10, 0xff, RZ, 0xc0, !PT ;  /* 0x000000ff0a947812 */ /* 0x000fe200078ec0ff */
[----:B------:R-:W-:Y:S01]  /*5790*/  FADD.FTZ R52, R57, R52 ;  /* 0x0000003439347221 */ /* 0x000fe20000010000 */
[----:B------:R-:W-:Y:S01]  /*57a0*/  SHF.R.U32.HI R10, RZ, 0x18, R10 ;  /* 0x00000018ff0a7819 */ /* 0x000fe2000001160a */
[----:B------:R-:W-:Y:S01]  /*57b0*/  FADD.FTZ R61, R61, R56 ;  /* 0x000000383d3d7221 */ /* 0x000fe20000010000 */
[----:B------:R-:W-:Y:S01]  /*57c0*/  LOP3.LUT R165, R165, 0xff, RZ, 0xc0, !PT ;  /* 0x000000ffa5a57812 */ /* 0x000fe200078ec0ff */
[----:B------:R-:W2:Y:S01]  /*57d0*/  MUFU.EX2 R161, R161 ;  /* 0x000000a100a17308 */ /* 0x000ea20000000800 */
[----:B------:R-:W-:Y:S01]  /*57e0*/  LOP3.LUT R28, R28, R167, RZ, 0xc0, !PT ;  /* 0x000000a71c1c7212 */ /* 0x000fe200078ec0ff */
[----:B------:R-:W-:Y:S01]  /*57f0*/  FADD.FTZ R140, R140, R3 ;  /* 0x000000038c8c7221 */ /* 0x000fe20000010000 */
[----:B------:R-:W-:-:S02]  /*5800*/  SHF.R.U32.HI R167, RZ, 0x8, R8 ;  /* 0x00000008ffa77819 */ /* 0x000fc40000011608 */
[----:B----4-:R-:W-:Y:S01]  /*5810*/  F2FP.PACK_AB R8, R35, R34 ;  /* 0x000000222308723e */ /* 0x010fe200000000ff */
[----:B------:R-:W-:Y:S01]  /*5820*/  FADD.FTZ R140, R145, R140 ;  /* 0x0000008c918c7221 */ /* 0x000fe20000010000 */
[----:B------:R-:W-:Y:S01]  /*5830*/  PRMT R165, R165, 0x5410, R10 ;  /* 0x00005410a5a57816 */ /* 0x000fe2000000000a */
[----:B------:R-:W-:Y:S01]  /*5840*/  MUFU.EX2 R211, R211 ;  /* 0x000000d300d37308 */ /* 0x000fe20000000800 */
[----:B------:R-:W-:Y:S01]  /*5850*/  PRMT R167, R148, 0x5410, R167 ;  /* 0x0000541094a77816 */ /* 0x000fe200000000a7 */
[----:B------:R-:W-:Y:S01]  /*5860*/  FADD.FTZ R143, R143, R140 ;  /* 0x0000008c8f8f7221 */ /* 0x000fe20000010000 */
[----:B------:R-:W-:Y:S01]  /*5870*/  LOP3.LUT R10, R11, R8, RZ, 0xc0, !PT ;  /* 0x000000080b0a7212 */ /* 0x000fe200078ec0ff */
[--C-:B------:R-:W-:Y:S01]  /*5880*/  HSET2.LE.AND R11, R9, R60.reuse, PT ;  /* 0x0000003c090b7233 */ /* 0x100fe20003803000 */
[----:B-1----:R-:W-:Y:S01]  /*5890*/  F2FP.PACK_AB R148, R163, R154 ;  /* 0x0000009aa394723e */ /* 0x002fe200000000ff */
[--C-:B------:R-:W-:Y:S01]  /*58a0*/  HSET2.LE.AND R9, R165, R60.reuse, PT ;  /* 0x0000003ca5097233 */ /* 0x100fe20003803000 */
[----:B------:R-:W-:Y:S01]  /*58b0*/  F2FP.PACK_AB R176, R151, R150 ;  /* 0x0000009697b0723e */ /* 0x000fe200000000ff */
[----:B------:R-:W-:Y:S01]  /*58c0*/  HSET2.LE.AND R8, R167, R60, PT ;  /* 0x0000003ca7087233 */ /* 0x000fe20003803000 */
[----:B--2---:R-:W-:Y:S01]  /*58d0*/  F2FP.PACK_AB R166, R164, R161 ;  /* 0x000000a1a4a6723e */ /* 0x004fe200000000ff */
[----:B------:R-:W-:Y:S01]  /*58e0*/  MUFU.EX2 R157, R157 ;  /* 0x0000009d009d7308 */ /* 0x000fe20000000800 */
[----:B------:R-:W-:Y:S01]  /*58f0*/  F2FP.PACK_AB R167, R162, R153 ;  /* 0x00000099a2a7723e */ /* 0x000fe200000000ff */
[----:B------:R-:W-:Y:S01]  /*5900*/  FADD.FTZ R153, R153, R52 ;  /* 0x0000003499997221 */ /* 0x000fe20000010000 */
[----:B------:R-:W-:Y:S01]  /*5910*/  LOP3.LUT R9, R9, R148, RZ, 0xc0, !PT ;  /* 0x0000009409097212 */ /* 0x000fe200078ec0ff */
[--C-:B------:R-:W-:Y:S01]  /*5920*/  FFMA.FTZ R148, R159, c[0x0][0x23c], -R160.reuse ;  /* 0x00008f009f947a23 */ /* 0x100fe200000108a0 */
[----:B------:R-:W-:Y:S01]  /*5930*/  LOP3.LUT R30, R30, R169, RZ, 0xc0, !PT ;  /* 0x000000a91e1e7212 */ /* 0x000fe200078ec0ff */
[--C-:B------:R-:W-:Y:S01]  /*5940*/  FFMA.FTZ R159, R158, c[0x0][0x23c], -R160.reuse ;  /* 0x00008f009e9f7a23 */ /* 0x100fe200000108a0 */
[----:B------:R-:W-:Y:S01]  /*5950*/  LOP3.LUT R29, R29, R176, RZ, 0xc0, !PT ;  /* 0x000000b01d1d7212 */ /* 0x000fe200078ec0ff */
[----:B------:R-:W-:Y:S01]  /*5960*/  FFMA.FTZ R158, R155, c[0x0][0x23c], -R160 ;  /* 0x00008f009b9e7a23 */ /* 0x000fe200000108a0 */
[----:B------:R-:W-:Y:S01]  /*5970*/  LOP3.LUT R11, R11, R166, RZ, 0xc0, !PT ;  /* 0x000000a60b0b7212 */ /* 0x000fe200078ec0ff */
[--C-:B------:R-:W-:Y:S01]  /*5980*/  FFMA.FTZ R155, R156, c[0x0][0x23c], -R149.reuse ;  /* 0x00008f009c9b7a23 */ /* 0x100fe20000010895 */
[----:B------:R-:W-:Y:S01]  /*5990*/  LOP3.LUT R8, R8, R167, RZ, 0xc0, !PT ;  /* 0x000000a708087212 */ /* 0x000fe200078ec0ff */
[----:B------:R-:W-:Y:S01]  /*59a0*/  FFMA.FTZ R156, R147, c[0x0][0x23c], -R149 ;  /* 0x00008f00939c7a23 */ /* 0x000fe20000010895 */
[----:B------:R-:W-:Y:S01]  /*59b0*/  LOP3.LUT R168, R171, UR17, R168, 0x96, !PT ;  /* 0x00000011aba87c12 */ /* 0x000fe2000f8e96a8 */
[----:B------:R-:W-:Y:S01]  /*59c0*/  HMMA.16816.F32 R108, R28, R18, R108 ;  /* 0x000000121c6c723c */ /* 0x000fe2000000186c */
[----:B------:R-:W-:Y:S01]  /*59d0*/  MUFU.EX2 R148, R148 ;  /* 0x0000009400947308 */ /* 0x000fe20000000800 */
[----:B------:R-:W-:Y:S01]  /*59e0*/  LOP3.LUT R166, R179, UR7, R174, 0x96, !PT ;  /* 0x00000007b3a67c12 */ /* 0x000fe2000f8e96ae */
[----:B------:R-:W-:-:S02]  /*59f0*/  FADD.FTZ R154, R154, R61 ;  /* 0x0000003d9a9a7221 */ /* 0x000fc40000010000 */
[----:B------:R-:W-:Y:S02]  /*5a00*/  FADD.FTZ R150, R150, R43 ;  /* 0x0000002b96967221 */ /* 0x000fe40000010000 */
[----:B------:R-:W-:Y:S01]  /*5a10*/  IMAD.WIDE.U32 R166, R166, -0x2daee0ad, RZ ;  /* 0xd2511f53a6a67825 */ /* 0x000fe200078e00ff */
[----:B------:R-:W-:Y:S01]  /*5a20*/  HMMA.16816.F32 R88, R8, R18, R88 ;  /* 0x000000120858723c */ /* 0x000fe20000001858 */
[----:B------:R-:W1:Y:S02]  /*5a30*/  MUFU.EX2 R155, R155 ;  /* 0x0000009b009b7308 */ /* 0x000e640000000800 */
[----:B------:R-:W-:Y:S01]  /*5a40*/  FADD.FTZ R153, R162, R153 ;  /* 0x00000099a2997221 */ /* 0x000fe20000010000 */
[----:B------:R-:W-:Y:S01]  /*5a50*/  LOP3.LUT R172, R167, UR17, R172, 0x96, !PT ;  /* 0x00000011a7ac7c12 */ /* 0x000fe2000f8e96ac */
[----:B------:R-:W-:Y:S02]  /*5a60*/  FADD.FTZ R154, R163, R154 ;  /* 0x0000009aa39a7221 */ /* 0x000fe40000010000 */
[----:B------:R-:W-:Y:S01]  /*5a70*/  LOP3.LUT R18, R168, 0xffff, RZ, 0xc0, !PT ;  /* 0x0000ffffa8127812 */ /* 0x000fe200078ec0ff */
[-C--:B---3--:R-:W-:Y:S01]  /*5a80*/  HMMA.16816.F32 R72, R28, R20.reuse, R72 ;  /* 0x000000141c48723c */ /* 0x088fe20000001848 */
[----:B------:R-:W2:Y:S01]  /*5a90*/  MUFU.EX2 R159, R159 ;  /* 0x0000009f009f7308 */ /* 0x000ea20000000800 */
[----:B------:R-:W-:Y:S01]  /*5aa0*/  SHF.R.U32.HI R19, RZ, 0x18, R168 ;  /* 0x00000018ff137819 */ /* 0x000fe200000116a8 */
[----:B------:R-:W-:Y:S01]  /*5ab0*/  FADD.FTZ R151, R151, R150 ;  /* 0x0000009697977221 */ /* 0x000fe20000010000 */
[----:B------:R-:W-:Y:S01]  /*5ac0*/  LOP3.LUT R137, R172, 0xffff, RZ, 0xc0, !PT ;  /* 0x0000ffffac897812 */ /* 0x000fe200078ec0ff */
[----:B------:R-:W-:Y:S01]  /*5ad0*/  FADD.FTZ R34, R34, R153 ;  /* 0x0000009922227221 */ /* 0x000fe20000010000 */
[----:B------:R-:W-:Y:S01]  /*5ae0*/  SHF.R.U32.HI R141, RZ, 0x10, R172 ;  /* 0x00000010ff8d7819 */ /* 0x000fe200000116ac */
[----:B------:R-:W-:Y:S01]  /*5af0*/  FADD.FTZ R161, R161, R154 ;  /* 0x0000009aa1a17221 */ /* 0x000fe20000010000 */
[----:B------:R-:W-:Y:S01]  /*5b00*/  HMMA.16816.F32 R68, R8, R20, R68 ;  /* 0x000000140844723c */ /* 0x000fe20000001844 */
[----:B------:R-:W3:Y:S01]  /*5b10*/  MUFU.EX2 R156, R156 ;  /* 0x0000009c009c7308 */ /* 0x000ee20000000800 */
[----:B------:R-:W-:Y:S01]  /*5b20*/  LOP3.LUT R62, R172, 0xff, RZ, 0xc0, !PT ;  /* 0x000000ffac3e7812 */ /* 0x000fe200078ec0ff */
[----:B------:R-:W-:Y:S01]  /*5b30*/  FADD.FTZ R32, R32, R151 ;  /* 0x0000009720207221 */ /* 0x000fe20000010000 */
[----:B------:R-:W-:Y:S01]  /*5b40*/  SHF.R.U32.HI R172, RZ, 0x18, R172 ;  /* 0x00000018ffac7819 */ /* 0x000fe200000116ac */
[----:B------:R-:W-:Y:S01]  /*5b50*/  FADD.FTZ R34, R35, R34 ;  /* 0x0000002223227221 */ /* 0x000fe20000010000 */
[----:B------:R-:W-:Y:S01]  /*5b60*/  SHF.R.U32.HI R137, RZ, 0x8, R137 ;  /* 0x00000008ff897819 */ /* 0x000fe20000011689 */
[----:B------:R-:W-:Y:S01]  /*5b70*/  FADD.FTZ R161, R164, R161 ;  /* 0x000000a1a4a17221 */ /* 0x000fe20000010000 */
[----:B------:R-:W-:Y:S01]  /*5b80*/  SHF.R.U32.HI R21, RZ, 0x10, R168 ;  /* 0x00000010ff157819 */ /* 0x000fe200000116a8 */
[----:B------:R-:W-:Y:S01]  /*5b90*/  HMMA.16816.F32 R76, R28, R22, R76 ;  /* 0x000000161c4c723c */ /* 0x000fe2000000184c */
[----:B------:R-:W4:Y:S01]  /*5ba0*/  MUFU.EX2 R158, R158 ;  /* 0x0000009e009e7308 */ /* 0x000f220000000800 */
[----:B------:R-:W-:Y:S01]  /*5bb0*/  SHF.R.U32.HI R20, RZ, 0x10, R170 ;  /* 0x00000010ff147819 */ /* 0x000fe200000116aa */
[----:B------:R-:W-:Y:S01]  /*5bc0*/  FADD.FTZ R143, R144, R143 ;  /* 0x0000008f908f7221 */ /* 0x000fe20000010000 */
[----:B------:R-:W-:Y:S01]  /*5bd0*/  LOP3.LUT R141, R141, 0xff, RZ, 0xc0, !PT ;  /* 0x000000ff8d8d7812 */ /* 0x000fe200078ec0ff */
[----:B------:R-:W-:Y:S01]  /*5be0*/  FADD.FTZ R32, R33, R32 ;  /* 0x0000002021207221 */ /* 0x000fe20000010000 */
[----:B------:R-:W-:-:S02]  /*5bf0*/  LOP3.LUT R20, R20, 0xff, RZ, 0xc0, !PT ;  /* 0x000000ff14147812 */ /* 0x000fc400078ec0ff */
[----:B------:R-:W-:Y:S01]  /*5c00*/  HMMA.16816.F32 R112, R8, R22, R112 ;  /* 0x000000160870723c */ /* 0x000fe20000001870 */
[----:B------:R-:W-:Y:S01]  /*5c10*/  MUFU.EX2 R139, R139 ;  /* 0x0000008b008b7308 */ /* 0x000fe20000000800 */
[----:B------:R-:W-:-:S05]  /*5c20*/  PRMT R137, R62, 0x5410, R137 ;  /* 0x000054103e897816 */ /* 0x000fca0000000089 */
[----:B------:R-:W-:Y:S01]  /*5c30*/  SHF.R.U32.HI R22, RZ, 0x8, R18 ;  /* 0x00000008ff167819 */ /* 0x000fe20000011612 */
[----:B------:R-:W-:Y:S01]  /*5c40*/  HMMA.16816.F32 R84, R28, R16, R84 ;  /* 0x000000101c54723c */ /* 0x000fe20000001854 */
[----:B------:R-:W-:Y:S01]  /*5c50*/  LOP3.LUT R18, R21, 0xff, RZ, 0xc0, !PT ;  /* 0x000000ff15127812 */ /* 0x000fe200078ec0ff */
[----:B------:R-:W-:Y:S03]  /*5c60*/  MUFU.EX2 R146, R146 ;  /* 0x0000009200927308 */ /* 0x000fe60000000800 */
[----:B------:R-:W-:-:S03]  /*5c70*/  PRMT R19, R18, 0x5410, R19 ;  /* 0x0000541012137816 */ /* 0x000fc60000000013 */
[----:B------:R-:W-:Y:S02]  /*5c80*/  HMMA.16816.F32 R80, R8, R16, R80 ;  /* 0x000000100850723c */ /* 0x000fe40000001850 */
[--C-:B------:R-:W-:Y:S01]  /*5c90*/  HSET2.LE.AND R19, R19, R60.reuse, PT ;  /* 0x0000003c13137233 */ /* 0x100fe20003803000 */
[----:B------:R-:W-:Y:S04]  /*5ca0*/  MUFU.EX2 R138, R138 ;  /* 0x0000008a008a7308 */ /* 0x000fe80000000800 */
[C---:B------:R-:W-:Y:S01]  /*5cb0*/  LOP3.LUT R16, R170.reuse, 0xffff, RZ, 0xc0, !PT ;  /* 0x0000ffffaa107812 */ /* 0x040fe200078ec0ff */
[C---:B------:R-:W-:Y:S01]  /*5cc0*/  HMMA.16816.F32 R124, R28.reuse, R24, R124 ;  /* 0x000000181c7c723c */ /* 0x040fe2000000187c */
[----:B------:R-:W-:Y:S02]  /*5cd0*/  LOP3.LUT R17, R170, 0xff, RZ, 0xc0, !PT ;  /* 0x000000ffaa117812 */ /* 0x000fe400078ec0ff */
[----:B------:R-:W-:Y:S01]  /*5ce0*/  SHF.R.U32.HI R16, RZ, 0x8, R16 ;  /* 0x00000008ff107819 */ /* 0x000fe20000011610 */
[----:B------:R-:W-:Y:S03]  /*5cf0*/  MUFU.EX2 R223, R223 ;  /* 0x000000df00df7308 */ /* 0x000fe60000000800 */
[----:B------:R-:W-:Y:S01]  /*5d00*/  PRMT R17, R17, 0x5410, R16 ;  /* 0x0000541011117816 */ /* 0x000fe20000000010 */
[C---:B-----5:R-:W-:Y:S04]  /*5d10*/  HMMA.16816.F32 R92, R28.reuse, R12, R92 ;  /* 0x0000000c1c5c723c */ /* 0x060fe8000000185c */
[----:B------:R-:W-:Y:S01]  /*5d20*/  HSET2.LE.AND R17, R17, R60, PT ;  /* 0x0000003c11117233 */ /* 0x000fe20003803000 */
[----:B------:R-:W-:Y:S03]  /*5d30*/  MUFU.EX2 R66, R66 ;  /* 0x0000004200427308 */ /* 0x000fe60000000800 */
[C---:B------:R-:W-:Y:S05]  /*5d40*/  HMMA.16816.F32 R120, R28.reuse, R26, R120 ;  /* 0x0000001a1c78723c */ /* 0x040fea0000001878 */
[----:B------:R-:W-:Y:S03]  /*5d50*/  MUFU.EX2 R64, R64 ;  /* 0x0000004000407308 */ /* 0x000fe60000000800 */
[----:B------:R-:W-:Y:S05]  /*5d60*/  HMMA.16816.F32 R96, R28, R14, R96 ;  /* 0x0000000e1c60723c */ /* 0x000fea0000001860 */
[----:B------:R-:W5:Y:S02]  /*5d70*/  MUFU.EX2 R63, R142 ;  /* 0x0000008e003f7308 */ /* 0x000f640000000800 */
[----:B------:R-:W-:Y:S01]  /*5d80*/  LOP3.LUT R29, R168, 0xff, RZ, 0xc0, !PT ;  /* 0x000000ffa81d7812 */ /* 0x000fe200078ec0ff */
[----:B------:R-:W-:Y:S01]  /*5d90*/  HMMA.16816.F32 R104, R8, R12, R104 ;  /* 0x0000000c0868723c */ /* 0x000fe20000001868 */
[----:B------:R-:W-:-:S02]  /*5da0*/  SHF.R.U32.HI R31, RZ, 0x18, R170 ;  /* 0x00000018ff1f7819 */ /* 0x000fc400000116aa */
[----:B------:R-:W-:Y:S02]  /*5db0*/  PRMT R29, R29, 0x5410, R22 ;  /* 0x000054101d1d7816 */ /* 0x000fe40000000016 */
[----:B------:R-:W-:Y:S01]  /*5dc0*/  PRMT R31, R20, 0x5410, R31 ;  /* 0x00005410141f7816 */ /* 0x000fe2000000001f */
[----:B------:R-:W5:Y:S01]  /*5dd0*/  MUFU.EX2 R67, R67 ;  /* 0x0000004300437308 */ /* 0x000f620000000800 */
[----:B-1----:R-:W-:Y:S01]  /*5de0*/  F2FP.PACK_AB R12, R152, R155 ;  /* 0x0000009b980c723e */ /* 0x002fe200000000ff */
[--C-:B------:R-:W-:Y:S01]  /*5df0*/  HSET2.LE.AND R28, R29, R60.reuse, PT ;  /* 0x0000003c1d1c7233 */ /* 0x100fe20003803000 */
[----:B--2---:R-:W-:Y:S01]  /*5e00*/  F2FP.PACK_AB R13, R159, R148 ;  /* 0x000000949f0d723e */ /* 0x004fe200000000ff */
[----:B------:R-:W-:Y:S01]  /*5e10*/  HSET2.LE.AND R31, R31, R60, PT ;  /* 0x0000003c1f1f7233 */ /* 0x000fe20003803000 */
[----:B------:R-:W-:Y:S01]  /*5e20*/  LOP3.LUT R29, R19, R12, RZ, 0xc0, !PT ;  /* 0x0000000c131d7212 */ /* 0x000fe200078ec0ff */
[C---:B------:R-:W-:Y:S01]  /*5e30*/  HMMA.16816.F32 R128, R8.reuse, R24, R128 ;  /* 0x000000180880723c */ /* 0x040fe20000001880 */
[----:B---3--:R-:W-:Y:S01]  /*5e40*/  F2FP.PACK_AB R12, R211, R156 ;  /* 0x0000009cd30c723e */ /* 0x008fe200000000ff */
[----:B------:R-:W-:Y:S01]  /*5e50*/  LDSM.16.MT88.4 R20, [R186+0x7800] ;  /* 0x00780000ba14783b */ /* 0x000fe20000004200 */
[----:B----4-:R-:W-:Y:S01]  /*5e60*/  F2FP.PACK_AB R30, R158, R157 ;  /* 0x0000009d9e1e723e */ /* 0x010fe200000000ff */
[----:B------:R-:W-:Y:S01]  /*5e70*/  FADD.FTZ R148, R148, R143 ;  /* 0x0000008f94947221 */ /* 0x000fe20000010000 */
[----:B------:R-:W-:Y:S01]  /*5e80*/  LOP3.LUT R28, R28, R13, RZ, 0xc0, !PT ;  /* 0x0000000d1c1c7212 */ /* 0x000fe200078ec0ff */
[----:B------:R-:W-:Y:S01]  /*5e90*/  FADD.FTZ R155, R155, R32 ;  /* 0x000000209b9b7221 */ /* 0x000fe20000010000 */
[----:B------:R-:W-:Y:S01]  /*5ea0*/  LOP3.LUT R30, R17, R30, RZ, 0xc0, !PT ;  /* 0x0000001e111e7212 */ /* 0x000fe200078ec0ff */
[----:B------:R-:W-:Y:S01]  /*5eb0*/  HMMA.16816.F32 R116, R8, R26, R116 ;  /* 0x0000001a0874723c */ /* 0x000fe20000001874 */
[----:B------:R-:W-:Y:S01]  /*5ec0*/  LOP3.LUT R31, R31, R12, RZ, 0xc0, !PT ;  /* 0x0000000c1f1f7212 */ /* 0x000fe200078ec0ff */
[----:B------:R-:W1:Y:S01]  /*5ed0*/  LDSM.16.MT88.4 R24, [R188+0x7800] ;  /* 0x00780000bc18783b */ /* 0x000e620000004200 */
[----:B-----5:R-:W-:Y:S01]  /*5ee0*/  F2FP.PACK_AB R62, R63, R64 ;  /* 0x000000403f3e723e */ /* 0x020fe200000000ff */
[----:B------:R-:W-:-:S02]  /*5ef0*/  FADD.FTZ R148, R159, R148 ;  /* 0x000000949f947221 */ /* 0x000fc40000010000 */
[----:B------:R-:W2:Y:S01]  /*5f00*/  LDSM.16.MT88.4 R16, [R185+0x7800] ;  /* 0x00780000b910783b */ /* 0x000ea20000004200 */
[----:B------:R-:W-:Y:S01]  /*5f10*/  FADD.FTZ R155, R152, R155 ;  /* 0x0000009b989b7221 */ /* 0x000fe20000010000 */
[----:B------:R-:W-:Y:S01]  /*5f20*/  HMMA.16816.F32 R100, R8, R14, R100 ;  /* 0x0000000e0864723c */ /* 0x000fe20000001864 */
[----:B------:R-:W-:Y:S01]  /*5f30*/  FADD.FTZ R157, R157, R148 ;  /* 0x000000949d9d7221 */ /* 0x000fe20000010000 */
[----:B------:R-:W3:Y:S01]  /*5f40*/  LDSM.16.MT88.4 R12, [R184+0x7800] ;  /* 0x00780000b80c783b */ /* 0x000ee20000004200 */
[----:B------:R-:W-:Y:S02]  /*5f50*/  FADD.FTZ R156, R156, R155 ;  /* 0x0000009b9c9c7221 */ /* 0x000fe40000010000 */
[----:B------:R-:W-:Y:S02]  /*5f60*/  FADD.FTZ R213, R158, R157 ;  /* 0x0000009d9ed57221 */ /* 0x000fe40000010000 */
[----:B------:R-:W-:Y:S01]  /*5f70*/  LOP3.LUT R11, R166, 0xffff, RZ, 0xc0, !PT ;  /* 0x0000ffffa60b7812 */ /* 0x000fe200078ec0ff */
[----:B------:R-:W-:Y:S01]  /*5f80*/  FADD.FTZ R211, R211, R156 ;  /* 0x0000009cd3d37221 */ /* 0x000fe20000010000 */
[----:B------:R-:W-:-:S02]  /*5f90*/  SHF.R.U32.HI R10, RZ, 0x10, R166 ;  /* 0x00000010ff0a7819 */ /* 0x000fc400000116a6 */
[----:B------:R-:W-:Y:S02]  /*5fa0*/  LOP3.LUT R8, R166, 0xff, RZ, 0xc0, !PT ;  /* 0x000000ffa6087812 */ /* 0x000fe400078ec0ff */
[----:B------:R-:W-:Y:S02]  /*5fb0*/  SHF.R.U32.HI R9, RZ, 0x18, R166 ;  /* 0x00000018ff097819 */ /* 0x000fe400000116a6 */
[----:B------:R-:W-:Y:S02]  /*5fc0*/  SHF.R.U32.HI R11, RZ, 0x8, R11 ;  /* 0x00000008ff0b7819 */ /* 0x000fe4000001160b */
[----:B------:R-:W-:Y:S02]  /*5fd0*/  LOP3.LUT R10, R10, 0xff, RZ, 0xc0, !PT ;  /* 0x000000ff0a0a7812 */ /* 0x000fe400078ec0ff */
[----:B------:R-:W-:Y:S01]  /*5fe0*/  PRMT R11, R8, 0x5410, R11 ;  /* 0x00005410080b7816 */ /* 0x000fe2000000000b */
[----:B------:R-:W-:Y:S01]  /*5ff0*/  HSET2.LE.AND R8, R137, R60, PT ;  /* 0x0000003c89087233 */ /* 0x000fe20003803000 */
[----:B------:R-:W-:-:S02]  /*6000*/  PRMT R147, R10, 0x5410, R9 ;  /* 0x000054100a937816 */ /* 0x000fc40000000009 */
[----:B------:R-:W-:Y:S01]  /*6010*/  PRMT R9, R141, 0x5410, R172 ;  /* 0x000054108d097816 */ /* 0x000fe200000000ac */
[--C-:B------:R-:W-:Y:S01]  /*6020*/  HSET2.LE.AND R10, R11, R60.reuse, PT ;  /* 0x0000003c0b0a7233 */ /* 0x100fe20003803000 */
[----:B------:R-:W-:Y:S01]  /*6030*/  F2FP.PACK_AB R137, R223, R138 ;  /* 0x0000008adf89723e */ /* 0x000fe200000000ff */
[--C-:B------:R-:W-:Y:S01]  /*6040*/  HSET2.LE.AND R11, R147, R60.reuse, PT ;  /* 0x0000003c930b7233 */ /* 0x100fe20003803000 */
[----:B------:R-:W-:Y:S01]  /*6050*/  F2FP.PACK_AB R141, R146, R139 ;  /* 0x0000008b928d723e */ /* 0x000fe200000000ff */
[----:B------:R-:W-:Y:S01]  /*6060*/  HSET2.LE.AND R9, R9, R60, PT ;  /* 0x0000003c09097233 */ /* 0x000fe20003803000 */
[----:B------:R-:W-:Y:S01]  /*6070*/  F2FP.PACK_AB R60, R67, R66 ;  /* 0x00000042433c723e */ /* 0x000fe200000000ff */
[----:B------:R-:W-:Y:S01]  /*6080*/  FADD.FTZ R139, R139, R34 ;  /* 0x000000228b8b7221 */ /* 0x000fe20000010000 */
[----:B------:R-:W-:Y:S01]  /*6090*/  LOP3.LUT R10, R10, R137, RZ, 0xc0, !PT ;  /* 0x000000890a0a7212 */ /* 0x000fe200078ec0ff */
[----:B------:R-:W-:Y:S01]  /*60a0*/  FADD.FTZ R66, R66, R161 ;  /* 0x000000a142427221 */ /* 0x000fe20000010000 */
[----:B------:R-:W-:Y:S01]  /*60b0*/  LOP3.LUT R11, R11, R62, RZ, 0xc0, !PT ;  /* 0x0000003e0b0b7212 */ /* 0x000fe200078ec0ff */
[----:B------:R-:W-:Y:S01]  /*60c0*/  FADD.FTZ R139, R146, R139 ;  /* 0x0000008b928b7221 */ /* 0x000fe20000010000 */
[----:B------:R-:W-:Y:S01]  /*60d0*/  LOP3.LUT R8, R8, R141, RZ, 0xc0, !PT ;  /* 0x0000008d08087212 */ /* 0x000fe200078ec0ff */
[----:B------:R-:W-:Y:S01]  /*60e0*/  FADD.FTZ R67, R67, R66 ;  /* 0x0000004243437221 */ /* 0x000fe20000010000 */
[----:B------:R-:W-:Y:S01]  /*60f0*/  LOP3.LUT R9, R9, R60, RZ, 0xc0, !PT ;  /* 0x0000003c09097212 */ /* 0x000fe200078ec0ff */
[----:B------:R-:W-:Y:S01]  /*6100*/  FADD.FTZ R138, R138, R139 ;  /* 0x0000008b8a8a7221 */ /* 0x000fe20000010000 */
[----:B-1----:R-:W-:Y:S01]  /*6110*/  HMMA.16816.F32 R124, R28, R24, R124 ;  /* 0x000000181c7c723c */ /* 0x002fe2000000187c */
[----:B------:R-:W-:-:S02]  /*6120*/  FADD.FTZ R64, R64, R67 ;  /* 0x0000004340407221 */ /* 0x000fc40000010000 */
[----:B------:R-:W-:Y:S02]  /*6130*/  FADD.FTZ R223, R223, R138 ;  /* 0x0000008adfdf7221 */ /* 0x000fe40000010000 */
[----:B------:R-:W-:-:S03]  /*6140*/  FADD.FTZ R222, R63, R64 ;  /* 0x000000403fde7221 */ /* 0x000fc60000010000 */
[C---:B------:R-:W-:Y:S08]  /*6150*/  HMMA.16816.F32 R120, R28.reuse, R26, R120 ;  /* 0x0000001a1c78723c */ /* 0x040ff00000001878 */
[C---:B------:R-:W-:Y:S08]  /*6160*/  HMMA.16816.F32 R72, R28.reuse, R20, R72 ;  /* 0x000000141c48723c */ /* 0x040ff00000001848 */
[C---:B------:R-:W-:Y:S08]  /*6170*/  HMMA.16816.F32 R76, R28.reuse, R22, R76 ;  /* 0x000000161c4c723c */ /* 0x040ff0000000184c */
[C---:B--2---:R-:W-:Y:S08]  /*6180*/  HMMA.16816.F32 R84, R28.reuse, R16, R84 ;  /* 0x000000101c54723c */ /* 0x044ff00000001854 */
[C---:B------:R-:W-:Y:S08]  /*6190*/  HMMA.16816.F32 R108, R28.reuse, R18, R108 ;  /* 0x000000121c6c723c */ /* 0x040ff0000000186c */
[C---:B---3--:R-:W-:Y:S08]  /*61a0*/  HMMA.16816.F32 R92, R28.reuse, R12, R92 ;  /* 0x0000000c1c5c723c */ /* 0x048ff0000000185c */
        /* <DEDUP_REMOVED lines=9> */
[----:B------:R-:W-:Y:S05]  /*6240*/  @!UPT UIADD3 URZ, URZ, URZ, URZ ;  /* 0x0000003f3f3ff290 */ /* 0x000fea000fffe03f */
[----:B------:R-:W-:Y:S11]  /*6250*/  @!P1 BRA `(.L_x_542) ;  /* 0x00008d3000009947 */ /* 0x000ff60003800000 */
[----:B------:R-:W-:Y:S01]  /*6260*/  ISETP.GE.AND P0, PT, R218, c[0x0][0x220], PT ;  /* 0x00008800da007a0c */ /* 0x000fe20003f06270 */
[----:B------:R-:W-:-:S04]  /*6270*/  DEPBAR.LE SB0, 0x0 ;  /* 0x000080000000791a */ /* 0x000fc80000000000 */
[C---:B------:R-:W-:Y:S01]  /*6280*/  IADD3 R5, R207.reuse, -0x2, RZ ;  /* 0xfffffffecf057810 */ /* 0x040fe20007ffe0ff */
[----:B------:R-:W-:Y:S01]  /*6290*/  BAR.SYNC.DEFER_BLOCKING 0x0 ;  /* 0x0000000000007b1d */ /* 0x000fe20000010000 */
[----:B------:R-:W-:Y:S01]  /*62a0*/  IMAD.WIDE.U32 R136, R136, c[0x0][0x1a0], RZ ;  /* 0x0000680088887a25 */ /* 0x000fe200078e00ff */
[----:B------:R-:W-:Y:S02]  /*62b0*/  IADD3 R132, R207, -0x2, RZ ;  /* 0xfffffffecf847810 */ /* 0x000fe40007ffe0ff */
[----:B------:R-:W-:Y:S01]  /*62c0*/  SHF.R.S32.HI R3, RZ, 0x1f, R5 ;  /* 0x0000001fff037819 */ /* 0x000fe20000011405 */
[----:B------:R-:W-:Y:S02]  /*62d0*/  IMAD R2, R198, R5, RZ ;  /* 0x00000005c6027224 */ /* 0x000fe400078e02ff */
[----:B------:R-:W-:-:S04]  /*62e0*/  IMAD.WIDE.U32 R8, R5, R199, R236 ;  /* 0x000000c705087225 */ /* 0x000fc800078e00ec */
[----:B------:R-:W-:Y:S01]  /*62f0*/  IMAD.MOV.U32 R0, RZ, RZ, c[0x0][0x1a4] ;  /* 0x00006900ff007624 */ /* 0x000fe200078e00ff */
[----:B------:R-:W-:Y:S01]  /*6300*/  @!P0 IADD3 R4, P1, R201, R8, RZ ;  /* 0x00000008c9048210 */ /* 0x000fe20007f3e0ff */
[----:B------:R-:W-:Y:S01]  /*6310*/  IMAD R2, R3, R199, R2 ;  /* 0x000000c703027224 */ /* 0x000fe200078e0202 */
[----:B------:R-:W-:Y:S01]  /*6320*/  @!P0 IADD3 R6, P2, R8, R136, RZ ;  /* 0x0000008808068210 */ /* 0x000fe20007f5e0ff */
[----:B------:R-:W-:Y:S01]  /*6330*/  IMAD.SHL.U32 R5, R0, 0x20, RZ ;  /* 0x0000002000057824 */ /* 0x000fe200078e00ff */
[----:B------:R-:W-:Y:S01]  /*6340*/  @!P0 LEA R14, P3, R8, c[0x0][0x170], 0x1 ;  /* 0x00005c00080e8a11 */ /* 0x000fe200078608ff */
[----:B------:R-:W-:Y:S02]  /*6350*/  IMAD.IADD R9, R9, 0x1, R2 ;  /* 0x0000000109097824 */ /* 0x000fe400078e0202 */
[----:B------:R-:W-:Y:S02]  /*6360*/  @!P0 IMAD.MOV.U32 R2, RZ, RZ, 0x30 ;  /* 0x00000030ff028424 */ /* 0x000fe400078e00ff */
[----:B------:R-:W-:Y:S01]  /*6370*/  @!P0 IMAD.X R3, R200, 0x1, R9, P1 ;  /* 0x00000001c8038824 */ /* 0x000fe200008e0609 */
[----:B------:R-:W-:Y:S01]  /*6380*/  @!P0 IADD3.X R5, R9, R137, R5, P2, !PT ;  /* 0x0000008909058210 */ /* 0x000fe200017fe405 */
[----:B------:R-:W-:Y:S01]  /*6390*/  @!P0 IMAD R0, R0, 0x30, RZ ;  /* 0x0000003000008824 */ /* 0x000fe200078e02ff */
[----:B------:R-:W-:Y:S01]  /*63a0*/  @!P0 LEA R12, P2, R4, c[0x0][0x170], 0x1 ;  /* 0x00005c00040c8a11 */ /* 0x000fe200078408ff */
[----:B------:R-:W-:Y:S01]  /*63b0*/  @P0 STS.128 [R205+0x6000], RZ ;  /* 0x006000ffcd000388 */ /* 0x000fe20000000c00 */
[----:B------:R-:W-:-:S02]  /*63c0*/  @!P0 LEA R10, P1, R6, c[0x0][0x170], 0x1 ;  /* 0x00005c00060a8a11 */ /* 0x000fc400078208ff */
[----:B------:R-:W-:Y:S01]  /*63d0*/  @!P0 LEA.HI.X R13, R4, c[0x0][0x174], R3, 0x1, P2 ;  /* 0x00005d00040d8a11 */ /* 0x000fe200010f0c03 */
[----:B------:R-:W-:Y:S01]  /*63e0*/  @!P0 IMAD.WIDE.U32 R2, R2, c[0x0][0x1a0], R8 ;  /* 0x0000680002028a25 */ /* 0x000fe200078e0008 */
[----:B------:R-:W-:Y:S02]  /*63f0*/  @!P0 LEA.HI.X R15, R8, c[0x0][0x174], R9, 0x1, P3 ;  /* 0x00005d00080f8a11 */ /* 0x000fe400018f0c09 */
[----:B------:R-:W-:Y:S01]  /*6400*/  @!P0 LEA.HI.X R11, R6, c[0x0][0x174], R5, 0x1, P1 ;  /* 0x00005d00060b8a11 */ /* 0x000fe200008f0c05 */
[----:B------:R-:W-:Y:S01]  /*6410*/  @!P0 IMAD.IADD R0, R0, 0x1, R3 ;  /* 0x0000000100008824 */ /* 0x000fe200078e0203 */
[C---:B------:R-:W-:Y:S01]  /*6420*/  @!P0 LEA R4, P1, R2.reuse, c[0x0][0x170], 0x1 ;  /* 0x00005c0002048a11 */ /* 0x040fe200078208ff */
[----:B------:R-:W-:Y:S01]  /*6430*/  @!PT LDS RZ, [RZ] ;  /* 0x00000000fffff984 */ /* 0x000fe20000000800 */
[----:B------:R-:W-:Y:S01]  /*6440*/  @!PT LDS RZ, [RZ] ;  /* 0x00000000fffff984 */ /* 0x000fe20000000800 */
[----:B------:R-:W-:Y:S01]  /*6450*/  @!PT LDS RZ, [RZ] ;  /* 0x00000000fffff984 */ /* 0x000fe20000000800 */
[----:B------:R1:W-:Y:S03]  /*6460*/  @!P0 LDGSTS.E.BYPASS.LTC128B.128 [R205+0x6000], [R14.64] ;  /* 0x060000000ecd8fae */ /* 0x0003e6000b901d54 */
[----:B------:R-:W-:Y:S01]  /*6470*/  @!P0 LEA.HI.X R5, R2, c[0x0][0x174], R0, 0x1, P1 ;  /* 0x00005d0002058a11 */ /* 0x000fe200008f0c00 */
[----:B------:R-:W-:Y:S01]  /*6480*/  @P0 STS.128 [R205+0x6800], RZ ;  /* 0x006800ffcd000388 */ /* 0x000fe20000000c00 */
[----:B------:R-:W-:-:S03]  /*6490*/  IMAD R2, R132, 0x40, R239 ;  /* 0x0000004084027824 */ /* 0x000fc600078e02ef */
[----:B------:R-:W-:Y:S01]  /*64a0*/  @!PT LDS RZ, [RZ] ;  /* 0x00000000fffff984 */ /* 0x000fe20000000800 */
[----:B------:R-:W-:Y:S01]  /*64b0*/  @!PT LDS RZ, [RZ] ;  /* 0x00000000fffff984 */ /* 0x000fe20000000800 */
[----:B------:R-:W-:Y:S01]  /*64c0*/  @!PT LDS RZ, [RZ] ;  /* 0x00000000fffff984 */ /* 0x000fe20000000800 */
[----:B------:R1:W-:Y:S02]  /*64d0*/  @!P0 LDGSTS.E.BYPASS.LTC128B.128 [R205+0x6800], [R12.64] ;  /* 0x068000000ccd8fae */ /* 0x0003e4000b901d54 */
[C---:B------:R-:W-:Y:S02]  /*64e0*/  IADD3 R0, R2.reuse, 0x9, RZ ;  /* 0x0000000902007810 */ /* 0x040fe40007ffe0ff */
[----:B------:R-:W-:Y:S01]  /*64f0*/  @P0 STS.128 [R205+0x7000], RZ ;  /* 0x007000ffcd000388 */ /* 0x000fe20000000c00 */
[----:B------:R-:W-:Y:S02]  /*6500*/  IADD3 R6, R2, 0x10, RZ ;  /* 0x0000001002067810 */ /* 0x000fe40007ffe0ff */
[C---:B------:R-:W-:Y:S01]  /*6510*/  ISETP.GE.AND P3, PT, R0.reuse, R238, PT ;  /* 0x000000ee0000720c */ /* 0x040fe20003f66270 */
[----:B------:R-:W-:Y:S01]  /*6520*/  @!PT LDS RZ, [RZ] ;  /* 0x00000000fffff984 */ /* 0x000fe20000000800 */
[----:B------:R-:W-:Y:S01]  /*6530*/  @!PT LDS RZ, [RZ] ;  /* 0x00000000fffff984 */ /* 0x000fe20000000800 */
[----:B------:R-:W-:Y:S01]  /*6540*/  @!PT LDS RZ, [RZ] ;  /* 0x00000000fffff984 */ /* 0x000fe20000000800 */
[----:B------:R2:W-:Y:S01]  /*6550*/  @!P0 LDGSTS.E.BYPASS.LTC128B.128 [R205+0x7000], [R10.64] ;  /* 0x070000000acd8fae */ /* 0x0005e2000b901d54 */
[----:B------:R-:W-:-:S03]  /*6560*/  ISETP.GE.AND P6, PT, R0, R233, PT ;  /* 0x000000e90000720c */ /* 0x000fc60003fc6270 */
[----:B------:R-:W-:Y:S04]  /*6570*/  @P0 STS.128 [R205+0x7800], RZ ;  /* 0x007800ffcd000388 */ /* 0x000fe80000000c00 */
[----:B------:R-:W-:Y:S01]  /*6580*/  @!PT LDS RZ, [RZ] ;  /* 0x00000000fffff984 */ /* 0x000fe20000000800 */
[----:B------:R-:W-:Y:S01]  /*6590*/  @!PT LDS RZ, [RZ] ;  /* 0x00000000fffff984 */ /* 0x000fe20000000800 */
[----:B------:R-:W-:Y:S01]  /*65a0*/  @!PT LDS RZ, [RZ] ;  /* 0x00000000fffff984 */ /* 0x000fe20000000800 */
[----:B------:R3:W-:Y:S04]  /*65b0*/  @!P0 LDGSTS.E.BYPASS.LTC128B.128 [R205+0x7800], [R4.64] ;  /* 0x0780000004cd8fae */ /* 0x0007e8000b901d54 */
[----:B------:R-:W-:Y:S04]  /*65c0*/  LDSM.16.M88.4 R28, [R194] ;  /* 0x00000000c21c783b */ /* 0x000fe80000000200 */
[----:B------:R-:W4:Y:S04]  /*65d0*/  LDSM.16.M88.4 R144, [R193+0x4000] ;  /* 0x00400000c190783b */ /* 0x000f280000000200 */
[----:B------:R-:W5:Y:S04]  /*65e0*/  LDSM.16.M88.4 R32, [R194+0x2000] ;  /* 0x00200000c220783b */ /* 0x000f680000000200 */
[----:B------:R-:W2:Y:S04]  /*65f0*/  LDSM.16.M88.4 R44, [R193+0x5000] ;  /* 0x00500000c12c783b */ /* 0x000ea80000000200 */
[----:B------:R-:W2:Y:S04]  /*6600*/  LDSM.16.M88.4 R60, [R193+0x4800] ;  /* 0x00480000c13c783b */ /* 0x000ea80000000200 */
[----:B------:R-:W2:Y:S01]  /*6610*/  LDSM.16.M88.4 R160, [R193+0x5800] ;  /* 0x00580000c1a0783b */ /* 0x000ea20000000200 */
[----:B---3--:R-:W-:-:S03]  /*6620*/  IADD3 R4, R2, 0x8, RZ ;  /* 0x0000000802047810 */ /* 0x008fc60007ffe0ff */
[----:B------:R-:W-:Y:S01]  /*6630*/  LDSM.16.M88.4 R24, [R187+0x4000] ;  /* 0x00400000bb18783b */ /* 0x000fe20000000200 */
[----:B------:R-:W-:-:S03]  /*6640*/  ISETP.GE.AND P1, PT, R4, R238, PT ;  /* 0x000000ee0400720c */ /* 0x000fc60003f26270 */
[----:B-1----:R-:W1:Y:S01]  /*6650*/  LDSM.16.M88.4 R12, [R192] ;  /* 0x00000000c00c783b */ /* 0x002e620000000200 */
[C---:B------:R-:W-:Y:S02]  /*6660*/  ISETP.GE.AND P2, PT, R4.reuse, R233, PT ;  /* 0x000000e90400720c */ /* 0x040fe40003f46270 */
[C---:B------:R-:W-:Y:S01]  /*6670*/  ISETP.GE.AND P5, PT, R4.reuse, R231, PT ;  /* 0x000000e70400720c */ /* 0x040fe20003fa6270 */
[----:B------:R-:W3:Y:S01]  /*6680*/  LDSM.16.M88.4 R156, [R192+0x2000] ;  /* 0x00200000c09c783b */ /* 0x000ee20000000200 */
[----:B------:R-:W-:-:S03]  /*6690*/  ISETP.GE.AND P4, PT, R4, R209, PT ;  /* 0x000000d10400720c */ /* 0x000fc60003f86270 */
[----:B------:R-:W-:Y:S04]  /*66a0*/  LDSM.16.M88.4 R20, [R187+0x4800] ;  /* 0x00480000bb14783b */ /* 0x000fe80000000200 */
[----:B------:R-:W1:Y:S04]  /*66b0*/  LDSM.16.M88.4 R16, [R187+0x5000] ;  /* 0x00500000bb10783b */ /* 0x000e680000000200 */
[----:B------:R-:W1:Y:S01]  /*66c0*/  LDSM.16.M88.4 R224, [R187+0x5800] ;  /* 0x00580000bbe0783b */ /* 0x000e620000000200 */
[-C--:B----4-:R-:W-:Y:S03]  /*66d0*/  HMMA.16816.F32 R152, R28, R144.reuse, RZ ;  /* 0x000000901c98723c */ /* 0x090fe600000018ff */
[----:B------:R-:W-:Y:S04]  /*66e0*/  LDSM.16.M88.4 R168, [R190] ;  /* 0x00000000bea8783b */ /* 0x000fe80000000200 */
[----:B------:R-:W4:Y:S01]  /*66f0*/  LDSM.16.M88.4 R176, [R191] ;  /* 0x00000000bfb0783b */ /* 0x000f220000000200 */
[C---:B-----5:R-:W-:Y:S03]  /*6700*/  HMMA.16816.F32 R148, R32.reuse, R144, RZ ;  /* 0x000000902094723c */ /* 0x060fe600000018ff */
[----:B------:R-:W5:Y:S04]  /*6710*/  LDSM.16.M88.4 R172, [R191+0x2000] ;  /* 0x00200000bfac783b */ /* 0x000f680000000200 */
[----:B------:R-:W1:Y:S01]  /*6720*/  LDSM.16.M88.4 R164, [R183] ;  /* 0x00000000b7a4783b */ /* 0x000e620000000200 */
[-C--:B--2---:R-:W-:Y:S03]  /*6730*/  HMMA.16816.F32 R8, R32, R146.reuse, RZ ;  /* 0x000000922008723c */ /* 0x084fe600000018ff */
[----:B------:R-:W0:Y:S05]  /*6740*/  LDGDEPBAR ;  /* 0x00000000000079af */ /* 0x000e2a0000000000 */
[----:B------:R-:W-:Y:S08]  /*6750*/  HMMA.16816.F32 R144, R28, R146, RZ ;  /* 0x000000921c90723c */ /* 0x000ff000000018ff */
[C---:B------:R-:W-:Y:S08]  /*6760*/  HMMA.16816.F32 R52, R32.reuse, R44, RZ ;  /* 0x0000002c2034723c */ /* 0x040ff000000018ff */
[----:B------:R-:W-:Y:S08]  /*6770*/  HMMA.16816.F32 R48, R32, R46, RZ ;  /* 0x0000002e2030723c */ /* 0x000ff000000018ff */
[C---:B------:R-:W-:Y:S08]  /*6780*/  HMMA.16816.F32 R56, R28.reuse, R44, RZ ;  /* 0x0000002c1c38723c */ /* 0x040ff000000018ff */
[C---:B------:R-:W-:Y:S08]  /*6790*/  HMMA.16816.F32 R140, R28.reuse, R60, RZ ;  /* 0x0000003c1c8c723c */ /* 0x040ff000000018ff */
[----:B------:R-:W-:Y:S08]  /*67a0*/  HMMA.16816.F32 R44, R28, R46, RZ ;  /* 0x0000002e1c2c723c */ /* 0x000ff000000018ff */
[C---:B------:R-:W-:Y:S08]  /*67b0*/  HMMA.16816.F32 R136, R32.reuse, R60, RZ ;  /* 0x0000003c2088723c */ /* 0x040ff000000018ff */
[-C--:B------:R-:W-:Y:S08]  /*67c0*/  HMMA.16816.F32 R64, R32, R62.reuse, RZ ;  /* 0x0000003e2040723c */ /* 0x080ff000000018ff */
[C---:B------:R-:W-:Y:S08]  /*67d0*/  HMMA.16816.F32 R60, R28.reuse, R62, RZ ;  /* 0x0000003e1c3c723c */ /* 0x040ff000000018ff */
[C---:B------:R-:W-:Y:S08]  /*67e0*/  HMMA.16816.F32 R40, R28.reuse, R160, RZ ;  /* 0x000000a01c28723c */ /* 0x040ff000000018ff */
[----:B------:R-:W-:Y:S08]  /*67f0*/  HMMA.16816.F32 R28, R28, R162, RZ ;  /* 0x000000a21c1c723c */ /* 0x000ff000000018ff */
[----:B------:R-:W-:Y:S08]  /*6800*/  HMMA.16816.F32 R36, R32, R160, RZ ;  /* 0x000000a02024723c */ /* 0x000ff000000018ff */
[----:B-1----:R-:W-:Y:S08]  /*6810*/  HMMA.16816.F32 R144, R12, R26, R144 ;  /* 0x0000001a0c90723c */ /* 0x002ff00000001890 */
[----:B------:R-:W-:Y:S01]  /*6820*/  HMMA.16816.F32 R32, R32, R162, RZ ;  /* 0x000000a22020723c */ /* 0x000fe200000018ff */
[----:B------:R-:W-:Y:S07]  /*6830*/  LDSM.16.M88.4 R160, [R182] ;  /* 0x00000000b6a0783b */ /* 0x000fee0000000200 */
[C---:B---3--:R-:W-:Y:S08]  /*6840*/  HMMA.16816.F32 R8, R156.reuse, R26, R8 ;  /* 0x0000001a9c08723c */ /* 0x048ff00000001808 */
[C---:B------:R-:W-:Y:S08]  /*6850*/  HMMA.16816.F32 R148, R156.reuse, R24, R148 ;  /* 0x000000189c94723c */ /* 0x040ff00000001894 */
[C---:B------:R-:W-:Y:S08]  /*6860*/  HMMA.16816.F32 R52, R156.reuse, R16, R52 ;  /* 0x000000109c34723c */ /* 0x040ff00000001834 */
[----:B------:R-:W-:Y:S08]  /*6870*/  HMMA.16816.F32 R48, R156, R18, R48 ;  /* 0x000000129c30723c */ /* 0x000ff00000001830 */
[C---:B------:R-:W-:Y:S01]  /*6880*/  HMMA.16816.F32 R152, R12.reuse, R24, R152 ;  /* 0x000000180c98723c */ /* 0x040fe20000001898 */
[----:B------:R-:W-:Y:S07]  /*6890*/  LDSM.16.M88.4 R24, [R189] ;  /* 0x00000000bd18783b */ /* 0x000fee0000000200 */
[C---:B------:R-:W-:Y:S08]  /*68a0*/  HMMA.16816.F32 R140, R12.reuse, R20, R140 ;  /* 0x000000140c8c723c */ /* 0x040ff0000000188c */
[C---:B------:R-:W-:Y:S08]  /*68b0*/  HMMA.16816.F32 R56, R12.reuse, R16, R56 ;  /* 0x000000100c38723c */ /* 0x040ff00000001838 */
[----:B------:R-:W-:Y:S01]  /*68c0*/  HMMA.16816.F32 R44, R12, R18, R44 ;  /* 0x000000120c2c723c */ /* 0x000fe2000000182c */
[----:B------:R-:W1:Y:S07]  /*68d0*/  LDSM.16.M88.4 R16, [R180] ;  /* 0x00000000b410783b */ /* 0x000e6e0000000200 */
[C---:B------:R-:W-:Y:S08]  /*68e0*/  HMMA.16816.F32 R136, R156.reuse, R20, R136 ;  /* 0x000000149c88723c */ /* 0x040ff00000001888 */
[-C--:B------:R-:W-:Y:S08]  /*68f0*/  HMMA.16816.F32 R64, R156, R22.reuse, R64 ;  /* 0x000000169c40723c */ /* 0x080ff00000001840 */
[C---:B------:R-:W-:Y:S01]  /*6900*/  HMMA.16816.F32 R60, R12.reuse, R22, R60 ;  /* 0x000000160c3c723c */ /* 0x040fe2000000183c */
[----:B------:R-:W2:Y:S07]  /*6910*/  LDSM.16.M88.4 R20, [R189+0x2000] ;  /* 0x00200000bd14783b */ /* 0x000eae0000000200 */
[C---:B------:R-:W-:Y:S08]  /*6920*/  HMMA.16816.F32 R40, R12.reuse, R224, R40 ;  /* 0x000000e00c28723c */ /* 0x040ff00000001828 */
[----:B------:R-:W-:Y:S01]  /*6930*/  HMMA.16816.F32 R28, R12, R226, R28 ;  /* 0x000000e20c1c723c */ /* 0x000fe2000000181c */
[----:B------:R-:W3:Y:S07]  /*6940*/  LDSM.16.M88.4 R12, [R180+0x800] ;  /* 0x00080000b40c783b */ /* 0x000eee0000000200 */
[----:B----4-:R-:W-:Y:S08]  /*6950*/  HMMA.16816.F32 R144, R176, R170, R144 ;  /* 0x000000aab090723c */ /* 0x010ff00000001890 */
[C---:B------:R-:W-:Y:S08]  /*6960*/  HMMA.16816.F32 R36, R156.reuse, R224, R36 ;  /* 0x000000e09c24723c */ /* 0x040ff00000001824 */
[----:B------:R-:W-:Y:S01]  /*6970*/  HMMA.16816.F32 R32, R156, R226, R32 ;  /* 0x000000e29c20723c */ /* 0x000fe20000001820 */
[----:B------:R-:W4:Y:S07]  /*6980*/  LDSM.16.M88.4 R156, [R181] ;  /* 0x00000000b59c783b */ /* 0x000f2e0000000200 */
[----:B-----5:R-:W-:Y:S08]  /*6990*/  HMMA.16816.F32 R8, R172, R170, R8 ;  /* 0x000000aaac08723c */ /* 0x020ff00000001808 */
[-C--:B------:R-:W-:Y:S08]  /*69a0*/  HMMA.16816.F32 R140, R176, R164.reuse, R140 ;  /* 0x000000a4b08c723c */ /* 0x080ff0000000188c */
[----:B------:R-:W-:Y:S08]  /*69b0*/  HMMA.16816.F32 R136, R172, R164, R136 ;  /* 0x000000a4ac88723c */ /* 0x000ff00000001888 */
[-C--:B-1----:R-:W-:Y:S08]  /*69c0*/  HMMA.16816.F32 R144, R24, R18.reuse, R144 ;  /* 0x000000121890723c */ /* 0x082ff00000001890 */
[----:B--2---:R-:W-:Y:S07]  /*69d0*/  HMMA.16816.F32 R8, R20, R18, R8 ;  /* 0x000000121408723c */ /* 0x004fee0000001808 */
[----:B------:R-:W-:Y:S01]  /*69e0*/  IADD3 R18, R2, 0x19, RZ ;  /* 0x0000001902127810 */ /* 0x000fe20007ffe0ff */
[-C--:B---3--:R-:W-:Y:S08]  /*69f0*/  HMMA.16816.F32 R140, R24, R12.reuse, R140 ;  /* 0x0000000c188c723c */ /* 0x088ff0000000188c */
[----:B------:R-:W-:Y:S01]  /*6a00*/  HMMA.16816.F32 R136, R20, R12, R136 ;  /* 0x0000000c1488723c */ /* 0x000fe20000001888 */
[----:B------:R-:W-:-:S02]  /*6a10*/  FSEL R252, R146, -INF , !P2 ;  /* 0xff80000092fc7808 */ /* 0x000fc40005000000 */
[----:B------:R-:W-:Y:S02]  /*6a20*/  ISETP.GE.AND P2, PT, R0, R209, PT ;  /* 0x000000d10000720c */ /* 0x000fe40003f46270 */
[----:B------:R-:W-:Y:S02]  /*6a30*/  FSEL R165, R145, -INF , !P3 ;  /* 0xff80000091a57808 */ /* 0x000fe40005800000 */
[----:B------:R-:W-:Y:S01]  /*6a40*/  ISETP.GE.AND P3, PT, R6, R231, PT ;  /* 0x000000e70600720c */ /* 0x000fe20003f66270 */
[----:B----4-:R-:W-:Y:S01]  /*6a50*/  HMMA.16816.F32 R36, R172, R156, R36 ;  /* 0x0000009cac24723c */ /* 0x010fe20000001824 */
[----:B------:R-:W-:Y:S02]  /*6a60*/  FSEL R4, R10, -INF , !P4 ;  /* 0xff8000000a047808 */ /* 0x000fe40006000000 */
[----:B------:R-:W-:-:S05]  /*6a70*/  ISETP.GE.AND P4, PT, R6, R233, PT ;  /* 0x000000e90600720c */ /* 0x000fca0003f86270 */
[----:B------:R-:W-:Y:S01]  /*6a80*/  HMMA.16816.F32 R32, R172, R158, R32 ;  /* 0x0000009eac20723c */ /* 0x000fe20000001820 */
[----:B------:R-:W-:-:S07]  /*6a90*/  FSEL R142, R142, -INF , !P4 ;  /* 0xff8000008e8e7808 */ /* 0x000fce0006000000 */
[----:B------:R-:W-:Y:S01]  /*6aa0*/  HMMA.16816.F32 R40, R176, R156, R40 ;  /* 0x0000009cb028723c */ /* 0x000fe20000001828 */
[----:B------:R-:W-:-:S07]  /*6ab0*/  FSEL R246, R136, -INF , !P3 ;  /* 0xff80000088f67808 */ /* 0x000fce0005800000 */
[----:B------:R-:W-:Y:S01]  /*6ac0*/  HMMA.16816.F32 R28, R176, R158, R28 ;  /* 0x0000009eb01c723c */ /* 0x000fe2000000181c */
[----:B------:R-:W1:Y:S07]  /*6ad0*/  LDSM.16.M88.4 R156, [R180+0x1000] ;  /* 0x00100000b49c783b */ /* 0x000e6e0000000200 */
[-C--:B------:R-:W-:Y:S08]  /*6ae0*/  HMMA.16816.F32 R52, R172, R160.reuse, R52 ;  /* 0x000000a0ac34723c */ /* 0x080ff00000001834 */
[C---:B------:R-:W-:Y:S07]  /*6af0*/  HMMA.16816.F32 R56, R176.reuse, R160, R56 ;  /* 0x000000a0b038723c */ /* 0x040fee0000001838 */
[----:B------:R-:W-:Y:S01]  /*6b00*/  FSEL R161, R144, -INF , !P1 ;  /* 0xff80000090a17808 */ /* 0x000fe20004800000 */
[----:B------:R-:W-:Y:S01]  /*6b10*/  HMMA.16816.F32 R60, R176, R166, R60 ;  /* 0x000000a6b03c723c */ /* 0x000fe2000000183c */
[----:B------:R-:W-:-:S02]  /*6b20*/  ISETP.GE.AND P1, PT, R0, R231, PT ;  /* 0x000000e70000720c */ /* 0x000fc40003f26270 */
[----:B------:R-:W-:Y:S02]  /*6b30*/  FSEL R0, R8, -INF , !P5 ;  /* 0xff80000008007808 */ /* 0x000fe40006800000 */
[----:B------:R-:W-:Y:S02]  /*6b40*/  ISETP.GE.AND P5, PT, R6, R238, PT ;  /* 0x000000ee0600720c */ /* 0x000fe40003fa6270 */
[----:B------:R-:W-:Y:S01]  /*6b50*/  IADD3 R8, R2, 0x11, RZ ;  /* 0x0000001102087810 */ /* 0x000fe20007ffe0ff */
[----:B------:R-:W-:Y:S01]  /*6b60*/  HMMA.16816.F32 R64, R172, R166, R64 ;  /* 0x000000a6ac40723c */ /* 0x000fe20000001840 */
[----:B------:R-:W-:Y:S02]  /*6b70*/  FSEL R12, R9, -INF , !P1 ;  /* 0xff800000090c7808 */ /* 0x000fe40004800000 */
[----:B------:R-:W-:Y:S02]  /*6b80*/  ISETP.GE.AND P1, PT, R6, R209, PT ;  /* 0x000000d10600720c */ /* 0x000fe40003f26270 */
[----:B------:R-:W-:-:S02]  /*6b90*/  FSEL R6, R11, -INF , !P2 ;  /* 0xff8000000b067808 */ /* 0x000fc40005000000 */
[----:B------:R-:W-:Y:S01]  /*6ba0*/  FSEL R145, R140, -INF , !P5 ;  /* 0xff8000008c917808 */ /* 0x000fe20006800000 */
[-C--:B------:R-:W-:Y:S01]  /*6bb0*/  HMMA.16816.F32 R48, R172, R162.reuse, R48 ;  /* 0x000000a2ac30723c */ /* 0x080fe20000001830 */
[C---:B------:R-:W-:Y:S02]  /*6bc0*/  ISETP.GE.AND P2, PT, R8.reuse, R233, PT ;  /* 0x000000e90800720c */ /* 0x040fe40003f46270 */
[C---:B------:R-:W-:Y:S02]  /*6bd0*/  ISETP.GE.AND P5, PT, R8.reuse, R231, PT ;  /* 0x000000e70800720c */ /* 0x040fe40003fa6270 */
[----:B------:R-:W-:Y:S02]  /*6be0*/  ISETP.GE.AND P4, PT, R8, R209, PT ;  /* 0x000000d10800720c */ /* 0x000fe40003f86270 */
[----:B------:R-:W-:Y:S01]  /*6bf0*/  FSEL R143, R143, -INF , !P2 ;  /* 0xff8000008f8f7808 */ /* 0x000fe20005000000 */
[----:B------:R-:W-:Y:S01]  /*6c00*/  HMMA.16816.F32 R44, R176, R162, R44 ;  /* 0x000000a2b02c723c */ /* 0x000fe2000000182c */
[----:B------:R-:W-:-:S02]  /*6c10*/  FSEL R170, R138, -INF , !P1 ;  /* 0xff8000008aaa7808 */ /* 0x000fc40004800000 */
[----:B------:R-:W-:Y:S02]  /*6c20*/  FSEL R224, R137, -INF , !P5 ;  /* 0xff80000089e07808 */ /* 0x000fe40006800000 */
[----:B------:R-:W-:Y:S02]  /*6c30*/  ISETP.GE.AND P5, PT, R18, R233, PT ;  /* 0x000000e91200720c */ /* 0x000fe40003fa6270 */
[----:B------:R-:W-:Y:S01]  /*6c40*/  FSEL R163, R147, -INF , !P6 ;  /* 0xff80000093a37808 */ /* 0x000fe20007000000 */
[----:B------:R-:W-:Y:S01]  /*6c50*/  HMMA.16816.F32 R60, R24, R14, R60 ;  /* 0x0000000e183c723c */ /* 0x000fe2000000183c */
[----:B------:R-:W-:Y:S02]  /*6c60*/  ISETP.GE.AND P6, PT, R8, R238, PT ;  /* 0x000000ee0800720c */ /* 0x000fe40003fc6270 */
[----:B------:R-:W-:Y:S02]  /*6c70*/  IADD3 R8, R2, 0x18, RZ ;  /* 0x0000001802087810 */ /* 0x000fe40007ffe0ff */
[----:B------:R-:W-:-:S02]  /*6c80*/  FSEL R141, R141, -INF , !P6 ;  /* 0xff8000008d8d7808 */ /* 0x000fc40007000000 */
[C---:B------:R-:W-:Y:S01]  /*6c90*/  ISETP.GE.AND P2, PT, R8.reuse, R238, PT ;  /* 0x000000ee0800720c */ /* 0x040fe20003f46270 */
[----:B------:R-:W-:Y:S01]  /*6ca0*/  HMMA.16816.F32 R148, R172, R168, R148 ;  /* 0x000000a8ac94723c */ /* 0x000fe20000001894 */
[C---:B------:R-:W-:Y:S02]  /*6cb0*/  ISETP.GE.AND P3, PT, R8.reuse, R233, PT ;  /* 0x000000e90800720c */ /* 0x040fe40003f66270 */
[C---:B------:R-:W-:Y:S02]  /*6cc0*/  ISETP.GE.AND P6, PT, R8.reuse, R231, PT ;  /* 0x000000e70800720c */ /* 0x040fe40003fc6270 */
[----:B------:R-:W-:Y:S02]  /*6cd0*/  ISETP.GE.AND P1, PT, R8, R209, PT ;  /* 0x000000d10800720c */ /* 0x000fe40003f26270 */
[----:B------:R-:W2:Y:S01]  /*6ce0*/  LDSM.16.M88.4 R8, [R180+0x1800] ;  /* 0x00180000b408783b */ /* 0x000ea20000000200 */
[----:B------:R-:W-:Y:S01]  /*6cf0*/  HMMA.16816.F32 R64, R20, R14, R64 ;  /* 0x0000000e1440723c */ /* 0x000fe20000001840 */
[----:B------:R-:W-:-:S06]  /*6d00*/  DEPBAR.LE SB0, 0x0 ;  /* 0x000080000000791a */ /* 0x000fcc0000000000 */
[----:B------:R-:W-:Y:S01]  /*6d10*/  IADD3 R14, R2, 0x20, RZ ;  /* 0x00000020020e7810 */ /* 0x000fe20007ffe0ff */
[----:B-1----:R-:W-:Y:S01]  /*6d20*/  HMMA.16816.F32 R56, R24, R156, R56 ;  /* 0x0000009c1838723c */ /* 0x002fe20000001838 */
[----:B------:R-:W-:-:S07]  /*6d30*/  FSEL R160, R63, -INF , !P5 ;  /* 0xff8000003fa07808 */ /* 0x000fce0006800000 */
[----:B------:R-:W-:Y:S07]  /*6d40*/  HMMA.16816.F32 R52, R20, R156, R52 ;  /* 0x0000009c1434723c */ /* 0x000fee0000001834 */
[----:B------:R-:W-:Y:S01]  /*6d50*/  FSEL R156, R62, -INF , !P3 ;  /* 0xff8000003e9c7808 */ /* 0x000fe20005800000 */
[----:B------:R-:W-:Y:S01]  /*6d60*/  HMMA.16816.F32 R152, R176, R168, R152 ;  /* 0x000000a8b098723c */ /* 0x000fe20000001898 */
[----:B------:R-:W-:Y:S02]  /*6d70*/  FSEL R248, R64, -INF , !P6 ;  /* 0xff80000040f87808 */ /* 0x000fe40007000000 */
[----:B------:R-:W-:-:S02]  /*6d80*/  FSEL R174, R66, -INF , !P1 ;  /* 0xff80000042ae7808 */ /* 0x000fc40004800000 */
[----:B------:R-:W-:Y:S02]  /*6d90*/  ISETP.GE.AND P3, PT, R18, R209, PT ;  /* 0x000000d11200720c */ /* 0x000fe40003f66270 */
[----:B------:R-:W-:Y:S01]  /*6da0*/  FSEL R168, R139, -INF , !P4 ;  /* 0xff8000008ba87808 */ /* 0x000fe20006000000 */
[-C--:B------:R-:W-:Y:S01]  /*6db0*/  HMMA.16816.F32 R48, R20, R158.reuse, R48 ;  /* 0x0000009e1430723c */ /* 0x080fe20000001830 */
[----:B------:R-:W-:Y:S02]  /*6dc0*/  FSEL R139, R60, -INF , !P2 ;  /* 0xff8000003c8b7808 */ /* 0x000fe40005000000 */
[C---:B------:R-:W-:Y:S02]  /*6dd0*/  ISETP.GE.AND P4, PT, R18.reuse, R238, PT ;  /* 0x000000ee1200720c */ /* 0x040fe40003f86270 */
[----:B------:R-:W-:Y:S02]  /*6de0*/  ISETP.GE.AND P2, PT, R18, R231, PT ;  /* 0x000000e71200720c */ /* 0x000fe40003f46270 */
[----:B------:R-:W-:Y:S01]  /*6df0*/  FSEL R147, R61, -INF , !P4 ;  /* 0xff8000003d937808 */ /* 0x000fe20006000000 */
[----:B------:R-:W-:Y:S01]  /*6e00*/  HMMA.16816.F32 R44, R24, R158, R44 ;  /* 0x0000009e182c723c */ /* 0x000fe2000000182c */
[----:B------:R-:W-:-:S02]  /*6e10*/  FSEL R244, R65, -INF , !P2 ;  /* 0xff80000041f47808 */ /* 0x000fc40005000000 */
[C---:B------:R-:W-:Y:S02]  /*6e20*/  ISETP.GE.AND P6, PT, R14.reuse, R238, PT ;  /* 0x000000ee0e00720c */ /* 0x040fe40003fc6270 */
[C---:B------:R-:W-:Y:S02]  /*6e30*/  ISETP.GE.AND P1, PT, R14.reuse, R233, PT ;  /* 0x000000e90e00720c */ /* 0x040fe40003f26270 */
[C---:B------:R-:W-:Y:S01]  /*6e40*/  ISETP.GE.AND P4, PT, R14.reuse, R231, PT ;  /* 0x000000e70e00720c */ /* 0x040fe20003f86270 */
[----:B------:R-:W-:Y:S01]  /*6e50*/  HMMA.16816.F32 R148, R20, R16, R148 ;  /* 0x000000101494723c */ /* 0x000fe20000001894 */
[----:B------:R-:W-:Y:S02]  /*6e60*/  ISETP.GE.AND P2, PT, R14, R209, PT ;  /* 0x000000d10e00720c */ /* 0x000fe40003f46270 */
[----:B------:R-:W-:Y:S02]  /*6e70*/  IADD3 R14, R2, 0x21, RZ ;  /* 0x00000021020e7810 */ /* 0x000fe40007ffe0ff */
[----:B------:R-:W-:-:S02]  /*6e80*/  FSEL R172, R67, -INF , !P3 ;  /* 0xff80000043ac7808 */ /* 0x000fc40005800000 */
[----:B------:R-:W-:Y:S01]  /*6e90*/  FSEL R56, R56, -INF , !P6 ;  /* 0xff80000038387808 */ /* 0x000fe20007000000 */
[C---:B--2---:R-:W-:Y:S01]  /*6ea0*/  HMMA.16816.F32 R40, R24.reuse, R8, R40 ;  /* 0x000000081828723c */ /* 0x044fe20000001828 */
[----:B------:R-:W-:Y:S02]  /*6eb0*/  FSEL R58, R58, -INF , !P1 ;  /* 0xff8000003a3a7808 */ /* 0x000fe40004800000 */
[C---:B------:R-:W-:Y:S02]  /*6ec0*/  ISETP.GE.AND P5, PT, R14.reuse, R238, PT ;  /* 0x000000ee0e00720c */ /* 0x040fe40003fa6270 */
[C---:B------:R-:W-:Y:S02]  /*6ed0*/  ISETP.GE.AND P3, PT, R14.reuse, R233, PT ;  /* 0x000000e90e00720c */ /* 0x040fe40003f66270 */
[C---:B------:R-:W-:Y:S01]  /*6ee0*/  ISETP.GE.AND P6, PT, R14.reuse, R231, PT ;  /* 0x000000e70e00720c */ /* 0x040fe20003fc6270 */
[----:B------:R-:W-:Y:S01]  /*6ef0*/  HMMA.16816.F32 R152, R24, R16, R152 ;  /* 0x000000101898723c */ /* 0x000fe20000001898 */
[----:B------:R-:W-:-:S02]  /*6f00*/  ISETP.GE.AND P1, PT, R14, R209, PT ;  /* 0x000000d10e00720c */ /* 0x000fc40003f26270 */
[----:B------:R-:W-:Y:S02]  /*6f10*/  IADD3 R14, R2, 0x28, RZ ;  /* 0x00000028020e7810 */ /* 0x000fe40007ffe0ff */
[----:B------:R-:W-:Y:S02]  /*6f20*/  FSEL R57, R57, -INF , !P5 ;  /* 0xff80000039397808 */ /* 0x000fe40006800000 */
[----:B------:R-:W-:Y:S01]  /*6f30*/  FSEL R59, R59, -INF , !P3 ;  /* 0xff8000003b3b7808 */ /* 0x000fe20005800000 */
[----:B------:R-:W-:Y:S01]  /*6f40*/  HMMA.16816.F32 R36, R20, R8, R36 ;  /* 0x000000081424723c */ /* 0x000fe20000001824 */
[----:B------:R-:W-:Y:S02]  /*6f50*/  FSEL R158, R52, -INF , !P4 ;  /* 0xff800000349e7808 */ /* 0x000fe40006000000 */
[----:B------:R-:W-:Y:S02]  /*6f60*/  FSEL R140, R54, -INF , !P2 ;  /* 0xff800000368c7808 */ /* 0x000fe40005000000 */
[----:B------:R-:W-:-:S02]  /*6f70*/  ISETP.GE.AND P3, PT, R14, R238, PT ;  /* 0x000000ee0e00720c */ /* 0x000fc40003f66270 */
[C---:B------:R-:W-:Y:S01]  /*6f80*/  ISETP.GE.AND P4, PT, R14.reuse, R233, PT ;  /* 0x000000e90e00720c */ /* 0x040fe20003f86270 */
[-C--:B------:R-:W-:Y:S01]  /*6f90*/  HMMA.16816.F32 R32, R20, R10.reuse, R32 ;  /* 0x0000000a1420723c */ /* 0x080fe20000001820 */
[C---:B------:R-:W-:Y:S02]  /*6fa0*/  ISETP.GE.AND P5, PT, R14.reuse, R231, PT ;  /* 0x000000e70e00720c */ /* 0x040fe40003fa6270 */
[----:B------:R-:W-:Y:S02]  /*6fb0*/  ISETP.GE.AND P2, PT, R14, R209, PT ;  /* 0x000000d10e00720c */ /* 0x000fe40003f46270 */
[C---:B------:R-:W-:Y:S02]  /*6fc0*/  IADD3 R16, R2.reuse, 0x1, RZ ;  /* 0x0000000102107810 */ /* 0x040fe40007ffe0ff */
[----:B------:R-:W-:Y:S01]  /*6fd0*/  IADD3 R14, R2, 0x29, RZ ;  /* 0x00000029020e7810 */ /* 0x000fe20007ffe0ff */
[----:B------:R-:W-:Y:S01]  /*6fe0*/  HMMA.16816.F32 R28, R24, R10, R28 ;  /* 0x0000000a181c723c */ /* 0x000fe2000000181c */
[----:B------:R-:W-:-:S02]  /*6ff0*/  FSEL R162, R53, -INF , !P6 ;  /* 0xff80000035a27808 */ /* 0x000fc40007000000 */
[----:B------:R-:W-:Y:S02]  /*7000*/  FSEL R138, R55, -INF , !P1 ;  /* 0xff800000378a7808 */ /* 0x000fe40004800000 */
[----:B------:R-:W-:Y:S02]  /*7010*/  FSEL R52, R44, -INF , !P3 ;  /* 0xff8000002c347808 */ /* 0x000fe40005800000 */
[----:B------:R-:W-:Y:S02]  /*7020*/  FSEL R46, R46, -INF , !P4 ;  /* 0xff8000002e2e7808 */ /* 0x000fe40006000000 */
[----:B------:R-:W-:Y:S02]  /*7030*/  FSEL R166, R48, -INF , !P5 ;  /* 0xff80000030a67808 */ /* 0x000fe40006800000 */
[----:B------:R-:W-:Y:S01]  /*7040*/  FSEL R144, R50, -INF , !P2 ;  /* 0xff80000032907808 */ /* 0x000fe20005000000 */
[----:B------:R-:W-:Y:S01]  /*7050*/  BAR.SYNC.DEFER_BLOCKING 0x0 ;  /* 0x0000000000007b1d */ /* 0x000fe20000010000 */
[----:B------:R-:W-:-:S02]  /*7060*/  ISETP.GE.AND P6, PT, R16, R238, PT ;  /* 0x000000ee1000720c */ /* 0x000fc40003fc6270 */
[C---:B------:R-:W-:Y:S02]  /*7070*/  ISETP.GE.AND P1, PT, R16.reuse, R233, PT ;  /* 0x000000e91000720c */ /* 0x040fe40003f26270 */
[-C--:B------:R-:W-:Y:S02]  /*7080*/  ISETP.GE.AND P3, PT, R16, R231.reuse, PT ;  /* 0x000000e71000720c */ /* 0x080fe40003f66270 */
[C---:B------:R-:W-:Y:S02]  /*7090*/  ISETP.GE.AND P4, PT, R14.reuse, R238, PT ;  /* 0x000000ee0e00720c */ /* 0x040fe40003f86270 */
[----:B------:R-:W-:Y:S02]  /*70a0*/  ISETP.GE.AND P5, PT, R14, R231, PT ;  /* 0x000000e70e00720c */ /* 0x000fe40003fa6270 */
[----:B------:R-:W-:Y:S02]  /*70b0*/  ISETP.GE.AND P2, PT, R16, R209, PT ;  /* 0x000000d11000720c */ /* 0x000fe40003f46270 */
[----:B------:R-:W-:-:S02]  /*70c0*/  IADD3 R16, R2, 0x30, RZ ;  /* 0x0000003002107810 */ /* 0x000fc40007ffe0ff */
[----:B------:R-:W-:Y:S02]  /*70d0*/  FSEL R50, R45, -INF , !P4 ;  /* 0xff8000002d327808 */ /* 0x000fe40006000000 */
[----:B------:R-:W-:Y:S02]  /*70e0*/  FSEL R164, R49, -INF , !P5 ;  /* 0xff80000031a47808 */ /* 0x000fe40006800000 */
[----:B------:R-:W-:Y:S02]  /*70f0*/  FSEL R8, R149, -INF , !P3 ;  /* 0xff80000095087808 */ /* 0x000fe40005800000 */
[C---:B------:R-:W-:Y:S02]  /*7100*/  ISETP.GE.AND P4, PT, R14.reuse, R209, PT ;  /* 0x000000d10e00720c */ /* 0x040fe40003f86270 */
[-C--:B------:R-:W-:Y:S02]  /*7110*/  ISETP.GE.AND P5, PT, R14, R233.reuse, PT ;  /* 0x000000e90e00720c */ /* 0x080fe40003fa6270 */
[----:B------:R-:W-:-:S02]  /*7120*/  ISETP.GE.AND P3, PT, R16, R233, PT ;  /* 0x000000e91000720c */ /* 0x000fc40003f66270 */
[----:B------:R-:W-:Y:S02]  /*7130*/  IADD3 R14, R2, 0x31, RZ ;  /* 0x00000031020e7810 */ /* 0x000fe40007ffe0ff */
[----:B------:R-:W-:Y:S02]  /*7140*/  FSEL R42, R42, -INF , !P3 ;  /* 0xff8000002a2a7808 */ /* 0x000fe40005800000 */
[----:B------:R-:W-:Y:S02]  /*7150*/  ISETP.GE.AND P3, PT, R14, R233, PT ;  /* 0x000000e90e00720c */ /* 0x000fe40003f66270 */
[----:B------:R-:W-:Y:S02]  /*7160*/  FSEL R48, R47, -INF , !P5 ;  /* 0xff8000002f307808 */ /* 0x000fe40006800000 */
[----:B------:R-:W-:Y:S02]  /*7170*/  FSEL R43, R43, -INF , !P3 ;  /* 0xff8000002b2b7808 */ /* 0x000fe40005800000 */
[----:B------:R-:W-:-:S02]  /*7180*/  ISETP.GE.AND P5, PT, R16, R238, PT ;  /* 0x000000ee1000720c */ /* 0x000fc40003fa6270 */
[-C--:B------:R-:W-:Y:S02]  /*7190*/  ISETP.GE.AND P3, PT, R2, R238.reuse, PT ;  /* 0x000000ee0200720c */ /* 0x080fe40003f66270 */
[----:B------:R-:W-:Y:S02]  /*71a0*/  FSEL R146, R51, -INF , !P4 ;  /* 0xff80000033927808 */ /* 0x000fe40006000000 */
[----:B------:R-:W-:Y:S02]  /*71b0*/  FSEL R40, R40, -INF , !P5 ;  /* 0xff80000028287808 */ /* 0x000fe40006800000 */
[----:B------:R-:W-:Y:S02]  /*71c0*/  FSEL R66, R155, -INF , !P1 ;  /* 0xff8000009b427808 */ /* 0x000fe40004800000 */
[----:B------:R-:W-:Y:S02]  /*71d0*/  FSEL R54, R152, -INF , !P3 ;  /* 0xff80000098367808 */ /* 0x000fe40005800000 */
[----:B------:R-:W-:-:S02]  /*71e0*/  ISETP.GE.AND P4, PT, R14, R238, PT ;  /* 0x000000ee0e00720c */ /* 0x000fc40003f86270 */
[-C--:B------:R-:W-:Y:S02]  /*71f0*/  ISETP.GE.AND P5, PT, R16, R231.reuse, PT ;  /* 0x000000e71000720c */ /* 0x080fe40003fa6270 */
[C---:B------:R-:W-:Y:S02]  /*7200*/  ISETP.GE.AND P1, PT, R14.reuse, R231, PT ;  /* 0x000000e70e00720c */ /* 0x040fe40003f26270 */
[----:B------:R-:W-:Y:S02]  /*7210*/  ISETP.GE.AND P3, PT, R14, R209, PT ;  /* 0x000000d10e00720c */ /* 0x000fe40003f66270 */
[----:B------:R-:W-:Y:S02]  /*7220*/  IADD3 R14, R2, 0x38, RZ ;  /* 0x00000038020e7810 */ /* 0x000fe40007ffe0ff */
[----:B------:R-:W-:Y:S02]  /*7230*/  FSEL R53, R153, -INF , !P6 ;  /* 0xff80000099357808 */ /* 0x000fe40007000000 */
[----:B------:R-:W-:-:S02]  /*7240*/  FSEL R10, R151, -INF , !P2 ;  /* 0xff800000970a7808 */ /* 0x000fc40005000000 */
        /* <DEDUP_REMOVED lines=8> */
[----:B------:R-:W-:Y:S02]  /*72d0*/  ISETP.GE.AND P1, PT, R2, R231, PT ;  /* 0x000000e70200720c */ /* 0x000fe40003f26270 */
[----:B------:R-:W-:Y:S02]  /*72e0*/  FSEL R41, R41, -INF , !P4 ;  /* 0xff80000029297808 */ /* 0x000fe40006000000 */
[----:B------:R-:W-:Y:S02]  /*72f0*/  FSEL R64, R33, -INF , !P1 ;  /* 0xff80000021407808 */ /* 0x000fe40004800000 */
[----:B------:R-:W-:-:S02]  /*7300*/  ISETP.GE.AND P1, PT, R207, 0x3, PT ;  /* 0x00000003cf00780c */ /* 0x000fc40003f26270 */
[----:B------:R-:W-:Y:S02]  /*7310*/  FSEL R148, R148, -INF , !P2 ;  /* 0xff80000094947808 */ /* 0x000fe40005000000 */
[-C--:B------:R-:W-:Y:S02]  /*7320*/  ISETP.GE.AND P4, PT, R16, R209.reuse, PT ;  /* 0x000000d11000720c */ /* 0x080fe40003f86270 */
[----:B------:R-:W-:Y:S02]  /*7330*/  ISETP.GE.AND P2, PT, R14, R209, PT ;  /* 0x000000d10e00720c */ /* 0x000fe40003f46270 */
[----:B------:R-:W-:Y:S02]  /*7340*/  FSEL R154, R154, -INF , !P6 ;  /* 0xff8000009a9a7808 */ /* 0x000fe40007000000 */
[----:B------:R-:W-:Y:S02]  /*7350*/  FSEL R27, R38, -INF , !P4 ;  /* 0xff800000261b7808 */ /* 0x000fe40006000000 */
[----:B------:R-:W-:-:S02]  /*7360*/  FSEL R150, R150, -INF , !P5 ;  /* 0xff80000096967808 */ /* 0x000fc40006800000 */
[----:B------:R-:W-:Y:S02]  /*7370*/  FSEL R26, R39, -INF , !P3 ;  /* 0xff800000271a7808 */ /* 0x000fe40005800000 */
[----:B------:R-:W-:Y:S02]  /*7380*/  FSEL R24, R34, -INF , !P2 ;  /* 0xff80000022187808 */ /* 0x000fe40005000000 */
[CC--:B------:R-:W-:Y:S02]  /*7390*/  ISETP.GE.AND P6, PT, R14.reuse, R238.reuse, PT ;  /* 0x000000ee0e00720c */ /* 0x0c0fe40003fc6270 */
[-C--:B------:R-:W-:Y:S02]  /*73a0*/  ISETP.GE.AND P4, PT, R14, R233.reuse, PT ;  /* 0x000000e90e00720c */ /* 0x080fe40003f86270 */
[C---:B------:R-:W-:Y:S02]  /*73b0*/  ISETP.GE.AND P5, PT, R2.reuse, R238, PT ;  /* 0x000000ee0200720c */ /* 0x040fe40003fa6270 */
[----:B------:R-:W-:-:S02]  /*73c0*/  ISETP.GE.AND P3, PT, R2, R233, PT ;  /* 0x000000e90200720c */ /* 0x000fc40003f66270 */
[----:B------:R-:W-:Y:S02]  /*73d0*/  ISETP.GE.AND P2, PT, R2, R209, PT ;  /* 0x000000d10200720c */ /* 0x000fe40003f46270 */
[----:B------:R-:W-:Y:S02]  /*73e0*/  FSEL R39, R28, -INF , !P6 ;  /* 0xff8000001c277808 */ /* 0x000fe40007000000 */
[----:B------:R-:W-:Y:S02]  /*73f0*/  FSEL R25, R35, -INF , !P2 ;  /* 0xff80000023197808 */ /* 0x000fe40005000000 */
[----:B------:R-:W-:Y:S02]  /*7400*/  FSEL R36, R30, -INF , !P4 ;  /* 0xff8000001e247808 */ /* 0x000fe40006000000 */
[----:B------:R-:W-:Y:S02]  /*7410*/  FSEL R47, R29, -INF , !P5 ;  /* 0xff8000001d2f7808 */ /* 0x000fe40006800000 */
[----:B------:R-:W-:Y:S01]  /*7420*/  FSEL R37, R31, -INF , !P3 ;  /* 0xff8000001f257808 */ /* 0x000fe20005800000 */
[----:B------:R-:W-:Y:S05]  /*7430*/  @!P1 BRA `(.L_x_543) ;  /* 0x0000032000009947 */ /* 0x000fea0003800000 */
[----:B------:R-:W-:Y:S01]  /*7440*/  IADD3 R2, R207, -0x3, RZ ;  /* 0xfffffffdcf027810 */ /* 0x000fe20007ffe0ff */
[----:B------:R1:W-:Y:S01]  /*7450*/  @P0 STS.128 [R205+0x4000], RZ ;  /* 0x004000ffcd000388 */ /* 0x0003e20000000c00 */
[----:B------:R-:W-:Y:S02]  /*7460*/  BSSY B0, `(.L_x_544) ;  /* 0x000002e000007945 */ /* 0x000fe40003800000 */
[----:B------:R-:W-:Y:S01]  /*7470*/  SHF.R.S32.HI R3, RZ, 0x1f, R2 ;  /* 0x0000001fff037819 */ /* 0x000fe20000011402 */
[----:B------:R-:W-:-:S04]  /*7480*/  IMAD.WIDE.U32 R16, R2, c[0x0][0x198], RZ ;  /* 0x0000660002107a25 */ /* 0x000fc800078e00ff */
[----:B------:R-:W-:Y:S01]  /*7490*/  IMAD R3, R3, c[0x0][0x198], RZ ;  /* 0x0000660003037a24 */ /* 0x000fe200078e02ff */
[----:B------:R-:W-:-:S03]  /*74a0*/  LEA R18, P2, R16, R214, 0x6 ;  /* 0x000000d610127211 */ /* 0x000fc600078430ff */
[----:B------:R-:W-:Y:S01]  /*74b0*/  IMAD R3, R2, c[0x0][0x19c], R3 ;  /* 0x0000670002037a24 */ /* 0x000fe200078e0203 */
[-C--:B------:R-:W-:Y:S01]  /*74c0*/  @!P0 IADD3 R14, P5, R197, R18.reuse, RZ ;  /* 0x00000012c50e8210 */ /* 0x080fe20007fbe0ff */
[----:B------:R-:W-:Y:S01]  /*74d0*/  IMAD.MOV.U32 R2, RZ, RZ, c[0x0][0x198] ;  /* 0x00006600ff027624 */ /* 0x000fe200078e00ff */
[----:B------:R-:W-:Y:S01]  /*74e0*/  @!P0 LEA R28, P6, R18, c[0x0][0x168], 0x1 ;  /* 0x00005a00121c8a11 */ /* 0x000fe200078c08ff */
[----:B------:R-:W-:Y:S01]  /*74f0*/  IMAD.IADD R3, R17, 0x1, R3 ;  /* 0x0000000111037824 */ /* 0x000fe200078e0203 */
[----:B------:R-:W-:Y:S02]  /*7500*/  @!P0 LEA R22, P4, R14, c[0x0][0x168], 0x1 ;  /* 0x00005a000e168a11 */ /* 0x000fe400078808ff */
[----:B------:R-:W-:Y:S02]  /*7510*/  @!P0 LEA R9, P3, R2, R18, 0x5 ;  /* 0x0000001202098211 */ /* 0x000fe400078628ff */
[----:B------:R-:W-:Y:S01]  /*7520*/  LEA.HI.X R19, R16, R217, R3, 0x6, P2 ;  /* 0x000000d910137211 */ /* 0x000fe200010f3403 */
[----:B------:R-:W-:Y:S01]  /*7530*/  @!P0 IMAD.MOV.U32 R3, RZ, RZ, c[0x0][0x19c] ;  /* 0x00006700ff038624 */ /* 0x000fe200078e00ff */
[----:B------:R-:W-:-:S02]  /*7540*/  @!P0 LEA R20, P2, R9, c[0x0][0x168], 0x1 ;  /* 0x00005a0009148a11 */ /* 0x000fc400078408ff */
[--C-:B------:R-:W-:Y:S01]  /*7550*/  @!P0 LEA.HI.X R29, R18, c[0x0][0x16c], R19.reuse, 0x1, P6 ;  /* 0x00005b00121d8a11 */ /* 0x100fe200030f0c13 */
[----:B------:R-:W-:Y:S01]  /*7560*/  @!P0 IMAD.X R5, R196, 0x1, R19, P5 ;  /* 0x00000001c4058824 */ /* 0x000fe200028e0613 */
[----:B------:R-:W-:-:S03]  /*7570*/  @!P0 LEA.HI.X R16, R2, R19, R3, 0x5, P3 ;  /* 0x0000001302108211 */ /* 0x000fc600018f2c03 */
        /* <DEDUP_REMOVED lines=18> */
[----:B------:R-:W-:Y:S01]  /*76a0*/  ULDC UR4, c[0x0][0x19c] ;  /* 0x0000670000047ab9 */ /* 0x000fe20000000800 */
[----:B------:R-:W-:Y:S01]  /*76b0*/  IMAD.WIDE.U32 R18, R2, 0x30, R18 ;  /* 0x0000003002127825 */ /* 0x000fe200078e0012 */
[----:B------:R-:W-:-:S04]  /*76c0*/  UIMAD UR4, UR4, 0x30, URZ ;  /* 0x00000030040478a4 */ /* 0x000fc8000f8e023f */
[----:B------:R-:W-:Y:S02]  /*76d0*/  LEA R14, P2, R18, c[0x0][0x168], 0x1 ;  /* 0x00005a00120e7a11 */ /* 0x000fe400078408ff */
[----:B------:R-:W-:-:S04]  /*76e0*/  IADD3 R2, R19, UR4, RZ ;  /* 0x0000000413027c10 */ /* 0x000fc8000fffe0ff */
[----:B------:R-:W-:-:S05]  /*76f0*/  LEA.HI.X R15, R18, c[0x0][0x16c], R2, 0x1, P2 ;  /* 0x00005b00120f7a11 */ /* 0x000fca00010f0c02 */
[----:B------:R-:W-:Y:S01]  /*7700*/  @!PT LDS RZ, [RZ] ;  /* 0x00000000fffff984 */ /* 0x000fe20000000800 */
[----:B------:R-:W-:Y:S01]  /*7710*/  @!PT LDS RZ, [RZ] ;  /* 0x00000000fffff984 */ /* 0x000fe20000000800 */
[----:B------:R-:W-:Y:S01]  /*7720*/  @!PT LDS RZ, [RZ] ;  /* 0x00000000fffff984 */ /* 0x000fe20000000800 */
[----:B------:R2:W-:Y:S02]  /*7730*/  LDGSTS.E.BYPASS.LTC128B.128 [R205+0x5800], [R14.64] ;  /* 0x058000000ecd7fae */ /* 0x0005e4000b901d54 */
.L_x_545:
[----:B------:R-:W-:Y:S05]  /*7740*/  BSYNC B0 ;  /* 0x0000000000007941 */ /* 0x000fea0003800000 */
.L_x_544:
[----:B------:R-:W0:Y:S02]  /*7750*/  LDGDEPBAR ;  /* 0x00000000000079af */ /* 0x000e240000000000 */
.L_x_543:
[----:B------:R-:W-:Y:S01]  /*7760*/  FMNMX.FTZ R5, R133, R148, !PT ;  /* 0x0000009485057209 */ /* 0x000fe20007810000 */
[----:B------:R-:W-:Y:S01]  /*7770*/  IMAD.WIDE.U32 R250, R232, -0x326172a9, RZ ;  /* 0xcd9e8d57e8fa7825 */ /* 0x000fe200078e00ff */
[----:B------:R-:W-:Y:S01]  /*7780*/  FMNMX.FTZ R3, R7, R150, !PT ;  /* 0x0000009607037209 */ /* 0x000fe20007810000 */
[----:B------:R-:W-:Y:S01]  /*7790*/  STL.64 [R1+0x18], R192 ;  /* 0x000018c001007387 */ /* 0x000fe20000100a00 */
[----:B------:R-:W-:Y:S01]  /*77a0*/  FMNMX.FTZ R5, R8, R5, !PT ;  /* 0x0000000508057209 */ /* 0x000fe20007810000 */
[----:B------:R-:W-:Y:S01]  /*77b0*/  IMAD.SHL.U32 R155, R132, 0x2, RZ ;  /* 0x00000002849b7824 */ /* 0x000fe200078e00ff */
[----:B------:R-:W-:Y:S01]  /*77c0*/  FMNMX.FTZ R3, R10, R3, !PT ;  /* 0x000000030a037209 */ /* 0x000fe20007810000 */
[----:B------:R-:W-:Y:S01]  /*77d0*/  STL.64 [R1+0x10], R190 ;  /* 0x000010be01007387 */ /* 0x000fe20000100a00 */
[----:B------:R-:W-:Y:S01]  /*77e0*/  FMNMX.FTZ R5, R0, R5, !PT ;  /* 0x0000000500057209 */ /* 0x000fe20007810000 */
[----:B------:R-:W3:Y:S01]  /*77f0*/  LDC.U8 R45, c[0x0][0x2d8] ;  /* 0x0000b600ff2d7b82 */ /* 0x000ee20000000000 */
[----:B------:R-:W-:Y:S01]  /*7800*/  FMNMX.FTZ R3, R4, R3, !PT ;  /* 0x0000000304037209 */ /* 0x000fe20007810000 */
[----:B------:R-:W-:Y:S01]  /*7810*/  IMAD.WIDE.U32 R176, R230, -0x326172a9, RZ ;  /* 0xcd9e8d57e6b07825 */ /* 0x000fe200078e00ff */
[----:B------:R-:W-:Y:S01]  /*7820*/  FMNMX.FTZ R5, R12, R5, !PT ;  /* 0x000000050c057209 */ /* 0x000fe20007810000 */
[----:B------:R-:W-:Y:S01]  /*7830*/  STL.64 [R1+0x8], R182 ;  /* 0x000008b601007387 */ /* 0x000fe20000100a00 */
[----:B------:R-:W-:-:S02]  /*7840*/  FMNMX.FTZ R3, R6, R3, !PT ;  /* 0x0000000306037209 */ /* 0x000fc40007810000 */
[----:B------:R-:W-:Y:S01]  /*7850*/  FMNMX.FTZ R5, R246, R5, !PT ;  /* 0x00000005f6057209 */ /* 0x000fe20007810000 */
[----:B------:R-:W-:Y:S01]  /*7860*/  STL.64 [R1], R180 ;  /* 0x000000b401007387 */ /* 0x000fe20000100a00 */
        /* <DEDUP_REMOVED lines=14> */
[----:B--2---:R-:W-:Y:S02]  /*7950*/  FMNMX.FTZ R14, R146, R3, !PT ;  /* 0x00000003920e7209 */ /* 0x004fe40007810000 */
        /* <DEDUP_REMOVED lines=8> */
[-C--:B------:R-:W-:Y:S01]  /*79e0*/  LOP3.LUT R226, R251, R229.reuse, RZ, 0x3c, !PT ;  /* 0x000000e5fbe27212 */ /* 0x080fe200078e3cff */
[----:B------:R-:W2:Y:S01]  /*79f0*/  SHFL.BFLY PT, R5, R2, 0x2, 0x1f ;  /* 0x0c401f0002057f89 */ /* 0x000ea200000e0000 */
[----:B------:R-:W-:Y:S02]  /*7a00*/  LOP3.LUT R60, R243, UR25, R155, 0x96, !PT ;  /* 0x00000019f33c7c12 */ /* 0x000fe4000f8e969b */
[----:B---3--:R-:W-:Y:S01]  /*7a10*/  PRMT R45, R45, 0x7054, R45 ;  /* 0x000070542d2d7816 */ /* 0x008fe2000000002d */
[----:B------:R-:W3:Y:S01]  /*7a20*/  SHFL.BFLY PT, R14, R9, 0x2, 0x1f ;  /* 0x0c401f00090e7f89 */ /* 0x000ee200000e0000 */
[----:B------:R-:W-:Y:S01]  /*7a30*/  IMAD.WIDE.U32 R226, R226, -0x2daee0ad, RZ ;  /* 0xd2511f53e2e27825 */ /* 0x000fe200078e00ff */
[----:B------:R-:W-:-:S03]  /*7a40*/  LOP3.LUT R157, R177, R229, RZ, 0x3c, !PT ;  /* 0x000000e5b19d7212 */ /* 0x000fc600078e3cff */
[----:B------:R-:W-:Y:S01]  /*7a50*/  IMAD.WIDE.U32 R60, R60, -0x326172a9, RZ ;  /* 0xcd9e8d573c3c7825 */ /* 0x000fe200078e00ff */
[----:B------:R-:W-:-:S03]  /*7a60*/  LOP3.LUT R178, R227, UR14, R242, 0x96, !PT ;  /* 0x0000000ee3b27c12 */ /* 0x000fc6000f8e96f2 */
[----:B------:R-:W-:Y:S01]  /*7a70*/  IMAD R157, R157, -0x2daee0ad, RZ ;  /* 0xd2511f539d9d7824 */ /* 0x000fe200078e02ff */
[----:B------:R-:W-:Y:S01]  /*7a80*/  LOP3.LUT R3, R61, UR15, R250, 0x96, !PT ;  /* 0x0000000f3d037c12 */ /* 0x000fe2000f8e96fa */
[----:B------:R-:W-:-:S04]  /*7a90*/  IMAD.WIDE.U32 R178, R178, -0x326172a9, RZ ;  /* 0xcd9e8d57b2b27825 */ /* 0x000fc800078e00ff */
[----:B------:R-:W-:Y:S01]  /*7aa0*/  IMAD.WIDE.U32 R152, R3, -0x2daee0ad, RZ ;  /* 0xd2511f5303987825 */ /* 0x000fe200078e00ff */
[--C-:B------:R-:W-:Y:S02]  /*7ab0*/  LOP3.LUT R18, R179, UR13, R60.reuse, 0x96, !PT ;  /* 0x0000000db3127c12 */ /* 0x100fe4000f8e963c */
[----:B------:R-:W-:Y:S02]  /*7ac0*/  LOP3.LUT R60, R241, UR13, R60, 0x96, !PT ;  /* 0x0000000df13c7c12 */ /* 0x000fe4000f8e963c */
[----:B--2---:R-:W-:Y:S01]  /*7ad0*/  FMNMX.FTZ R5, R2, R5, !PT ;  /* 0x0000000502057209 */ /* 0x004fe20007810000 */
[----:B------:R-:W-:Y:S01]  /*7ae0*/  IMAD.WIDE.U32 R18, R18, -0x2daee0ad, RZ ;  /* 0xd2511f5312127825 */ /* 0x000fe200078e00ff */
[----:B------:R-:W-:Y:S02]  /*7af0*/  LOP3.LUT R3, R153, UR12, R226, 0x96, !PT ;  /* 0x0000000c99037c12 */ /* 0x000fe4000f8e96e2 */
[----:B---3--:R-:W-:Y:S01]  /*7b00*/  FMNMX.FTZ R14, R9, R14, !PT ;  /* 0x0000000e090e7209 */ /* 0x008fe20007810000 */
[----:B------:R-:W2:Y:S01]  /*7b10*/  SHFL.BFLY PT, R2, R5, 0x1, 0x1f ;  /* 0x0c201f0005027f89 */ /* 0x000ea200000e0000 */
[----:B------:R-:W-:Y:S01]  /*7b20*/  LOP3.LUT R152, R19, UR10, R152, 0x96, !PT ;  /* 0x0000000a13987c12 */ /* 0x000fe2000f8e9698 */
[----:B------:R-:W-:-:S02]  /*7b30*/  IMAD.WIDE.U32 R16, R3, -0x326172a9, RZ ;  /* 0xcd9e8d5703107825 */ /* 0x000fc400078e00ff */
[----:B------:R-:W3:Y:S02]  /*7b40*/  SHFL.BFLY PT, R3, R14, 0x1, 0x1f ;  /* 0x0c201f000e037f89 */ /* 0x000ee400000e0000 */
[----:B------:R-:W-:Y:S01]  /*7b50*/  IMAD.WIDE.U32 R152, R152, -0x326172a9, RZ ;  /* 0xcd9e8d5798987825 */ /* 0x000fe200078e00ff */
[----:B------:R-:W-:Y:S02]  /*7b60*/  LOP3.LUT R9, R17, UR11, R178, 0x96, !PT ;  /* 0x0000000b11097c12 */ /* 0x000fe4000f8e96b2 */
[----:B--2---:R-:W-:Y:S02]  /*7b70*/  FMNMX.FTZ R2, R5, R2, !PT ;  /* 0x0000000205027209 */ /* 0x004fe40007810000 */
[----:B------:R-:W-:Y:S01]  /*7b80*/  LOP3.LUT R5, R153, UR9, R16, 0x96, !PT ;  /* 0x0000000999057c12 */ /* 0x000fe2000f8e9610 */
[----:B------:R-:W-:Y:S01]  /*7b90*/  IMAD.WIDE.U32 R16, R9, -0x2daee0ad, RZ ;  /* 0xd2511f5309107825 */ /* 0x000fe200078e00ff */
[----:B------:R-:W-:-:S03]  /*7ba0*/  FSETP.NEU.FTZ.AND P3, PT, R2, -INF , PT ;  /* 0xff8000000200780b */ /* 0x000fc60003f7d000 */
[----:B------:R-:W-:Y:S02]  /*7bb0*/  FMUL.FTZ R137, R2, c[0x0][0x23c] ;  /* 0x00008f0002897a20 */ /* 0x000fe40000410000 */
[----:B------:R-:W-:-:S03]  /*7bc0*/  IMAD.WIDE.U32 R190, R5, -0x2daee0ad, RZ ;  /* 0xd2511f5305be7825 */ /* 0x000fc600078e00ff */
[----:B------:R-:W-:Y:S02]  /*7bd0*/  FSEL R137, R137, RZ, P3 ;  /* 0x000000ff89897208 */ /* 0x000fe40001800000 */
[----:B------:R-:W-:-:S03]  /*7be0*/  LOP3.LUT R16, R191, UR6, R16, 0x96, !PT ;  /* 0x00000006bf107c12 */ /* 0x000fc6000f8e9610 */
[--C-:B------:R-:W-:Y:S01]  /*7bf0*/  FFMA.FTZ R31, R0, c[0x0][0x23c], -R137.reuse ;  /* 0x00008f00001f7a23 */ /* 0x100fe20000010889 */
[----:B---3--:R-:W-:Y:S01]  /*7c00*/  FMNMX.FTZ R0, R14, R3, !PT ;  /* 0x000000030e007209 */ /* 0x008fe20007810000 */
[--C-:B------:R-:W-:Y:S01]  /*7c10*/  FFMA.FTZ R33, R148, c[0x0][0x23c], -R137.reuse ;  /* 0x00008f0094217a23 */ /* 0x100fe20000010889 */
[----:B------:R-:W-:Y:S01]  /*7c20*/  LOP3.LUT R148, R17, UR8, R18, 0x96, !PT ;  /* 0x0000000811947c12 */ /* 0x000fe2000f8e9612 */
[----:B------:R-:W-:Y:S01]  /*7c30*/  IMAD.WIDE.U32 R16, R16, -0x326172a9, RZ ;  /* 0xcd9e8d5710107825 */ /* 0x000fe200078e00ff */
[C---:B------:R-:W-:Y:S01]  /*7c40*/  FSETP.NEU.FTZ.AND P2, PT, R0.reuse, -INF , PT ;  /* 0xff8000000000780b */ /* 0x040fe20003f5d000 */
[----:B------:R-:W-:Y:S02]  /*7c50*/  MUFU.EX2 R31, R31 ;  /* 0x0000001f001f7308 */ /* 0x000fe40000000800 */
[----:B------:R-:W-:Y:S01]  /*7c60*/  FMUL.FTZ R49, R0, c[0x0][0x23c] ;  /* 0x00008f0000317a20 */ /* 0x000fe20000410000 */
[--C-:B------:R-:W-:Y:S01]  /*7c70*/  SHF.R.U32.HI R14, RZ, 0x10, R16.reuse ;  /* 0x00000010ff0e7819 */ /* 0x100fe20000011610 */
[--C-:B------:R-:W-:Y:S01]  /*7c80*/  FFMA.FTZ R30, R12, c[0x0][0x23c], -R137.reuse ;  /* 0x00008f000c1e7a23 */ /* 0x100fe20000010889 */
[----:B------:R-:W-:Y:S01]  /*7c90*/  LOP3.LUT R5, R16, 0xffff, RZ, 0xc0, !PT ;  /* 0x0000ffff10057812 */ /* 0x000fe200078ec0ff */
[----:B------:R-:W-:Y:S01]  /*7ca0*/  FFMA.FTZ R32, R8, c[0x0][0x23c], -R137 ;  /* 0x00008f0008207a23 */ /* 0x000fe20000010889 */
[----:B------:R-:W-:Y:S01]  /*7cb0*/  FSEL R49, R49, RZ, P2 ;  /* 0x000000ff31317208 */ /* 0x000fe20001000000 */
[----:B------:R-:W-:Y:S01]  /*7cc0*/  IMAD.WIDE.U32 R148, R148, -0x326172a9, RZ ;  /* 0xcd9e8d5794947825 */ /* 0x000fe200078e00ff */
[----:B------:R-:W-:Y:S01]  /*7cd0*/  SHF.R.U32.HI R3, RZ, 0x18, R16 ;  /* 0x00000018ff037819 */ /* 0x000fe20000011610 */
[----:B------:R-:W-:Y:S01]  /*7ce0*/  MUFU.EX2 R33, R33 ;  /* 0x0000002100217308 */ /* 0x000fe20000000800 */
[----:B------:R-:W-:Y:S01]  /*7cf0*/  LOP3.LUT R14, R14, 0xff, RZ, 0xc0, !PT ;  /* 0x000000ff0e0e7812 */ /* 0x000fe200078ec0ff */
[--C-:B-1----:R-:W-:Y:S01]  /*7d00*/  FFMA.FTZ R29, R4, c[0x0][0x23c], -R49.reuse ;  /* 0x00008f00041d7a23 */ /* 0x102fe20000010831 */
[----:B------:R-:W-:Y:S01]  /*7d10*/  FSEL R12, R2, RZ, P3 ;  /* 0x000000ff020c7208 */ /* 0x000fe20001800000 */
[--C-:B------:R-:W-:Y:S01]  /*7d20*/  FFMA.FTZ R28, R6, c[0x0][0x23c], -R49.reuse ;  /* 0x00008f00061c7a23 */ /* 0x100fe20000010831 */
[----:B------:R-:W-:Y:S01]  /*7d30*/  LOP3.LUT R8, R16, 0xff, RZ, 0xc0, !PT ;  /* 0x000000ff10087812 */ /* 0x000fe200078ec0ff */
[----:B------:R-:W-:Y:S01]  /*7d40*/  FFMA.FTZ R35, R150, c[0x0][0x23c], -R49 ;  /* 0x00008f0096237a23 */ /* 0x000fe20000010831 */
[----:B------:R-:W-:Y:S01]  /*7d50*/  SHF.R.U32.HI R5, RZ, 0x8, R5 ;  /* 0x00000008ff057819 */ /* 0x000fe20000011605 */
[----:B------:R-:W-:Y:S01]  /*7d60*/  MUFU.EX2 R29, R29 ;  /* 0x0000001d001d7308 */ /* 0x000fe20000000800 */
[----:B------:R-:W-:Y:S01]  /*7d70*/  PRMT R6, R14, 0x5410, R3 ;  /* 0x000054100e067816 */ /* 0x000fe20000000003 */
[----:B------:R-:W-:Y:S01]  /*7d80*/  FADD.FTZ R3, R133, -R12 ;  /* 0x8000000c85037221 */ /* 0x000fe20000010000 */
[----:B------:R-:W-:Y:S01]  /*7d90*/  FMNMX.FTZ R12, R135, R54, !PT ;  /* 0x00000036870c7209 */ /* 0x000fe20007810000 */
[----:B------:R-:W-:Y:S01]  /*7da0*/  FFMA.FTZ R34, R10, c[0x0][0x23c], -R49 ;  /* 0x00008f000a227a23 */ /* 0x000fe20000010831 */
[----:B------:R-:W-:Y:S01]  /*7db0*/  PRMT R8, R8, 0x5410, R5 ;  /* 0x0000541008087816 */ /* 0x000fe20000000005 */
[----:B------:R-:W-:Y:S01]  /*7dc0*/  FMUL.FTZ R44, R3, c[0x0][0x23c] ;  /* 0x00008f00032c7a20 */ /* 0x000fe20000410000 */
[----:B------:R-:W-:Y:S01]  /*7dd0*/  FMNMX.FTZ R12, R53, R12, !PT ;  /* 0x0000000c350c7209 */ /* 0x000fe20007810000 */
[----:B------:R-:W1:Y:S01]  /*7de0*/  MUFU.EX2 R28, R28 ;  /* 0x0000001c001c7308 */ /* 0x000e620000000800 */
[----:B------:R-:W-:Y:S01]  /*7df0*/  LOP3.LUT R11, R17, UR16, R148, 0x96, !PT ;  /* 0x00000010110b7c12 */ /* 0x000fe2000f8e9694 */
[--C-:B------:R-:W-:Y:S01]  /*7e00*/  HSET2.LE.AND R22, R8, R45.reuse, PT ;  /* 0x0000002d08167233 */ /* 0x100fe20003803000 */
[----:B------:R-:W-:Y:S01]  /*7e10*/  FMNMX.FTZ R8, R161, R12, !PT ;  /* 0x0000000ca1087209 */ /* 0x000fe20007810000 */
[----:B------:R-:W-:Y:S01]  /*7e20*/  HSET2.LE.AND R6, R6, R45, PT ;  /* 0x0000002d06067233 */ /* 0x000fe20003803000 */
[----:B------:R-:W-:Y:S01]  /*7e30*/  LOP3.LUT R9, R11, 0xffff, RZ, 0xc0, !PT ;  /* 0x0000ffff0b097812 */ /* 0x000fe200078ec0ff */
[----:B------:R-:W2:Y:S01]  /*7e40*/  LDSM.16.MT88.4 R16, [R188+0x6000] ;  /* 0x00600000bc10783b */ /* 0x000ea20000004200 */
[----:B------:R-:W-:Y:S01]  /*7e50*/  FMNMX.FTZ R8, R165, R8, !PT ;  /* 0x00000008a5087209 */ /* 0x000fe20007810000 */
[----:B------:R-:W-:Y:S01]  /*7e60*/  MUFU.EX2 R32, R32 ;  /* 0x0000002000207308 */ /* 0x000fe20000000800 */
[----:B------:R-:W-:Y:S01]  /*7e70*/  LOP3.LUT R20, R11, 0xff, RZ, 0xc0, !PT ;  /* 0x000000ff0b147812 */ /* 0x000fe200078ec0ff */
[----:B------:R-:W3:Y:S01]  /*7e80*/  LDSM.16.MT88.4 R12, [R186+0x6000] ;  /* 0x00600000ba0c783b */ /* 0x000ee20000004200 */
[----:B------:R-:W-:-:S02]  /*7e90*/  SHF.R.U32.HI R5, RZ, 0x10, R11 ;  /* 0x00000010ff057819 */ /* 0x000fc4000001160b */
[----:B------:R-:W-:Y:S02]  /*7ea0*/  SHF.R.U32.HI R9, RZ, 0x8, R9 ;  /* 0x00000008ff097819 */ /* 0x000fe40000011609 */
[----:B------:R-:W-:Y:S01]  /*7eb0*/  FMNMX.FTZ R3, R134, R154, !PT ;  /* 0x0000009a86037209 */ /* 0x000fe20007810000 */
[----:B------:R-:W4:Y:S01]  /*7ec0*/  MUFU.EX2 R30, R30 ;  /* 0x0000001e001e7308 */ /* 0x000f220000000800 */
[----:B------:R-:W-:Y:S02]  /*7ed0*/  FMNMX.FTZ R8, R145, R8, !PT ;  /* 0x0000000891087209 */ /* 0x000fe40007810000 */
[----:B------:R-:W-:Y:S02]  /*7ee0*/  SHF.R.U32.HI R4, RZ, 0x18, R11 ;  /* 0x00000018ff047819 */ /* 0x000fe4000001160b */
[----:B------:R-:W-:Y:S02]  /*7ef0*/  LOP3.LUT R5, R5, 0xff, RZ, 0xc0, !PT ;  /* 0x000000ff05057812 */ /* 0x000fe400078ec0ff */
[----:B------:R-:W-:Y:S01]  /*7f00*/  PRMT R20, R20, 0x5410, R9 ;  /* 0x0000541014147816 */ /* 0x000fe20000000009 */
[----:B------:R-:W-:Y:S01]  /*7f10*/  MUFU.EX2 R35, R35 ;  /* 0x0000002300237308 */ /* 0x000fe20000000800 */
[----:B-1----:R-:W-:-:S02]  /*7f20*/  F2FP.PACK_AB R23, R28, R29 ;  /* 0x0000001d1c17723e */ /* 0x002fc400000000ff */
[----:B------:R-:W-:Y:S01]  /*7f30*/  FMNMX.FTZ R3, R66, R3, !PT ;  /* 0x0000000342037209 */ /* 0x000fe20007810000 */
[--C-:B------:R-:W-:Y:S01]  /*7f40*/  HSET2.LE.AND R20, R20, R45.reuse, PT ;  /* 0x0000002d14147233 */ /* 0x100fe20003803000 */
[----:B------:R-:W-:Y:S02]  /*7f50*/  FMNMX.FTZ R8, R141, R8, !PT ;  /* 0x000000088d087209 */ /* 0x000fe40007810000 */
[----:B------:R-:W-:Y:S01]  /*7f60*/  PRMT R4, R5, 0x5410, R4 ;  /* 0x0000541005047816 */ /* 0x000fe20000000004 */
[----:B------:R-:W1:Y:S01]  /*7f70*/  MUFU.EX2 R34, R34 ;  /* 0x0000002200227308 */ /* 0x000e620000000800 */
[----:B------:R-:W-:Y:S02]  /*7f80*/  LOP3.LUT R23, R6, R23, RZ, 0xc0, !PT ;  /* 0x0000001706177212 */ /* 0x000fe400078ec0ff */
[----:B------:R-:W-:Y:S01]  /*7f90*/  FMNMX.FTZ R6, R252, R3, !PT ;  /* 0x00000003fc067209 */ /* 0x000fe20007810000 */
[----:B------:R-:W-:Y:S01]  /*7fa0*/  HSET2.LE.AND R21, R4, R45, PT ;  /* 0x0000002d04157233 */ /* 0x000fe20003803000 */
[----:B----4-:R-:W-:-:S02]  /*7fb0*/  F2FP.PACK_AB R5, R30, R31 ;  /* 0x0000001f1e05723e */ /* 0x010fc400000000ff */
[----:B------:R-:W-:Y:S01]  /*7fc0*/  F2FP.PACK_AB R3, R32, R33 ;  /* 0x000000212003723e */ /* 0x000fe200000000ff */
[----:B------:R-:W4:Y:S01]  /*7fd0*/  MUFU.EX2 R44, R44 ;  /* 0x0000002c002c7308 */ /* 0x000f220000000800 */
[----:B------:R-:W-:Y:S02]  /*7fe0*/  FMNMX.FTZ R8, R139, R8, !PT ;  /* 0x000000088b087209 */ /* 0x000fe40007810000 */
[----:B------:R-:W-:Y:S02]  /*7ff0*/  LOP3.LUT R22, R22, R5, RZ, 0xc0, !PT ;  /* 0x0000000516167212 */ /* 0x000fe400078ec0ff */
[----:B------:R-:W-:Y:S02]  /*8000*/  LOP3.LUT R20, R20, R3, RZ, 0xc0, !PT ;  /* 0x0000000314147212 */ /* 0x000fe400078ec0ff */
[----:B------:R-:W-:Y:S02]  /*8010*/  FMNMX.FTZ R5, R147, R8, !PT ;  /* 0x0000000893057209 */ /* 0x000fe40007810000 */
[----:B-1----:R-:W-:Y:S01]  /*8020*/  F2FP.PACK_AB R4, R34, R35 ;  /* 0x000000232204723e */ /* 0x002fe200000000ff */
[----:B------:R-:W1:Y:S01]  /*8030*/  LDSM.16.MT88.4 R8, [R185+0x6000] ;  /* 0x00600000b908783b */ /* 0x000e620000004200 */
[----:B------:R-:W-:-:S02]  /*8040*/  FMNMX.FTZ R3, R163, R6, !PT ;  /* 0x00000006a3037209 */ /* 0x000fc40007810000 */
[----:B------:R-:W-:Y:S02]  /*8050*/  LOP3.LUT R21, R21, R4, RZ, 0xc0, !PT ;  /* 0x0000000415157212 */ /* 0x000fe400078ec0ff */
[----:B------:R-:W-:Y:S01]  /*8060*/  FSEL R38, R0, RZ, P2 ;  /* 0x000000ff00267208 */ /* 0x000fe20001000000 */
[-C--:B----4-:R-:W-:Y:S01]  /*8070*/  FMUL.FTZ R124, R124, R44.reuse ;  /* 0x0000002c7c7c7220 */ /* 0x090fe20000410000 */
[----:B------:R-:W-:Y:S01]  /*8080*/  FMNMX.FTZ R6, R56, R5, !PT ;  /* 0x0000000538067209 */ /* 0x000fe20007810000 */
[----:B------:R-:W-:Y:S01]  /*8090*/  FMUL.FTZ R125, R125, R44 ;  /* 0x0000002c7d7d7220 */ /* 0x000fe20000410000 */
[----:B------:R-:W-:Y:S01]  /*80a0*/  FMNMX.FTZ R4, R142, R3, !PT ;  /* 0x000000038e047209 */ /* 0x000fe20007810000 */
[----:B------:R-:W-:Y:S01]  /*80b0*/  FADD.FTZ R38, R7, -R38 ;  /* 0x8000002607267221 */ /* 0x000fe20000010000 */
[----:B------:R-:W-:Y:S01]  /*80c0*/  FMNMX.FTZ R55, R57, R6, !PT ;  /* 0x0000000639377209 */ /* 0x000fe20007810000 */
[----:B------:R-:W-:Y:S01]  /*80d0*/  FMUL.FTZ R120, R120, R44 ;  /* 0x0000002c78787220 */ /* 0x000fe20000410000 */
[----:B------:R-:W-:Y:S01]  /*80e0*/  FMNMX.FTZ R3, R143, R4, !PT ;  /* 0x000000048f037209 */ /* 0x000fe20007810000 */
[----:B------:R-:W-:Y:S01]  /*80f0*/  FMUL.FTZ R38, R38, c[0x0][0x23c] ;  /* 0x00008f0026267a20 */ /* 0x000fe20000410000 */
[----:B------:R-:W4:Y:S01]  /*8100*/  LDSM.16.MT88.4 R4, [R184+0x6000] ;  /* 0x00600000b804783b */ /* 0x000f220000004200 */
[----:B------:R-:W-:Y:S01]  /*8110*/  FMNMX.FTZ R55, R52, R55, !PT ;  /* 0x0000003734377209 */ /* 0x000fe20007810000 */
[-C--:B------:R-:W-:Y:S01]  /*8120*/  FMUL.FTZ R121, R121, R44.reuse ;  /* 0x0000002c79797220 */ /* 0x080fe20000410000 */
[----:B------:R-:W-:Y:S01]  /*8130*/  FMNMX.FTZ R3, R156, R3, !PT ;  /* 0x000000039c037209 */ /* 0x000fe20007810000 */
[-C--:B------:R-:W-:Y:S01]  /*8140*/  FMUL.FTZ R72, R72, R44.reuse ;  /* 0x0000002c48487220 */ /* 0x080fe20000410000 */
[----:B------:R-:W-:Y:S01]  /*8150*/  FMNMX.FTZ R55, R50, R55, !PT ;  /* 0x0000003732377209 */ /* 0x000fe20007810000 */
[----:B------:R-:W2:Y:S01]  /*8160*/  MUFU.EX2 R38, R38 ;  /* 0x0000002600267308 */ /* 0x000ea20000000800 */
[----:B------:R-:W-:Y:S01]  /*8170*/  FMNMX.FTZ R3, R160, R3, !PT ;  /* 0x00000003a0037209 */ /* 0x000fe20007810000 */
[-C--:B------:R-:W-:Y:S01]  /*8180*/  FMUL.FTZ R73, R73, R44.reuse ;  /* 0x0000002c49497220 */ /* 0x080fe20000410000 */
[----:B------:R-:W-:Y:S01]  /*8190*/  FMNMX.FTZ R62, R40, R55, !PT ;  /* 0x00000037283e7209 */ /* 0x000fe20007810000 */
[-C--:B------:R-:W-:Y:S01]  /*81a0*/  FMUL.FTZ R76, R76, R44.reuse ;  /* 0x0000002c4c4c7220 */ /* 0x080fe20000410000 */
[----:B------:R-:W-:Y:S01]  /*81b0*/  FMNMX.FTZ R148, R58, R3, !PT ;  /* 0x000000033a947209 */ /* 0x000fe20007810000 */
[----:B------:R-:W-:Y:S01]  /*81c0*/  FMUL.FTZ R77, R77, R44 ;  /* 0x0000002c4d4d7220 */ /* 0x000fe20000410000 */
[----:B------:R-:W-:Y:S01]  /*81d0*/  FMNMX.FTZ R62, R41, R62, !PT ;  /* 0x0000003e293e7209 */ /* 0x000fe20007810000 */
[----:B------:R-:W-:Y:S01]  /*81e0*/  FMUL.FTZ R84, R84, R44 ;  /* 0x0000002c54547220 */ /* 0x000fe20000410000 */
[----:B------:R-:W-:Y:S01]  /*81f0*/  FMNMX.FTZ R55, R59, R148, !PT ;  /* 0x000000943b377209 */ /* 0x000fe20007810000 */
[----:B------:R-:W-:Y:S01]  /*8200*/  FMUL.FTZ R85, R85, R44 ;  /* 0x0000002c55557220 */ /* 0x000fe20000410000 */
[----:B------:R-:W-:Y:S01]  /*8210*/  FMNMX.FTZ R62, R39, R62, !PT ;  /* 0x0000003e273e7209 */ /* 0x000fe20007810000 */
[-C--:B------:R-:W-:Y:S01]  /*8220*/  FMUL.FTZ R108, R108, R44.reuse ;  /* 0x0000002c6c6c7220 */ /* 0x080fe20000410000 */
[----:B------:R-:W-:Y:S01]  /*8230*/  FMNMX.FTZ R55, R46, R55, !PT ;  /* 0x000000372e377209 */ /* 0x000fe20007810000 */
[----:B------:R-:W-:Y:S01]  /*8240*/  FMUL.FTZ R109, R109, R44 ;  /* 0x0000002c6d6d7220 */ /* 0x000fe20000410000 */
[----:B------:R-:W-:Y:S01]  /*8250*/  FMNMX.FTZ R3, R47, R62, !PT ;  /* 0x0000003e2f037209 */ /* 0x000fe20007810000 */
[-C--:B--2---:R-:W-:Y:S01]  /*8260*/  FMUL.FTZ R126, R126, R38.reuse ;  /* 0x000000267e7e7220 */ /* 0x084fe20000410000 */
[----:B------:R-:W-:Y:S01]  /*8270*/  FMNMX.FTZ R55, R48, R55, !PT ;  /* 0x0000003730377209 */ /* 0x000fe20007810000 */
[----:B------:R-:W-:-:S02]  /*8280*/  FMUL.FTZ R127, R127, R38 ;  /* 0x000000267f7f7220 */ /* 0x000fc40000410000 */
[-C--:B------:R-:W-:Y:S01]  /*8290*/  FMUL.FTZ R122, R122, R38.reuse ;  /* 0x000000267a7a7220 */ /* 0x080fe20000410000 */
[----:B------:R-:W2:Y:S01]  /*82a0*/  SHFL.BFLY PT, R62, R3, 0x2, 0x1f ;  /* 0x0c401f00033e7f89 */ /* 0x000ea200000e0000 */
[-C--:B------:R-:W-:Y:S01]  /*82b0*/  FMUL.FTZ R123, R123, R38.reuse ;  /* 0x000000267b7b7220 */ /* 0x080fe20000410000 */
[----:B------:R-:W-:Y:S01]  /*82c0*/  FMNMX.FTZ R148, R42, R55, !PT ;  /* 0x000000372a947209 */ /* 0x000fe20007810000 */
[-C--:B------:R-:W-:Y:S01]  /*82d0*/  FMUL.FTZ R74, R74, R38.reuse ;  /* 0x000000264a4a7220 */ /* 0x080fe20000410000 */
[----:B------:R-:W-:Y:S01]  /*82e0*/  HMMA.16816.F32 R124, R20, R16, R124 ;  /* 0x00000010147c723c */ /* 0x000fe2000000187c */
[----:B------:R-:W-:Y:S01]  /*82f0*/  FMUL.FTZ R75, R75, R38 ;  /* 0x000000264b4b7220 */ /* 0x000fe20000410000 */
[----:B------:R-:W-:Y:S01]  /*8300*/  FMNMX.FTZ R55, R43, R148, !PT ;  /* 0x000000942b377209 */ /* 0x000fe20007810000 */
[-C--:B------:R-:W-:Y:S02]  /*8310*/  FMUL.FTZ R78, R78, R38.reuse ;  /* 0x000000264e4e7220 */ /* 0x080fe40000410000 */
[----:B------:R-:W-:-:S02]  /*8320*/  FMUL.FTZ R79, R79, R38 ;  /* 0x000000264f4f7220 */ /* 0x000fc40000410000 */
[-C--:B------:R-:W-:Y:S01]  /*8330*/  FMUL.FTZ R86, R86, R38.reuse ;  /* 0x0000002656567220 */ /* 0x080fe20000410000 */
[C---:B------:R-:W-:Y:S01]  /*8340*/  HMMA.16816.F32 R120, R20.reuse, R18, R120 ;  /* 0x000000121478723c */ /* 0x040fe20000001878 */
[-C--:B------:R-:W-:Y:S02]  /*8350*/  FMUL.FTZ R87, R87, R38.reuse ;  /* 0x0000002657577220 */ /* 0x080fe40000410000 */
[-C--:B------:R-:W-:Y:S02]  /*8360*/  FMUL.FTZ R110, R110, R38.reuse ;  /* 0x000000266e6e7220 */ /* 0x080fe40000410000 */
[----:B------:R-:W-:Y:S02]  /*8370*/  FMUL.FTZ R111, R111, R38 ;  /* 0x000000266f6f7220 */ /* 0x000fe40000410000 */
[-C--:B------:R-:W-:Y:S01]  /*8380*/  FMUL.FTZ R92, R92, R44.reuse ;  /* 0x0000002c5c5c7220 */ /* 0x080fe20000410000 */
[----:B---3--:R-:W-:Y:S01]  /*8390*/  HMMA.16816.F32 R72, R20, R12, R72 ;  /* 0x0000000c1448723c */ /* 0x008fe20000001848 */
[----:B------:R-:W-:-:S02]  /*83a0*/  FMUL.FTZ R93, R93, R44 ;  /* 0x0000002c5d5d7220 */ /* 0x000fc40000410000 */
[-C--:B------:R-:W-:Y:S02]  /*83b0*/  FMUL.FTZ R94, R94, R38.reuse ;  /* 0x000000265e5e7220 */ /* 0x080fe40000410000 */
[----:B------:R-:W-:Y:S02]  /*83c0*/  FMUL.FTZ R95, R95, R38 ;  /* 0x000000265f5f7220 */ /* 0x000fe40000410000 */
[-C--:B------:R-:W-:Y:S01]  /*83d0*/  FMUL.FTZ R96, R96, R44.reuse ;  /* 0x0000002c60607220 */ /* 0x080fe20000410000 */
[----:B------:R-:W-:Y:S01]  /*83e0*/  HMMA.16816.F32 R76, R20, R14, R76 ;  /* 0x0000000e144c723c */ /* 0x000fe2000000184c */
[----:B------:R-:W-:Y:S02]  /*83f0*/  FMUL.FTZ R97, R97, R44 ;  /* 0x0000002c61617220 */ /* 0x000fe40000410000 */
[-C--:B------:R-:W-:Y:S02]  /*8400*/  FMUL.FTZ R98, R98, R38.reuse ;  /* 0x0000002662627220 */ /* 0x080fe40000410000 */
[----:B------:R-:W-:-:S03]  /*8410*/  FMUL.FTZ R99, R99, R38 ;  /* 0x0000002663637220 */ /* 0x000fc60000410000 */
[C---:B-1----:R-:W-:Y:S08]  /*8420*/  HMMA.16816.F32 R84, R20.reuse, R8, R84 ;  /* 0x000000081454723c */ /* 0x042ff00000001854 */
[C---:B------:R-:W-:Y:S08]  /*8430*/  HMMA.16816.F32 R108, R20.reuse, R10, R108 ;  /* 0x0000000a146c723c */ /* 0x040ff0000000186c */
[C---:B----4-:R-:W-:Y:S08]  /*8440*/  HMMA.16816.F32 R92, R20.reuse, R4, R92 ;  /* 0x00000004145c723c */ /* 0x050ff0000000185c */
[----:B------:R-:W-:Y:S07]  /*8450*/  HMMA.16816.F32 R96, R20, R6, R96 ;  /* 0x000000061460723c */ /* 0x000fee0000001860 */
[----:B------:R-:W-:-:S02]  /*8460*/  FMNMX.FTZ R20, R36, R55, !PT ;  /* 0x0000003724147209 */ /* 0x000fc40007810000 */
[----:B------:R-:W-:Y:S01]  /*8470*/  LOP3.LUT R22, R61, UR15, R176, 0x96, !PT ;  /* 0x0000000f3d167c12 */ /* 0x000fe2000f8e96b0 */
[----:B------:R-:W-:Y:S01]  /*8480*/  IMAD.WIDE.U32 R60, R60, -0x2daee0ad, RZ ;  /* 0xd2511f533c3c7825 */ /* 0x000fe200078e00ff */
[----:B------:R-:W-:Y:S02]  /*8490*/  FMNMX.FTZ R20, R37, R20, !PT ;  /* 0x0000001425147209 */ /* 0x000fe40007810000 */
[----:B--2---:R-:W-:Y:S01]  /*84a0*/  FMNMX.FTZ R55, R3, R62, !PT ;  /* 0x0000003e03377209 */ /* 0x004fe20007810000 */
[----:B------:R-:W-:Y:S02]  /*84b0*/  IMAD.WIDE.U32 R62, R22, -0x2daee0ad, RZ ;  /* 0xd2511f53163e7825 */ /* 0x000fe400078e00ff */
[----:B------:R-:W1:Y:S03]  /*84c0*/  SHFL.BFLY PT, R21, R20, 0x2, 0x1f ;  /* 0x0c401f0014157f89 */ /* 0x000e6600000e0000 */
[----:B------:R-:W-:Y:S01]  /*84d0*/  LOP3.LUT R22, R63, UR12, R157, 0x96, !PT ;  /* 0x0000000c3f167c12 */ /* 0x000fe2000f8e969d */
[----:B------:R-:W2:Y:S01]  /*84e0*/  SHFL.BFLY PT, R176, R55, 0x1, 0x1f ;  /* 0x0c201f0037b07f89 */ /* 0x000ea200000e0000 */
[----:B------:R-:W-:-:S03]  /*84f0*/  LOP3.LUT R3, R61, UR10, R62, 0x96, !PT ;  /* 0x0000000a3d037c12 */ /* 0x000fc6000f8e963e */
[----:B------:R-:W-:-:S04]  /*8500*/  IMAD.WIDE.U32 R62, R22, -0x326172a9, RZ ;  /* 0xcd9e8d57163e7825 */ /* 0x000fc800078e00ff */
[----:B------:R-:W-:Y:S01]  /*8510*/  IMAD.WIDE.U32 R192, R3, -0x326172a9, RZ ;  /* 0xcd9e8d5703c07825 */ /* 0x000fe200078e00ff */
[----:B------:R-:W-:Y:S02]  /*8520*/  LOP3.LUT R22, R63, UR11, R240, 0x96, !PT ;  /* 0x0000000b3f167c12 */ /* 0x000fe4000f8e96f0 */
[----:B------:R-:W-:Y:S01]  /*8530*/  LOP3.LUT R153, R149, UR7, R152, 0x96, !PT ;  /* 0x0000000795997c12 */ /* 0x000fe2000f8e9698 */
[----:B------:R-:W-:Y:S01]  /*8540*/  IMAD.MOV.U32 R151, RZ, RZ, R193 ;  /* 0x000000ffff977224 */ /* 0x000fe200078e00c1 */
[----:B------:R-:W-:Y:S01]  /*8550*/  LOP3.LUT R3, R193, UR9, R62, 0x96, !PT ;  /* 0x00000009c1037c12 */ /* 0x000fe2000f8e963e */
[----:B------:R-:W-:-:S04]  /*8560*/  IMAD.WIDE.U32 R22, R22, -0x2daee0ad, RZ ;  /* 0xd2511f5316167825 */ /* 0x000fc800078e00ff */
[----:B------:R-:W-:Y:S01]  /*8570*/  IMAD.WIDE.U32 R180, R3, -0x2daee0ad, RZ ;  /* 0xd2511f5303b47825 */ /* 0x000fe200078e00ff */
[----:B------:R-:W-:Y:S02]  /*8580*/  LOP3.LUT R23, R23, UR8, R60, 0x96, !PT ;  /* 0x0000000817177c12 */ /* 0x000fe4000f8e963c */
[----:B-1----:R-:W-:Y:S02]  /*8590*/  FMNMX.FTZ R20, R20, R21, !PT ;  /* 0x0000001514147209 */ /* 0x002fe40007810000 */
[----:B------:R-:W-:Y:S01]  /*85a0*/  LOP3.LUT R21, R181, UR6, R22, 0x96, !PT ;  /* 0x00000006b5157c12 */ /* 0x000fe2000f8e9616 */
[----:B------:R-:W-:Y:S01]  /*85b0*/  IMAD.WIDE.U32 R182, R23, -0x326172a9, RZ ;  /* 0xcd9e8d5717b67825 */ /* 0x000fe200078e00ff */
[----:B--2---:R-:W-:Y:S01]  /*85c0*/  FMNMX.FTZ R176, R55, R176, !PT ;  /* 0x000000b037b07209 */ /* 0x004fe20007810000 */
[----:B------:R-:W1:Y:S02]  /*85d0*/  SHFL.BFLY PT, R3, R20, 0x1, 0x1f ;  /* 0x0c201f0014037f89 */ /* 0x000e6400000e0000 */
[----:B------:R-:W-:Y:S01]  /*85e0*/  IMAD.WIDE.U32 R60, R21, -0x326172a9, RZ ;  /* 0xcd9e8d57153c7825 */ /* 0x000fe200078e00ff */
[----:B------:R-:W-:-:S03]  /*85f0*/  FSETP.NEU.FTZ.AND P3, PT, R176, -INF , PT ;  /* 0xff800000b000780b */ /* 0x000fc60003f7d000 */
[----:B------:R-:W-:Y:S01]  /*8600*/  FMUL.FTZ R148, R176, c[0x0][0x23c] ;  /* 0x00008f00b0947a20 */ /* 0x000fe20000410000 */
[C---:B------:R-:W-:Y:S02]  /*8610*/  LOP3.LUT R21, R60.reuse, 0xffff, RZ, 0xc0, !PT ;  /* 0x0000ffff3c157812 */ /* 0x040fe400078ec0ff */
[----:B------:R-:W-:Y:S02]  /*8620*/  LOP3.LUT R22, R60, 0xff, RZ, 0xc0, !PT ;  /* 0x000000ff3c167812 */ /* 0x000fe400078ec0ff */
[----:B------:R-:W-:Y:S02]  /*8630*/  SHF.R.U32.HI R21, RZ, 0x8, R21 ;  /* 0x00000008ff157819 */ /* 0x000fe40000011615 */
[----:B------:R-:W-:Y:S02]  /*8640*/  FSEL R148, R148, RZ, P3 ;  /* 0x000000ff94947208 */ /* 0x000fe40001800000 */
[----:B------:R-:W-:Y:S02]  /*8650*/  PRMT R22, R22, 0x5410, R21 ;  /* 0x0000541016167816 */ /* 0x000fe40000000015 */
[----:B------:R-:W-:Y:S01]  /*8660*/  SHF.R.U32.HI R21, RZ, 0x18, R60 ;  /* 0x00000018ff157819 */ /* 0x000fe2000001163c */
[----:B------:R-:W-:-:S02]  /*8670*/  FFMA.FTZ R63, R54, c[0x0][0x23c], -R148 ;  /* 0x00008f00363f7a23 */ /* 0x000fc40000010894 */
[----:B------:R-:W-:Y:S01]  /*8680*/  FFMA.FTZ R62, R53, c[0x0][0x23c], -R148 ;  /* 0x00008f00353e7a23 */ /* 0x000fe20000010894 */
[----:B------:R-:W-:Y:S01]  /*8690*/  HSET2.LE.AND R22, R22, R45, PT ;  /* 0x0000002d16167233 */ /* 0x000fe20003803000 */
[----:B-1----:R-:W-:Y:S02]  /*86a0*/  FMNMX.FTZ R3, R20, R3, !PT ;  /* 0x0000000314037209 */ /* 0x002fe40007810000 */
[----:B------:R-:W-:Y:S01]  /*86b0*/  MUFU.EX2 R63, R63 ;  /* 0x0000003f003f7308 */ /* 0x000fe20000000800 */
[----:B------:R-:W-:Y:S01]  /*86c0*/  SHF.R.U32.HI R20, RZ, 0x10, R60 ;  /* 0x00000010ff147819 */ /* 0x000fe2000001163c */
[----:B------:R-:W-:Y:S01]  /*86d0*/  FFMA.FTZ R60, R165, c[0x0][0x23c], -R148 ;  /* 0x00008f00a53c7a23 */ /* 0x000fe20000010894 */
[C---:B------:R-:W-:Y:S01]  /*86e0*/  FSETP.NEU.FTZ.AND P2, PT, R3.reuse, -INF , PT ;  /* 0xff8000000300780b */ /* 0x040fe20003f5d000 */
[----:B------:R-:W-:Y:S01]  /*86f0*/  FMUL.FTZ R133, R3, c[0x0][0x23c] ;  /* 0x00008f0003857a20 */ /* 0x000fe20000410000 */
[----:B------:R-:W-:-:S03]  /*8700*/  LOP3.LUT R20, R20, 0xff, RZ, 0xc0, !PT ;  /* 0x000000ff14147812 */ /* 0x000fc600078ec0ff */
[----:B------:R-:W-:Y:S01]  /*8710*/  MUFU.EX2 R60, R60 ;  /* 0x0000003c003c7308 */ /* 0x000fe20000000800 */
[----:B------:R-:W-:Y:S02]  /*8720*/  PRMT R20, R20, 0x5410, R21 ;  /* 0x0000541014147816 */ /* 0x000fe40000000015 */
[----:B------:R-:W-:Y:S01]  /*8730*/  LOP3.LUT R21, R61, UR16, R182, 0x96, !PT ;  /* 0x000000103d157c12 */ /* 0x000fe2000f8e96b6 */
[----:B------:R-:W-:Y:S01]  /*8740*/  FFMA.FTZ R61, R161, c[0x0][0x23c], -R148 ;  /* 0x00008f00a13d7a23 */ /* 0x000fe20000010894 */
[----:B------:R-:W-:Y:S01]  /*8750*/  FSEL R133, R133, RZ, P2 ;  /* 0x000000ff85857208 */ /* 0x000fe20001000000 */
[----:B------:R-:W-:Y:S01]  /*8760*/  HSET2.LE.AND R20, R20, R45, PT ;  /* 0x0000002d14147233 */ /* 0x000fe20003803000 */
[C---:B------:R-:W-:Y:S01]  /*8770*/  LOP3.LUT R150, R21.reuse, 0xffff, RZ, 0xc0, !PT ;  /* 0x0000ffff15967812 */ /* 0x040fe200078ec0ff */
[----:B------:R-:W-:Y:S01]  /*8780*/  MUFU.EX2 R62, R62 ;  /* 0x0000003e003e7308 */ /* 0x000fe20000000800 */
[----:B------:R-:W-:Y:S01]  /*8790*/  LOP3.LUT R23, R21, 0xff, RZ, 0xc0, !PT ;  /* 0x000000ff15177812 */ /* 0x000fe200078ec0ff */
[--C-:B------:R-:W-:Y:S01]  /*87a0*/  FFMA.FTZ R54, R252, c[0x0][0x23c], -R133.reuse ;  /* 0x00008f00fc367a23 */ /* 0x100fe20000010885 */
[----:B------:R-:W-:Y:S01]  /*87b0*/  SHF.R.U32.HI R150, RZ, 0x8, R150 ;  /* 0x00000008ff967819 */ /* 0x000fe20000011696 */
[--C-:B------:R-:W-:Y:S01]  /*87c0*/  FFMA.FTZ R53, R163, c[0x0][0x23c], -R133.reuse ;  /* 0x00008f00a3357a23 */ /* 0x100fe20000010885 */
[----:B------:R-:W-:Y:S01]  /*87d0*/  FSEL R252, R176, RZ, P3 ;  /* 0x000000ffb0fc7208 */ /* 0x000fe20001800000 */
[----:B------:R-:W-:Y:S01]  /*87e0*/  FFMA.FTZ R55, R154, c[0x0][0x23c], -R133 ;  /* 0x00008f009a377a23 */ /* 0x000fe20000010885 */
[----:B------:R-:W-:Y:S01]  /*87f0*/  PRMT R150, R23, 0x5410, R150 ;  /* 0x0000541017967816 */ /* 0x000fe20000000096 */
[----:B------:R-:W1:Y:S01]  /*8800*/  MUFU.EX2 R61, R61 ;  /* 0x0000003d003d7308 */ /* 0x000e620000000800 */
[----:B------:R-:W-:Y:S01]  /*8810*/  SHF.R.U32.HI R23, RZ, 0x10, R21 ;  /* 0x00000010ff177819 */ /* 0x000fe20000011615 */
[----:B------:R-:W-:Y:S01]  /*8820*/  FFMA.FTZ R66, R66, c[0x0][0x23c], -R133 ;  /* 0x00008f0042427a23 */ /* 0x000fe20000010885 */
[----:B------:R-:W-:-:S02]  /*8830*/  SHF.R.U32.HI R154, RZ, 0x18, R21 ;  /* 0x00000018ff9a7819 */ /* 0x000fc40000011615 */
[----:B------:R-:W-:Y:S02]  /*8840*/  LOP3.LUT R23, R23, 0xff, RZ, 0xc0, !PT ;  /* 0x000000ff17177812 */ /* 0x000fe400078ec0ff */
[----:B------:R-:W-:Y:S01]  /*8850*/  FSEL R21, R3, RZ, P2 ;  /* 0x000000ff03157208 */ /* 0x000fe20001000000 */
[----:B------:R-:W-:Y:S01]  /*8860*/  MUFU.EX2 R54, R54 ;  /* 0x0000003600367308 */ /* 0x000fe20000000800 */
[----:B------:R-:W-:Y:S01]  /*8870*/  PRMT R154, R23, 0x5410, R154 ;  /* 0x00005410179a7816 */ /* 0x000fe2000000009a */
[----:B------:R-:W-:Y:S02]  /*8880*/  FADD.FTZ R23, R135, -R252 ;  /* 0x800000fc87177221 */ /* 0x000fe40000010000 */
[----:B------:R-:W-:Y:S02]  /*8890*/  FADD.FTZ R21, R134, -R21 ;  /* 0x8000001586157221 */ /* 0x000fe40000010000 */
[----:B------:R-:W-:Y:S02]  /*88a0*/  FMUL.FTZ R134, R23, c[0x0][0x23c] ;  /* 0x00008f0017867a20 */ /* 0x000fe40000410000 */
[----:B------:R-:W2:Y:S01]  /*88b0*/  MUFU.EX2 R53, R53 ;  /* 0x0000003500357308 */ /* 0x000ea20000000800 */
[----:B------:R-:W-:Y:S01]  /*88c0*/  FMUL.FTZ R67, R21, c[0x0][0x23c] ;  /* 0x00008f0015437a20 */ /* 0x000fe20000410000 */
[----:B-1----:R-:W-:-:S02]  /*88d0*/  F2FP.PACK_AB R23, R60, R61 ;  /* 0x0000003d3c17723e */ /* 0x002fc400000000ff */
[----:B------:R-:W-:Y:S02]  /*88e0*/  F2FP.PACK_AB R21, R62, R63 ;  /* 0x0000003f3e15723e */ /* 0x000fe400000000ff */
[----:B------:R-:W-:Y:S02]  /*88f0*/  LOP3.LUT R22, R22, R23, RZ, 0xc0, !PT ;  /* 0x0000001716167212 */ /* 0x000fe400078ec0ff */
[----:B------:R-:W-:Y:S08]  /*8900*/  MUFU.EX2 R55, R55 ;  /* 0x0000003700377308 */ /* 0x000ff00000000800 */
[----:B------:R-:W1:Y:S01]  /*8910*/  MUFU.EX2 R66, R66 ;  /* 0x0000004200427308 */ /* 0x000e620000000800 */
[----:B--2---:R-:W-:-:S04]  /*8920*/  F2FP.PACK_AB R23, R53, R54 ;  /* 0x000000363517723e */ /* 0x004fc800000000ff */
[----:B------:R-:W-:Y:S01]  /*8930*/  LOP3.LUT R23, R20, R23, RZ, 0xc0, !PT ;  /* 0x0000001714177212 */ /* 0x000fe200078ec0ff */
[--C-:B------:R-:W-:Y:S02]  /*8940*/  HSET2.LE.AND R20, R150, R45.reuse, PT ;  /* 0x0000002d96147233 */ /* 0x100fe40003803000 */
[----:B------:R-:W2:Y:S03]  /*8950*/  MUFU.EX2 R134, R134 ;  /* 0x0000008600867308 */ /* 0x000ea60000000800 */
[----:B------:R-:W-:Y:S01]  /*8960*/  LOP3.LUT R20, R20, R21, RZ, 0xc0, !PT ;  /* 0x0000001514147212 */ /* 0x000fe200078ec0ff */
[----:B------:R-:W-:-:S04]  /*8970*/  HSET2.LE.AND R21, R154, R45, PT ;  /* 0x0000002d9a157233 */ /* 0x000fc80003803000 */
[----:B------:R-:W3:Y:S01]  /*8980*/  MUFU.EX2 R67, R67 ;  /* 0x0000004300437308 */ /* 0x000ee20000000800 */
[----:B-1----:R-:W-:-:S04]  /*8990*/  F2FP.PACK_AB R150, R66, R55 ;  /* 0x000000374296723e */ /* 0x002fc800000000ff */
[----:B------:R-:W-:Y:S01]  /*89a0*/  LOP3.LUT R21, R21, R150, RZ, 0xc0, !PT ;  /* 0x0000009615157212 */ /* 0x000fe200078ec0ff */
[----:B------:R-:W-:Y:S02]  /*89b0*/  IMAD.MOV.U32 R150, RZ, RZ, R192 ;  /* 0x000000ffff967224 */ /* 0x000fe400078e00c0 */
[-C--:B--2---:R-:W-:Y:S01]  /*89c0*/  FMUL.FTZ R68, R68, R134.reuse ;  /* 0x0000008644447220 */ /* 0x084fe20000410000 */
[----:B------:R1:W5:Y:S01]  /*89d0*/  LDL.LU.64 R192, [R1+0x18] ;  /* 0x0000180001c07983 */ /* 0x0003620000300a00 */
[-C--:B------:R-:W-:Y:S02]  /*89e0*/  FMUL.FTZ R69, R69, R134.reuse ;  /* 0x0000008645457220 */ /* 0x080fe40000410000 */
[-C--:B------:R-:W-:Y:S02]  /*89f0*/  FMUL.FTZ R112, R112, R134.reuse ;  /* 0x0000008670707220 */ /* 0x080fe40000410000 */
[----:B------:R-:W-:Y:S02]  /*8a00*/  FMUL.FTZ R113, R113, R134 ;  /* 0x0000008671717220 */ /* 0x000fe40000410000 */
[----:B---3--:R-:W-:-:S02]  /*8a10*/  FMUL.FTZ R70, R70, R67 ;  /* 0x0000004346467220 */ /* 0x008fc40000410000 */
[-C--:B------:R-:W-:Y:S02]  /*8a20*/  FMUL.FTZ R71, R71, R67.reuse ;  /* 0x0000004347477220 */ /* 0x080fe40000410000 */
[-C--:B------:R-:W-:Y:S02]  /*8a30*/  FMUL.FTZ R114, R114, R67.reuse ;  /* 0x0000004372727220 */ /* 0x080fe40000410000 */
[-C--:B------:R-:W-:Y:S02]  /*8a40*/  FMUL.FTZ R115, R115, R67.reuse ;  /* 0x0000004373737220 */ /* 0x080fe40000410000 */
[-C--:B------:R-:W-:Y:S01]  /*8a50*/  FMUL.FTZ R128, R128, R134.reuse ;  /* 0x0000008680807220 */ /* 0x080fe20000410000 */
[----:B------:R-:W-:Y:S01]  /*8a60*/  HMMA.16816.F32 R68, R20, R12, R68 ;  /* 0x0000000c1444723c */ /* 0x000fe20000001844 */
[----:B------:R-:W-:Y:S02]  /*8a70*/  FMUL.FTZ R129, R129, R134 ;  /* 0x0000008681817220 */ /* 0x000fe40000410000 */
[----:B------:R-:W-:-:S02]  /*8a80*/  FMUL.FTZ R130, R130, R67 ;  /* 0x0000004382827220 */ /* 0x000fc40000410000 */
[-C--:B------:R-:W-:Y:S02]  /*8a90*/  FMUL.FTZ R131, R131, R67.reuse ;  /* 0x0000004383837220 */ /* 0x080fe40000410000 */
[----:B------:R-:W-:Y:S02]  /*8aa0*/  IMAD.MOV.U32 R12, RZ, RZ, R180 ;  /* 0x000000ffff0c7224 */ /* 0x000fe400078e00b4 */
[----:B------:R-:W-:Y:S01]  /*8ab0*/  IMAD.MOV.U32 R13, RZ, RZ, R181 ;  /* 0x000000ffff0d7224 */ /* 0x000fe200078e00b5 */
[----:B------:R-:W-:Y:S01]  /*8ac0*/  HMMA.16816.F32 R112, R20, R14, R112 ;  /* 0x0000000e1470723c */ /* 0x000fe20000001870 */
[-C--:B------:R-:W-:Y:S02]  /*8ad0*/  FMUL.FTZ R80, R80, R134.reuse ;  /* 0x0000008650507220 */ /* 0x080fe40000410000 */
[----:B------:R-:W-:Y:S02]  /*8ae0*/  FMUL.FTZ R81, R81, R134 ;  /* 0x0000008651517220 */ /* 0x000fe40000410000 */
[----:B------:R-:W-:-:S02]  /*8af0*/  FMUL.FTZ R82, R82, R67 ;  /* 0x0000004352527220 */ /* 0x000fc40000410000 */
[----:B------:R-:W-:Y:S01]  /*8b00*/  FMUL.FTZ R83, R83, R67 ;  /* 0x0000004353537220 */ /* 0x000fe20000410000 */
[----:B------:R-:W-:Y:S01]  /*8b10*/  HMMA.16816.F32 R128, R20, R16, R128 ;  /* 0x000000101480723c */ /* 0x000fe20000001880 */
[----:B------:R-:W-:Y:S02]  /*8b20*/  IMAD.MOV.U32 R14, RZ, RZ, R12 ;  /* 0x000000ffff0e7224 */ /* 0x000fe400078e000c */
[----:B------:R-:W-:Y:S02]  /*8b30*/  IMAD.MOV.U32 R15, RZ, RZ, R13 ;  /* 0x000000ffff0f7224 */ /* 0x000fe400078e000d */
[----:B------:R-:W-:Y:S02]  /*8b40*/  FFMA.FTZ R248, R248, c[0x0][0x23c], -R137 ;  /* 0x00008f00f8f87a23 */ /* 0x000fe40000010889 */
[-C--:B------:R-:W-:Y:S02]  /*8b50*/  FMUL.FTZ R104, R104, R134.reuse ;  /* 0x0000008668687220 */ /* 0x080fe40000410000 */
[----:B------:R-:W-:-:S02]  /*8b60*/  FMUL.FTZ R105, R105, R134 ;  /* 0x0000008669697220 */ /* 0x000fc40000410000 */
[-C--:B------:R-:W-:Y:S02]  /*8b70*/  FMUL.FTZ R106, R106, R67.reuse ;  /* 0x000000436a6a7220 */ /* 0x080fe40000410000 */
[----:B------:R-:W-:Y:S02]  /*8b80*/  FMUL.FTZ R107, R107, R67 ;  /* 0x000000436b6b7220 */ /* 0x000fe40000410000 */
[----:B------:R-:W-:Y:S01]  /*8b90*/  IMAD.WIDE.U32 R12, R153, -0x2daee0ad, RZ ;  /* 0xd2511f53990c7825 */ /* 0x000fe200078e00ff */
[----:B------:R-:W-:Y:S03]  /*8ba0*/  HMMA.16816.F32 R80, R20, R8, R80 ;  /* 0x000000081450723c */ /* 0x000fe60000001850 */
[----:B------:R-:W-:Y:S01]  /*8bb0*/  IMAD.MOV.U32 R16, RZ, RZ, R190 ;  /* 0x000000ffff107224 */ /* 0x000fe200078e00be */
[----:B------:R2:W-:Y:S01]  /*8bc0*/  MUFU.EX2 R149, R248 ;  /* 0x000000f800957308 */ /* 0x0005e20000000800 */
[----:B------:R-:W-:-:S02]  /*8bd0*/  FFMA.FTZ R135, R246, c[0x0][0x23c], -R137 ;  /* 0x00008f00f6877a23 */ /* 0x000fc40000010889 */
[----:B------:R-:W-:Y:S01]  /*8be0*/  IMAD.MOV.U32 R246, RZ, RZ, R150 ;  /* 0x000000fffff67224 */ /* 0x000fe200078e0096 */
[----:B------:R-:W-:Y:S01]  /*8bf0*/  LOP3.LUT R9, R12, 0xffff, RZ, 0xc0, !PT ;  /* 0x0000ffff0c097812 */ /* 0x000fe200078ec0ff */
[----:B------:R-:W-:Y:S02]  /*8c00*/  IMAD.MOV.U32 R247, RZ, RZ, R151 ;  /* 0x000000fffff77224 */ /* 0x000fe400078e0097 */
[-C--:B------:R-:W-:Y:S02]  /*8c10*/  FMUL.FTZ R88, R88, R134.reuse ;  /* 0x0000008658587220 */ /* 0x080fe40000410000 */
[----:B------:R-:W-:Y:S02]  /*8c20*/  FMUL.FTZ R89, R89, R134 ;  /* 0x0000008659597220 */ /* 0x000fe40000410000 */
[-C--:B------:R-:W-:Y:S02]  /*8c30*/  FMUL.FTZ R90, R90, R67.reuse ;  /* 0x000000435a5a7220 */ /* 0x080fe40000410000 */
[----:B------:R-:W-:-:S02]  /*8c40*/  FMUL.FTZ R91, R91, R67 ;  /* 0x000000435b5b7220 */ /* 0x000fc40000410000 */
[--C-:B------:R-:W-:Y:S02]  /*8c50*/  FFMA.FTZ R150, R224, c[0x0][0x23c], -R137.reuse ;  /* 0x00008f00e0967a23 */ /* 0x100fe40000010889 */
[----:B--2---:R-:W-:Y:S02]  /*8c60*/  IMAD.MOV.U32 R248, RZ, RZ, R16 ;  /* 0x000000fffff87224 */ /* 0x004fe400078e0010 */
[----:B------:R-:W-:Y:S02]  /*8c70*/  FFMA.FTZ R152, R244, c[0x0][0x23c], -R137 ;  /* 0x00008f00f4987a23 */ /* 0x000fe40000010889 */
[--C-:B------:R-:W-:Y:S02]  /*8c80*/  FFMA.FTZ R154, R174, c[0x0][0x23c], -R49.reuse ;  /* 0x00008f00ae9a7a23 */ /* 0x100fe40000010831 */
[--C-:B------:R-:W-:Y:S01]  /*8c90*/  FFMA.FTZ R151, R172, c[0x0][0x23c], -R49.reuse ;  /* 0x00008f00ac977a23 */ /* 0x100fe20000010831 */
[----:B------:R-:W-:Y:S01]  /*8ca0*/  HMMA.16816.F32 R104, R20, R4, R104 ;  /* 0x000000041468723c */ /* 0x000fe20000001868 */
[----:B------:R-:W-:-:S02]  /*8cb0*/  FFMA.FTZ R153, R170, c[0x0][0x23c], -R49 ;  /* 0x00008f00aa997a23 */ /* 0x000fc40000010831 */
[-C--:B------:R-:W-:Y:S02]  /*8cc0*/  FMUL.FTZ R100, R100, R134.reuse ;  /* 0x0000008664647220 */ /* 0x080fe40000410000 */
[-C--:B------:R-:W-:Y:S02]  /*8cd0*/  FMUL.FTZ R101, R101, R134.reuse ;  /* 0x0000008665657220 */ /* 0x080fe40000410000 */
[-C--:B------:R-:W-:Y:S02]  /*8ce0*/  FMUL.FTZ R102, R102, R67.reuse ;  /* 0x0000004366667220 */ /* 0x080fe40000410000 */
[-C--:B------:R-:W-:Y:S02]  /*8cf0*/  FMUL.FTZ R103, R103, R67.reuse ;  /* 0x0000004367677220 */ /* 0x080fe40000410000 */
[----:B------:R-:W-:Y:S01]  /*8d00*/  FFMA.FTZ R168, R168, c[0x0][0x23c], -R49 ;  /* 0x00008f00a8a87a23 */ /* 0x000fe20000010831 */
[----:B------:R-:W-:Y:S01]  /*8d10*/  SHF.R.U32.HI R4, RZ, 0x10, R12 ;  /* 0x00000010ff047819 */ /* 0x000fe2000001160c */
[-C--:B------:R-:W-:Y:S01]  /*8d20*/  FMUL.FTZ R116, R116, R134.reuse ;  /* 0x0000008674747220 */ /* 0x080fe20000410000 */
[----:B------:R-:W-:Y:S01]  /*8d30*/  LOP3.LUT R8, R12, 0xff, RZ, 0xc0, !PT ;  /* 0x000000ff0c087812 */ /* 0x000fe200078ec0ff */
[----:B------:R-:W-:Y:S01]  /*8d40*/  FMUL.FTZ R117, R117, R134 ;  /* 0x0000008675757220 */ /* 0x000fe20000410000 */
[----:B------:R-:W-:Y:S01]  /*8d50*/  SHF.R.U32.HI R9, RZ, 0x8, R9 ;  /* 0x00000008ff097819 */ /* 0x000fe20000011609 */
[----:B------:R-:W-:Y:S01]  /*8d60*/  MUFU.EX2 R135, R135 ;  /* 0x0000008700877308 */ /* 0x000fe20000000800 */
[----:B------:R-:W-:Y:S01]  /*8d70*/  LOP3.LUT R5, R13, UR17, R248, 0x96, !PT ;  /* 0x000000110d057c12 */ /* 0x000fe2000f8e96f8 */
[----:B------:R-:W-:Y:S01]  /*8d80*/  HMMA.16816.F32 R88, R20, R10, R88 ;  /* 0x0000000a1458723c */ /* 0x000fe20000001858 */
[----:B------:R-:W-:Y:S01]  /*8d90*/  LOP3.LUT R4, R4, 0xff, RZ, 0xc0, !PT ;  /* 0x000000ff04047812 */ /* 0x000fe200078ec0ff */
[-C--:B------:R-:W-:Y:S01]  /*8da0*/  FMUL.FTZ R118, R118, R67.reuse ;  /* 0x0000004376767220 */ /* 0x080fe20000410000 */
[----:B------:R-:W-:Y:S01]  /*8db0*/  PRMT R8, R8, 0x5410, R9 ;  /* 0x0000541008087816 */ /* 0x000fe20000000009 */
[----:B------:R-:W-:-:S02]  /*8dc0*/  FMUL.FTZ R119, R119, R67 ;  /* 0x0000004377777220 */ /* 0x000fc40000410000 */
[----:B------:R-:W-:Y:S01]  /*8dd0*/  MUFU.EX2 R150, R150 ;  /* 0x0000009600967308 */ /* 0x000fe20000000800 */
[----:B------:R-:W-:Y:S01]  /*8de0*/  SHF.R.U32.HI R11, RZ, 0x18, R12 ;  /* 0x00000018ff0b7819 */ /* 0x000fe2000001160c */
[----:B------:R-:W-:Y:S01]  /*8df0*/  HMMA.16816.F32 R100, R20, R6, R100 ;  /* 0x000000061464723c */ /* 0x000fe20000001864 */
[----:B------:R-:W-:Y:S01]  /*8e00*/  SHF.R.U32.HI R9, RZ, 0x10, R5 ;  /* 0x00000010ff097819 */ /* 0x000fe20000011605 */
[----:B------:R-:W-:-:S04]  /*8e10*/  IMAD.MOV.U32 R17, RZ, RZ, R191 ;  /* 0x000000ffff117224 */ /* 0x000fc800078e00bf */
[----:B------:R-:W2:Y:S01]  /*8e20*/  MUFU.EX2 R152, R152 ;  /* 0x0000009800987308 */ /* 0x000ea20000000800 */
[----:B------:R-:W-:-:S07]  /*8e30*/  LOP3.LUT R7, R5, 0xffff, RZ, 0xc0, !PT ;  /* 0x0000ffff05077812 */ /* 0x000fce00078ec0ff */
[----:B------:R-:W-:Y:S01]  /*8e40*/  MUFU.EX2 R154, R154 ;  /* 0x0000009a009a7308 */ /* 0x000fe20000000800 */
[----:B------:R-:W-:-:S07]  /*8e50*/  PRMT R4, R4, 0x5410, R11 ;  /* 0x0000541004047816 */ /* 0x000fce000000000b */
[----:B------:R-:W3:Y:S01]  /*8e60*/  MUFU.EX2 R151, R151 ;  /* 0x0000009700977308 */ /* 0x000ee20000000800 */
[----:B------:R-:W-:Y:S02]  /*8e70*/  LOP3.LUT R6, R5, 0xff, RZ, 0xc0, !PT ;  /* 0x000000ff05067812 */ /* 0x000fe400078ec0ff */
[----:B------:R-:W-:-:S05]  /*8e80*/  SHF.R.U32.HI R10, RZ, 0x18, R5 ;  /* 0x00000018ff0a7819 */ /* 0x000fca0000011605 */
[----:B------:R-:W-:Y:S01]  /*8e90*/  MUFU.EX2 R153, R153 ;  /* 0x0000009900997308 */ /* 0x000fe20000000800 */
[----:B------:R-:W-:-:S07]  /*8ea0*/  SHF.R.U32.HI R7, RZ, 0x8, R7 ;  /* 0x00000008ff077819 */ /* 0x000fce0000011607 */
[----:B------:R-:W4:Y:S01]  /*8eb0*/  MUFU.EX2 R168, R168 ;  /* 0x000000a800a87308 */ /* 0x000f220000000800 */
[----:B------:R-:W-:Y:S01]  /*8ec0*/  LOP3.LUT R5, R9, 0xff, RZ, 0xc0, !PT ;  /* 0x000000ff09057812 */ /* 0x000fe200078ec0ff */
[----:B------:R-:W-:Y:S01]  /*8ed0*/  HMMA.16816.F32 R116, R20, R18, R116 ;  /* 0x000000121474723c */ /* 0x000fe20000001874 */
[----:B------:R1:W5:Y:S01]  /*8ee0*/  LDL.LU.64 R190, [R1+0x10] ;  /* 0x0000100001be7983 */ /* 0x0003620000300a00 */
[----:B------:R-:W-:-:S05]  /*8ef0*/  PRMT R6, R6, 0x5410, R7 ;  /* 0x0000541006067816 */ /* 0x000fca0000000007 */
[--C-:B------:R-:W-:Y:S01]  /*8f00*/  HSET2.LE.AND R23, R4, R45.reuse, PT ;  /* 0x0000002d04177233 */ /* 0x100fe20003803000 */
[----:B------:R-:W-:Y:S01]  /*8f10*/  IMAD.MOV.U32 R18, RZ, RZ, R182 ;  /* 0x000000ffff127224 */ /* 0x000fe200078e00b6 */
[----:B------:R-:W-:Y:S01]  /*8f20*/  PRMT R4, R5, 0x5410, R10 ;  /* 0x0000541005047816 */ /* 0x000fe2000000000a */
[----:B------:R-:W-:Y:S02]  /*8f30*/  IMAD.MOV.U32 R19, RZ, RZ, R183 ;  /* 0x000000ffff137224 */ /* 0x000fe400078e00b7 */
[----:B------:R1:W5:Y:S01]  /*8f40*/  LDL.LU.64 R182, [R1+0x8] ;  /* 0x0000080001b67983 */ /* 0x0003620000300a00 */
[----:B------:R-:W-:-:S03]  /*8f50*/  HSET2.LE.AND R8, R8, R45, PT ;  /* 0x0000002d08087233 */ /* 0x000fc60003803000 */
[----:B------:R1:W5:Y:S01]  /*8f60*/  LDL.LU.64 R180, [R1] ;  /* 0x0000000001b47983 */ /* 0x0003620000300a00 */
[----:B--2---:R-:W-:Y:S01]  /*8f70*/  F2FP.PACK_AB R9, R152, R149 ;  /* 0x000000959809723e */ /* 0x004fe200000000ff */
[--C-:B------:R-:W-:Y:S01]  /*8f80*/  HSET2.LE.AND R6, R6, R45.reuse, PT ;  /* 0x0000002d06067233 */ /* 0x100fe20003803000 */
[----:B---3--:R-:W-:Y:S01]  /*8f90*/  F2FP.PACK_AB R20, R151, R154 ;  /* 0x0000009a9714723e */ /* 0x008fe200000000ff */
[----:B------:R-:W-:Y:S01]  /*8fa0*/  HSET2.LE.AND R4, R4, R45, PT ;  /* 0x0000002d04047233 */ /* 0x000fe20003803000 */
[----:B------:R-:W-:Y:S01]  /*8fb0*/  F2FP.PACK_AB R5, R150, R135 ;  /* 0x000000879605723e */ /* 0x000fe200000000ff */
[----:B------:R-:W-:Y:S01]  /*8fc0*/  IMAD.MOV.U32 R249, RZ, RZ, R17 ;  /* 0x000000fffff97224 */ /* 0x000fe200078e0011 */
[----:B----4-:R-:W-:Y:S01]  /*8fd0*/  F2FP.PACK_AB R21, R168, R153 ;  /* 0x00000099a815723e */ /* 0x010fe200000000ff */
[----:B------:R-:W-:Y:S01]  /*8fe0*/  IMAD.MOV.U32 R248, RZ, RZ, R246 ;  /* 0x000000fffff87224 */ /* 0x000fe200078e00f6 */
[----:B------:R-:W-:Y:S01]  /*8ff0*/  LOP3.LUT R23, R23, R20, RZ, 0xc0, !PT ;  /* 0x0000001417177212 */ /* 0x000fe200078ec0ff */
[----:B------:R-:W-:Y:S01]  /*9000*/  IMAD.MOV.U32 R249, RZ, RZ, R247 ;  /* 0x000000fffff97224 */ /* 0x000fe200078e00f7 */
[----:B------:R-:W-:Y:S01]  /*9010*/  LOP3.LUT R22, R8, R9, RZ, 0xc0, !PT ;  /* 0x0000000908167212 */ /* 0x000fe200078ec0ff */
[----:B------:R-:W-:Y:S01]  /*9020*/  IMAD.MOV.U32 R224, RZ, RZ, R18 ;  /* 0x000000ffffe07224 */ /* 0x000fe200078e0012 */
[----:B------:R-:W-:Y:S01]  /*9030*/  LOP3.LUT R20, R6, R5, RZ, 0xc0, !PT ;  /* 0x0000000506147212 */ /* 0x000fe200078ec0ff */
[----:B------:R-:W-:Y:S01]  /*9040*/  IMAD.MOV.U32 R225, RZ, RZ, R19 ;  /* 0x000000ffffe17224 */ /* 0x000fe200078e0013 */
[----:B------:R-:W-:Y:S01]  /*9050*/  LOP3.LUT R21, R4, R21, RZ, 0xc0, !PT ;  /* 0x0000001504157212 */ /* 0x000fe200078ec0ff */
[----:B------:R-:W-:Y:S01]  /*9060*/  IMAD.MOV.U32 R246, RZ, RZ, R14 ;  /* 0x000000fffff67224 */ /* 0x000fe200078e000e */
[----:B------:R-:W2:Y:S01]  /*9070*/  LDSM.16.MT88.4 R16, [R188+0x6800] ;  /* 0x00680000bc10783b */ /* 0x000ea20000004200 */
[----:B------:R-:W-:Y:S01]  /*9080*/  IMAD.MOV.U32 R247, RZ, RZ, R15 ;  /* 0x000000fffff77224 */ /* 0x000fe200078e000f */
[----:B------:R-:W-:Y:S01]  /*9090*/  LOP3.LUT R159, R225, UR7, R248, 0x96, !PT ;  /* 0x00000007e19f7c12 */ /* 0x000fe2000f8e96f8 */
[--C-:B------:R-:W-:Y:S01]  /*90a0*/  FFMA.FTZ R172, R147, c[0x0][0x23c], -R148.reuse ;  /* 0x00008f0093ac7a23 */ /* 0x100fe20000010894 */
[----:B------:R-:W3:Y:S01]  /*90b0*/  LDSM.16.MT88.4 R12, [R186+0x6800] ;  /* 0x00680000ba0c783b */ /* 0x000ee20000004200 */
[----:B------:R-:W-:Y:S01]  /*90c0*/  FFMA.FTZ R170, R141, c[0x0][0x23c], -R148 ;  /* 0x00008f008daa7a23 */ /* 0x000fe20000010894 */
[----:B------:R-:W-:Y:S01]  /*90d0*/  IADD3 R155, R155, 0x1, RZ ;  /* 0x000000019b9b7810 */ /* 0x000fe20007ffe0ff */
[----:B------:R-:W-:Y:S01]  /*90e0*/  IMAD.WIDE.U32 R224, R159, -0x2daee0ad, RZ ;  /* 0xd2511f539fe07825 */ /* 0x000fe200078e00ff */
[----:B------:R-:W4:Y:S01]  /*90f0*/  LDSM.16.MT88.4 R8, [R185+0x6800] ;  /* 0x00680000b908783b */ /* 0x000f220000004200 */
[----:B------:R-:W-:Y:S01]  /*9100*/  MUFU.EX2 R172, R172 ;  /* 0x000000ac00ac7308 */ /* 0x000fe20000000800 */
[----:B------:R-:W-:Y:S01]  /*9110*/  LOP3.LUT R155, R243, UR25, R155, 0x96, !PT ;  /* 0x00000019f39b7c12 */ /* 0x000fe2000f8e969b */
[--C-:B------:R-:W-:Y:S01]  /*9120*/  FFMA.FTZ R141, R142, c[0x0][0x23c], -R133.reuse ;  /* 0x00008f008e8d7a23 */ /* 0x100fe20000010885 */
[----:B------:R-:W1:Y:S01]  /*9130*/  LDSM.16.MT88.4 R4, [R184+0x6800] ;  /* 0x00680000b804783b */ /* 0x000e620000004200 */
[--C-:B------:R-:W-:Y:S01]  /*9140*/  SHF.R.U32.HI R147, RZ, 0x10, R224.reuse ;  /* 0x00000010ff937819 */ /* 0x100fe200000116e0 */
[--C-:B------:R-:W-:Y:S01]  /*9150*/  FFMA.FTZ R142, R156, c[0x0][0x23c], -R133.reuse ;  /* 0x00008f009c8e7a23 */ /* 0x100fe20000010885 */
[----:B------:R-:W-:Y:S01]  /*9160*/  SHF.R.U32.HI R156, RZ, 0x18, R224 ;  /* 0x00000018ff9c7819 */ /* 0x000fe200000116e0 */
[--C-:B------:R-:W-:Y:S01]  /*9170*/  FFMA.FTZ R139, R139, c[0x0][0x23c], -R148.reuse ;  /* 0x00008f008b8b7a23 */ /* 0x100fe20000010894 */
[----:B------:R-:W-:Y:S01]  /*9180*/  LOP3.LUT R163, R147, 0xff, RZ, 0xc0, !PT ;  /* 0x000000ff93a37812 */ /* 0x000fe200078ec0ff */
[--C-:B------:R-:W-:Y:S01]  /*9190*/  FFMA.FTZ R147, R160, c[0x0][0x23c], -R133.reuse ;  /* 0x00008f00a0937a23 */ /* 0x100fe20000010885 */
[----:B------:R-:W-:Y:S01]  /*91a0*/  LOP3.LUT R161, R224, 0xffff, RZ, 0xc0, !PT ;  /* 0x0000ffffe0a17812 */ /* 0x000fe200078ec0ff */
[----:B------:R-:W-:Y:S01]  /*91b0*/  FFMA.FTZ R145, R145, c[0x0][0x23c], -R148 ;  /* 0x00008f0091917a23 */ /* 0x000fe20000010894 */
[----:B------:R-:W-:Y:S01]  /*91c0*/  PRMT R160, R163, 0x5410, R156 ;  /* 0x00005410a3a07816 */ /* 0x000fe2000000009c */
[----:B------:R-:W-:Y:S01]  /*91d0*/  FFMA.FTZ R156, R143, c[0x0][0x23c], -R133 ;  /* 0x00008f008f9c7a23 */ /* 0x000fe20000010885 */
[----:B------:R-:W2:Y:S01]  /*91e0*/  MUFU.EX2 R139, R139 ;  /* 0x0000008b008b7308 */ /* 0x000ea20000000800 */
[----:B------:R-:W-:Y:S01]  /*91f0*/  LOP3.LUT R159, R225, UR17, R246, 0x96, !PT ;  /* 0x00000011e19f7c12 */ /* 0x000fe2000f8e96f6 */
[----:B------:R-:W-:Y:S01]  /*9200*/  FFMA.FTZ R140, R140, c[0x0][0x23c], -R49 ;  /* 0x00008f008c8c7a23 */ /* 0x000fe20000010831 */
[----:B------:R-:W-:Y:S01]  /*9210*/  LOP3.LUT R174, R224, 0xff, RZ, 0xc0, !PT ;  /* 0x000000ffe0ae7812 */ /* 0x000fe200078ec0ff */
[----:B------:R-:W-:Y:S01]  /*9220*/  IMAD.WIDE.U32 R246, R230, -0x326172a9, RZ ;  /* 0xcd9e8d57e6f67825 */ /* 0x000fe200078e00ff */
[----:B------:R-:W-:-:S03]  /*9230*/  SHF.R.U32.HI R161, RZ, 0x8, R161 ;  /* 0x00000008ffa17819 */ /* 0x000fc600000116a1 */
[----:B------:R-:W-:Y:S01]  /*9240*/  MUFU.EX2 R145, R145 ;  /* 0x0000009100917308 */ /* 0x000fe20000000800 */
[----:B------:R-:W-:Y:S01]  /*9250*/  PRMT R174, R174, 0x5410, R161 ;  /* 0x00005410aeae7816 */ /* 0x000fe200000000a1 */
[----:B------:R-:W-:Y:S02]  /*9260*/  FFMA.FTZ R161, R144, c[0x0][0x23c], -R49 ;  /* 0x00008f0090a17a23 */ /* 0x000fe40000010831 */
[----:B------:R-:W-:Y:S02]  /*9270*/  FFMA.FTZ R52, R52, c[0x0][0x23c], -R148 ;  /* 0x00008f0034347a23 */ /* 0x000fe40000010894 */
[----:B------:R-:W-:Y:S01]  /*9280*/  HSET2.LE.AND R174, R174, R45, PT ;  /* 0x0000002daeae7233 */ /* 0x000fe20003803000 */
[--C-:B------:R-:W-:Y:S01]  /*9290*/  FFMA.FTZ R58, R58, c[0x0][0x23c], -R133.reuse ;  /* 0x00008f003a3a7a23 */ /* 0x100fe20000010885 */
[----:B------:R-:W-:Y:S01]  /*92a0*/  MUFU.EX2 R170, R170 ;  /* 0x000000aa00aa7308 */ /* 0x000fe20000000800 */
[----:B--2---:R-:W-:Y:S01]  /*92b0*/  HMMA.16816.F32 R124, R20, R16, R124 ;  /* 0x00000010147c723c */ /* 0x004fe2000000187c */
[----:B------:R-:W-:Y:S01]  /*92c0*/  F2FP.PACK_AB R143, R172, R139 ;  /* 0x0000008bac8f723e */ /* 0x000fe200000000ff */
[----:B------:R-:W-:-:S02]  /*92d0*/  FFMA.FTZ R59, R59, c[0x0][0x23c], -R133 ;  /* 0x00008f003b3b7a23 */ /* 0x000fc40000010885 */
[--C-:B------:R-:W-:Y:S02]  /*92e0*/  FFMA.FTZ R56, R56, c[0x0][0x23c], -R148.reuse ;  /* 0x00008f0038387a23 */ /* 0x100fe40000010894 */
[----:B------:R-:W-:Y:S01]  /*92f0*/  FFMA.FTZ R57, R57, c[0x0][0x23c], -R148 ;  /* 0x00008f0039397a23 */ /* 0x000fe20000010894 */
[----:B------:R-:W-:Y:S01]  /*9300*/  MUFU.EX2 R141, R141 ;  /* 0x0000008d008d7308 */ /* 0x000fe20000000800 */
[C---:B------:R-:W-:Y:S01]  /*9310*/  HMMA.16816.F32 R120, R20.reuse, R18, R120 ;  /* 0x000000121478723c */ /* 0x040fe20000001878 */
[----:B------:R-:W-:Y:S02]  /*9320*/  FFMA.FTZ R51, R51, c[0x0][0x23c], -R137 ;  /* 0x00008f0033337a23 */ /* 0x000fe40000010889 */
[----:B------:R-:W-:Y:S02]  /*9330*/  FFMA.FTZ R63, R223, R134, R63 ;  /* 0x00000086df3f7223 */ /* 0x000fe4000001003f */
[----:B------:R-:W-:Y:S02]  /*9340*/  FFMA.FTZ R55, R222, R67, R55 ;  /* 0x00000043de377223 */ /* 0x000fe40000010037 */
[----:B------:R-:W-:Y:S01]  /*9350*/  MUFU.EX2 R142, R142 ;  /* 0x0000008e008e7308 */ /* 0x000fe20000000800 */
[----:B---3--:R-:W-:Y:S01]  /*9360*/  HMMA.16816.F32 R72, R20, R12, R72 ;  /* 0x0000000c1448723c */ /* 0x008fe20000001848 */
[----:B------:R-:W-:-:S02]  /*9370*/  FFMA.FTZ R33, R213, R44, R33 ;  /* 0x0000002cd5217223 */ /* 0x000fc40000010021 */
[----:B------:R-:W-:Y:S02]  /*9380*/  FFMA.FTZ R35, R211, R38, R35 ;  /* 0x00000026d3237223 */ /* 0x000fe40000010023 */
[----:B------:R-:W-:Y:S02]  /*9390*/  FADD.FTZ R62, R62, R63 ;  /* 0x0000003f3e3e7221 */ /* 0x000fe40000010000 */
[----:B------:R-:W2:Y:S01]  /*93a0*/  MUFU.EX2 R147, R147 ;  /* 0x0000009300937308 */ /* 0x000ea20000000800 */
[----:B------:R-:W-:Y:S01]  /*93b0*/  HMMA.16816.F32 R76, R20, R14, R76 ;  /* 0x0000000e144c723c */ /* 0x000fe2000000184c */
[----:B------:R-:W-:Y:S02]  /*93c0*/  FADD.FTZ R55, R66, R55 ;  /* 0x0000003742377221 */ /* 0x000fe40000010000 */
[----:B------:R-:W-:Y:S02]  /*93d0*/  FADD.FTZ R32, R32, R33 ;  /* 0x0000002120207221 */ /* 0x000fe40000010000 */
[----:B------:R-:W-:-:S02]  /*93e0*/  FADD.FTZ R34, R34, R35 ;  /* 0x0000002322227221 */ /* 0x000fc40000010000 */
[----:B------:R-:W3:Y:S01]  /*93f0*/  MUFU.EX2 R156, R156 ;  /* 0x0000009c009c7308 */ /* 0x000ee20000000800 */
[C---:B----4-:R-:W-:Y:S01]  /*9400*/  HMMA.16816.F32 R84, R20.reuse, R8, R84 ;  /* 0x000000081454723c */ /* 0x050fe20000001854 */
[----:B------:R-:W-:Y:S02]  /*9410*/  FADD.FTZ R61, R61, R62 ;  /* 0x0000003e3d3d7221 */ /* 0x000fe40000010000 */
[----:B------:R-:W-:Y:S02]  /*9420*/  FADD.FTZ R54, R54, R55 ;  /* 0x0000003736367221 */ /* 0x000fe40000010000 */
[----:B------:R-:W-:Y:S02]  /*9430*/  FADD.FTZ R31, R31, R32 ;  /* 0x000000201f1f7221 */ /* 0x000fe40000010000 */
[----:B------:R-:W-:Y:S01]  /*9440*/  MUFU.EX2 R140, R140 ;  /* 0x0000008c008c7308 */ /* 0x000fe20000000800 */
[----:B------:R-:W-:Y:S01]  /*9450*/  HMMA.16816.F32 R108, R20, R10, R108 ;  /* 0x0000000a146c723c */ /* 0x000fe2000000186c */
[----:B------:R-:W-:-:S02]  /*9460*/  FADD.FTZ R29, R29, R34 ;  /* 0x000000221d1d7221 */ /* 0x000fc40000010000 */
[----:B------:R-:W-:Y:S02]  /*9470*/  FADD.FTZ R60, R60, R61 ;  /* 0x0000003d3c3c7221 */ /* 0x000fe40000010000 */
[----:B------:R-:W-:Y:S02]  /*9480*/  FADD.FTZ R54, R53, R54 ;  /* 0x0000003635367221 */ /* 0x000fe40000010000 */
[----:B------:R-:W-:Y:S01]  /*9490*/  MUFU.EX2 R161, R161 ;  /* 0x000000a100a17308 */ /* 0x000fe20000000800 */
[----:B-1----:R-:W-:Y:S01]  /*94a0*/  HMMA.16816.F32 R92, R20, R4, R92 ;  /* 0x00000004145c723c */ /* 0x002fe2000000185c */
[----:B------:R-:W-:Y:S02]  /*94b0*/  FADD.FTZ R30, R30, R31 ;  /* 0x0000001f1e1e7221 */ /* 0x000fe40000010000 */
[----:B------:R-:W-:Y:S02]  /*94c0*/  FADD.FTZ R28, R28, R29 ;  /* 0x0000001d1c1c7221 */ /* 0x000fe40000010000 */
[----:B------:R-:W-:-:S02]  /*94d0*/  FADD.FTZ R135, R135, R30 ;  /* 0x0000001e87877221 */ /* 0x000fc40000010000 */
[----:B------:R-:W-:Y:S01]  /*94e0*/  MUFU.EX2 R52, R52 ;  /* 0x0000003400347308 */ /* 0x000fe20000000800 */
[----:B------:R-:W-:Y:S01]  /*94f0*/  HMMA.16816.F32 R96, R20, R6, R96 ;  /* 0x000000061460723c */ /* 0x000fe20000001860 */
[----:B------:R-:W-:Y:S02]  /*9500*/  FADD.FTZ R153, R153, R28 ;  /* 0x0000001c99997221 */ /* 0x000fe40000010000 */
[----:B------:R-:W-:Y:S02]  /*9510*/  FADD.FTZ R150, R150, R135 ;  /* 0x0000008796967221 */ /* 0x000fe40000010000 */
[----:B------:R-:W-:Y:S02]  /*9520*/  FADD.FTZ R153, R168, R153 ;  /* 0x00000099a8997221 */ /* 0x000fe40000010000 */
[C---:B------:R-:W-:Y:S01]  /*9530*/  LOP3.LUT R23, R159.reuse, 0xffff, RZ, 0xc0, !PT ;  /* 0x0000ffff9f177812 */ /* 0x040fe200078ec0ff */
[----:B------:R-:W-:Y:S01]  /*9540*/  MUFU.EX2 R59, R59 ;  /* 0x0000003b003b7308 */ /* 0x000fe20000000800 */
[--C-:B------:R-:W-:Y:S01]  /*9550*/  SHF.R.U32.HI R21, RZ, 0x10, R159.reuse ;  /* 0x00000010ff157819 */ /* 0x100fe2000001169f */
[--C-:B------:R-:W-:Y:S01]  /*9560*/  FFMA.FTZ R40, R40, c[0x0][0x23c], -R148.reuse ;  /* 0x00008f0028287a23 */ /* 0x100fe20000010894 */
[----:B------:R-:W-:Y:S01]  /*9570*/  LOP3.LUT R20, R159, 0xff, RZ, 0xc0, !PT ;  /* 0x000000ff9f147812 */ /* 0x000fe200078ec0ff */
[--C-:B------:R-:W-:Y:S01]  /*9580*/  FFMA.FTZ R41, R41, c[0x0][0x23c], -R148.reuse ;  /* 0x00008f0029297a23 */ /* 0x100fe20000010894 */
[----:B------:R-:W-:Y:S01]  /*9590*/  SHF.R.U32.HI R22, RZ, 0x18, R159 ;  /* 0x00000018ff167819 */ /* 0x000fe2000001169f */
[----:B------:R-:W-:Y:S01]  /*95a0*/  FFMA.FTZ R159, R138, c[0x0][0x23c], -R49 ;  /* 0x00008f008a9f7a23 */ /* 0x000fe20000010831 */
[----:B------:R-:W-:Y:S01]  /*95b0*/  SHF.R.U32.HI R23, RZ, 0x8, R23 ;  /* 0x00000008ff177819 */ /* 0x000fe20000011617 */
[----:B------:R-:W-:Y:S01]  /*95c0*/  MUFU.EX2 R56, R56 ;  /* 0x0000003800387308 */ /* 0x000fe20000000800 */
[----:B------:R-:W-:Y:S01]  /*95d0*/  LOP3.LUT R21, R21, 0xff, RZ, 0xc0, !PT ;  /* 0x000000ff15157812 */ /* 0x000fe200078ec0ff */
[----:B------:R-:W-:Y:S01]  /*95e0*/  FFMA.FTZ R39, R39, c[0x0][0x23c], -R148 ;  /* 0x00008f0027277a23 */ /* 0x000fe20000010894 */
[----:B------:R-:W-:Y:S01]  /*95f0*/  PRMT R20, R20, 0x5410, R23 ;  /* 0x0000541014147816 */ /* 0x000fe20000000017 */
[--C-:B------:R-:W-:Y:S01]  /*9600*/  HSET2.LE.AND R23, R160, R45.reuse, PT ;  /* 0x0000002da0177233 */ /* 0x100fe20003803000 */
[----:B------:R-:W-:Y:S01]  /*9610*/  PRMT R224, R21, 0x5410, R22 ;  /* 0x0000541015e07816 */ /* 0x000fe20000000016 */
[----:B------:R-:W-:Y:S01]  /*9620*/  FFMA.FTZ R42, R42, c[0x0][0x23c], -R133 ;  /* 0x00008f002a2a7a23 */ /* 0x000fe20000010885 */
[----:B------:R-:W-:Y:S01]  /*9630*/  LOP3.LUT R22, R174, R143, RZ, 0xc0, !PT ;  /* 0x0000008fae167212 */ /* 0x000fe200078ec0ff */
[--C-:B------:R-:W-:Y:S01]  /*9640*/  HSET2.LE.AND R20, R20, R45.reuse, PT ;  /* 0x0000002d14147233 */ /* 0x100fe20003803000 */
[----:B--2---:R-:W-:Y:S01]  /*9650*/  F2FP.PACK_AB R174, R147, R142 ;  /* 0x0000008e93ae723e */ /* 0x004fe200000000ff */
[----:B------:R-:W-:Y:S01]  /*9660*/  HSET2.LE.AND R21, R224, R45, PT ;  /* 0x0000002de0157233 */ /* 0x000fe20003803000 */
[----:B------:R-:W-:Y:S01]  /*9670*/  F2FP.PACK_AB R143, R170, R145 ;  /* 0x00000091aa8f723e */ /* 0x000fe200000000ff */
[----:B------:R-:W-:Y:S01]  /*9680*/  IMAD.WIDE.U32 R224, R155, -0x326172a9, RZ ;  /* 0xcd9e8d579be07825 */ /* 0x000fe200078e00ff */
[----:B---3--:R-:W-:Y:S01]  /*9690*/  F2FP.PACK_AB R160, R156, R141 ;  /* 0x0000008d9ca0723e */ /* 0x008fe200000000ff */
[----:B------:R-:W-:Y:S01]  /*96a0*/  MUFU.EX2 R159, R159 ;  /* 0x0000009f009f7308 */ /* 0x000fe20000000800 */
[----:B------:R-:W-:Y:S01]  /*96b0*/  LOP3.LUT R23, R23, R174, RZ, 0xc0, !PT ;  /* 0x000000ae17177212 */ /* 0x000fe200078ec0ff */
[--C-:B------:R-:W-:Y:S01]  /*96c0*/  FFMA.FTZ R155, R166, c[0x0][0x23c], -R137.reuse ;  /* 0x00008f00a69b7a23 */ /* 0x100fe20000010889 */
[----:B------:R-:W-:Y:S01]  /*96d0*/  LOP3.LUT R20, R20, R143, RZ, 0xc0, !PT ;  /* 0x0000008f14147212 */ /* 0x000fe200078ec0ff */
[--C-:B------:R-:W-:Y:S01]  /*96e0*/  FFMA.FTZ R143, R158, c[0x0][0x23c], -R137.reuse ;  /* 0x00008f009e8f7a23 */ /* 0x100fe20000010889 */
[----:B------:R-:W-:Y:S01]  /*96f0*/  LOP3.LUT R21, R21, R160, RZ, 0xc0, !PT ;  /* 0x000000a015157212 */ /* 0x000fe200078ec0ff */
[--C-:B------:R-:W-:Y:S01]  /*9700*/  FFMA.FTZ R158, R162, c[0x0][0x23c], -R137.reuse ;  /* 0x00008f00a29e7a23 */ /* 0x100fe20000010889 */
[----:B------:R-:W-:Y:S01]  /*9710*/  LOP3.LUT R250, R225, UR15, R250, 0x96, !PT ;  /* 0x0000000fe1fa7c12 */ /* 0x000fe2000f8e96fa */
[----:B------:R-:W-:Y:S01]  /*9720*/  FFMA.FTZ R160, R164, c[0x0][0x23c], -R137 ;  /* 0x00008f00a4a07a23 */ /* 0x000fe20000010889 */
[----:B------:R-:W-:Y:S01]  /*9730*/  MUFU.EX2 R155, R155 ;  /* 0x0000009b009b7308 */ /* 0x000fe20000000800 */
[----:B------:R-:W-:-:S02]  /*9740*/  FADD.FTZ R145, R145, R60 ;  /* 0x0000003c91917221 */ /* 0x000fc40000010000 */
[----:B------:R-:W-:Y:S01]  /*9750*/  HMMA.16816.F32 R128, R20, R16, R128 ;  /* 0x000000101480723c */ /* 0x000fe20000001880 */
[----:B------:R-:W-:-:S04]  /*9760*/  IMAD.WIDE.U32 R250, R250, -0x2daee0ad, RZ ;  /* 0xd2511f53fafa7825 */ /* 0x000fc800078e00ff */
[----:B------:R-:W-:Y:S01]  /*9770*/  MUFU.EX2 R143, R143 ;  /* 0x0000008f008f7308 */ /* 0x000fe20000000800 */
[----:B------:R-:W-:Y:S01]  /*9780*/  LOP3.LUT R226, R251, UR12, R226, 0x96, !PT ;  /* 0x0000000cfbe27c12 */ /* 0x000fe2000f8e96e2 */
[----:B------:R-:W-:Y:S01]  /*9790*/  FADD.FTZ R141, R141, R54 ;  /* 0x000000368d8d7221 */ /* 0x000fe20000010000 */
[--C-:B------:R-:W-:Y:S01]  /*97a0*/  LOP3.LUT R16, R179, UR13, R224.reuse, 0x96, !PT ;  /* 0x0000000db3107c12 */ /* 0x100fe2000f8e96e0 */
[C---:B------:R-:W-:Y:S01]  /*97b0*/  HMMA.16816.F32 R68, R20.reuse, R12, R68 ;  /* 0x0000000c1444723c */ /* 0x040fe20000001844 */
[----:B------:R-:W-:Y:S01]  /*97c0*/  LOP3.LUT R224, R241, UR13, R224, 0x96, !PT ;  /* 0x0000000df1e07c12 */ /* 0x000fe2000f8e96e0 */
[----:B------:R-:W-:Y:S02]  /*97d0*/  IMAD.WIDE.U32 R226, R226, -0x326172a9, RZ ;  /* 0xcd9e8d57e2e27825 */ /* 0x000fe400078e00ff */
[----:B------:R-:W1:Y:S02]  /*97e0*/  MUFU.EX2 R158, R158 ;  /* 0x0000009e009e7308 */ /* 0x000e640000000800 */
[----:B------:R-:W-:Y:S01]  /*97f0*/  IMAD.WIDE.U32 R16, R16, -0x2daee0ad, RZ ;  /* 0xd2511f5310107825 */ /* 0x000fe200078e00ff */
[----:B------:R-:W-:Y:S01]  /*9800*/  LOP3.LUT R178, R227, UR11, R178, 0x96, !PT ;  /* 0x0000000be3b27c12 */ /* 0x000fe2000f8e96b2 */
[C---:B------:R-:W-:Y:S02]  /*9810*/  HMMA.16816.F32 R104, R20.reuse, R4, R104 ;  /* 0x000000041468723c */ /* 0x040fe40000001868 */
[----:B------:R-:W-:Y:S01]  /*9820*/  FADD.FTZ R170, R170, R145 ;  /* 0x00000091aaaa7221 */ /* 0x000fe20000010000 */
[----:B------:R-:W-:Y:S01]  /*9830*/  LOP3.LUT R174, R17, UR10, R250, 0x96, !PT ;  /* 0x0000000a11ae7c12 */ /* 0x000fe2000f8e96fa */
[----:B------:R-:W-:Y:S01]  /*9840*/  IMAD.WIDE.U32 R178, R178, -0x2daee0ad, RZ ;  /* 0xd2511f53b2b27825 */ /* 0x000fe200078e00ff */
[----:B------:R-:W2:Y:S03]  /*9850*/  MUFU.EX2 R160, R160 ;  /* 0x000000a000a07308 */ /* 0x000ea60000000800 */
[----:B------:R-:W-:Y:S01]  /*9860*/  IMAD.WIDE.U32 R174, R174, -0x326172a9, RZ ;  /* 0xcd9e8d57aeae7825 */ /* 0x000fe200078e00ff */
[----:B------:R-:W-:Y:S01]  /*9870*/  LOP3.LUT R166, R179, UR8, R16, 0x96, !PT ;  /* 0x00000008b3a67c12 */ /* 0x000fe2000f8e9610 */
[C---:B------:R-:W-:Y:S02]  /*9880*/  HMMA.16816.F32 R88, R20.reuse, R10, R88 ;  /* 0x0000000a1458723c */ /* 0x040fe40000001858 */
[----:B------:R-:W-:Y:S01]  /*9890*/  FADD.FTZ R141, R156, R141 ;  /* 0x0000008d9c8d7221 */ /* 0x000fe20000010000 */
[----:B------:R-:W-:Y:S01]  /*98a0*/  LOP3.LUT R162, R175, UR9, R226, 0x96, !PT ;  /* 0x00000009afa27c12 */ /* 0x000fe2000f8e96e2 */
[----:B------:R-:W-:Y:S01]  /*98b0*/  IMAD.WIDE.U32 R166, R166, -0x326172a9, RZ ;  /* 0xcd9e8d57a6a67825 */ /* 0x000fe200078e00ff */
[----:B------:R-:W-:Y:S03]  /*98c0*/  MUFU.EX2 R57, R57 ;  /* 0x0000003900397308 */ /* 0x000fe60000000800 */
[----:B------:R-:W-:Y:S01]  /*98d0*/  IMAD.WIDE.U32 R162, R162, -0x2daee0ad, RZ ;  /* 0xd2511f53a2a27825 */ /* 0x000fe200078e00ff */
[----:B------:R-:W-:Y:S03]  /*98e0*/  HMMA.16816.F32 R80, R20, R8, R80 ;  /* 0x000000081450723c */ /* 0x000fe60000001850 */
[--C-:B------:R-:W-:Y:S01]  /*98f0*/  FFMA.FTZ R36, R36, c[0x0][0x23c], -R133.reuse ;  /* 0x00008f0024247a23 */ /* 0x100fe20000010885 */
[----:B------:R-:W-:Y:S01]  /*9900*/  LOP3.LUT R12, R163, UR6, R178, 0x96, !PT ;  /* 0x00000006a30c7c12 */ /* 0x000fe2000f8e96b2 */
[----:B------:R-:W-:Y:S01]  /*9910*/  MUFU.EX2 R51, R51 ;  /* 0x0000003300337308 */ /* 0x000fe20000000800 */
[----:B------:R-:W-:-:S02]  /*9920*/  FFMA.FTZ R37, R37, c[0x0][0x23c], -R133 ;  /* 0x00008f0025257a23 */ /* 0x000fc40000010885 */
[C---:B------:R-:W-:Y:S01]  /*9930*/  HMMA.16816.F32 R116, R20.reuse, R18, R116 ;  /* 0x000000121474723c */ /* 0x040fe20000001874 */
[----:B------:R-:W-:Y:S01]  /*9940*/  IMAD.WIDE.U32 R12, R12, -0x326172a9, RZ ;  /* 0xcd9e8d570c0c7825 */ /* 0x000fe200078e00ff */
[----:B------:R-:W3:Y:S03]  /*9950*/  LDSM.16.MT88.4 R16, [R188+0x7000] ;  /* 0x00700000bc10783b */ /* 0x000ee60000004200 */
[----:B------:R-:W-:Y:S01]  /*9960*/  FFMA.FTZ R43, R43, c[0x0][0x23c], -R133 ;  /* 0x00008f002b2b7a23 */ /* 0x000fe20000010885 */
[----:B------:R-:W-:Y:S01]  /*9970*/  LOP3.LUT R138, R13, UR16, R166, 0x96, !PT ;  /* 0x000000100d8a7c12 */ /* 0x000fe2000f8e96a6 */
[----:B------:R-:W-:Y:S01]  /*9980*/  FADD.FTZ R139, R139, R170 ;  /* 0x000000aa8b8b7221 */ /* 0x000fe20000010000 */
[----:B------:R-:W-:Y:S01]  /*9990*/  LOP3.LUT R10, R12, 0xffff, RZ, 0xc0, !PT ;  /* 0x0000ffff0c0a7812 */ /* 0x000fe200078ec0ff */
[C---:B------:R-:W-:Y:S01]  /*99a0*/  HMMA.16816.F32 R112, R20.reuse, R14, R112 ;  /* 0x0000000e1470723c */ /* 0x040fe20000001870 */
[----:B------:R-:W-:Y:S01]  /*99b0*/  LOP3.LUT R4, R138, 0xffff, RZ, 0xc0, !PT ;  /* 0x0000ffff8a047812 */ /* 0x000fe200078ec0ff */
[----:B------:R-:W-:Y:S01]  /*99c0*/  FADD.FTZ R142, R142, R141 ;  /* 0x0000008d8e8e7221 */ /* 0x000fe20000010000 */
[----:B------:R-:W-:Y:S01]  /*99d0*/  LOP3.LUT R164, R138, 0xff, RZ, 0xc0, !PT ;  /* 0x000000ff8aa47812 */ /* 0x000fe200078ec0ff */
[----:B------:R-:W-:Y:S01]  /*99e0*/  FADD.FTZ R149, R149, R150 ;  /* 0x0000009695957221 */ /* 0x000fe20000010000 */
[--C-:B------:R-:W-:Y:S01]  /*99f0*/  SHF.R.U32.HI R144, RZ, 0x10, R138.reuse ;  /* 0x00000010ff907819 */ /* 0x100fe2000001168a */
[----:B------:R-:W-:Y:S01]  /*9a00*/  FADD.FTZ R154, R154, R153 ;  /* 0x000000999a9a7221 */ /* 0x000fe20000010000 */
[----:B------:R-:W-:Y:S01]  /*9a10*/  SHF.R.U32.HI R5, RZ, 0x18, R138 ;  /* 0x00000018ff057819 */ /* 0x000fe2000001168a */
[----:B------:R-:W-:Y:S01]  /*9a20*/  FFMA.FTZ R138, R146, c[0x0][0x23c], -R49 ;  /* 0x00008f00928a7a23 */ /* 0x000fe20000010831 */
[--C-:B------:R-:W-:Y:S01]  /*9a30*/  SHF.R.U32.HI R11, RZ, 0x10, R12.reuse ;  /* 0x00000010ff0b7819 */ /* 0x100fe2000001160c */
[----:B------:R-:W-:Y:S01]  /*9a40*/  HMMA.16816.F32 R100, R20, R6, R100 ;  /* 0x000000061464723c */ /* 0x000fe20000001864 */
[----:B------:R-:W-:Y:S01]  /*9a50*/  LOP3.LUT R9, R12, 0xff, RZ, 0xc0, !PT ;  /* 0x000000ff0c097812 */ /* 0x000fe200078ec0ff */
[----:B------:R-:W-:Y:S01]  /*9a60*/  FADD.FTZ R139, R172, R139 ;  /* 0x0000008bac8b7221 */ /* 0x000fe20000010000 */
[----:B------:R-:W-:Y:S01]  /*9a70*/  SHF.R.U32.HI R8, RZ, 0x18, R12 ;  /* 0x00000018ff087819 */ /* 0x000fe2000001160c */
[----:B------:R-:W4:Y:S01]  /*9a80*/  MUFU.EX2 R138, R138 ;  /* 0x0000008a008a7308 */ /* 0x000f220000000800 */
[----:B------:R-:W-:Y:S01]  /*9a90*/  SHF.R.U32.HI R10, RZ, 0x8, R10 ;  /* 0x00000008ff0a7819 */ /* 0x000fe2000001160a */
[----:B------:R-:W3:Y:S01]  /*9aa0*/  LDSM.16.MT88.4 R12, [R186+0x7000] ;  /* 0x00700000ba0c783b */ /* 0x000ee20000004200 */
[----:B------:R-:W-:Y:S01]  /*9ab0*/  LOP3.LUT R11, R11, 0xff, RZ, 0xc0, !PT ;  /* 0x000000ff0b0b7812 */ /* 0x000fe200078ec0ff */
[----:B------:R-:W-:Y:S01]  /*9ac0*/  FADD.FTZ R147, R147, R142 ;  /* 0x0000008e93937221 */ /* 0x000fe20000010000 */
[----:B------:R-:W-:Y:S01]  /*9ad0*/  SHF.R.U32.HI R163, RZ, 0x8, R4 ;  /* 0x00000008ffa37819 */ /* 0x000fe20000011604 */
[----:B------:R-:W-:Y:S01]  /*9ae0*/  FADD.FTZ R152, R152, R149 ;  /* 0x0000009598987221 */ /* 0x000fe20000010000 */
[----:B------:R-:W-:Y:S01]  /*9af0*/  LOP3.LUT R146, R144, 0xff, RZ, 0xc0, !PT ;  /* 0x000000ff90927812 */ /* 0x000fe200078ec0ff */
[----:B------:R-:W-:Y:S01]  /*9b00*/  FADD.FTZ R151, R151, R154 ;  /* 0x0000009a97977221 */ /* 0x000fe20000010000 */
[----:B------:R-:W-:Y:S01]  /*9b10*/  PRMT R144, R9, 0x5410, R10 ;  /* 0x0000541009907816 */ /* 0x000fe2000000000a */
[----:B------:R-:W-:Y:S01]  /*9b20*/  MUFU.EX2 R40, R40 ;  /* 0x0000002800287308 */ /* 0x000fe20000000800 */
[----:B------:R-:W-:Y:S01]  /*9b30*/  PRMT R4, R11, 0x5410, R8 ;  /* 0x000054100b047816 */ /* 0x000fe20000000008 */
[----:B------:R-:W-:Y:S01]  /*9b40*/  IMAD.MOV.U32 R134, RZ, RZ, R3 ;  /* 0x000000ffff867224 */ /* 0x000fe200078e0003 */
[----:B------:R-:W-:Y:S01]  /*9b50*/  PRMT R164, R164, 0x5410, R163 ;  /* 0x00005410a4a47816 */ /* 0x000fe200000000a3 */
[--C-:B------:R-:W-:Y:S01]  /*9b60*/  HSET2.LE.AND R22, R144, R45.reuse, PT ;  /* 0x0000002d90167233 */ /* 0x100fe20003803000 */
[----:B------:R-:W-:Y:S01]  /*9b70*/  PRMT R146, R146, 0x5410, R5 ;  /* 0x0000541092927816 */ /* 0x000fe20000000005 */
[--C-:B------:R-:W-:Y:S01]  /*9b80*/  HSET2.LE.AND R4, R4, R45.reuse, PT ;  /* 0x0000002d04047233 */ /* 0x100fe20003803000 */
[----:B-1----:R-:W-:Y:S01]  /*9b90*/  F2FP.PACK_AB R7, R158, R143 ;  /* 0x0000008f9e07723e */ /* 0x002fe200000000ff */
[--C-:B------:R-:W-:Y:S01]  /*9ba0*/  HSET2.LE.AND R20, R164, R45.reuse, PT ;  /* 0x0000002da4147233 */ /* 0x100fe20003803000 */
[----:B------:R-:W-:Y:S01]  /*9bb0*/  F2FP.PACK_AB R6, R159, R140 ;  /* 0x0000008c9f06723e */ /* 0x000fe200000000ff */
[----:B------:R-:W-:Y:S01]  /*9bc0*/  HSET2.LE.AND R21, R146, R45, PT ;  /* 0x0000002d92157233 */ /* 0x000fe20003803000 */
[----:B--2---:R-:W-:Y:S01]  /*9bd0*/  F2FP.PACK_AB R5, R160, R155 ;  /* 0x0000009ba005723e */ /* 0x004fe200000000ff */
[----:B------:R-:W1:Y:S01]  /*9be0*/  LDSM.16.MT88.4 R8, [R185+0x7000] ;  /* 0x00700000b908783b */ /* 0x000e620000004200 */
[----:B----4-:R-:W-:Y:S01]  /*9bf0*/  F2FP.PACK_AB R23, R138, R161 ;  /* 0x000000a18a17723e */ /* 0x010fe200000000ff */
[--C-:B------:R-:W-:Y:S01]  /*9c00*/  FFMA.FTZ R163, R46, c[0x0][0x23c], -R133.reuse ;  /* 0x00008f002ea37a23 */ /* 0x100fe20000010885 */
[----:B------:R-:W-:Y:S01]  /*9c10*/  LOP3.LUT R20, R20, R7, RZ, 0xc0, !PT ;  /* 0x0000000714147212 */ /* 0x000fe200078ec0ff */
[----:B------:R-:W-:Y:S01]  /*9c20*/  FFMA.FTZ R46, R48, c[0x0][0x23c], -R133 ;  /* 0x00008f00302e7a23 */ /* 0x000fe20000010885 */
[----:B------:R-:W-:Y:S01]  /*9c30*/  LOP3.LUT R21, R21, R6, RZ, 0xc0, !PT ;  /* 0x0000000615157212 */ /* 0x000fe200078ec0ff */
[----:B------:R-:W-:Y:S01]  /*9c40*/  MUFU.EX2 R41, R41 ;  /* 0x0000002900297308 */ /* 0x000fe20000000800 */
[----:B------:R-:W-:Y:S01]  /*9c50*/  LOP3.LUT R22, R22, R5, RZ, 0xc0, !PT ;  /* 0x0000000516167212 */ /* 0x000fe200078ec0ff */
[----:B------:R-:W-:Y:S01]  /*9c60*/  FADD.FTZ R143, R143, R152 ;  /* 0x000000988f8f7221 */ /* 0x000fe20000010000 */
[----:B------:R-:W-:Y:S01]  /*9c70*/  LOP3.LUT R23, R4, R23, RZ, 0xc0, !PT ;  /* 0x0000001704177212 */ /* 0x000fe200078ec0ff */
[----:B------:R-:W-:Y:S01]  /*9c80*/  FADD.FTZ R140, R140, R151 ;  /* 0x000000978c8c7221 */ /* 0x000fe20000010000 */
[----:B------:R-:W2:Y:S01]  /*9c90*/  LDSM.16.MT88.4 R4, [R184+0x7000] ;  /* 0x00700000b804783b */ /* 0x000ea20000004200 */
[----:B------:R-:W-:Y:S01]  /*9ca0*/  LOP3.LUT R144, R225, UR15, R246, 0x96, !PT ;  /* 0x0000000fe1907c12 */ /* 0x000fe2000f8e96f6 */
[----:B------:R-:W-:Y:S01]  /*9cb0*/  IMAD.WIDE.U32 R224, R224, -0x2daee0ad, RZ ;  /* 0xd2511f53e0e07825 */ /* 0x000fe200078e00ff */
[----:B------:R-:W-:Y:S01]  /*9cc0*/  MUFU.EX2 R163, R163 ;  /* 0x000000a300a37308 */ /* 0x000fe20000000800 */
[----:B------:R-:W-:Y:S01]  /*9cd0*/  LOP3.LUT R166, R167, UR7, R174, 0x96, !PT ;  /* 0x00000007a7a67c12 */ /* 0x000fe2000f8e96ae */
[----:B---3--:R-:W-:Y:S01]  /*9ce0*/  HMMA.16816.F32 R124, R20, R16, R124 ;  /* 0x00000010147c723c */ /* 0x008fe2000000187c */
[----:B------:R-:W-:-:S04]  /*9cf0*/  IMAD.WIDE.U32 R178, R144, -0x2daee0ad, RZ ;  /* 0xd2511f5390b27825 */ /* 0x000fc800078e00ff */
[----:B------:R-:W-:Y:S01]  /*9d00*/  IMAD.WIDE.U32 R166, R166, -0x2daee0ad, RZ ;  /* 0xd2511f53a6a67825 */ /* 0x000fe200078e00ff */
[----:B------:R-:W-:Y:S01]  /*9d10*/  LOP3.LUT R157, R179, UR12, R157, 0x96, !PT ;  /* 0x0000000cb39d7c12 */ /* 0x000fe2000f8e969d */
[----:B------:R-:W3:Y:S01]  /*9d20*/  MUFU.EX2 R46, R46 ;  /* 0x0000002e002e7308 */ /* 0x000ee20000000800 */
[----:B------:R-:W-:Y:S01]  /*9d30*/  LOP3.LUT R178, R225, UR10, R178, 0x96, !PT ;  /* 0x0000000ae1b27c12 */ /* 0x000fe2000f8e96b2 */
[----:B------:R-:W-:Y:S01]  /*9d40*/  HMMA.16816.F32 R120, R20, R18, R120 ;  /* 0x000000121478723c */ /* 0x000fe20000001878 */
[----:B------:R-:W-:Y:S01]  /*9d50*/  LOP3.LUT R162, R167, UR17, R162, 0x96, !PT ;  /* 0x00000011a7a27c12 */ /* 0x000fe2000f8e96a2 */
[----:B------:R-:W-:-:S04]  /*9d60*/  IMAD.WIDE.U32 R164, R157, -0x326172a9, RZ ;  /* 0xcd9e8d579da47825 */ /* 0x000fc800078e00ff */
[----:B------:R-:W-:Y:S01]  /*9d70*/  IMAD.WIDE.U32 R178, R178, -0x326172a9, RZ ;  /* 0xcd9e8d57b2b27825 */ /* 0x000fe200078e00ff */
[----:B------:R-:W-:Y:S01]  /*9d80*/  LOP3.LUT R144, R165, UR11, R240, 0x96, !PT ;  /* 0x0000000ba5907c12 */ /* 0x000fe2000f8e96f0 */
[----:B------:R-:W-:Y:S01]  /*9d90*/  HMMA.16816.F32 R72, R20, R12, R72 ;  /* 0x0000000c1448723c */ /* 0x000fe20000001848 */
[----:B------:R-:W-:Y:S01]  /*9da0*/  MUFU.EX2 R39, R39 ;  /* 0x0000002700277308 */ /* 0x000fe20000000800 */
[----:B------:R-:W-:Y:S01]  /*9db0*/  FFMA.FTZ R157, R50, c[0x0][0x23c], -R148 ;  /* 0x00008f00329d7a23 */ /* 0x000fe20000010894 */
[----:B------:R-:W-:Y:S01]  /*9dc0*/  LOP3.LUT R164, R179, UR9, R164, 0x96, !PT ;  /* 0x00000009b3a47c12 */ /* 0x000fe2000f8e96a4 */
[----:B------:R-:W-:Y:S01]  /*9dd0*/  IMAD.WIDE.U32 R226, R144, -0x2daee0ad, RZ ;  /* 0xd2511f5390e27825 */ /* 0x000fe200078e00ff */
[----:B---3--:R-:W-:-:S03]  /*9de0*/  F2FP.PACK_AB R144, R46, R163 ;  /* 0x000000a32e90723e */ /* 0x008fc600000000ff */
[----:B------:R-:W-:Y:S01]  /*9df0*/  IMAD.WIDE.U32 R164, R164, -0x2daee0ad, RZ ;  /* 0xd2511f53a4a47825 */ /* 0x000fe200078e00ff */
[----:B------:R-:W-:Y:S01]  /*9e00*/  LOP3.LUT R224, R227, UR8, R224, 0x96, !PT ;  /* 0x00000008e3e07c12 */ /* 0x000fe2000f8e96e0 */
[----:B------:R-:W-:Y:S01]  /*9e10*/  HMMA.16816.F32 R76, R20, R14, R76 ;  /* 0x0000000e144c723c */ /* 0x000fe2000000184c */
[----:B------:R-:W3:Y:S01]  /*9e20*/  MUFU.EX2 R157, R157 ;  /* 0x0000009d009d7308 */ /* 0x000ee20000000800 */
[----:B------:R-:W-:Y:S01]  /*9e30*/  FADD.FTZ R158, R158, R143 ;  /* 0x0000008f9e9e7221 */ /* 0x000fe20000010000 */
[----:B------:R-:W-:Y:S01]  /*9e40*/  LOP3.LUT R50, R165, UR6, R226, 0x96, !PT ;  /* 0x00000006a5327c12 */ /* 0x000fe2000f8e96e2 */
[----:B------:R-:W-:Y:S01]  /*9e50*/  IMAD.WIDE.U32 R224, R224, -0x326172a9, RZ ;  /* 0xcd9e8d57e0e07825 */ /* 0x000fe200078e00ff */
[----:B------:R-:W-:-:S03]  /*9e60*/  F2FP.PACK_AB R165, R57, R56 ;  /* 0x0000003839a5723e */ /* 0x000fc600000000ff */
[----:B------:R-:W-:Y:S01]  /*9e70*/  IMAD.WIDE.U32 R226, R50, -0x326172a9, RZ ;  /* 0xcd9e8d5732e27825 */ /* 0x000fe200078e00ff */
[C---:B-1----:R-:W-:Y:S01]  /*9e80*/  HMMA.16816.F32 R84, R20.reuse, R8, R84 ;  /* 0x000000081454723c */ /* 0x042fe20000001854 */
[----:B------:R1:W4:Y:S02]  /*9e90*/  MUFU.EX2 R50, R58 ;  /* 0x0000003a00327308 */ /* 0x0003240000000800 */
[----:B------:R-:W-:Y:S02]  /*9ea0*/  FADD.FTZ R56, R56, R139 ;  /* 0x0000008b38387221 */ /* 0x000fe40000010000 */
[----:B------:R-:W-:Y:S02]  /*9eb0*/  FADD.FTZ R140, R159, R140 ;  /* 0x0000008c9f8c7221 */ /* 0x000fe40000010000 */
[----:B------:R-:W-:Y:S01]  /*9ec0*/  FADD.FTZ R57, R57, R56 ;  /* 0x0000003839397221 */ /* 0x000fe20000010000 */
[----:B------:R-:W-:Y:S01]  /*9ed0*/  HMMA.16816.F32 R108, R20, R10, R108 ;  /* 0x0000000a146c723c */ /* 0x000fe2000000186c */
[----:B------:R-:W-:Y:S01]  /*9ee0*/  MUFU.EX2 R42, R42 ;  /* 0x0000002a002a7308 */ /* 0x000fe20000000800 */
[----:B------:R-:W-:-:S02]  /*9ef0*/  FADD.FTZ R155, R155, R158 ;  /* 0x0000009e9b9b7221 */ /* 0x000fc40000010000 */
[----:B------:R-:W-:Y:S02]  /*9f00*/  FADD.FTZ R161, R161, R140 ;  /* 0x0000008ca1a17221 */ /* 0x000fe40000010000 */
[----:B------:R-:W-:Y:S02]  /*9f10*/  FADD.FTZ R155, R160, R155 ;  /* 0x0000009ba09b7221 */ /* 0x000fe40000010000 */
[----:B--2---:R-:W-:Y:S01]  /*9f20*/  HMMA.16816.F32 R92, R20, R4, R92 ;  /* 0x00000004145c723c */ /* 0x004fe2000000185c */
[----:B-1----:R-:W-:Y:S01]  /*9f30*/  LOP3.LUT R58, R227, UR16, R224, 0x96, !PT ;  /* 0x00000010e33a7c12 */ /* 0x002fe2000f8e96e0 */
[----:B------:R-:W-:Y:S01]  /*9f40*/  MUFU.EX2 R36, R36 ;  /* 0x0000002400247308 */ /* 0x000fe20000000800 */
[----:B------:R-:W-:Y:S02]  /*9f50*/  FADD.FTZ R161, R138, R161 ;  /* 0x000000a18aa17221 */ /* 0x000fe40000010000 */
[----:B------:R-:W-:-:S03]  /*9f60*/  IMAD.MOV.U32 R135, RZ, RZ, R176 ;  /* 0x000000ffff877224 */ /* 0x000fc600078e00b0 */
[----:B------:R-:W-:Y:S02]  /*9f70*/  HMMA.16816.F32 R96, R20, R6, R96 ;  /* 0x000000061460723c */ /* 0x000fe40000001860 */
[----:B------:R-:W-:Y:S05]  /*9f80*/  MUFU.EX2 R37, R37 ;  /* 0x0000002500257308 */ /* 0x000fea0000000800 */
[----:B------:R-:W-:Y:S02]  /*9f90*/  SHF.R.U32.HI R22, RZ, 0x10, R226 ;  /* 0x00000010ff167819 */ /* 0x000fe400000116e2 */
[----:B------:R-:W-:Y:S01]  /*9fa0*/  LOP3.LUT R23, R226, 0xffff, RZ, 0xc0, !PT ;  /* 0x0000ffffe2177812 */ /* 0x000fe200078ec0ff */
[----:B------:R-:W-:Y:S01]  /*9fb0*/  MUFU.EX2 R43, R43 ;  /* 0x0000002b002b7308 */ /* 0x000fe20000000800 */
[----:B------:R-:W-:-:S02]  /*9fc0*/  LOP3.LUT R22, R22, 0xff, RZ, 0xc0, !PT ;  /* 0x000000ff16167812 */ /* 0x000fc400078ec0ff */
[----:B------:R-:W-:Y:S02]  /*9fd0*/  SHF.R.U32.HI R21, RZ, 0x18, R226 ;  /* 0x00000018ff157819 */ /* 0x000fe400000116e2 */
[----:B------:R-:W-:Y:S02]  /*9fe0*/  LOP3.LUT R20, R226, 0xff, RZ, 0xc0, !PT ;  /* 0x000000ffe2147812 */ /* 0x000fe400078ec0ff */
[----:B------:R-:W-:Y:S02]  /*9ff0*/  SHF.R.U32.HI R23, RZ, 0x8, R23 ;  /* 0x00000008ff177819 */ /* 0x000fe40000011617 */
[----:B------:R-:W-:Y:S02]  /*a000*/  PRMT R22, R22, 0x5410, R21 ;  /* 0x0000541016167816 */ /* 0x000fe40000000015 */
[----:B------:R-:W-:Y:S02]  /*a010*/  SHF.R.U32.HI R21, RZ, 0x10, R58 ;  /* 0x00000010ff157819 */ /* 0x000fe4000001163a */
[----:B------:R-:W-:-:S02]  /*a020*/  PRMT R48, R20, 0x5410, R23 ;  /* 0x0000541014307816 */ /* 0x000fc40000000017 */
[C---:B------:R-:W-:Y:S02]  /*a030*/  LOP3.LUT R23, R58.reuse, 0xffff, RZ, 0xc0, !PT ;  /* 0x0000ffff3a177812 */ /* 0x040fe400078ec0ff */
[----:B------:R-:W-:Y:S01]  /*a040*/  LOP3.LUT R20, R58, 0xff, RZ, 0xc0, !PT ;  /* 0x000000ff3a147812 */ /* 0x000fe200078ec0ff */
[----:B------:R-:W-:Y:S01]  /*a050*/  HSET2.LE.AND R48, R48, R45, PT ;  /* 0x0000002d30307233 */ /* 0x000fe20003803000 */
[----:B------:R-:W-:Y:S02]  /*a060*/  SHF.R.U32.HI R58, RZ, 0x18, R58 ;  /* 0x00000018ff3a7819 */ /* 0x000fe4000001163a */
[----:B------:R-:W-:Y:S02]  /*a070*/  LOP3.LUT R21, R21, 0xff, RZ, 0xc0, !PT ;  /* 0x000000ff15157812 */ /* 0x000fe400078ec0ff */
[----:B------:R-:W-:Y:S02]  /*a080*/  SHF.R.U32.HI R23, RZ, 0x8, R23 ;  /* 0x00000008ff177819 */ /* 0x000fe40000011617 */
[----:B------:R-:W-:-:S02]  /*a090*/  PRMT R58, R21, 0x5410, R58 ;  /* 0x00005410153a7816 */ /* 0x000fc4000000003a */
[----:B---3--:R-:W-:Y:S01]  /*a0a0*/  F2FP.PACK_AB R21, R157, R52 ;  /* 0x000000349d15723e */ /* 0x008fe200000000ff */
[----:B------:R-:W-:Y:S01]  /*a0b0*/  FADD.FTZ R52, R52, R57 ;  /* 0x0000003934347221 */ /* 0x000fe20000010000 */
[----:B------:R-:W-:Y:S01]  /*a0c0*/  PRMT R20, R20, 0x5410, R23 ;  /* 0x0000541014147816 */ /* 0x000fe20000000017 */
[--C-:B------:R-:W-:Y:S01]  /*a0d0*/  HSET2.LE.AND R23, R22, R45.reuse, PT ;  /* 0x0000002d16177233 */ /* 0x100fe20003803000 */
[----:B------:R-:W-:Y:S01]  /*a0e0*/  LOP3.LUT R22, R48, R21, RZ, 0xc0, !PT ;  /* 0x0000001530167212 */ /* 0x000fe200078ec0ff */
[--C-:B------:R-:W-:Y:S01]  /*a0f0*/  HSET2.LE.AND R21, R58, R45.reuse, PT ;  /* 0x0000002d3a157233 */ /* 0x100fe20003803000 */
[----:B----4-:R-:W-:Y:S01]  /*a100*/  F2FP.PACK_AB R48, R59, R50 ;  /* 0x000000323b30723e */ /* 0x010fe200000000ff */
[----:B------:R-:W-:Y:S01]  /*a110*/  HSET2.LE.AND R20, R20, R45, PT ;  /* 0x0000002d14147233 */ /* 0x000fe20003803000 */
[----:B------:R-:W-:Y:S01]  /*a120*/  FFMA.FTZ R58, R136, c[0x0][0x23c], -R137 ;  /* 0x00008f00883a7a23 */ /* 0x000fe20000010889 */
[----:B------:R-:W-:Y:S01]  /*a130*/  LOP3.LUT R23, R23, R144, RZ, 0xc0, !PT ;  /* 0x0000009017177212 */ /* 0x000fe200078ec0ff */
[----:B------:R-:W-:Y:S01]  /*a140*/  FFMA.FTZ R136, R24, c[0x0][0x23c], -R49 ;  /* 0x00008f0018887a23 */ /* 0x000fe20000010831 */
[----:B------:R-:W-:Y:S01]  /*a150*/  LOP3.LUT R21, R21, R48, RZ, 0xc0, !PT ;  /* 0x0000003015157212 */ /* 0x000fe200078ec0ff */
[--C-:B------:R-:W-:Y:S01]  /*a160*/  FFMA.FTZ R48, R65, c[0x0][0x23c], -R137.reuse ;  /* 0x00008f0041307a23 */ /* 0x100fe20000010889 */
[----:B------:R-:W-:Y:S01]  /*a170*/  LOP3.LUT R20, R20, R165, RZ, 0xc0, !PT ;  /* 0x000000a514147212 */ /* 0x000fe200078ec0ff */
[----:B------:R-:W-:Y:S01]  /*a180*/  FFMA.FTZ R65, R64, c[0x0][0x23c], -R137 ;  /* 0x00008f0040417a23 */ /* 0x000fe20000010889 */
[----:B------:R-:W-:Y:S01]  /*a190*/  MUFU.EX2 R58, R58 ;  /* 0x0000003a003a7308 */ /* 0x000fe20000000800 */
[--C-:B------:R-:W-:Y:S01]  /*a1a0*/  FFMA.FTZ R64, R27, c[0x0][0x23c], -R49.reuse ;  /* 0x00008f001b407a23 */ /* 0x100fe20000010831 */
[----:B------:R-:W-:Y:S01]  /*a1b0*/  SHF.R.U32.HI R24, RZ, 0x18, R162 ;  /* 0x00000018ff187819 */ /* 0x000fe200000116a2 */
[--C-:B------:R-:W-:Y:S01]  /*a1c0*/  FFMA.FTZ R137, R26, c[0x0][0x23c], -R49.reuse ;  /* 0x00008f001a897a23 */ /* 0x100fe20000010831 */
[----:B------:R-:W-:Y:S01]  /*a1d0*/  LOP3.LUT R26, R162, 0xff, RZ, 0xc0, !PT ;  /* 0x000000ffa21a7812 */ /* 0x000fe200078ec0ff */
[----:B------:R-:W-:Y:S01]  /*a1e0*/  FFMA.FTZ R49, R25, c[0x0][0x23c], -R49 ;  /* 0x00008f0019317a23 */ /* 0x000fe20000010831 */
[----:B------:R-:W-:Y:S01]  /*a1f0*/  HMMA.16816.F32 R88, R20, R10, R88 ;  /* 0x0000000a1458723c */ /* 0x000fe20000001858 */
[----:B------:R-:W-:Y:S01]  /*a200*/  FFMA.FTZ R144, R47, c[0x0][0x23c], -R148 ;  /* 0x00008f002f907a23 */ /* 0x000fe20000010894 */
[----:B------:R-:W-:Y:S01]  /*a210*/  MUFU.EX2 R64, R64 ;  /* 0x0000004000407308 */ /* 0x000fe20000000800 */
[----:B------:R-:W-:-:S02]  /*a220*/  FADD.FTZ R50, R50, R147 ;  /* 0x0000009332327221 */ /* 0x000fc40000010000 */
[----:B------:R-:W-:Y:S02]  /*a230*/  FADD.FTZ R157, R157, R52 ;  /* 0x000000349d9d7221 */ /* 0x000fe40000010000 */
[----:B------:R-:W-:Y:S01]  /*a240*/  SHF.R.U32.HI R11, RZ, 0x10, R162 ;  /* 0x00000010ff0b7819 */ /* 0x000fe200000116a2 */
[----:B------:R-:W-:Y:S01]  /*a250*/  HMMA.16816.F32 R68, R20, R12, R68 ;  /* 0x0000000c1444723c */ /* 0x000fe20000001844 */
[----:B------:R-:W-:Y:S01]  /*a260*/  LOP3.LUT R10, R162, 0xffff, RZ, 0xc0, !PT ;  /* 0x0000ffffa20a7812 */ /* 0x000fe200078ec0ff */
[----:B------:R-:W1:Y:S01]  /*a270*/  MUFU.EX2 R137, R137 ;  /* 0x0000008900897308 */ /* 0x000e620000000800 */
[----:B------:R-:W-:Y:S01]  /*a280*/  LOP3.LUT R11, R11, 0xff, RZ, 0xc0, !PT ;  /* 0x000000ff0b0b7812 */ /* 0x000fe200078ec0ff */
[----:B------:R-:W-:-:S03]  /*a290*/  FADD.FTZ R50, R59, R50 ;  /* 0x000000323b327221 */ /* 0x000fc60000010000 */
[----:B------:R-:W-:Y:S01]  /*a2a0*/  LOP3.LUT R12, R166, 0xffff, RZ, 0xc0, !PT ;  /* 0x0000ffffa60c7812 */ /* 0x000fe200078ec0ff */
[C---:B------:R-:W-:Y:S01]  /*a2b0*/  HMMA.16816.F32 R112, R20.reuse, R14, R112 ;  /* 0x0000000e1470723c */ /* 0x040fe20000001870 */
[----:B------:R-:W-:Y:S01]  /*a2c0*/  SHF.R.U32.HI R13, RZ, 0x10, R166 ;  /* 0x00000010ff0d7819 */ /* 0x000fe200000116a6 */
[----:B------:R-:W2:Y:S01]  /*a2d0*/  MUFU.EX2 R48, R48 ;  /* 0x0000003000307308 */ /* 0x000ea20000000800 */
[----:B------:R-:W-:Y:S01]  /*a2e0*/  PRMT R24, R11, 0x5410, R24 ;  /* 0x000054100b187816 */ /* 0x000fe20000000018 */
[----:B------:R-:W-:Y:S01]  /*a2f0*/  FADD.FTZ R163, R163, R50 ;  /* 0x00000032a3a37221 */ /* 0x000fe20000010000 */
[----:B------:R-:W-:Y:S02]  /*a300*/  SHF.R.U32.HI R12, RZ, 0x8, R12 ;  /* 0x00000008ff0c7819 */ /* 0x000fe4000001160c */
[----:B------:R-:W-:Y:S01]  /*a310*/  SHF.R.U32.HI R15, RZ, 0x8, R10 ;  /* 0x00000008ff0f7819 */ /* 0x000fe2000001160a */
[----:B------:R-:W-:Y:S01]  /*a320*/  HMMA.16816.F32 R80, R20, R8, R80 ;  /* 0x000000081450723c */ /* 0x000fe20000001850 */
[----:B------:R-:W-:Y:S01]  /*a330*/  LOP3.LUT R13, R13, 0xff, RZ, 0xc0, !PT ;  /* 0x000000ff0d0d7812 */ /* 0x000fe200078ec0ff */
[----:B------:R-:W3:Y:S01]  /*a340*/  MUFU.EX2 R65, R65 ;  /* 0x0000004100417308 */ /* 0x000ee20000000800 */
[----:B------:R-:W-:Y:S01]  /*a350*/  PRMT R26, R26, 0x5410, R15 ;  /* 0x000054101a1a7816 */ /* 0x000fe2000000000f */
[----:B------:R-:W-:Y:S01]  /*a360*/  HSET2.LE.AND R25, R24, R45, PT ;  /* 0x0000002d18197233 */ /* 0x000fe20003803000 */
[----:B------:R-:W-:-:S02]  /*a370*/  FADD.FTZ R163, R46, R163 ;  /* 0x000000a32ea37221 */ /* 0x000fc40000010000 */
[----:B------:R-:W-:Y:S01]  /*a380*/  LOP3.LUT R9, R166, 0xff, RZ, 0xc0, !PT ;  /* 0x000000ffa6097812 */ /* 0x000fe200078ec0ff */
[C---:B------:R-:W-:Y:S01]  /*a390*/  HMMA.16816.F32 R104, R20.reuse, R4, R104 ;  /* 0x000000041468723c */ /* 0x040fe20000001868 */
[----:B------:R-:W-:Y:S01]  /*a3a0*/  SHF.R.U32.HI R8, RZ, 0x18, R166 ;  /* 0x00000018ff087819 */ /* 0x000fe200000116a6 */
[----:B------:R-:W-:Y:S01]  /*a3b0*/  MUFU.EX2 R136, R136 ;  /* 0x0000008800887308 */ /* 0x000fe20000000800 */
[----:B------:R-:W-:Y:S01]  /*a3c0*/  PRMT R10, R9, 0x5410, R12 ;  /* 0x00005410090a7816 */ /* 0x000fe2000000000c */
[--C-:B------:R-:W-:Y:S01]  /*a3d0*/  HSET2.LE.AND R26, R26, R45.reuse, PT ;  /* 0x0000002d1a1a7233 */ /* 0x100fe20003803000 */
[----:B------:R-:W-:Y:S02]  /*a3e0*/  PRMT R8, R13, 0x5410, R8 ;  /* 0x000054100d087816 */ /* 0x000fe40000000008 */
[----:B-1----:R-:W-:Y:S01]  /*a3f0*/  F2FP.PACK_AB R4, R137, R64 ;  /* 0x000000408904723e */ /* 0x002fe200000000ff */
[--C-:B------:R-:W-:Y:S01]  /*a400*/  HSET2.LE.AND R10, R10, R45.reuse, PT ;  /* 0x0000002d0a0a7233 */ /* 0x100fe20003803000 */
[----:B--2---:R-:W-:Y:S01]  /*a410*/  F2FP.PACK_AB R9, R51, R48 ;  /* 0x000000303309723e */ /* 0x004fe200000000ff */
[----:B------:R-:W1:Y:S01]  /*a420*/  MUFU.EX2 R49, R49 ;  /* 0x0000003100317308 */ /* 0x000e620000000800 */
[----:B------:R-:W-:Y:S01]  /*a430*/  LOP3.LUT R25, R25, R4, RZ, 0xc0, !PT ;  /* 0x0000000419197212 */ /* 0x000fe200078ec0ff */
[----:B------:R-:W-:Y:S01]  /*a440*/  HSET2.LE.AND R27, R8, R45, PT ;  /* 0x0000002d081b7233 */ /* 0x000fe20003803000 */
[----:B---3--:R-:W-:Y:S01]  /*a450*/  F2FP.PACK_AB R5, R65, R58 ;  /* 0x0000003a4105723e */ /* 0x008fe200000000ff */
[C---:B------:R-:W-:Y:S01]  /*a460*/  HMMA.16816.F32 R128, R20.reuse, R16, R128 ;  /* 0x000000101480723c */ /* 0x040fe20000001880 */
[----:B------:R-:W-:Y:S01]  /*a470*/  LOP3.LUT R24, R26, R9, RZ, 0xc0, !PT ;  /* 0x000000091a187212 */ /* 0x000fe200078ec0ff */
[----:B------:R-:W2:Y:S01]  /*a480*/  LDSM.16.MT88.4 R12, [R186+0x7800] ;  /* 0x00780000ba0c783b */ /* 0x000ea20000004200 */
[----:B------:R-:W-:Y:S01]  /*a490*/  LOP3.LUT R26, R10, R5, RZ, 0xc0, !PT ;  /* 0x000000050a1a7212 */ /* 0x000fe200078ec0ff */
[----:B------:R-:W3:Y:S01]  /*a4a0*/  MUFU.EX2 R144, R144 ;  /* 0x0000009000907308 */ /* 0x000ee20000000800 */
[----:B------:R-:W-:Y:S01]  /*a4b0*/  LOP3.LUT R166, R225, UR7, R178, 0x96, !PT ;  /* 0x00000007e1a67c12 */ /* 0x000fe2000f8e96b2 */
[----:B------:R-:W-:Y:S01]  /*a4c0*/  LDSM.16.MT88.4 R8, [R185+0x7800] ;  /* 0x00780000b908783b */ /* 0x000fe20000004200 */
[----:B------:R-:W-:Y:S01]  /*a4d0*/  FADD.FTZ R48, R48, R155 ;  /* 0x0000009b30307221 */ /* 0x000fe20000010000 */
[----:B------:R-:W-:Y:S01]  /*a4e0*/  HMMA.16816.F32 R116, R20, R18, R116 ;  /* 0x000000121474723c */ /* 0x000fe20000001874 */
[----:B------:R-:W-:Y:S01]  /*a4f0*/  FADD.FTZ R64, R64, R161 ;  /* 0x000000a140407221 */ /* 0x000fe20000010000 */
[----:B------:R-:W4:Y:S01]  /*a500*/  LDSM.16.MT88.4 R16, [R188+0x7800] ;  /* 0x00780000bc10783b */ /* 0x000f220000004200 */
[----:B------:R-:W-:Y:S01]  /*a510*/  IMAD.WIDE.U32 R166, R166, -0x2daee0ad, RZ ;  /* 0xd2511f53a6a67825 */ /* 0x000fe200078e00ff */
[----:B-1----:R-:W-:-:S03]  /*a520*/  F2FP.PACK_AB R4, R49, R136 ;  /* 0x000000883104723e */ /* 0x002fc600000000ff */
[----:B------:R-:W-:Y:S01]  /*a530*/  FADD.FTZ R51, R51, R48 ;  /* 0x0000003033337221 */ /* 0x000fe20000010000 */
[----:B------:R-:W-:Y:S01]  /*a540*/  HMMA.16816.F32 R100, R20, R6, R100 ;  /* 0x000000061464723c */ /* 0x000fe20000001864 */
[----:B------:R-:W-:Y:S01]  /*a550*/  LOP3.LUT R27, R27, R4, RZ, 0xc0, !PT ;  /* 0x000000041b1b7212 */ /* 0x000fe200078ec0ff */
[----:B------:R-:W-:Y:S01]  /*a560*/  FADD.FTZ R137, R137, R64 ;  /* 0x0000004089897221 */ /* 0x000fe20000010000 */
[----:B------:R-:W1:Y:S01]  /*a570*/  LDSM.16.MT88.4 R4, [R184+0x7800] ;  /* 0x00780000b804783b */ /* 0x000e620000004200 */
[----:B------:R-:W-:Y:S01]  /*a580*/  LOP3.LUT R164, R167, UR17, R164, 0x96, !PT ;  /* 0x00000011a7a47c12 */ /* 0x000fe2000f8e96a4 */
[----:B------:R-:W-:Y:S02]  /*a590*/  FADD.FTZ R58, R58, R51 ;  /* 0x000000333a3a7221 */ /* 0x000fe40000010000 */
[----:B------:R-:W-:Y:S01]  /*a5a0*/  LOP3.LUT R23, R166, 0xffff, RZ, 0xc0, !PT ;  /* 0x0000ffffa6177812 */ /* 0x000fe200078ec0ff */
[----:B------:R-:W-:Y:S01]  /*a5b0*/  FADD.FTZ R136, R136, R137 ;  /* 0x0000008988887221 */ /* 0x000fe20000010000 */
[----:B------:R-:W-:Y:S01]  /*a5c0*/  LOP3.LUT R133, R164, 0xffff, RZ, 0xc0, !PT ;  /* 0x0000ffffa4857812 */ /* 0x000fe200078ec0ff */
[----:B------:R-:W-:Y:S01]  /*a5d0*/  FADD.FTZ R213, R65, R58 ;  /* 0x0000003a41d57221 */ /* 0x000fe20000010000 */
[----:B------:R-:W-:Y:S01]  /*a5e0*/  SHF.R.U32.HI R22, RZ, 0x10, R166 ;  /* 0x00000010ff167819 */ /* 0x000fe200000116a6 */
[----:B------:R-:W-:Y:S01]  /*a5f0*/  FADD.FTZ R211, R49, R136 ;  /* 0x0000008831d37221 */ /* 0x000fe20000010000 */
[----:B------:R-:W-:-:S02]  /*a600*/  SHF.R.U32.HI R148, RZ, 0x10, R164 ;  /* 0x00000010ff947819 */ /* 0x000fc400000116a4 */
[----:B------:R-:W-:Y:S02]  /*a610*/  LOP3.LUT R20, R166, 0xff, RZ, 0xc0, !PT ;  /* 0x000000ffa6147812 */ /* 0x000fe400078ec0ff */
[----:B------:R-:W-:Y:S02]  /*a620*/  SHF.R.U32.HI R23, RZ, 0x8, R23 ;  /* 0x00000008ff177819 */ /* 0x000fe40000011617 */
[----:B------:R-:W-:Y:S02]  /*a630*/  LOP3.LUT R47, R164, 0xff, RZ, 0xc0, !PT ;  /* 0x000000ffa42f7812 */ /* 0x000fe400078ec0ff */
[----:B------:R-:W-:Y:S02]  /*a640*/  SHF.R.U32.HI R146, RZ, 0x8, R133 ;  /* 0x00000008ff927819 */ /* 0x000fe40000011685 */
[----:B------:R-:W-:Y:S02]  /*a650*/  SHF.R.U32.HI R21, RZ, 0x18, R166 ;  /* 0x00000018ff157819 */ /* 0x000fe400000116a6 */
[----:B------:R-:W-:Y:S01]  /*a660*/  LOP3.LUT R22, R22, 0xff, RZ, 0xc0, !PT ;  /* 0x000000ff16167812 */ /* 0x000fe200078ec0ff */
[----:B--2---:R-:W-:Y:S01]  /*a670*/  HMMA.16816.F32 R72, R24, R12, R72 ;  /* 0x0000000c1848723c */ /* 0x004fe20000001848 */
[----:B------:R-:W-:-:S02]  /*a680*/  SHF.R.U32.HI R164, RZ, 0x18, R164 ;  /* 0x00000018ffa47819 */ /* 0x000fc400000116a4 */
[----:B------:R-:W-:Y:S02]  /*a690*/  LOP3.LUT R133, R148, 0xff, RZ, 0xc0, !PT ;  /* 0x000000ff94857812 */ /* 0x000fe400078ec0ff */
[----:B------:R-:W-:Y:S02]  /*a6a0*/  PRMT R20, R20, 0x5410, R23 ;  /* 0x0000541014147816 */ /* 0x000fe40000000017 */
[----:B------:R-:W-:Y:S01]  /*a6b0*/  PRMT R148, R22, 0x5410, R21 ;  /* 0x0000541016947816 */ /* 0x000fe20000000015 */
[C---:B----4-:R-:W-:Y:S01]  /*a6c0*/  HMMA.16816.F32 R124, R24.reuse, R16, R124 ;  /* 0x00000010187c723c */ /* 0x050fe2000000187c */
[----:B------:R-:W-:Y:S01]  /*a6d0*/  PRMT R146, R47, 0x5410, R146 ;  /* 0x000054102f927816 */ /* 0x000fe20000000092 */
[--C-:B------:R-:W-:Y:S01]  /*a6e0*/  HSET2.LE.AND R22, R20, R45.reuse, PT ;  /* 0x0000002d14167233 */ /* 0x100fe20003803000 */
[----:B------:R-:W-:Y:S01]  /*a6f0*/  PRMT R164, R133, 0x5410, R164 ;  /* 0x0000541085a47816 */ /* 0x000fe200000000a4 */
[--C-:B------:R-:W-:Y:S01]  /*a700*/  HSET2.LE.AND R23, R148, R45.reuse, PT ;  /* 0x0000002d94177233 */ /* 0x100fe20003803000 */
[----:B---3--:R-:W-:Y:S01]  /*a710*/  F2FP.PACK_AB R47, R144, R39 ;  /* 0x00000027902f723e */ /* 0x008fe200000000ff */
[--C-:B------:R-:W-:Y:S01]  /*a720*/  HSET2.LE.AND R20, R146, R45.reuse, PT ;  /* 0x0000002d92147233 */ /* 0x100fe20003803000 */
[----:B------:R-:W-:Y:S01]  /*a730*/  F2FP.PACK_AB R148, R37, R36 ;  /* 0x000000242594723e */ /* 0x000fe200000000ff */
[----:B------:R-:W-:Y:S01]  /*a740*/  HSET2.LE.AND R21, R164, R45, PT ;  /* 0x0000002da4157233 */ /* 0x000fe20003803000 */
[----:B------:R-:W-:Y:S01]  /*a750*/  F2FP.PACK_AB R45, R41, R40 ;  /* 0x00000028292d723e */ /* 0x000fe200000000ff */
[----:B------:R-:W-:Y:S01]  /*a760*/  FADD.FTZ R40, R40, R157 ;  /* 0x0000009d28287221 */ /* 0x000fe20000010000 */
        /* <DEDUP_REMOVED lines=10> */
[----:B------:R-:W-:Y:S01]  /*a810*/  HMMA.16816.F32 R120, R24, R18, R120 ;  /* 0x000000121878723c */ /* 0x000fe20000001878 */
[----:B------:R-:W-:-:S02]  /*a820*/  FADD.FTZ R223, R144, R39 ;  /* 0x0000002790df7221 */ /* 0x000fc40000010000 */
[----:B------:R-:W-:Y:S02]  /*a830*/  FADD.FTZ R222, R37, R36 ;  /* 0x0000002425de7221 */ /* 0x000fe40000010000 */
[----:B------:R-:W-:-:S03]  /*a840*/  IMAD.MOV.U32 R133, RZ, RZ, R2 ;  /* 0x000000ffff857224 */ /* 0x000fc600078e0002 */
[C---:B------:R-:W-:Y:S08]  /*a850*/  HMMA.16816.F32 R76, R24.reuse, R14, R76 ;  /* 0x0000000e184c723c */ /* 0x040ff0000000184c */
[C---:B------:R-:W-:Y:S08]  /*a860*/  HMMA.16816.F32 R84, R24.reuse, R8, R84 ;  /* 0x000000081854723c */ /* 0x040ff00000001854 */
[C---:B------:R-:W-:Y:S08]  /*a870*/  HMMA.16816.F32 R108, R24.reuse, R10, R108 ;  /* 0x0000000a186c723c */ /* 0x040ff0000000186c */
[C---:B-1----:R-:W-:Y:S08]  /*a880*/  HMMA.16816.F32 R92, R24.reuse, R4, R92 ;  /* 0x00000004185c723c */ /* 0x042ff0000000185c */
        /* <DEDUP_REMOVED lines=9> */
[----:B------:R-:W-:Y:S01]  /*a920*/  IMAD.MOV.U32 R7, RZ, RZ, R0 ;  /* 0x000000ffff077224 */ /* 0x000fe200078e0000 */
[----:B------:R-:W-:Y:S09]  /*a930*/  @!P1 BRA `(.L_x_542) ;  /* 0x0000465000009947 */ /* 0x000ff20003800000 */
[----:B------:R-:W-:Y:S01]  /*a940*/  IADD3 R5, R207, -0x3, RZ ;  /* 0xfffffffdcf057810 */ /* 0x000fe20007ffe0ff */
[----:B------:R-:W-:-:S04]  /*a950*/  DEPBAR.LE SB0, 0x0 ;  /* 0x000080000000791a */ /* 0x000fc80000000000 */
[----:B------:R-:W-:Y:S01]  /*a960*/  SHF.R.S32.HI R4, RZ, 0x1f, R5 ;  /* 0x0000001fff047819 */ /* 0x000fe20000011405 */
[----:B------:R-:W-:Y:S01]  /*a970*/  IMAD.WIDE.U32 R6, R5, c[0x0][0x1a0], RZ ;  /* 0x0000680005067a25 */ /* 0x000fe200078e00ff */
[----:B------:R-:W-:Y:S03]  /*a980*/  BAR.SYNC.DEFER_BLOCKING 0x0 ;  /* 0x0000000000007b1d */ /* 0x000fe60000010000 */
[----:B------:R-:W-:Y:S01]  /*a990*/  IMAD R4, R4, c[0x0][0x1a0], RZ ;  /* 0x0000680004047a24 */ /* 0x000fe200078e02ff */
[----:B------:R-:W-:-:S03]  /*a9a0*/  LEA R14, P1, R6, R234, 0x6 ;  /* 0x000000ea060e7211 */ /* 0x000fc600078230ff */
[----:B------:R-:W-:Y:S01]  /*a9b0*/  IMAD R5, R5, c[0x0][0x1a4], R4 ;  /* 0x0000690005057a24 */ /* 0x000fe200078e0204 */
[----:B------:R-:W-:Y:S01]  /*a9c0*/  @!P0 LEA R12, P3, R14, c[0x0][0x170], 0x1 ;  /* 0x00005c000e0c8a11 */ /* 0x000fe200078608ff */
[----:B------:R-:W-:Y:S02]  /*a9d0*/  IMAD.MOV.U32 R4, RZ, RZ, c[0x0][0x1a0] ;  /* 0x00006800ff047624 */ /* 0x000fe400078e00ff */
[----:B------:R-:W-:Y:S01]  /*a9e0*/  IMAD.IADD R5, R7, 0x1, R5 ;  /* 0x0000000107057824 */ /* 0x000fe200078e0205 */
[----:B------:R-:W-:-:S04]  /*a9f0*/  @!P0 IADD3 R7, P2, R201, R14, RZ ;  /* 0x0000000ec9078210 */ /* 0x000fc80007f5e0ff */
[----:B------:R-:W-:Y:S01]  /*aa00*/  LEA.HI.X R15, R6, R237, R5, 0x6, P1 ;  /* 0x000000ed060f7211 */ /* 0x000fe200008f3405 */
[----:B------:R-:W-:Y:S01]  /*aa10*/  IMAD.MOV.U32 R5, RZ, RZ, c[0x0][0x1a4] ;  /* 0x00006900ff057624 */ /* 0x000fe200078e00ff */
[C---:B------:R-:W-:Y:S02]  /*aa20*/  @!P0 LEA R10, P1, R7.reuse, c[0x0][0x170], 0x1 ;  /* 0x00005c00070a8a11 */ /* 0x040fe400078208ff */
[--C-:B------:R-:W-:Y:S01]  /*aa30*/  @!P0 LEA.HI.X R13, R14, c[0x0][0x174], R15.reuse, 0x1, P3 ;  /* 0x00005d000e0d8a11 */ /* 0x100fe200018f0c0f */
[----:B------:R-:W-:Y:S01]  /*aa40*/  @!P0 IMAD.X R6, R200, 0x1, R15, P2 ;  /* 0x00000001c8068824 */ /* 0x000fe200010e060f */
[----:B------:R-:W-:Y:S01]  /*aa50*/  @!P0 LEA R8, P2, R4, R14, 0x5 ;  /* 0x0000000e04088211 */ /* 0x000fe200078428ff */
[----:B------:R-:W-:Y:S03]  /*aa60*/  @P0 STS.128 [R205+0x6000], RZ ;  /* 0x006000ffcd000388 */ /* 0x000fe60000000c00 */
[----:B------:R-:W-:-:S02]  /*aa70*/  @!P0 LEA.HI.X R11, R7, c[0x0][0x174], R6, 0x1, P1 ;  /* 0x00005d00070b8a11 */ /* 0x000fc400008f0c06 */
[C---:B------:R-:W-:Y:S01]  /*aa80*/  @!P0 LEA.HI.X R7, R4.reuse, R15, R5, 0x5, P2 ;  /* 0x0000000f04078211 */ /* 0x040fe200010f2c05 */
[----:B------:R-:W-:Y:S01]  /*aa90*/  @!P0 IMAD.WIDE.U32 R14, R4, 0x30, R14 ;  /* 0x00000030040e8825 */ /* 0x000fe200078e000e */
[C---:B------:R-:W-:Y:S01]  /*aaa0*/  @!P0 LEA R16, P1, R8.reuse, c[0x0][0x170], 0x1 ;  /* 0x00005c0008108a11 */ /* 0x040fe200078208ff */
[----:B------:R-:W-:Y:S01]  /*aab0*/  @!PT LDS RZ, [RZ] ;  /* 0x00000000fffff984 */ /* 0x000fe20000000800 */
[----:B------:R-:W-:Y:S01]  /*aac0*/  @!PT LDS RZ, [RZ] ;  /* 0x00000000fffff984 */ /* 0x000fe20000000800 */
[----:B------:R-:W-:Y:S01]  /*aad0*/  @!PT LDS RZ, [RZ] ;  /* 0x00000000fffff984 */ /* 0x000fe20000000800 */
[----:B------:R1:W-:Y:S02]  /*aae0*/  @!P0 LDGSTS.E.BYPASS.LTC128B.128 [R205+0x6000], [R12.64] ;  /* 0x060000000ccd8fae */ /* 0x0003e4000b901d54 */
[----:B------:R-:W-:Y:S01]  /*aaf0*/  @!P0 IMAD R5, R5, 0x30, RZ ;  /* 0x0000003005058824 */ /* 0x000fe200078e02ff */
[----:B------:R-:W-:Y:S01]  /*ab00*/  @!P0 LEA.HI.X R17, R8, c[0x0][0x174], R7, 0x1, P1 ;  /* 0x00005d0008118a11 */ /* 0x000fe200008f0c07 */
[----:B------:R-:W-:Y:S01]  /*ab10*/  @P0 STS.128 [R205+0x6800], RZ ;  /* 0x006800ffcd000388 */ /* 0x000fe20000000c00 */
[C---:B------:R-:W-:Y:S01]  /*ab20*/  @!P0 LEA R8, P1, R14.reuse, c[0x0][0x170], 0x1 ;  /* 0x00005c000e088a11 */ /* 0x040fe200078208ff */
[----:B------:R-:W-:Y:S02]  /*ab30*/  @!P0 IMAD.IADD R5, R5, 0x1, R15 ;  /* 0x0000000105058824 */ /* 0x000fe400078e020f */
[----:B------:R-:W-:Y:S01]  /*ab40*/  @!PT LDS RZ, [RZ] ;  /* 0x00000000fffff984 */ /* 0x000fe20000000800 */
[----:B------:R-:W-:Y:S01]  /*ab50*/  @!PT LDS RZ, [RZ] ;  /* 0x00000000fffff984 */ /* 0x000fe20000000800 */
[----:B------:R-:W-:Y:S01]  /*ab60*/  @!PT LDS RZ, [RZ] ;  /* 0x00000000fffff984 */ /* 0x000fe20000000800 */
[----:B------:R2:W-:Y:S03]  /*ab70*/  @!P0 LDGSTS.E.BYPASS.LTC128B.128 [R205+0x6800], [R10.64] ;  /* 0x068000000acd8fae */ /* 0x0005e6000b901d54 */
        /* <DEDUP_REMOVED lines=12> */
[----:B------:R-:W-:Y:S04]  /*ac40*/  LDSM.16.M88.4 R4, [R194+0x2000] ;  /* 0x00200000c204783b */ /* 0x000fe80000000200 */
[----:B-----5:R-:W3:Y:S04]  /*ac50*/  LDSM.16.M88.4 R132, [R193+0x5000] ;  /* 0x00500000c184783b */ /* 0x020ee80000000200 */
[----:B------:R-:W4:Y:S04]  /*ac60*/  LDSM.16.M88.4 R148, [R193+0x4000] ;  /* 0x00400000c194783b */ /* 0x000f280000000200 */
[----:B------:R-:W1:Y:S04]  /*ac70*/  LDSM.16.M88.4 R140, [R193+0x4800] ;  /* 0x00480000c18c783b */ /* 0x000e680000000200 */
[----:B------:R-:W2:Y:S04]  /*ac80*/  LDSM.16.M88.4 R40, [R193+0x5800] ;  /* 0x00580000c128783b */ /* 0x000ea80000000200 */
[----:B------:R-:W-:Y:S04]  /*ac90*/  LDSM.16.M88.4 R36, [R192+0x2000] ;  /* 0x00200000c024783b */ /* 0x000fe80000000200 */
[----:B------:R-:W2:Y:S04]  /*aca0*/  LDSM.16.M88.4 R160, [R187+0x5000] ;  /* 0x00500000bba0783b */ /* 0x000ea80000000200 */
[----:B------:R-:W2:Y:S04]  /*acb0*/  LDSM.16.M88.4 R172, [R192] ;  /* 0x00000000c0ac783b */ /* 0x000ea80000000200 */
[----:B------:R-:W2:Y:S04]  /*acc0*/  LDSM.16.M88.4 R168, [R187+0x4000] ;  /* 0x00400000bba8783b */ /* 0x000ea80000000200 */
[----:B------:R-:W2:Y:S04]  /*acd0*/  LDSM.16.M88.4 R164, [R187+0x4800] ;  /* 0x00480000bba4783b */ /* 0x000ea80000000200 */
[----:B------:R-:W-:Y:S01]  /*ace0*/  LDSM.16.M88.4 R52, [R191+0x2000] ;  /* 0x00200000bf34783b */ /* 0x000fe20000000200 */
[C---:B---3--:R-:W-:Y:S03]  /*acf0*/  HMMA.16816.F32 R16, R4.reuse, R132, RZ ;  /* 0x000000840410723c */ /* 0x048fe600000018ff */
[----:B------:R-:W-:Y:S04]  /*ad00*/  LDSM.16.M88.4 R48, [R190] ;  /* 0x00000000be30783b */ /* 0x000fe80000000200 */
[----:B------:R-:W3:Y:S01]  /*ad10*/  LDSM.16.M88.4 R56, [R191] ;  /* 0x00000000bf38783b */ /* 0x000ee20000000200 */
[----:B-1----:R-:W-:Y:S03]  /*ad20*/  HMMA.16816.F32 R12, R4, R134, RZ ;  /* 0x00000086040c723c */ /* 0x002fe600000018ff */
[----:B------:R-:W-:Y:S04]  /*ad30*/  LDSM.16.M88.4 R156, [R187+0x5800] ;  /* 0x00580000bb9c783b */ /* 0x000fe80000000200 */
[----:B------:R-:W-:Y:S01]  /*ad40*/  LDSM.16.M88.4 R44, [R183] ;  /* 0x00000000b72c783b */ /* 0x000fe20000000200 */
[C---:B------:R-:W-:Y:S03]  /*ad50*/  HMMA.16816.F32 R136, R60.reuse, R132, RZ ;  /* 0x000000843c88723c */ /* 0x040fe600000018ff */
[----:B------:R-:W0:Y:S05]  /*ad60*/  LDGDEPBAR ;  /* 0x00000000000079af */ /* 0x000e2a0000000000 */
[C---:B----4-:R-:W-:Y:S08]  /*ad70*/  HMMA.16816.F32 R152, R60.reuse, R148, RZ ;  /* 0x000000943c98723c */ /* 0x050ff000000018ff */
[----:B------:R-:W-:Y:S08]  /*ad80*/  HMMA.16816.F32 R132, R60, R134, RZ ;  /* 0x000000863c84723c */ /* 0x000ff000000018ff */
[C---:B------:R-:W-:Y:S08]  /*ad90*/  HMMA.16816.F32 R32, R4.reuse, R148, RZ ;  /* 0x000000940420723c */ /* 0x040ff000000018ff */
[C---:B------:R-:W-:Y:S08]  /*ada0*/  HMMA.16816.F32 R28, R4.reuse, R150, RZ ;  /* 0x00000096041c723c */ /* 0x040ff000000018ff */
[C---:B------:R-:W-:Y:S08]  /*adb0*/  HMMA.16816.F32 R24, R4.reuse, R140, RZ ;  /* 0x0000008c0418723c */ /* 0x040ff000000018ff */
[----:B------:R-:W-:Y:S08]  /*adc0*/  HMMA.16816.F32 R20, R4, R142, RZ ;  /* 0x0000008e0414723c */ /* 0x000ff000000018ff */
[C---:B------:R-:W-:Y:S08]  /*add0*/  HMMA.16816.F32 R144, R60.reuse, R140, RZ ;  /* 0x0000008c3c90723c */ /* 0x040ff000000018ff */
[----:B------:R-:W-:Y:S08]  /*ade0*/  HMMA.16816.F32 R148, R60, R150, RZ ;  /* 0x000000963c94723c */ /* 0x000ff000000018ff */
[----:B--2---:R-:W-:Y:S08]  /*adf0*/  HMMA.16816.F32 R8, R4, R40, RZ ;  /* 0x000000280408723c */ /* 0x004ff000000018ff */
[C---:B------:R-:W-:Y:S08]  /*ae00*/  HMMA.16816.F32 R140, R60.reuse, R142, RZ ;  /* 0x0000008e3c8c723c */ /* 0x040ff000000018ff */
[----:B------:R-:W-:Y:S08]  /*ae10*/  HMMA.16816.F32 R64, R60, R40, RZ ;  /* 0x000000283c40723c */ /* 0x000ff000000018ff */
[-C--:B------:R-:W-:Y:S08]  /*ae20*/  HMMA.16816.F32 R4, R4, R42.reuse, RZ ;  /* 0x0000002a0404723c */ /* 0x080ff000000018ff */
[----:B------:R-:W-:Y:S01]  /*ae30*/  HMMA.16816.F32 R60, R60, R42, RZ ;  /* 0x0000002a3c3c723c */ /* 0x000fe200000018ff */
[----:B------:R-:W1:Y:S07]  /*ae40*/  LDSM.16.M88.4 R40, [R182] ;  /* 0x00000000b628783b */ /* 0x000e6e0000000200 */
[C---:B------:R-:W-:Y:S08]  /*ae50*/  HMMA.16816.F32 R16, R36.reuse, R160, R16 ;  /* 0x000000a02410723c */ /* 0x040ff00000001810 */
[----:B------:R-:W-:Y:S08]  /*ae60*/  HMMA.16816.F32 R12, R36, R162, R12 ;  /* 0x000000a2240c723c */ /* 0x000ff0000000180c */
[C---:B------:R-:W-:Y:S08]  /*ae70*/  HMMA.16816.F32 R136, R172.reuse, R160, R136 ;  /* 0x000000a0ac88723c */ /* 0x040ff00000001888 */
[C---:B------:R-:W-:Y:S08]  /*ae80*/  HMMA.16816.F32 R152, R172.reuse, R168, R152 ;  /* 0x000000a8ac98723c */ /* 0x040ff00000001898 */
[----:B------:R-:W-:Y:S01]  /*ae90*/  HMMA.16816.F32 R160, R172, R162, R132 ;  /* 0x000000a2aca0723c */ /* 0x000fe20000001884 */
[----:B------:R-:W-:Y:S07]  /*aea0*/  LDSM.16.M88.4 R132, [R189+0x2000] ;  /* 0x00200000bd84783b */ /* 0x000fee0000000200 */
[C---:B------:R-:W-:Y:S08]  /*aeb0*/  HMMA.16816.F32 R32, R36.reuse, R168, R32 ;  /* 0x000000a82420723c */ /* 0x040ff00000001820 */
[-C--:B------:R-:W-:Y:S08]  /*aec0*/  HMMA.16816.F32 R28, R36, R170.reuse, R28 ;  /* 0x000000aa241c723c */ /* 0x080ff0000000181c */
[----:B------:R-:W-:Y:S08]  /*aed0*/  HMMA.16816.F32 R148, R172, R170, R148 ;  /* 0x000000aaac94723c */ /* 0x000ff00000001894 */
[C---:B------:R-:W-:Y:S08]  /*aee0*/  HMMA.16816.F32 R24, R36.reuse, R164, R24 ;  /* 0x000000a42418723c */ /* 0x040ff00000001818 */
[----:B------:R-:W-:Y:S08]  /*aef0*/  HMMA.16816.F32 R20, R36, R166, R20 ;  /* 0x000000a62414723c */ /* 0x000ff00000001814 */
[C---:B------:R-:W-:Y:S08]  /*af00*/  HMMA.16816.F32 R144, R172.reuse, R164, R144 ;  /* 0x000000a4ac90723c */ /* 0x040ff00000001890 */
[----:B------:R-:W-:Y:S01]  /*af10*/  HMMA.16816.F32 R168, R172, R166, R140 ;  /* 0x000000a6aca8723c */ /* 0x000fe2000000188c */
[----:B------:R-:W-:Y:S04]  /*af20*/  LDSM.16.M88.4 R140, [R180] ;  /* 0x00000000b48c783b */ /* 0x000fe80000000200 */
[----:B------:R-:W2:Y:S03]  /*af30*/  LDSM.16.M88.4 R164, [R189] ;  /* 0x00000000bda4783b */ /* 0x000ea60000000200 */
[----:B---3--:R-:W-:Y:S08]  /*af40*/  HMMA.16816.F32 R152, R56, R48, R152 ;  /* 0x000000303898723c */ /* 0x008ff00000001898 */
[C---:B-1----:R-:W-:Y:S08]  /*af50*/  HMMA.16816.F32 R16, R52.reuse, R40, R16 ;  /* 0x000000283410723c */ /* 0x042ff00000001810 */
[----:B------:R-:W-:Y:S08]  /*af60*/  HMMA.16816.F32 R12, R52, R42, R12 ;  /* 0x0000002a340c723c */ /* 0x000ff0000000180c */
[C---:B------:R-:W-:Y:S08]  /*af70*/  HMMA.16816.F32 R136, R56.reuse, R40, R136 ;  /* 0x000000283888723c */ /* 0x040ff00000001888 */
[----:B------:R-:W-:Y:S01]  /*af80*/  HMMA.16816.F32 R160, R56, R42, R160 ;  /* 0x0000002a38a0723c */ /* 0x000fe200000018a0 */
[----:B------:R-:W1:Y:S07]  /*af90*/  LDSM.16.M88.4 R40, [R180+0x800] ;  /* 0x00080000b428783b */ /* 0x000e6e0000000200 */
[C---:B------:R-:W-:Y:S08]  /*afa0*/  HMMA.16816.F32 R8, R36.reuse, R156, R8 ;  /* 0x0000009c2408723c */ /* 0x040ff00000001808 */
[----:B------:R-:W-:Y:S01]  /*afb0*/  HMMA.16816.F32 R4, R36, R158, R4 ;  /* 0x0000009e2404723c */ /* 0x000fe20000001804 */
[----:B------:R-:W3:Y:S07]  /*afc0*/  LDSM.16.M88.4 R36, [R181] ;  /* 0x00000000b524783b */ /* 0x000eee0000000200 */
[----:B------:R-:W-:Y:S08]  /*afd0*/  HMMA.16816.F32 R32, R52, R48, R32 ;  /* 0x000000303420723c */ /* 0x000ff00000001820 */
[-C--:B------:R-:W-:Y:S08]  /*afe0*/  HMMA.16816.F32 R148, R56, R50.reuse, R148 ;  /* 0x000000323894723c */ /* 0x080ff00000001894 */
[----:B------:R-:W-:Y:S08]  /*aff0*/  HMMA.16816.F32 R28, R52, R50, R28 ;  /* 0x00000032341c723c */ /* 0x000ff0000000181c */
[----:B------:R-:W-:Y:S08]  /*b000*/  HMMA.16816.F32 R144, R56, R44, R144 ;  /* 0x0000002c3890723c */ /* 0x000ff00000001890 */
[----:B------:R-:W-:Y:S08]  /*b010*/  HMMA.16816.F32 R64, R172, R156, R64 ;  /* 0x0000009cac40723c */ /* 0x000ff00000001840 */
[----:B--2---:R-:W-:Y:S08]  /*b020*/  HMMA.16816.F32 R152, R164, R140, R152 ;  /* 0x0000008ca498723c */ /* 0x004ff00000001898 */
[----:B------:R-:W-:Y:S08]  /*b030*/  HMMA.16816.F32 R60, R172, R158, R60 ;  /* 0x0000009eac3c723c */ /* 0x000ff0000000183c */
[----:B------:R-:W-:Y:S07]  /*b040*/  HMMA.16816.F32 R32, R132, R140, R32 ;  /* 0x0000008c8420723c */ /* 0x000fee0000001820 */
[----:B------:R-:W-:Y:S01]  /*b050*/  IADD3 R140, R207, -0x3, RZ ;  /* 0xfffffffdcf8c7810 */ /* 0x000fe20007ffe0ff */
[----:B------:R-:W-:Y:S08]  /*b060*/  HMMA.16816.F32 R24, R52, R44, R24 ;  /* 0x0000002c3418723c */ /* 0x000ff00000001818 */
[-C--:B------:R-:W-:Y:S08]  /*b070*/  HMMA.16816.F32 R148, R164, R142.reuse, R148 ;  /* 0x0000008ea494723c */ /* 0x080ff00000001894 */
[----:B------:R-:W-:Y:S08]  /*b080*/  HMMA.16816.F32 R28, R132, R142, R28 ;  /* 0x0000008e841c723c */ /* 0x000ff0000000181c */
[-C--:B------:R-:W-:Y:S08]  /*b090*/  HMMA.16816.F32 R20, R52, R46.reuse, R20 ;  /* 0x0000002e3414723c */ /* 0x080ff00000001814 */
[----:B------:R-:W-:Y:S07]  /*b0a0*/  HMMA.16816.F32 R168, R56, R46, R168 ;  /* 0x0000002e38a8723c */ /* 0x000fee00000018a8 */
[----:B------:R-:W-:Y:S01]  /*b0b0*/  IMAD R46, R140, 0x40, R239 ;  /* 0x000000408c2e7824 */ /* 0x000fe200078e02ef */
[----:B-1----:R-:W-:Y:S04]  /*b0c0*/  HMMA.16816.F32 R144, R164, R40, R144 ;  /* 0x00000028a490723c */ /* 0x002fe80000001890 */
[----:B------:R-:W-:-:S02]  /*b0d0*/  ISETP.GE.AND P4, PT, R46, R238, PT ;  /* 0x000000ee2e00720c */ /* 0x000fc40003f86270 */
[----:B------:R-:W-:Y:S02]  /*b0e0*/  ISETP.GE.AND P1, PT, R46, R233, PT ;  /* 0x000000e92e00720c */ /* 0x000fe40003f26270 */
[-C--:B---3--:R-:W-:Y:S01]  /*b0f0*/  HMMA.16816.F32 R8, R52, R36.reuse, R8 ;  /* 0x000000243408723c */ /* 0x088fe20000001808 */
[----:B------:R-:W-:Y:S02]  /*b100*/  FSEL R49, R152, -INF , !P4 ;  /* 0xff80000098317808 */ /* 0x000fe40006000000 */
[----:B------:R-:W-:Y:S02]  /*b110*/  FSEL R48, R154, -INF , !P1 ;  /* 0xff8000009a307808 */ /* 0x000fe40004800000 */
[C---:B------:R-:W-:Y:S02]  /*b120*/  ISETP.GE.AND P4, PT, R46.reuse, R231, PT ;  /* 0x000000e72e00720c */ /* 0x040fe40003f86270 */
[C---:B------:R-:W-:Y:S01]  /*b130*/  ISETP.GE.AND P1, PT, R46.reuse, R209, PT ;  /* 0x000000d12e00720c */ /* 0x040fe20003f26270 */
[----:B------:R-:W-:Y:S01]  /*b140*/  HMMA.16816.F32 R64, R56, R36, R64 ;  /* 0x000000243840723c */ /* 0x000fe20000001840 */
[----:B------:R-:W-:-:S02]  /*b150*/  IADD3 R44, R46, 0x8, RZ ;  /* 0x000000082e2c7810 */ /* 0x000fc40007ffe0ff */
[----:B------:R-:W-:Y:S02]  /*b160*/  FSEL R32, R32, -INF , !P4 ;  /* 0xff80000020207808 */ /* 0x000fe40006000000 */
[----:B------:R-:W-:Y:S02]  /*b170*/  FSEL R45, R34, -INF , !P1 ;  /* 0xff800000222d7808 */ /* 0x000fe40004800000 */
[----:B------:R-:W-:Y:S01]  /*b180*/  IADD3 R36, R46, 0x1, RZ ;  /* 0x000000012e247810 */ /* 0x000fe20007ffe0ff */
[----:B------:R-:W-:Y:S01]  /*b190*/  HMMA.16816.F32 R4, R52, R38, R4 ;  /* 0x000000263404723c */ /* 0x000fe20000001804 */
[-C--:B------:R-:W-:Y:S02]  /*b1a0*/  ISETP.GE.AND P4, PT, R44, R238.reuse, PT ;  /* 0x000000ee2c00720c */ /* 0x080fe40003f86270 */
[C---:B------:R-:W-:Y:S02]  /*b1b0*/  ISETP.GE.AND P5, PT, R36.reuse, R238, PT ;  /* 0x000000ee2400720c */ /* 0x040fe40003fa6270 */
[----:B------:R-:W-:-:S02]  /*b1c0*/  ISETP.GE.AND P6, PT, R36, R233, PT ;  /* 0x000000e92400720c */ /* 0x000fc40003fc6270 */
[C---:B------:R-:W-:Y:S01]  /*b1d0*/  ISETP.GE.AND P2, PT, R36.reuse, R231, PT ;  /* 0x000000e72400720c */ /* 0x040fe20003f46270 */
[----:B------:R-:W-:Y:S01]  /*b1e0*/  HMMA.16816.F32 R60, R56, R38, R60 ;  /* 0x00000026383c723c */ /* 0x000fe2000000183c */
[----:B------:R-:W-:Y:S02]  /*b1f0*/  ISETP.GE.AND P3, PT, R36, R209, PT ;  /* 0x000000d12400720c */ /* 0x000fe40003f66270 */
[----:B------:R-:W1:Y:S01]  /*b200*/  LDSM.16.M88.4 R36, [R180+0x1000] ;  /* 0x00100000b424783b */ /* 0x000e620000000200 */
[----:B------:R-:W-:Y:S02]  /*b210*/  ISETP.GE.AND P1, PT, R44, R233, PT ;  /* 0x000000e92c00720c */ /* 0x000fe40003f26270 */
[----:B------:R-:W-:Y:S02]  /*b220*/  FSEL R51, R153, -INF , !P5 ;  /* 0xff80000099337808 */ /* 0x000fe40006800000 */
[----:B------:R-:W-:Y:S01]  /*b230*/  HMMA.16816.F32 R24, R132, R40, R24 ;  /* 0x000000288418723c */ /* 0x000fe20000001818 */
[----:B------:R-:W-:-:S02]  /*b240*/  FSEL R34, R33, -INF , !P2 ;  /* 0xff80000021227808 */ /* 0x000fc40005000000 */
[C---:B------:R-:W-:Y:S02]  /*b250*/  ISETP.GE.AND P5, PT, R44.reuse, R231, PT ;  /* 0x000000e72c00720c */ /* 0x040fe40003fa6270 */
[----:B------:R-:W-:Y:S02]  /*b260*/  ISETP.GE.AND P2, PT, R44, R209, PT ;  /* 0x000000d12c00720c */ /* 0x000fe40003f46270 */
[C---:B------:R-:W-:Y:S01]  /*b270*/  IADD3 R40, R46.reuse, 0x9, RZ ;  /* 0x000000092e287810 */ /* 0x040fe20007ffe0ff */
[----:B------:R-:W-:Y:S01]  /*b280*/  HMMA.16816.F32 R20, R132, R42, R20 ;  /* 0x0000002a8414723c */ /* 0x000fe20000001814 */
[----:B------:R-:W-:Y:S02]  /*b290*/  IADD3 R52, R46, 0x10, RZ ;  /* 0x000000102e347810 */ /* 0x000fe40007ffe0ff */
[----:B------:R-:W-:Y:S02]  /*b2a0*/  FSEL R35, R35, -INF , !P3 ;  /* 0xff80000023237808 */ /* 0x000fe40005800000 */
[----:B------:R-:W-:-:S02]  /*b2b0*/  FSEL R50, R155, -INF , !P6 ;  /* 0xff8000009b327808 */ /* 0x000fc40007000000 */
[----:B------:R-:W-:Y:S01]  /*b2c0*/  FSEL R57, R148, -INF , !P4 ;  /* 0xff80000094397808 */ /* 0x000fe20006000000 */
[----:B------:R-:W-:Y:S01]  /*b2d0*/  HMMA.16816.F32 R168, R164, R42, R168 ;  /* 0x0000002aa4a8723c */ /* 0x000fe200000018a8 */
[----:B------:R-:W-:Y:S02]  /*b2e0*/  FSEL R56, R150, -INF , !P1 ;  /* 0xff80000096387808 */ /* 0x000fe40004800000 */
[C---:B------:R-:W-:Y:S02]  /*b2f0*/  ISETP.GE.AND P3, PT, R40.reuse, R238, PT ;  /* 0x000000ee2800720c */ /* 0x040fe40003f66270 */
[C---:B------:R-:W-:Y:S02]  /*b300*/  ISETP.GE.AND P6, PT, R40.reuse, R233, PT ;  /* 0x000000e92800720c */ /* 0x040fe40003fc6270 */
[C---:B------:R-:W-:Y:S02]  /*b310*/  ISETP.GE.AND P4, PT, R40.reuse, R231, PT ;  /* 0x000000e72800720c */ /* 0x040fe40003f86270 */
[----:B------:R-:W-:-:S02]  /*b320*/  ISETP.GE.AND P1, PT, R40, R209, PT ;  /* 0x000000d12800720c */ /* 0x000fc40003f26270 */
[----:B------:R-:W-:Y:S02]  /*b330*/  FSEL R40, R28, -INF , !P5 ;  /* 0xff8000001c287808 */ /* 0x000fe40006800000 */
[----:B------:R-:W-:Y:S02]  /*b340*/  FSEL R33, R30, -INF , !P2 ;  /* 0xff8000001e217808 */ /* 0x000fe40005000000 */
[C---:B------:R-:W-:Y:S02]  /*b350*/  ISETP.GE.AND P5, PT, R52.reuse, R238, PT ;  /* 0x000000ee3400720c */ /* 0x040fe40003fa6270 */
[----:B------:R-:W-:Y:S02]  /*b360*/  ISETP.GE.AND P2, PT, R52, R233, PT ;  /* 0x000000e93400720c */ /* 0x000fe40003f46270 */
[----:B------:R-:W-:Y:S01]  /*b370*/  IADD3 R28, R46, 0x11, RZ ;  /* 0x000000112e1c7810 */ /* 0x000fe20007ffe0ff */
[----:B-1----:R-:W-:Y:S01]  /*b380*/  HMMA.16816.F32 R136, R164, R36, R136 ;  /* 0x00000024a488723c */ /* 0x002fe20000001888 */
[----:B------:R-:W-:-:S02]  /*b390*/  FSEL R41, R31, -INF , !P1 ;  /* 0xff8000001f297808 */ /* 0x000fc40004800000 */
[----:B------:R-:W-:Y:S02]  /*b3a0*/  FSEL R58, R151, -INF , !P6 ;  /* 0xff800000973a7808 */ /* 0x000fe40007000000 */
[----:B------:R-:W-:Y:S02]  /*b3b0*/  FSEL R249, R144, -INF , !P5 ;  /* 0xff80000090f97808 */ /* 0x000fe40006800000 */
[----:B------:R-:W-:Y:S01]  /*b3c0*/  FSEL R226, R146, -INF , !P2 ;  /* 0xff80000092e27808 */ /* 0x000fe20005000000 */
[----:B------:R-:W-:Y:S01]  /*b3d0*/  HMMA.16816.F32 R16, R132, R36, R16 ;  /* 0x000000248410723c */ /* 0x000fe20000001810 */
[----:B------:R-:W-:Y:S02]  /*b3e0*/  FSEL R44, R29, -INF , !P4 ;  /* 0xff8000001d2c7808 */ /* 0x000fe40006000000 */
[C---:B------:R-:W-:Y:S02]  /*b3f0*/  ISETP.GE.AND P6, PT, R28.reuse, R238, PT ;  /* 0x000000ee1c00720c */ /* 0x040fe40003fc6270 */
[----:B------:R-:W-:-:S02]  /*b400*/  ISETP.GE.AND P1, PT, R28, R233, PT ;  /* 0x000000e91c00720c */ /* 0x000fc40003f26270 */
[C---:B------:R-:W-:Y:S01]  /*b410*/  ISETP.GE.AND P5, PT, R28.reuse, R231, PT ;  /* 0x000000e71c00720c */ /* 0x040fe20003fa6270 */
[----:B------:R-:W-:Y:S01]  /*b420*/  HMMA.16816.F32 R12, R132, R38, R12 ;  /* 0x00000026840c723c */ /* 0x000fe2000000180c */
[----:B------:R-:W-:Y:S02]  /*b430*/  ISETP.GE.AND P2, PT, R28, R209, PT ;  /* 0x000000d11c00720c */ /* 0x000fe40003f46270 */
[----:B------:R-:W1:Y:S01]  /*b440*/  LDSM.16.M88.4 R28, [R180+0x1800] ;  /* 0x00180000b41c783b */ /* 0x000e620000000200 */
[----:B------:R-:W-:Y:S01]  /*b450*/  FSEL R59, R149, -INF , !P3 ;  /* 0xff800000953b7808 */ /* 0x000fe20005800000 */
[----:B------:R-:W-:-:S04]  /*b460*/  DEPBAR.LE SB0, 0x0 ;  /* 0x000080000000791a */ /* 0x000fc80000000000 */
[C---:B------:R-:W-:Y:S01]  /*b470*/  ISETP.GE.AND P3, PT, R52.reuse, R231, PT ;  /* 0x000000e73400720c */ /* 0x040fe20003f66270 */
[----:B------:R-:W-:Y:S01]  /*b480*/  HMMA.16816.F32 R160, R164, R38, R160 ;  /* 0x00000026a4a0723c */ /* 0x000fe200000018a0 */
[----:B------:R-:W-:Y:S02]  /*b490*/  ISETP.GE.AND P4, PT, R52, R209, PT ;  /* 0x000000d13400720c */ /* 0x000fe40003f86270 */
[----:B------:R-:W-:Y:S02]  /*b4a0*/  IADD3 R42, R46, 0x18, RZ ;  /* 0x000000182e2a7810 */ /* 0x000fe40007ffe0ff */
[----:B------:R-:W-:Y:S02]  /*b4b0*/  FSEL R247, R145, -INF , !P6 ;  /* 0xff80000091f77808 */ /* 0x000fe40007000000 */
[----:B------:R-:W-:Y:S02]  /*b4c0*/  FSEL R178, R147, -INF , !P1 ;  /* 0xff80000093b27808 */ /* 0x000fe40004800000 */
[----:B------:R-:W-:-:S02]  /*b4d0*/  FSEL R43, R24, -INF , !P3 ;  /* 0xff800000182b7808 */ /* 0x000fc40005800000 */
[----:B------:R-:W-:Y:S02]  /*b4e0*/  FSEL R53, R26, -INF , !P4 ;  /* 0xff8000001a357808 */ /* 0x000fe40006000000 */
[C---:B------:R-:W-:Y:S02]  /*b4f0*/  ISETP.GE.AND P1, PT, R42.reuse, R238, PT ;  /* 0x000000ee2a00720c */ /* 0x040fe40003f26270 */
[C---:B------:R-:W-:Y:S02]  /*b500*/  ISETP.GE.AND P3, PT, R42.reuse, R233, PT ;  /* 0x000000e92a00720c */ /* 0x040fe40003f66270 */
[C---:B------:R-:W-:Y:S02]  /*b510*/  ISETP.GE.AND P6, PT, R42.reuse, R231, PT ;  /* 0x000000e72a00720c */ /* 0x040fe40003fc6270 */
[----:B------:R-:W-:Y:S02]  /*b520*/  ISETP.GE.AND P4, PT, R42, R209, PT ;  /* 0x000000d12a00720c */ /* 0x000fe40003f86270 */
[----:B------:R-:W-:-:S02]  /*b530*/  IADD3 R26, R46, 0x19, RZ ;  /* 0x000000192e1a7810 */ /* 0x000fc40007ffe0ff */
[----:B------:R-:W-:Y:S02]  /*b540*/  IADD3 R24, R46, 0x20, RZ ;  /* 0x000000202e187810 */ /* 0x000fe40007ffe0ff */
[----:B------:R-:W-:Y:S02]  /*b550*/  FSEL R179, R25, -INF , !P5 ;  /* 0xff80000019b37808 */ /* 0x000fe40006800000 */
[----:B------:R-:W-:Y:S02]  /*b560*/  FSEL R47, R27, -INF , !P2 ;  /* 0xff8000001b2f7808 */ /* 0x000fe40005000000 */
[----:B------:R-:W-:Y:S02]  /*b570*/  FSEL R168, R168, -INF , !P1 ;  /* 0xff800000a8a87808 */ /* 0x000fe40004800000 */
[----:B------:R-:W-:Y:S01]  /*b580*/  FSEL R246, R170, -INF , !P3 ;  /* 0xff800000aaf67808 */ /* 0x000fe20005800000 */
[----:B-1----:R-:W-:Y:S01]  /*b590*/  HMMA.16816.F32 R64, R164, R28, R64 ;  /* 0x0000001ca440723c */ /* 0x002fe20000001840 */
[----:B------:R-:W-:-:S02]  /*b5a0*/  FSEL R224, R20, -INF , !P6 ;  /* 0xff80000014e07808 */ /* 0x000fc40007000000 */
[----:B------:R-:W-:Y:S02]  /*b5b0*/  FSEL R54, R22, -INF , !P4 ;  /* 0xff80000016367808 */ /* 0x000fe40006000000 */
[CC--:B------:R-:W-:Y:S02]  /*b5c0*/  ISETP.GE.AND P2, PT, R26.reuse, R238.reuse, PT ;  /* 0x000000ee1a00720c */ /* 0x0c0fe40003f46270 */
[C---:B------:R-:W-:Y:S01]  /*b5d0*/  ISETP.GE.AND P5, PT, R26.reuse, R233, PT ;  /* 0x000000e91a00720c */ /* 0x040fe20003fa6270 */
[----:B------:R-:W-:Y:S01]  /*b5e0*/  HMMA.16816.F32 R8, R132, R28, R8 ;  /* 0x0000001c8408723c */ /* 0x000fe20000001808 */
[C---:B------:R-:W-:Y:S02]  /*b5f0*/  ISETP.GE.AND P1, PT, R26.reuse, R231, PT ;  /* 0x000000e71a00720c */ /* 0x040fe40003f26270 */
[----:B------:R-:W-:Y:S02]  /*b600*/  ISETP.GE.AND P3, PT, R26, R209, PT ;  /* 0x000000d11a00720c */ /* 0x000fe40003f66270 */
[----:B------:R-:W-:-:S02]  /*b610*/  ISETP.GE.AND P6, PT, R24, R238, PT ;  /* 0x000000ee1800720c */ /* 0x000fc40003fc6270 */
[----:B------:R-:W-:Y:S01]  /*b620*/  ISETP.GE.AND P4, PT, R24, R233, PT ;  /* 0x000000e91800720c */ /* 0x000fe20003f86270 */
[-C--:B------:R-:W-:Y:S01]  /*b630*/  HMMA.16816.F32 R4, R132, R30.reuse, R4 ;  /* 0x0000001e8404723c */ /* 0x080fe20000001804 */
[----:B------:R-:W-:Y:S02]  /*b640*/  IADD3 R20, R46, 0x21, RZ ;  /* 0x000000212e147810 */ /* 0x000fe40007ffe0ff */
[----:B------:R-:W-:Y:S02]  /*b650*/  FSEL R173, R169, -INF , !P2 ;  /* 0xff800000a9ad7808 */ /* 0x000fe40005000000 */
[----:B------:R-:W-:Y:S02]  /*b660*/  FSEL R42, R21, -INF , !P1 ;  /* 0xff800000152a7808 */ /* 0x000fe40004800000 */
[----:B------:R-:W-:Y:S01]  /*b670*/  FSEL R55, R23, -INF , !P3 ;  /* 0xff80000017377808 */ /* 0x000fe20005800000 */
[----:B------:R-:W-:Y:S01]  /*b680*/  HMMA.16816.F32 R60, R164, R30, R60 ;  /* 0x0000001ea43c723c */ /* 0x000fe2000000183c */
[----:B------:R-:W-:-:S02]  /*b690*/  FSEL R251, R171, -INF , !P5 ;  /* 0xff800000abfb7808 */ /* 0x000fc40006800000 */
[----:B------:R-:W-:Y:S02]  /*b6a0*/  FSEL R172, R136, -INF , !P6 ;  /* 0xff80000088ac7808 */ /* 0x000fe40007000000 */
[----:B------:R-:W-:Y:S01]  /*b6b0*/  FSEL R151, R138, -INF , !P4 ;  /* 0xff8000008a977808 */ /* 0x000fe20006000000 */
[----:B------:R-:W-:Y:S01]  /*b6c0*/  BAR.SYNC.DEFER_BLOCKING 0x0 ;  /* 0x0000000000007b1d */ /* 0x000fe20000010000 */
[C---:B------:R-:W-:Y:S02]  /*b6d0*/  ISETP.GE.AND P2, PT, R24.reuse, R231, PT ;  /* 0x000000e71800720c */ /* 0x040fe40003f46270 */
[----:B------:R-:W-:Y:S02]  /*b6e0*/  ISETP.GE.AND P1, PT, R24, R209, PT ;  /* 0x000000d11800720c */ /* 0x000fe40003f26270 */
[C---:B------:R-:W-:Y:S02]  /*b6f0*/  ISETP.GE.AND P5, PT, R20.reuse, R238, PT ;  /* 0x000000ee1400720c */ /* 0x040fe40003fa6270 */
[----:B------:R-:W-:-:S02]  /*b700*/  ISETP.GE.AND P3, PT, R20, R233, PT ;  /* 0x000000e91400720c */ /* 0x000fc40003f66270 */
[C---:B------:R-:W-:Y:S02]  /*b710*/  ISETP.GE.AND P6, PT, R20.reuse, R231, PT ;  /* 0x000000e71400720c */ /* 0x040fe40003fc6270 */
        /* <DEDUP_REMOVED lines=11> */
[----:B------:R-:W-:Y:S02]  /*b7d0*/  FSEL R252, R12, -INF , !P1 ;  /* 0xff8000000cfc7808 */ /* 0x000fe40004800000 */
[----:B------:R-:W-:Y:S02]  /*b7e0*/  IADD3 R16, R46, 0x29, RZ ;  /* 0x000000292e107810 */ /* 0x000fe40007ffe0ff */
[----:B------:R-:W-:Y:S02]  /*b7f0*/  ISETP.GE.AND P1, PT, R20, R238, PT ;  /* 0x000000ee1400720c */ /* 0x000fe40003f26270 */
        /* <DEDUP_REMOVED lines=8> */
[----:B------:R-:W-:-:S02]  /*b880*/  FSEL R138, R64, -INF , !P1 ;  /* 0xff800000408a7808 */ /* 0x000fc40004800000 */
[C---:B------:R-:W-:Y:S02]  /*b890*/  IADD3 R18, R46.reuse, 0x31, RZ ;  /* 0x000000312e127810 */ /* 0x040fe40007ffe0ff */
[----:B------:R-:W-:Y:S02]  /*b8a0*/  IADD3 R16, R46, 0x38, RZ ;  /* 0x000000382e107810 */ /* 0x000fe40007ffe0ff */
[-C--:B------:R-:W-:Y:S02]  /*b8b0*/  ISETP.GE.AND P1, PT, R20, R231.reuse, PT ;  /* 0x000000e71400720c */ /* 0x080fe40003f26270 */
[----:B------:R-:W-:Y:S02]  /*b8c0*/  IADD3 R46, R46, 0x39, RZ ;  /* 0x000000392e2e7810 */ /* 0x000fe40007ffe0ff */
[----:B------:R-:W-:Y:S02]  /*b8d0*/  FSEL R160, R8, -INF , !P1 ;  /* 0xff80000008a07808 */ /* 0x000fe40004800000 */
[----:B------:R-:W-:-:S02]  /*b8e0*/  ISETP.GE.AND P1, PT, R46, R231, PT ;  /* 0x000000e72e00720c */ /* 0x000fc40003f26270 */
[----:B------:R-:W-:Y:S02]  /*b8f0*/  FSEL R245, R15, -INF , !P2 ;  /* 0xff8000000ff57808 */ /* 0x000fe40005000000 */
[----:B------:R-:W-:Y:S02]  /*b900*/  FSEL R156, R5, -INF , !P1 ;  /* 0xff800000059c7808 */ /* 0x000fe40004800000 */
[----:B------:R-:W-:Y:S02]  /*b910*/  ISETP.GE.AND P1, PT, R16, R209, PT ;  /* 0x000000d11000720c */ /* 0x000fe40003f26270 */
[----:B------:R-:W-:Y:S02]  /*b920*/  ISETP.GE.AND P2, PT, R18, R233, PT ;  /* 0x000000e91200720c */ /* 0x000fe40003f46270 */
[----:B------:R-:W-:Y:S02]  /*b930*/  FSEL R152, R6, -INF , !P1 ;  /* 0xff80000006987808 */ /* 0x000fe40004800000 */
[----:B------:R-:W-:-:S02]  /*b940*/  FSEL R239, R14, -INF , !P3 ;  /* 0xff8000000eef7808 */ /* 0x000fc40005800000 */
[----:B------:R-:W-:Y:S02]  /*b950*/  FSEL R174, R163, -INF , !P4 ;  /* 0xff800000a3ae7808 */ /* 0x000fe40006000000 */
[----:B------:R-:W-:Y:S02]  /*b960*/  FSEL R136, R67, -INF , !P2 ;  /* 0xff80000043887808 */ /* 0x000fe40005000000 */
[----:B------:R-:W-:Y:S02]  /*b970*/  ISETP.GE.AND P1, PT, R207, 0x4, PT ;  /* 0x00000004cf00780c */ /* 0x000fe40003f26270 */
[----:B------:R-:W-:Y:S02]  /*b980*/  ISETP.GE.AND P3, PT, R18, R238, PT ;  /* 0x000000ee1200720c */ /* 0x000fe40003f66270 */
[----:B------:R-:W-:Y:S02]  /*b990*/  ISETP.GE.AND P4, PT, R20, R233, PT ;  /* 0x000000e91400720c */ /* 0x000fe40003f86270 */
[----:B------:R-:W-:-:S02]  /*b9a0*/  ISETP.GE.AND P2, PT, R18, R231, PT ;  /* 0x000000e71200720c */ /* 0x000fc40003f46270 */
[----:B------:R-:W-:Y:S02]  /*b9b0*/  FSEL R137, R65, -INF , !P3 ;  /* 0xff80000041897808 */ /* 0x000fe40005800000 */
[----:B------:R-:W-:Y:S02]  /*b9c0*/  FSEL R132, R66, -INF , !P4 ;  /* 0xff80000042847808 */ /* 0x000fe40006000000 */
[----:B------:R-:W-:Y:S02]  /*b9d0*/  FSEL R158, R9, -INF , !P2 ;  /* 0xff800000099e7808 */ /* 0x000fe40005000000 */
[----:B------:R-:W-:Y:S02]  /*b9e0*/  ISETP.GE.AND P3, PT, R20, R209, PT ;  /* 0x000000d11400720c */ /* 0x000fe40003f66270 */
[----:B------:R-:W-:Y:S02]  /*b9f0*/  ISETP.GE.AND P4, PT, R16, R231, PT ;  /* 0x000000e71000720c */ /* 0x000fe40003f86270 */
[----:B------:R-:W-:-:S02]  /*ba00*/  ISETP.GE.AND P2, PT, R18, R209, PT ;  /* 0x000000d11200720c */ /* 0x000fc40003f46270 */
[----:B------:R-:W-:Y:S02]  /*ba10*/  FSEL R177, R161, -INF , !P6 ;  /* 0xff800000a1b17808 */ /* 0x000fe40007000000 */
[----:B------:R-:W-:Y:S02]  /*ba20*/  FSEL R250, R13, -INF , !P5 ;  /* 0xff8000000dfa7808 */ /* 0x000fe40006800000 */
[----:B------:R-:W-:Y:S02]  /*ba30*/  FSEL R159, R4, -INF , !P4 ;  /* 0xff800000049f7808 */ /* 0x000fe40006000000 */
[----:B------:R-:W-:Y:S02]  /*ba40*/  FSEL R157, R10, -INF , !P3 ;  /* 0xff8000000a9d7808 */ /* 0x000fe40005800000 */
[----:B------:R-:W-:Y:S02]  /*ba50*/  FSEL R155, R11, -INF , !P2 ;  /* 0xff8000000b9b7808 */ /* 0x000fe40005000000 */
[----:B------:R-:W-:-:S02]  /*ba60*/  ISETP.GE.AND P6, PT, R16, R238, PT ;  /* 0x000000ee1000720c */ /* 0x000fc40003fc6270 */
[----:B------:R-:W-:Y:S02]  /*ba70*/  ISETP.GE.AND P5, PT, R46, R238, PT ;  /* 0x000000ee2e00720c */ /* 0x000fe40003fa6270 */
[-C--:B------:R-:W-:Y:S02]  /*ba80*/  ISETP.GE.AND P4, PT, R16, R233.reuse, PT ;  /* 0x000000e91000720c */ /* 0x080fe40003f86270 */
[C---:B------:R-:W-:Y:S02]  /*ba90*/  ISETP.GE.AND P3, PT, R46.reuse, R233, PT ;  /* 0x000000e92e00720c */ /* 0x040fe40003f66270 */
[----:B------:R-:W-:Y:S02]  /*baa0*/  ISETP.GE.AND P2, PT, R46, R209, PT ;  /* 0x000000d12e00720c */ /* 0x000fe40003f46270 */
[----:B------:R-:W-:Y:S02]  /*bab0*/  FSEL R147, R60, -INF , !P6 ;  /* 0xff8000003c937808 */ /* 0x000fe40007000000 */
[----:B------:R-:W-:-:S02]  /*bac0*/  FSEL R153, R7, -INF , !P2 ;  /* 0xff80000007997808 */ /* 0x000fc40005000000 */
        /* <DEDUP_REMOVED lines=12> */
[----:B------:R-:W-:Y:S01]  /*bb90*/  @!P0 LEA R16, P6, R10, c[0x0][0x168], 0x1 ;  /* 0x00005a000a108a11 */ /* 0x000fe200078c08ff */
[----:B------:R-:W-:Y:S02]  /*bba0*/  IMAD.MOV.U32 R4, RZ, RZ, c[0x0][0x198] ;  /* 0x00006600ff047624 */ /* 0x000fe400078e00ff */
[----:B------:R-:W-:Y:S01]  /*bbb0*/  IMAD.IADD R5, R7, 0x1, R5 ;  /* 0x0000000107057824 */ /* 0x000fe200078e0205 */
[-C--:B------:R-:W-:Y:S02]  /*bbc0*/  @!P0 IADD3 R7, P5, R197, R10.reuse, RZ ;  /* 0x0000000ac5078210 */ /* 0x080fe40007fbe0ff */
[----:B------:R-:W-:Y:S02]  /*bbd0*/  @!P0 LEA R8, P3, R4, R10, 0x5 ;  /* 0x0000000a04088211 */ /* 0x000fe400078628ff */
[----:B------:R-:W-:Y:S01]  /*bbe0*/  LEA.HI.X R11, R6, R217, R5, 0x6, P2 ;  /* 0x000000d9060b7211 */ /* 0x000fe200010f3405 */
[----:B------:R-:W-:Y:S01]  /*bbf0*/  @!P0 IMAD.MOV.U32 R5, RZ, RZ, c[0x0][0x19c] ;  /* 0x00006700ff058624 */ /* 0x000fe200078e00ff */
[----:B------:R-:W-:-:S02]  /*bc00*/  @!P0 LEA R14, P4, R7, c[0x0][0x168], 0x1 ;  /* 0x00005a00070e8a11 */ /* 0x000fc400078808ff */
[----:B------:R-:W-:Y:S01]  /*bc10*/  @!P0 LEA R12, P2, R8, c[0x0][0x168], 0x1 ;  /* 0x00005a00080c8a11 */ /* 0x000fe200078408ff */
[----:B------:R-:W-:Y:S01]  /*bc20*/  @!P0 IMAD.X R6, R196, 0x1, R11, P5 ;  /* 0x00000001c4068824 */ /* 0x000fe200028e060b */
[----:B------:R-:W-:Y:S02]  /*bc30*/  @!P0 LEA.HI.X R5, R4, R11, R5, 0x5, P3 ;  /* 0x0000000b04058211 */ /* 0x000fe400018f2c05 */
        /* <DEDUP_REMOVED lines=29> */
.L_x_548:
[----:B------:R-:W-:Y:S05]  /*be10*/  BSYNC B0 ;  /* 0x0000000000007941 */ /* 0x000fea0003800000 */
.L_x_547:
[----:B------:R-:W0:Y:S02]  /*be20*/  LDGDEPBAR ;  /* 0x00000000000079af */ /* 0x000e240000000000 */
.L_x_546:
[----:B------:R-:W-:Y:S01]  /*be30*/  FMNMX.FTZ R5, R2, R32, !PT ;  /* 0x0000002002057209 */ /* 0x000fe20007810000 */
[----:B------:R-:W-:Y:S01]  /*be40*/  IMAD.MOV.U32 R233, RZ, RZ, R53 ;  /* 0x000000ffffe97224 */ /* 0x000fe200078e0035 */
[----:B------:R-:W3:Y:S01]  /*be50*/  LDC.U8 R148, c[0x0][0x2d8] ;  /* 0x0000b600ff947b82 */ /* 0x000ee20000000000 */
[----:B------:R-:W-:Y:S01]  /*be60*/  IMAD.MOV.U32 R209, RZ, RZ, R47 ;  /* 0x000000ffffd17224 */ /* 0x000fe200078e002f */
[----:B------:R-:W-:Y:S01]  /*be70*/  FMNMX.FTZ R5, R34, R5, !PT ;  /* 0x0000000522057209 */ /* 0x000fe20007810000 */
[----:B------:R-:W-:Y:S01]  /*be80*/  IMAD.MOV.U32 R238, RZ, RZ, R54 ;  /* 0x000000ffffee7224 */ /* 0x000fe200078e0036 */
[----:B------:R-:W-:Y:S01]  /*be90*/  LDSM.16.MT88.4 R60, [R186+0x6000] ;  /* 0x00600000ba3c783b */ /* 0x000fe20000004200 */
[----:B------:R-:W-:Y:S01]  /*bea0*/  IMAD.MOV.U32 R231, RZ, RZ, R55 ;  /* 0x000000ffffe77224 */ /* 0x000fe200078e0037 */
[----:B------:R-:W-:Y:S01]  /*beb0*/  FMNMX.FTZ R5, R40, R5, !PT ;  /* 0x0000000528057209 */ /* 0x000fe20007810000 */
[----:B-1----:R-:W-:Y:S01]  /*bec0*/  IMAD.WIDE.U32 R12, R232, -0x326172a9, RZ ;  /* 0xcd9e8d57e80c7825 */ /* 0x002fe200078e00ff */
[----:B------:R-:W-:Y:S02]  /*bed0*/  LDSM.16.MT88.4 R52, [R188+0x6000] ;  /* 0x00600000bc34783b */ /* 0x000fe40000004200 */
[----:B------:R-:W-:Y:S01]  /*bee0*/  FMNMX.FTZ R4, R44, R5, !PT ;  /* 0x000000052c047209 */ /* 0x000fe20007810000 */
[----:B------:R-:W-:-:S03]  /*bef0*/  IMAD.SHL.U32 R9, R140, 0x2, RZ ;  /* 0x000000028c097824 */ /* 0x000fc600078e00ff */
[----:B------:R-:W-:Y:S02]  /*bf00*/  FMNMX.FTZ R4, R43, R4, !PT ;  /* 0x000000042b047209 */ /* 0x000fe40007810000 */
[----:B------:R-:W-:Y:S02]  /*bf10*/  LOP3.LUT R134, R243, UR25, R9, 0x96, !PT ;  /* 0x00000019f3867c12 */ /* 0x000fe4000f8e9609 */
[----:B------:R-:W-:Y:S02]  /*bf20*/  FMNMX.FTZ R5, R179, R4, !PT ;  /* 0x00000004b3057209 */ /* 0x000fe40007810000 */
[----:B------:R-:W-:Y:S01]  /*bf30*/  FMNMX.FTZ R4, R0, R45, !PT ;  /* 0x0000002d00047209 */ /* 0x000fe20007810000 */
[----:B------:R-:W-:Y:S01]  /*bf40*/  IMAD.WIDE.U32 R134, R134, -0x326172a9, RZ ;  /* 0xcd9e8d5786867825 */ /* 0x000fe200078e00ff */
        /* <DEDUP_REMOVED lines=14> */
[----:B--2---:R-:W-:Y:S02]  /*c030*/  FMNMX.FTZ R6, R158, R5, !PT ;  /* 0x000000059e067209 */ /* 0x004fe40007810000 */
[----:B------:R-:W-:Y:S02]  /*c040*/  FMNMX.FTZ R4, R225, R4, !PT ;  /* 0x00000004e1047209 */ /* 0x000fe40007810000 */
[----:B------:R-:W-:Y:S02]  /*c050*/  FMNMX.FTZ R5, R159, R6, !PT ;  /* 0x000000069f057209 */ /* 0x000fe40007810000 */
[----:B------:R-:W-:Y:S02]  /*c060*/  FMNMX.FTZ R4, R227, R4, !PT ;  /* 0x00000004e3047209 */ /* 0x000fe40007810000 */
[----:B------:R-:W-:Y:S02]  /*c070*/  FMNMX.FTZ R5, R156, R5, !PT ;  /* 0x000000059c057209 */ /* 0x000fe40007810000 */
[----:B------:R-:W-:-:S02]  /*c080*/  FMNMX.FTZ R4, R239, R4, !PT ;  /* 0x00000004ef047209 */ /* 0x000fc40007810000 */
[----:B---3--:R-:W-:Y:S01]  /*c090*/  PRMT R148, R148, 0x7054, R148 ;  /* 0x0000705494947816 */ /* 0x008fe20000000094 */
[----:B------:R-:W1:Y:S01]  /*c0a0*/  SHFL.BFLY PT, R6, R5, 0x2, 0x1f ;  /* 0x0c401f0005067f89 */ /* 0x000e6200000e0000 */
[----:B------:R-:W-:-:S04]  /*c0b0*/  FMNMX.FTZ R4, R245, R4, !PT ;  /* 0x00000004f5047209 */ /* 0x000fc80007810000 */
[----:B------:R-:W-:-:S04]  /*c0c0*/  FMNMX.FTZ R4, R157, R4, !PT ;  /* 0x000000049d047209 */ /* 0x000fc80007810000 */
[----:B------:R-:W-:Y:S02]  /*c0d0*/  FMNMX.FTZ R7, R155, R4, !PT ;  /* 0x000000049b077209 */ /* 0x000fe40007810000 */
[----:B------:R-:W-:Y:S02]  /*c0e0*/  LOP3.LUT R4, R13, R229, RZ, 0x3c, !PT ;  /* 0x000000e50d047212 */ /* 0x000fe400078e3cff */
[----:B------:R-:W-:-:S03]  /*c0f0*/  FMNMX.FTZ R8, R152, R7, !PT ;  /* 0x0000000798087209 */ /* 0x000fc60007810000 */
[----:B------:R-:W-:Y:S01]  /*c100*/  IMAD.WIDE.U32 R10, R4, -0x2daee0ad, RZ ;  /* 0xd2511f53040a7825 */ /* 0x000fe200078e00ff */
[----:B------:R-:W-:Y:S02]  /*c110*/  FMNMX.FTZ R7, R153, R8, !PT ;  /* 0x0000000899077209 */ /* 0x000fe40007810000 */
[----:B------:R-:W-:-:S03]  /*c120*/  LOP3.LUT R8, R135, UR15, R12, 0x96, !PT ;  /* 0x0000000f87087c12 */ /* 0x000fc6000f8e960c */
[----:B------:R-:W2:Y:S01]  /*c130*/  SHFL.BFLY PT, R4, R7, 0x2, 0x1f ;  /* 0x0c401f0007047f89 */ /* 0x000ea200000e0000 */
[----:B-1----:R-:W-:Y:S01]  /*c140*/  FMNMX.FTZ R6, R5, R6, !PT ;  /* 0x0000000605067209 */ /* 0x002fe20007810000 */
[----:B------:R-:W-:Y:S01]  /*c150*/  IMAD.WIDE.U32 R8, R8, -0x2daee0ad, RZ ;  /* 0xd2511f5308087825 */ /* 0x000fe200078e00ff */
[----:B------:R-:W-:-:S03]  /*c160*/  LOP3.LUT R5, R11, UR14, R242, 0x96, !PT ;  /* 0x0000000e0b057c12 */ /* 0x000fc6000f8e96f2 */
[----:B------:R-:W1:Y:S01]  /*c170*/  SHFL.BFLY PT, R133, R6, 0x1, 0x1f ;  /* 0x0c201f0006857f89 */ /* 0x000e6200000e0000 */
[----:B------:R-:W-:Y:S02]  /*c180*/  IMAD.MOV.U32 R242, RZ, RZ, R173 ;  /* 0x000000fffff27224 */ /* 0x000fe400078e00ad */
[----:B------:R-:W-:-:S05]  /*c190*/  IMAD.WIDE.U32 R164, R5, -0x326172a9, RZ ;  /* 0xcd9e8d5705a47825 */ /* 0x000fca00078e00ff */
[--C-:B------:R-:W-:Y:S02]  /*c1a0*/  LOP3.LUT R5, R165, UR13, R134.reuse, 0x96, !PT ;  /* 0x0000000da5057c12 */ /* 0x100fe4000f8e9686 */
[----:B------:R-:W-:-:S03]  /*c1b0*/  LOP3.LUT R134, R241, UR13, R134, 0x96, !PT ;  /* 0x0000000df1867c12 */ /* 0x000fc6000f8e9686 */
[----:B------:R-:W-:Y:S01]  /*c1c0*/  IMAD.WIDE.U32 R64, R5, -0x2daee0ad, RZ ;  /* 0xd2511f5305407825 */ /* 0x000fe200078e00ff */
[----:B------:R-:W-:Y:S02]  /*c1d0*/  LOP3.LUT R5, R9, UR12, R10, 0x96, !PT ;  /* 0x0000000c09057c12 */ /* 0x000fe4000f8e960a */
[----:B--2---:R-:W-:Y:S02]  /*c1e0*/  FMNMX.FTZ R4, R7, R4, !PT ;  /* 0x0000000407047209 */ /* 0x004fe40007810000 */
[----:B------:R-:W-:Y:S01]  /*c1f0*/  LOP3.LUT R66, R65, UR10, R8, 0x96, !PT ;  /* 0x0000000a41427c12 */ /* 0x000fe2000f8e9608 */
[----:B------:R-:W-:Y:S02]  /*c200*/  IMAD.WIDE.U32 R8, R5, -0x326172a9, RZ ;  /* 0xcd9e8d5705087825 */ /* 0x000fe400078e00ff */
[----:B------:R-:W2:Y:S02]  /*c210*/  SHFL.BFLY PT, R7, R4, 0x1, 0x1f ;  /* 0x0c201f0004077f89 */ /* 0x000ea400000e0000 */
[----:B------:R-:W-:Y:S01]  /*c220*/  IMAD.WIDE.U32 R66, R66, -0x326172a9, RZ ;  /* 0xcd9e8d5742427825 */ /* 0x000fe200078e00ff */
[----:B-1----:R-:W-:-:S02]  /*c230*/  FMNMX.FTZ R133, R6, R133, !PT ;  /* 0x0000008506857209 */ /* 0x002fc40007810000 */
[----:B------:R-:W-:Y:S02]  /*c240*/  LOP3.LUT R6, R9, UR11, R164, 0x96, !PT ;  /* 0x0000000b09067c12 */ /* 0x000fe4000f8e96a4 */
[----:B------:R-:W-:Y:S01]  /*c250*/  LOP3.LUT R5, R67, UR9, R8, 0x96, !PT ;  /* 0x0000000943057c12 */ /* 0x000fe2000f8e9608 */
[C---:B------:R-:W-:Y:S01]  /*c260*/  FMUL.FTZ R173, R133.reuse, c[0x0][0x23c] ;  /* 0x00008f0085ad7a20 */ /* 0x040fe20000410000 */
[----:B------:R-:W-:Y:S01]  /*c270*/  FSETP.NEU.FTZ.AND P2, PT, R133, -INF , PT ;  /* 0xff8000008500780b */ /* 0x000fe20003f5d000 */
[----:B------:R-:W-:-:S03]  /*c280*/  IMAD.WIDE.U32 R8, R6, -0x2daee0ad, RZ ;  /* 0xd2511f5306087825 */ /* 0x000fc600078e00ff */
[----:B------:R-:W-:Y:S01]  /*c290*/  FSEL R173, R173, RZ, P2 ;  /* 0x000000ffadad7208 */ /* 0x000fe20001000000 */
[----:B------:R-:W-:Y:S01]  /*c2a0*/  IMAD.WIDE.U32 R166, R5, -0x2daee0ad, RZ ;  /* 0xd2511f5305a67825 */ /* 0x000fe200078e00ff */
[----:B------:R-:W-:Y:S02]  /*c2b0*/  LOP3.LUT R64, R9, UR8, R64, 0x96, !PT ;  /* 0x0000000809407c12 */ /* 0x000fe4000f8e9640 */
[----:B------:R-:W-:Y:S01]  /*c2c0*/  FSEL R17, R133, RZ, P2 ;  /* 0x000000ff85117208 */ /* 0x000fe20001000000 */
[----:B------:R-:W-:Y:S01]  /*c2d0*/  FFMA.FTZ R6, R40, c[0x0][0x23c], -R173 ;  /* 0x00008f0028067a23 */ /* 0x000fe200000108ad */
[----:B------:R-:W-:Y:S01]  /*c2e0*/  LOP3.LUT R5, R167, UR6, R8, 0x96, !PT ;  /* 0x00000006a7057c12 */ /* 0x000fe2000f8e9608 */
[----:B------:R-:W-:-:S04]  /*c2f0*/  IMAD.WIDE.U32 R64, R64, -0x326172a9, RZ ;  /* 0xcd9e8d5740407825 */ /* 0x000fc800078e00ff */
[----:B------:R-:W-:Y:S01]  /*c300*/  IMAD.WIDE.U32 R12, R5, -0x326172a9, RZ ;  /* 0xcd9e8d57050c7825 */ /* 0x000fe200078e00ff */
[----:B--2---:R-:W-:Y:S01]  /*c310*/  FMNMX.FTZ R7, R4, R7, !PT ;  /* 0x0000000704077209 */ /* 0x004fe20007810000 */
[----:B------:R-:W-:Y:S02]  /*c320*/  MUFU.EX2 R6, R6 ;  /* 0x0000000600067308 */ /* 0x000fe40000000800 */
[--C-:B------:R-:W-:Y:S01]  /*c330*/  FFMA.FTZ R5, R44, c[0x0][0x23c], -R173.reuse ;  /* 0x00008f002c057a23 */ /* 0x100fe200000108ad */
[C---:B------:R-:W-:Y:S01]  /*c340*/  LOP3.LUT R10, R12.reuse, 0xffff, RZ, 0xc0, !PT ;  /* 0x0000ffff0c0a7812 */ /* 0x040fe200078ec0ff */
[----:B------:R-:W-:Y:S01]  /*c350*/  FMUL.FTZ R154, R7, c[0x0][0x23c] ;  /* 0x00008f00079a7a20 */ /* 0x000fe20000410000 */
[----:B------:R-:W-:Y:S01]  /*c360*/  LOP3.LUT R15, R12, 0xff, RZ, 0xc0, !PT ;  /* 0x000000ff0c0f7812 */ /* 0x000fe200078ec0ff */
[--C-:B------:R-:W-:Y:S01]  /*c370*/  FFMA.FTZ R142, R32, c[0x0][0x23c], -R173.reuse ;  /* 0x00008f00208e7a23 */ /* 0x100fe200000108ad */
[----:B------:R-:W-:Y:S01]  /*c380*/  SHF.R.U32.HI R10, RZ, 0x8, R10 ;  /* 0x00000008ff0a7819 */ /* 0x000fe2000001160a */
[----:B------:R-:W1:Y:S01]  /*c390*/  MUFU.EX2 R5, R5 ;  /* 0x0000000500057308 */ /* 0x000e620000000800 */
[----:B------:R-:W-:Y:S01]  /*c3a0*/  LOP3.LUT R8, R13, UR16, R64, 0x96, !PT ;  /* 0x000000100d087c12 */ /* 0x000fe2000f8e9640 */
[--C-:B------:R-:W-:Y:S01]  /*c3b0*/  FFMA.FTZ R139, R34, c[0x0][0x23c], -R173.reuse ;  /* 0x00008f00228b7a23 */ /* 0x100fe200000108ad */
[----:B------:R-:W-:Y:S01]  /*c3c0*/  PRMT R15, R15, 0x5410, R10 ;  /* 0x000054100f0f7816 */ /* 0x000fe2000000000a */
[--C-:B------:R-:W-:Y:S01]  /*c3d0*/  FFMA.FTZ R179, R179, c[0x0][0x23c], -R173.reuse ;  /* 0x00008f00b3b37a23 */ /* 0x100fe200000108ad */
[----:B------:R-:W-:Y:S01]  /*c3e0*/  LOP3.LUT R10, R8, 0xffff, RZ, 0xc0, !PT ;  /* 0x0000ffff080a7812 */ /* 0x000fe200078ec0ff */
[--C-:B------:R-:W-:Y:S01]  /*c3f0*/  FFMA.FTZ R252, R252, c[0x0][0x23c], -R173.reuse ;  /* 0x00008f00fcfc7a23 */ /* 0x100fe200000108ad */
[C---:B------:R-:W-:Y:S01]  /*c400*/  FSETP.NEU.FTZ.AND P0, PT, R7.reuse, -INF , PT ;  /* 0xff8000000700780b */ /* 0x040fe20003f1d000 */
[--C-:B------:R-:W-:Y:S01]  /*c410*/  HSET2.LE.AND R15, R15, R148.reuse, PT ;  /* 0x000000940f0f7233 */ /* 0x100fe20003803000 */
[----:B------:R-:W-:Y:S01]  /*c420*/  LOP3.LUT R9, R8, 0xff, RZ, 0xc0, !PT ;  /* 0x000000ff08097812 */ /* 0x000fe200078ec0ff */
[----:B------:R-:W-:Y:S01]  /*c430*/  MUFU.EX2 R142, R142 ;  /* 0x0000008e008e7308 */ /* 0x000fe20000000800 */
[----:B------:R-:W-:Y:S01]  /*c440*/  SHF.R.U32.HI R10, RZ, 0x8, R10 ;  /* 0x00000008ff0a7819 */ /* 0x000fe2000001160a */
[--C-:B------:R-:W-:Y:S01]  /*c450*/  FFMA.FTZ R250, R250, c[0x0][0x23c], -R173.reuse ;  /* 0x00008f00fafa7a23 */ /* 0x100fe200000108ad */
[----:B------:R-:W-:Y:S01]  /*c460*/  FSEL R143, R7, RZ, P0 ;  /* 0x000000ff078f7208 */ /* 0x000fe20000000000 */
[--C-:B------:R-:W-:Y:S01]  /*c470*/  FFMA.FTZ R244, R244, c[0x0][0x23c], -R173.reuse ;  /* 0x00008f00f4f47a23 */ /* 0x100fe200000108ad */
[----:B------:R-:W-:Y:S01]  /*c480*/  PRMT R9, R9, 0x5410, R10 ;  /* 0x0000541009097816 */ /* 0x000fe2000000000a */
[----:B------:R-:W-:Y:S01]  /*c490*/  FFMA.FTZ R248, R248, c[0x0][0x23c], -R173 ;  /* 0x00008f00f8f87a23 */ /* 0x000fe200000108ad */
[----:B------:R-:W-:Y:S01]  /*c4a0*/  FMNMX.FTZ R10, R176, R49, !PT ;  /* 0x00000031b00a7209 */ /* 0x000fe20007810000 */
[----:B------:R-:W-:Y:S01]  /*c4b0*/  FADD.FTZ R143, R0, -R143 ;  /* 0x8000008f008f7221 */ /* 0x000fe20000010000 */
[----:B------:R-:W-:Y:S01]  /*c4c0*/  SHF.R.U32.HI R13, RZ, 0x10, R12 ;  /* 0x00000010ff0d7819 */ /* 0x000fe2000001160c */
[----:B------:R-:W-:Y:S01]  /*c4d0*/  MUFU.EX2 R139, R139 ;  /* 0x0000008b008b7308 */ /* 0x000fe20000000800 */
[----:B------:R-:W-:Y:S01]  /*c4e0*/  FMNMX.FTZ R0, R51, R10, !PT ;  /* 0x0000000a33007209 */ /* 0x000fe20007810000 */
[----:B------:R-:W-:Y:S01]  /*c4f0*/  HSET2.LE.AND R9, R9, R148, PT ;  /* 0x0000009409097233 */ /* 0x000fe20003803000 */
[----:B------:R-:W-:Y:S01]  /*c500*/  SHF.R.U32.HI R11, RZ, 0x10, R8 ;  /* 0x00000010ff0b7819 */ /* 0x000fe20000011608 */
[----:B------:R-:W-:Y:S01]  /*c510*/  FMUL.FTZ R143, R143, c[0x0][0x23c] ;  /* 0x00008f008f8f7a20 */ /* 0x000fe20000410000 */
[----:B------:R-:W-:Y:S01]  /*c520*/  FMNMX.FTZ R0, R57, R0, !PT ;  /* 0x0000000039007209 */ /* 0x000fe20007810000 */
[----:B------:R-:W-:Y:S01]  /*c530*/  FFMA.FTZ R160, R160, c[0x0][0x23c], -R173 ;  /* 0x00008f00a0a07a23 */ /* 0x000fe200000108ad */
[----:B------:R-:W-:Y:S01]  /*c540*/  SHF.R.U32.HI R4, RZ, 0x18, R12 ;  /* 0x00000018ff047819 */ /* 0x000fe2000001160c */
[----:B------:R-:W-:Y:S01]  /*c550*/  MUFU.EX2 R179, R179 ;  /* 0x000000b300b37308 */ /* 0x000fe20000000800 */
[----:B------:R-:W-:-:S02]  /*c560*/  LOP3.LUT R13, R13, 0xff, RZ, 0xc0, !PT ;  /* 0x000000ff0d0d7812 */ /* 0x000fc400078ec0ff */
[----:B------:R-:W-:Y:S02]  /*c570*/  SHF.R.U32.HI R8, RZ, 0x18, R8 ;  /* 0x00000018ff087819 */ /* 0x000fe40000011608 */
[----:B------:R-:W-:Y:S02]  /*c580*/  LOP3.LUT R11, R11, 0xff, RZ, 0xc0, !PT ;  /* 0x000000ff0b0b7812 */ /* 0x000fe400078ec0ff */
[----:B------:R-:W-:Y:S01]  /*c590*/  FMNMX.FTZ R10, R59, R0, !PT ;  /* 0x000000003b0a7209 */ /* 0x000fe20007810000 */
[----:B------:R-:W2:Y:S01]  /*c5a0*/  MUFU.EX2 R143, R143 ;  /* 0x0000008f008f7308 */ /* 0x000ea20000000800 */
[----:B------:R-:W-:Y:S02]  /*c5b0*/  FSEL R154, R154, RZ, P0 ;  /* 0x000000ff9a9a7208 */ /* 0x000fe40000000000 */
[----:B------:R-:W-:Y:S02]  /*c5c0*/  PRMT R13, R13, 0x5410, R4 ;  /* 0x000054100d0d7816 */ /* 0x000fe40000000004 */
[----:B------:R-:W-:Y:S01]  /*c5d0*/  PRMT R11, R11, 0x5410, R8 ;  /* 0x000054100b0b7816 */ /* 0x000fe20000000008 */
[----:B------:R-:W-:Y:S01]  /*c5e0*/  FADD.FTZ R8, R2, -R17 ;  /* 0x8000001102087221 */ /* 0x000fe20000010000 */
[----:B------:R-:W-:Y:S01]  /*c5f0*/  FMNMX.FTZ R10, R249, R10, !PT ;  /* 0x0000000af90a7209 */ /* 0x000fe20007810000 */
[--C-:B------:R-:W-:Y:S01]  /*c600*/  FFMA.FTZ R4, R33, c[0x0][0x23c], -R154.reuse ;  /* 0x00008f0021047a23 */ /* 0x100fe2000001089a */
[----:B------:R-:W-:Y:S01]  /*c610*/  FMNMX.FTZ R17, R3, R48, !PT ;  /* 0x0000003003117209 */ /* 0x000fe20007810000 */
[--C-:B------:R-:W-:Y:S01]  /*c620*/  FFMA.FTZ R141, R41, c[0x0][0x23c], -R154.reuse ;  /* 0x00008f00298d7a23 */ /* 0x100fe2000001089a */
[--C-:B------:R-:W-:Y:S01]  /*c630*/  HSET2.LE.AND R47, R13, R148.reuse, PT ;  /* 0x000000940d2f7233 */ /* 0x100fe20003803000 */
[----:B------:R-:W-:Y:S01]  /*c640*/  FMNMX.FTZ R13, R247, R10, !PT ;  /* 0x0000000af70d7209 */ /* 0x000fe20007810000 */
[--C-:B------:R-:W-:Y:S01]  /*c650*/  FFMA.FTZ R2, R45, c[0x0][0x23c], -R154.reuse ;  /* 0x00008f002d027a23 */ /* 0x100fe2000001089a */
[----:B------:R-:W-:Y:S01]  /*c660*/  FMNMX.FTZ R17, R50, R17, !PT ;  /* 0x0000001132117209 */ /* 0x000fe20007810000 */
[----:B------:R-:W-:Y:S01]  /*c670*/  MUFU.EX2 R4, R4 ;  /* 0x0000000400047308 */ /* 0x000fe20000000800 */
[----:B-1----:R-:W-:Y:S01]  /*c680*/  F2FP.PACK_AB R46, R5, R6 ;  /* 0x00000006052e723e */ /* 0x002fe200000000ff */
[----:B------:R-:W-:Y:S01]  /*c690*/  FFMA.FTZ R35, R35, c[0x0][0x23c], -R154 ;  /* 0x00008f0023237a23 */ /* 0x000fe2000001089a */
[----:B------:R-:W-:Y:S01]  /*c6a0*/  FMNMX.FTZ R13, R168, R13, !PT ;  /* 0x0000000da80d7209 */ /* 0x000fe20007810000 */
[----:B------:R-:W-:Y:S01]  /*c6b0*/  FMUL.FTZ R144, R8, c[0x0][0x23c] ;  /* 0x00008f0008907a20 */ /* 0x000fe20000410000 */
[----:B------:R-:W-:Y:S01]  /*c6c0*/  FMNMX.FTZ R17, R56, R17, !PT ;  /* 0x0000001138117209 */ /* 0x000fe20007810000 */
[----:B------:R-:W-:Y:S01]  /*c6d0*/  HSET2.LE.AND R11, R11, R148, PT ;  /* 0x000000940b0b7233 */ /* 0x000fe20003803000 */
[----:B------:R-:W-:Y:S01]  /*c6e0*/  LOP3.LUT R46, R15, R46, RZ, 0xc0, !PT ;  /* 0x0000002e0f2e7212 */ /* 0x000fe200078ec0ff */
[----:B------:R-:W1:Y:S01]  /*c6f0*/  MUFU.EX2 R141, R141 ;  /* 0x0000008d008d7308 */ /* 0x000e620000000800 */
[----:B------:R-:W-:Y:S01]  /*c700*/  FMNMX.FTZ R13, R242, R13, !PT ;  /* 0x0000000df20d7209 */ /* 0x000fe20007810000 */
[----:B--2---:R-:W-:Y:S01]  /*c710*/  FMUL.FTZ R38, R110, R143 ;  /* 0x0000008f6e267220 */ /* 0x004fe20000410000 */
[----:B------:R-:W-:Y:S01]  /*c720*/  FMNMX.FTZ R15, R58, R17, !PT ;  /* 0x000000113a0f7209 */ /* 0x000fe20007810000 */
[----:B------:R-:W-:Y:S01]  /*c730*/  FMUL.FTZ R26, R74, R143 ;  /* 0x0000008f4a1a7220 */ /* 0x000fe20000410000 */
[----:B------:R-:W-:Y:S01]  /*c740*/  FMNMX.FTZ R16, R172, R13, !PT ;  /* 0x0000000dac107209 */ /* 0x000fe20007810000 */
[----:B------:R-:W-:Y:S01]  /*c750*/  FMUL.FTZ R39, R111, R143 ;  /* 0x0000008f6f277220 */ /* 0x000fe20000410000 */
[----:B------:R-:W-:Y:S01]  /*c760*/  FMNMX.FTZ R15, R226, R15, !PT ;  /* 0x0000000fe20f7209 */ /* 0x000fe20007810000 */
[----:B------:R-:W-:Y:S01]  /*c770*/  MUFU.EX2 R2, R2 ;  /* 0x0000000200027308 */ /* 0x000fe20000000800 */
[----:B------:R-:W-:Y:S01]  /*c780*/  FMNMX.FTZ R16, R171, R16, !PT ;  /* 0x00000010ab107209 */ /* 0x000fe20007810000 */
[----:B------:R-:W-:Y:S01]  /*c790*/  IMAD.MOV.U32 R111, RZ, RZ, R42 ;  /* 0x000000ffff6f7224 */ /* 0x000fe200078e002a */
[----:B------:R-:W-:Y:S01]  /*c7a0*/  FMNMX.FTZ R15, R178, R15, !PT ;  /* 0x0000000fb20f7209 */ /* 0x000fe20007810000 */
[-C--:B------:R-:W-:Y:S01]  /*c7b0*/  FMUL.FTZ R14, R126, R143.reuse ;  /* 0x0000008f7e0e7220 */ /* 0x080fe20000410000 */
[----:B------:R-:W-:Y:S01]  /*c7c0*/  FMNMX.FTZ R16, R175, R16, !PT ;  /* 0x00000010af107209 */ /* 0x000fe20007810000 */
[----:B------:R-:W-:Y:S01]  /*c7d0*/  FMUL.FTZ R22, R122, R143 ;  /* 0x0000008f7a167220 */ /* 0x000fe20000410000 */
[----:B------:R-:W-:Y:S01]  /*c7e0*/  FMNMX.FTZ R12, R246, R15, !PT ;  /* 0x0000000ff60c7209 */ /* 0x000fe20007810000 */
[----:B------:R-:W2:Y:S01]  /*c7f0*/  MUFU.EX2 R0, R35 ;  /* 0x0000002300007308 */ /* 0x000ea20000000800 */
[----:B-1----:R-:W-:Y:S01]  /*c800*/  F2FP.PACK_AB R8, R141, R4 ;  /* 0x000000048d08723e */ /* 0x002fe200000000ff */
[-C--:B------:R-:W-:Y:S01]  /*c810*/  FMUL.FTZ R15, R127, R143.reuse ;  /* 0x0000008f7f0f7220 */ /* 0x080fe20000410000 */
[----:B------:R-:W-:Y:S01]  /*c820*/  FMNMX.FTZ R25, R177, R16, !PT ;  /* 0x00000010b1197209 */ /* 0x000fe20007810000 */
[----:B------:R-:W-:Y:S01]  /*c830*/  IMAD.MOV.U32 R127, RZ, RZ, R43 ;  /* 0x000000ffff7f7224 */ /* 0x000fe200078e002b */
[----:B------:R-:W-:Y:S01]  /*c840*/  LOP3.LUT R47, R47, R8, RZ, 0xc0, !PT ;  /* 0x000000082f2f7212 */ /* 0x000fe200078ec0ff */
[----:B------:R-:W-:Y:S01]  /*c850*/  LDSM.16.MT88.4 R16, [R184+0x6000] ;  /* 0x00600000b810783b */ /* 0x000fe20000004200 */
[----:B------:R-:W-:Y:S01]  /*c860*/  FMNMX.FTZ R12, R251, R12, !PT ;  /* 0x0000000cfb0c7209 */ /* 0x000fe20007810000 */
[----:B------:R-:W1:Y:S01]  /*c870*/  MUFU.EX2 R144, R144 ;  /* 0x0000009000907308 */ /* 0x000e620000000800 */
[----:B------:R-:W-:Y:S01]  /*c880*/  F2FP.PACK_AB R44, R139, R142 ;  /* 0x0000008e8b2c723e */ /* 0x000fe200000000ff */
[----:B------:R-:W-:Y:S01]  /*c890*/  FMUL.FTZ R23, R123, R143 ;  /* 0x0000008f7b177220 */ /* 0x000fe20000410000 */
[----:B------:R-:W-:Y:S01]  /*c8a0*/  FMNMX.FTZ R64, R138, R25, !PT ;  /* 0x000000198a407209 */ /* 0x000fe20007810000 */
[-C--:B------:R-:W-:Y:S01]  /*c8b0*/  FMUL.FTZ R27, R75, R143.reuse ;  /* 0x0000008f4b1b7220 */ /* 0x080fe20000410000 */
[----:B------:R-:W-:Y:S01]  /*c8c0*/  FMNMX.FTZ R37, R151, R12, !PT ;  /* 0x0000000c97257209 */ /* 0x000fe20007810000 */
[-C--:B------:R-:W-:Y:S01]  /*c8d0*/  FMUL.FTZ R30, R78, R143.reuse ;  /* 0x0000008f4e1e7220 */ /* 0x080fe20000410000 */
[----:B------:R-:W-:Y:S01]  /*c8e0*/  LOP3.LUT R44, R9, R44, RZ, 0xc0, !PT ;  /* 0x0000002c092c7212 */ /* 0x000fe200078ec0ff */
[-C--:B------:R-:W-:Y:S01]  /*c8f0*/  FMUL.FTZ R31, R79, R143.reuse ;  /* 0x0000008f4f1f7220 */ /* 0x080fe20000410000 */
[----:B--2---:R-:W-:Y:S01]  /*c900*/  F2FP.PACK_AB R8, R0, R2 ;  /* 0x000000020008723e */ /* 0x004fe200000000ff */
[-C--:B------:R-:W-:Y:S01]  /*c910*/  FMUL.FTZ R34, R86, R143.reuse ;  /* 0x0000008f56227220 */ /* 0x080fe20000410000 */
[----:B------:R-:W-:Y:S01]  /*c920*/  FMNMX.FTZ R64, R137, R64, !PT ;  /* 0x0000004089407209 */ /* 0x000fe20007810000 */
[-C--:B------:R-:W-:Y:S01]  /*c930*/  FMUL.FTZ R35, R87, R143.reuse ;  /* 0x0000008f57237220 */ /* 0x080fe20000410000 */
[----:B------:R-:W-:Y:S01]  /*c940*/  LOP3.LUT R45, R11, R8, RZ, 0xc0, !PT ;  /* 0x000000080b2d7212 */ /* 0x000fe200078ec0ff */
[----:B------:R-:W-:Y:S01]  /*c950*/  FMUL.FTZ R42, R94, R143 ;  /* 0x0000008f5e2a7220 */ /* 0x000fe20000410000 */
[----:B------:R-:W-:Y:S01]  /*c960*/  LDSM.16.MT88.4 R8, [R185+0x6000] ;  /* 0x00600000b908783b */ /* 0x000fe20000004200 */
[----:B------:R-:W-:Y:S01]  /*c970*/  FMNMX.FTZ R37, R150, R37, !PT ;  /* 0x0000002596257209 */ /* 0x000fe20007810000 */
[----:B-1----:R-:W-:Y:S01]  /*c980*/  FMUL.FTZ R25, R73, R144 ;  /* 0x0000009049197220 */ /* 0x002fe20000410000 */
[----:B------:R-:W-:Y:S01]  /*c990*/  FMNMX.FTZ R64, R147, R64, !PT ;  /* 0x0000004093407209 */ /* 0x000fe20007810000 */
[-C--:B------:R-:W-:Y:S01]  /*c9a0*/  FMUL.FTZ R20, R120, R144.reuse ;  /* 0x0000009078147220 */ /* 0x080fe20000410000 */
[----:B------:R-:W-:Y:S01]  /*c9b0*/  FMNMX.FTZ R37, R162, R37, !PT ;  /* 0x00000025a2257209 */ /* 0x000fe20007810000 */
[----:B------:R-:W-:Y:S01]  /*c9c0*/  FMUL.FTZ R21, R121, R144 ;  /* 0x0000009079157220 */ /* 0x000fe20000410000 */
[----:B------:R-:W-:Y:S01]  /*c9d0*/  FMNMX.FTZ R64, R149, R64, !PT ;  /* 0x0000004095407209 */ /* 0x000fe20007810000 */
[----:B------:R-:W-:Y:S01]  /*c9e0*/  IMAD.WIDE.U32 R120, R230, -0x326172a9, RZ ;  /* 0xcd9e8d57e6787825 */ /* 0x000fe200078e00ff */
[----:B------:R-:W-:Y:S01]  /*c9f0*/  FMNMX.FTZ R37, R174, R37, !PT ;  /* 0x00000025ae257209 */ /* 0x000fe20007810000 */
[----:B------:R-:W-:Y:S02]  /*ca00*/  MUFU.EX2 R250, R250 ;  /* 0x000000fa00fa7308 */ /* 0x000fe40000000800 */
[----:B------:R-:W1:Y:S01]  /*ca10*/  SHFL.BFLY PT, R67, R64, 0x2, 0x1f ;  /* 0x0c401f0040437f89 */ /* 0x000e6200000e0000 */
[----:B------:R-:W-:Y:S01]  /*ca20*/  FMNMX.FTZ R37, R132, R37, !PT ;  /* 0x0000002584257209 */ /* 0x000fe20007810000 */
[-C--:B------:R-:W-:Y:S01]  /*ca30*/  FMUL.FTZ R24, R72, R144.reuse ;  /* 0x0000009048187220 */ /* 0x080fe20000410000 */
[----:B------:R-:W-:Y:S01]  /*ca40*/  LOP3.LUT R72, R135, UR15, R120, 0x96, !PT ;  /* 0x0000000f87487c12 */ /* 0x000fe2000f8e9678 */
[-C--:B------:R-:W-:Y:S01]  /*ca50*/  FMUL.FTZ R12, R124, R144.reuse ;  /* 0x000000907c0c7220 */ /* 0x080fe20000410000 */
[----:B------:R-:W-:Y:S01]  /*ca60*/  FMNMX.FTZ R40, R136, R37, !PT ;  /* 0x0000002588287209 */ /* 0x000fe20007810000 */
[-C--:B------:R-:W-:Y:S01]  /*ca70*/  FMUL.FTZ R13, R125, R144.reuse ;  /* 0x000000907d0d7220 */ /* 0x080fe20000410000 */
[----:B------:R-:W-:Y:S01]  /*ca80*/  LOP3.LUT R110, R121, R229, RZ, 0x3c, !PT ;  /* 0x000000e5796e7212 */ /* 0x000fe200078e3cff */
[----:B------:R-:W-:Y:S01]  /*ca90*/  FMUL.FTZ R28, R76, R144 ;  /* 0x000000904c1c7220 */ /* 0x000fe20000410000 */
[----:B------:R-:W-:Y:S01]  /*caa0*/  FMNMX.FTZ R73, R145, R40, !PT ;  /* 0x0000002891497209 */ /* 0x000fe20007810000 */
[-C--:B------:R-:W-:Y:S01]  /*cab0*/  FMUL.FTZ R29, R77, R144.reuse ;  /* 0x000000904d1d7220 */ /* 0x080fe20000410000 */
[----:B------:R-:W-:Y:S01]  /*cac0*/  HMMA.16816.F32 R20, R44, R54, R20 ;  /* 0x000000362c14723c */ /* 0x000fe20000001814 */
[-C--:B------:R-:W-:Y:S01]  /*cad0*/  FMUL.FTZ R32, R84, R144.reuse ;  /* 0x0000009054207220 */ /* 0x080fe20000410000 */
[----:B------:R-:W-:Y:S01]  /*cae0*/  FMNMX.FTZ R73, R146, R73, !PT ;  /* 0x0000004992497209 */ /* 0x000fe20007810000 */
[-C--:B------:R-:W-:Y:S01]  /*caf0*/  FMUL.FTZ R33, R85, R144.reuse ;  /* 0x0000009055217220 */ /* 0x080fe20000410000 */
[----:B------:R-:W-:Y:S01]  /*cb00*/  MUFU.EX2 R244, R244 ;  /* 0x000000f400f47308 */ /* 0x000fe20000000800 */
[----:B------:R-:W-:-:S02]  /*cb10*/  FMUL.FTZ R36, R108, R144 ;  /* 0x000000906c247220 */ /* 0x000fc40000410000 */
[----:B------:R-:W2:Y:S01]  /*cb20*/  SHFL.BFLY PT, R74, R73, 0x2, 0x1f ;  /* 0x0c401f00494a7f89 */ /* 0x000ea200000e0000 */
[-C--:B------:R-:W-:Y:S01]  /*cb30*/  FMUL.FTZ R37, R109, R144.reuse ;  /* 0x000000906d257220 */ /* 0x080fe20000410000 */
[C---:B------:R-:W-:Y:S01]  /*cb40*/  HMMA.16816.F32 R12, R44.reuse, R52, R12 ;  /* 0x000000342c0c723c */ /* 0x040fe2000000180c */
[-C--:B------:R-:W-:Y:S02]  /*cb50*/  FMUL.FTZ R40, R92, R144.reuse ;  /* 0x000000905c287220 */ /* 0x080fe40000410000 */
[-C--:B------:R-:W-:Y:S01]  /*cb60*/  FMUL.FTZ R41, R93, R144.reuse ;  /* 0x000000905d297220 */ /* 0x080fe20000410000 */
[----:B-1----:R-:W-:Y:S01]  /*cb70*/  FMNMX.FTZ R64, R64, R67, !PT ;  /* 0x0000004340407209 */ /* 0x002fe20007810000 */
[----:B------:R-:W-:Y:S01]  /*cb80*/  FMUL.FTZ R43, R95, R143 ;  /* 0x0000008f5f2b7220 */ /* 0x000fe20000410000 */
[----:B------:R-:W-:Y:S01]  /*cb90*/  MUFU.EX2 R248, R248 ;  /* 0x000000f800f87308 */ /* 0x000fe20000000800 */
[-C--:B------:R-:W-:Y:S01]  /*cba0*/  FMUL.FTZ R96, R96, R144.reuse ;  /* 0x0000009060607220 */ /* 0x080fe20000410000 */
[----:B------:R-:W-:Y:S01]  /*cbb0*/  HMMA.16816.F32 R24, R44, R60, R24 ;  /* 0x0000003c2c18723c */ /* 0x000fe20000001818 */
[----:B------:R-:W-:-:S02]  /*cbc0*/  FMUL.FTZ R97, R97, R144 ;  /* 0x0000009061617220 */ /* 0x000fc40000410000 */
[-C--:B------:R-:W-:Y:S02]  /*cbd0*/  FMUL.FTZ R98, R98, R143.reuse ;  /* 0x0000008f62627220 */ /* 0x080fe40000410000 */
[----:B------:R-:W-:Y:S01]  /*cbe0*/  FMUL.FTZ R99, R99, R143 ;  /* 0x0000008f63637220 */ /* 0x000fe20000410000 */
[----:B------:R-:W-:Y:S01]  /*cbf0*/  MUFU.EX2 R160, R160 ;  /* 0x000000a000a07308 */ /* 0x000fe20000000800 */
[----:B------:R-:W-:Y:S01]  /*cc00*/  IMAD R110, R110, -0x2daee0ad, RZ ;  /* 0xd2511f536e6e7824 */ /* 0x000fe200078e02ff */
[----:B------:R-:W-:Y:S01]  /*cc10*/  HMMA.16816.F32 R28, R44, R62, R28 ;  /* 0x0000003e2c1c723c */ /* 0x000fe2000000181c */
[----:B------:R-:W-:-:S04]  /*cc20*/  IMAD.WIDE.U32 R76, R72, -0x2daee0ad, RZ ;  /* 0xd2511f53484c7825 */ /* 0x000fc800078e00ff */
[----:B------:R-:W-:Y:S01]  /*cc30*/  IMAD.WIDE.U32 R134, R134, -0x2daee0ad, RZ ;  /* 0xd2511f5386867825 */ /* 0x000fe200078e00ff */
[----:B------:R-:W-:Y:S02]  /*cc40*/  LOP3.LUT R72, R77, UR12, R110, 0x96, !PT ;  /* 0x0000000c4d487c12 */ /* 0x000fe4000f8e966e */
[C---:B------:R-:W-:Y:S01]  /*cc50*/  HMMA.16816.F32 R32, R44.reuse, R8, R32 ;  /* 0x000000082c20723c */ /* 0x040fe20000001820 */
[----:B--2---:R-:W-:Y:S01]  /*cc60*/  FMNMX.FTZ R73, R73, R74, !PT ;  /* 0x0000004a49497209 */ /* 0x004fe20007810000 */
[----:B------:R-:W-:Y:S02]  /*cc70*/  IMAD.MOV.U32 R126, RZ, RZ, R168 ;  /* 0x000000ffff7e7224 */ /* 0x000fe400078e00a8 */
[----:B------:R-:W-:Y:S02]  /*cc80*/  IMAD.MOV.U32 R79, RZ, RZ, R167 ;  /* 0x000000ffff4f7224 */ /* 0x000fe400078e00a7 */
[----:B------:R-:W-:Y:S02]  /*cc90*/  IMAD.MOV.U32 R78, RZ, RZ, R166 ;  /* 0x000000ffff4e7224 */ /* 0x000fe400078e00a6 */
[----:B------:R-:W-:Y:S01]  /*cca0*/  HMMA.16816.F32 R36, R44, R10, R36 ;  /* 0x0000000a2c24723c */ /* 0x000fe20000001824 */
[----:B------:R-:W-:-:S02]  /*ccb0*/  IMAD.MOV.U32 R125, RZ, RZ, R165 ;  /* 0x000000ffff7d7224 */ /* 0x000fc400078e00a5 */
[----:B------:R-:W-:Y:S02]  /*ccc0*/  IMAD.MOV.U32 R124, RZ, RZ, R164 ;  /* 0x000000ffff7c7224 */ /* 0x000fe400078e00a4 */
[--C-:B------:R-:W-:Y:S02]  /*ccd0*/  FFMA.FTZ R238, R238, c[0x0][0x23c], -R154.reuse ;  /* 0x00008f00eeee7a23 */ /* 0x100fe4000001089a */
[--C-:B------:R-:W-:Y:S01]  /*cce0*/  FFMA.FTZ R231, R231, c[0x0][0x23c], -R154.reuse ;  /* 0x00008f00e7e77a23 */ /* 0x100fe2000001089a */
[----:B------:R-:W-:Y:S01]  /*ccf0*/  HMMA.16816.F32 R40, R44, R16, R40 ;  /* 0x000000102c28723c */ /* 0x000fe20000001828 */
[--C-:B------:R-:W-:Y:S02]  /*cd00*/  FFMA.FTZ R233, R233, c[0x0][0x23c], -R154.reuse ;  /* 0x00008f00e9e97a23 */ /* 0x100fe4000001089a */
[----:B------:R-:W-:Y:S01]  /*cd10*/  MUFU.EX2 R238, R238 ;  /* 0x000000ee00ee7308 */ /* 0x000fe20000000800 */
[--C-:B------:R-:W-:Y:S02]  /*cd20*/  FFMA.FTZ R225, R225, c[0x0][0x23c], -R154.reuse ;  /* 0x00008f00e1e17a23 */ /* 0x100fe4000001089a */
[----:B------:R-:W-:-:S02]  /*cd30*/  FFMA.FTZ R155, R155, c[0x0][0x23c], -R154 ;  /* 0x00008f009b9b7a23 */ /* 0x000fc4000001089a */
[----:B------:R-:W-:Y:S01]  /*cd40*/  HMMA.16816.F32 R44, R44, R18, R96 ;  /* 0x000000122c2c723c */ /* 0x000fe20000001860 */
[--C-:B------:R-:W-:Y:S02]  /*cd50*/  FFMA.FTZ R152, R152, c[0x0][0x23c], -R154.reuse ;  /* 0x00008f0098987a23 */ /* 0x100fe4000001089a */
[----:B------:R-:W-:Y:S01]  /*cd60*/  MUFU.EX2 R231, R231 ;  /* 0x000000e700e77308 */ /* 0x000fe20000000800 */
[----:B------:R-:W-:Y:S02]  /*cd70*/  FFMA.FTZ R153, R153, c[0x0][0x23c], -R154 ;  /* 0x00008f0099997a23 */ /* 0x000fe4000001089a */
[----:B------:R-:W-:Y:S01]  /*cd80*/  FFMA.FTZ R142, R213, R144, R142 ;  /* 0x00000090d58e7223 */ /* 0x000fe2000001008e */
[----:B------:R-:W-:Y:S01]  /*cd90*/  LOP3.LUT R98, R135, UR10, R76, 0x96, !PT ;  /* 0x0000000a87627c12 */ /* 0x000fe2000f8e964c */
[----:B------:R-:W-:Y:S01]  /*cda0*/  IMAD.WIDE.U32 R96, R72, -0x326172a9, RZ ;  /* 0xcd9e8d5748607825 */ /* 0x000fe200078e00ff */
[----:B------:R-:W1:Y:S02]  /*cdb0*/  SHFL.BFLY PT, R135, R64, 0x1, 0x1f ;  /* 0x0c201f0040877f89 */ /* 0x000e6400000e0000 */
[----:B------:R-:W-:Y:S01]  /*cdc0*/  MUFU.EX2 R233, R233 ;  /* 0x000000e900e97308 */ /* 0x000fe20000000800 */
[----:B------:R-:W-:Y:S01]  /*cdd0*/  IMAD.WIDE.U32 R98, R98, -0x326172a9, RZ ;  /* 0xcd9e8d5762627825 */ /* 0x000fe200078e00ff */
[----:B------:R-:W-:-:S03]  /*cde0*/  LOP3.LUT R67, R97, UR11, R240, 0x96, !PT ;  /* 0x0000000b61437c12 */ /* 0x000fc6000f8e96f0 */
[----:B------:R-:W-:Y:S01]  /*cdf0*/  FFMA.FTZ R143, R211, R143, R2 ;  /* 0x0000008fd38f7223 */ /* 0x000fe20000010002 */
[----:B------:R-:W-:Y:S01]  /*ce00*/  LOP3.LUT R96, R99, UR9, R96, 0x96, !PT ;  /* 0x0000000963607c12 */ /* 0x000fe2000f8e9660 */
[----:B------:R-:W-:Y:S01]  /*ce10*/  IMAD.WIDE.U32 R76, R67, -0x2daee0ad, RZ ;  /* 0xd2511f53434c7825 */ /* 0x000fe200078e00ff */
[----:B------:R-:W-:Y:S03]  /*ce20*/  MUFU.EX2 R225, R225 ;  /* 0x000000e100e17308 */ /* 0x000fe60000000800 */
[----:B------:R-:W-:Y:S01]  /*ce30*/  IMAD.WIDE.U32 R96, R96, -0x2daee0ad, RZ ;  /* 0xd2511f5360607825 */ /* 0x000fe200078e00ff */
[----:B------:R-:W-:Y:S02]  /*ce40*/  LOP3.LUT R122, R77, UR8, R134, 0x96, !PT ;  /* 0x000000084d7a7c12 */ /* 0x000fe4000f8e9686 */
[----:B------:R-:W2:Y:S01]  /*ce50*/  SHFL.BFLY PT, R134, R73, 0x1, 0x1f ;  /* 0x0c201f0049867f89 */ /* 0x000ea200000e0000 */
[----:B------:R-:W-:Y:S01]  /*ce60*/  FADD.FTZ R139, R139, R142 ;  /* 0x0000008e8b8b7221 */ /* 0x000fe20000010000 */
[----:B------:R-:W-:Y:S01]  /*ce70*/  LOP3.LUT R67, R97, UR6, R76, 0x96, !PT ;  /* 0x0000000661437c12 */ /* 0x000fe2000f8e964c */
[----:B------:R-:W-:Y:S01]  /*ce80*/  IMAD.WIDE.U32 R122, R122, -0x326172a9, RZ ;  /* 0xcd9e8d577a7a7825 */ /* 0x000fe200078e00ff */
[----:B------:R-:W-:Y:S03]  /*ce90*/  MUFU.EX2 R155, R155 ;  /* 0x0000009b009b7308 */ /* 0x000fe60000000800 */
[----:B------:R-:W-:Y:S01]  /*cea0*/  IMAD.WIDE.U32 R74, R67, -0x326172a9, RZ ;  /* 0xcd9e8d57434a7825 */ /* 0x000fe200078e00ff */
[----:B-1----:R-:W-:-:S02]  /*ceb0*/  FMNMX.FTZ R135, R64, R135, !PT ;  /* 0x0000008740877209 */ /* 0x002fc40007810000 */
[----:B------:R-:W-:Y:S01]  /*cec0*/  LOP3.LUT R98, R123, UR7, R98, 0x96, !PT ;  /* 0x000000077b627c12 */ /* 0x000fe2000f8e9662 */
[----:B------:R-:W-:Y:S01]  /*ced0*/  FADD.FTZ R143, R0, R143 ;  /* 0x0000008f008f7221 */ /* 0x000fe20000010000 */
[C---:B------:R-:W-:Y:S01]  /*cee0*/  FSETP.NEU.FTZ.AND P2, PT, R135.reuse, -INF , PT ;  /* 0xff8000008700780b */ /* 0x040fe20003f5d000 */
[----:B------:R-:W-:Y:S01]  /*cef0*/  FMUL.FTZ R108, R135, c[0x0][0x23c] ;  /* 0x00008f00876c7a20 */ /* 0x000fe20000410000 */
[----:B------:R-:W-:Y:S01]  /*cf00*/  LOP3.LUT R64, R74, 0xffff, RZ, 0xc0, !PT ;  /* 0x0000ffff4a407812 */ /* 0x000fe200078ec0ff */
[----:B------:R-:W-:Y:S01]  /*cf10*/  IMAD.WIDE.U32 R98, R98, -0x2daee0ad, RZ ;  /* 0xd2511f5362627825 */ /* 0x000fe200078e00ff */
[----:B------:R-:W-:Y:S01]  /*cf20*/  LOP3.LUT R67, R74, 0xff, RZ, 0xc0, !PT ;  /* 0x000000ff4a437812 */ /* 0x000fe200078ec0ff */
[----:B------:R-:W-:Y:S01]  /*cf30*/  MUFU.EX2 R152, R152 ;  /* 0x0000009800987308 */ /* 0x000fe20000000800 */
[----:B------:R-:W-:Y:S01]  /*cf40*/  FSEL R108, R108, RZ, P2 ;  /* 0x000000ff6c6c7208 */ /* 0x000fe20001000000 */
[----:B------:R-:W-:Y:S01]  /*cf50*/  FADD.FTZ R6, R6, R139 ;  /* 0x0000008b06067221 */ /* 0x000fe20000010000 */
[----:B------:R-:W-:Y:S01]  /*cf60*/  SHF.R.U32.HI R64, RZ, 0x8, R64 ;  /* 0x00000008ff407819 */ /* 0x000fe20000011640 */
[----:B------:R-:W-:Y:S01]  /*cf70*/  FADD.FTZ R4, R4, R143 ;  /* 0x0000008f04047221 */ /* 0x000fe20000010000 */
[----:B------:R-:W-:Y:S01]  /*cf80*/  LOP3.LUT R96, R99, UR17, R96, 0x96, !PT ;  /* 0x0000001163607c12 */ /* 0x000fe2000f8e9660 */
[----:B------:R-:W-:Y:S01]  /*cf90*/  FFMA.FTZ R168, R49, c[0x0][0x23c], -R108 ;  /* 0x00008f0031a87a23 */ /* 0x000fe2000001086c */
[----:B------:R-:W-:Y:S01]  /*cfa0*/  SHF.R.U32.HI R49, RZ, 0x10, R74 ;  /* 0x00000010ff317819 */ /* 0x000fe2000001164a */
[--C-:B------:R-:W-:Y:S01]  /*cfb0*/  FFMA.FTZ R167, R51, c[0x0][0x23c], -R108.reuse ;  /* 0x00008f0033a77a23 */ /* 0x100fe2000001086c */
[----:B--2---:R-:W-:Y:S01]  /*cfc0*/  FMNMX.FTZ R134, R73, R134, !PT ;  /* 0x0000008649867209 */ /* 0x004fe20007810000 */
[----:B------:R-:W-:Y:S01]  /*cfd0*/  FFMA.FTZ R166, R57, c[0x0][0x23c], -R108 ;  /* 0x00008f0039a67a23 */ /* 0x000fe2000001086c */
[----:B------:R-:W-:Y:S01]  /*cfe0*/  PRMT R67, R67, 0x5410, R64 ;  /* 0x0000541043437816 */ /* 0x000fe20000000040 */
[----:B------:R-:W-:Y:S01]  /*cff0*/  FFMA.FTZ R165, R59, c[0x0][0x23c], -R108 ;  /* 0x00008f003ba57a23 */ /* 0x000fe2000001086c */
[----:B------:R-:W-:Y:S01]  /*d000*/  LOP3.LUT R49, R49, 0xff, RZ, 0xc0, !PT ;  /* 0x000000ff31317812 */ /* 0x000fe200078ec0ff */
[C---:B------:R-:W-:Y:S01]  /*d010*/  FMUL.FTZ R109, R134.reuse, c[0x0][0x23c] ;  /* 0x00008f00866d7a20 */ /* 0x040fe20000410000 */
[----:B------:R-:W-:Y:S01]  /*d020*/  SHF.R.U32.HI R64, RZ, 0x18, R74 ;  /* 0x00000018ff407819 */ /* 0x000fe2000001164a */
[----:B------:R-:W-:Y:S01]  /*d030*/  MUFU.EX2 R166, R166 ;  /* 0x000000a600a67308 */ /* 0x000fe20000000800 */
[----:B------:R-:W-:Y:S01]  /*d040*/  FSETP.NEU.FTZ.AND P0, PT, R134, -INF , PT ;  /* 0xff8000008600780b */ /* 0x000fe20003f1d000 */
[--C-:B------:R-:W-:Y:S01]  /*d050*/  HSET2.LE.AND R67, R67, R148.reuse, PT ;  /* 0x0000009443437233 */ /* 0x100fe20003803000 */
[----:B------:R-:W-:Y:S01]  /*d060*/  PRMT R49, R49, 0x5410, R64 ;  /* 0x0000541031317816 */ /* 0x000fe20000000040 */
[----:B------:R-:W-:Y:S01]  /*d070*/  FFMA.FTZ R249, R249, c[0x0][0x23c], -R108 ;  /* 0x00008f00f9f97a23 */ /* 0x000fe2000001086c */
[----:B------:R-:W-:Y:S01]  /*d080*/  LOP3.LUT R64, R75, UR16, R122, 0x96, !PT ;  /* 0x000000104b407c12 */ /* 0x000fe2000f8e967a */
[----:B------:R-:W-:Y:S01]  /*d090*/  FFMA.FTZ R247, R247, c[0x0][0x23c], -R108 ;  /* 0x00008f00f7f77a23 */ /* 0x000fe2000001086c */
[----:B------:R-:W-:Y:S01]  /*d0a0*/  FSEL R109, R109, RZ, P0 ;  /* 0x000000ff6d6d7208 */ /* 0x000fe20000000000 */
[----:B------:R-:W1:Y:S01]  /*d0b0*/  MUFU.EX2 R165, R165 ;  /* 0x000000a500a57308 */ /* 0x000e620000000800 */
[----:B------:R-:W-:Y:S01]  /*d0c0*/  LOP3.LUT R51, R64, 0xffff, RZ, 0xc0, !PT ;  /* 0x0000ffff40337812 */ /* 0x000fe200078ec0ff */
[--C-:B------:R-:W-:Y:S01]  /*d0d0*/  HSET2.LE.AND R49, R49, R148.reuse, PT ;  /* 0x0000009431317233 */ /* 0x100fe20003803000 */
[--C-:B------:R-:W-:Y:S01]  /*d0e0*/  SHF.R.U32.HI R57, RZ, 0x18, R64.reuse ;  /* 0x00000018ff397819 */ /* 0x100fe20000011640 */
[----:B------:R-:W-:Y:S01]  /*d0f0*/  FFMA.FTZ R163, R48, c[0x0][0x23c], -R109 ;  /* 0x00008f0030a37a23 */ /* 0x000fe2000001086d */
[----:B------:R-:W-:Y:S01]  /*d100*/  SHF.R.U32.HI R51, RZ, 0x8, R51 ;  /* 0x00000008ff337819 */ /* 0x000fe20000011633 */
[--C-:B------:R-:W-:Y:S01]  /*d110*/  FFMA.FTZ R170, R50, c[0x0][0x23c], -R109.reuse ;  /* 0x00008f0032aa7a23 */ /* 0x100fe2000001086d */
[----:B------:R-:W-:Y:S01]  /*d120*/  LOP3.LUT R48, R64, 0xff, RZ, 0xc0, !PT ;  /* 0x000000ff40307812 */ /* 0x000fe200078ec0ff */
[--C-:B------:R-:W-:Y:S01]  /*d130*/  FFMA.FTZ R164, R56, c[0x0][0x23c], -R109.reuse ;  /* 0x00008f0038a47a23 */ /* 0x100fe2000001086d */
[----:B------:R-:W-:Y:S01]  /*d140*/  FSEL R59, R135, RZ, P2 ;  /* 0x000000ff873b7208 */ /* 0x000fe20001000000 */
[----:B------:R-:W-:Y:S01]  /*d150*/  FFMA.FTZ R161, R58, c[0x0][0x23c], -R109 ;  /* 0x00008f003aa17a23 */ /* 0x000fe2000001086d */
[----:B------:R-:W-:Y:S01]  /*d160*/  PRMT R51, R48, 0x5410, R51 ;  /* 0x0000541030337816 */ /* 0x000fe20000000033 */
[----:B------:R-:W-:Y:S01]  /*d170*/  MUFU.EX2 R168, R168 ;  /* 0x000000a800a87308 */ /* 0x000fe20000000800 */
[----:B------:R-:W-:Y:S01]  /*d180*/  SHF.R.U32.HI R48, RZ, 0x10, R64 ;  /* 0x00000010ff307819 */ /* 0x000fe20000011640 */
[----:B------:R-:W-:Y:S01]  /*d190*/  FADD.FTZ R50, R176, -R59 ;  /* 0x8000003bb0327221 */ /* 0x000fe20000010000 */
[----:B-1----:R-:W-:Y:S01]  /*d1a0*/  F2FP.PACK_AB R86, R165, R166 ;  /* 0x000000a6a556723e */ /* 0x002fe200000000ff */
[----:B------:R-:W-:Y:S01]  /*d1b0*/  HSET2.LE.AND R51, R51, R148, PT ;  /* 0x0000009433337233 */ /* 0x000fe20003803000 */
[----:B------:R-:W-:Y:S01]  /*d1c0*/  LOP3.LUT R48, R48, 0xff, RZ, 0xc0, !PT ;  /* 0x000000ff30307812 */ /* 0x000fe200078ec0ff */
[----:B------:R-:W-:-:S02]  /*d1d0*/  FMUL.FTZ R50, R50, c[0x0][0x23c] ;  /* 0x00008f0032327a20 */ /* 0x000fc40000410000 */
[----:B------:R-:W-:Y:S01]  /*d1e0*/  MUFU.EX2 R164, R164 ;  /* 0x000000a400a47308 */ /* 0x000fe20000000800 */
[----:B------:R-:W-:Y:S01]  /*d1f0*/  FFMA.FTZ R176, R127, c[0x0][0x23c], -R173 ;  /* 0x00008f007fb07a23 */ /* 0x000fe200000108ad */
[----:B------:R-:W-:Y:S01]  /*d200*/  PRMT R57, R48, 0x5410, R57 ;  /* 0x0000541030397816 */ /* 0x000fe20000000039 */
[----:B------:R-:W-:Y:S01]  /*d210*/  IMAD.MOV.U32 R127, RZ, RZ, R126 ;  /* 0x000000ffff7f7224 */ /* 0x000fe200078e007e */
[----:B------:R-:W-:Y:S01]  /*d220*/  FSEL R48, R134, RZ, P0 ;  /* 0x000000ff86307208 */ /* 0x000fe20000000000 */
[----:B------:R-:W-:Y:S01]  /*d230*/  IMAD.MOV.U32 R126, RZ, RZ, R242 ;  /* 0x000000ffff7e7224 */ /* 0x000fe200078e00f2 */
[----:B------:R-:W-:Y:S01]  /*d240*/  LOP3.LUT R86, R67, R86, RZ, 0xc0, !PT ;  /* 0x0000005643567212 */ /* 0x000fe200078ec0ff */
[----:B------:R-:W-:Y:S01]  /*d250*/  HSET2.LE.AND R57, R57, R148, PT ;  /* 0x0000009439397233 */ /* 0x000fe20003803000 */
[----:B------:R-:W1:Y:S01]  /*d260*/  MUFU.EX2 R161, R161 ;  /* 0x000000a100a17308 */ /* 0x000e620000000800 */
[----:B------:R-:W-:Y:S02]  /*d270*/  FADD.FTZ R3, R3, -R48 ;  /* 0x8000003003037221 */ /* 0x000fe40000010000 */
[----:B------:R-:W-:-:S02]  /*d280*/  IMAD.MOV.U32 R242, RZ, RZ, R209 ;  /* 0x000000fffff27224 */ /* 0x000fc400078e00d1 */
[----:B------:R-:W-:Y:S02]  /*d290*/  FMUL.FTZ R3, R3, c[0x0][0x23c] ;  /* 0x00008f0003037a20 */ /* 0x000fe40000410000 */
[--C-:B------:R-:W-:Y:S01]  /*d2a0*/  FFMA.FTZ R209, R224, c[0x0][0x23c], -R173.reuse ;  /* 0x00008f00e0d17a23 */ /* 0x100fe200000108ad */
[----:B------:R-:W2:Y:S01]  /*d2b0*/  MUFU.EX2 R169, R50 ;  /* 0x0000003200a97308 */ /* 0x000ea20000000800 */
[----:B------:R-:W-:Y:S02]  /*d2c0*/  FFMA.FTZ R224, R111, c[0x0][0x23c], -R173 ;  /* 0x00008f006fe07a23 */ /* 0x000fe400000108ad */
[----:B------:R-:W-:Y:S02]  /*d2d0*/  FFMA.FTZ R242, R242, c[0x0][0x23c], -R154 ;  /* 0x00008f00f2f27a23 */ /* 0x000fe4000001089a */
[----:B------:R-:W-:Y:S02]  /*d2e0*/  IMAD.MOV.U32 R111, RZ, RZ, R127 ;  /* 0x000000ffff6f7224 */ /* 0x000fe400078e007f */
[----:B------:R-:W-:Y:S01]  /*d2f0*/  IMAD.SHL.U32 R127, R140, 0x2, RZ ;  /* 0x000000028c7f7824 */ /* 0x000fe200078e00ff */
[----:B------:R-:W3:Y:S01]  /*d300*/  MUFU.EX2 R167, R167 ;  /* 0x000000a700a77308 */ /* 0x000ee20000000800 */
[----:B-1----:R-:W-:Y:S01]  /*d310*/  F2FP.PACK_AB R48, R161, R164 ;  /* 0x000000a4a130723e */ /* 0x002fe200000000ff */
[----:B------:R-:W-:-:S02]  /*d320*/  FFMA.FTZ R226, R226, c[0x0][0x23c], -R109 ;  /* 0x00008f00e2e27a23 */ /* 0x000fc4000001086d */
[--C-:B------:R-:W-:Y:S01]  /*d330*/  FFMA.FTZ R246, R246, c[0x0][0x23c], -R109.reuse ;  /* 0x00008f00f6f67a23 */ /* 0x100fe2000001086d */
[----:B------:R-:W-:Y:S01]  /*d340*/  LOP3.LUT R87, R49, R48, RZ, 0xc0, !PT ;  /* 0x0000003031577212 */ /* 0x000fe200078ec0ff */
[----:B------:R-:W-:Y:S02]  /*d350*/  FFMA.FTZ R251, R251, c[0x0][0x23c], -R109 ;  /* 0x00008f00fbfb7a23 */ /* 0x000fe4000001086d */
[----:B------:R-:W-:Y:S01]  /*d360*/  MUFU.EX2 R163, R163 ;  /* 0x000000a300a37308 */ /* 0x000fe20000000800 */
[-C--:B--2---:R-:W-:Y:S01]  /*d370*/  FMUL.FTZ R56, R68, R169.reuse ;  /* 0x000000a944387220 */ /* 0x084fe20000410000 */
[----:B------:R-:W-:Y:S01]  /*d380*/  LOP3.LUT R68, R65, UR7, R66, 0x96, !PT ;  /* 0x0000000741447c12 */ /* 0x000fe2000f8e9642 */
[-C--:B------:R-:W-:Y:S02]  /*d390*/  FMUL.FTZ R64, R80, R169.reuse ;  /* 0x000000a950407220 */ /* 0x080fe40000410000 */
[-C--:B------:R-:W-:Y:S02]  /*d3a0*/  FMUL.FTZ R65, R81, R169.reuse ;  /* 0x000000a951417220 */ /* 0x080fe40000410000 */
[-C--:B------:R-:W-:Y:S01]  /*d3b0*/  FMUL.FTZ R72, R104, R169.reuse ;  /* 0x000000a968487220 */ /* 0x080fe20000410000 */
[----:B------:R-:W1:Y:S01]  /*d3c0*/  MUFU.EX2 R170, R170 ;  /* 0x000000aa00aa7308 */ /* 0x000e620000000800 */
[----:B---3--:R-:W-:Y:S01]  /*d3d0*/  F2FP.PACK_AB R84, R167, R168 ;  /* 0x000000a8a754723e */ /* 0x008fe200000000ff */
[----:B------:R-:W-:-:S02]  /*d3e0*/  FMUL.FTZ R73, R105, R169 ;  /* 0x000000a969497220 */ /* 0x000fc40000410000 */
[-C--:B------:R-:W-:Y:S01]  /*d3f0*/  FMUL.FTZ R88, R88, R169.reuse ;  /* 0x000000a958587220 */ /* 0x080fe20000410000 */
[----:B------:R-:W-:Y:S01]  /*d400*/  LOP3.LUT R84, R51, R84, RZ, 0xc0, !PT ;  /* 0x0000005433547212 */ /* 0x000fe200078ec0ff */
[-C--:B------:R-:W-:Y:S02]  /*d410*/  FMUL.FTZ R89, R89, R169.reuse ;  /* 0x000000a959597220 */ /* 0x080fe40000410000 */
[----:B------:R-:W2:Y:S01]  /*d420*/  MUFU.EX2 R3, R3 ;  /* 0x0000000300037308 */ /* 0x000ea20000000800 */
[-C--:B------:R-:W-:Y:S02]  /*d430*/  FMUL.FTZ R49, R129, R169.reuse ;  /* 0x000000a981317220 */ /* 0x080fe40000410000 */
[-C--:B------:R-:W-:Y:S02]  /*d440*/  FMUL.FTZ R116, R116, R169.reuse ;  /* 0x000000a974747220 */ /* 0x080fe40000410000 */
[-C--:B------:R-:W-:Y:S02]  /*d450*/  FMUL.FTZ R117, R117, R169.reuse ;  /* 0x000000a975757220 */ /* 0x080fe40000410000 */
[----:B------:R-:W-:Y:S01]  /*d460*/  FMUL.FTZ R112, R112, R169 ;  /* 0x000000a970707220 */ /* 0x000fe20000410000 */
[----:B-1----:R-:W-:Y:S01]  /*d470*/  F2FP.PACK_AB R48, R170, R163 ;  /* 0x000000a3aa30723e */ /* 0x002fe200000000ff */
[----:B------:R-:W-:Y:S01]  /*d480*/  MUFU.EX2 R209, R209 ;  /* 0x000000d100d17308 */ /* 0x000fe20000000800 */
[----:B------:R-:W-:-:S02]  /*d490*/  FMUL.FTZ R113, R113, R169 ;  /* 0x000000a971717220 */ /* 0x000fc40000410000 */
[----:B------:R-:W-:Y:S01]  /*d4a0*/  LOP3.LUT R85, R57, R48, RZ, 0xc0, !PT ;  /* 0x0000003039557212 */ /* 0x000fe200078ec0ff */
[-C--:B------:R-:W-:Y:S02]  /*d4b0*/  FMUL.FTZ R48, R128, R169.reuse ;  /* 0x000000a980307220 */ /* 0x080fe40000410000 */
[----:B------:R-:W-:Y:S02]  /*d4c0*/  FMUL.FTZ R57, R69, R169 ;  /* 0x000000a945397220 */ /* 0x000fe40000410000 */
[-C--:B--2---:R-:W-:Y:S01]  /*d4d0*/  FMUL.FTZ R58, R70, R3.reuse ;  /* 0x00000003463a7220 */ /* 0x084fe20000410000 */
[----:B------:R-:W1:Y:S01]  /*d4e0*/  MUFU.EX2 R224, R224 ;  /* 0x000000e000e07308 */ /* 0x000e620000000800 */
[----:B------:R-:W-:Y:S02]  /*d4f0*/  FMUL.FTZ R59, R71, R3 ;  /* 0x00000003473b7220 */ /* 0x000fe40000410000 */
[----:B------:R-:W-:-:S04]  /*d500*/  IMAD.WIDE.U32 R70, R68, -0x2daee0ad, RZ ;  /* 0xd2511f5344467825 */ /* 0x000fc800078e00ff */
[-C--:B------:R-:W-:Y:S01]  /*d510*/  FMUL.FTZ R66, R82, R3.reuse ;  /* 0x0000000352427220 */ /* 0x080fe20000410000 */
[----:B------:R-:W-:Y:S01]  /*d520*/  SHF.R.U32.HI R81, RZ, 0x10, R70 ;  /* 0x00000010ff517819 */ /* 0x000fe20000011646 */
[-C--:B------:R-:W-:Y:S01]  /*d530*/  FMUL.FTZ R67, R83, R3.reuse ;  /* 0x0000000353437220 */ /* 0x080fe20000410000 */
[----:B------:R-:W-:Y:S01]  /*d540*/  LOP3.LUT R68, R70, 0xffff, RZ, 0xc0, !PT ;  /* 0x0000ffff46447812 */ /* 0x000fe200078ec0ff */
[-C--:B------:R-:W-:Y:S01]  /*d550*/  FMUL.FTZ R74, R106, R3.reuse ;  /* 0x000000036a4a7220 */ /* 0x080fe20000410000 */
[----:B------:R-:W-:Y:S01]  /*d560*/  LOP3.LUT R81, R81, 0xff, RZ, 0xc0, !PT ;  /* 0x000000ff51517812 */ /* 0x000fe200078ec0ff */
[-C--:B------:R-:W-:Y:S01]  /*d570*/  FMUL.FTZ R75, R107, R3.reuse ;  /* 0x000000036b4b7220 */ /* 0x080fe20000410000 */
[----:B------:R-:W-:Y:S01]  /*d580*/  LOP3.LUT R83, R71, UR17, R78, 0x96, !PT ;  /* 0x0000001147537c12 */ /* 0x000fe2000f8e964e */
[-C--:B------:R-:W-:Y:S01]  /*d590*/  FMUL.FTZ R90, R90, R3.reuse ;  /* 0x000000035a5a7220 */ /* 0x080fe20000410000 */
[C---:B------:R-:W-:Y:S01]  /*d5a0*/  HMMA.16816.F32 R64, R84.reuse, R8, R64 ;  /* 0x000000085440723c */ /* 0x040fe20000001840 */
[-C--:B------:R-:W-:Y:S01]  /*d5b0*/  FMUL.FTZ R91, R91, R3.reuse ;  /* 0x000000035b5b7220 */ /* 0x080fe20000410000 */
[----:B------:R-:W-:Y:S01]  /*d5c0*/  LOP3.LUT R77, R70, 0xff, RZ, 0xc0, !PT ;  /* 0x000000ff464d7812 */ /* 0x000fe200078ec0ff */
[-C--:B------:R-:W-:Y:S01]  /*d5d0*/  FMUL.FTZ R50, R130, R3.reuse ;  /* 0x0000000382327220 */ /* 0x080fe20000410000 */
[----:B------:R-:W-:Y:S01]  /*d5e0*/  SHF.R.U32.HI R68, RZ, 0x8, R68 ;  /* 0x00000008ff447819 */ /* 0x000fe20000011644 */
[-C--:B------:R-:W-:Y:S01]  /*d5f0*/  FMUL.FTZ R51, R131, R3.reuse ;  /* 0x0000000383337220 */ /* 0x080fe20000410000 */
[--C-:B------:R-:W-:Y:S01]  /*d600*/  SHF.R.U32.HI R76, RZ, 0x10, R83.reuse ;  /* 0x00000010ff4c7819 */ /* 0x100fe20000011653 */
[-C--:B------:R-:W-:Y:S01]  /*d610*/  FMUL.FTZ R118, R118, R3.reuse ;  /* 0x0000000376767220 */ /* 0x080fe20000410000 */
[----:B------:R-:W-:Y:S01]  /*d620*/  SHF.R.U32.HI R8, RZ, 0x18, R70 ;  /* 0x00000018ff087819 */ /* 0x000fe20000011646 */
[-C--:B------:R-:W-:Y:S01]  /*d630*/  FMUL.FTZ R119, R119, R3.reuse ;  /* 0x0000000377777220 */ /* 0x080fe20000410000 */
[C---:B------:R-:W-:Y:S01]  /*d640*/  HMMA.16816.F32 R72, R84.reuse, R16, R72 ;  /* 0x000000105448723c */ /* 0x040fe20000001848 */
[-C--:B------:R-:W-:Y:S01]  /*d650*/  FMUL.FTZ R114, R114, R3.reuse ;  /* 0x0000000372727220 */ /* 0x080fe20000410000 */
[----:B------:R-:W-:Y:S01]  /*d660*/  PRMT R81, R81, 0x5410, R8 ;  /* 0x0000541051517816 */ /* 0x000fe20000000008 */
[----:B------:R-:W-:Y:S01]  /*d670*/  FMUL.FTZ R115, R115, R3 ;  /* 0x0000000373737220 */ /* 0x000fe20000410000 */
[----:B------:R-:W-:Y:S01]  /*d680*/  PRMT R77, R77, 0x5410, R68 ;  /* 0x000054104d4d7816 */ /* 0x000fe20000000044 */
[-C--:B------:R-:W-:Y:S01]  /*d690*/  FMUL.FTZ R100, R100, R169.reuse ;  /* 0x000000a964647220 */ /* 0x080fe20000410000 */
[----:B------:R-:W-:Y:S01]  /*d6a0*/  LOP3.LUT R78, R83, 0xffff, RZ, 0xc0, !PT ;  /* 0x0000ffff534e7812 */ /* 0x000fe200078ec0ff */
[----:B------:R-:W-:Y:S01]  /*d6b0*/  FMUL.FTZ R101, R101, R169 ;  /* 0x000000a965657220 */ /* 0x000fe20000410000 */
[--C-:B------:R-:W-:Y:S01]  /*d6c0*/  HSET2.LE.AND R81, R81, R148.reuse, PT ;  /* 0x0000009451517233 */ /* 0x100fe20003803000 */
[-C--:B------:R-:W-:Y:S01]  /*d6d0*/  FMUL.FTZ R102, R102, R3.reuse ;  /* 0x0000000366667220 */ /* 0x080fe20000410000 */
[C---:B------:R-:W-:Y:S01]  /*d6e0*/  HMMA.16816.F32 R8, R84.reuse, R10, R88 ;  /* 0x0000000a5408723c */ /* 0x040fe20000001858 */
[----:B------:R-:W-:Y:S01]  /*d6f0*/  FMUL.FTZ R103, R103, R3 ;  /* 0x0000000367677220 */ /* 0x000fe20000410000 */
[----:B------:R-:W-:Y:S01]  /*d700*/  F2FP.PACK_AB R16, R231, R238 ;  /* 0x000000eee710723e */ /* 0x000fe200000000ff */
[----:B------:R-:W2:Y:S01]  /*d710*/  MUFU.EX2 R242, R242 ;  /* 0x000000f200f27308 */ /* 0x000ea20000000800 */
[----:B------:R-:W-:Y:S01]  /*d720*/  LOP3.LUT R76, R76, 0xff, RZ, 0xc0, !PT ;  /* 0x000000ff4c4c7812 */ /* 0x000fe200078ec0ff */
[--C-:B------:R-:W-:Y:S01]  /*d730*/  HSET2.LE.AND R77, R77, R148.reuse, PT ;  /* 0x000000944d4d7233 */ /* 0x100fe20003803000 */
[----:B------:R-:W-:Y:S01]  /*d740*/  LOP3.LUT R95, R81, R16, RZ, 0xc0, !PT ;  /* 0x00000010515f7212 */ /* 0x000fe200078ec0ff */
[----:B------:R-:W3:Y:S01]  /*d750*/  LDSM.16.MT88.4 R68, [R188+0x6800] ;  /* 0x00680000bc44783b */ /* 0x000ee20000004200 */
[----:B------:R-:W-:Y:S01]  /*d760*/  LOP3.LUT R89, R83, 0xff, RZ, 0xc0, !PT ;  /* 0x000000ff53597812 */ /* 0x000fe200078ec0ff */
[C---:B------:R-:W-:Y:S01]  /*d770*/  HMMA.16816.F32 R48, R84.reuse, R52, R48 ;  /* 0x000000345430723c */ /* 0x040fe20000001830 */
[----:B------:R-:W-:Y:S01]  /*d780*/  SHF.R.U32.HI R83, RZ, 0x18, R83 ;  /* 0x00000018ff537819 */ /* 0x000fe20000011653 */
[----:B------:R-:W4:Y:S01]  /*d790*/  MUFU.EX2 R176, R176 ;  /* 0x000000b000b07308 */ /* 0x000f220000000800 */
[----:B------:R-:W-:Y:S01]  /*d7a0*/  SHF.R.U32.HI R78, RZ, 0x8, R78 ;  /* 0x00000008ff4e7819 */ /* 0x000fe2000001164e */
[----:B------:R-:W-:Y:S01]  /*d7b0*/  FFMA.FTZ R178, R178, c[0x0][0x23c], -R109 ;  /* 0x00008f00b2b27a23 */ /* 0x000fe2000001086d */
[----:B------:R-:W-:Y:S01]  /*d7c0*/  PRMT R83, R76, 0x5410, R83 ;  /* 0x000054104c537816 */ /* 0x000fe20000000053 */
[----:B------:R-:W-:Y:S01]  /*d7d0*/  FFMA.FTZ R175, R175, c[0x0][0x23c], -R108 ;  /* 0x00008f00afaf7a23 */ /* 0x000fe2000001086c */
[----:B-1----:R-:W-:Y:S01]  /*d7e0*/  F2FP.PACK_AB R94, R224, R209 ;  /* 0x000000d1e05e723e */ /* 0x002fe200000000ff */
[C---:B------:R-:W-:Y:S01]  /*d7f0*/  HMMA.16816.F32 R56, R84.reuse, R60, R56 ;  /* 0x0000003c5438723c */ /* 0x040fe20000001838 */
[----:B------:R-:W-:Y:S01]  /*d800*/  PRMT R89, R89, 0x5410, R78 ;  /* 0x0000541059597816 */ /* 0x000fe2000000004e */
[--C-:B------:R-:W-:Y:S01]  /*d810*/  HSET2.LE.AND R93, R83, R148.reuse, PT ;  /* 0x00000094535d7233 */ /* 0x100fe20003803000 */
[----:B------:R-:W-:Y:S01]  /*d820*/  LOP3.LUT R94, R77, R94, RZ, 0xc0, !PT ;  /* 0x0000005e4d5e7212 */ /* 0x000fe200078ec0ff */
[----:B------:R-:W-:Y:S01]  /*d830*/  LDSM.16.MT88.4 R80, [R185+0x6800] ;  /* 0x00680000b950783b */ /* 0x000fe20000004200 */
[----:B--2---:R-:W-:Y:S01]  /*d840*/  F2FP.PACK_AB R88, R242, R233 ;  /* 0x000000e9f258723e */ /* 0x004fe200000000ff */
[----:B------:R-:W-:Y:S01]  /*d850*/  HSET2.LE.AND R89, R89, R148, PT ;  /* 0x0000009459597233 */ /* 0x000fe20003803000 */
[----:B------:R-:W-:Y:S01]  /*d860*/  SHF.R.U32.HI R90, RZ, 0x10, R98 ;  /* 0x00000010ff5a7819 */ /* 0x000fe20000011662 */
[C---:B------:R-:W-:Y:S01]  /*d870*/  HMMA.16816.F32 R52, R84.reuse, R54, R116 ;  /* 0x000000365434723c */ /* 0x040fe20000001874 */
[----:B------:R-:W1:Y:S01]  /*d880*/  LDSM.16.MT88.4 R76, [R186+0x6800] ;  /* 0x00680000ba4c783b */ /* 0x000e620000004200 */
[----:B----4-:R-:W-:Y:S01]  /*d890*/  F2FP.PACK_AB R92, R179, R176 ;  /* 0x000000b0b35c723e */ /* 0x010fe200000000ff */
[----:B------:R-:W-:Y:S01]  /*d8a0*/  MUFU.EX2 R249, R249 ;  /* 0x000000f900f97308 */ /* 0x000fe20000000800 */
[----:B------:R-:W-:Y:S01]  /*d8b0*/  LOP3.LUT R93, R93, R88, RZ, 0xc0, !PT ;  /* 0x000000585d5d7212 */ /* 0x000fe200078ec0ff */
[--C-:B------:R-:W-:Y:S01]  /*d8c0*/  FFMA.FTZ R88, R126, c[0x0][0x23c], -R108.reuse ;  /* 0x00008f007e587a23 */ /* 0x100fe2000001086c */
[----:B------:R-:W-:Y:S01]  /*d8d0*/  LOP3.LUT R92, R89, R92, RZ, 0xc0, !PT ;  /* 0x0000005c595c7212 */ /* 0x000fe200078ec0ff */
[----:B------:R-:W-:Y:S01]  /*d8e0*/  FFMA.FTZ R89, R111, c[0x0][0x23c], -R108 ;  /* 0x00008f006f597a23 */ /* 0x000fe2000001086c */
[----:B------:R-:W-:Y:S01]  /*d8f0*/  HMMA.16816.F32 R60, R84, R62, R112 ;  /* 0x0000003e543c723c */ /* 0x000fe20000001870 */
[----:B------:R-:W-:Y:S01]  /*d900*/  SHF.R.U32.HI R91, RZ, 0x18, R98 ;  /* 0x00000018ff5b7819 */ /* 0x000fe20000011662 */
[--C-:B------:R-:W-:Y:S01]  /*d910*/  FFMA.FTZ R177, R177, c[0x0][0x23c], -R108.reuse ;  /* 0x00008f00b1b17a23 */ /* 0x100fe2000001086c */
[----:B------:R2:W-:Y:S01]  /*d920*/  MUFU.EX2 R112, R89 ;  /* 0x0000005900707308 */ /* 0x0005e20000000800 */
[--C-:B------:R-:W-:Y:S01]  /*d930*/  FFMA.FTZ R172, R172, c[0x0][0x23c], -R108.reuse ;  /* 0x00008f00acac7a23 */ /* 0x100fe2000001086c */
[----:B------:R-:W-:Y:S01]  /*d940*/  LDSM.16.MT88.4 R116, [R188+0x7800] ;  /* 0x00780000bc74783b */ /* 0x000fe20000004200 */
[----:B------:R-:W-:-:S02]  /*d950*/  FFMA.FTZ R171, R171, c[0x0][0x23c], -R108 ;  /* 0x00008f00abab7a23 */ /* 0x000fc4000001086c */
[----:B------:R-:W-:Y:S01]  /*d960*/  HMMA.16816.F32 R16, R84, R18, R100 ;  /* 0x000000125410723c */ /* 0x000fe20000001864 */
[--C-:B------:R-:W-:Y:S02]  /*d970*/  FFMA.FTZ R151, R151, c[0x0][0x23c], -R109.reuse ;  /* 0x00008f0097977a23 */ /* 0x100fe4000001086d */
[----:B------:R-:W-:Y:S01]  /*d980*/  MUFU.EX2 R247, R247 ;  /* 0x000000f700f77308 */ /* 0x000fe20000000800 */
[--C-:B------:R-:W-:Y:S02]  /*d990*/  FFMA.FTZ R162, R162, c[0x0][0x23c], -R109.reuse ;  /* 0x00008f00a2a27a23 */ /* 0x100fe4000001086d */
[----:B------:R-:W-:Y:S01]  /*d9a0*/  FFMA.FTZ R150, R150, c[0x0][0x23c], -R109 ;  /* 0x00008f0096967a23 */ /* 0x000fe2000001086d */
[----:B------:R-:W-:Y:S01]  /*d9b0*/  IADD3 R85, R127, 0x1, RZ ;  /* 0x000000017f557810 */ /* 0x000fe20007ffe0ff */
[----:B------:R-:W-:Y:S01]  /*d9c0*/  IMAD.WIDE.U32 R126, R232, -0x326172a9, RZ ;  /* 0xcd9e8d57e87e7825 */ /* 0x000fe200078e00ff */
[----:B---3--:R-:W-:Y:S02]  /*d9d0*/  HMMA.16816.F32 R12, R92, R68, R12 ;  /* 0x000000445c0c723c */ /* 0x008fe4000000180c */
[----:B------:R-:W-:Y:S01]  /*d9e0*/  LOP3.LUT R100, R243, UR25, R85, 0x96, !PT ;  /* 0x00000019f3647c12 */ /* 0x000fe2000f8e9655 */
[----:B------:R-:W-:Y:S01]  /*d9f0*/  MUFU.EX2 R226, R226 ;  /* 0x000000e200e27308 */ /* 0x000fe20000000800 */
[----:B------:R-:W3:Y:S01]  /*da00*/  LDSM.16.MT88.4 R84, [R184+0x6800] ;  /* 0x00680000b854783b */ /* 0x000ee20000004200 */
[----:B--2---:R-:W-:Y:S01]  /*da10*/  LOP3.LUT R89, R98, 0xff, RZ, 0xc0, !PT ;  /* 0x000000ff62597812 */ /* 0x004fe200078ec0ff */
[----:B------:R-:W-:-:S02]  /*da20*/  FFMA.FTZ R168, R223, R169, R168 ;  /* 0x000000a9dfa87223 */ /* 0x000fc400000100a8 */
[----:B------:R-:W-:Y:S01]  /*da30*/  IMAD.WIDE.U32 R100, R100, -0x326172a9, RZ ;  /* 0xcd9e8d5764647825 */ /* 0x000fe200078e00ff */
[C---:B------:R-:W-:Y:S02]  /*da40*/  HMMA.16816.F32 R20, R92.reuse, R70, R20 ;  /* 0x000000465c14723c */ /* 0x040fe40000001814 */
[----:B------:R2:W4:Y:S01]  /*da50*/  MUFU.EX2 R243, R88 ;  /* 0x0000005800f37308 */ /* 0x0005220000000800 */
[----:B------:R-:W-:Y:S01]  /*da60*/  FFMA.FTZ R3, R222, R3, R163 ;  /* 0x00000003de037223 */ /* 0x000fe200000100a3 */
[C---:B------:R-:W-:Y:S01]  /*da70*/  LOP3.LUT R97, R101.reuse, UR15, R126, 0x96, !PT ;  /* 0x0000000f65617c12 */ /* 0x040fe2000f8e967e */
[----:B------:R-:W-:Y:S01]  /*da80*/  IMAD.WIDE.U32 R126, R232, -0x326172a9, RZ ;  /* 0xcd9e8d57e87e7825 */ /* 0x000fe200078e00ff */
[----:B------:R-:W-:Y:S02]  /*da90*/  LOP3.LUT R120, R101, UR15, R120, 0x96, !PT ;  /* 0x0000000f65787c12 */ /* 0x000fe4000f8e9678 */
[----:B-1----:R-:W-:Y:S01]  /*daa0*/  HMMA.16816.F32 R24, R92, R76, R24 ;  /* 0x0000004c5c18723c */ /* 0x002fe20000001818 */
[----:B------:R-:W-:Y:S01]  /*dab0*/  LOP3.LUT R106, R241, UR13, R100, 0x96, !PT ;  /* 0x0000000df16a7c12 */ /* 0x000fe2000f8e9664 */
[----:B------:R-:W-:Y:S01]  /*dac0*/  MUFU.EX2 R246, R246 ;  /* 0x000000f600f67308 */ /* 0x000fe20000000800 */
[----:B------:R-:W-:Y:S01]  /*dad0*/  LOP3.LUT R126, R127, R229, RZ, 0x3c, !PT ;  /* 0x000000e57f7e7212 */ /* 0x000fe200078e3cff */
[----:B------:R-:W-:-:S04]  /*dae0*/  IMAD.WIDE.U32 R120, R120, -0x2daee0ad, RZ ;  /* 0xd2511f5378787825 */ /* 0x000fc800078e00ff */
[C---:B------:R-:W-:Y:S01]  /*daf0*/  HMMA.16816.F32 R28, R92.reuse, R78, R28 ;  /* 0x0000004e5c1c723c */ /* 0x040fe2000000181c */
[----:B------:R-:W-:Y:S01]  /*db00*/  IMAD.WIDE.U32 R126, R126, -0x2daee0ad, RZ ;  /* 0xd2511f537e7e7825 */ /* 0x000fe200078e00ff */
[----:B--2---:R-:W-:Y:S01]  /*db10*/  LOP3.LUT R88, R98, 0xffff, RZ, 0xc0, !PT ;  /* 0x0000ffff62587812 */ /* 0x004fe200078ec0ff */
[----:B------:R-:W1:Y:S01]  /*db20*/  MUFU.EX2 R251, R251 ;  /* 0x000000fb00fb7308 */ /* 0x000e620000000800 */
[----:B------:R-:W-:Y:S01]  /*db30*/  SHF.R.U32.HI R99, RZ, 0x10, R96 ;  /* 0x00000010ff637819 */ /* 0x000fe20000011660 */
[----:B------:R-:W-:Y:S01]  /*db40*/  IMAD.WIDE.U32 R106, R106, -0x2daee0ad, RZ ;  /* 0xd2511f536a6a7825 */ /* 0x000fe200078e00ff */
[----:B------:R-:W-:Y:S02]  /*db50*/  SHF.R.U32.HI R88, RZ, 0x8, R88 ;  /* 0x00000008ff587819 */ /* 0x000fe40000011658 */
[----:B------:R-:W-:Y:S01]  /*db60*/  LOP3.LUT R98, R96, 0xff, RZ, 0xc0, !PT ;  /* 0x000000ff60627812 */ /* 0x000fe200078ec0ff */
[C---:B------:R-:W-:Y:S01]  /*db70*/  HMMA.16816.F32 R32, R92.reuse, R80, R32 ;  /* 0x000000505c20723c */ /* 0x040fe20000001820 */
[----:B------:R-:W-:Y:S01]  /*db80*/  PRMT R89, R89, 0x5410, R88 ;  /* 0x0000541059597816 */ /* 0x000fe20000000058 */
[----:B------:R-:W2:Y:S01]  /*db90*/  MUFU.EX2 R178, R178 ;  /* 0x000000b200b27308 */ /* 0x000ea20000000800 */
[----:B------:R-:W-:Y:S01]  /*dba0*/  LOP3.LUT R88, R90, 0xff, RZ, 0xc0, !PT ;  /* 0x000000ff5a587812 */ /* 0x000fe200078ec0ff */
[----:B------:R-:W-:Y:S01]  /*dbb0*/  FADD.FTZ R167, R167, R168 ;  /* 0x000000a8a7a77221 */ /* 0x000fe20000010000 */
[----:B------:R-:W-:Y:S01]  /*dbc0*/  LOP3.LUT R90, R96, 0xffff, RZ, 0xc0, !PT ;  /* 0x0000ffff605a7812 */ /* 0x000fe200078ec0ff */
[--C-:B------:R-:W-:Y:S01]  /*dbd0*/  HSET2.LE.AND R89, R89, R148.reuse, PT ;  /* 0x0000009459597233 */ /* 0x100fe20003803000 */
[----:B------:R-:W-:Y:S01]  /*dbe0*/  SHF.R.U32.HI R96, RZ, 0x18, R96 ;  /* 0x00000018ff607819 */ /* 0x000fe20000011660 */
[C---:B------:R-:W-:Y:S01]  /*dbf0*/  HMMA.16816.F32 R36, R92.reuse, R82, R36 ;  /* 0x000000525c24723c */ /* 0x040fe20000001824 */
[----:B------:R-:W-:Y:S01]  /*dc00*/  SHF.R.U32.HI R103, RZ, 0x8, R90 ;  /* 0x00000008ff677819 */ /* 0x000fe2000001165a */
[----:B------:R5:W2:Y:S01]  /*dc10*/  MUFU.EX2 R241, R252 ;  /* 0x000000fc00f17308 */ /* 0x000aa20000000800 */
[----:B------:R-:W-:Y:S01]  /*dc20*/  LOP3.LUT R99, R99, 0xff, RZ, 0xc0, !PT ;  /* 0x000000ff63637812 */ /* 0x000fe200078ec0ff */
[----:B------:R-:W-:Y:S01]  /*dc30*/  FADD.FTZ R3, R170, R3 ;  /* 0x00000003aa037221 */ /* 0x000fe20000010000 */
[----:B----4-:R-:W-:Y:S01]  /*dc40*/  F2FP.PACK_AB R90, R243, R112 ;  /* 0x00000070f35a723e */ /* 0x010fe200000000ff */
[----:B------:R-:W-:Y:S01]  /*dc50*/  FADD.FTZ R166, R166, R167 ;  /* 0x000000a7a6a67221 */ /* 0x000fe20000010000 */
[----:B------:R-:W-:Y:S01]  /*dc60*/  PRMT R91, R88, 0x5410, R91 ;  /* 0x00005410585b7816 */ /* 0x000fe2000000005b */
[C---:B---3--:R-:W-:Y:S01]  /*dc70*/  HMMA.16816.F32 R40, R92.reuse, R84, R40 ;  /* 0x000000545c28723c */ /* 0x048fe20000001828 */
[----:B------:R-:W-:Y:S01]  /*dc80*/  PRMT R103, R98, 0x5410, R103 ;  /* 0x0000541062677816 */ /* 0x000fe20000000067 */
[----:B------:R-:W-:Y:S01]  /*dc90*/  MUFU.EX2 R175, R175 ;  /* 0x000000af00af7308 */ /* 0x000fe20000000800 */
[----:B------:R-:W-:Y:S01]  /*dca0*/  PRMT R99, R99, 0x5410, R96 ;  /* 0x0000541063637816 */ /* 0x000fe20000000060 */
[--C-:B------:R-:W-:Y:S01]  /*dcb0*/  HSET2.LE.AND R91, R91, R148.reuse, PT ;  /* 0x000000945b5b7233 */ /* 0x100fe20003803000 */
[----:B------:R-:W-:Y:S01]  /*dcc0*/  LOP3.LUT R90, R89, R90, RZ, 0xc0, !PT ;  /* 0x0000005a595a7212 */ /* 0x000fe200078ec0ff */
[--C-:B------:R-:W-:Y:S01]  /*dcd0*/  HSET2.LE.AND R88, R103, R148.reuse, PT ;  /* 0x0000009467587233 */ /* 0x100fe20003803000 */
[----:B-1----:R-:W-:Y:S01]  /*dce0*/  F2FP.PACK_AB R98, R251, R246 ;  /* 0x000000f6fb62723e */ /* 0x002fe200000000ff */
[----:B------:R-:W-:Y:S01]  /*dcf0*/  HSET2.LE.AND R89, R99, R148, PT ;  /* 0x0000009463597233 */ /* 0x000fe20003803000 */
[----:B------:R-:W-:Y:S01]  /*dd00*/  F2FP.PACK_AB R103, R247, R249 ;  /* 0x000000f9f767723e */ /* 0x000fe200000000ff */
[----:B------:R-:W-:Y:S01]  /*dd10*/  HMMA.16816.F32 R44, R92, R86, R44 ;  /* 0x000000565c2c723c */ /* 0x000fe2000000182c */
[----:B--2---:R-:W-:Y:S01]  /*dd20*/  F2FP.PACK_AB R96, R178, R226 ;  /* 0x000000e2b260723e */ /* 0x004fe200000000ff */
[----:B-----5:R-:W-:Y:S01]  /*dd30*/  FFMA.FTZ R252, R245, c[0x0][0x23c], -R154 ;  /* 0x00008f00f5fc7a23 */ /* 0x020fe2000001089a */
[----:B------:R-:W-:Y:S01]  /*dd40*/  LOP3.LUT R91, R91, R98, RZ, 0xc0, !PT ;  /* 0x000000625b5b7212 */ /* 0x000fe200078ec0ff */
[----:B------:R-:W-:Y:S01]  /*dd50*/  MUFU.EX2 R177, R177 ;  /* 0x000000b100b17308 */ /* 0x000fe20000000800 */
[----:B------:R-:W-:Y:S01]  /*dd60*/  LOP3.LUT R88, R88, R103, RZ, 0xc0, !PT ;  /* 0x0000006758587212 */ /* 0x000fe200078ec0ff */
[--C-:B------:R-:W-:Y:S01]  /*dd70*/  FFMA.FTZ R245, R158, c[0x0][0x23c], -R173.reuse ;  /* 0x00008f009ef57a23 */ /* 0x100fe200000108ad */
[----:B------:R-:W-:Y:S01]  /*dd80*/  LOP3.LUT R92, R125, UR13, R100, 0x96, !PT ;  /* 0x0000000d7d5c7c12 */ /* 0x000fe2000f8e9664 */
[----:B------:R-:W-:Y:S01]  /*dd90*/  FFMA.FTZ R158, R159, c[0x0][0x23c], -R173 ;  /* 0x00008f009f9e7a23 */ /* 0x000fe200000108ad */
[----:B------:R-:W-:Y:S01]  /*dda0*/  LOP3.LUT R89, R89, R96, RZ, 0xc0, !PT ;  /* 0x0000006059597212 */ /* 0x000fe200078ec0ff */
[----:B------:R-:W-:Y:S01]  /*ddb0*/  IMAD.WIDE.U32 R96, R97, -0x2daee0ad, RZ ;  /* 0xd2511f5361607825 */ /* 0x000fe200078e00ff */
[----:B------:R-:W-:Y:S01]  /*ddc0*/  LOP3.LUT R100, R121, UR12, R110, 0x96, !PT ;  /* 0x0000000c79647c12 */ /* 0x000fe2000f8e966e */
[----:B------:R-:W-:Y:S01]  /*ddd0*/  MUFU.EX2 R252, R252 ;  /* 0x000000fc00fc7308 */ /* 0x000fe20000000800 */
[----:B------:R-:W-:Y:S01]  /*dde0*/  LOP3.LUT R120, R107, UR10, R120, 0x96, !PT ;  /* 0x0000000a6b787c12 */ /* 0x000fe2000f8e9678 */
[----:B------:R-:W-:Y:S01]  /*ddf0*/  IMAD.WIDE.U32 R92, R92, -0x2daee0ad, RZ ;  /* 0xd2511f535c5c7825 */ /* 0x000fe200078e00ff */
[----:B------:R-:W-:Y:S01]  /*de00*/  F2FP.PACK_AB R94, R250, R241 ;  /* 0x000000f1fa5e723e */ /* 0x000fe200000000ff */
[C---:B------:R-:W-:Y:S02]  /*de10*/  HMMA.16816.F32 R48, R88.reuse, R68, R48 ;  /* 0x000000445830723c */ /* 0x040fe40000001830 */
[----:B------:R-:W-:Y:S01]  /*de20*/  IMAD.WIDE.U32 R100, R100, -0x326172a9, RZ ;  /* 0xcd9e8d5764647825 */ /* 0x000fe200078e00ff */
[----:B------:R-:W-:Y:S01]  /*de30*/  LOP3.LUT R96, R93, UR10, R96, 0x96, !PT ;  /* 0x0000000a5d607c12 */ /* 0x000fe2000f8e9660 */
[----:B------:R-:W-:Y:S02]  /*de40*/  MUFU.EX2 R172, R172 ;  /* 0x000000ac00ac7308 */ /* 0x000fe40000000800 */
[----:B------:R-:W-:Y:S01]  /*de50*/  IMAD.WIDE.U32 R120, R120, -0x326172a9, RZ ;  /* 0xcd9e8d5778787825 */ /* 0x000fe200078e00ff */
[----:B------:R-:W-:Y:S01]  /*de60*/  LOP3.LUT R68, R97, UR12, R126, 0x96, !PT ;  /* 0x0000000c61447c12 */ /* 0x000fe2000f8e967e */
[----:B------:R-:W-:Y:S02]  /*de70*/  HMMA.16816.F32 R60, R88, R78, R60 ;  /* 0x0000004e583c723c */ /* 0x000fe4000000183c */
[----:B------:R-:W-:Y:S01]  /*de80*/  IMAD.WIDE.U32 R96, R96, -0x326172a9, RZ ;  /* 0xcd9e8d5760607825 */ /* 0x000fe200078e00ff */
[----:B------:R-:W-:Y:S01]  /*de90*/  LOP3.LUT R110, R121, UR9, R100, 0x96, !PT ;  /* 0x00000009796e7c12 */ /* 0x000fe2000f8e9664 */
[----:B------:R-:W-:Y:S02]  /*dea0*/  MUFU.EX2 R171, R171 ;  /* 0x000000ab00ab7308 */ /* 0x000fe40000000800 */
[----:B------:R-:W-:-:S02]  /*deb0*/  IMAD.WIDE.U32 R98, R68, -0x326172a9, RZ ;  /* 0xcd9e8d5744627825 */ /* 0x000fc400078e00ff */
[C---:B------:R-:W-:Y:S02]  /*dec0*/  HMMA.16816.F32 R56, R88.reuse, R76, R56 ;  /* 0x0000004c5838723c */ /* 0x040fe40000001838 */
[----:B------:R-:W-:Y:S01]  /*ded0*/  IMAD.WIDE.U32 R110, R110, -0x2daee0ad, RZ ;  /* 0xd2511f536e6e7825 */ /* 0x000fe200078e00ff */
[----:B------:R-:W-:Y:S01]  /*dee0*/  LOP3.LUT R68, R99, UR11, R124, 0x96, !PT ;  /* 0x0000000b63447c12 */ /* 0x000fe2000f8e967c */
[----:B------:R-:W-:Y:S01]  /*def0*/  MUFU.EX2 R151, R151 ;  /* 0x0000009700977308 */ /* 0x000fe20000000800 */
[----:B------:R-:W-:Y:S01]  /*df00*/  LOP3.LUT R98, R97, UR9, R98, 0x96, !PT ;  /* 0x0000000961627c12 */ /* 0x000fe2000f8e9662 */
[----:B------:R-:W-:Y:S01]  /*df10*/  FFMA.FTZ R159, R156, c[0x0][0x23c], -R173 ;  /* 0x00008f009c9f7a23 */ /* 0x000fe200000108ad */
[----:B------:R-:W-:Y:S01]  /*df20*/  LOP3.LUT R97, R101, UR11, R240, 0x96, !PT ;  /* 0x0000000b65617c12 */ /* 0x000fe2000f8e96f0 */
[----:B------:R-:W-:Y:S01]  /*df30*/  IMAD.WIDE.U32 R68, R68, -0x2daee0ad, RZ ;  /* 0xd2511f5344447825 */ /* 0x000fe200078e00ff */
[C---:B------:R-:W-:Y:S01]  /*df40*/  HMMA.16816.F32 R52, R88.reuse, R70, R52 ;  /* 0x000000465834723c */ /* 0x040fe20000001834 */
[----:B------:R-:W-:Y:S02]  /*df50*/  LDSM.16.MT88.4 R100, [R184+0x7000] ;  /* 0x00700000b864783b */ /* 0x000fe40000004200 */
[----:B------:R-:W-:Y:S01]  /*df60*/  IMAD.WIDE.U32 R98, R98, -0x2daee0ad, RZ ;  /* 0xd2511f5362627825 */ /* 0x000fe200078e00ff */
[----:B------:R-:W-:Y:S01]  /*df70*/  LOP3.LUT R104, R69, UR8, R92, 0x96, !PT ;  /* 0x0000000845687c12 */ /* 0x000fe2000f8e965c */
[----:B------:R-:W-:Y:S02]  /*df80*/  MUFU.EX2 R162, R162 ;  /* 0x000000a200a27308 */ /* 0x000fe40000000800 */
[----:B------:R-:W-:Y:S01]  /*df90*/  FFMA.FTZ R240, R227, c[0x0][0x23c], -R154 ;  /* 0x00008f00e3f07a23 */ /* 0x000fe2000001089a */
[----:B------:R-:W-:Y:S01]  /*dfa0*/  LOP3.LUT R68, R99, UR6, R68, 0x96, !PT ;  /* 0x0000000663447c12 */ /* 0x000fe2000f8e9644 */
[----:B------:R-:W-:Y:S01]  /*dfb0*/  IMAD.WIDE.U32 R104, R104, -0x326172a9, RZ ;  /* 0xcd9e8d5768687825 */ /* 0x000fe200078e00ff */
[----:B------:R-:W-:Y:S03]  /*dfc0*/  HMMA.16816.F32 R72, R88, R84, R72 ;  /* 0x000000545848723c */ /* 0x000fe60000001848 */
[----:B------:R-:W-:Y:S01]  /*dfd0*/  IMAD.WIDE.U32 R78, R68, -0x326172a9, RZ ;  /* 0xcd9e8d57444e7825 */ /* 0x000fe200078e00ff */
[----:B------:R-:W-:Y:S01]  /*dfe0*/  MUFU.EX2 R240, R240 ;  /* 0x000000f000f07308 */ /* 0x000fe20000000800 */
[----:B------:R-:W-:-:S02]  /*dff0*/  LOP3.LUT R96, R105, UR7, R96, 0x96, !PT ;  /* 0x0000000769607c12 */ /* 0x000fc4000f8e9660 */
[----:B------:R-:W-:Y:S01]  /*e000*/  FFMA.FTZ R227, R239, c[0x0][0x23c], -R154 ;  /* 0x00008f00efe37a23 */ /* 0x000fe2000001089a */
[----:B------:R-:W-:Y:S01]  /*e010*/  LOP3.LUT R76, R79, UR16, R104, 0x96, !PT ;  /* 0x000000104f4c7c12 */ /* 0x000fe2000f8e9668 */
[----:B------:R-:W-:Y:S01]  /*e020*/  IMAD.WIDE.U32 R122, R97, -0x2daee0ad, RZ ;  /* 0xd2511f53617a7825 */ /* 0x000fe200078e00ff */
[----:B------:R-:W-:Y:S01]  /*e030*/  LOP3.LUT R68, R78, 0xffff, RZ, 0xc0, !PT ;  /* 0x0000ffff4e447812 */ /* 0x000fe200078ec0ff */
[C---:B------:R-:W-:Y:S01]  /*e040*/  HMMA.16816.F32 R64, R88.reuse, R80, R64 ;  /* 0x000000505840723c */ /* 0x040fe20000001840 */
[----:B------:R-:W-:Y:S01]  /*e050*/  LOP3.LUT R77, R76, 0xffff, RZ, 0xc0, !PT ;  /* 0x0000ffff4c4d7812 */ /* 0x000fe200078ec0ff */
[----:B------:R-:W1:Y:S01]  /*e060*/  MUFU.EX2 R227, R227 ;  /* 0x000000e300e37308 */ /* 0x000e620000000800 */
[----:B------:R-:W-:Y:S01]  /*e070*/  LOP3.LUT R71, R78, 0xff, RZ, 0xc0, !PT ;  /* 0x000000ff4e477812 */ /* 0x000fe200078ec0ff */
[----:B------:R-:W-:Y:S01]  /*e080*/  FFMA.FTZ R239, R174, c[0x0][0x23c], -R109 ;  /* 0x00008f00aeef7a23 */ /* 0x000fe2000001086d */
[--C-:B------:R-:W-:Y:S01]  /*e090*/  SHF.R.U32.HI R70, RZ, 0x10, R78.reuse ;  /* 0x00000010ff467819 */ /* 0x100fe2000001164e */
[----:B------:R-:W-:Y:S01]  /*e0a0*/  IMAD.WIDE.U32 R96, R96, -0x2daee0ad, RZ ;  /* 0xd2511f5360607825 */ /* 0x000fe200078e00ff */
[----:B------:R-:W-:Y:S01]  /*e0b0*/  SHF.R.U32.HI R69, RZ, 0x18, R78 ;  /* 0x00000018ff457819 */ /* 0x000fe2000001164e */
[C---:B------:R-:W-:Y:S01]  /*e0c0*/  HMMA.16816.F32 R8, R88.reuse, R82, R8 ;  /* 0x000000525808723c */ /* 0x040fe20000001808 */
[----:B------:R-:W-:Y:S01]  /*e0d0*/  LOP3.LUT R95, R76, 0xff, RZ, 0xc0, !PT ;  /* 0x000000ff4c5f7812 */ /* 0x000fe200078ec0ff */
[----:B------:R-:W2:Y:S01]  /*e0e0*/  LDSM.16.MT88.4 R80, [R188+0x7000] ;  /* 0x00700000bc50783b */ /* 0x000ea20000004200 */
[--C-:B------:R-:W-:Y:S01]  /*e0f0*/  SHF.R.U32.HI R78, RZ, 0x10, R76.reuse ;  /* 0x00000010ff4e7819 */ /* 0x100fe2000001164c */
[----:B------:R-:W3:Y:S01]  /*e100*/  MUFU.EX2 R239, R239 ;  /* 0x000000ef00ef7308 */ /* 0x000ee20000000800 */
[----:B------:R-:W-:Y:S01]  /*e110*/  SHF.R.U32.HI R93, RZ, 0x18, R76 ;  /* 0x00000018ff5d7819 */ /* 0x000fe2000001164c */
[----:B------:R-:W-:Y:S01]  /*e120*/  FFMA.FTZ R156, R157, c[0x0][0x23c], -R154 ;  /* 0x00008f009d9c7a23 */ /* 0x000fe2000001089a */
[----:B------:R-:W-:Y:S01]  /*e130*/  SHF.R.U32.HI R76, RZ, 0x8, R68 ;  /* 0x00000008ff4c7819 */ /* 0x000fe20000011644 */
[----:B------:R-:W-:Y:S01]  /*e140*/  HMMA.16816.F32 R16, R88, R86, R16 ;  /* 0x000000565810723c */ /* 0x000fe20000001810 */
[----:B------:R-:W-:Y:S01]  /*e150*/  SHF.R.U32.HI R68, RZ, 0x8, R77 ;  /* 0x00000008ff447819 */ /* 0x000fe2000001164d */
[----:B------:R-:W-:Y:S01]  /*e160*/  IMAD.MOV.U32 R174, RZ, RZ, R112 ;  /* 0x000000ffffae7224 */ /* 0x000fe200078e0070 */
[----:B------:R-:W-:Y:S01]  /*e170*/  LOP3.LUT R70, R70, 0xff, RZ, 0xc0, !PT ;  /* 0x000000ff46467812 */ /* 0x000fe200078ec0ff */
[----:B------:R-:W4:Y:S01]  /*e180*/  MUFU.EX2 R150, R150 ;  /* 0x0000009600967308 */ /* 0x000f220000000800 */
[----:B------:R-:W-:Y:S01]  /*e190*/  PRMT R95, R95, 0x5410, R68 ;  /* 0x000054105f5f7816 */ /* 0x000fe20000000044 */
[----:B------:R-:W-:Y:S01]  /*e1a0*/  LDSM.16.MT88.4 R112, [R186+0x7800] ;  /* 0x00780000ba70783b */ /* 0x000fe20000004200 */
[----:B------:R-:W-:Y:S01]  /*e1b0*/  PRMT R69, R70, 0x5410, R69 ;  /* 0x0000541046457816 */ /* 0x000fe20000000045 */
[----:B------:R-:W-:Y:S01]  /*e1c0*/  FADD.FTZ R164, R164, R3 ;  /* 0x00000003a4a47221 */ /* 0x000fe20000010000 */
[----:B------:R-:W-:Y:S01]  /*e1d0*/  LOP3.LUT R78, R78, 0xff, RZ, 0xc0, !PT ;  /* 0x000000ff4e4e7812 */ /* 0x000fe200078ec0ff */
[--C-:B------:R-:W-:Y:S01]  /*e1e0*/  HSET2.LE.AND R92, R95, R148.reuse, PT ;  /* 0x000000945f5c7233 */ /* 0x100fe20003803000 */
[----:B-1----:R-:W-:Y:S01]  /*e1f0*/  F2FP.PACK_AB R84, R252, R227 ;  /* 0x000000e3fc54723e */ /* 0x002fe200000000ff */
[--C-:B------:R-:W-:Y:S01]  /*e200*/  HSET2.LE.AND R95, R69, R148.reuse, PT ;  /* 0x00000094455f7233 */ /* 0x100fe20003803000 */
[----:B------:R-:W-:Y:S01]  /*e210*/  PRMT R71, R71, 0x5410, R76 ;  /* 0x0000541047477816 */ /* 0x000fe2000000004c */
[----:B------:R-:W1:Y:S01]  /*e220*/  MUFU.EX2 R156, R156 ;  /* 0x0000009c009c7308 */ /* 0x000e620000000800 */
[----:B------:R-:W-:Y:S01]  /*e230*/  PRMT R93, R78, 0x5410, R93 ;  /* 0x000054104e5d7816 */ /* 0x000fe2000000005d */
[----:B------:R-:W-:Y:S01]  /*e240*/  FADD.FTZ R166, R165, R166 ;  /* 0x000000a6a5a67221 */ /* 0x000fe20000010000 */
[----:B------:R-:W-:Y:S01]  /*e250*/  LOP3.LUT R95, R95, R84, RZ, 0xc0, !PT ;  /* 0x000000545f5f7212 */ /* 0x000fe200078ec0ff */
[--C-:B------:R-:W-:Y:S01]  /*e260*/  HSET2.LE.AND R71, R71, R148.reuse, PT ;  /* 0x0000009447477233 */ /* 0x100fe20003803000 */
[----:B------:R-:W-:Y:S01]  /*e270*/  LOP3.LUT R84, R111, UR6, R122, 0x96, !PT ;  /* 0x000000066f547c12 */ /* 0x000fe2000f8e967a */
[--C-:B------:R-:W-:Y:S01]  /*e280*/  HSET2.LE.AND R93, R93, R148.reuse, PT ;  /* 0x000000945d5d7233 */ /* 0x100fe20003803000 */
[----:B------:R-:W-:Y:S01]  /*e290*/  F2FP.PACK_AB R68, R240, R225 ;  /* 0x000000e1f044723e */ /* 0x000fe200000000ff */
[----:B------:R-:W5:Y:S01]  /*e2a0*/  LDSM.16.MT88.4 R76, [R186+0x7000] ;  /* 0x00700000ba4c783b */ /* 0x000f620000004200 */
[----:B------:R-:W-:Y:S01]  /*e2b0*/  LOP3.LUT R122, R123, UR8, R106, 0x96, !PT ;  /* 0x000000087b7a7c12 */ /* 0x000fe2000f8e966a */
[----:B------:R-:W-:Y:S01]  /*e2c0*/  IMAD.WIDE.U32 R90, R84, -0x326172a9, RZ ;  /* 0xcd9e8d57545a7825 */ /* 0x000fe200078e00ff */
[----:B------:R-:W-:Y:S01]  /*e2d0*/  LOP3.LUT R93, R93, R68, RZ, 0xc0, !PT ;  /* 0x000000445d5d7212 */ /* 0x000fe200078ec0ff */
[----:B------:R-:W1:Y:S01]  /*e2e0*/  MUFU.EX2 R245, R245 ;  /* 0x000000f500f57308 */ /* 0x000e620000000800 */
[----:B------:R-:W-:Y:S01]  /*e2f0*/  LOP3.LUT R94, R71, R94, RZ, 0xc0, !PT ;  /* 0x0000005e475e7212 */ /* 0x000fe200078ec0ff */
[----:B------:R-:W-:Y:S01]  /*e300*/  IMAD.WIDE.U32 R122, R122, -0x326172a9, RZ ;  /* 0xcd9e8d577a7a7825 */ /* 0x000fe200078e00ff */
[----:B------:R-:W-:Y:S01]  /*e310*/  F2FP.PACK_AB R85, R248, R244 ;  /* 0x000000f4f855723e */ /* 0x000fe200000000ff */
[----:B------:R-:W1:Y:S01]  /*e320*/  LDSM.16.MT88.4 R68, [R185+0x7000] ;  /* 0x00700000b944783b */ /* 0x000e620000004200 */
[----:B------:R-:W-:Y:S01]  /*e330*/  LOP3.LUT R84, R90, 0xffff, RZ, 0xc0, !PT ;  /* 0x0000ffff5a547812 */ /* 0x000fe200078ec0ff */
[----:B------:R-:W-:Y:S01]  /*e340*/  FADD.FTZ R161, R161, R164 ;  /* 0x000000a4a1a17221 */ /* 0x000fe20000010000 */
[----:B------:R-:W-:Y:S01]  /*e350*/  LOP3.LUT R92, R92, R85, RZ, 0xc0, !PT ;  /* 0x000000555c5c7212 */ /* 0x000fe200078ec0ff */
[----:B------:R-:W-:Y:S01]  /*e360*/  MUFU.EX2 R158, R158 ;  /* 0x0000009e009e7308 */ /* 0x000fe20000000800 */
[----:B------:R-:W-:Y:S01]  /*e370*/  LOP3.LUT R85, R90, 0xff, RZ, 0xc0, !PT ;  /* 0x000000ff5a557812 */ /* 0x000fe200078ec0ff */
[----:B------:R-:W-:Y:S01]  /*e380*/  FADD.FTZ R5, R5, R6 ;  /* 0x0000000605057221 */ /* 0x000fe20000010000 */
[----:B------:R-:W-:Y:S01]  /*e390*/  SHF.R.U32.HI R84, RZ, 0x8, R84 ;  /* 0x00000008ff547819 */ /* 0x000fe20000011654 */
[----:B------:R-:W-:Y:S01]  /*e3a0*/  FADD.FTZ R4, R141, R4 ;  /* 0x000000048d047221 */ /* 0x000fe20000010000 */
[----:B------:R-:W-:Y:S01]  /*e3b0*/  SHF.R.U32.HI R88, RZ, 0x10, R90 ;  /* 0x00000010ff587819 */ /* 0x000fe2000001165a */
[C---:B--2---:R-:W-:Y:S01]  /*e3c0*/  HMMA.16816.F32 R12, R92.reuse, R80, R12 ;  /* 0x000000505c0c723c */ /* 0x044fe2000000180c */
[----:B------:R-:W-:Y:S01]  /*e3d0*/  LOP3.LUT R86, R91, UR16, R122, 0x96, !PT ;  /* 0x000000105b567c12 */ /* 0x000fe2000f8e967a */
[----:B------:R-:W2:Y:S01]  /*e3e0*/  MUFU.EX2 R159, R159 ;  /* 0x0000009f009f7308 */ /* 0x000ea20000000800 */
[----:B------:R-:W-:Y:S01]  /*e3f0*/  PRMT R85, R85, 0x5410, R84 ;  /* 0x0000541055557816 */ /* 0x000fe20000000054 */
[----:B------:R-:W-:Y:S01]  /*e400*/  FADD.FTZ R166, R249, R166 ;  /* 0x000000a6f9a67221 */ /* 0x000fe20000010000 */
[----:B------:R-:W-:Y:S01]  /*e410*/  LOP3.LUT R84, R88, 0xff, RZ, 0xc0, !PT ;  /* 0x000000ff58547812 */ /* 0x000fe200078ec0ff */
[----:B------:R-:W-:Y:S01]  /*e420*/  FADD.FTZ R161, R226, R161 ;  /* 0x000000a1e2a17221 */ /* 0x000fe20000010000 */
[C---:B------:R-:W-:Y:S01]  /*e430*/  LOP3.LUT R88, R86.reuse, 0xffff, RZ, 0xc0, !PT ;  /* 0x0000ffff56587812 */ /* 0x040fe200078ec0ff */
[--C-:B------:R-:W-:Y:S01]  /*e440*/  HSET2.LE.AND R85, R85, R148.reuse, PT ;  /* 0x0000009455557233 */ /* 0x100fe20003803000 */
[----:B------:R-:W-:Y:S01]  /*e450*/  SHF.R.U32.HI R91, RZ, 0x10, R86 ;  /* 0x00000010ff5b7819 */ /* 0x000fe20000011656 */
[----:B------:R-:W1:Y:S01]  /*e460*/  MUFU.EX2 R153, R153 ;  /* 0x0000009900997308 */ /* 0x000e620000000800 */
[----:B------:R-:W-:Y:S01]  /*e470*/  LOP3.LUT R89, R86, 0xff, RZ, 0xc0, !PT ;  /* 0x000000ff56597812 */ /* 0x000fe200078ec0ff */
[C---:B------:R-:W-:Y:S01]  /*e480*/  HMMA.16816.F32 R20, R92.reuse, R82, R20 ;  /* 0x000000525c14723c */ /* 0x040fe20000001814 */
[----:B------:R-:W-:Y:S01]  /*e490*/  SHF.R.U32.HI R87, RZ, 0x18, R90 ;  /* 0x00000018ff577819 */ /* 0x000fe2000001165a */
[----:B------:R-:W-:Y:S01]  /*e4a0*/  FADD.FTZ R176, R176, R5 ;  /* 0x00000005b0b07221 */ /* 0x000fe20000010000 */
[----:B------:R-:W-:Y:S01]  /*e4b0*/  SHF.R.U32.HI R86, RZ, 0x18, R86 ;  /* 0x00000018ff567819 */ /* 0x000fe20000011656 */
[----:B------:R-:W-:Y:S01]  /*e4c0*/  FADD.FTZ R233, R233, R4 ;  /* 0x00000004e9e97221 */ /* 0x000fe20000010000 */
[----:B------:R-:W-:Y:S01]  /*e4d0*/  SHF.R.U32.HI R88, RZ, 0x8, R88 ;  /* 0x00000008ff587819 */ /* 0x000fe20000011658 */
[----:B------:R-:W-:Y:S01]  /*e4e0*/  FADD.FTZ R166, R247, R166 ;  /* 0x000000a6f7a67221 */ /* 0x000fe20000010000 */
[----:B------:R-:W-:Y:S01]  /*e4f0*/  LOP3.LUT R91, R91, 0xff, RZ, 0xc0, !PT ;  /* 0x000000ff5b5b7812 */ /* 0x000fe200078ec0ff */
[C---:B------:R-:W-:Y:S01]  /*e500*/  HMMA.16816.F32 R40, R92.reuse, R100, R40 ;  /* 0x000000645c28723c */ /* 0x040fe20000001828 */
[----:B------:R-:W-:Y:S01]  /*e510*/  F2FP.PACK_AB R90, R177, R175 ;  /* 0x000000afb15a723e */ /* 0x000fe200000000ff */
[----:B------:R-:W-:Y:S01]  /*e520*/  FADD.FTZ R161, R178, R161 ;  /* 0x000000a1b2a17221 */ /* 0x000fe20000010000 */
[----:B------:R-:W-:Y:S01]  /*e530*/  PRMT R87, R84, 0x5410, R87 ;  /* 0x0000541054577816 */ /* 0x000fe20000000057 */
[----:B------:R-:W-:Y:S01]  /*e540*/  FADD.FTZ R176, R179, R176 ;  /* 0x000000b0b3b07221 */ /* 0x000fe20000010000 */
[----:B------:R-:W-:Y:S01]  /*e550*/  PRMT R89, R89, 0x5410, R88 ;  /* 0x0000541059597816 */ /* 0x000fe20000000058 */
[----:B------:R-:W-:Y:S01]  /*e560*/  FADD.FTZ R233, R242, R233 ;  /* 0x000000e9f2e97221 */ /* 0x000fe20000010000 */
[----:B------:R-:W-:Y:S01]  /*e570*/  PRMT R91, R91, 0x5410, R86 ;  /* 0x000054105b5b7816 */ /* 0x000fe20000000056 */
[--C-:B------:R-:W-:Y:S01]  /*e580*/  HSET2.LE.AND R87, R87, R148.reuse, PT ;  /* 0x0000009457577233 */ /* 0x100fe20003803000 */
[----:B------:R-:W-:Y:S01]  /*e590*/  LOP3.LUT R86, R85, R90, RZ, 0xc0, !PT ;  /* 0x0000005a55567212 */ /* 0x000fe200078ec0ff */
[--C-:B------:R-:W-:Y:S01]  /*e5a0*/  HSET2.LE.AND R84, R89, R148.reuse, PT ;  /* 0x0000009459547233 */ /* 0x100fe20003803000 */
[----:B---3--:R-:W-:Y:S01]  /*e5b0*/  F2FP.PACK_AB R90, R239, R162 ;  /* 0x000000a2ef5a723e */ /* 0x008fe200000000ff */
[----:B------:R-:W-:Y:S01]  /*e5c0*/  HSET2.LE.AND R85, R91, R148, PT ;  /* 0x000000945b557233 */ /* 0x000fe20003803000 */
[----:B------:R-:W-:Y:S01]  /*e5d0*/  F2FP.PACK_AB R89, R171, R172 ;  /* 0x000000acab59723e */ /* 0x000fe200000000ff */
[C---:B-----5:R-:W-:Y:S01]  /*e5e0*/  HMMA.16816.F32 R28, R92.reuse, R78, R28 ;  /* 0x0000004e5c1c723c */ /* 0x060fe2000000181c */
[----:B----4-:R-:W-:Y:S01]  /*e5f0*/  F2FP.PACK_AB R88, R150, R151 ;  /* 0x000000979658723e */ /* 0x010fe200000000ff */
[--C-:B------:R-:W-:Y:S01]  /*e600*/  FFMA.FTZ R138, R138, c[0x0][0x23c], -R108.reuse ;  /* 0x00008f008a8a7a23 */ /* 0x100fe2000001086c */
[----:B------:R-:W-:Y:S01]  /*e610*/  LOP3.LUT R87, R87, R90, RZ, 0xc0, !PT ;  /* 0x0000005a57577212 */ /* 0x000fe200078ec0ff */
[--C-:B------:R-:W-:Y:S01]  /*e620*/  FFMA.FTZ R137, R137, c[0x0][0x23c], -R108.reuse ;  /* 0x00008f0089897a23 */ /* 0x100fe2000001086c */
[----:B------:R-:W-:Y:S01]  /*e630*/  LOP3.LUT R84, R84, R89, RZ, 0xc0, !PT ;  /* 0x0000005954547212 */ /* 0x000fe200078ec0ff */
[----:B------:R-:W-:Y:S01]  /*e640*/  FFMA.FTZ R147, R147, c[0x0][0x23c], -R108 ;  /* 0x00008f0093937a23 */ /* 0x000fe2000001086c */
[----:B------:R-:W-:Y:S01]  /*e650*/  LOP3.LUT R85, R85, R88, RZ, 0xc0, !PT ;  /* 0x0000005855557212 */ /* 0x000fe200078ec0ff */
[----:B-1----:R-:W-:Y:S01]  /*e660*/  HMMA.16816.F32 R36, R92, R70, R36 ;  /* 0x000000465c24723c */ /* 0x002fe20000001824 */
[----:B------:R-:W-:Y:S01]  /*e670*/  LOP3.LUT R98, R97, UR17, R98, 0x96, !PT ;  /* 0x0000001161627c12 */ /* 0x000fe2000f8e9662 */
[----:B------:R-:W1:Y:S01]  /*e680*/  LDSM.16.MT88.4 R88, [R185+0x7800] ;  /* 0x00780000b958783b */ /* 0x000e620000004200 */
[----:B------:R-:W-:Y:S01]  /*e690*/  SHF.R.U32.HI R99, RZ, 0x18, R96 ;  /* 0x00000018ff637819 */ /* 0x000fe20000011660 */
[----:B------:R-:W-:Y:S01]  /*e6a0*/  FFMA.FTZ R154, R149, c[0x0][0x23c], -R108 ;  /* 0x00008f00959a7a23 */ /* 0x000fe2000001086c */
[----:B------:R-:W-:Y:S01]  /*e6b0*/  MUFU.EX2 R138, R138 ;  /* 0x0000008a008a7308 */ /* 0x000fe20000000800 */
[----:B------:R-:W-:-:S02]  /*e6c0*/  FADD.FTZ R166, R174, R166 ;  /* 0x000000a6aea67221 */ /* 0x000fc40000010000 */
[C---:B------:R-:W-:Y:S01]  /*e6d0*/  HMMA.16816.F32 R60, R84.reuse, R78, R60 ;  /* 0x0000004e543c723c */ /* 0x040fe2000000183c */
[----:B------:R-:W-:Y:S02]  /*e6e0*/  FADD.FTZ R246, R246, R161 ;  /* 0x000000a1f6f67221 */ /* 0x000fe40000010000 */
[----:B------:R-:W-:Y:S02]  /*e6f0*/  FADD.FTZ R209, R209, R176 ;  /* 0x000000b0d1d17221 */ /* 0x000fe40000010000 */
[----:B------:R-:W-:Y:S01]  /*e700*/  FADD.FTZ R238, R238, R233 ;  /* 0x000000e9eeee7221 */ /* 0x000fe20000010000 */
[----:B------:R-:W3:Y:S01]  /*e710*/  MUFU.EX2 R137, R137 ;  /* 0x0000008900897308 */ /* 0x000ee20000000800 */
[----:B------:R-:W-:Y:S01]  /*e720*/  SHF.R.U32.HI R78, RZ, 0x10, R98 ;  /* 0x00000010ff4e7819 */ /* 0x000fe20000011662 */
[----:B------:R-:W-:Y:S01]  /*e730*/  HMMA.16816.F32 R8, R84, R70, R8 ;  /* 0x000000465408723c */ /* 0x000fe20000001808 */
[----:B------:R-:W-:Y:S02]  /*e740*/  FFMA.FTZ R146, R146, c[0x0][0x23c], -R109 ;  /* 0x00008f0092927a23 */ /* 0x000fe4000001086d */
[----:B------:R-:W-:Y:S01]  /*e750*/  LOP3.LUT R78, R78, 0xff, RZ, 0xc0, !PT ;  /* 0x000000ff4e4e7812 */ /* 0x000fe200078ec0ff */
[----:B------:R-:W-:-:S02]  /*e760*/  FADD.FTZ R243, R243, R166 ;  /* 0x000000a6f3f37221 */ /* 0x000fc40000010000 */
[----:B------:R-:W-:Y:S01]  /*e770*/  FADD.FTZ R246, R251, R246 ;  /* 0x000000f6fbf67221 */ /* 0x000fe20000010000 */
[----:B------:R-:W-:Y:S01]  /*e780*/  SHF.R.U32.HI R71, RZ, 0x18, R98 ;  /* 0x00000018ff477819 */ /* 0x000fe20000011662 */
[C---:B------:R-:W-:Y:S01]  /*e790*/  HMMA.16816.F32 R24, R92.reuse, R76, R24 ;  /* 0x0000004c5c18723c */ /* 0x040fe20000001818 */
[----:B------:R-:W-:Y:S01]  /*e7a0*/  LOP3.LUT R70, R98, 0xffff, RZ, 0xc0, !PT ;  /* 0x0000ffff62467812 */ /* 0x000fe200078ec0ff */
[----:B------:R-:W-:Y:S01]  /*e7b0*/  FADD.FTZ R209, R224, R209 ;  /* 0x000000d1e0d17221 */ /* 0x000fe20000010000 */
[----:B------:R-:W-:Y:S01]  /*e7c0*/  PRMT R71, R78, 0x5410, R71 ;  /* 0x000054104e477816 */ /* 0x000fe20000000047 */
[----:B------:R-:W-:Y:S01]  /*e7d0*/  FADD.FTZ R238, R231, R238 ;  /* 0x000000eee7ee7221 */ /* 0x000fe20000010000 */
[----:B------:R-:W-:Y:S01]  /*e7e0*/  SHF.R.U32.HI R70, RZ, 0x8, R70 ;  /* 0x00000008ff467819 */ /* 0x000fe20000011646 */
[----:B------:R-:W-:Y:S01]  /*e7f0*/  MUFU.EX2 R147, R147 ;  /* 0x0000009300937308 */ /* 0x000fe20000000800 */
[----:B------:R-:W-:Y:S01]  /*e800*/  FADD.FTZ R172, R172, R243 ;  /* 0x000000f3acac7221 */ /* 0x000fe20000010000 */
[----:B------:R-:W-:Y:S01]  /*e810*/  HMMA.16816.F32 R32, R92, R68, R32 ;  /* 0x000000445c20723c */ /* 0x000fe20000001820 */
[----:B------:R-:W-:Y:S01]  /*e820*/  HSET2.LE.AND R71, R71, R148, PT ;  /* 0x0000009447477233 */ /* 0x000fe20003803000 */
[----:B------:R-:W-:-:S02]  /*e830*/  FADD.FTZ R151, R151, R246 ;  /* 0x000000f697977221 */ /* 0x000fc40000010000 */
[----:B------:R-:W-:Y:S02]  /*e840*/  FADD.FTZ R209, R244, R209 ;  /* 0x000000d1f4d17221 */ /* 0x000fe40000010000 */
[----:B------:R-:W-:Y:S01]  /*e850*/  MUFU.EX2 R154, R154 ;  /* 0x0000009a009a7308 */ /* 0x000fe20000000800 */
[----:B------:R-:W-:Y:S01]  /*e860*/  FADD.FTZ R225, R225, R238 ;  /* 0x000000eee1e17221 */ /* 0x000fe20000010000 */
[C---:B------:R-:W-:Y:S01]  /*e870*/  HMMA.16816.F32 R56, R84.reuse, R76, R56 ;  /* 0x0000004c5438723c */ /* 0x040fe20000001838 */
[----:B------:R-:W-:Y:S02]  /*e880*/  FADD.FTZ R172, R171, R172 ;  /* 0x000000acabac7221 */ /* 0x000fe40000010000 */
[----:B------:R-:W-:Y:S02]  /*e890*/  FADD.FTZ R151, R150, R151 ;  /* 0x0000009796977221 */ /* 0x000fe40000010000 */
[----:B------:R-:W-:Y:S01]  /*e8a0*/  FADD.FTZ R248, R248, R209 ;  /* 0x000000d1f8f87221 */ /* 0x000fe20000010000 */
[----:B------:R-:W-:Y:S01]  /*e8b0*/  @P1 IADD3 R209, R207, -0x4, RZ ;  /* 0xfffffffccfd11810 */ /* 0x000fe20007ffe0ff */
[----:B------:R-:W-:Y:S01]  /*e8c0*/  FADD.FTZ R240, R240, R225 ;  /* 0x000000e1f0f07221 */ /* 0x000fe20000010000 */
[----:B------:R-:W-:Y:S01]  /*e8d0*/  HMMA.16816.F32 R64, R84, R68, R64 ;  /* 0x000000445440723c */ /* 0x000fe20000001840 */
[----:B------:R-:W-:Y:S01]  /*e8e0*/  SHF.R.U32.HI R76, RZ, 0x10, R96 ;  /* 0x00000010ff4c7819 */ /* 0x000fe20000011660 */
[----:B------:R-:W-:Y:S01]  /*e8f0*/  FADD.FTZ R172, R175, R172 ;  /* 0x000000acafac7221 */ /* 0x000fe20000010000 */
[----:B------:R-:W-:Y:S01]  /*e900*/  LOP3.LUT R77, R98, 0xff, RZ, 0xc0, !PT ;  /* 0x000000ff624d7812 */ /* 0x000fe200078ec0ff */
[----:B------:R-:W-:Y:S01]  /*e910*/  FADD.FTZ R162, R162, R151 ;  /* 0x00000097a2a27221 */ /* 0x000fe20000010000 */
[----:B------:R-:W-:Y:S01]  /*e920*/  LOP3.LUT R76, R76, 0xff, RZ, 0xc0, !PT ;  /* 0x000000ff4c4c7812 */ /* 0x000fe200078ec0ff */
[----:B------:R-:W-:Y:S01]  /*e930*/  FADD.FTZ R241, R241, R248 ;  /* 0x000000f8f1f17221 */ /* 0x000fe20000010000 */
[C---:B------:R-:W-:Y:S01]  /*e940*/  LOP3.LUT R68, R96.reuse, 0xffff, RZ, 0xc0, !PT ;  /* 0x0000ffff60447812 */ /* 0x040fe200078ec0ff */
[----:B------:R-:W-:Y:S01]  /*e950*/  HMMA.16816.F32 R44, R92, R102, R44 ;  /* 0x000000665c2c723c */ /* 0x000fe2000000182c */
[----:B------:R-:W-:Y:S01]  /*e960*/  LOP3.LUT R69, R96, 0xff, RZ, 0xc0, !PT ;  /* 0x000000ff60457812 */ /* 0x000fe200078ec0ff */
[----:B------:R-:W-:Y:S01]  /*e970*/  FADD.FTZ R227, R227, R240 ;  /* 0x000000f0e3e37221 */ /* 0x000fe20000010000 */
[----:B------:R-:W-:Y:S01]  /*e980*/  SHF.R.U32.HI R68, RZ, 0x8, R68 ;  /* 0x00000008ff447819 */ /* 0x000fe20000011644 */
[----:B------:R-:W-:Y:S01]  /*e990*/  FADD.FTZ R177, R177, R172 ;  /* 0x000000acb1b17221 */ /* 0x000fe20000010000 */
[----:B------:R-:W-:Y:S01]  /*e9a0*/  PRMT R99, R76, 0x5410, R99 ;  /* 0x000054104c637816 */ /* 0x000fe20000000063 */
[----:B------:R-:W-:Y:S01]  /*e9b0*/  FADD.FTZ R239, R239, R162 ;  /* 0x000000a2efef7221 */ /* 0x000fe20000010000 */
[----:B------:R-:W-:Y:S01]  /*e9c0*/  PRMT R69, R69, 0x5410, R68 ;  /* 0x0000541045457816 */ /* 0x000fe20000000044 */
[C---:B------:R-:W-:Y:S01]  /*e9d0*/  HMMA.16816.F32 R104, R84.reuse, R100, R72 ;  /* 0x000000645468723c */ /* 0x040fe20000001848 */
[----:B------:R-:W-:Y:S01]  /*e9e0*/  PRMT R77, R77, 0x5410, R70 ;  /* 0x000054104d4d7816 */ /* 0x000fe20000000046 */
[--C-:B------:R-:W-:Y:S01]  /*e9f0*/  HSET2.LE.AND R99, R99, R148.reuse, PT ;  /* 0x0000009463637233 */ /* 0x100fe20003803000 */
[----:B------:R-:W-:Y:S01]  /*ea00*/  F2FP.PACK_AB R68, R155, R156 ;  /* 0x0000009c9b44723e */ /* 0x000fe200000000ff */
[--C-:B------:R-:W-:Y:S01]  /*ea10*/  HSET2.LE.AND R69, R69, R148.reuse, PT ;  /* 0x0000009445457233 */ /* 0x100fe20003803000 */
[----:B------:R-:W-:Y:S01]  /*ea20*/  F2FP.PACK_AB R96, R245, R160 ;  /* 0x000000a0f560723e */ /* 0x000fe200000000ff */
[----:B------:R-:W-:Y:S01]  /*ea30*/  HSET2.LE.AND R77, R77, R148, PT ;  /* 0x000000944d4d7233 */ /* 0x000fe20003803000 */
[----:B------:R-:W-:Y:S01]  /*ea40*/  LOP3.LUT R97, R71, R68, RZ, 0xc0, !PT ;  /* 0x0000004447617212 */ /* 0x000fe200078ec0ff */
[C---:B------:R-:W-:Y:S01]  /*ea50*/  HMMA.16816.F32 R100, R84.reuse, R102, R16 ;  /* 0x000000665464723c */ /* 0x040fe20000001810 */
[----:B--2---:R-:W-:Y:S01]  /*ea60*/  F2FP.PACK_AB R98, R159, R158 ;  /* 0x0000009e9f62723e */ /* 0x004fe200000000ff */
[----:B------:R-:W-:Y:S01]  /*ea70*/  FADD.FTZ R241, R250, R241 ;  /* 0x000000f1faf17221 */ /* 0x000fe20000010000 */
[----:B------:R-:W-:Y:S01]  /*ea80*/  F2FP.PACK_AB R68, R153, R152 ;  /* 0x000000989944723e */ /* 0x000fe200000000ff */
[----:B------:R-:W-:Y:S01]  /*ea90*/  FADD.FTZ R227, R252, R227 ;  /* 0x000000e3fce37221 */ /* 0x000fe20000010000 */
[----:B------:R-:W-:Y:S01]  /*eaa0*/  LOP3.LUT R96, R77, R96, RZ, 0xc0, !PT ;  /* 0x000000604d607212 */ /* 0x000fe200078ec0ff */
[----:B------:R-:W-:Y:S01]  /*eab0*/  FADD.FTZ R160, R160, R241 ;  /* 0x000000f1a0a07221 */ /* 0x000fe20000010000 */
[----:B------:R-:W-:Y:S01]  /*eac0*/  LOP3.LUT R98, R69, R98, RZ, 0xc0, !PT ;  /* 0x0000006245627212 */ /* 0x000fe200078ec0ff */
[----:B------:R-:W-:Y:S01]  /*ead0*/  HMMA.16816.F32 R48, R84, R80, R48 ;  /* 0x000000505430723c */ /* 0x000fe20000001830 */
[----:B------:R-:W-:Y:S01]  /*eae0*/  LOP3.LUT R99, R99, R68, RZ, 0xc0, !PT ;  /* 0x0000004463637212 */ /* 0x000fe200078ec0ff */
[----:B------:R-:W-:Y:S01]  /*eaf0*/  FADD.FTZ R156, R156, R227 ;  /* 0x000000e39c9c7221 */ /* 0x000fe20000010000 */
[----:B------:R-:W-:Y:S01]  /*eb00*/  LOP3.LUT R18, R123, UR7, R120, 0x96, !PT ;  /* 0x000000077b127c12 */ /* 0x000fe2000f8e9678 */
[----:B------:R-:W-:-:S02]  /*eb10*/  FADD.FTZ R245, R245, R160 ;  /* 0x000000a0f5f57221 */ /* 0x000fc40000010000 */
[----:B------:R-:W-:Y:S02]  /*eb20*/  FADD.FTZ R155, R155, R156 ;  /* 0x0000009c9b9b7221 */ /* 0x000fe40000010000 */
[----:B------:R-:W-:Y:S01]  /*eb30*/  IMAD.WIDE.U32 R18, R18, -0x2daee0ad, RZ ;  /* 0xd2511f5312127825 */ /* 0x000fe200078e00ff */
[C---:B------:R-:W-:Y:S01]  /*eb40*/  HMMA.16816.F32 R124, R96.reuse, R116, R12 ;  /* 0x00000074607c723c */ /* 0x040fe2000000180c */
[----:B------:R-:W2:Y:S02]  /*eb50*/  LDSM.16.MT88.4 R12, [R184+0x7800] ;  /* 0x00780000b80c783b */ /* 0x000ea40000004200 */
[----:B------:R-:W-:Y:S01]  /*eb60*/  FADD.FTZ R158, R158, R245 ;  /* 0x000000f59e9e7221 */ /* 0x000fe20000010000 */
[----:B------:R-:W-:Y:S01]  /*eb70*/  LOP3.LUT R110, R19, UR17, R110, 0x96, !PT ;  /* 0x00000011136e7c12 */ /* 0x000fe2000f8e966e */
[----:B------:R-:W-:Y:S01]  /*eb80*/  FADD.FTZ R152, R152, R155 ;  /* 0x0000009b98987221 */ /* 0x000fe20000010000 */
[C---:B------:R-:W-:Y:S01]  /*eb90*/  LOP3.LUT R17, R18.reuse, 0xffff, RZ, 0xc0, !PT ;  /* 0x0000ffff12117812 */ /* 0x040fe200078ec0ff */
[----:B------:R-:W-:Y:S01]  /*eba0*/  FADD.FTZ R213, R159, R158 ;  /* 0x0000009e9fd57221 */ /* 0x000fe20000010000 */
[----:B------:R-:W-:Y:S01]  /*ebb0*/  HMMA.16816.F32 R120, R96, R118, R20 ;  /* 0x000000766078723c */ /* 0x000fe20000001814 */
[----:B------:R-:W-:Y:S01]  /*ebc0*/  SHF.R.U32.HI R19, RZ, 0x10, R18 ;  /* 0x00000010ff137819 */ /* 0x000fe20000011612 */
[----:B------:R-:W-:Y:S01]  /*ebd0*/  FADD.FTZ R211, R153, R152 ;  /* 0x0000009899d37221 */ /* 0x000fe20000010000 */
[----:B------:R-:W-:-:S02]  /*ebe0*/  LOP3.LUT R16, R18, 0xff, RZ, 0xc0, !PT ;  /* 0x000000ff12107812 */ /* 0x000fc400078ec0ff */
[----:B------:R-:W-:Y:S02]  /*ebf0*/  SHF.R.U32.HI R18, RZ, 0x18, R18 ;  /* 0x00000018ff127819 */ /* 0x000fe40000011612 */
[--C-:B------:R-:W-:Y:S01]  /*ec00*/  FFMA.FTZ R20, R132, c[0x0][0x23c], -R109.reuse ;  /* 0x00008f0084147a23 */ /* 0x100fe2000001086d */
[----:B------:R-:W-:Y:S01]  /*ec10*/  LOP3.LUT R23, R110, 0xffff, RZ, 0xc0, !PT ;  /* 0x0000ffff6e177812 */ /* 0x000fe200078ec0ff */
[--C-:B------:R-:W-:Y:S01]  /*ec20*/  FFMA.FTZ R21, R136, c[0x0][0x23c], -R109.reuse ;  /* 0x00008f0088157a23 */ /* 0x100fe2000001086d */
[----:B------:R-:W-:Y:S01]  /*ec30*/  HMMA.16816.F32 R72, R96, R112, R24 ;  /* 0x000000706048723c */ /* 0x000fe20000001818 */
[----:B------:R-:W-:Y:S01]  /*ec40*/  FFMA.FTZ R22, R145, c[0x0][0x23c], -R109 ;  /* 0x00008f0091167a23 */ /* 0x000fe2000001086d */
[----:B------:R-:W-:Y:S01]  /*ec50*/  LOP3.LUT R19, R19, 0xff, RZ, 0xc0, !PT ;  /* 0x000000ff13137812 */ /* 0x000fe200078ec0ff */
[----:B------:R-:W-:Y:S01]  /*ec60*/  MUFU.EX2 R20, R20 ;  /* 0x0000001400147308 */ /* 0x000fe20000000800 */
[----:B------:R-:W-:Y:S02]  /*ec70*/  IMAD.MOV.U32 R132, RZ, RZ, R140 ;  /* 0x000000ffff847224 */ /* 0x000fe400078e008c */
[----:B------:R-:W-:-:S02]  /*ec80*/  PRMT R19, R19, 0x5410, R18 ;  /* 0x0000541013137816 */ /* 0x000fc40000000012 */
[----:B------:R-:W-:Y:S01]  /*ec90*/  SHF.R.U32.HI R27, RZ, 0x8, R17 ;  /* 0x00000008ff1b7819 */ /* 0x000fe20000011611 */
[----:B------:R-:W-:Y:S01]  /*eca0*/  HMMA.16816.F32 R52, R84, R82, R52 ;  /* 0x000000525434723c */ /* 0x000fe20000001834 */
[----:B------:R-:W-:Y:S01]  /*ecb0*/  SHF.R.U32.HI R17, RZ, 0x8, R23 ;  /* 0x00000008ff117819 */ /* 0x000fe20000011617 */
[----:B------:R-:W4:Y:S01]  /*ecc0*/  MUFU.EX2 R21, R21 ;  /* 0x0000001500157308 */ /* 0x000f220000000800 */
[--C-:B------:R-:W-:Y:S01]  /*ecd0*/  SHF.R.U32.HI R25, RZ, 0x10, R110.reuse ;  /* 0x00000010ff197819 */ /* 0x100fe2000001166e */
[----:B------:R-:W-:Y:S01]  /*ece0*/  HSET2.LE.AND R19, R19, R148, PT ;  /* 0x0000009413137233 */ /* 0x000fe20003803000 */
[----:B------:R-:W-:Y:S02]  /*ecf0*/  LOP3.LUT R24, R110, 0xff, RZ, 0xc0, !PT ;  /* 0x000000ff6e187812 */ /* 0x000fe400078ec0ff */
[----:B------:R-:W-:Y:S01]  /*ed00*/  SHF.R.U32.HI R26, RZ, 0x18, R110 ;  /* 0x00000018ff1a7819 */ /* 0x000fe2000001166e */
[----:B------:R-:W-:Y:S01]  /*ed10*/  HMMA.16816.F32 R76, R96, R114, R28 ;  /* 0x00000072604c723c */ /* 0x000fe2000000181c */
[----:B------:R-:W-:Y:S01]  /*ed20*/  LOP3.LUT R25, R25, 0xff, RZ, 0xc0, !PT ;  /* 0x000000ff19197812 */ /* 0x000fe200078ec0ff */
[----:B------:R-:W-:Y:S01]  /*ed30*/  MUFU.EX2 R22, R22 ;  /* 0x0000001600167308 */ /* 0x000fe20000000800 */
[----:B------:R-:W-:-:S02]  /*ed40*/  PRMT R27, R16, 0x5410, R27 ;  /* 0x00005410101b7816 */ /* 0x000fc4000000001b */
[----:B------:R-:W-:Y:S02]  /*ed50*/  PRMT R17, R24, 0x5410, R17 ;  /* 0x0000541018117816 */ /* 0x000fe40000000011 */
[----:B------:R-:W-:Y:S01]  /*ed60*/  PRMT R25, R25, 0x5410, R26 ;  /* 0x0000541019197816 */ /* 0x000fe2000000001a */
[--C-:B------:R-:W-:Y:S01]  /*ed70*/  HSET2.LE.AND R18, R27, R148.reuse, PT ;  /* 0x000000941b127233 */ /* 0x100fe20003803000 */
[C---:B-1----:R-:W-:Y:S01]  /*ed80*/  HMMA.16816.F32 R84, R96.reuse, R88, R32 ;  /* 0x000000586054723c */ /* 0x042fe20000001820 */
[----:B------:R-:W1:Y:S01]  /*ed90*/  MUFU.EX2 R23, R146 ;  /* 0x0000009200177308 */ /* 0x000e620000000800 */
[--C-:B------:R-:W-:Y:S01]  /*eda0*/  HSET2.LE.AND R16, R17, R148.reuse, PT ;  /* 0x0000009411107233 */ /* 0x100fe20003803000 */
[----:B---3--:R-:W-:Y:S01]  /*edb0*/  F2FP.PACK_AB R17, R137, R138 ;  /* 0x0000008a8911723e */ /* 0x008fe200000000ff */
[----:B------:R-:W-:Y:S01]  /*edc0*/  HSET2.LE.AND R148, R25, R148, PT ;  /* 0x0000009419947233 */ /* 0x000fe20003803000 */
[----:B----4-:R-:W-:Y:S01]  /*edd0*/  F2FP.PACK_AB R27, R21, R20 ;  /* 0x00000014151b723e */ /* 0x010fe200000000ff */
        /* <DEDUP_REMOVED lines=8> */
[----:B------:R-:W-:Y:S01]  /*ee60*/  HMMA.16816.F32 R108, R96, R90, R36 ;  /* 0x0000005a606c723c */ /* 0x000fe20000001824 */
[----:B------:R-:W-:Y:S01]  /*ee70*/  FADD.FTZ R147, R147, R138 ;  /* 0x0000008a93937221 */ /* 0x000fe20000010000 */
[----:B-1----:R-:W-:Y:S01]  /*ee80*/  F2FP.PACK_AB R24, R23, R22 ;  /* 0x000000161718723e */ /* 0x002fe200000000ff */
[----:B------:R-:W-:-:S02]  /*ee90*/  FADD.FTZ R22, R22, R21 ;  /* 0x0000001516167221 */ /* 0x000fc40000010000 */
[----:B------:R-:W-:Y:S01]  /*eea0*/  FADD.FTZ R223, R154, R147 ;  /* 0x000000939adf7221 */ /* 0x000fe20000010000 */
[----:B------:R-:W-:Y:S02]  /*eeb0*/  LOP3.LUT R19, R19, R24, RZ, 0xc0, !PT ;  /* 0x0000001813137212 */ /* 0x000fe400078ec0ff */
[----:B--2---:R-:W-:Y:S01]  /*eec0*/  HMMA.16816.F32 R92, R96, R12, R40 ;  /* 0x0000000c605c723c */ /* 0x004fe20000001828 */
[----:B------:R-:W-:-:S07]  /*eed0*/  FADD.FTZ R222, R23, R22 ;  /* 0x0000001617de7221 */ /* 0x000fce0000010000 */
[C---:B------:R-:W-:Y:S08]  /*eee0*/  HMMA.16816.F32 R128, R16.reuse, R116, R48 ;  /* 0x000000741080723c */ /* 0x040ff00000001830 */
[C---:B------:R-:W-:Y:S08]  /*eef0*/  HMMA.16816.F32 R68, R16.reuse, R112, R56 ;  /* 0x000000701044723c */ /* 0x040ff00000001838 */
[----:B------:R-:W-:Y:S08]  /*ef00*/  HMMA.16816.F32 R80, R16, R88, R64 ;  /* 0x000000581050723c */ /* 0x000ff00000001840 */
[----:B------:R-:W-:Y:S08]  /*ef10*/  HMMA.16816.F32 R96, R96, R14, R44 ;  /* 0x0000000e6060723c */ /* 0x000ff0000000182c */
[C---:B------:R-:W-:Y:S08]  /*ef20*/  HMMA.16816.F32 R116, R16.reuse, R118, R52 ;  /* 0x000000761074723c */ /* 0x040ff00000001834 */
[C---:B------:R-:W-:Y:S08]  /*ef30*/  HMMA.16816.F32 R112, R16.reuse, R114, R60 ;  /* 0x000000721070723c */ /* 0x040ff0000000183c */
[C---:B------:R-:W-:Y:S08]  /*ef40*/  HMMA.16816.F32 R88, R16.reuse, R90, R8 ;  /* 0x0000005a1058723c */ /* 0x040ff00000001808 */
[C---:B------:R-:W-:Y:S08]  /*ef50*/  HMMA.16816.F32 R104, R16.reuse, R12, R104 ;  /* 0x0000000c1068723c */ /* 0x040ff00000001868 */
[----:B------:R-:W-:Y:S01]  /*ef60*/  HMMA.16816.F32 R100, R16, R14, R100 ;  /* 0x0000000e1064723c */ /* 0x000fe20000001864 */
[----:B------:R-:W-:Y:S05]  /*ef70*/  @!UPT UIADD3 URZ, URZ, URZ, URZ ;  /* 0x0000003f3f3ff290 */ /* 0x000fea000fffe03f */
[----:B------:R-:W-:Y:S11]  /*ef80*/  @P1 BRA `(.L_x_549) ;  /* 0x0000001000001947 */ /* 0x000ff60003800000 */
.L_x_542:
[----:B------:R-:W-:-:S07]  /*ef90*/  IADD3 R209, R132, -0x1, RZ ;  /* 0xffffffff84d17810 */ /* 0x000fce0007ffe0ff */
.L_x_549:
[----:B------:R-:W-:-:S13]  /*efa0*/  ISETP.GE.AND P0, PT, R209, RZ, PT ;  /* 0x000000ffd100720c */ /* 0x000fda0003f06270 */
[----:B------:R-:W-:Y:S05]  /*efb0*/  @!P0 BRA `(.L_x_550) ;  /* 0x00003c6000008947 */ /* 0x000fea0003800000 */
[----:B------:R-:W1:Y:S01]  /*efc0*/  LDC.U8 R207, c[0x0][0x2d8] ;  /* 0x0000b600ffcf7b82 */ /* 0x000e620000000000 */
[----:B------:R-:W-:Y:S01]  /*efd0*/  IMAD.WIDE.U32 R230, R230, -0x326172a9, RZ ;  /* 0xcd9e8d57e6e67825 */ /* 0x000fe200078e00ff */
[----:B------:R-:W-:Y:S01]  /*efe0*/  ULDC.64 UR4, c[0x0][0x1a0] ;  /* 0x0000680000047ab9 */ /* 0x000fe20000000a00 */
[----:B------:R-:W-:Y:S01]  /*eff0*/  MOV R3, R134 ;  /* 0x0000008600037202 */ /* 0x000fe20000000f00 */
[----:B------:R-:W-:Y:S01]  /*f000*/  USHF.L.U64.HI UR18, UR4, 0x5, UR5 ;  /* 0x0000000504127899 */ /* 0x000fe20008010205 */
[----:B------:R-:W-:Y:S01]  /*f010*/  IMAD.WIDE.U32 R226, R232, -0x326172a9, RZ ;  /* 0xcd9e8d57e8e27825 */ /* 0x000fe200078e00ff */
[----:B------:R-:W-:Y:S01]  /*f020*/  USHF.L.U32 UR19, UR4, 0x5, URZ ;  /* 0x0000000504137899 */ /* 0x000fe2000800063f */
[-C--:B------:R-:W-:Y:S01]  /*f030*/  LOP3.LUT R4, R231, R229.reuse, RZ, 0x3c, !PT ;  /* 0x000000e5e7047212 */ /* 0x080fe200078e3cff */
[----:B------:R-:W-:Y:S01]  /*f040*/  UIMAD.WIDE.U32 UR26, UR4, 0x30, URZ ;  /* 0x00000030041a78a5 */ /* 0x000fe2000f8e003f */
[----:B------:R-:W-:Y:S01]  /*f050*/  IMAD.WIDE.U32 R232, R228, -0x2daee0ad, RZ ;  /* 0xd2511f53e4e87825 */ /* 0x000fe200078e00ff */
[----:B------:R-:W-:Y:S01]  /*f060*/  UIMAD UR22, UR5, 0x30, URZ ;  /* 0x00000030051678a4 */ /* 0x000fe2000f8e023f */
[----:B------:R-:W-:-:S02]  /*f070*/  LOP3.LUT R224, R227, R229, RZ, 0x3c, !PT ;  /* 0x000000e5e3e07212 */ /* 0x000fc400078e3cff */
[----:B------:R-:W-:Y:S01]  /*f080*/  ULDC.64 UR4, c[0x0][0x198] ;  /* 0x0000660000047ab9 */ /* 0x000fe20000000a00 */
[----:B------:R-:W-:Y:S01]  /*f090*/  MOV R132, R135 ;  /* 0x0000008700847202 */ /* 0x000fe20000000f00 */
[----:B------:R-:W-:Y:S01]  /*f0a0*/  USHF.L.U64.HI UR23, UR4, 0x5, UR5 ;  /* 0x0000000504177899 */ /* 0x000fe20008010205 */
[----:B------:R-:W-:Y:S01]  /*f0b0*/  IMAD.MOV.U32 R0, RZ, RZ, R7 ;  /* 0x000000ffff007224 */ /* 0x000fe200078e0007 */
[----:B------:R-:W-:Y:S01]  /*f0c0*/  UIMAD.WIDE.U32 UR28, UR4, 0x30, URZ ;  /* 0x00000030041c78a5 */ /* 0x000fe2000f8e003f */
[----:B------:R-:W-:Y:S01]  /*f0d0*/  MOV R2, R133 ;  /* 0x0000008500027202 */ /* 0x000fe20000000f00 */
[----:B------:R-:W-:Y:S01]  /*f0e0*/  UIMAD UR5, UR5, 0x30, URZ ;  /* 0x00000030050578a4 */ /* 0x000fe2000f8e023f */
[----:B------:R-:W-:Y:S01]  /*f0f0*/  ISETP.GE.AND P0, PT, R218, c[0x0][0x220], PT ;  /* 0x00008800da007a0c */ /* 0x000fe20003f06270 */
[----:B------:R-:W-:Y:S01]  /*f100*/  IMAD.WIDE.U32 R228, R4, -0x2daee0ad, RZ ;  /* 0xd2511f5304e47825 */ /* 0x000fe200078e00ff */
[----:B------:R-:W-:Y:S01]  /*f110*/  USHF.L.U32 UR4, UR4, 0x5, URZ ;  /* 0x0000000504047899 */ /* 0x000fe2000800063f */
[----:B-1----:R-:W-:-:S02]  /*f120*/  PRMT R207, R207, 0x7054, R207 ;  /* 0x00007054cfcf7816 */ /* 0x002fc400000000cf */
[----:B------:R-:W-:Y:S01]  /*f130*/  IMAD.WIDE.U32 R224, R224, -0x2daee0ad, RZ ;  /* 0xd2511f53e0e07825 */ /* 0x000fe200078e00ff */
[----:B------:R-:W-:Y:S02]  /*f140*/  UIADD3 UR22, UR22, UR27, URZ ;  /* 0x0000001b16167290 */ /* 0x000fe4000fffe03f */
[----:B------:R-:W-:Y:S01]  /*f150*/  UIADD3 UR5, UR5, UR29, URZ ;  /* 0x0000001d05057290 */ /* 0x000fe2000fffe03f */
[----:B------:R-:W-:Y:S01]  /*f160*/  IMAD.MOV.U32 R235, RZ, RZ, R237 ;  /* 0x000000ffffeb7224 */ /* 0x000fe200078e00ed */
[----:B------:R-:W-:Y:S05]  /*f170*/  BRA `(.L_x_551) ;  /* 0x000002c000007947 */ /* 0x000fea0003800000 */
.L_x_553:
[----:B------:R1:W-:Y:S01]  /*f180*/  @P0 STS.128 [R205+0x4000], RZ ;  /* 0x004000ffcd000388 */ /* 0x0003e20000000c00 */
[----:B------:R-:W-:Y:S04]  /*f190*/  IADD3 R134, R209, -0x1, RZ ;  /* 0xffffffffd1867810 */ /* 0x000fe80007ffe0ff */
[----:B------:R-:W-:Y:S01]  /*f1a0*/  SHF.R.S32.HI R133, RZ, 0x1f, R134 ;  /* 0x0000001fff857819 */ /* 0x000fe20000011486 */
[C---:B------:R-:W-:Y:S04]  /*f1b0*/  IMAD.WIDE.U32 R140, R134.reuse, c[0x0][0x198], RZ ;  /* 0x00006600868c7a25 */ /* 0x040fe800078e00ff */
[----:B------:R-:W-:Y:S04]  /*f1c0*/  IMAD R133, R133, c[0x0][0x198], RZ ;  /* 0x0000660085857a24 */ /* 0x000fe800078e02ff */
[----:B------:R-:W-:Y:S01]  /*f1d0*/  IMAD R133, R134, c[0x0][0x19c], R133 ;  /* 0x0000670086857a24 */ /* 0x000fe200078e0285 */
[----:B------:R-:W-:Y:S03]  /*f1e0*/  LEA R134, P3, R140, R214, 0x6 ;  /* 0x000000d68c867211 */ /* 0x000fe600078630ff */
[----:B------:R-:W-:Y:S01]  /*f1f0*/  IMAD.IADD R133, R141, 0x1, R133 ;  /* 0x000000018d857824 */ /* 0x000fe200078e0285 */
[----:B------:R-:W-:Y:S02]  /*f200*/  @!P0 LEA R148, P6, R134, c[0x0][0x168], 0x1 ;  /* 0x00005a0086948a11 */ /* 0x000fe400078c08ff */
[----:B------:R-:W-:Y:S02]  /*f210*/  @!P0 IADD3 R136, P4, R197, R134, RZ ;  /* 0x00000086c5888210 */ /* 0x000fe40007f9e0ff */
[----:B------:R-:W-:Y:S02]  /*f220*/  LEA.HI.X R133, R140, R217, R133, 0x6, P3 ;  /* 0x000000d98c857211 */ /* 0x000fe400018f3485 */
[----:B------:R-:W-:Y:S02]  /*f230*/  @!P0 LEA R146, P5, R136, c[0x0][0x168], 0x1 ;  /* 0x00005a0088928a11 */ /* 0x000fe400078a08ff */
[--C-:B------:R-:W-:Y:S01]  /*f240*/  @!P0 LEA.HI.X R149, R134, c[0x0][0x16c], R133.reuse, 0x1, P6 ;  /* 0x00005b0086958a11 */ /* 0x100fe200030f0c85 */
[----:B------:R-:W-:Y:S01]  /*f250*/  @!P0 IMAD.X R135, R196, 0x1, R133, P4 ;  /* 0x00000001c4878824 */ /* 0x000fe200020e0685 */
[C---:B------:R-:W-:Y:S02]  /*f260*/  @!P0 IADD3 R138, P2, R134.reuse, UR4, RZ ;  /* 0x00000004868a8c10 */ /* 0x040fe4000ff5e0ff */
        /* <DEDUP_REMOVED lines=8> */
[C---:B------:R-:W-:Y:S02]  /*f2f0*/  @!P0 IADD3.X R137, R133.reuse, UR23, RZ, P2, !PT ;  /* 0x0000001785898c10 */ /* 0x040fe400097fe4ff */
[----:B------:R-:W-:Y:S01]  /*f300*/  @!P0 LEA R142, P2, R140, c[0x0][0x168], 0x1 ;  /* 0x00005a008c8e8a11 */ /* 0x000fe200078408ff */
[----:B------:R-:W-:Y:S01]  /*f310*/  @!PT LDS RZ, [RZ] ;  /* 0x00000000fffff984 */ /* 0x000fe20000000800 */
[----:B------:R-:W-:Y:S01]  /*f320*/  @!PT LDS RZ, [RZ] ;  /* 0x00000000fffff984 */ /* 0x000fe20000000800 */
[----:B------:R-:W-:Y:S01]  /*f330*/  @!PT LDS RZ, [RZ] ;  /* 0x00000000fffff984 */ /* 0x000fe20000000800 */
[----:B------:R1:W-:Y:S01]  /*f340*/  @!P0 LDGSTS.E.BYPASS.LTC128B.128 [R205+0x4800], [R146.64] ;  /* 0x0480000092cd8fae */ /* 0x0003e2000b901d54 */
[----:B------:R-:W-:Y:S02]  /*f350*/  @!P0 LEA.HI.X R145, R138, c[0x0][0x16c], R137, 0x1, P4 ;  /* 0x00005b008a918a11 */ /* 0x000fe400020f0c89 */
[----:B------:R-:W-:Y:S01]  /*f360*/  @!P0 IADD3.X R139, R133, UR5, RZ, P3, !PT ;  /* 0x00000005858b8c10 */ /* 0x000fe20009ffe4ff */
[----:B------:R1:W-:Y:S03]  /*f370*/  @P0 STS.128 [R205+0x5000], RZ ;  /* 0x005000ffcd000388 */ /* 0x0003e60000000c00 */
        /* <DEDUP_REMOVED lines=12> */
.L_x_551:
[----:B------:R-:W-:Y:S04]  /*f440*/  DEPBAR.LE SB0, 0x0 ;  /* 0x000080000000791a */ /* 0x000fe80000000000 */
[----:B------:R-:W-:Y:S01]  /*f450*/  BAR.SYNC.DEFER_BLOCKING 0x0 ;  /* 0x0000000000007b1d */ /* 0x000fe20000010000 */
[----:B------:R-:W-:Y:S01]  /*f460*/  SHF.R.S32.HI R134, RZ, 0x1f, R209 ;  /* 0x0000001fff867819 */ /* 0x000fe200000114d1 */
[----:B------:R-:W-:Y:S02]  /*f470*/  IMAD R133, R198, R209, RZ ;  /* 0x000000d1c6857224 */ /* 0x000fe400078e02ff */
[-C--:B------:R-:W-:Y:S04]  /*f480*/  IMAD.WIDE.U32 R240, R209, R199.reuse, R234 ;  /* 0x000000c7d1f07225 */ /* 0x080fe800078e00ea */
[----:B------:R-:W-:Y:S01]  /*f490*/  IMAD R133, R134, R199, R133 ;  /* 0x000000c786857224 */ /* 0x000fe200078e0285 */
[C---:B------:R-:W-:Y:S02]  /*f4a0*/  @!P0 LEA R248, P6, R240.reuse, c[0x0][0x170], 0x1 ;  /* 0x00005c00f0f88a11 */ /* 0x040fe400078c08ff */
[----:B------:R-:W-:Y:S01]  /*f4b0*/  @!P0 IADD3 R135, P1, R201, R240, RZ ;  /* 0x000000f0c9878210 */ /* 0x000fe20007f3e0ff */
[----:B------:R-:W-:Y:S01]  /*f4c0*/  IMAD.IADD R133, R241, 0x1, R133 ;  /* 0x00000001f1857824 */ /* 0x000fe200078e0285 */
[----:B------:R-:W-:Y:S02]  /*f4d0*/  @!P0 IADD3 R237, P4, R240, UR19, RZ ;  /* 0x00000013f0ed8c10 */ /* 0x000fe4000ff9e0ff */
[----:B------:R-:W-:Y:S01]  /*f4e0*/  @!P0 LEA R246, P5, R135, c[0x0][0x170], 0x1 ;  /* 0x00005c0087f68a11 */ /* 0x000fe200078a08ff */
[--C-:B------:R-:W-:Y:S01]  /*f4f0*/  @!P0 IMAD.X R134, R200, 0x1, R133.reuse, P1 ;  /* 0x00000001c8868824 */ /* 0x100fe200008e0685 */
[C---:B------:R-:W-:Y:S02]  /*f500*/  @!P0 LEA.HI.X R249, R240.reuse, c[0x0][0x174], R133, 0x1, P6 ;  /* 0x00005d00f0f98a11 */ /* 0x040fe400030f0c85 */
[----:B------:R-:W-:Y:S02]  /*f510*/  @!P0 LEA R244, P3, R237, c[0x0][0x170], 0x1 ;  /* 0x00005c00edf48a11 */ /* 0x000fe400078608ff */
[----:B------:R-:W-:Y:S02]  /*f520*/  @!P0 LEA.HI.X R247, R135, c[0x0][0x174], R134, 0x1, P5 ;  /* 0x00005d0087f78a11 */ /* 0x000fe400028f0c86 */
[----:B------:R-:W-:Y:S01]  /*f530*/  @!P0 IADD3.X R236, R133, UR18, RZ, P4, !PT ;  /* 0x0000001285ec8c10 */ /* 0x000fe2000a7fe4ff */
[----:B------:R-:W-:Y:S01]  /*f540*/  @P0 STS.128 [R205+0x6000], RZ ;  /* 0x006000ffcd000388 */ /* 0x000fe20000000c00 */
[----:B------:R-:W-:Y:S02]  /*f550*/  @!P0 IADD3 R239, P2, R240, UR26, RZ ;  /* 0x0000001af0ef8c10 */ /* 0x000fe4000ff5e0ff */
[----:B------:R-:W-:Y:S02]  /*f560*/  @!P0 LEA.HI.X R245, R237, c[0x0][0x174], R236, 0x1, P3 ;  /* 0x00005d00edf58a11 */ /* 0x000fe400018f0cec */
[----:B------:R-:W-:Y:S01]  /*f570*/  @!P0 LEA R242, P1, R239, c[0x0][0x170], 0x1 ;  /* 0x00005c00eff28a11 */ /* 0x000fe200078208ff */
[----:B------:R-:W-:Y:S01]  /*f580*/  @!PT LDS RZ, [RZ] ;  /* 0x00000000fffff984 */ /* 0x000fe20000000800 */
[----:B------:R-:W-:Y:S01]  /*f590*/  @!PT LDS RZ, [RZ] ;  /* 0x00000000fffff984 */ /* 0x000fe20000000800 */
[----:B------:R-:W-:Y:S01]  /*f5a0*/  @!PT LDS RZ, [RZ] ;  /* 0x00000000fffff984 */ /* 0x000fe20000000800 */
[----:B------:R1:W-:Y:S01]  /*f5b0*/  @!P0 LDGSTS.E.BYPASS.LTC128B.128 [R205+0x6000], [R248.64] ;  /* 0x06000000f8cd8fae */ /* 0x0003e2000b901d54 */
[----:B------:R-:W-:Y:S04]  /*f5c0*/  @!P0 IADD3.X R238, R133, UR22, RZ, P2, !PT ;  /* 0x0000001685ee8c10 */ /* 0x000fe800097fe4ff */
[----:B------:R-:W-:Y:S01]  /*f5d0*/  @!P0 LEA.HI.X R243, R239, c[0x0][0x174], R238, 0x1, P1 ;  /* 0x00005d00eff38a11 */ /* 0x000fe200008f0cee */
[----:B------:R-:W-:Y:S01]  /*f5e0*/  @P0 STS.128 [R205+0x6800], RZ ;  /* 0x006800ffcd000388 */ /* 0x000fe20000000c00 */
[----:B------:R-:W-:Y:S05]  /*f5f0*/  ISETP.GT.AND P1, PT, R209, RZ, PT ;  /* 0x000000ffd100720c */ /* 0x000fea0003f24270 */
        /* <DEDUP_REMOVED lines=15> */
[----:B-----5:R-:W2:Y:S06]  /*f6f0*/  LDSM.16.M88.4 R140, [R193+0x4000] ;  /* 0x00400000c18c783b */ /* 0x020eac0000000200 */
[----:B------:R-:W3:Y:S06]  /*f700*/  LDSM.16.M88.4 R144, [R194+0x2000] ;  /* 0x00200000c290783b */ /* 0x000eec0000000200 */
[----:B------:R-:W4:Y:S06]  /*f710*/  LDSM.16.M88.4 R148, [R193+0x4800] ;  /* 0x00480000c194783b */ /* 0x000f2c0000000200 */
[----:B------:R-:W0:Y:S06]  /*f720*/  LDGDEPBAR ;  /* 0x00000000000079af */ /* 0x000e2c0000000000 */
[----:B------:R-:W1:Y:S06]  /*f730*/  LDSM.16.M88.4 R152, [R193+0x5000] ;  /* 0x00500000c198783b */ /* 0x000e6c0000000200 */
[----:B------:R-:W1:Y:S06]  /*f740*/  LDSM.16.M88.4 R156, [R193+0x5800] ;  /* 0x00580000c19c783b */ /* 0x000e6c0000000200 */
[----:B------:R-:W-:Y:S01]  /*f750*/  LDSM.16.M88.4 R160, [R192] ;  /* 0x00000000c0a0783b */ /* 0x000fe20000000200 */
[-C--:B--2---:R-:W-:Y:S05]  /*f760*/  HMMA.16816.F32 R4, R136, R140.reuse, RZ ;  /* 0x0000008c8804723c */ /* 0x084fea00000018ff */
[----:B------:R-:W2:Y:S03]  /*f770*/  LDSM.16.M88.4 R164, [R187+0x4000] ;  /* 0x00400000bba4783b */ /* 0x000ea60000000200 */
[C---:B---3--:R-:W-:Y:S03]  /*f780*/  HMMA.16816.F32 R8, R144.reuse, R140, RZ ;  /* 0x0000008c9008723c */ /* 0x048fe600000018ff */
[----:B------:R-:W3:Y:S06]  /*f790*/  LDSM.16.M88.4 R168, [R192+0x2000] ;  /* 0x00200000c0a8783b */ /* 0x000eec0000000200 */
[----:B------:R-:W-:Y:S01]  /*f7a0*/  LDSM.16.M88.4 R172, [R187+0x5000] ;  /* 0x00500000bbac783b */ /* 0x000fe20000000200 */
[-C--:B------:R-:W-:Y:S05]  /*f7b0*/  HMMA.16816.F32 R12, R144, R142.reuse, RZ ;  /* 0x0000008e900c723c */ /* 0x080fea00000018ff */
[----:B------:R-:W-:Y:S03]  /*f7c0*/  LDSM.16.M88.4 R176, [R187+0x5800] ;  /* 0x00580000bbb0783b */ /* 0x000fe60000000200 */
[C---:B------:R-:W-:Y:S03]  /*f7d0*/  HMMA.16816.F32 R16, R136.reuse, R142, RZ ;  /* 0x0000008e8810723c */ /* 0x040fe600000018ff */
[----:B------:R-:W2:Y:S05]  /*f7e0*/  LDSM.16.M88.4 R140, [R187+0x4800] ;  /* 0x00480000bb8c783b */ /* 0x000eaa0000000200 */
[-C--:B----4-:R-:W-:Y:S08]  /*f7f0*/  HMMA.16816.F32 R20, R136, R148.reuse, RZ ;  /* 0x000000948814723c */ /* 0x090ff000000018ff */
[C---:B------:R-:W-:Y:S08]  /*f800*/  HMMA.16816.F32 R24, R144.reuse, R148, RZ ;  /* 0x000000949018723c */ /* 0x040ff000000018ff */
[-C--:B------:R-:W-:Y:S08]  /*f810*/  HMMA.16816.F32 R28, R144, R150.reuse, RZ ;  /* 0x00000096901c723c */ /* 0x080ff000000018ff */
[C---:B------:R-:W-:Y:S01]  /*f820*/  HMMA.16816.F32 R32, R136.reuse, R150, RZ ;  /* 0x000000968820723c */ /* 0x040fe200000018ff */
[----:B------:R-:W-:Y:S07]  /*f830*/  LDSM.16.M88.4 R148, [R191+0x2000] ;  /* 0x00200000bf94783b */ /* 0x000fee0000000200 */
[-C--:B-1----:R-:W-:Y:S08]  /*f840*/  HMMA.16816.F32 R36, R136, R152.reuse, RZ ;  /* 0x000000988824723c */ /* 0x082ff000000018ff */
[C---:B------:R-:W-:Y:S08]  /*f850*/  HMMA.16816.F32 R40, R144.reuse, R152, RZ ;  /* 0x000000989028723c */ /* 0x040ff000000018ff */
[-C--:B------:R-:W-:Y:S08]  /*f860*/  HMMA.16816.F32 R44, R144, R154.reuse, RZ ;  /* 0x0000009a902c723c */ /* 0x080ff000000018ff */
[C---:B------:R-:W-:Y:S01]  /*f870*/  HMMA.16816.F32 R48, R136.reuse, R154, RZ ;  /* 0x0000009a8830723c */ /* 0x040fe200000018ff */
[----:B------:R-:W-:Y:S07]  /*f880*/  LDSM.16.M88.4 R152, [R182] ;  /* 0x00000000b698783b */ /* 0x000fee0000000200 */
[-C--:B------:R-:W-:Y:S08]  /*f890*/  HMMA.16816.F32 R52, R136, R156.reuse, RZ ;  /* 0x0000009c8834723c */ /* 0x080ff000000018ff */
[C---:B------:R-:W-:Y:S08]  /*f8a0*/  HMMA.16816.F32 R56, R144.reuse, R156, RZ ;  /* 0x0000009c9038723c */ /* 0x040ff000000018ff */
[-C--:B------:R-:W-:Y:S01]  /*f8b0*/  HMMA.16816.F32 R60, R144, R158.reuse, RZ ;  /* 0x0000009e903c723c */ /* 0x080fe200000018ff */
[----:B------:R-:W-:Y:S07]  /*f8c0*/  LDSM.16.M88.4 R144, [R190] ;  /* 0x00000000be90783b */ /* 0x000fee0000000200 */
[----:B------:R-:W-:Y:S01]  /*f8d0*/  HMMA.16816.F32 R64, R136, R158, RZ ;  /* 0x0000009e8840723c */ /* 0x000fe200000018ff */
[----:B------:R-:W1:Y:S06]  /*f8e0*/  LDSM.16.M88.4 R136, [R191] ;  /* 0x00000000bf88783b */ /* 0x000e6c0000000200 */
[----:B------:R-:W-:Y:S01]  /*f8f0*/  LDSM.16.M88.4 R156, [R181] ;  /* 0x00000000b59c783b */ /* 0x000fe20000000200 */
[-C--:B--2---:R-:W-:Y:S08]  /*f900*/  HMMA.16816.F32 R4, R160, R164.reuse, R4 ;  /* 0x000000a4a004723c */ /* 0x084ff00000001804 */
[C---:B---3--:R-:W-:Y:S08]  /*f910*/  HMMA.16816.F32 R8, R168.reuse, R164, R8 ;  /* 0x000000a4a808723c */ /* 0x048ff00000001808 */
[-C--:B------:R-:W-:Y:S08]  /*f920*/  HMMA.16816.F32 R12, R168, R166.reuse, R12 ;  /* 0x000000a6a80c723c */ /* 0x080ff0000000180c */
[C---:B------:R-:W-:Y:S01]  /*f930*/  HMMA.16816.F32 R16, R160.reuse, R166, R16 ;  /* 0x000000a6a010723c */ /* 0x040fe20000001810 */
[----:B------:R-:W-:Y:S07]  /*f940*/  LDSM.16.M88.4 R164, [R180] ;  /* 0x00000000b4a4783b */ /* 0x000fee0000000200 */
[-C--:B------:R-:W-:Y:S08]  /*f950*/  HMMA.16816.F32 R20, R160, R140.reuse, R20 ;  /* 0x0000008ca014723c */ /* 0x080ff00000001814 */
[C---:B------:R-:W-:Y:S08]  /*f960*/  HMMA.16816.F32 R24, R168.reuse, R140, R24 ;  /* 0x0000008ca818723c */ /* 0x040ff00000001818 */
[-C--:B------:R-:W-:Y:S08]  /*f970*/  HMMA.16816.F32 R28, R168, R142.reuse, R28 ;  /* 0x0000008ea81c723c */ /* 0x080ff0000000181c */
[C---:B------:R-:W-:Y:S01]  /*f980*/  HMMA.16816.F32 R32, R160.reuse, R142, R32 ;  /* 0x0000008ea020723c */ /* 0x040fe20000001820 */
[----:B------:R-:W2:Y:S07]  /*f990*/  LDSM.16.M88.4 R140, [R183] ;  /* 0x00000000b78c783b */ /* 0x000eae0000000200 */
[-C--:B------:R-:W-:Y:S08]  /*f9a0*/  HMMA.16816.F32 R36, R160, R172.reuse, R36 ;  /* 0x000000aca024723c */ /* 0x080ff00000001824 */
[C---:B------:R-:W-:Y:S08]  /*f9b0*/  HMMA.16816.F32 R40, R168.reuse, R172, R40 ;  /* 0x000000aca828723c */ /* 0x040ff00000001828 */
[-C--:B------:R-:W-:Y:S08]  /*f9c0*/  HMMA.16816.F32 R44, R168, R174.reuse, R44 ;  /* 0x000000aea82c723c */ /* 0x080ff0000000182c */
[C---:B------:R-:W-:Y:S01]  /*f9d0*/  HMMA.16816.F32 R48, R160.reuse, R174, R48 ;  /* 0x000000aea030723c */ /* 0x040fe20000001830 */
[----:B------:R-:W-:Y:S07]  /*f9e0*/  LDSM.16.M88.4 R172, [R180+0x800] ;  /* 0x00080000b4ac783b */ /* 0x000fee0000000200 */
[-C--:B------:R-:W-:Y:S08]  /*f9f0*/  HMMA.16816.F32 R52, R160, R176.reuse, R52 ;  /* 0x000000b0a034723c */ /* 0x080ff00000001834 */
[C---:B------:R-:W-:Y:S08]  /*fa00*/  HMMA.16816.F32 R56, R168.reuse, R176, R56 ;  /* 0x000000b0a838723c */ /* 0x040ff00000001838 */
[-C--:B------:R-:W-:Y:S01]  /*fa10*/  HMMA.16816.F32 R60, R168, R178.reuse, R60 ;  /* 0x000000b2a83c723c */ /* 0x080fe2000000183c */
[----:B------:R-:W-:Y:S07]  /*fa20*/  LDSM.16.M88.4 R168, [R189+0x2000] ;  /* 0x00200000bda8783b */ /* 0x000fee0000000200 */
[----:B------:R-:W-:Y:S01]  /*fa30*/  HMMA.16816.F32 R64, R160, R178, R64 ;  /* 0x000000b2a040723c */ /* 0x000fe20000001840 */
[----:B------:R-:W3:Y:S06]  /*fa40*/  LDSM.16.M88.4 R160, [R189] ;  /* 0x00000000bda0783b */ /* 0x000eec0000000200 */
[----:B------:R-:W4:Y:S01]  /*fa50*/  LDSM.16.M88.4 R176, [R180+0x1000] ;  /* 0x00100000b4b0783b */ /* 0x000f220000000200 */
[-C--:B-1----:R-:W-:Y:S08]  /*fa60*/  HMMA.16816.F32 R4, R136, R144.reuse, R4 ;  /* 0x000000908804723c */ /* 0x082ff00000001804 */
[C---:B------:R-:W-:Y:S08]  /*fa70*/  HMMA.16816.F32 R8, R148.reuse, R144, R8 ;  /* 0x000000909408723c */ /* 0x040ff00000001808 */
[-C--:B------:R-:W-:Y:S08]  /*fa80*/  HMMA.16816.F32 R12, R148, R146.reuse, R12 ;  /* 0x00000092940c723c */ /* 0x080ff0000000180c */
[C---:B------:R-:W-:Y:S01]  /*fa90*/  HMMA.16816.F32 R16, R136.reuse, R146, R16 ;  /* 0x000000928810723c */ /* 0x040fe20000001810 */
[----:B------:R-:W1:Y:S01]  /*faa0*/  LDSM.16.M88.4 R144, [R180+0x1800] ;  /* 0x00180000b490783b */ /* 0x000e620000000200 */
[----:B------:R-:W-:Y:S05]  /*fab0*/  DEPBAR.LE SB0, 0x0 ;  /* 0x000080000000791a */ /* 0x000fea0000000000 */
[----:B------:R-:W-:Y:S01]  /*fac0*/  BAR.SYNC.DEFER_BLOCKING 0x0 ;  /* 0x0000000000007b1d */ /* 0x000fe20000010000 */
[-C--:B--2---:R-:W-:Y:S08]  /*fad0*/  HMMA.16816.F32 R20, R136, R140.reuse, R20 ;  /* 0x0000008c8814723c */ /* 0x084ff00000001814 */
[C---:B------:R-:W-:Y:S08]  /*fae0*/  HMMA.16816.F32 R24, R148.reuse, R140, R24 ;  /* 0x0000008c9418723c */ /* 0x040ff00000001818 */
[-C--:B------:R-:W-:Y:S08]  /*faf0*/  HMMA.16816.F32 R28, R148, R142.reuse, R28 ;  /* 0x0000008e941c723c */ /* 0x080ff0000000181c */
        /* <DEDUP_REMOVED lines=8> */
[----:B------:R-:W-:Y:S08]  /*fb80*/  HMMA.16816.F32 R64, R136, R158, R64 ;  /* 0x0000009e8840723c */ /* 0x000ff00000001840 */
[-C--:B---3--:R-:W-:Y:S08]  /*fb90*/  HMMA.16816.F32 R4, R160, R164.reuse, R4 ;  /* 0x000000a4a004723c */ /* 0x088ff00000001804 */
[C---:B------:R-:W-:Y:S08]  /*fba0*/  HMMA.16816.F32 R8, R168.reuse, R164, R8 ;  /* 0x000000a4a808723c */ /* 0x040ff00000001808 */
[-C--:B------:R-:W-:Y:S08]  /*fbb0*/  HMMA.16816.F32 R12, R168, R166.reuse, R12 ;  /* 0x000000a6a80c723c */ /* 0x080ff0000000180c */
[C---:B------:R-:W-:Y:S08]  /*fbc0*/  HMMA.16816.F32 R16, R160.reuse, R166, R16 ;  /* 0x000000a6a010723c */ /* 0x040ff00000001810 */
[-C--:B------:R-:W-:Y:S08]  /*fbd0*/  HMMA.16816.F32 R20, R160, R172.reuse, R20 ;  /* 0x000000aca014723c */ /* 0x080ff00000001814 */
[C---:B------:R-:W-:Y:S08]  /*fbe0*/  HMMA.16816.F32 R24, R168.reuse, R172, R24 ;  /* 0x000000aca818723c */ /* 0x040ff00000001818 */
[-C--:B------:R-:W-:Y:S08]  /*fbf0*/  HMMA.16816.F32 R28, R168, R174.reuse, R28 ;  /* 0x000000aea81c723c */ /* 0x080ff0000000181c */
[C---:B------:R-:W-:Y:S08]  /*fc00*/  HMMA.16816.F32 R32, R160.reuse, R174, R32 ;  /* 0x000000aea020723c */ /* 0x040ff00000001820 */
[-C--:B----4-:R-:W-:Y:S08]  /*fc10*/  HMMA.16816.F32 R36, R160, R176.reuse, R36 ;  /* 0x000000b0a024723c */ /* 0x090ff00000001824 */
[C---:B------:R-:W-:Y:S08]  /*fc20*/  HMMA.16816.F32 R40, R168.reuse, R176, R40 ;  /* 0x000000b0a828723c */ /* 0x040ff00000001828 */
[-C--:B------:R-:W-:Y:S08]  /*fc30*/  HMMA.16816.F32 R44, R168, R178.reuse, R44 ;  /* 0x000000b2a82c723c */ /* 0x080ff0000000182c */
[C---:B------:R-:W-:Y:S08]  /*fc40*/  HMMA.16816.F32 R48, R160.reuse, R178, R48 ;  /* 0x000000b2a030723c */ /* 0x040ff00000001830 */
[-C--:B-1----:R-:W-:Y:S08]  /*fc50*/  HMMA.16816.F32 R52, R160, R144.reuse, R52 ;  /* 0x00000090a034723c */ /* 0x082ff00000001834 */
[C---:B------:R-:W-:Y:S08]  /*fc60*/  HMMA.16816.F32 R56, R168.reuse, R144, R56 ;  /* 0x00000090a838723c */ /* 0x040ff00000001838 */
[-C--:B------:R-:W-:Y:S08]  /*fc70*/  HMMA.16816.F32 R60, R168, R146.reuse, R60 ;  /* 0x00000092a83c723c */ /* 0x080ff0000000183c */
[----:B------:R-:W-:Y:S01]  /*fc80*/  HMMA.16816.F32 R64, R160, R146, R64 ;  /* 0x00000092a040723c */ /* 0x000fe20000001840 */
[----:B------:R-:W-:-:S07]  /*fc90*/  @P1 BRA `(.L_x_553) ;  /* 0xfffff4e000001947 */ /* 0x000fce000383ffff */
.L_x_552:
[----:B------:R-:W-:Y:S01]  /*fca0*/  FMNMX.FTZ R134, R4, R132, !PT ;  /* 0x0000008404867209 */ /* 0x000fe20007810000 */
[----:B------:R-:W-:Y:S01]  /*fcb0*/  IMAD.SHL.U32 R237, R209, 0x2, RZ ;  /* 0x00000002d1ed7824 */ /* 0x000fe200078e00ff */
        /* <DEDUP_REMOVED lines=47> */
[--C-:B------:R-:W-:Y:S02]  /*ffb0*/  LOP3.LUT R242, R229, UR14, R232.reuse, 0x96, !PT ;  /* 0x0000000ee5f27c12 */ /* 0x100fe4000f8e96e8 */
[----:B-1----:R-:W-:Y:S01]  /*ffc0*/  FMNMX.FTZ R142, R61, R140, !PT ;  /* 0x0000008c3d8e7209 */ /* 0x002fe20007810000 */
[----:B------:R-:W1:Y:S01]  /*ffd0*/  SHFL.BFLY PT, R134, R139, 0x2, 0x1f ;  /* 0x0c401f008b867f89 */ /* 0x000e6200000e0000 */
[----:B------:R-:W-:Y:S01]  /*ffe0*/  FMNMX.FTZ R140, R10, R0, !PT ;  /* 0x000000000a8c7209 */ /* 0x000fe20007810000 */
[----:B------:R-:W-:Y:S01]  /*fff0*/  IMAD.WIDE.U32 R242, R242, -0x326172a9, RZ ;  /* 0xcd9e8d57f2f27825 */ /* 0x000fe200078e00ff */
[----:B------:R-:W-:Y:S02]  /*10000*/  LOP3.LUT R240, R225, UR14, R232, 0x96, !PT ;  /* 0x0000000ee1f07c12 */ /* 0x000fe4000f8e96e8 */
[----:B------:R-:W-:Y:S03]  /*10010*/  IADD3 R209, R209, -0x1, RZ ;  /* 0xffffffffd1d17810 */ /* 0x000fe60007ffe0ff */
[----:B------:R-:W3:Y:S01]  /*10020*/  SHFL.BFLY PT, R133, R142, 0x2, 0x1f ;  /* 0x0c401f008e857f89 */ /* 0x000ee200000e0000 */
[----:B------:R-:W-:Y:S01]  /*10030*/  IMAD.WIDE.U32 R240, R240, -0x326172a9, RZ ;  /* 0xcd9e8d57f0f07825 */ /* 0x000fe200078e00ff */
[----:B--2---:R-:W-:Y:S06]  /*10040*/  FMNMX.FTZ R136, R138, R135, !PT ;  /* 0x000000878a887209 */ /* 0x004fec0007810000 */
[----:B------:R-:W2:Y:S01]  /*10050*/  SHFL.BFLY PT, R135, R136, 0x1, 0x1f ;  /* 0x0c201f0088877f89 */ /* 0x000ea200000e0000 */
[----:B-1----:R-:W-:Y:S07]  /*10060*/  FMNMX.FTZ R141, R139, R134, !PT ;  /* 0x000000868b8d7209 */ /* 0x002fee0007810000 */
[----:B------:R-:W1:Y:S01]  /*10070*/  SHFL.BFLY PT, R134, R141, 0x1, 0x1f ;  /* 0x0c201f008d867f89 */ /* 0x000e6200000e0000 */
[----:B---3--:R-:W-:Y:S02]  /*10080*/  FMNMX.FTZ R138, R142, R133, !PT ;  /* 0x000000858e8a7209 */ /* 0x008fe40007810000 */
[----:B------:R-:W-:Y:S05]  /*10090*/  FMNMX.FTZ R133, R11, R140, !PT ;  /* 0x0000008c0b857209 */ /* 0x000fea0007810000 */
[----:B------:R-:W3:Y:S01]  /*100a0*/  SHFL.BFLY PT, R137, R138, 0x1, 0x1f ;  /* 0x0c201f008a897f89 */ /* 0x000ee200000e0000 */
[----:B------:R-:W-:Y:S04]  /*100b0*/  FMNMX.FTZ R140, R14, R133, !PT ;  /* 0x000000850e8c7209 */ /* 0x000fe80007810000 */
[----:B------:R-:W-:Y:S02]  /*100c0*/  FMNMX.FTZ R133, R15, R140, !PT ;  /* 0x0000008c0f857209 */ /* 0x000fe40007810000 */
[----:B--2---:R-:W-:Y:S02]  /*100d0*/  FMNMX.FTZ R135, R136, R135, !PT ;  /* 0x0000008788877209 */ /* 0x004fe40007810000 */
[----:B------:R-:W-:Y:S02]  /*100e0*/  FMNMX.FTZ R140, R26, R133, !PT ;  /* 0x000000851a8c7209 */ /* 0x000fe40007810000 */
[C---:B------:R-:W-:Y:S01]  /*100f0*/  FSETP.NEU.FTZ.AND P2, PT, R135.reuse, -INF , PT ;  /* 0xff8000008700780b */ /* 0x040fe20003f5d000 */
[----:B------:R-:W-:Y:S01]  /*10100*/  FADD.FTZ R133, -R135, R132 ;  /* 0x0000008487857221 */ /* 0x000fe20000010100 */
[----:B------:R-:W-:Y:S01]  /*10110*/  FMNMX.FTZ R139, R27, R140, !PT ;  /* 0x0000008c1b8b7209 */ /* 0x000fe20007810000 */
[----:B------:R-:W-:Y:S01]  /*10120*/  FMUL.FTZ R174, R135, c[0x0][0x23c] ;  /* 0x00008f0087ae7a20 */ /* 0x000fe20000410000 */
[----:B-1----:R-:W-:Y:S01]  /*10130*/  FMNMX.FTZ R134, R141, R134, !PT ;  /* 0x000000868d867209 */ /* 0x002fe20007810000 */
[----:B------:R-:W-:Y:S01]  /*10140*/  FMUL.FTZ R132, R133, c[0x0][0x23c] ;  /* 0x00008f0085847a20 */ /* 0x000fe20000410000 */
[----:B------:R-:W-:Y:S01]  /*10150*/  FMNMX.FTZ R136, R30, R139, !PT ;  /* 0x0000008b1e887209 */ /* 0x000fe20007810000 */
[----:B------:R-:W-:Y:S01]  /*10160*/  LDSM.16.MT88.4 R140, [R188+0x6000] ;  /* 0x00600000bc8c783b */ /* 0x000fe20000004200 */
[----:B------:R-:W-:Y:S01]  /*10170*/  FSEL R174, R174, RZ, P2 ;  /* 0x000000ffaeae7208 */ /* 0x000fe20001000000 */
[----:B------:R-:W-:Y:S01]  /*10180*/  FMUL.FTZ R172, R134, c[0x0][0x23c] ;  /* 0x00008f0086ac7a20 */ /* 0x000fe20000410000 */
[----:B------:R-:W-:Y:S01]  /*10190*/  FMNMX.FTZ R139, R31, R136, !PT ;  /* 0x000000881f8b7209 */ /* 0x000fe20007810000 */
[----:B------:R-:W1:Y:S01]  /*101a0*/  MUFU.EX2 R132, R132 ;  /* 0x0000008400847308 */ /* 0x000e620000000800 */
[----:B---3--:R-:W-:Y:S01]  /*101b0*/  FMNMX.FTZ R133, R138, R137, !PT ;  /* 0x000000898a857209 */ /* 0x008fe20007810000 */
[----:B------:R-:W-:Y:S01]  /*101c0*/  FADD.FTZ R136, -R134, R3 ;  /* 0x0000000386887221 */ /* 0x000fe20000010100 */
[----:B------:R-:W-:Y:S01]  /*101d0*/  FMNMX.FTZ R138, R42, R139, !PT ;  /* 0x0000008b2a8a7209 */ /* 0x000fe20007810000 */
[----:B------:R-:W-:Y:S01]  /*101e0*/  FFMA.FTZ R148, R16, c[0x0][0x23c], -R174 ;  /* 0x00008f0010947a23 */ /* 0x000fe200000108ae */
[----:B------:R-:W-:Y:S01]  /*101f0*/  FSETP.NEU.FTZ.AND P2, PT, R134, -INF , PT ;  /* 0xff8000008600780b */ /* 0x000fe20003f5d000 */
[----:B------:R-:W-:Y:S01]  /*10200*/  FMUL.FTZ R3, R136, c[0x0][0x23c] ;  /* 0x00008f0088037a20 */ /* 0x000fe20000410000 */
[----:B------:R-:W-:Y:S01]  /*10210*/  FMNMX.FTZ R137, R43, R138, !PT ;  /* 0x0000008a2b897209 */ /* 0x000fe20007810000 */
[C---:B------:R-:W-:Y:S01]  /*10220*/  FADD.FTZ R136, -R133.reuse, R2 ;  /* 0x0000000285887221 */ /* 0x040fe20000010100 */
[----:B------:R-:W-:Y:S01]  /*10230*/  FSEL R172, R172, RZ, P2 ;  /* 0x000000ffacac7208 */ /* 0x000fe20001000000 */
[----:B------:R-:W-:Y:S01]  /*10240*/  MUFU.EX2 R148, R148 ;  /* 0x0000009400947308 */ /* 0x000fe20000000800 */
[----:B------:R-:W-:Y:S01]  /*10250*/  FMNMX.FTZ R138, R46, R137, !PT ;  /* 0x000000892e8a7209 */ /* 0x000fe20007810000 */
[----:B------:R-:W-:Y:S01]  /*10260*/  FMUL.FTZ R2, R136, c[0x0][0x23c] ;  /* 0x00008f0088027a20 */ /* 0x000fe20000410000 */
[----:B------:R-:W-:Y:S01]  /*10270*/  FSETP.NEU.FTZ.AND P2, PT, R133, -INF , PT ;  /* 0xff8000008500780b */ /* 0x000fe20003f5d000 */
[----:B------:R-:W-:Y:S01]  /*10280*/  FFMA.FTZ R149, R17, c[0x0][0x23c], -R174 ;  /* 0x00008f0011957a23 */ /* 0x000fe200000108ae */
[----:B------:R-:W-:Y:S01]  /*10290*/  FMNMX.FTZ R137, R47, R138, !PT ;  /* 0x0000008a2f897209 */ /* 0x000fe20007810000 */
[--C-:B------:R-:W-:Y:S01]  /*102a0*/  FFMA.FTZ R150, R18, c[0x0][0x23c], -R172.reuse ;  /* 0x00008f0012967a23 */ /* 0x100fe200000108ac */
[----:B------:R-:W-:Y:S01]  /*102b0*/  LOP3.LUT R18, R233, UR25, R237, 0x96, !PT ;  /* 0x00000019e9127c12 */ /* 0x000fe2000f8e96ed */
[--C-:B------:R-:W-:Y:S01]  /*102c0*/  FFMA.FTZ R151, R19, c[0x0][0x23c], -R172.reuse ;  /* 0x00008f0013977a23 */ /* 0x100fe200000108ac */
[----:B------:R-:W-:Y:S01]  /*102d0*/  FMNMX.FTZ R136, R58, R137, !PT ;  /* 0x000000893a887209 */ /* 0x000fe20007810000 */
[----:B------:R-:W-:Y:S01]  /*102e0*/  MUFU.EX2 R149, R149 ;  /* 0x0000009500957308 */ /* 0x000fe20000000800 */
[--C-:B------:R-:W-:Y:S01]  /*102f0*/  FFMA.FTZ R155, R7, c[0x0][0x23c], -R172.reuse ;  /* 0x00008f00079b7a23 */ /* 0x100fe200000108ac */
[----:B------:R-:W-:Y:S01]  /*10300*/  IADD3 R237, R237, 0x1, RZ ;  /* 0x00000001eded7810 */ /* 0x000fe20007ffe0ff */
[----:B------:R-:W-:Y:S01]  /*10310*/  IMAD.WIDE.U32 R178, R18, -0x326172a9, RZ ;  /* 0xcd9e8d5712b27825 */ /* 0x000fe200078e00ff */
[----:B------:R-:W-:Y:S02]  /*10320*/  FMNMX.FTZ R137, R59, R136, !PT ;  /* 0x000000883b897209 */ /* 0x000fe40007810000 */
[----:B------:R-:W-:Y:S01]  /*10330*/  LOP3.LUT R237, R233, UR25, R237, 0x96, !PT ;  /* 0x00000019e9ed7c12 */ /* 0x000fe2000f8e96ed */
[----:B------:R-:W-:Y:S01]  /*10340*/  FFMA.FTZ R248, R67, c[0x0][0x23c], -R172 ;  /* 0x00008f0043f87a23 */ /* 0x000fe200000108ac */
[----:B------:R-:W-:Y:S01]  /*10350*/  FMNMX.FTZ R136, R62, R137, !PT ;  /* 0x000000893e887209 */ /* 0x000fe20007810000 */
[----:B------:R-:W-:Y:S01]  /*10360*/  FFMA.FTZ R164, R32, c[0x0][0x23c], -R174 ;  /* 0x00008f0020a47a23 */ /* 0x000fe200000108ae */
[----:B------:R-:W-:Y:S01]  /*10370*/  MUFU.EX2 R150, R150 ;  /* 0x0000009600967308 */ /* 0x000fe20000000800 */
[----:B------:R-:W-:Y:S01]  /*10380*/  LOP3.LUT R244, R243, UR13, R178, 0x96, !PT ;  /* 0x0000000df3f47c12 */ /* 0x000fe2000f8e96b2 */
[----:B------:R-:W-:Y:S01]  /*10390*/  FMUL.FTZ R167, R133, c[0x0][0x23c] ;  /* 0x00008f0085a77a20 */ /* 0x000fe20000410000 */
[----:B------:R-:W-:Y:S01]  /*103a0*/  FMNMX.FTZ R16, R63, R136, !PT ;  /* 0x000000883f107209 */ /* 0x000fe20007810000 */
[----:B-1----:R-:W-:Y:S01]  /*103b0*/  FMUL.FTZ R32, R132, R116 ;  /* 0x0000007484207220 */ /* 0x002fe20000410000 */
[----:B------:R-:W-:Y:S01]  /*103c0*/  LOP3.LUT R19, R179, UR15, R230, 0x96, !PT ;  /* 0x0000000fb3137c12 */ /* 0x000fe2000f8e96e6 */
[----:B------:R-:W-:Y:S01]  /*103d0*/  IMAD.WIDE.U32 R244, R244, -0x2daee0ad, RZ ;  /* 0xd2511f53f4f47825 */ /* 0x000fe200078e00ff */
[----:B------:R-:W-:Y:S01]  /*103e0*/  LOP3.LUT R178, R241, UR13, R178, 0x96, !PT ;  /* 0x0000000df1b27c12 */ /* 0x000fe2000f8e96b2 */
[----:B------:R-:W1:Y:S01]  /*103f0*/  SHFL.BFLY PT, R17, R16, 0x2, 0x1f ;  /* 0x0c401f0010117f89 */ /* 0x000e6200000e0000 */
[----:B------:R-:W-:Y:S01]  /*10400*/  LOP3.LUT R18, R179, UR15, R226, 0x96, !PT ;  /* 0x0000000fb3127c12 */ /* 0x000fe2000f8e96e2 */
[----:B------:R-:W-:Y:S01]  /*10410*/  MUFU.EX2 R151, R151 ;  /* 0x0000009700977308 */ /* 0x000fe20000000800 */
[----:B------:R-:W-:Y:S01]  /*10420*/  IMAD.WIDE.U32 R238, R19, -0x2daee0ad, RZ ;  /* 0xd2511f5313ee7825 */ /* 0x000fe200078e00ff */
[----:B------:R-:W-:Y:S03]  /*10430*/  FSEL R167, R167, RZ, P2 ;  /* 0x000000ffa7a77208 */ /* 0x000fe60001000000 */
[----:B------:R-:W-:Y:S01]  /*10440*/  IMAD.WIDE.U32 R168, R18, -0x2daee0ad, RZ ;  /* 0xd2511f5312a87825 */ /* 0x000fe200078e00ff */
[----:B------:R-:W-:Y:S02]  /*10450*/  LOP3.LUT R238, R245, UR10, R238, 0x96, !PT ;  /* 0x0000000af5ee7c12 */ /* 0x000fe4000f8e96ee */
[----:B------:R-:W-:Y:S01]  /*10460*/  LOP3.LUT R7, R239, UR12, R228, 0x96, !PT ;  /* 0x0000000cef077c12 */ /* 0x000fe2000f8e96e4 */
[----:B------:R-:W-:Y:S01]  /*10470*/  IMAD.WIDE.U32 R178, R178, -0x2daee0ad, RZ ;  /* 0xd2511f53b2b27825 */ /* 0x000fe200078e00ff */
[----:B------:R-:W-:Y:S01]  /*10480*/  MUFU.EX2 R155, R155 ;  /* 0x0000009b009b7308 */ /* 0x000fe20000000800 */
[----:B------:R-:W-:Y:S02]  /*10490*/  LOP3.LUT R18, R169, UR12, R224, 0x96, !PT ;  /* 0x0000000ca9127c12 */ /* 0x000fe4000f8e96e0 */
[----:B------:R-:W-:Y:S01]  /*104a0*/  IMAD.WIDE.U32 R238, R238, -0x326172a9, RZ ;  /* 0xcd9e8d57eeee7825 */ /* 0x000fe200078e00ff */
[----:B------:R-:W-:Y:S03]  /*104b0*/  LOP3.LUT R168, R179, UR10, R168, 0x96, !PT ;  /* 0x0000000ab3a87c12 */ /* 0x000fe6000f8e96a8 */
[----:B------:R-:W-:Y:S03]  /*104c0*/  IMAD.WIDE.U32 R176, R7, -0x326172a9, RZ ;  /* 0xcd9e8d5707b07825 */ /* 0x000fe600078e00ff */
[----:B------:R-:W2:Y:S01]  /*104d0*/  MUFU.EX2 R3, R3 ;  /* 0x0000000300037308 */ /* 0x000ea20000000800 */
[----:B------:R-:W-:Y:S01]  /*104e0*/  IMAD.WIDE.U32 R168, R168, -0x326172a9, RZ ;  /* 0xcd9e8d57a8a87825 */ /* 0x000fe200078e00ff */
[----:B-1----:R-:W-:Y:S02]  /*104f0*/  FMNMX.FTZ R17, R16, R17, !PT ;  /* 0x0000001110117209 */ /* 0x002fe40007810000 */
[----:B------:R-:W-:Y:S01]  /*10500*/  LOP3.LUT R176, R239, UR9, R176, 0x96, !PT ;  /* 0x00000009efb07c12 */ /* 0x000fe2000f8e96b0 */
[----:B------:R-:W-:Y:S02]  /*10510*/  IMAD.WIDE.U32 R18, R18, -0x326172a9, RZ ;  /* 0xcd9e8d5712127825 */ /* 0x000fe400078e00ff */
[----:B------:R-:W1:Y:S02]  /*10520*/  SHFL.BFLY PT, R16, R17, 0x1, 0x1f ;  /* 0x0c201f0011107f89 */ /* 0x000e6400000e0000 */
[--C-:B------:R-:W-:Y:S01]  /*10530*/  FFMA.FTZ R157, R13, c[0x0][0x23c], -R167.reuse ;  /* 0x00008f000d9d7a23 */ /* 0x100fe200000108a7 */
[----:B------:R-:W3:Y:S01]  /*10540*/  MUFU.EX2 R2, R2 ;  /* 0x0000000200027308 */ /* 0x000ee20000000800 */
[--C-:B------:R-:W-:Y:S01]  /*10550*/  FFMA.FTZ R156, R12, c[0x0][0x23c], -R167.reuse ;  /* 0x00008f000c9c7a23 */ /* 0x100fe200000108a7 */
[----:B------:R-:W-:Y:S01]  /*10560*/  LOP3.LUT R170, R169, UR9, R18, 0x96, !PT ;  /* 0x00000009a9aa7c12 */ /* 0x000fe2000f8e9612 */
[----:B------:R-:W-:Y:S01]  /*10570*/  FFMA.FTZ R154, R6, c[0x0][0x23c], -R172 ;  /* 0x00008f00069a7a23 */ /* 0x000fe200000108ac */
[----:B------:R-:W-:Y:S01]  /*10580*/  LOP3.LUT R12, R19, UR11, R240, 0x96, !PT ;  /* 0x0000000b130c7c12 */ /* 0x000fe2000f8e96f0 */
[--C-:B------:R-:W-:Y:S02]  /*10590*/  FFMA.FTZ R152, R4, c[0x0][0x23c], -R174.reuse ;  /* 0x00008f0004987a23 */ /* 0x100fe400000108ae */
[----:B------:R-:W-:Y:S03]  /*105a0*/  IMAD.WIDE.U32 R170, R170, -0x2daee0ad, RZ ;  /* 0xd2511f53aaaa7825 */ /* 0x000fe600078e00ff */
[----:B------:R-:W4:Y:S01]  /*105b0*/  MUFU.EX2 R154, R154 ;  /* 0x0000009a009a7308 */ /* 0x000f220000000800 */
[----:B------:R-:W-:Y:S04]  /*105c0*/  IMAD.WIDE.U32 R18, R12, -0x2daee0ad, RZ ;  /* 0xd2511f530c127825 */ /* 0x000fe800078e00ff */
[----:B------:R-:W-:Y:S01]  /*105d0*/  FFMA.FTZ R153, R5, c[0x0][0x23c], -R174 ;  /* 0x00008f0005997a23 */ /* 0x000fe200000108ae */
[----:B------:R-:W-:Y:S01]  /*105e0*/  LOP3.LUT R12, R171, UR6, R18, 0x96, !PT ;  /* 0x00000006ab0c7c12 */ /* 0x000fe2000f8e9612 */
[--C-:B------:R-:W-:Y:S01]  /*105f0*/  FFMA.FTZ R160, R8, c[0x0][0x23c], -R167.reuse ;  /* 0x00008f0008a07a23 */ /* 0x100fe200000108a7 */
[----:B------:R-:W-:Y:S01]  /*10600*/  LOP3.LUT R178, R19, UR8, R178, 0x96, !PT ;  /* 0x0000000813b27c12 */ /* 0x000fe2000f8e96b2 */
[--C-:B------:R-:W-:Y:S01]  /*10610*/  FFMA.FTZ R161, R9, c[0x0][0x23c], -R167.reuse ;  /* 0x00008f0009a17a23 */ /* 0x100fe200000108a7 */
[----:B------:R-:W-:Y:S01]  /*10620*/  MUFU.EX2 R156, R156 ;  /* 0x0000009c009c7308 */ /* 0x000fe20000000800 */
[----:B-1----:R-:W-:Y:S01]  /*10630*/  FMNMX.FTZ R7, R17, R16, !PT ;  /* 0x0000001011077209 */ /* 0x002fe20007810000 */
[----:B------:R-:W-:Y:S01]  /*10640*/  FFMA.FTZ R165, R33, c[0x0][0x23c], -R174 ;  /* 0x00008f0021a57a23 */ /* 0x000fe200000108ae */
[----:B------:R-:W-:Y:S01]  /*10650*/  LOP3.LUT R16, R177, UR11, R242, 0x96, !PT ;  /* 0x0000000bb1107c12 */ /* 0x000fe2000f8e96f2 */
[----:B------:R-:W-:Y:S01]  /*10660*/  IMAD.WIDE.U32 R176, R176, -0x2daee0ad, RZ ;  /* 0xd2511f53b0b07825 */ /* 0x000fe200078e00ff */
[C---:B------:R-:W-:Y:S03]  /*10670*/  FSETP.NEU.FTZ.AND P2, PT, R7.reuse, -INF , PT ;  /* 0xff8000000700780b */ /* 0x040fe60003f5d000 */
[----:B------:R-:W-:Y:S02]  /*10680*/  IMAD.WIDE.U32 R16, R16, -0x2daee0ad, RZ ;  /* 0xd2511f5310107825 */ /* 0x000fe400078e00ff */
[----:B------:R-:W1:Y:S02]  /*10690*/  MUFU.EX2 R157, R157 ;  /* 0x0000009d009d7308 */ /* 0x000e640000000800 */
[----:B------:R-:W-:Y:S01]  /*106a0*/  FMUL.FTZ R166, R7, c[0x0][0x23c] ;  /* 0x00008f0007a67a20 */ /* 0x000fe20000410000 */
[----:B------:R-:W-:Y:S01]  /*106b0*/  LOP3.LUT R13, R177, UR6, R16, 0x96, !PT ;  /* 0x00000006b10d7c12 */ /* 0x000fe2000f8e9610 */
[----:B------:R-:W-:Y:S01]  /*106c0*/  IMAD.WIDE.U32 R136, R12, -0x326172a9, RZ ;  /* 0xcd9e8d570c887825 */ /* 0x000fe200078e00ff */
[----:B------:R-:W-:Y:S02]  /*106d0*/  LOP3.LUT R244, R17, UR8, R244, 0x96, !PT ;  /* 0x0000000811f47c12 */ /* 0x000fe4000f8e96f4 */
[----:B------:R-:W-:Y:S01]  /*106e0*/  FSEL R166, R166, RZ, P2 ;  /* 0x000000ffa6a67208 */ /* 0x000fe20001000000 */
[----:B------:R-:W-:Y:S01]  /*106f0*/  IMAD.WIDE.U32 R16, R13, -0x326172a9, RZ ;  /* 0xcd9e8d570d107825 */ /* 0x000fe200078e00ff */
[----:B------:R-:W-:Y:S01]  /*10700*/  LOP3.LUT R146, R136, 0xff, RZ, 0xc0, !PT ;  /* 0x000000ff88927812 */ /* 0x000fe200078ec0ff */
[----:B------:R-:W-:Y:S01]  /*10710*/  MUFU.EX2 R152, R152 ;  /* 0x0000009800987308 */ /* 0x000fe20000000800 */
[----:B------:R-:W-:Y:S01]  /*10720*/  SHF.R.U32.HI R12, RZ, 0x18, R136 ;  /* 0x00000018ff0c7819 */ /* 0x000fe20000011688 */
[----:B------:R-:W-:Y:S01]  /*10730*/  IMAD.WIDE.U32 R244, R244, -0x326172a9, RZ ;  /* 0xcd9e8d57f4f47825 */ /* 0x000fe200078e00ff */
[----:B------:R-:W-:Y:S02]  /*10740*/  SHF.R.U32.HI R13, RZ, 0x10, R16 ;  /* 0x00000010ff0d7819 */ /* 0x000fe40000011610 */
[----:B------:R-:W-:Y:S01]  /*10750*/  LOP3.LUT R19, R16, 0xffff, RZ, 0xc0, !PT ;  /* 0x0000ffff10137812 */ /* 0x000fe200078ec0ff */
[----:B------:R-:W-:Y:S01]  /*10760*/  FFMA.FTZ R158, R14, c[0x0][0x23c], -R166 ;  /* 0x00008f000e9e7a23 */ /* 0x000fe200000108a6 */
[----:B------:R-:W-:Y:S01]  /*10770*/  LOP3.LUT R14, R17, UR16, R244, 0x96, !PT ;  /* 0x00000010110e7c12 */ /* 0x000fe2000f8e96f4 */
[----:B------:R-:W-:Y:S01]  /*10780*/  FFMA.FTZ R159, R15, c[0x0][0x23c], -R166 ;  /* 0x00008f000f9f7a23 */ /* 0x000fe200000108a6 */
[----:B------:R-:W-:Y:S01]  /*10790*/  LOP3.LUT R138, R16, 0xff, RZ, 0xc0, !PT ;  /* 0x000000ff108a7812 */ /* 0x000fe200078ec0ff */
[----:B------:R-:W5:Y:S01]  /*107a0*/  MUFU.EX2 R153, R153 ;  /* 0x0000009900997308 */ /* 0x000f620000000800 */
[----:B------:R-:W-:Y:S01]  /*107b0*/  SHF.R.U32.HI R16, RZ, 0x18, R16 ;  /* 0x00000018ff107819 */ /* 0x000fe20000011610 */
[--C-:B------:R-:W-:Y:S01]  /*107c0*/  FFMA.FTZ R162, R10, c[0x0][0x23c], -R166.reuse ;  /* 0x00008f000aa27a23 */ /* 0x100fe200000108a6 */
[----:B------:R-:W-:Y:S01]  /*107d0*/  LOP3.LUT R13, R13, 0xff, RZ, 0xc0, !PT ;  /* 0x000000ff0d0d7812 */ /* 0x000fe200078ec0ff */
[----:B------:R-:W-:Y:S01]  /*107e0*/  FFMA.FTZ R163, R11, c[0x0][0x23c], -R166 ;  /* 0x00008f000ba37a23 */ /* 0x000fe200000108a6 */
[----:B------:R-:W-:Y:S01]  /*107f0*/  SHF.R.U32.HI R9, RZ, 0x10, R14 ;  /* 0x00000010ff097819 */ /* 0x000fe2000001160e */
[----:B------:R-:W-:Y:S01]  /*10800*/  IMAD.WIDE.U32 R178, R178, -0x326172a9, RZ ;  /* 0xcd9e8d57b2b27825 */ /* 0x000fe200078e00ff */
[----:B------:R-:W-:Y:S02]  /*10810*/  PRMT R16, R13, 0x5410, R16 ;  /* 0x000054100d107816 */ /* 0x000fe40000000010 */
[----:B------:R-:W-:Y:S01]  /*10820*/  LOP3.LUT R13, R14, 0xffff, RZ, 0xc0, !PT ;  /* 0x0000ffff0e0d7812 */ /* 0x000fe200078ec0ff */
[----:B------:R-:W-:Y:S01]  /*10830*/  MUFU.EX2 R158, R158 ;  /* 0x0000009e009e7308 */ /* 0x000fe20000000800 */
[----:B------:R-:W-:Y:S01]  /*10840*/  FMUL.FTZ R33, R132, R117 ;  /* 0x0000007584217220 */ /* 0x000fe20000410000 */
[--C-:B------:R-:W-:Y:S01]  /*10850*/  HSET2.LE.AND R139, R16, R207.reuse, PT ;  /* 0x000000cf108b7233 */ /* 0x100fe20003803000 */
[----:B------:R-:W-:Y:S01]  /*10860*/  FFMA.FTZ R244, R46, c[0x0][0x23c], -R166 ;  /* 0x00008f002ef47a23 */ /* 0x000fe200000108a6 */
[----:B------:R-:W-:Y:S01]  /*10870*/  LOP3.LUT R17, R136, 0xffff, RZ, 0xc0, !PT ;  /* 0x0000ffff88117812 */ /* 0x000fe200078ec0ff */
[----:B------:R-:W-:Y:S01]  /*10880*/  FFMA.FTZ R169, R23, c[0x0][0x23c], -R172 ;  /* 0x00008f0017a97a23 */ /* 0x000fe200000108ac */
[----:B------:R-:W-:Y:S01]  /*10890*/  LOP3.LUT R8, R137, UR16, R178, 0x96, !PT ;  /* 0x0000001089087c12 */ /* 0x000fe2000f8e96b2 */
[----:B--2---:R-:W-:Y:S01]  /*108a0*/  FMUL.FTZ R23, R3, R115 ;  /* 0x0000007303177220 */ /* 0x004fe20000410000 */
[----:B------:R-:W-:Y:S01]  /*108b0*/  LOP3.LUT R9, R9, 0xff, RZ, 0xc0, !PT ;  /* 0x000000ff09097812 */ /* 0x000fe200078ec0ff */
[----:B------:R-:W-:Y:S01]  /*108c0*/  FFMA.FTZ R171, R25, c[0x0][0x23c], -R167 ;  /* 0x00008f0019ab7a23 */ /* 0x000fe200000108a7 */
[----:B------:R-:W2:Y:S01]  /*108d0*/  MUFU.EX2 R159, R159 ;  /* 0x0000009f009f7308 */ /* 0x000ea20000000800 */
[C---:B---3--:R-:W-:Y:S01]  /*108e0*/  FMUL.FTZ R96, R2.reuse, R96 ;  /* 0x0000006002607220 */ /* 0x048fe20000410000 */
[----:B------:R-:W-:Y:S01]  /*108f0*/  SHF.R.U32.HI R11, RZ, 0x18, R8 ;  /* 0x00000018ff0b7819 */ /* 0x000fe20000011608 */
[----:B------:R-:W-:Y:S01]  /*10900*/  FMUL.FTZ R97, R2, R97 ;  /* 0x0000006102617220 */ /* 0x000fe20000410000 */
[----:B------:R-:W-:Y:S01]  /*10910*/  SHF.R.U32.HI R19, RZ, 0x8, R19 ;  /* 0x00000008ff137819 */ /* 0x000fe20000011613 */
[----:B------:R-:W-:Y:S01]  /*10920*/  FFMA.FTZ R239, R44, c[0x0][0x23c], -R167 ;  /* 0x00008f002cef7a23 */ /* 0x000fe200000108a7 */
[----:B------:R-:W-:Y:S01]  /*10930*/  SHF.R.U32.HI R17, RZ, 0x8, R17 ;  /* 0x00000008ff117819 */ /* 0x000fe20000011611 */
[--C-:B------:R-:W-:Y:S01]  /*10940*/  FFMA.FTZ R246, R65, c[0x0][0x23c], -R174.reuse ;  /* 0x00008f0041f67a23 */ /* 0x100fe200000108ae */
[----:B------:R-:W-:Y:S01]  /*10950*/  PRMT R138, R138, 0x5410, R19 ;  /* 0x000054108a8a7816 */ /* 0x000fe20000000013 */
[----:B------:R-:W-:Y:S01]  /*10960*/  FFMA.FTZ R247, R52, c[0x0][0x23c], -R174 ;  /* 0x00008f0034f77a23 */ /* 0x000fe200000108ae */
[----:B------:R-:W-:Y:S01]  /*10970*/  MUFU.EX2 R160, R160 ;  /* 0x000000a000a07308 */ /* 0x000fe20000000800 */
[----:B------:R-:W-:Y:S01]  /*10980*/  FFMA.FTZ R249, R54, c[0x0][0x23c], -R172 ;  /* 0x00008f0036f97a23 */ /* 0x000fe200000108ac */
[----:B------:R-:W-:Y:S01]  /*10990*/  PRMT R146, R146, 0x5410, R17 ;  /* 0x0000541092927816 */ /* 0x000fe20000000011 */
[--C-:B------:R-:W-:Y:S01]  /*109a0*/  HSET2.LE.AND R138, R138, R207.reuse, PT ;  /* 0x000000cf8a8a7233 */ /* 0x100fe20003803000 */
[C---:B------:R-:W-:Y:S01]  /*109b0*/  FMUL.FTZ R16, R2.reuse, R120 ;  /* 0x0000007802107220 */ /* 0x040fe20000410000 */
[----:B------:R-:W-:Y:S01]  /*109c0*/  SHF.R.U32.HI R15, RZ, 0x10, R136 ;  /* 0x00000010ff0f7819 */ /* 0x000fe20000011688 */
[----:B------:R-:W-:Y:S01]  /*109d0*/  FMUL.FTZ R17, R2, R121 ;  /* 0x0000007902117220 */ /* 0x000fe20000410000 */
[--C-:B------:R-:W-:Y:S01]  /*109e0*/  HSET2.LE.AND R146, R146, R207.reuse, PT ;  /* 0x000000cf92927233 */ /* 0x100fe20003803000 */
[----:B------:R-:W-:Y:S01]  /*109f0*/  FFMA.FTZ R20, R20, c[0x0][0x23c], -R174 ;  /* 0x00008f0014147a23 */ /* 0x000fe200000108ae */
[----:B------:R-:W-:Y:S01]  /*10a00*/  LOP3.LUT R15, R15, 0xff, RZ, 0xc0, !PT ;  /* 0x000000ff0f0f7812 */ /* 0x000fe200078ec0ff */
[----:B------:R-:W3:Y:S01]  /*10a10*/  MUFU.EX2 R161, R161 ;  /* 0x000000a100a17308 */ /* 0x000ee20000000800 */
[----:B------:R-:W-:Y:S01]  /*10a20*/  LOP3.LUT R136, R14, 0xff, RZ, 0xc0, !PT ;  /* 0x000000ff0e887812 */ /* 0x000fe200078ec0ff */
[C---:B------:R-:W-:Y:S01]  /*10a30*/  FMUL.FTZ R68, R132.reuse, R68 ;  /* 0x0000004484447220 */ /* 0x040fe20000410000 */
[----:B------:R-:W-:Y:S01]  /*10a40*/  SHF.R.U32.HI R14, RZ, 0x18, R14 ;  /* 0x00000018ff0e7819 */ /* 0x000fe2000001160e */
[----:B------:R-:W-:Y:S01]  /*10a50*/  FMUL.FTZ R69, R132, R69 ;  /* 0x0000004584457220 */ /* 0x000fe20000410000 */
[----:B------:R-:W-:Y:S01]  /*10a60*/  SHF.R.U32.HI R13, RZ, 0x8, R13 ;  /* 0x00000008ff0d7819 */ /* 0x000fe2000001160d */
[----:B------:R-:W-:Y:S01]  /*10a70*/  FMUL.FTZ R70, R3, R70 ;  /* 0x0000004603467220 */ /* 0x000fe20000410000 */
[----:B------:R-:W-:Y:S01]  /*10a80*/  PRMT R10, R9, 0x5410, R14 ;  /* 0x00005410090a7816 */ /* 0x000fe2000000000e */
[----:B------:R-:W-:Y:S01]  /*10a90*/  FMUL.FTZ R71, R3, R71 ;  /* 0x0000004703477220 */ /* 0x000fe20000410000 */
[----:B------:R-:W-:Y:S01]  /*10aa0*/  PRMT R136, R136, 0x5410, R13 ;  /* 0x0000541088887816 */ /* 0x000fe2000000000d */
[----:B------:R-:W-:Y:S01]  /*10ab0*/  MUFU.EX2 R162, R162 ;  /* 0x000000a200a27308 */ /* 0x000fe20000000800 */
[C---:B------:R-:W-:Y:S01]  /*10ac0*/  LOP3.LUT R13, R8.reuse, 0xffff, RZ, 0xc0, !PT ;  /* 0x0000ffff080d7812 */ /* 0x040fe200078ec0ff */
[--C-:B------:R-:W-:Y:S01]  /*10ad0*/  HSET2.LE.AND R137, R10, R207.reuse, PT ;  /* 0x000000cf0a897233 */ /* 0x100fe20003803000 */
[----:B------:R-:W-:Y:S01]  /*10ae0*/  SHF.R.U32.HI R14, RZ, 0x10, R8 ;  /* 0x00000010ff0e7819 */ /* 0x000fe20000011608 */
[--C-:B------:R-:W-:Y:S01]  /*10af0*/  HSET2.LE.AND R136, R136, R207.reuse, PT ;  /* 0x000000cf88887233 */ /* 0x100fe20003803000 */
[----:B------:R-:W-:Y:S01]  /*10b00*/  LOP3.LUT R144, R8, 0xff, RZ, 0xc0, !PT ;  /* 0x000000ff08907812 */ /* 0x000fe200078ec0ff */
[----:B------:R-:W-:Y:S01]  /*10b10*/  FADD.FTZ R8, -R7, R0 ;  /* 0x0000000007087221 */ /* 0x000fe20000010100 */
[----:B------:R-:W-:Y:S01]  /*10b20*/  SHF.R.U32.HI R13, RZ, 0x8, R13 ;  /* 0x00000008ff0d7819 */ /* 0x000fe2000001160d */
[----:B------:R-:W-:Y:S01]  /*10b30*/  FMUL.FTZ R72, R2, R72 ;  /* 0x0000004802487220 */ /* 0x000fe20000410000 */
[----:B------:R-:W-:Y:S01]  /*10b40*/  LOP3.LUT R14, R14, 0xff, RZ, 0xc0, !PT ;  /* 0x000000ff0e0e7812 */ /* 0x000fe200078ec0ff */
[----:B------:R-:W2:Y:S01]  /*10b50*/  MUFU.EX2 R163, R163 ;  /* 0x000000a300a37308 */ /* 0x000ea20000000800 */
[----:B------:R-:W-:Y:S01]  /*10b60*/  FMUL.FTZ R0, R8, c[0x0][0x23c] ;  /* 0x00008f0008007a20 */ /* 0x000fe20000410000 */
[----:B------:R-:W-:Y:S01]  /*10b70*/  F2FP.PACK_AB R9, R149, R148 ;  /* 0x000000949509723e */ /* 0x000fe200000000ff */
[----:B------:R-:W-:Y:S01]  /*10b80*/  FMUL.FTZ R73, R2, R73 ;  /* 0x0000004902497220 */ /* 0x000fe20000410000 */
[----:B------:R-:W-:Y:S01]  /*10b90*/  PRMT R14, R14, 0x5410, R11 ;  /* 0x000054100e0e7816 */ /* 0x000fe2000000000b */
[C---:B------:R-:W-:Y:S01]  /*10ba0*/  FMUL.FTZ R76, R2.reuse, R76 ;  /* 0x0000004c024c7220 */ /* 0x040fe20000410000 */
[----:B------:R-:W-:Y:S01]  /*10bb0*/  PRMT R12, R15, 0x5410, R12 ;  /* 0x000054100f0c7816 */ /* 0x000fe2000000000c */
[----:B------:R-:W-:Y:S01]  /*10bc0*/  FMUL.FTZ R77, R2, R77 ;  /* 0x0000004d024d7220 */ /* 0x000fe20000410000 */
[----:B------:R-:W-:Y:S01]  /*10bd0*/  PRMT R144, R144, 0x5410, R13 ;  /* 0x0000541090907816 */ /* 0x000fe2000000000d */
[--C-:B------:R-:W-:Y:S01]  /*10be0*/  HSET2.LE.AND R145, R14, R207.reuse, PT ;  /* 0x000000cf0e917233 */ /* 0x100fe20003803000 */
[----:B------:R-:W3:Y:S01]  /*10bf0*/  MUFU.EX2 R0, R0 ;  /* 0x0000000000007308 */ /* 0x000ee20000000800 */
[----:B------:R-:W-:Y:S01]  /*10c00*/  LOP3.LUT R138, R138, R9, RZ, 0xc0, !PT ;  /* 0x000000098a8a7212 */ /* 0x000fe200078ec0ff */
[--C-:B------:R-:W-:Y:S01]  /*10c10*/  HSET2.LE.AND R147, R12, R207.reuse, PT ;  /* 0x000000cf0c937233 */ /* 0x100fe20003803000 */
[----:B------:R-:W-:Y:S01]  /*10c20*/  F2FP.PACK_AB R10, R151, R150 ;  /* 0x00000096970a723e */ /* 0x000fe200000000ff */
[--C-:B------:R-:W-:Y:S01]  /*10c30*/  HSET2.LE.AND R144, R144, R207.reuse, PT ;  /* 0x000000cf90907233 */ /* 0x100fe20003803000 */
[----:B----4-:R-:W-:Y:S01]  /*10c40*/  F2FP.PACK_AB R8, R155, R154 ;  /* 0x0000009a9b08723e */ /* 0x010fe200000000ff */
[C---:B------:R-:W-:Y:S01]  /*10c50*/  FMUL.FTZ R12, R2.reuse, R124 ;  /* 0x0000007c020c7220 */ /* 0x040fe20000410000 */
[----:B-1----:R-:W-:Y:S01]  /*10c60*/  F2FP.PACK_AB R9, R157, R156 ;  /* 0x0000009c9d09723e */ /* 0x002fe200000000ff */
[----:B------:R-:W-:Y:S01]  /*10c70*/  FMUL.FTZ R13, R2, R125 ;  /* 0x0000007d020d7220 */ /* 0x000fe20000410000 */
[----:B-----5:R-:W-:Y:S01]  /*10c80*/  F2FP.PACK_AB R11, R153, R152 ;  /* 0x00000098990b723e */ /* 0x020fe200000000ff */
[--C-:B------:R-:W-:Y:S01]  /*10c90*/  FFMA.FTZ R124, R34, c[0x0][0x23c], -R172.reuse ;  /* 0x00008f00227c7a23 */ /* 0x100fe200000108ac */
[----:B------:R-:W-:Y:S01]  /*10ca0*/  LOP3.LUT R139, R139, R10, RZ, 0xc0, !PT ;  /* 0x0000000a8b8b7212 */ /* 0x000fe200078ec0ff */
[----:B------:R-:W-:Y:S01]  /*10cb0*/  FMUL.FTZ R34, R3, R118 ;  /* 0x0000007603227220 */ /* 0x000fe20000410000 */
[----:B------:R-:W-:Y:S01]  /*10cc0*/  LOP3.LUT R137, R137, R8, RZ, 0xc0, !PT ;  /* 0x0000000889897212 */ /* 0x000fe200078ec0ff */
[----:B------:R-:W-:Y:S01]  /*10cd0*/  FFMA.FTZ R120, R22, c[0x0][0x23c], -R172 ;  /* 0x00008f0016787a23 */ /* 0x000fe200000108ac */
[----:B------:R-:W-:Y:S01]  /*10ce0*/  LOP3.LUT R146, R146, R9, RZ, 0xc0, !PT ;  /* 0x0000000992927212 */ /* 0x000fe200078ec0ff */
[----:B------:R-:W-:Y:S01]  /*10cf0*/  FMUL.FTZ R22, R3, R114 ;  /* 0x0000007203167220 */ /* 0x000fe20000410000 */
[----:B--2---:R-:W-:Y:S01]  /*10d00*/  F2FP.PACK_AB R10, R159, R158 ;  /* 0x0000009e9f0a723e */ /* 0x004fe200000000ff */
[----:B------:R-:W-:Y:S01]  /*10d10*/  FFMA.FTZ R114, R24, c[0x0][0x23c], -R167 ;  /* 0x00008f0018727a23 */ /* 0x000fe200000108a7 */
[----:B---3--:R-:W-:Y:S01]  /*10d20*/  F2FP.PACK_AB R9, R161, R160 ;  /* 0x000000a0a109723e */ /* 0x008fe200000000ff */
[C---:B------:R-:W-:Y:S01]  /*10d30*/  FMUL.FTZ R80, R132.reuse, R80 ;  /* 0x0000005084507220 */ /* 0x040fe20000410000 */
[----:B------:R-:W-:Y:S01]  /*10d40*/  F2FP.PACK_AB R8, R163, R162 ;  /* 0x000000a2a308723e */ /* 0x000fe200000000ff */
[----:B------:R-:W-:Y:S01]  /*10d50*/  FMUL.FTZ R81, R132, R81 ;  /* 0x0000005184517220 */ /* 0x000fe20000410000 */
[----:B------:R-:W-:Y:S01]  /*10d60*/  LOP3.LUT R136, R136, R11, RZ, 0xc0, !PT ;  /* 0x0000000b88887212 */ /* 0x000fe200078ec0ff */
[----:B------:R-:W-:Y:S01]  /*10d70*/  FMUL.FTZ R11, R3, R131 ;  /* 0x00000083030b7220 */ /* 0x000fe20000410000 */
[----:B------:R-:W-:Y:S01]  /*10d80*/  LOP3.LUT R147, R147, R10, RZ, 0xc0, !PT ;  /* 0x0000000a93937212 */ /* 0x000fe200078ec0ff */
[----:B------:R-:W-:Y:S01]  /*10d90*/  FMUL.FTZ R10, R3, R130 ;  /* 0x00000082030a7220 */ /* 0x000fe20000410000 */
[----:B------:R-:W-:Y:S01]  /*10da0*/  LOP3.LUT R144, R144, R9, RZ, 0xc0, !PT ;  /* 0x0000000990907212 */ /* 0x000fe200078ec0ff */
[C---:B------:R-:W-:Y:S01]  /*10db0*/  FMUL.FTZ R9, R132.reuse, R129 ;  /* 0x0000008184097220 */ /* 0x040fe20000410000 */
[----:B------:R-:W-:Y:S01]  /*10dc0*/  LOP3.LUT R145, R145, R8, RZ, 0xc0, !PT ;  /* 0x0000000891917212 */ /* 0x000fe200078ec0ff */
[----:B------:R-:W-:Y:S01]  /*10dd0*/  FMUL.FTZ R8, R132, R128 ;  /* 0x0000008084087220 */ /* 0x000fe20000410000 */
[----:B------:R-:W-:Y:S01]  /*10de0*/  MUFU.EX2 R239, R239 ;  /* 0x000000ef00ef7308 */ /* 0x000fe20000000800 */
[----:B------:R-:W1:Y:S01]  /*10df0*/  LDSM.16.MT88.4 R128, [R186+0x6000] ;  /* 0x00600000ba80783b */ /* 0x000e620000004200 */
[C---:B------:R-:W-:Y:S02]  /*10e00*/  FMUL.FTZ R98, R0.reuse, R98 ;  /* 0x0000006200627220 */ /* 0x040fe40000410000 */
[C---:B------:R-:W-:Y:S02]  /*10e10*/  FMUL.FTZ R99, R0.reuse, R99 ;  /* 0x0000006300637220 */ /* 0x040fe40000410000 */
[-C--:B------:R-:W-:Y:S01]  /*10e20*/  HMMA.16816.F32 R8, R136, R140.reuse, R8 ;  /* 0x0000008c8808723c */ /* 0x080fe20000001808 */
[C---:B------:R-:W-:Y:S01]  /*10e30*/  FMUL.FTZ R14, R0.reuse, R126 ;  /* 0x0000007e000e7220 */ /* 0x040fe20000410000 */
[----:B------:R-:W-:Y:S01]  /*10e40*/  LOP3.LUT R126, R179, UR7, R168, 0x96, !PT ;  /* 0x00000007b37e7c12 */ /* 0x000fe2000f8e96a8 */
[C---:B------:R-:W-:Y:S01]  /*10e50*/  FMUL.FTZ R15, R0.reuse, R127 ;  /* 0x0000007f000f7220 */ /* 0x040fe20000410000 */
[----:B------:R-:W-:Y:S01]  /*10e60*/  MUFU.EX2 R244, R244 ;  /* 0x000000f400f47308 */ /* 0x000fe20000000800 */
[----:B------:R-:W-:Y:S01]  /*10e70*/  FMUL.FTZ R18, R0, R122 ;  /* 0x0000007a00127220 */ /* 0x000fe20000410000 */
[----:B------:R-:W-:Y:S01]  /*10e80*/  LOP3.LUT R122, R245, UR7, R238, 0x96, !PT ;  /* 0x00000007f57a7c12 */ /* 0x000fe2000f8e96ee */
[----:B------:R-:W-:Y:S02]  /*10e90*/  FFMA.FTZ R245, R66, c[0x0][0x23c], -R172 ;  /* 0x00008f0042f57a23 */ /* 0x000fe400000108ac */
[----:B------:R-:W-:Y:S01]  /*10ea0*/  FMUL.FTZ R19, R0, R123 ;  /* 0x0000007b00137220 */ /* 0x000fe20000410000 */
[C---:B------:R-:W-:Y:S02]  /*10eb0*/  HMMA.16816.F32 R12, R144.reuse, R140, R12 ;  /* 0x0000008c900c723c */ /* 0x040fe4000000180c */
[----:B------:R-:W-:Y:S02]  /*10ec0*/  IMAD.WIDE.U32 R122, R122, -0x2daee0ad, RZ ;  /* 0xd2511f537a7a7825 */ /* 0x000fe400078e00ff */
[----:B------:R2:W-:Y:S02]  /*10ed0*/  MUFU.EX2 R140, R124 ;  /* 0x0000007c008c7308 */ /* 0x0005e40000000800 */
[C---:B------:R-:W-:Y:S01]  /*10ee0*/  FMUL.FTZ R74, R0.reuse, R74 ;  /* 0x0000004a004a7220 */ /* 0x040fe20000410000 */
[----:B------:R-:W-:Y:S01]  /*10ef0*/  LOP3.LUT R177, R123, UR17, R176, 0x96, !PT ;  /* 0x000000117bb17c12 */ /* 0x000fe2000f8e96b0 */
[-C--:B------:R-:W-:Y:S01]  /*10f00*/  HMMA.16816.F32 R16, R144, R142.reuse, R16 ;  /* 0x0000008e9010723c */ /* 0x080fe20000001810 */
[----:B------:R-:W-:Y:S03]  /*10f10*/  FFMA.FTZ R141, R35, c[0x0][0x23c], -R172 ;  /* 0x00008f00238d7a23 */ /* 0x000fe600000108ac */
[----:B------:R-:W-:Y:S02]  /*10f20*/  FMUL.FTZ R35, R3, R119 ;  /* 0x0000007703237220 */ /* 0x000fe40000410000 */
[----:B------:R-:W3:Y:S01]  /*10f30*/  LDSM.16.MT88.4 R116, [R185+0x6000] ;  /* 0x00600000b974783b */ /* 0x000ee20000004200 */
[C---:B------:R-:W-:Y:S01]  /*10f40*/  FMUL.FTZ R75, R0.reuse, R75 ;  /* 0x0000004b004b7220 */ /* 0x040fe20000410000 */
[----:B------:R-:W-:Y:S01]  /*10f50*/  MUFU.EX2 R171, R171 ;  /* 0x000000ab00ab7308 */ /* 0x000fe20000000800 */
[C---:B------:R-:W-:Y:S02]  /*10f60*/  FMUL.FTZ R78, R0.reuse, R78 ;  /* 0x0000004e004e7220 */ /* 0x040fe40000410000 */
[C---:B------:R-:W-:Y:S01]  /*10f70*/  HMMA.16816.F32 R32, R136.reuse, R142, R32 ;  /* 0x0000008e8820723c */ /* 0x040fe20000001820 */
[----:B------:R-:W-:Y:S02]  /*10f80*/  FMUL.FTZ R79, R0, R79 ;  /* 0x0000004f004f7220 */ /* 0x000fe40000410000 */
[----:B------:R-:W-:Y:S04]  /*10f90*/  IMAD.WIDE.U32 R126, R126, -0x2daee0ad, RZ ;  /* 0xd2511f537e7e7825 */ /* 0x000fe800078e00ff */
[----:B------:R4:W-:Y:S01]  /*10fa0*/  MUFU.EX2 R142, R20 ;  /* 0x00000014008e7308 */ /* 0x0009e20000000800 */
[-C--:B-1----:R-:W-:Y:S01]  /*10fb0*/  HMMA.16816.F32 R68, R136, R128.reuse, R68 ;  /* 0x000000808844723c */ /* 0x082fe20000001844 */
[----:B------:R-:W-:Y:S03]  /*10fc0*/  LOP3.LUT R121, R127, UR17, R170, 0x96, !PT ;  /* 0x000000117f797c12 */ /* 0x000fe6000f8e96aa */
[----:B--2---:R-:W-:Y:S01]  /*10fd0*/  LOP3.LUT R124, R122, 0xff, RZ, 0xc0, !PT ;  /* 0x000000ff7a7c7812 */ /* 0x004fe200078ec0ff */
[----:B------:R-:W-:Y:S01]  /*10fe0*/  FFMA.FTZ R143, R21, c[0x0][0x23c], -R174 ;  /* 0x00008f00158f7a23 */ /* 0x000fe200000108ae */
[----:B------:R-:W-:Y:S01]  /*10ff0*/  LOP3.LUT R125, R126, 0xff, RZ, 0xc0, !PT ;  /* 0x000000ff7e7d7812 */ /* 0x000fe200078ec0ff */
[----:B------:R-:W-:Y:S01]  /*11000*/  FMUL.FTZ R21, R132, R113 ;  /* 0x0000007184157220 */ /* 0x000fe20000410000 */
[C---:B------:R-:W-:Y:S01]  /*11010*/  HMMA.16816.F32 R72, R144.reuse, R128, R72 ;  /* 0x000000809048723c */ /* 0x040fe20000001848 */
[----:B------:R1:W-:Y:S03]  /*11020*/  MUFU.EX2 R170, R114 ;  /* 0x0000007200aa7308 */ /* 0x0003e60000000800 */
[----:B------:R-:W-:Y:S01]  /*11030*/  LOP3.LUT R113, R122, 0xffff, RZ, 0xc0, !PT ;  /* 0x0000ffff7a717812 */ /* 0x000fe200078ec0ff */
[----:B------:R-:W-:Y:S01]  /*11040*/  FMUL.FTZ R84, R2, R84 ;  /* 0x0000005402547220 */ /* 0x000fe20000410000 */
[----:B------:R-:W-:Y:S01]  /*11050*/  LOP3.LUT R24, R126, 0xffff, RZ, 0xc0, !PT ;  /* 0x0000ffff7e187812 */ /* 0x000fe200078ec0ff */
[----:B------:R-:W-:Y:S01]  /*11060*/  FMUL.FTZ R85, R2, R85 ;  /* 0x0000005502557220 */ /* 0x000fe20000410000 */
[-C--:B------:R-:W-:Y:S01]  /*11070*/  HMMA.16816.F32 R76, R144, R130.reuse, R76 ;  /* 0x00000082904c723c */ /* 0x080fe2000000184c */
[C---:B------:R-:W-:Y:S02]  /*11080*/  FMUL.FTZ R82, R3.reuse, R82 ;  /* 0x0000005203527220 */ /* 0x040fe40000410000 */
[----:B------:R2:W-:Y:S01]  /*11090*/  MUFU.EX2 R168, R120 ;  /* 0x0000007800a87308 */ /* 0x0005e20000000800 */
[----:B------:R-:W-:Y:S01]  /*110a0*/  FMUL.FTZ R83, R3, R83 ;  /* 0x0000005303537220 */ /* 0x000fe20000410000 */
[----:B------:R-:W-:Y:S01]  /*110b0*/  SHF.R.U32.HI R113, RZ, 0x8, R113 ;  /* 0x00000008ff717819 */ /* 0x000fe20000011671 */
[----:B------:R-:W-:Y:S01]  /*110c0*/  FMUL.FTZ R86, R0, R86 ;  /* 0x0000005600567220 */ /* 0x000fe20000410000 */
[----:B------:R-:W-:Y:S01]  /*110d0*/  SHF.R.U32.HI R123, RZ, 0x18, R126 ;  /* 0x00000018ff7b7819 */ /* 0x000fe2000001167e */
[----:B----4-:R-:W-:Y:S01]  /*110e0*/  FMUL.FTZ R20, R132, R112 ;  /* 0x0000007084147220 */ /* 0x010fe20000410000 */
[----:B------:R-:W-:Y:S03]  /*110f0*/  SHF.R.U32.HI R112, RZ, 0x10, R122 ;  /* 0x00000010ff707819 */ /* 0x000fe6000001167a */
[----:B------:R-:W-:Y:S01]  /*11100*/  PRMT R124, R124, 0x5410, R113 ;  /* 0x000054107c7c7816 */ /* 0x000fe20000000071 */
[----:B------:R-:W-:Y:S01]  /*11110*/  FMUL.FTZ R87, R0, R87 ;  /* 0x0000005700577220 */ /* 0x000fe20000410000 */
[----:B------:R-:W-:Y:S01]  /*11120*/  LOP3.LUT R25, R112, 0xff, RZ, 0xc0, !PT ;  /* 0x000000ff70197812 */ /* 0x000fe200078ec0ff */
[C---:B------:R-:W-:Y:S01]  /*11130*/  HMMA.16816.F32 R20, R136.reuse, R130, R20 ;  /* 0x000000828814723c */ /* 0x040fe20000001814 */
[--C-:B------:R-:W-:Y:S01]  /*11140*/  FFMA.FTZ R173, R26, c[0x0][0x23c], -R166.reuse ;  /* 0x00008f001aad7a23 */ /* 0x100fe200000108a6 */
[----:B-1----:R-:W1:Y:S01]  /*11150*/  LDSM.16.MT88.4 R112, [R184+0x6000] ;  /* 0x00600000b870783b */ /* 0x002e620000004200 */
[----:B------:R-:W-:Y:S01]  /*11160*/  FMUL.FTZ R26, R0, R110 ;  /* 0x0000006e001a7220 */ /* 0x000fe20000410000 */
[----:B------:R-:W-:Y:S01]  /*11170*/  LOP3.LUT R128, R121, 0xff, RZ, 0xc0, !PT ;  /* 0x000000ff79807812 */ /* 0x000fe200078ec0ff */
[----:B------:R-:W-:Y:S01]  /*11180*/  FFMA.FTZ R110, R30, c[0x0][0x23c], -R166 ;  /* 0x00008f001e6e7a23 */ /* 0x000fe200000108a6 */
[----:B------:R-:W-:Y:S01]  /*11190*/  SHF.R.U32.HI R122, RZ, 0x18, R122 ;  /* 0x00000018ff7a7819 */ /* 0x000fe2000001167a */
[----:B------:R-:W-:Y:S01]  /*111a0*/  FFMA.FTZ R175, R28, c[0x0][0x23c], -R167 ;  /* 0x00008f001caf7a23 */ /* 0x000fe200000108a7 */
[-C--:B---3--:R-:W-:Y:S01]  /*111b0*/  HMMA.16816.F32 R80, R136, R116.reuse, R80 ;  /* 0x000000748850723c */ /* 0x088fe20000001850 */
[----:B------:R-:W-:Y:S01]  /*111c0*/  SHF.R.U32.HI R130, RZ, 0x18, R177 ;  /* 0x00000018ff827819 */ /* 0x000fe200000116b1 */
[----:B------:R-:W-:Y:S02]  /*111d0*/  MUFU.EX2 R173, R173 ;  /* 0x000000ad00ad7308 */ /* 0x000fe40000000800 */
[----:B------:R-:W-:Y:S01]  /*111e0*/  FMUL.FTZ R28, R132, R104 ;  /* 0x00000068841c7220 */ /* 0x000fe20000410000 */
[----:B------:R-:W-:Y:S01]  /*111f0*/  PRMT R122, R25, 0x5410, R122 ;  /* 0x00005410197a7816 */ /* 0x000fe2000000007a */
[----:B------:R-:W-:Y:S01]  /*11200*/  FMUL.FTZ R25, R2, R109 ;  /* 0x0000006d02197220 */ /* 0x000fe20000410000 */
[----:B------:R-:W-:Y:S01]  /*11210*/  SHF.R.U32.HI R109, RZ, 0x10, R121 ;  /* 0x00000010ff6d7819 */ /* 0x000fe20000011679 */
[C---:B------:R-:W-:Y:S01]  /*11220*/  HMMA.16816.F32 R84, R144.reuse, R116, R84 ;  /* 0x000000749054723c */ /* 0x040fe20000001854 */
[----:B------:R-:W-:Y:S03]  /*11230*/  FFMA.FTZ R176, R27, c[0x0][0x23c], -R166 ;  /* 0x00008f001bb07a23 */ /* 0x000fe600000108a6 */
[----:B------:R-:W-:Y:S01]  /*11240*/  FMUL.FTZ R27, R0, R111 ;  /* 0x0000006f001b7220 */ /* 0x000fe20000410000 */
[----:B--2---:R-:W-:Y:S01]  /*11250*/  SHF.R.U32.HI R120, RZ, 0x10, R126 ;  /* 0x00000010ff787819 */ /* 0x004fe2000001167e */
[----:B------:R-:W-:Y:S01]  /*11260*/  FMUL.FTZ R88, R132, R88 ;  /* 0x0000005884587220 */ /* 0x000fe20000410000 */
[----:B------:R-:W-:Y:S01]  /*11270*/  SHF.R.U32.HI R116, RZ, 0x8, R24 ;  /* 0x00000008ff747819 */ /* 0x000fe20000011618 */
[----:B------:R-:W-:Y:S01]  /*11280*/  FMUL.FTZ R24, R2, R108 ;  /* 0x0000006c02187220 */ /* 0x000fe20000410000 */
[----:B------:R-:W-:Y:S01]  /*11290*/  LOP3.LUT R109, R109, 0xff, RZ, 0xc0, !PT ;  /* 0x000000ff6d6d7812 */ /* 0x000fe200078ec0ff */
[----:B------:R-:W-:Y:S02]  /*112a0*/  MUFU.EX2 R176, R176 ;  /* 0x000000b000b07308 */ /* 0x000fe40000000800 */
[----:B------:R-:W-:Y:S01]  /*112b0*/  LOP3.LUT R108, R120, 0xff, RZ, 0xc0, !PT ;  /* 0x000000ff786c7812 */ /* 0x000fe200078ec0ff */
[----:B------:R-:W-:Y:S01]  /*112c0*/  FFMA.FTZ R178, R29, c[0x0][0x23c], -R167 ;  /* 0x00008f001db27a23 */ /* 0x000fe200000108a7 */
[----:B------:R-:W-:Y:S01]  /*112d0*/  PRMT R120, R125, 0x5410, R116 ;  /* 0x000054107d787816 */ /* 0x000fe20000000074 */
[-C--:B------:R-:W-:Y:S01]  /*112e0*/  HMMA.16816.F32 R24, R144, R118.reuse, R24 ;  /* 0x000000769018723c */ /* 0x080fe20000001818 */
[----:B------:R-:W-:Y:S01]  /*112f0*/  FMUL.FTZ R89, R132, R89 ;  /* 0x0000005984597220 */ /* 0x000fe20000410000 */
[----:B------:R-:W-:Y:S01]  /*11300*/  PRMT R116, R108, 0x5410, R123 ;  /* 0x000054106c747816 */ /* 0x000fe2000000007b */
[----:B------:R-:W-:Y:S01]  /*11310*/  FMUL.FTZ R90, R3, R90 ;  /* 0x0000005a035a7220 */ /* 0x000fe20000410000 */
[----:B------:R-:W-:Y:S01]  /*11320*/  LOP3.LUT R108, R177, 0xff, RZ, 0xc0, !PT ;  /* 0x000000ffb16c7812 */ /* 0x000fe200078ec0ff */
[----:B------:R-:W-:Y:S01]  /*11330*/  FMUL.FTZ R91, R3, R91 ;  /* 0x0000005b035b7220 */ /* 0x000fe20000410000 */
[----:B------:R-:W-:Y:S01]  /*11340*/  LOP3.LUT R111, R177, 0xffff, RZ, 0xc0, !PT ;  /* 0x0000ffffb16f7812 */ /* 0x000fe200078ec0ff */
[----:B------:R-:W-:Y:S01]  /*11350*/  FMUL.FTZ R29, R132, R105 ;  /* 0x00000069841d7220 */ /* 0x000fe20000410000 */
[----:B------:R-:W-:Y:S01]  /*11360*/  SHF.R.U32.HI R126, RZ, 0x18, R121 ;  /* 0x00000018ff7e7819 */ /* 0x000fe20000011679 */
[----:B------:R-:W-:Y:S01]  /*11370*/  FMUL.FTZ R30, R3, R106 ;  /* 0x0000006a031e7220 */ /* 0x000fe20000410000 */
[----:B------:R-:W-:Y:S02]  /*11380*/  MUFU.EX2 R175, R175 ;  /* 0x000000af00af7308 */ /* 0x000fe40000000800 */
[C---:B------:R-:W-:Y:S01]  /*11390*/  HMMA.16816.F32 R88, R136.reuse, R118, R88 ;  /* 0x000000768858723c */ /* 0x040fe20000001858 */
[----:B------:R-:W-:Y:S01]  /*113a0*/  FFMA.FTZ R236, R31, c[0x0][0x23c], -R166 ;  /* 0x00008f001fec7a23 */ /* 0x000fe200000108a6 */
[----:B------:R-:W-:Y:S01]  /*113b0*/  SHF.R.U32.HI R111, RZ, 0x8, R111 ;  /* 0x00000008ff6f7819 */ /* 0x000fe2000001166f */
[----:B------:R-:W-:Y:S01]  /*113c0*/  FMUL.FTZ R31, R3, R107 ;  /* 0x0000006b031f7220 */ /* 0x000fe20000410000 */
[----:B------:R-:W-:Y:S01]  /*113d0*/  PRMT R126, R109, 0x5410, R126 ;  /* 0x000054106d7e7816 */ /* 0x000fe2000000007e */
[--C-:B------:R-:W-:Y:S01]  /*113e0*/  HSET2.LE.AND R106, R124, R207.reuse, PT ;  /* 0x000000cf7c6a7233 */ /* 0x100fe20003803000 */
[----:B------:R-:W-:Y:S01]  /*113f0*/  PRMT R104, R108, 0x5410, R111 ;  /* 0x000054106c687816 */ /* 0x000fe2000000006f */
[C---:B------:R-:W-:Y:S01]  /*11400*/  FMUL.FTZ R92, R2.reuse, R92 ;  /* 0x0000005c025c7220 */ /* 0x040fe20000410000 */
[----:B------:R-:W-:Y:S01]  /*11410*/  SHF.R.U32.HI R118, RZ, 0x10, R177 ;  /* 0x00000010ff767819 */ /* 0x000fe200000116b1 */
[----:B------:R-:W-:Y:S01]  /*11420*/  FMUL.FTZ R93, R2, R93 ;  /* 0x0000005d025d7220 */ /* 0x000fe20000410000 */
[-C--:B-1----:R-:W-:Y:S01]  /*11430*/  HMMA.16816.F32 R28, R136, R112.reuse, R28 ;  /* 0x00000070881c723c */ /* 0x082fe2000000181c */
[----:B------:R1:W-:Y:S01]  /*11440*/  MUFU.EX2 R177, R110 ;  /* 0x0000006e00b17308 */ /* 0x0003e20000000800 */
[C---:B------:R-:W-:Y:S01]  /*11450*/  FMUL.FTZ R94, R0.reuse, R94 ;  /* 0x0000005e005e7220 */ /* 0x040fe20000410000 */
[----:B------:R-:W-:Y:S01]  /*11460*/  LOP3.LUT R117, R121, 0xffff, RZ, 0xc0, !PT ;  /* 0x0000ffff79757812 */ /* 0x000fe200078ec0ff */
[----:B------:R-:W-:Y:S01]  /*11470*/  FMUL.FTZ R95, R0, R95 ;  /* 0x0000005f005f7220 */ /* 0x000fe20000410000 */
[----:B------:R-:W-:Y:S01]  /*11480*/  LOP3.LUT R107, R118, 0xff, RZ, 0xc0, !PT ;  /* 0x000000ff766b7812 */ /* 0x000fe200078ec0ff */
[----:B------:R-:W-:Y:S01]  /*11490*/  FFMA.FTZ R179, R48, c[0x0][0x23c], -R174 ;  /* 0x00008f0030b37a23 */ /* 0x000fe200000108ae */
[----:B------:R-:W-:Y:S01]  /*114a0*/  SHF.R.U32.HI R105, RZ, 0x8, R117 ;  /* 0x00000008ff697819 */ /* 0x000fe20000011675 */
[----:B------:R-:W-:Y:S01]  /*114b0*/  FFMA.FTZ R117, R50, c[0x0][0x23c], -R172 ;  /* 0x00008f0032757a23 */ /* 0x000fe200000108ac */
[----:B------:R-:W-:Y:S02]  /*114c0*/  PRMT R130, R107, 0x5410, R130 ;  /* 0x000054106b827816 */ /* 0x000fe40000000082 */
[C---:B------:R-:W-:Y:S01]  /*114d0*/  HMMA.16816.F32 R92, R144.reuse, R112, R92 ;  /* 0x00000070905c723c */ /* 0x040fe2000000185c */
[----:B------:R-:W-:Y:S01]  /*114e0*/  MUFU.EX2 R164, R164 ;  /* 0x000000a400a47308 */ /* 0x000fe20000000800 */
[----:B------:R-:W-:Y:S01]  /*114f0*/  PRMT R128, R128, 0x5410, R105 ;  /* 0x0000541080807816 */ /* 0x000fe20000000069 */
[----:B------:R-:W-:Y:S01]  /*11500*/  FMUL.FTZ R50, R3, R102 ;  /* 0x0000006603327220 */ /* 0x000fe20000410000 */
[--C-:B------:R-:W-:Y:S01]  /*11510*/  HSET2.LE.AND R105, R130, R207.reuse, PT ;  /* 0x000000cf82697233 */ /* 0x100fe20003803000 */
[----:B------:R-:W-:Y:S01]  /*11520*/  FFMA.FTZ R238, R49, c[0x0][0x23c], -R174 ;  /* 0x00008f0031ee7a23 */ /* 0x000fe200000108ae */
[--C-:B------:R-:W-:Y:S01]  /*11530*/  HSET2.LE.AND R107, R122, R207.reuse, PT ;  /* 0x000000cf7a6b7233 */ /* 0x100fe20003803000 */
[--C-:B------:R-:W-:Y:S01]  /*11540*/  FFMA.FTZ R118, R51, c[0x0][0x23c], -R172.reuse ;  /* 0x00008f0033767a23 */ /* 0x100fe200000108ac */
[-C--:B------:R-:W-:Y:S01]  /*11550*/  HMMA.16816.F32 R96, R144, R114.reuse, R96 ;  /* 0x000000729060723c */ /* 0x080fe20000001860 */
[----:B------:R-:W-:Y:S02]  /*11560*/  FMUL.FTZ R51, R3, R103 ;  /* 0x0000006703337220 */ /* 0x000fe40000410000 */
[----:B------:R-:W2:Y:S01]  /*11570*/  MUFU.EX2 R165, R165 ;  /* 0x000000a500a57308 */ /* 0x000ea20000000800 */
[--C-:B------:R-:W-:Y:S01]  /*11580*/  HSET2.LE.AND R113, R128, R207.reuse, PT ;  /* 0x000000cf80717233 */ /* 0x100fe20003803000 */
[--C-:B------:R-:W-:Y:S01]  /*11590*/  FFMA.FTZ R56, R56, c[0x0][0x23c], -R167.reuse ;  /* 0x00008f0038387a23 */ /* 0x100fe200000108a7 */
[----:B-1----:R-:W1:Y:S01]  /*115a0*/  LDSM.16.MT88.4 R108, [R188+0x6800] ;  /* 0x00680000bc6c783b */ /* 0x002e620000004200 */
[--C-:B------:R-:W-:Y:S01]  /*115b0*/  HSET2.LE.AND R112, R126, R207.reuse, PT ;  /* 0x000000cf7e707233 */ /* 0x100fe20003803000 */
[----:B------:R-:W-:Y:S01]  /*115c0*/  FFMA.FTZ R145, R39, c[0x0][0x23c], -R172 ;  /* 0x00008f0027917a23 */ /* 0x000fe200000108ac */
[--C-:B------:R-:W-:Y:S03]  /*115d0*/  HSET2.LE.AND R104, R104, R207.reuse, PT ;  /* 0x000000cf68687233 */ /* 0x100fe60003803000 */
[--C-:B------:R-:W-:Y:S01]  /*115e0*/  FFMA.FTZ R146, R40, c[0x0][0x23c], -R167.reuse ;  /* 0x00008f0028927a23 */ /* 0x100fe200000108a7 */
[----:B------:R-:W3:Y:S01]  /*115f0*/  MUFU.EX2 R141, R141 ;  /* 0x0000008d008d7308 */ /* 0x000ee20000000800 */
[--C-:B------:R-:W-:Y:S02]  /*11600*/  FFMA.FTZ R147, R41, c[0x0][0x23c], -R167.reuse ;  /* 0x00008f0029937a23 */ /* 0x100fe400000108a7 */
[--C-:B------:R-:W-:Y:S02]  /*11610*/  FFMA.FTZ R57, R57, c[0x0][0x23c], -R167.reuse ;  /* 0x00008f0039397a23 */ /* 0x100fe400000108a7 */
[----:B------:R-:W-:Y:S02]  /*11620*/  FFMA.FTZ R60, R60, c[0x0][0x23c], -R167 ;  /* 0x00008f003c3c7a23 */ /* 0x000fe400000108a7 */
[--C-:B------:R-:W-:Y:S02]  /*11630*/  FFMA.FTZ R58, R58, c[0x0][0x23c], -R166.reuse ;  /* 0x00008f003a3a7a23 */ /* 0x100fe400000108a6 */
[----:B------:R-:W-:Y:S01]  /*11640*/  FFMA.FTZ R59, R59, c[0x0][0x23c], -R166 ;  /* 0x00008f003b3b7a23 */ /* 0x000fe200000108a6 */
[----:B------:R-:W4:Y:S01]  /*11650*/  MUFU.EX2 R143, R143 ;  /* 0x0000008f008f7308 */ /* 0x000f220000000800 */
[----:B------:R-:W-:Y:S02]  /*11660*/  FFMA.FTZ R152, R132, R223, R152 ;  /* 0x000000df84987223 */ /* 0x000fe40000010098 */
[----:B------:R-:W-:Y:S01]  /*11670*/  FFMA.FTZ R154, R3, R222, R154 ;  /* 0x000000de039a7223 */ /* 0x000fe2000001009a */
[----:B--2---:R-:W-:Y:S01]  /*11680*/  F2FP.PACK_AB R49, R165, R164 ;  /* 0x000000a4a531723e */ /* 0x004fe200000000ff */
[----:B------:R-:W-:Y:S02]  /*11690*/  FFMA.FTZ R160, R2, R213, R160 ;  /* 0x000000d502a07223 */ /* 0x000fe400000100a0 */
[----:B------:R-:W-:Y:S01]  /*116a0*/  FFMA.FTZ R162, R0, R211, R162 ;  /* 0x000000d300a27223 */ /* 0x000fe200000100a2 */
[----:B------:R-:W-:Y:S01]  /*116b0*/  LOP3.LUT R106, R106, R49, RZ, 0xc0, !PT ;  /* 0x000000316a6a7212 */ /* 0x000fe200078ec0ff */
[----:B------:R-:W-:Y:S01]  /*116c0*/  FMUL.FTZ R49, R132, R101 ;  /* 0x0000006584317220 */ /* 0x000fe20000410000 */
[----:B------:R-:W2:Y:S01]  /*116d0*/  MUFU.EX2 R169, R169 ;  /* 0x000000a900a97308 */ /* 0x000ea20000000800 */
[----:B------:R-:W-:Y:S01]  /*116e0*/  F2FP.PACK_AB R101, R176, R173 ;  /* 0x000000adb065723e */ /* 0x000fe200000000ff */
[----:B------:R-:W-:Y:S01]  /*116f0*/  FADD.FTZ R153, R153, R152 ;  /* 0x0000009899997221 */ /* 0x000fe20000010000 */
[----:B---3--:R-:W-:Y:S01]  /*11700*/  F2FP.PACK_AB R48, R141, R140 ;  /* 0x0000008c8d30723e */ /* 0x008fe200000000ff */
[----:B------:R-:W-:Y:S01]  /*11710*/  FADD.FTZ R155, R155, R154 ;  /* 0x0000009a9b9b7221 */ /* 0x000fe20000010000 */
[----:B------:R-:W-:Y:S01]  /*11720*/  LOP3.LUT R101, R112, R101, RZ, 0xc0, !PT ;  /* 0x0000006570657212 */ /* 0x000fe200078ec0ff */
[----:B------:R-:W-:Y:S01]  /*11730*/  FADD.FTZ R161, R161, R160 ;  /* 0x000000a0a1a17221 */ /* 0x000fe20000010000 */
[----:B------:R-:W-:Y:S01]  /*11740*/  LOP3.LUT R107, R107, R48, RZ, 0xc0, !PT ;  /* 0x000000306b6b7212 */ /* 0x000fe200078ec0ff */
[----:B------:R-:W-:Y:S02]  /*11750*/  FMUL.FTZ R48, R132, R100 ;  /* 0x0000006484307220 */ /* 0x000fe40000410000 */
[----:B------:R-:W-:Y:S01]  /*11760*/  MUFU.EX2 R178, R178 ;  /* 0x000000b200b27308 */ /* 0x000fe20000000800 */
[----:B------:R-:W-:Y:S01]  /*11770*/  F2FP.PACK_AB R100, R171, R170 ;  /* 0x000000aaab64723e */ /* 0x000fe200000000ff */
[----:B------:R-:W-:Y:S01]  /*11780*/  FADD.FTZ R163, R163, R162 ;  /* 0x000000a2a3a37221 */ /* 0x000fe20000010000 */
[----:B----4-:R-:W-:Y:S01]  /*11790*/  F2FP.PACK_AB R103, R143, R142 ;  /* 0x0000008e8f67723e */ /* 0x010fe200000000ff */
[----:B------:R-:W-:Y:S01]  /*117a0*/  FADD.FTZ R148, R148, R153 ;  /* 0x0000009994947221 */ /* 0x000fe20000010000 */
[----:B------:R-:W-:Y:S01]  /*117b0*/  HMMA.16816.F32 R48, R136, R114, R48 ;  /* 0x000000728830723c */ /* 0x000fe20000001830 */
[----:B------:R-:W-:Y:S01]  /*117c0*/  LOP3.LUT R100, R113, R100, RZ, 0xc0, !PT ;  /* 0x0000006471647212 */ /* 0x000fe200078ec0ff */
[----:B------:R-:W-:Y:S01]  /*117d0*/  FADD.FTZ R150, R150, R155 ;  /* 0x0000009b96967221 */ /* 0x000fe20000010000 */
[----:B------:R-:W3:Y:S02]  /*117e0*/  LDSM.16.MT88.4 R112, [R186+0x6800] ;  /* 0x00680000ba70783b */ /* 0x000ee40000004200 */
[----:B------:R-:W4:Y:S01]  /*117f0*/  MUFU.EX2 R236, R236 ;  /* 0x000000ec00ec7308 */ /* 0x000f220000000800 */
[----:B------:R-:W-:Y:S01]  /*11800*/  LOP3.LUT R104, R104, R103, RZ, 0xc0, !PT ;  /* 0x0000006768687212 */ /* 0x000fe200078ec0ff */
[--C-:B------:R-:W-:Y:S01]  /*11810*/  HSET2.LE.AND R103, R116, R207.reuse, PT ;  /* 0x000000cf74677233 */ /* 0x100fe20003803000 */
[----:B------:R-:W-:Y:S01]  /*11820*/  FFMA.FTZ R136, R36, c[0x0][0x23c], -R174 ;  /* 0x00008f0024887a23 */ /* 0x000fe200000108ae */
[----:B--2---:R-:W-:Y:S03]  /*11830*/  F2FP.PACK_AB R102, R169, R168 ;  /* 0x000000a8a966723e */ /* 0x004fe600000000ff */
[----:B------:R-:W-:Y:S01]  /*11840*/  FFMA.FTZ R138, R38, c[0x0][0x23c], -R172 ;  /* 0x00008f00268a7a23 */ /* 0x000fe200000108ac */
[----:B------:R-:W-:Y:S01]  /*11850*/  LOP3.LUT R105, R105, R102, RZ, 0xc0, !PT ;  /* 0x0000006669697212 */ /* 0x000fe200078ec0ff */
[--C-:B------:R-:W-:Y:S01]  /*11860*/  HSET2.LE.AND R102, R120, R207.reuse, PT ;  /* 0x000000cf78667233 */ /* 0x100fe20003803000 */
[----:B------:R2:W-:Y:S01]  /*11870*/  MUFU.EX2 R144, R117 ;  /* 0x0000007500907308 */ /* 0x0005e20000000800 */
[----:B------:R-:W-:Y:S02]  /*11880*/  FFMA.FTZ R139, R37, c[0x0][0x23c], -R174 ;  /* 0x00008f00258b7a23 */ /* 0x000fe400000108ae */
[----:B------:R-:W-:Y:S02]  /*11890*/  FFMA.FTZ R172, R55, c[0x0][0x23c], -R172 ;  /* 0x00008f0037ac7a23 */ /* 0x000fe400000108ac */
[-C--:B-1----:R-:W-:Y:S01]  /*118a0*/  HMMA.16816.F32 R8, R104, R108.reuse, R8 ;  /* 0x0000006c6808723c */ /* 0x082fe20000001808 */
[----:B------:R-:W-:Y:S02]  /*118b0*/  FADD.FTZ R156, R156, R161 ;  /* 0x000000a19c9c7221 */ /* 0x000fe40000010000 */
[----:B------:R-:W-:Y:S02]  /*118c0*/  FADD.FTZ R158, R158, R163 ;  /* 0x000000a39e9e7221 */ /* 0x000fe40000010000 */
[----:B------:R-:W-:Y:S01]  /*118d0*/  MUFU.EX2 R137, R118 ;  /* 0x0000007600897308 */ /* 0x000fe20000000800 */
[----:B------:R-:W-:Y:S02]  /*118e0*/  FADD.FTZ R149, R149, R148 ;  /* 0x0000009495957221 */ /* 0x000fe40000010000 */
[----:B------:R-:W-:Y:S01]  /*118f0*/  FADD.FTZ R151, R151, R150 ;  /* 0x0000009697977221 */ /* 0x000fe20000010000 */
[----:B----4-:R-:W-:Y:S03]  /*11900*/  F2FP.PACK_AB R116, R236, R177 ;  /* 0x000000b1ec74723e */ /* 0x010fe600000000ff */
[----:B------:R-:W-:Y:S01]  /*11910*/  FADD.FTZ R157, R157, R156 ;  /* 0x0000009c9d9d7221 */ /* 0x000fe20000010000 */
[----:B------:R-:W-:Y:S01]  /*11920*/  LOP3.LUT R103, R103, R116, RZ, 0xc0, !PT ;  /* 0x0000007467677212 */ /* 0x000fe200078ec0ff */
[----:B------:R-:W-:Y:S01]  /*11930*/  FADD.FTZ R158, R159, R158 ;  /* 0x0000009e9f9e7221 */ /* 0x000fe20000010000 */
[----:B------:R-:W-:Y:S01]  /*11940*/  MUFU.EX2 R136, R136 ;  /* 0x0000008800887308 */ /* 0x000fe20000000800 */
[----:B------:R-:W-:Y:S02]  /*11950*/  FADD.FTZ R142, R142, R149 ;  /* 0x000000958e8e7221 */ /* 0x000fe40000010000 */
[----:B------:R-:W-:Y:S01]  /*11960*/  FADD.FTZ R168, R168, R151 ;  /* 0x00000097a8a87221 */ /* 0x000fe20000010000 */
[----:B--2---:R-:W-:Y:S01]  /*11970*/  F2FP.PACK_AB R117, R178, R175 ;  /* 0x000000afb275723e */ /* 0x004fe200000000ff */
[----:B------:R-:W-:Y:S02]  /*11980*/  FADD.FTZ R170, R170, R157 ;  /* 0x0000009daaaa7221 */ /* 0x000fe40000010000 */
[----:B------:R-:W-:Y:S01]  /*11990*/  FADD.FTZ R173, R173, R158 ;  /* 0x0000009eadad7221 */ /* 0x000fe20000010000 */
[----:B------:R-:W-:Y:S01]  /*119a0*/  LOP3.LUT R102, R102, R117, RZ, 0xc0, !PT ;  /* 0x0000007566667212 */ /* 0x000fe200078ec0ff */
[----:B------:R-:W-:Y:S01]  /*119b0*/  FADD.FTZ R143, R143, R142 ;  /* 0x0000008e8f8f7221 */ /* 0x000fe20000010000 */
[----:B------:R-:W1:Y:S01]  /*119c0*/  MUFU.EX2 R139, R139 ;  /* 0x0000008b008b7308 */ /* 0x000e620000000800 */
[----:B------:R-:W-:Y:S02]  /*119d0*/  FADD.FTZ R169, R169, R168 ;  /* 0x000000a8a9a97221 */ /* 0x000fe40000010000 */
[----:B------:R-:W-:Y:S02]  /*119e0*/  FADD.FTZ R170, R171, R170 ;  /* 0x000000aaabaa7221 */ /* 0x000fe40000010000 */
[C---:B------:R-:W-:Y:S01]  /*119f0*/  HMMA.16816.F32 R12, R100.reuse, R108, R12 ;  /* 0x0000006c640c723c */ /* 0x040fe2000000180c */
[----:B------:R-:W-:Y:S02]  /*11a00*/  FADD.FTZ R176, R176, R173 ;  /* 0x000000adb0b07221 */ /* 0x000fe40000010000 */
[----:B------:R-:W-:Y:S02]  /*11a10*/  FADD.FTZ R164, R164, R143 ;  /* 0x0000008fa4a47221 */ /* 0x000fe40000010000 */
[----:B------:R-:W-:Y:S01]  /*11a20*/  MUFU.EX2 R179, R179 ;  /* 0x000000b300b37308 */ /* 0x000fe20000000800 */
[----:B------:R-:W-:Y:S02]  /*11a30*/  FADD.FTZ R140, R140, R169 ;  /* 0x000000a98c8c7221 */ /* 0x000fe40000010000 */
[-C--:B------:R-:W-:Y:S01]  /*11a40*/  HMMA.16816.F32 R16, R100, R110.reuse, R16 ;  /* 0x0000006e6410723c */ /* 0x080fe20000001810 */
[----:B------:R-:W-:Y:S04]  /*11a50*/  IMAD.WIDE.U32 R108, R237, -0x326172a9, RZ ;  /* 0xcd9e8d57ed6c7825 */ /* 0x000fe800078e00ff */
[----:B------:R-:W-:Y:S01]  /*11a60*/  FFMA.FTZ R237, R42, c[0x0][0x23c], -R166 ;  /* 0x00008f002aed7a23 */ /* 0x000fe200000108a6 */
[----:B------:R-:W-:Y:S01]  /*11a70*/  LOP3.LUT R120, R109, UR15, R230, 0x96, !PT ;  /* 0x0000000f6d787c12 */ /* 0x000fe2000f8e96e6 */
[----:B------:R-:W2:Y:S01]  /*11a80*/  MUFU.EX2 R238, R238 ;  /* 0x000000ee00ee7308 */ /* 0x000ea20000000800 */
[C---:B------:R-:W-:Y:S01]  /*11a90*/  HMMA.16816.F32 R32, R104.reuse, R110, R32 ;  /* 0x0000006e6820723c */ /* 0x040fe20000001820 */
[----:B------:R-:W-:Y:S03]  /*11aa0*/  LOP3.LUT R36, R243, UR13, R108, 0x96, !PT ;  /* 0x0000000df3247c12 */ /* 0x000fe6000f8e966c */
[----:B------:R-:W-:Y:S01]  /*11ab0*/  LOP3.LUT R116, R109, UR15, R226, 0x96, !PT ;  /* 0x0000000f6d747c12 */ /* 0x000fe2000f8e96e2 */
[----:B------:R-:W-:Y:S01]  /*11ac0*/  IMAD.WIDE.U32 R120, R120, -0x2daee0ad, RZ ;  /* 0xd2511f5378787825 */ /* 0x000fe200078e00ff */
[----:B------:R-:W-:Y:S02]  /*11ad0*/  LOP3.LUT R38, R241, UR13, R108, 0x96, !PT ;  /* 0x0000000df1267c12 */ /* 0x000fe4000f8e966c */
[-C--:B---3--:R-:W-:Y:S01]  /*11ae0*/  HMMA.16816.F32 R68, R104, R112.reuse, R68 ;  /* 0x000000706844723c */ /* 0x088fe20000001844 */
[----:B------:R-:W3:Y:S01]  /*11af0*/  LDSM.16.MT88.4 R108, [R185+0x6800] ;  /* 0x00680000b96c783b */ /* 0x000ee20000004200 */
[----:B------:R-:W-:Y:S02]  /*11b00*/  MUFU.EX2 R237, R237 ;  /* 0x000000ed00ed7308 */ /* 0x000fe40000000800 */
[----:B------:R-:W-:Y:S01]  /*11b10*/  IMAD.WIDE.U32 R36, R36, -0x2daee0ad, RZ ;  /* 0xd2511f5324247825 */ /* 0x000fe200078e00ff */
[----:B------:R-:W-:Y:S02]  /*11b20*/  LOP3.LUT R117, R121, UR12, R228, 0x96, !PT ;  /* 0x0000000c79757c12 */ /* 0x000fe4000f8e96e4 */
[----:B-1----:R-:W-:Y:S01]  /*11b30*/  F2FP.PACK_AB R65, R139, R136 ;  /* 0x000000888b41723e */ /* 0x002fe200000000ff */
[C---:B------:R-:W-:Y:S01]  /*11b40*/  HMMA.16816.F32 R72, R100.reuse, R112, R72 ;  /* 0x000000706448723c */ /* 0x040fe20000001848 */
[----:B------:R-:W-:Y:S03]  /*11b50*/  IMAD.WIDE.U32 R122, R116, -0x2daee0ad, RZ ;  /* 0xd2511f53747a7825 */ /* 0x000fe600078e00ff */
[----:B------:R-:W-:Y:S01]  /*11b60*/  LOP3.LUT R120, R37, UR10, R120, 0x96, !PT ;  /* 0x0000000a25787c12 */ /* 0x000fe2000f8e9678 */
[----:B------:R-:W-:Y:S01]  /*11b70*/  IMAD.WIDE.U32 R38, R38, -0x2daee0ad, RZ ;  /* 0xd2511f5326267825 */ /* 0x000fe200078e00ff */
[----:B------:R-:W-:Y:S01]  /*11b80*/  LOP3.LUT R37, R123, UR12, R224, 0x96, !PT ;  /* 0x0000000c7b257c12 */ /* 0x000fe2000f8e96e0 */
[----:B------:R-:W-:Y:S01]  /*11b90*/  MUFU.EX2 R146, R146 ;  /* 0x0000009200927308 */ /* 0x000fe20000000800 */
[-C--:B------:R-:W-:Y:S01]  /*11ba0*/  HMMA.16816.F32 R76, R100, R114.reuse, R76 ;  /* 0x00000072644c723c */ /* 0x080fe2000000184c */
[----:B------:R-:W-:Y:S03]  /*11bb0*/  IMAD.WIDE.U32 R118, R117, -0x326172a9, RZ ;  /* 0xcd9e8d5775767825 */ /* 0x000fe600078e00ff */
[----:B------:R-:W-:Y:S01]  /*11bc0*/  LOP3.LUT R116, R39, UR10, R122, 0x96, !PT ;  /* 0x0000000a27747c12 */ /* 0x000fe2000f8e967a */
[----:B------:R-:W-:Y:S01]  /*11bd0*/  IMAD.WIDE.U32 R120, R120, -0x326172a9, RZ ;  /* 0xcd9e8d5778787825 */ /* 0x000fe200078e00ff */
[----:B------:R-:W-:Y:S02]  /*11be0*/  LOP3.LUT R242, R119, UR11, R242, 0x96, !PT ;  /* 0x0000000b77f27c12 */ /* 0x000fe4000f8e96f2 */
[C---:B------:R-:W-:Y:S01]  /*11bf0*/  HMMA.16816.F32 R20, R104.reuse, R114, R20 ;  /* 0x000000726814723c */ /* 0x040fe20000001814 */
[----:B------:R-:W-:Y:S01]  /*11c00*/  IMAD.WIDE.U32 R122, R37, -0x326172a9, RZ ;  /* 0xcd9e8d57257a7825 */ /* 0x000fe200078e00ff */
[----:B------:R-:W1:Y:S02]  /*11c10*/  MUFU.EX2 R147, R147 ;  /* 0x0000009300937308 */ /* 0x000e640000000800 */
[----:B------:R-:W-:Y:S01]  /*11c20*/  LOP3.LUT R118, R121, UR9, R118, 0x96, !PT ;  /* 0x0000000979767c12 */ /* 0x000fe2000f8e9676 */
[----:B------:R-:W-:Y:S01]  /*11c30*/  IMAD.WIDE.U32 R242, R242, -0x2daee0ad, RZ ;  /* 0xd2511f53f2f27825 */ /* 0x000fe200078e00ff */
[----:B------:R-:W-:Y:S03]  /*11c40*/  LOP3.LUT R240, R123, UR11, R240, 0x96, !PT ;  /* 0x0000000b7bf07c12 */ /* 0x000fe6000f8e96f0 */
[----:B------:R-:W-:Y:S03]  /*11c50*/  IMAD.WIDE.U32 R118, R118, -0x2daee0ad, RZ ;  /* 0xd2511f5376767825 */ /* 0x000fe600078e00ff */
[----:B------:R-:W-:Y:S01]  /*11c60*/  LOP3.LUT R40, R243, UR8, R36, 0x96, !PT ;  /* 0x00000008f3287c12 */ /* 0x000fe2000f8e9624 */
[----:B------:R-:W-:Y:S01]  /*11c70*/  IMAD.WIDE.U32 R116, R116, -0x326172a9, RZ ;  /* 0xcd9e8d5774747825 */ /* 0x000fe200078e00ff */
[----:B------:R-:W-:Y:S01]  /*11c80*/  LOP3.LUT R36, R119, UR6, R242, 0x96, !PT ;  /* 0x0000000677247c12 */ /* 0x000fe2000f8e96f2 */
[----:B------:R-:W-:Y:S01]  /*11c90*/  MUFU.EX2 R138, R138 ;  /* 0x0000008a008a7308 */ /* 0x000fe20000000800 */
[-C--:B---3--:R-:W-:Y:S01]  /*11ca0*/  HMMA.16816.F32 R80, R104, R108.reuse, R80 ;  /* 0x0000006c6850723c */ /* 0x088fe20000001850 */
[----:B------:R-:W-:Y:S01]  /*11cb0*/  IMAD.WIDE.U32 R240, R240, -0x2daee0ad, RZ ;  /* 0xd2511f53f0f07825 */ /* 0x000fe200078e00ff */
[----:B------:R-:W-:Y:S03]  /*11cc0*/  LOP3.LUT R112, R117, UR9, R122, 0x96, !PT ;  /* 0x0000000975707c12 */ /* 0x000fe6000f8e967a */
[----:B------:R-:W-:Y:S01]  /*11cd0*/  IMAD.WIDE.U32 R124, R36, -0x326172a9, RZ ;  /* 0xcd9e8d57247c7825 */ /* 0x000fe200078e00ff */
[----:B------:R-:W-:Y:S02]  /*11ce0*/  LOP3.LUT R117, R241, UR8, R38, 0x96, !PT ;  /* 0x00000008f1757c12 */ /* 0x000fe4000f8e9626 */
[C---:B------:R-:W-:Y:S01]  /*11cf0*/  HMMA.16816.F32 R84, R100.reuse, R108, R84 ;  /* 0x0000006c6454723c */ /* 0x040fe20000001854 */
[----:B------:R-:W3:Y:S01]  /*11d00*/  LDSM.16.MT88.4 R36, [R184+0x6800] ;  /* 0x00680000b824783b */ /* 0x000ee20000004200 */
[----:B------:R-:W4:Y:S02]  /*11d10*/  MUFU.EX2 R145, R145 ;  /* 0x0000009100917308 */ /* 0x000f240000000800 */
[----:B------:R-:W-:Y:S01]  /*11d20*/  IMAD.WIDE.U32 R112, R112, -0x2daee0ad, RZ ;  /* 0xd2511f5370707825 */ /* 0x000fe200078e00ff */
[----:B------:R-:W-:Y:S02]  /*11d30*/  SHF.R.U32.HI R119, RZ, 0x10, R124 ;  /* 0x00000010ff777819 */ /* 0x000fe4000001167c */
[C---:B------:R-:W-:Y:S01]  /*11d40*/  LOP3.LUT R42, R124.reuse, 0xff, RZ, 0xc0, !PT ;  /* 0x000000ff7c2a7812 */ /* 0x040fe200078ec0ff */
[-C--:B------:R-:W-:Y:S01]  /*11d50*/  HMMA.16816.F32 R24, R100, R110.reuse, R24 ;  /* 0x0000006e6418723c */ /* 0x080fe20000001818 */
[----:B------:R-:W-:Y:S03]  /*11d60*/  LOP3.LUT R41, R113, UR6, R240, 0x96, !PT ;  /* 0x0000000671297c12 */ /* 0x000fe6000f8e96f0 */
[----:B------:R-:W-:Y:S01]  /*11d70*/  IMAD.WIDE.U32 R108, R117, -0x326172a9, RZ ;  /* 0xcd9e8d57756c7825 */ /* 0x000fe200078e00ff */
[----:B------:R-:W-:Y:S01]  /*11d80*/  LOP3.LUT R119, R119, 0xff, RZ, 0xc0, !PT ;  /* 0x000000ff77777812 */ /* 0x000fe200078ec0ff */
[----:B------:R-:W-:Y:S01]  /*11d90*/  MUFU.EX2 R246, R246 ;  /* 0x000000f600f67308 */ /* 0x000fe20000000800 */
[----:B------:R-:W-:Y:S01]  /*11da0*/  LOP3.LUT R121, R124, 0xffff, RZ, 0xc0, !PT ;  /* 0x0000ffff7c797812 */ /* 0x000fe200078ec0ff */
[C---:B------:R-:W-:Y:S01]  /*11db0*/  HMMA.16816.F32 R88, R104.reuse, R110, R88 ;  /* 0x0000006e6858723c */ /* 0x040fe20000001858 */
[----:B------:R-:W-:Y:S03]  /*11dc0*/  IMAD.WIDE.U32 R122, R41, -0x326172a9, RZ ;  /* 0xcd9e8d57297a7825 */ /* 0x000fe600078e00ff */
[----:B------:R-:W-:Y:S01]  /*11dd0*/  SHF.R.U32.HI R121, RZ, 0x8, R121 ;  /* 0x00000008ff797819 */ /* 0x000fe20000011679 */
[----:B------:R-:W-:Y:S01]  /*11de0*/  FFMA.FTZ R242, R45, c[0x0][0x23c], -R167 ;  /* 0x00008f002df27a23 */ /* 0x000fe200000108a7 */
[----:B------:R-:W-:Y:S01]  /*11df0*/  SHF.R.U32.HI R44, RZ, 0x10, R122 ;  /* 0x00000010ff2c7819 */ /* 0x000fe2000001167a */
[--C-:B------:R-:W-:Y:S01]  /*11e00*/  FFMA.FTZ R241, R47, c[0x0][0x23c], -R166.reuse ;  /* 0x00008f002ff17a23 */ /* 0x100fe200000108a6 */
[----:B------:R-:W-:Y:S01]  /*11e10*/  LOP3.LUT R117, R122, 0xffff, RZ, 0xc0, !PT ;  /* 0x0000ffff7a757812 */ /* 0x000fe200078ec0ff */
[----:B------:R-:W-:Y:S01]  /*11e20*/  FFMA.FTZ R240, R43, c[0x0][0x23c], -R166 ;  /* 0x00008f002bf07a23 */ /* 0x000fe200000108a6 */
[----:B------:R-:W-:Y:S02]  /*11e30*/  MUFU.EX2 R245, R245 ;  /* 0x000000f500f57308 */ /* 0x000fe40000000800 */
[----:B------:R-:W-:Y:S01]  /*11e40*/  LOP3.LUT R43, R123, UR16, R108, 0x96, !PT ;  /* 0x000000107b2b7c12 */ /* 0x000fe2000f8e966c */
[----:B------:R-:W-:Y:S01]  /*11e50*/  IMAD.WIDE.U32 R114, R40, -0x326172a9, RZ ;  /* 0xcd9e8d5728727825 */ /* 0x000fe200078e00ff */
[----:B------:R-:W-:Y:S02]  /*11e60*/  LOP3.LUT R108, R44, 0xff, RZ, 0xc0, !PT ;  /* 0x000000ff2c6c7812 */ /* 0x000fe400078ec0ff */
[----:B------:R-:W5:Y:S01]  /*11e70*/  LDSM.16.MT88.4 R44, [R188+0x7000] ;  /* 0x00700000bc2c783b */ /* 0x000f620000004200 */
[----:B------:R-:W-:Y:S01]  /*11e80*/  SHF.R.U32.HI R117, RZ, 0x8, R117 ;  /* 0x00000008ff757819 */ /* 0x000fe20000011675 */
[----:B------:R-:W-:Y:S01]  /*11e90*/  FFMA.FTZ R243, R64, c[0x0][0x23c], -R174 ;  /* 0x00008f0040f37a23 */ /* 0x000fe200000108ae */
[----:B------:R-:W-:Y:S01]  /*11ea0*/  SHF.R.U32.HI R40, RZ, 0x18, R124 ;  /* 0x00000018ff287819 */ /* 0x000fe2000001167c */
[----:B------:R-:W-:Y:S01]  /*11eb0*/  MUFU.EX2 R242, R242 ;  /* 0x000000f200f27308 */ /* 0x000fe20000000800 */
[----:B------:R-:W-:Y:S01]  /*11ec0*/  FFMA.FTZ R174, R53, c[0x0][0x23c], -R174 ;  /* 0x00008f0035ae7a23 */ /* 0x000fe200000108ae */
[----:B------:R-:W-:Y:S01]  /*11ed0*/  LOP3.LUT R41, R125, UR16, R114, 0x96, !PT ;  /* 0x000000107d297c12 */ /* 0x000fe2000f8e9672 */
[----:B------:R-:W-:Y:S01]  /*11ee0*/  FFMA.FTZ R167, R61, c[0x0][0x23c], -R167 ;  /* 0x00008f003da77a23 */ /* 0x000fe200000108a7 */
[----:B------:R-:W-:Y:S01]  /*11ef0*/  PRMT R40, R119, 0x5410, R40 ;  /* 0x0000541077287816 */ /* 0x000fe20000000028 */
[-C--:B---3--:R-:W-:Y:S01]  /*11f00*/  HMMA.16816.F32 R28, R104, R36.reuse, R28 ;  /* 0x00000024681c723c */ /* 0x088fe2000000181c */
[----:B------:R-:W-:Y:S01]  /*11f10*/  SHF.R.U32.HI R113, RZ, 0x18, R122 ;  /* 0x00000018ff717819 */ /* 0x000fe2000001167a */
[----:B------:R-:W-:Y:S01]  /*11f20*/  FADD.FTZ R175, R175, R170 ;  /* 0x000000aaafaf7221 */ /* 0x000fe20000010000 */
[----:B------:R-:W-:Y:S01]  /*11f30*/  LOP3.LUT R126, R41, 0xff, RZ, 0xc0, !PT ;  /* 0x000000ff297e7812 */ /* 0x000fe200078ec0ff */
[----:B------:R-:W-:Y:S01]  /*11f40*/  FADD.FTZ R177, R177, R176 ;  /* 0x000000b0b1b17221 */ /* 0x000fe20000010000 */
[----:B------:R-:W3:Y:S01]  /*11f50*/  MUFU.EX2 R240, R240 ;  /* 0x000000f000f07308 */ /* 0x000ee20000000800 */
[----:B------:R-:W-:Y:S01]  /*11f60*/  PRMT R108, R108, 0x5410, R113 ;  /* 0x000054106c6c7816 */ /* 0x000fe20000000071 */
[----:B------:R-:W-:Y:S01]  /*11f70*/  FADD.FTZ R165, R165, R164 ;  /* 0x000000a4a5a57221 */ /* 0x000fe20000010000 */
[C---:B------:R-:W-:Y:S01]  /*11f80*/  HMMA.16816.F32 R92, R100.reuse, R36, R92 ;  /* 0x00000024645c723c */ /* 0x040fe2000000185c */
[----:B------:R-:W-:Y:S03]  /*11f90*/  LOP3.LUT R113, R41, 0xffff, RZ, 0xc0, !PT ;  /* 0x0000ffff29717812 */ /* 0x000fe600078ec0ff */
[----:B------:R-:W-:Y:S01]  /*11fa0*/  SHF.R.U32.HI R124, RZ, 0x18, R41 ;  /* 0x00000018ff7c7819 */ /* 0x000fe20000011629 */
[----:B------:R-:W-:Y:S01]  /*11fb0*/  FADD.FTZ R141, R141, R140 ;  /* 0x0000008c8d8d7221 */ /* 0x000fe20000010000 */
[----:B------:R-:W-:Y:S01]  /*11fc0*/  SHF.R.U32.HI R110, RZ, 0x10, R43 ;  /* 0x00000010ff6e7819 */ /* 0x000fe2000001162b */
[----:B------:R-:W1:Y:S01]  /*11fd0*/  MUFU.EX2 R241, R241 ;  /* 0x000000f100f17308 */ /* 0x000e620000000800 */
[-C--:B------:R-:W-:Y:S01]  /*11fe0*/  HMMA.16816.F32 R96, R100, R38.reuse, R96 ;  /* 0x000000266460723c */ /* 0x080fe20000001860 */
[----:B------:R-:W-:Y:S03]  /*11ff0*/  SHF.R.U32.HI R111, RZ, 0x10, R41 ;  /* 0x00000010ff6f7819 */ /* 0x000fe60000011629 */
[C---:B------:R-:W-:Y:S01]  /*12000*/  LOP3.LUT R41, R43.reuse, 0xffff, RZ, 0xc0, !PT ;  /* 0x0000ffff2b297812 */ /* 0x040fe200078ec0ff */
[----:B------:R-:W-:Y:S01]  /*12010*/  FADD.FTZ R175, R178, R175 ;  /* 0x000000afb2af7221 */ /* 0x000fe20000010000 */
[----:B------:R-:W-:Y:S01]  /*12020*/  SHF.R.U32.HI R113, RZ, 0x8, R113 ;  /* 0x00000008ff717819 */ /* 0x000fe20000011671 */
[----:B------:R-:W-:Y:S01]  /*12030*/  FADD.FTZ R236, R236, R177 ;  /* 0x000000b1ecec7221 */ /* 0x000fe20000010000 */
[----:B------:R-:W-:Y:S01]  /*12040*/  HMMA.16816.F32 R48, R104, R38, R48 ;  /* 0x000000266830723c */ /* 0x000fe20000001830 */
[----:B------:R-:W-:Y:S01]  /*12050*/  LOP3.LUT R114, R122, 0xff, RZ, 0xc0, !PT ;  /* 0x000000ff7a727812 */ /* 0x000fe200078ec0ff */
[----:B------:R-:W1:Y:S02]  /*12060*/  MUFU.EX2 R243, R243 ;  /* 0x000000f300f37308 */ /* 0x000e640000000800 */
[----:B------:R-:W-:Y:S01]  /*12070*/  PRMT R42, R42, 0x5410, R121 ;  /* 0x000054102a2a7816 */ /* 0x000fe20000000079 */
[----:B------:R-:W-:Y:S01]  /*12080*/  FADD.FTZ R136, R136, R165 ;  /* 0x000000a588887221 */ /* 0x000fe20000010000 */
[----:B------:R-:W-:Y:S01]  /*12090*/  SHF.R.U32.HI R41, RZ, 0x8, R41 ;  /* 0x00000008ff297819 */ /* 0x000fe20000011629 */
[--C-:B------:R-:W-:Y:S01]  /*120a0*/  HSET2.LE.AND R39, R108, R207.reuse, PT ;  /* 0x000000cf6c277233 */ /* 0x100fe20003803000 */
[----:B------:R-:W-:Y:S01]  /*120b0*/  LOP3.LUT R122, R43, 0xff, RZ, 0xc0, !PT ;  /* 0x000000ff2b7a7812 */ /* 0x000fe200078ec0ff */
[--C-:B------:R-:W-:Y:S03]  /*120c0*/  HSET2.LE.AND R42, R42, R207.reuse, PT ;  /* 0x000000cf2a2a7233 */ /* 0x100fe60003803000 */
[----:B------:R-:W-:Y:S01]  /*120d0*/  SHF.R.U32.HI R43, RZ, 0x18, R43 ;  /* 0x00000018ff2b7819 */ /* 0x000fe2000001162b */
[----:B------:R-:W-:Y:S01]  /*120e0*/  MUFU.EX2 R248, R248 ;  /* 0x000000f800f87308 */ /* 0x000fe20000000800 */
[----:B------:R-:W-:Y:S01]  /*120f0*/  LOP3.LUT R110, R110, 0xff, RZ, 0xc0, !PT ;  /* 0x000000ff6e6e7812 */ /* 0x000fe200078ec0ff */
[----:B------:R-:W-:Y:S01]  /*12100*/  FADD.FTZ R136, R139, R136 ;  /* 0x000000888b887221 */ /* 0x000fe20000010000 */
[----:B------:R-:W-:Y:S01]  /*12110*/  LOP3.LUT R111, R111, 0xff, RZ, 0xc0, !PT ;  /* 0x000000ff6f6f7812 */ /* 0x000fe200078ec0ff */
[----:B------:R-:W-:Y:S01]  /*12120*/  IMAD.MOV.U32 R0, RZ, RZ, R7 ;  /* 0x000000ffff007224 */ /* 0x000fe200078e0007 */
[----:B------:R-:W-:Y:S01]  /*12130*/  PRMT R126, R126, 0x5410, R113 ;  /* 0x000054107e7e7816 */ /* 0x000fe20000000071 */
[----:B------:R-:W-:Y:S01]  /*12140*/  IMAD.MOV.U32 R3, RZ, RZ, R134 ;  /* 0x000000ffff037224 */ /* 0x000fe200078e0086 */
[----:B------:R-:W-:Y:S01]  /*12150*/  PRMT R122, R122, 0x5410, R41 ;  /* 0x000054107a7a7816 */ /* 0x000fe20000000029 */
[----:B------:R-:W-:Y:S01]  /*12160*/  IMAD.MOV.U32 R132, RZ, RZ, R135 ;  /* 0x000000ffff847224 */ /* 0x000fe200078e0087 */
[----:B------:R-:W-:Y:S01]  /*12170*/  PRMT R110, R110, 0x5410, R43 ;  /* 0x000054106e6e7816 */ /* 0x000fe2000000002b */
[--C-:B------:R-:W-:Y:S01]  /*12180*/  HSET2.LE.AND R43, R40, R207.reuse, PT ;  /* 0x000000cf282b7233 */ /* 0x100fe20003803000 */
[----:B------:R-:W-:Y:S01]  /*12190*/  F2FP.PACK_AB R36, R137, R144 ;  /* 0x000000908924723e */ /* 0x000fe200000000ff */
[--C-:B------:R-:W-:Y:S01]  /*121a0*/  HSET2.LE.AND R40, R126, R207.reuse, PT ;  /* 0x000000cf7e287233 */ /* 0x100fe20003803000 */
[----:B------:R-:W-:Y:S01]  /*121b0*/  PRMT R124, R111, 0x5410, R124 ;  /* 0x000054106f7c7816 */ /* 0x000fe2000000007c */
[----:B------:R-:W-:Y:S01]  /*121c0*/  MUFU.EX2 R247, R247 ;  /* 0x000000f700f77308 */ /* 0x000fe20000000800 */
[----:B--2---:R-:W-:Y:S01]  /*121d0*/  F2FP.PACK_AB R37, R238, R179 ;  /* 0x000000b3ee25723e */ /* 0x004fe200000000ff */
[----:B------:R-:W-:Y:S01]  /*121e0*/  FADD.FTZ R179, R179, R136 ;  /* 0x00000088b3b37221 */ /* 0x000fe20000010000 */
[----:B------:R-:W-:Y:S01]  /*121f0*/  LOP3.LUT R43, R43, R36, RZ, 0xc0, !PT ;  /* 0x000000242b2b7212 */ /* 0x000fe200078ec0ff */
[--C-:B------:R-:W-:Y:S01]  /*12200*/  HSET2.LE.AND R36, R122, R207.reuse, PT ;  /* 0x000000cf7a247233 */ /* 0x100fe20003803000 */
[----:B------:R-:W-:Y:S01]  /*12210*/  LOP3.LUT R42, R42, R37, RZ, 0xc0, !PT ;  /* 0x000000252a2a7212 */ /* 0x000fe200078ec0ff */
[--C-:B------:R-:W-:Y:S01]  /*12220*/  HSET2.LE.AND R41, R124, R207.reuse, PT ;  /* 0x000000cf7c297233 */ /* 0x100fe20003803000 */
[----:B-1----:R-:W-:Y:S01]  /*12230*/  F2FP.PACK_AB R37, R147, R146 ;  /* 0x000000929325723e */ /* 0x002fe200000000ff */
[----:B------:R-:W-:Y:S01]  /*12240*/  FADD.FTZ R146, R146, R175 ;  /* 0x000000af92927221 */ /* 0x000fe20000010000 */
[----:B----4-:R-:W-:Y:S01]  /*12250*/  F2FP.PACK_AB R100, R145, R138 ;  /* 0x0000008a9164723e */ /* 0x010fe200000000ff */
[----:B------:R-:W1:Y:S01]  /*12260*/  MUFU.EX2 R174, R174 ;  /* 0x000000ae00ae7308 */ /* 0x000e620000000800 */
[----:B------:R-:W-:Y:S01]  /*12270*/  LOP3.LUT R40, R40, R65, RZ, 0xc0, !PT ;  /* 0x0000004128287212 */ /* 0x000fe200078ec0ff */
[----:B------:R-:W-:Y:S01]  /*12280*/  FADD.FTZ R138, R138, R141 ;  /* 0x0000008d8a8a7221 */ /* 0x000fe20000010000 */
[----:B------:R-:W-:Y:S01]  /*12290*/  PRMT R114, R114, 0x5410, R117 ;  /* 0x0000541072727816 */ /* 0x000fe20000000075 */
[----:B------:R-:W2:Y:S01]  /*122a0*/  LDSM.16.MT88.4 R64, [R186+0x7000] ;  /* 0x00700000ba40783b */ /* 0x000ea20000004200 */
[----:B------:R-:W-:Y:S01]  /*122b0*/  LOP3.LUT R36, R36, R37, RZ, 0xc0, !PT ;  /* 0x0000002524247212 */ /* 0x000fe200078ec0ff */
[--C-:B------:R-:W-:Y:S01]  /*122c0*/  HSET2.LE.AND R37, R110, R207.reuse, PT ;  /* 0x000000cf6e257233 */ /* 0x100fe20003803000 */
[----:B------:R-:W-:Y:S01]  /*122d0*/  LOP3.LUT R41, R41, R100, RZ, 0xc0, !PT ;  /* 0x0000006429297212 */ /* 0x000fe200078ec0ff */
[--C-:B------:R-:W-:Y:S01]  /*122e0*/  HSET2.LE.AND R38, R114, R207.reuse, PT ;  /* 0x000000cf72267233 */ /* 0x100fe20003803000 */
[----:B---3--:R-:W-:Y:S01]  /*122f0*/  F2FP.PACK_AB R100, R240, R237 ;  /* 0x000000edf064723e */ /* 0x008fe200000000ff */
[----:B------:R-:W-:Y:S01]  /*12300*/  MUFU.EX2 R249, R249 ;  /* 0x000000f900f97308 */ /* 0x000fe20000000800 */
[----:B------:R-:W-:Y:S01]  /*12310*/  F2FP.PACK_AB R101, R242, R239 ;  /* 0x000000eff265723e */ /* 0x000fe200000000ff */
[----:B------:R-:W-:Y:S01]  /*12320*/  FADD.FTZ R237, R237, R236 ;  /* 0x000000eceded7221 */ /* 0x000fe20000010000 */
[----:B------:R-:W-:Y:S01]  /*12330*/  LOP3.LUT R37, R37, R100, RZ, 0xc0, !PT ;  /* 0x0000006425257212 */ /* 0x000fe200078ec0ff */
[-C--:B-----5:R-:W-:Y:S01]  /*12340*/  HMMA.16816.F32 R8, R40, R44.reuse, R8 ;  /* 0x0000002c2808723c */ /* 0x0a0fe20000001808 */
[----:B------:R-:W-:Y:S01]  /*12350*/  F2FP.PACK_AB R100, R241, R244 ;  /* 0x000000f4f164723e */ /* 0x000fe200000000ff */
[----:B------:R-:W-:Y:S01]  /*12360*/  FADD.FTZ R145, R145, R138 ;  /* 0x0000008a91917221 */ /* 0x000fe20000010000 */
[----:B------:R-:W-:Y:S01]  /*12370*/  LOP3.LUT R38, R38, R101, RZ, 0xc0, !PT ;  /* 0x0000006526267212 */ /* 0x000fe200078ec0ff */
[----:B------:R-:W-:Y:S01]  /*12380*/  FADD.FTZ R146, R147, R146 ;  /* 0x0000009293927221 */ /* 0x000fe20000010000 */
[----:B------:R-:W-:Y:S01]  /*12390*/  LOP3.LUT R39, R39, R100, RZ, 0xc0, !PT ;  /* 0x0000006427277212 */ /* 0x000fe200078ec0ff */
[----:B------:R-:W3:Y:S01]  /*123a0*/  MUFU.EX2 R172, R172 ;  /* 0x000000ac00ac7308 */ /* 0x000ee20000000800 */
[----:B------:R-:W4:Y:S01]  /*123b0*/  LDSM.16.MT88.4 R100, [R185+0x7000] ;  /* 0x00700000b964783b */ /* 0x000f220000004200 */
[----:B------:R-:W-:Y:S01]  /*123c0*/  LOP3.LUT R104, R109, UR7, R116, 0x96, !PT ;  /* 0x000000076d687c12 */ /* 0x000fe2000f8e9674 */
[----:B------:R-:W-:Y:S03]  /*123d0*/  FADD.FTZ R237, R240, R237 ;  /* 0x000000edf0ed7221 */ /* 0x000fe60000010000 */
[C---:B------:R-:W-:Y:S01]  /*123e0*/  HMMA.16816.F32 R12, R36.reuse, R44, R12 ;  /* 0x0000002c240c723c */ /* 0x040fe2000000180c */
[----:B------:R-:W-:Y:S01]  /*123f0*/  IMAD.WIDE.U32 R104, R104, -0x2daee0ad, RZ ;  /* 0xd2511f5368687825 */ /* 0x000fe200078e00ff */
[----:B------:R-:W-:Y:S02]  /*12400*/  LOP3.LUT R114, R115, UR7, R120, 0x96, !PT ;  /* 0x0000000773727c12 */ /* 0x000fe4000f8e9678 */
[----:B------:R-:W-:Y:S01]  /*12410*/  MUFU.EX2 R56, R56 ;  /* 0x0000003800387308 */ /* 0x000fe20000000800 */
[----:B------:R-:W-:Y:S01]  /*12420*/  FADD.FTZ R144, R144, R145 ;  /* 0x0000009190907221 */ /* 0x000fe20000010000 */
[----:B------:R-:W-:Y:S01]  /*12430*/  LOP3.LUT R52, R105, UR17, R112, 0x96, !PT ;  /* 0x0000001169347c12 */ /* 0x000fe2000f8e9670 */
[----:B------:R-:W-:Y:S01]  /*12440*/  IMAD.WIDE.U32 R114, R114, -0x2daee0ad, RZ ;  /* 0xd2511f5372727825 */ /* 0x000fe200078e00ff */
[-C--:B------:R-:W-:Y:S01]  /*12450*/  HMMA.16816.F32 R16, R36, R46.reuse, R16 ;  /* 0x0000002e2410723c */ /* 0x080fe20000001810 */
[----:B------:R-:W-:Y:S03]  /*12460*/  LOP3.LUT R55, R104, 0xffff, RZ, 0xc0, !PT ;  /* 0x0000ffff68377812 */ /* 0x000fe600078ec0ff */
[----:B------:R-:W-:Y:S01]  /*12470*/  LOP3.LUT R118, R115, UR17, R118, 0x96, !PT ;  /* 0x0000001173767c12 */ /* 0x000fe2000f8e9676 */
[----:B------:R-:W-:Y:S01]  /*12480*/  FADD.FTZ R239, R239, R146 ;  /* 0x00000092efef7221 */ /* 0x000fe20000010000 */
[----:B------:R-:W-:Y:S01]  /*12490*/  SHF.R.U32.HI R53, RZ, 0x18, R114 ;  /* 0x00000018ff357819 */ /* 0x000fe20000011672 */
[----:B------:R-:W5:Y:S01]  /*124a0*/  MUFU.EX2 R57, R57 ;  /* 0x0000003900397308 */ /* 0x000f620000000800 */
[C---:B------:R-:W-:Y:S01]  /*124b0*/  HMMA.16816.F32 R32, R40.reuse, R46, R32 ;  /* 0x0000002e2820723c */ /* 0x040fe20000001820 */
[----:B------:R-:W1:Y:S03]  /*124c0*/  LDSM.16.MT88.4 R44, [R184+0x7000] ;  /* 0x00700000b82c783b */ /* 0x000e660000004200 */
[----:B------:R-:W-:Y:S01]  /*124d0*/  LOP3.LUT R61, R118, 0xffff, RZ, 0xc0, !PT ;  /* 0x0000ffff763d7812 */ /* 0x000fe200078ec0ff */
[----:B------:R-:W-:Y:S01]  /*124e0*/  FADD.FTZ R244, R244, R237 ;  /* 0x000000edf4f47221 */ /* 0x000fe20000010000 */
[----:B------:R-:W-:Y:S01]  /*124f0*/  LOP3.LUT R106, R118, 0xff, RZ, 0xc0, !PT ;  /* 0x000000ff766a7812 */ /* 0x000fe200078ec0ff */
[----:B------:R-:W-:Y:S01]  /*12500*/  FADD.FTZ R238, R238, R179 ;  /* 0x000000b3eeee7221 */ /* 0x000fe20000010000 */
[-C--:B--2---:R-:W-:Y:S01]  /*12510*/  HMMA.16816.F32 R68, R40, R64.reuse, R68 ;  /* 0x000000402844723c */ /* 0x084fe20000001844 */
[----:B------:R-:W-:Y:S01]  /*12520*/  LOP3.LUT R54, R114, 0xff, RZ, 0xc0, !PT ;  /* 0x000000ff72367812 */ /* 0x000fe200078ec0ff */
[----:B------:R-:W-:Y:S02]  /*12530*/  MUFU.EX2 R58, R58 ;  /* 0x0000003a003a7308 */ /* 0x000fe40000000800 */
[----:B------:R-:W-:Y:S01]  /*12540*/  SHF.R.U32.HI R55, RZ, 0x8, R55 ;  /* 0x00000008ff377819 */ /* 0x000fe20000011637 */
[----:B------:R-:W-:Y:S01]  /*12550*/  FADD.FTZ R144, R137, R144 ;  /* 0x0000009089907221 */ /* 0x000fe20000010000 */
[----:B------:R-:W-:Y:S01]  /*12560*/  SHF.R.U32.HI R61, RZ, 0x8, R61 ;  /* 0x00000008ff3d7819 */ /* 0x000fe2000001163d */
[----:B------:R-:W-:Y:S01]  /*12570*/  FADD.FTZ R239, R242, R239 ;  /* 0x000000eff2ef7221 */ /* 0x000fe20000010000 */
[C---:B------:R-:W-:Y:S01]  /*12580*/  HMMA.16816.F32 R72, R36.reuse, R64, R72 ;  /* 0x000000402448723c */ /* 0x040fe20000001848 */
[----:B------:R-:W-:Y:S03]  /*12590*/  FADD.FTZ R241, R241, R244 ;  /* 0x000000f4f1f17221 */ /* 0x000fe60000010000 */
[----:B------:R-:W-:Y:S01]  /*125a0*/  PRMT R106, R106, 0x5410, R61 ;  /* 0x000054106a6a7816 */ /* 0x000fe2000000003d */
[----:B------:R-:W-:Y:S01]  /*125b0*/  FFMA.FTZ R61, R62, c[0x0][0x23c], -R166 ;  /* 0x00008f003e3d7a23 */ /* 0x000fe200000108a6 */
[----:B------:R-:W-:Y:S01]  /*125c0*/  SHF.R.U32.HI R62, RZ, 0x10, R52 ;  /* 0x00000010ff3e7819 */ /* 0x000fe20000011634 */
[----:B------:R-:W-:Y:S01]  /*125d0*/  FFMA.FTZ R166, R63, c[0x0][0x23c], -R166 ;  /* 0x00008f003fa67a23 */ /* 0x000fe200000108a6 */
[-C--:B------:R-:W-:Y:S01]  /*125e0*/  HMMA.16816.F32 R76, R36, R66.reuse, R76 ;  /* 0x00000042244c723c */ /* 0x080fe2000000184c */
[----:B------:R-:W-:Y:S01]  /*125f0*/  LOP3.LUT R64, R114, 0xffff, RZ, 0xc0, !PT ;  /* 0x0000ffff72407812 */ /* 0x000fe200078ec0ff */
[----:B------:R-:W2:Y:S02]  /*12600*/  MUFU.EX2 R59, R59 ;  /* 0x0000003b003b7308 */ /* 0x000ea40000000800 */
[----:B------:R-:W-:Y:S01]  /*12610*/  SHF.R.U32.HI R65, RZ, 0x10, R104 ;  /* 0x00000010ff417819 */ /* 0x000fe20000011668 */
[----:B------:R-:W-:Y:S01]  /*12620*/  IMAD.MOV.U32 R2, RZ, RZ, R133 ;  /* 0x000000ffff027224 */ /* 0x000fe200078e0085 */
[----:B------:R-:W-:Y:S02]  /*12630*/  LOP3.LUT R62, R62, 0xff, RZ, 0xc0, !PT ;  /* 0x000000ff3e3e7812 */ /* 0x000fe400078ec0ff */
[C---:B------:R-:W-:Y:S01]  /*12640*/  HMMA.16816.F32 R20, R40.reuse, R66, R20 ;  /* 0x000000422814723c */ /* 0x040fe20000001814 */
[----:B------:R-:W-:Y:S03]  /*12650*/  LOP3.LUT R65, R65, 0xff, RZ, 0xc0, !PT ;  /* 0x000000ff41417812 */ /* 0x000fe600078ec0ff */
[----:B------:R-:W-:Y:S03]  /*12660*/  MUFU.EX2 R60, R60 ;  /* 0x0000003c003c7308 */ /* 0x000fe60000000800 */
[----:B------:R-:W-:Y:S01]  /*12670*/  SHF.R.U32.HI R66, RZ, 0x10, R114 ;  /* 0x00000010ff427819 */ /* 0x000fe20000011672 */
[-C--:B----4-:R-:W-:Y:S01]  /*12680*/  HMMA.16816.F32 R80, R40, R100.reuse, R80 ;  /* 0x000000642850723c */ /* 0x090fe20000001850 */
[----:B------:R-:W-:Y:S03]  /*12690*/  LDSM.16.MT88.4 R112, [R186+0x7800] ;  /* 0x00780000ba70783b */ /* 0x000fe60000004200 */
[----:B------:R-:W-:Y:S02]  /*126a0*/  SHF.R.U32.HI R67, RZ, 0x8, R64 ;  /* 0x00000008ff437819 */ /* 0x000fe40000011640 */
[----:B------:R-:W-:Y:S01]  /*126b0*/  SHF.R.U32.HI R64, RZ, 0x18, R104 ;  /* 0x00000018ff407819 */ /* 0x000fe20000011668 */
[----:B------:R-:W4:Y:S01]  /*126c0*/  MUFU.EX2 R167, R167 ;  /* 0x000000a700a77308 */ /* 0x000f220000000800 */
[C---:B------:R-:W-:Y:S01]  /*126d0*/  HMMA.16816.F32 R84, R36.reuse, R100, R84 ;  /* 0x000000642454723c */ /* 0x040fe20000001854 */
[----:B------:R-:W-:Y:S03]  /*126e0*/  PRMT R54, R54, 0x5410, R67 ;  /* 0x0000541036367816 */ /* 0x000fe60000000043 */
[----:B------:R-:W-:Y:S03]  /*126f0*/  PRMT R64, R65, 0x5410, R64 ;  /* 0x0000541041407816 */ /* 0x000fe60000000040 */
[----:B------:R-:W-:Y:S01]  /*12700*/  LOP3.LUT R100, R66, 0xff, RZ, 0xc0, !PT ;  /* 0x000000ff42647812 */ /* 0x000fe200078ec0ff */
[-C--:B------:R-:W-:Y:S01]  /*12710*/  HMMA.16816.F32 R24, R36, R102.reuse, R24 ;  /* 0x000000662418723c */ /* 0x080fe20000001818 */
[----:B------:R-:W-:Y:S01]  /*12720*/  LOP3.LUT R66, R104, 0xff, RZ, 0xc0, !PT ;  /* 0x000000ff68427812 */ /* 0x000fe200078ec0ff */
[----:B------:R-:W-:Y:S02]  /*12730*/  MUFU.EX2 R61, R61 ;  /* 0x0000003d003d7308 */ /* 0x000fe40000000800 */
[--C-:B------:R-:W-:Y:S02]  /*12740*/  SHF.R.U32.HI R104, RZ, 0x10, R118.reuse ;  /* 0x00000010ff687819 */ /* 0x100fe40000011676 */
[----:B------:R-:W-:Y:S02]  /*12750*/  PRMT R100, R100, 0x5410, R53 ;  /* 0x0000541064647816 */ /* 0x000fe40000000035 */
[C---:B------:R-:W-:Y:S01]  /*12760*/  HMMA.16816.F32 R88, R40.reuse, R102, R88 ;  /* 0x000000662858723c */ /* 0x040fe20000001858 */
[----:B------:R-:W-:Y:S02]  /*12770*/  SHF.R.U32.HI R53, RZ, 0x18, R118 ;  /* 0x00000018ff357819 */ /* 0x000fe40000011676 */
[----:B------:R-:W2:Y:S01]  /*12780*/  LDSM.16.MT88.4 R116, [R188+0x7800] ;  /* 0x00780000bc74783b */ /* 0x000ea20000004200 */
[----:B------:R-:W-:Y:S01]  /*12790*/  PRMT R66, R66, 0x5410, R55 ;  /* 0x0000541042427816 */ /* 0x000fe20000000037 */
[----:B------:R-:W2:Y:S01]  /*127a0*/  MUFU.EX2 R166, R166 ;  /* 0x000000a600a67308 */ /* 0x000ea20000000800 */
[----:B------:R-:W-:Y:S01]  /*127b0*/  LOP3.LUT R55, R52, 0xffff, RZ, 0xc0, !PT ;  /* 0x0000ffff34377812 */ /* 0x000fe200078ec0ff */
[--C-:B------:R-:W-:Y:S01]  /*127c0*/  HSET2.LE.AND R102, R54, R207.reuse, PT ;  /* 0x000000cf36667233 */ /* 0x100fe20003803000 */
[-C--:B-1----:R-:W-:Y:S01]  /*127d0*/  HMMA.16816.F32 R28, R40, R44.reuse, R28 ;  /* 0x0000002c281c723c */ /* 0x082fe2000000181c */
[----:B------:R-:W-:Y:S03]  /*127e0*/  LOP3.LUT R104, R104, 0xff, RZ, 0xc0, !PT ;  /* 0x000000ff68687812 */ /* 0x000fe600078ec0ff */
[----:B------:R-:W-:Y:S01]  /*127f0*/  SHF.R.U32.HI R55, RZ, 0x8, R55 ;  /* 0x00000008ff377819 */ /* 0x000fe20000011637 */
[--C-:B------:R-:W-:Y:S01]  /*12800*/  HSET2.LE.AND R103, R100, R207.reuse, PT ;  /* 0x000000cf64677233 */ /* 0x100fe20003803000 */
[----:B------:R-:W-:Y:S01]  /*12810*/  PRMT R104, R104, 0x5410, R53 ;  /* 0x0000541068687816 */ /* 0x000fe20000000035 */
[--C-:B------:R-:W-:Y:S01]  /*12820*/  HSET2.LE.AND R100, R106, R207.reuse, PT ;  /* 0x000000cf6a647233 */ /* 0x100fe20003803000 */
[C---:B------:R-:W-:Y:S01]  /*12830*/  HMMA.16816.F32 R92, R36.reuse, R44, R92 ;  /* 0x0000002c245c723c */ /* 0x040fe2000000185c */
[----:B------:R-:W-:Y:S03]  /*12840*/  SHF.R.U32.HI R53, RZ, 0x18, R52 ;  /* 0x00000018ff357819 */ /* 0x000fe60000011634 */
[--C-:B------:R-:W-:Y:S01]  /*12850*/  HSET2.LE.AND R101, R104, R207.reuse, PT ;  /* 0x000000cf68657233 */ /* 0x100fe20003803000 */
[----:B------:R-:W-:Y:S02]  /*12860*/  PRMT R62, R62, 0x5410, R53 ;  /* 0x000054103e3e7816 */ /* 0x000fe40000000035 */
[----:B------:R-:W-:Y:S01]  /*12870*/  LOP3.LUT R44, R52, 0xff, RZ, 0xc0, !PT ;  /* 0x000000ff342c7812 */ /* 0x000fe200078ec0ff */
[-C--:B------:R-:W-:Y:S01]  /*12880*/  HMMA.16816.F32 R96, R36, R46.reuse, R96 ;  /* 0x0000002e2460723c */ /* 0x080fe20000001860 */
[----:B------:R-:W-:Y:S03]  /*12890*/  F2FP.PACK_AB R45, R246, R243 ;  /* 0x000000f3f62d723e */ /* 0x000fe600000000ff */
[----:B------:R-:W-:Y:S02]  /*128a0*/  PRMT R44, R44, 0x5410, R55 ;  /* 0x000054102c2c7816 */ /* 0x000fe40000000037 */
[----:B------:R-:W1:Y:S01]  /*128b0*/  LDSM.16.MT88.4 R52, [R185+0x7800] ;  /* 0x00780000b934783b */ /* 0x000e620000004200 */
[----:B------:R-:W-:Y:S01]  /*128c0*/  F2FP.PACK_AB R39, R174, R247 ;  /* 0x000000f7ae27723e */ /* 0x000fe200000000ff */
[----:B------:R-:W-:Y:S01]  /*128d0*/  HMMA.16816.F32 R48, R40, R46, R48 ;  /* 0x0000002e2830723c */ /* 0x000fe20000001830 */
[----:B---3--:R-:W-:Y:S03]  /*128e0*/  F2FP.PACK_AB R38, R172, R249 ;  /* 0x000000f9ac26723e */ /* 0x008fe600000000ff */
[--C-:B------:R-:W-:Y:S01]  /*128f0*/  HSET2.LE.AND R36, R44, R207.reuse, PT ;  /* 0x000000cf2c247233 */ /* 0x100fe20003803000 */
[----:B------:R-:W-:Y:S01]  /*12900*/  F2FP.PACK_AB R44, R248, R245 ;  /* 0x000000f5f82c723e */ /* 0x000fe200000000ff */
[----:B------:R-:W-:Y:S01]  /*12910*/  FADD.FTZ R247, R247, R238 ;  /* 0x000000eef7f77221 */ /* 0x000fe20000010000 */
[----:B-----5:R-:W-:Y:S01]  /*12920*/  F2FP.PACK_AB R37, R57, R56 ;  /* 0x000000383925723e */ /* 0x020fe200000000ff */
[----:B------:R-:W-:Y:S01]  /*12930*/  FADD.FTZ R249, R249, R144 ;  /* 0x00000090f9f97221 */ /* 0x000fe20000010000 */
[----:B------:R-:W-:Y:S03]  /*12940*/  LOP3.LUT R102, R102, R45, RZ, 0xc0, !PT ;  /* 0x0000002d66667212 */ /* 0x000fe600078ec0ff */
[----:B------:R-:W-:Y:S01]  /*12950*/  LOP3.LUT R103, R103, R44, RZ, 0xc0, !PT ;  /* 0x0000002c67677212 */ /* 0x000fe200078ec0ff */
[----:B------:R-:W-:Y:S01]  /*12960*/  FADD.FTZ R56, R56, R239 ;  /* 0x000000ef38387221 */ /* 0x000fe20000010000 */
[----:B------:R-:W-:Y:S01]  /*12970*/  LOP3.LUT R100, R100, R39, RZ, 0xc0, !PT ;  /* 0x0000002764647212 */ /* 0x000fe200078ec0ff */
[--C-:B------:R-:W-:Y:S01]  /*12980*/  HSET2.LE.AND R39, R64, R207.reuse, PT ;  /* 0x000000cf40277233 */ /* 0x100fe20003803000 */
[----:B------:R-:W-:Y:S01]  /*12990*/  LOP3.LUT R101, R101, R38, RZ, 0xc0, !PT ;  /* 0x0000002665657212 */ /* 0x000fe200078ec0ff */
[--C-:B------:R-:W-:Y:S01]  /*129a0*/  HSET2.LE.AND R38, R66, R207.reuse, PT ;  /* 0x000000cf42267233 */ /* 0x100fe20003803000 */
[----:B------:R-:W-:Y:S01]  /*129b0*/  LOP3.LUT R36, R36, R37, RZ, 0xc0, !PT ;  /* 0x0000002524247212 */ /* 0x000fe200078ec0ff */
[----:B------:R-:W-:Y:S01]  /*129c0*/  HSET2.LE.AND R37, R62, R207, PT ;  /* 0x000000cf3e257233 */ /* 0x000fe20003803000 */
[----:B--2---:R-:W-:Y:S01]  /*129d0*/  F2FP.PACK_AB R42, R59, R58 ;  /* 0x0000003a3b2a723e */ /* 0x004fe200000000ff */
[----:B------:R-:W-:Y:S01]  /*129e0*/  FADD.FTZ R58, R58, R241 ;  /* 0x000000f13a3a7221 */ /* 0x000fe20000010000 */
[----:B----4-:R-:W-:Y:S01]  /*129f0*/  F2FP.PACK_AB R41, R167, R60 ;  /* 0x0000003ca729723e */ /* 0x010fe200000000ff */
[-C--:B------:R-:W-:Y:S01]  /*12a00*/  HMMA.16816.F32 R128, R100, R116.reuse, R8 ;  /* 0x000000746480723c */ /* 0x080fe20000001808 */
[----:B------:R-:W-:Y:S01]  /*12a10*/  F2FP.PACK_AB R40, R166, R61 ;  /* 0x0000003da628723e */ /* 0x000fe200000000ff */
[----:B------:R-:W2:Y:S01]  /*12a20*/  LDSM.16.MT88.4 R8, [R184+0x7800] ;  /* 0x00780000b808783b */ /* 0x000ea20000004200 */
[----:B------:R-:W-:Y:S01]  /*12a30*/  LOP3.LUT R37, R37, R42, RZ, 0xc0, !PT ;  /* 0x0000002a25257212 */ /* 0x000fe200078ec0ff */
[----:B------:R-:W-:Y:S01]  /*12a40*/  FADD.FTZ R174, R174, R247 ;  /* 0x000000f7aeae7221 */ /* 0x000fe20000010000 */
[----:B------:R-:W-:Y:S01]  /*12a50*/  LOP3.LUT R38, R38, R41, RZ, 0xc0, !PT ;  /* 0x0000002926267212 */ /* 0x000fe200078ec0ff */
[----:B------:R-:W-:Y:S01]  /*12a60*/  FADD.FTZ R172, R172, R249 ;  /* 0x000000f9acac7221 */ /* 0x000fe20000010000 */
[----:B------:R-:W-:Y:S01]  /*12a70*/  LOP3.LUT R39, R39, R40, RZ, 0xc0, !PT ;  /* 0x0000002827277212 */ /* 0x000fe200078ec0ff */
[----:B------:R-:W-:Y:S04]  /*12a80*/  FADD.FTZ R57, R57, R56 ;  /* 0x0000003839397221 */ /* 0x000fe80000010000 */
[----:B------:R-:W-:Y:S02]  /*12a90*/  FADD.FTZ R58, R59, R58 ;  /* 0x0000003a3b3a7221 */ /* 0x000fe40000010000 */
[C---:B------:R-:W-:Y:S01]  /*12aa0*/  HMMA.16816.F32 R124, R36.reuse, R116, R12 ;  /* 0x00000074247c723c */ /* 0x040fe2000000180c */
[----:B------:R-:W-:Y:S02]  /*12ab0*/  FADD.FTZ R223, R243, R174 ;  /* 0x000000aef3df7221 */ /* 0x000fe40000010000 */
[----:B------:R-:W-:Y:S02]  /*12ac0*/  FADD.FTZ R245, R245, R172 ;  /* 0x000000acf5f57221 */ /* 0x000fe40000010000 */
[----:B------:R-:W-:Y:S02]  /*12ad0*/  FADD.FTZ R60, R60, R57 ;  /* 0x000000393c3c7221 */ /* 0x000fe40000010000 */
[----:B------:R-:W-:Y:S01]  /*12ae0*/  FADD.FTZ R61, R61, R58 ;  /* 0x0000003a3d3d7221 */ /* 0x000fe20000010000 */
[-C--:B------:R-:W-:Y:S01]  /*12af0*/  HMMA.16816.F32 R120, R36, R118.reuse, R16 ;  /* 0x000000762478723c */ /* 0x080fe20000001810 */
[----:B------:R-:W-:Y:S03]  /*12b00*/  FADD.FTZ R223, R246, R223 ;  /* 0x000000dff6df7221 */ /* 0x000fe60000010000 */
[----:B------:R-:W-:Y:S02]  /*12b10*/  FADD.FTZ R222, R248, R245 ;  /* 0x000000f5f8de7221 */ /* 0x000fe40000010000 */
[----:B------:R-:W-:Y:S02]  /*12b20*/  FADD.FTZ R213, R167, R60 ;  /* 0x0000003ca7d57221 */ /* 0x000fe40000010000 */
[C---:B------:R-:W-:Y:S01]  /*12b30*/  HMMA.16816.F32 R116, R100.reuse, R118, R32 ;  /* 0x000000766474723c */ /* 0x040fe20000001820 */
[----:B------:R-:W-:Y:S07]  /*12b40*/  FADD.FTZ R211, R166, R61 ;  /* 0x0000003da6d37221 */ /* 0x000fee0000010000 */
        /* <DEDUP_REMOVED lines=13> */
.L_x_550:
[----:B------:R-:W1:Y:S01]  /*12c20*/  SHFL.BFLY PT, R8, R213, 0x2, 0x1f ;  /* 0x0c401f00d5087f89 */ /* 0x000e6200000e0000 */
[----:B------:R-:W-:Y:S01]  /*12c30*/  MOV R12, 0x3f800000 ;  /* 0x3f800000000c7802 */ /* 0x000fe20000000f00 */
[----:B------:R-:W2:Y:S01]  /*12c40*/  LDC.U8 R16, c[0x0][0x329] ;  /* 0x0000ca40ff107b82 */ /* 0x000ea20000000000 */
[----:B------:R-:W-:Y:S01]  /*12c50*/  MOV R14, 0x3f800000 ;  /* 0x3f800000000e7802 */ /* 0x000fe20000000f00 */
[----:B------:R-:W3:Y:S01]  /*12c60*/  SHFL.BFLY PT, R3, R222, 0x2, 0x1f ;  /* 0x0c401f00de037f89 */ /* 0x000ee200000e0000 */
[----:B------:R-:W-:Y:S01]  /*12c70*/  MOV R15, 0x3f800000 ;  /* 0x3f800000000f7802 */ /* 0x000fe20000000f00 */
[----:B------:R-:W-:Y:S01]  /*12c80*/  BSSY B0, `(.L_x_554) ;  /* 0x0000127000007945 */ /* 0x000fe20003800000 */
[----:B------:R-:W-:Y:S01]  /*12c90*/  ISETP.NE.AND P0, PT, R202, -0x1, PT ;  /* 0xffffffffca00780c */ /* 0x000fe20003f05270 */
[----:B------:R-:W4:Y:S02]  /*12ca0*/  SHFL.BFLY PT, R0, R223, 0x2, 0x1f ;  /* 0x0c401f00df007f89 */ /* 0x000f2400000e0000 */
[----:B------:R-:W2:Y:S02]  /*12cb0*/  LDC.U8 R20, c[0x0][0x328] ;  /* 0x0000ca00ff147b82 */ /* 0x000ea40000000000 */
[----:B------:R-:W2:Y:S01]  /*12cc0*/  SHFL.BFLY PT, R4, R211, 0x2, 0x1f ;  /* 0x0c401f00d3047f89 */ /* 0x000ea200000e0000 */
[----:B-1----:R-:W-:-:S02]  /*12cd0*/  FADD.FTZ R8, R8, R213 ;  /* 0x000000d508087221 */ /* 0x002fc40000010000 */
[----:B---3--:R-:W-:-:S03]  /*12ce0*/  FADD.FTZ R3, R3, R222 ;  /* 0x000000de03037221 */ /* 0x008fc60000010000 */
[----:B------:R-:W1:Y:S01]  /*12cf0*/  SHFL.BFLY PT, R5, R8, 0x1, 0x1f ;  /* 0x0c201f0008057f89 */ /* 0x000e6200000e0000 */
[----:B----4-:R-:W-:-:S03]  /*12d00*/  FADD.FTZ R9, R0, R223 ;  /* 0x000000df00097221 */ /* 0x010fc60000010000 */
[----:B------:R-:W3:Y:S01]  /*12d10*/  SHFL.BFLY PT, R6, R3, 0x1, 0x1f ;  /* 0x0c201f0003067f89 */ /* 0x000ee200000e0000 */
[----:B--2---:R-:W-:-:S03]  /*12d20*/  FADD.FTZ R17, R4, R211 ;  /* 0x000000d304117221 */ /* 0x004fc60000010000 */
[----:B------:R-:W2:Y:S04]  /*12d30*/  S2R R0, SR_TID.X ;  /* 0x0000000000007919 */ /* 0x000ea80000002100 */
[----:B------:R-:W4:Y:S04]  /*12d40*/  SHFL.BFLY PT, R2, R9, 0x1, 0x1f ;  /* 0x0c201f0009027f89 */ /* 0x000f2800000e0000 */
[----:B------:R-:W4:Y:S01]  /*12d50*/  SHFL.BFLY PT, R4, R17, 0x1, 0x1f ;  /* 0x0c201f0011047f89 */ /* 0x000f2200000e0000 */
[----:B-1----:R-:W-:Y:S02]  /*12d60*/  FADD.FTZ R5, R8, R5 ;  /* 0x0000000508057221 */ /* 0x002fe40000010000 */
[----:B---3--:R-:W-:-:S03]  /*12d70*/  FADD.FTZ R6, R3, R6 ;  /* 0x0000000603067221 */ /* 0x008fc60000010000 */
[----:B------:R-:W-:Y:S02]  /*12d80*/  FSETP.NE.FTZ.AND P4, PT, R5, RZ, PT ;  /* 0x000000ff0500720b */ /* 0x000fe40003f95000 */
[----:B--2---:R-:W-:Y:S02]  /*12d90*/  SHF.R.S32.HI R3, RZ, 0x1f, R0 ;  /* 0x0000001fff037819 */ /* 0x004fe40000011400 */
[----:B------:R-:W-:Y:S02]  /*12da0*/  FSETP.NE.FTZ.AND P5, PT, R6, RZ, PT ;  /* 0x000000ff0600720b */ /* 0x000fe40003fb5000 */
[-C--:B------:R-:W-:Y:S01]  /*12db0*/  LEA.HI R11, R3, R0.reuse, RZ, 0x2 ;  /* 0x00000000030b7211 */ /* 0x080fe200078f10ff */
[----:B----4-:R-:W-:Y:S01]  /*12dc0*/  FADD.FTZ R2, R9, R2 ;  /* 0x0000000209027221 */ /* 0x010fe20000010000 */
[----:B------:R-:W-:Y:S01]  /*12dd0*/  LEA.HI R3, R3, R0, RZ, 0x5 ;  /* 0x0000000003037211 */ /* 0x000fe200078f28ff */
[----:B------:R-:W-:Y:S01]  /*12de0*/  @P0 IMAD.WIDE.U32 R8, R202, c[0x0][0x1e8], RZ ;  /* 0x00007a00ca080a25 */ /* 0x000fe200078e00ff */
[----:B------:R-:W-:-:S03]  /*12df0*/  SHF.R.S32.HI R13, RZ, 0x2, R11 ;  /* 0x00000002ff0d7819 */ /* 0x000fc6000001140b */
[----:B------:R-:W1:Y:S01]  /*12e00*/  @P4 MUFU.RCP R12, R5 ;  /* 0x00000005000c4308 */ /* 0x000e620000001000 */
[----:B------:R-:W-:Y:S01]  /*12e10*/  SHF.R.S32.HI R10, RZ, 0x1f, R11 ;  /* 0x0000001fff0a7819 */ /* 0x000fe2000001140b */
[----:B------:R-:W-:Y:S01]  /*12e20*/  FADD.FTZ R4, R17, R4 ;  /* 0x0000000411047221 */ /* 0x000fe20000010000 */
[----:B------:R-:W-:Y:S01]  /*12e30*/  FSETP.NE.FTZ.AND P6, PT, R2, RZ, PT ;  /* 0x000000ff0200720b */ /* 0x000fe20003fd5000 */
[----:B------:R-:W-:Y:S01]  /*12e40*/  @P0 IMAD R9, R202, c[0x0][0x1ec], R9 ;  /* 0x00007b00ca090a24 */ /* 0x000fe200078e0209 */
[----:B------:R-:W-:Y:S02]  /*12e50*/  LEA.HI R10, R10, R13, RZ, 0x3 ;  /* 0x0000000d0a0a7211 */ /* 0x000fe400078f18ff */
[----:B------:R-:W-:Y:S01]  /*12e60*/  FSETP.NE.FTZ.AND P3, PT, R4, RZ, PT ;  /* 0x000000ff0400720b */ /* 0x000fe20003f75000 */
[----:B------:R-:W2:Y:S01]  /*12e70*/  @P5 MUFU.RCP R14, R6 ;  /* 0x00000006000e5308 */ /* 0x000ea20000001000 */
[----:B------:R-:W-:Y:S02]  /*12e80*/  LOP3.LUT R10, R10, 0xfffffff8, RZ, 0xc0, !PT ;  /* 0xfffffff80a0a7812 */ /* 0x000fe400078ec0ff */
[----:B------:R-:W-:-:S02]  /*12e90*/  LOP3.LUT R11, R11, 0x3ffffffc, RZ, 0xc0, !PT ;  /* 0x3ffffffc0b0b7812 */ /* 0x000fc400078ec0ff */
[----:B------:R-:W-:Y:S02]  /*12ea0*/  IADD3 R10, R13, -R10, RZ ;  /* 0x8000000a0d0a7210 */ /* 0x000fe40007ffe0ff */
[----:B------:R-:W-:Y:S01]  /*12eb0*/  MOV R13, 0x3f800000 ;  /* 0x3f800000000d7802 */ /* 0x000fe20000000f00 */
[----:B-1----:R-:W-:Y:S01]  /*12ec0*/  FMUL.FTZ R12, R12, c[0x0][0x2dc] ;  /* 0x0000b7000c0c7a20 */ /* 0x002fe20000410000 */
[----:B------:R-:W1:Y:S01]  /*12ed0*/  @P6 MUFU.RCP R15, R2 ;  /* 0x00000002000f6308 */ /* 0x000e620000001000 */
[----:B------:R-:W-:Y:S02]  /*12ee0*/  IMAD.IADD R11, R0, 0x1, -R11 ;  /* 0x00000001000b7824 */ /* 0x000fe400078e0a0b */
[C---:B------:R-:W-:Y:S02]  /*12ef0*/  FMUL.FTZ R124, R12.reuse, R124 ;  /* 0x0000007c0c7c7220 */ /* 0x040fe40000410000 */
[C---:B------:R-:W-:Y:S02]  /*12f00*/  FMUL.FTZ R125, R12.reuse, R125 ;  /* 0x0000007d0c7d7220 */ /* 0x040fe40000410000 */
[C---:B------:R-:W-:Y:S01]  /*12f10*/  FMUL.FTZ R120, R12.reuse, R120 ;  /* 0x000000780c787220 */ /* 0x040fe20000410000 */
[----:B------:R-:W3:Y:S01]  /*12f20*/  @P3 MUFU.RCP R13, R4 ;  /* 0x00000004000d3308 */ /* 0x000ee20000001000 */
[C---:B------:R-:W-:Y:S01]  /*12f30*/  FMUL.FTZ R121, R12.reuse, R121 ;  /* 0x000000790c797220 */ /* 0x040fe20000410000 */
[----:B------:R-:W-:Y:S01]  /*12f40*/  F2FP.PACK_AB R124, R125, R124 ;  /* 0x0000007c7d7c723e */ /* 0x000fe200000000ff */
[----:B------:R-:W-:-:S02]  /*12f50*/  FMUL.FTZ R72, R12, R72 ;  /* 0x000000480c487220 */ /* 0x000fc40000410000 */
[C---:B------:R-:W-:Y:S01]  /*12f60*/  FMUL.FTZ R73, R12.reuse, R73 ;  /* 0x000000490c497220 */ /* 0x040fe20000410000 */
[----:B------:R-:W-:Y:S01]  /*12f70*/  F2FP.PACK_AB R120, R121, R120 ;  /* 0x000000787978723e */ /* 0x000fe200000000ff */
[C---:B------:R-:W-:Y:S01]  /*12f80*/  FMUL.FTZ R76, R12.reuse, R76 ;  /* 0x0000004c0c4c7220 */ /* 0x040fe20000410000 */
[----:B------:R-:W4:Y:S01]  /*12f90*/  @P6 MUFU.LG2 R2, R2 ;  /* 0x0000000200026308 */ /* 0x000f220000000c00 */
[C---:B------:R-:W-:Y:S01]  /*12fa0*/  FMUL.FTZ R77, R12.reuse, R77 ;  /* 0x0000004d0c4d7220 */ /* 0x040fe20000410000 */
[----:B------:R-:W-:Y:S01]  /*12fb0*/  F2FP.PACK_AB R72, R73, R72 ;  /* 0x000000484948723e */ /* 0x000fe200000000ff */
[C---:B------:R-:W-:Y:S02]  /*12fc0*/  FMUL.FTZ R84, R12.reuse, R84 ;  /* 0x000000540c547220 */ /* 0x040fe40000410000 */
[C---:B------:R-:W-:Y:S01]  /*12fd0*/  FMUL.FTZ R85, R12.reuse, R85 ;  /* 0x000000550c557220 */ /* 0x040fe20000410000 */
[----:B------:R-:W-:Y:S01]  /*12fe0*/  F2FP.PACK_AB R76, R77, R76 ;  /* 0x0000004c4d4c723e */ /* 0x000fe200000000ff */
[C---:B------:R-:W-:Y:S01]  /*12ff0*/  FMUL.FTZ R108, R12.reuse, R108 ;  /* 0x0000006c0c6c7220 */ /* 0x040fe20000410000 */
[----:B------:R-:W3:Y:S01]  /*13000*/  @P3 MUFU.LG2 R4, R4 ;  /* 0x0000000400043308 */ /* 0x000ee20000000c00 */
[C---:B------:R-:W-:Y:S01]  /*13010*/  FMUL.FTZ R109, R12.reuse, R109 ;  /* 0x0000006d0c6d7220 */ /* 0x040fe20000410000 */
[----:B------:R-:W-:Y:S01]  /*13020*/  F2FP.PACK_AB R84, R85, R84 ;  /* 0x000000545554723e */ /* 0x000fe200000000ff */
[----:B------:R-:W-:-:S02]  /*13030*/  FMUL.FTZ R92, R12, R92 ;  /* 0x0000005c0c5c7220 */ /* 0x000fc40000410000 */
[C---:B------:R-:W-:Y:S01]  /*13040*/  FMUL.FTZ R93, R12.reuse, R93 ;  /* 0x0000005d0c5d7220 */ /* 0x040fe20000410000 */
[----:B------:R-:W-:Y:S01]  /*13050*/  F2FP.PACK_AB R108, R109, R108 ;  /* 0x0000006c6d6c723e */ /* 0x000fe200000000ff */
[C---:B------:R-:W-:Y:S01]  /*13060*/  FMUL.FTZ R96, R12.reuse, R96 ;  /* 0x000000600c607220 */ /* 0x040fe20000410000 */
[----:B------:R-:W3:Y:S01]  /*13070*/  @P5 MUFU.LG2 R6, R6 ;  /* 0x0000000600065308 */ /* 0x000ee20000000c00 */
[----:B------:R-:W-:Y:S01]  /*13080*/  FMUL.FTZ R97, R12, R97 ;  /* 0x000000610c617220 */ /* 0x000fe20000410000 */
[----:B------:R-:W-:Y:S01]  /*13090*/  LOP3.LUT R12, R10, 0x1, RZ, 0xc0, !PT ;  /* 0x000000010a0c7812 */ /* 0x000fe200078ec0ff */
[----:B--2---:R-:W-:Y:S01]  /*130a0*/  FMUL.FTZ R14, R14, c[0x0][0x2dc] ;  /* 0x0000b7000e0e7a20 */ /* 0x004fe20000410000 */
[----:B------:R-:W-:Y:S01]  /*130b0*/  F2FP.PACK_AB R92, R93, R92 ;  /* 0x0000005c5d5c723e */ /* 0x000fe200000000ff */
[----:B-1----:R-:W-:Y:S01]  /*130c0*/  FMUL.FTZ R15, R15, c[0x0][0x2dc] ;  /* 0x0000b7000f0f7a20 */ /* 0x002fe20000410000 */
[----:B------:R-:W-:Y:S01]  /*130d0*/  ISETP.NE.U32.AND P1, PT, R12, 0x1, PT ;  /* 0x000000010c00780c */ /* 0x000fe20003f25070 */
[C---:B------:R-:W-:Y:S01]  /*130e0*/  FMUL.FTZ R130, R14.reuse, R130 ;  /* 0x000000820e827220 */ /* 0x040fe20000410000 */
[----:B------:R-:W-:Y:S01]  /*130f0*/  MOV R12, 0xfffffff0 ;  /* 0xfffffff0000c7802 */ /* 0x000fe20000000f00 */
[C---:B------:R-:W-:Y:S01]  /*13100*/  FMUL.FTZ R131, R14.reuse, R131 ;  /* 0x000000830e837220 */ /* 0x040fe20000410000 */
[----:B------:R-:W-:Y:S01]  /*13110*/  F2FP.PACK_AB R96, R97, R96 ;  /* 0x000000606160723e */ /* 0x000fe200000000ff */
[----:B------:R-:W-:Y:S01]  /*13120*/  FMUL.FTZ R118, R14, R118 ;  /* 0x000000760e767220 */ /* 0x000fe20000410000 */
[----:B------:R-:W-:Y:S01]  /*13130*/  SEL R12, R12, 0x10, !P1 ;  /* 0x000000100c0c7807 */ /* 0x000fe20004800000 */
[----:B------:R-:W-:Y:S01]  /*13140*/  FMUL.FTZ R119, R14, R119 ;  /* 0x000000770e777220 */ /* 0x000fe20000410000 */
[----:B------:R-:W-:Y:S01]  /*13150*/  R2P PR, R10, 0x6 ;  /* 0x000000060a007804 */ /* 0x000fe20000000000 */
[----:B------:R-:W-:Y:S01]  /*13160*/  FMUL.FTZ R70, R14, R70 ;  /* 0x000000460e467220 */ /* 0x000fe20000410000 */
[----:B------:R-:W-:Y:S01]  /*13170*/  SHF.L.U32 R10, R10, 0x6, RZ ;  /* 0x000000060a0a7819 */ /* 0x000fe200000006ff */
[C---:B------:R-:W-:Y:S01]  /*13180*/  FMUL.FTZ R71, R14.reuse, R71 ;  /* 0x000000470e477220 */ /* 0x040fe20000410000 */
[----:B------:R-:W-:Y:S01]  /*13190*/  F2FP.PACK_AB R130, R131, R130 ;  /* 0x000000828382723e */ /* 0x000fe200000000ff */
[----:B------:R-:W-:Y:S01]  /*131a0*/  FMUL.FTZ R114, R14, R114 ;  /* 0x000000720e727220 */ /* 0x000fe20000410000 */
[----:B------:R-:W-:Y:S01]  /*131b0*/  LOP3.LUT R10, R10, 0x1c0, RZ, 0xc0, !PT ;  /* 0x000001c00a0a7812 */ /* 0x000fe200078ec0ff */
[C---:B------:R-:W-:Y:S01]  /*131c0*/  FMUL.FTZ R115, R14.reuse, R115 ;  /* 0x000000730e737220 */ /* 0x040fe20000410000 */
[----:B------:R-:W-:Y:S01]  /*131d0*/  F2FP.PACK_AB R118, R119, R118 ;  /* 0x000000767776723e */ /* 0x000fe200000000ff */
[----:B------:R-:W-:Y:S01]  /*131e0*/  FMUL.FTZ R82, R14, R82 ;  /* 0x000000520e527220 */ /* 0x000fe20000410000 */
[----:B------:R-:W-:Y:S01]  /*131f0*/  LEA.HI R10, R10, R10, RZ, 0x1d ;  /* 0x0000000a0a0a7211 */ /* 0x000fe200078fe8ff */
[C---:B------:R-:W-:Y:S01]  /*13200*/  FMUL.FTZ R83, R14.reuse, R83 ;  /* 0x000000530e537220 */ /* 0x040fe20000410000 */
[----:B------:R-:W-:Y:S01]  /*13210*/  F2FP.PACK_AB R70, R71, R70 ;  /* 0x000000464746723e */ /* 0x000fe200000000ff */
[C---:B------:R-:W-:Y:S01]  /*13220*/  FMUL.FTZ R90, R14.reuse, R90 ;  /* 0x0000005a0e5a7220 */ /* 0x040fe20000410000 */
[----:B------:R-:W-:Y:S01]  /*13230*/  F2FP.PACK_AB R114, R115, R114 ;  /* 0x000000727372723e */ /* 0x000fe200000000ff */
[C---:B------:R-:W-:Y:S01]  /*13240*/  FMUL.FTZ R91, R14.reuse, R91 ;  /* 0x0000005b0e5b7220 */ /* 0x040fe20000410000 */
[----:B------:R-:W-:Y:S01]  /*13250*/  F2FP.PACK_AB R82, R83, R82 ;  /* 0x000000525352723e */ /* 0x000fe200000000ff */
[C---:B------:R-:W-:Y:S01]  /*13260*/  FMUL.FTZ R106, R14.reuse, R106 ;  /* 0x0000006a0e6a7220 */ /* 0x040fe20000410000 */
[----:B------:R-:W1:Y:S01]  /*13270*/  @P4 MUFU.LG2 R5, R5 ;  /* 0x0000000500054308 */ /* 0x000e620000000c00 */
[C---:B------:R-:W-:Y:S01]  /*13280*/  FMUL.FTZ R107, R14.reuse, R107 ;  /* 0x0000006b0e6b7220 */ /* 0x040fe20000410000 */
[----:B------:R-:W-:Y:S01]  /*13290*/  F2FP.PACK_AB R90, R91, R90 ;  /* 0x0000005a5b5a723e */ /* 0x000fe200000000ff */
[----:B------:R-:W-:-:S02]  /*132a0*/  FMUL.FTZ R102, R14, R102 ;  /* 0x000000660e667220 */ /* 0x000fc40000410000 */
[----:B------:R-:W-:Y:S01]  /*132b0*/  FMUL.FTZ R103, R14, R103 ;  /* 0x000000670e677220 */ /* 0x000fe20000410000 */
[----:B------:R-:W-:Y:S01]  /*132c0*/  SHF.R.S32.HI R14, RZ, 0x5, R3 ;  /* 0x00000005ff0e7819 */ /* 0x000fe20000011403 */
[----:B---3--:R-:W-:Y:S01]  /*132d0*/  FMUL.FTZ R13, R13, c[0x0][0x2dc] ;  /* 0x0000b7000d0d7a20 */ /* 0x008fe20000410000 */
[----:B------:R-:W-:Y:S01]  /*132e0*/  F2FP.PACK_AB R106, R107, R106 ;  /* 0x0000006a6b6a723e */ /* 0x000fe200000000ff */
[C---:B------:R-:W-:Y:S01]  /*132f0*/  FMUL.FTZ R128, R15.reuse, R128 ;  /* 0x000000800f807220 */ /* 0x040fe20000410000 */
[----:B------:R-:W-:Y:S01]  /*13300*/  LEA R11, R14, R11, 0x9 ;  /* 0x0000000b0e0b7211 */ /* 0x000fe200078e48ff */
[----:B------:R-:W-:Y:S01]  /*13310*/  FMUL.FTZ R129, R15, R129 ;  /* 0x000000810f817220 */ /* 0x000fe20000410000 */
[----:B------:R-:W-:Y:S01]  /*13320*/  F2FP.PACK_AB R102, R103, R102 ;  /* 0x000000666766723e */ /* 0x000fe200000000ff */
[----:B------:R-:W-:Y:S01]  /*13330*/  FMUL.FTZ R116, R15, R116 ;  /* 0x000000740f747220 */ /* 0x000fe20000410000 */
[----:B------:R-:W-:Y:S01]  /*13340*/  LEA R10, R11, R10, 0x1 ;  /* 0x0000000a0b0a7211 */ /* 0x000fe200078e08ff */
[----:B------:R-:W-:Y:S01]  /*13350*/  FMUL.FTZ R117, R15, R117 ;  /* 0x000000750f757220 */ /* 0x000fe20000410000 */
[----:B------:R-:W-:Y:S01]  /*13360*/  F2FP.PACK_AB R128, R129, R128 ;  /* 0x000000808180723e */ /* 0x000fe200000000ff */
[C---:B------:R-:W-:Y:S01]  /*13370*/  FMUL.FTZ R126, R13.reuse, R126 ;  /* 0x0000007e0d7e7220 */ /* 0x040fe20000410000 */
[----:B------:R-:W-:Y:S01]  /*13380*/  SHF.L.U32 R11, R10, 0x1, RZ ;  /* 0x000000010a0b7819 */ /* 0x000fe200000006ff */
[C---:B------:R-:W-:Y:S01]  /*13390*/  FMUL.FTZ R127, R13.reuse, R127 ;  /* 0x0000007f0d7f7220 */ /* 0x040fe20000410000 */
[----:B------:R-:W-:Y:S01]  /*133a0*/  MOV R10, 0x20 ;  /* 0x00000020000a7802 */ /* 0x000fe20000000f00 */
[----:B------:R-:W-:Y:S01]  /*133b0*/  FMUL.FTZ R122, R13, R122 ;  /* 0x0000007a0d7a7220 */ /* 0x000fe20000410000 */
[----:B------:R-:W-:Y:S01]  /*133c0*/  F2FP.PACK_AB R116, R117, R116 ;  /* 0x000000747574723e */ /* 0x000fe200000000ff */
[C---:B------:R-:W-:Y:S01]  /*133d0*/  FMUL.FTZ R123, R13.reuse, R123 ;  /* 0x0000007b0d7b7220 */ /* 0x040fe20000410000 */
[----:B------:R-:W-:Y:S01]  /*133e0*/  SEL R18, R10, 0xffffffe0, !P1 ;  /* 0xffffffe00a127807 */ /* 0x000fe20004800000 */
[----:B------:R-:W-:Y:S01]  /*133f0*/  FMUL.FTZ R74, R13, R74 ;  /* 0x0000004a0d4a7220 */ /* 0x000fe20000410000 */
[----:B------:R-:W-:Y:S01]  /*13400*/  IADD3 R17, R11, R12, RZ ;  /* 0x0000000c0b117210 */ /* 0x000fe20007ffe0ff */
[----:B------:R-:W-:Y:S01]  /*13410*/  FMUL.FTZ R75, R13, R75 ;  /* 0x0000004b0d4b7220 */ /* 0x000fe20000410000 */
[----:B------:R-:W-:Y:S01]  /*13420*/  F2FP.PACK_AB R126, R127, R126 ;  /* 0x0000007e7f7e723e */ /* 0x000fe200000000ff */
[----:B------:R-:W-:Y:S01]  /*13430*/  FMUL.FTZ R78, R13, R78 ;  /* 0x0000004e0d4e7220 */ /* 0x000fe20000410000 */
[----:B------:R-:W-:Y:S01]  /*13440*/  F2FP.PACK_AB R122, R123, R122 ;  /* 0x0000007a7b7a723e */ /* 0x000fe200000000ff */
[C---:B------:R-:W-:Y:S01]  /*13450*/  FMUL.FTZ R79, R13.reuse, R79 ;  /* 0x0000004f0d4f7220 */ /* 0x040fe20000410000 */
[----:B------:R-:W-:Y:S01]  /*13460*/  STS [R11], R128 ;  /* 0x000000800b007388 */ /* 0x000fe20000000800 */
[----:B------:R-:W-:Y:S01]  /*13470*/  FMUL.FTZ R86, R13, R86 ;  /* 0x000000560d567220 */ /* 0x000fe20000410000 */
[----:B------:R-:W-:Y:S01]  /*13480*/  IADD3 R21, R17, R18, RZ ;  /* 0x0000001211157210 */ /* 0x000fe20007ffe0ff */
[C---:B------:R-:W-:Y:S01]  /*13490*/  FMUL.FTZ R87, R13.reuse, R87 ;  /* 0x000000570d577220 */ /* 0x040fe20000410000 */
[----:B------:R-:W-:Y:S01]  /*134a0*/  STS [R11+0x400], R130 ;  /* 0x000400820b007388 */ /* 0x000fe20000000800 */
[----:B------:R-:W-:Y:S01]  /*134b0*/  FMUL.FTZ R110, R13, R110 ;  /* 0x0000006e0d6e7220 */ /* 0x000fe20000410000 */
[----:B------:R-:W-:Y:S01]  /*134c0*/  F2FP.PACK_AB R74, R75, R74 ;  /* 0x0000004a4b4a723e */ /* 0x000fe200000000ff */
[C---:B------:R-:W-:Y:S01]  /*134d0*/  FMUL.FTZ R111, R13.reuse, R111 ;  /* 0x0000006f0d6f7220 */ /* 0x040fe20000410000 */
[----:B------:R-:W-:Y:S01]  /*134e0*/  STS [R17], R116 ;  /* 0x0000007411007388 */ /* 0x000fe20000000800 */
[----:B------:R-:W-:Y:S01]  /*134f0*/  FMUL.FTZ R94, R13, R94 ;  /* 0x0000005e0d5e7220 */ /* 0x000fe20000410000 */
[----:B------:R-:W-:Y:S01]  /*13500*/  F2FP.PACK_AB R78, R79, R78 ;  /* 0x0000004e4f4e723e */ /* 0x000fe200000000ff */
[C---:B------:R-:W-:Y:S01]  /*13510*/  FMUL.FTZ R95, R13.reuse, R95 ;  /* 0x0000005f0d5f7220 */ /* 0x040fe20000410000 */
[----:B------:R-:W-:Y:S01]  /*13520*/  STS [R17+0x400], R118 ;  /* 0x0004007611007388 */ /* 0x000fe20000000800 */
[----:B------:R-:W-:Y:S01]  /*13530*/  FMUL.FTZ R98, R13, R98 ;  /* 0x000000620d627220 */ /* 0x000fe20000410000 */
[----:B------:R-:W-:Y:S01]  /*13540*/  F2FP.PACK_AB R86, R87, R86 ;  /* 0x000000565756723e */ /* 0x000fe200000000ff */
[----:B------:R-:W-:Y:S01]  /*13550*/  FMUL.FTZ R13, R13, R99 ;  /* 0x000000630d0d7220 */ /* 0x000fe20000410000 */
[----:B------:R-:W-:Y:S01]  /*13560*/  STS [R11+0x2000], R124 ;  /* 0x0020007c0b007388 */ /* 0x000fe20000000800 */
[----:B------:R-:W-:Y:S01]  /*13570*/  FMUL.FTZ R68, R15, R68 ;  /* 0x000000440f447220 */ /* 0x000fe20000410000 */
[----:B------:R-:W-:Y:S01]  /*13580*/  F2FP.PACK_AB R110, R111, R110 ;  /* 0x0000006e6f6e723e */ /* 0x000fe200000000ff */
[----:B------:R-:W-:Y:S01]  /*13590*/  FMUL.FTZ R69, R15, R69 ;  /* 0x000000450f457220 */ /* 0x000fe20000410000 */
[----:B------:R-:W-:Y:S01]  /*135a0*/  F2FP.PACK_AB R98, R13, R98 ;  /* 0x000000620d62723e */ /* 0x000fe200000000ff */
[----:B------:R-:W-:Y:S01]  /*135b0*/  FMUL.FTZ R112, R15, R112 ;  /* 0x000000700f707220 */ /* 0x000fe20000410000 */
[----:B------:R-:W-:Y:S01]  /*135c0*/  IADD3 R13, R11, 0x40, RZ ;  /* 0x000000400b0d7810 */ /* 0x000fe20007ffe0ff */
[----:B------:R-:W-:Y:S01]  /*135d0*/  FMUL.FTZ R113, R15, R113 ;  /* 0x000000710f717220 */ /* 0x000fe20000410000 */
[----:B------:R-:W-:Y:S01]  /*135e0*/  F2FP.PACK_AB R68, R69, R68 ;  /* 0x000000444544723e */ /* 0x000fe200000000ff */
[----:B------:R-:W-:Y:S01]  /*135f0*/  FMUL.FTZ R80, R15, R80 ;  /* 0x000000500f507220 */ /* 0x000fe20000410000 */
[----:B------:R-:W-:Y:S01]  /*13600*/  @P2 IADD3 R13, R11, -0x40, RZ ;  /* 0xffffffc00b0d2810 */ /* 0x000fe20007ffe0ff */
[----:B------:R-:W-:Y:S01]  /*13610*/  FMUL.FTZ R81, R15, R81 ;  /* 0x000000510f517220 */ /* 0x000fe20000410000 */
[----:B------:R-:W-:Y:S01]  /*13620*/  F2FP.PACK_AB R112, R113, R112 ;  /* 0x000000707170723e */ /* 0x000fe200000000ff */
[C---:B------:R-:W-:Y:S01]  /*13630*/  FMUL.FTZ R88, R15.reuse, R88 ;  /* 0x000000580f587220 */ /* 0x040fe20000410000 */
[----:B------:R-:W-:Y:S01]  /*13640*/  STS [R11+0x2400], R126 ;  /* 0x0024007e0b007388 */ /* 0x000fe20000000800 */
[----:B------:R-:W-:Y:S01]  /*13650*/  FMUL.FTZ R89, R15, R89 ;  /* 0x000000590f597220 */ /* 0x000fe20000410000 */
[----:B------:R-:W-:Y:S01]  /*13660*/  F2FP.PACK_AB R80, R81, R80 ;  /* 0x000000505150723e */ /* 0x000fe200000000ff */
[----:B------:R-:W-:Y:S01]  /*13670*/  IMAD.IADD R19, R11, 0x1, R18 ;  /* 0x000000010b137824 */ /* 0x000fe200078e0212 */
[----:B------:R-:W-:Y:S01]  /*13680*/  STS [R17+0x2000], R120 ;  /* 0x0020007811007388 */ /* 0x000fe20000000800 */
[----:B------:R-:W-:Y:S01]  /*13690*/  FMUL.FTZ R104, R15, R104 ;  /* 0x000000680f687220 */ /* 0x000fe20000410000 */
[----:B------:R-:W-:Y:S01]  /*136a0*/  F2FP.PACK_AB R88, R89, R88 ;  /* 0x000000585958723e */ /* 0x000fe200000000ff */
[C---:B------:R-:W-:Y:S01]  /*136b0*/  FMUL.FTZ R105, R15.reuse, R105 ;  /* 0x000000690f697220 */ /* 0x040fe20000410000 */
[----:B------:R2:W-:Y:S01]  /*136c0*/  STS [R17+0x2400], R122 ;  /* 0x0024007a11007388 */ /* 0x0005e20000000800 */
[C---:B------:R-:W-:Y:S01]  /*136d0*/  FMUL.FTZ R100, R15.reuse, R100 ;  /* 0x000000640f647220 */ /* 0x040fe20000410000 */
[----:B------:R-:W-:Y:S01]  /*136e0*/  IADD3 R23, R18, 0x400, R13 ;  /* 0x0000040012177810 */ /* 0x000fe20007ffe00d */
[----:B------:R-:W-:Y:S01]  /*136f0*/  FMUL.FTZ R15, R15, R101 ;  /* 0x000000650f0f7220 */ /* 0x000fe20000410000 */
[----:B------:R-:W-:Y:S01]  /*13700*/  STS [R19], R68 ;  /* 0x0000004413007388 */ /* 0x000fe20000000800 */
[----:B------:R-:W-:Y:S01]  /*13710*/  F2FP.PACK_AB R104, R105, R104 ;  /* 0x000000686968723e */ /* 0x000fe200000000ff */
[----:B----4-:R-:W-:Y:S01]  /*13720*/  @P6 FMUL.FTZ R2, R2, 0.69314718246459960938 ;  /* 0x3f31721802026820 */ /* 0x010fe20000410000 */
[----:B------:R-:W-:Y:S01]  /*13730*/  IADD3 R23, R12, R23, RZ ;  /* 0x000000170c177210 */ /* 0x000fe20007ffe0ff */
[----:B------:R-:W-:Y:S01]  /*13740*/  STS [R19+0x400], R70 ;  /* 0x0004004613007388 */ /* 0x000fe20000000800 */
[----:B------:R-:W-:-:S02]  /*13750*/  F2FP.PACK_AB R15, R15, R100 ;  /* 0x000000640f0f723e */ /* 0x000fc400000000ff */
[----:B------:R-:W-:Y:S01]  /*13760*/  F2FP.PACK_AB R94, R95, R94 ;  /* 0x0000005e5f5e723e */ /* 0x000fe200000000ff */
[----:B------:R-:W-:Y:S01]  /*13770*/  STS [R21], R112 ;  /* 0x0000007015007388 */ /* 0x000fe20000000800 */
[----:B------:R-:W-:Y:S02]  /*13780*/  ISETP.NE.AND P2, PT, R16, RZ, PT ;  /* 0x000000ff1000720c */ /* 0x000fe40003f45270 */
[----:B------:R-:W-:Y:S01]  /*13790*/  LOP3.LUT R3, R3, 0xffffffe0, RZ, 0xc0, !PT ;  /* 0xffffffe003037812 */ /* 0x000fe200078ec0ff */
[----:B------:R-:W-:Y:S03]  /*137a0*/  STS [R21+0x400], R114 ;  /* 0x0004007215007388 */ /* 0x000fe60000000800 */
[----:B------:R-:W-:Y:S01]  /*137b0*/  IADD3 R3, -R3, R0, RZ ;  /* 0x0000000003037210 */ /* 0x000fe20007ffe1ff */
[----:B------:R-:W-:Y:S04]  /*137c0*/  STS [R19+0x2000], R72 ;  /* 0x0020004813007388 */ /* 0x000fe80000000800 */
[----:B------:R3:W-:Y:S01]  /*137d0*/  STS [R19+0x2400], R74 ;  /* 0x0024004a13007388 */ /* 0x0007e20000000800 */
[----:B--2---:R-:W-:Y:S01]  /*137e0*/  IADD3 R17, R12, R13, RZ ;  /* 0x0000000d0c117210 */ /* 0x004fe20007ffe0ff */
[----:B------:R-:W-:Y:S01]  /*137f0*/  @P2 IMAD.MOV.U32 R0, RZ, RZ, c[0x0][0x210] ;  /* 0x00008400ff002624 */ /* 0x000fe200078e00ff */
[----:B------:R-:W-:Y:S01]  /*13800*/  @P2 MOV R11, c[0x0][0x210] ;  /* 0x00008400000b2a02 */ /* 0x000fe20000000f00 */
[----:B------:R-:W-:Y:S01]  /*13810*/  STS [R21+0x2000], R76 ;  /* 0x0020004c15007388 */ /* 0x000fe20000000800 */
[----:B------:R-:W-:-:S02]  /*13820*/  @!P2 ISETP.NE.AND P1, PT, R20, RZ, PT ;  /* 0x000000ff1400a20c */ /* 0x000fc40003f25270 */
[----:B------:R-:W-:Y:S01]  /*13830*/  @!P2 MOV R12, c[0x0][0x214] ;  /* 0x00008500000caa02 */ /* 0x000fe20000000f00 */
[----:B------:R-:W-:Y:S01]  /*13840*/  STS [R21+0x2400], R78 ;  /* 0x0024004e15007388 */ /* 0x000fe20000000800 */
[----:B------:R-:W-:Y:S01]  /*13850*/  @P2 IMAD R11, R11, c[0x0][0x214], RZ ;  /* 0x000085000b0b2a24 */ /* 0x000fe200078e02ff */
[----:B------:R-:W-:Y:S02]  /*13860*/  @!P2 MOV R0, 0x1 ;  /* 0x000000010000a802 */ /* 0x000fe40000000f00 */
[----:B------:R-:W2:Y:S01]  /*13870*/  S2R R10, SR_CTAID.Y ;  /* 0x00000000000a7919 */ /* 0x000ea20000002600 */
[----:B------:R-:W-:Y:S02]  /*13880*/  @!P2 SEL R11, R12, c[0x0][0x234], !P1 ;  /* 0x00008d000c0baa07 */ /* 0x000fe40004800000 */
[----:B------:R-:W-:Y:S01]  /*13890*/  ISETP.NE.AND P1, PT, R20, RZ, PT ;  /* 0x000000ff1400720c */ /* 0x000fe20003f25270 */
[----:B------:R-:W-:Y:S03]  /*138a0*/  STS [R13], R80 ;  /* 0x000000500d007388 */ /* 0x000fe60000000800 */
[----:B------:R-:W-:Y:S01]  /*138b0*/  ISETP.EQ.AND P1, PT, R16, RZ, P1 ;  /* 0x000000ff1000720c */ /* 0x000fe20000f22270 */
[----:B------:R-:W-:Y:S04]  /*138c0*/  STS [R13+0x400], R82 ;  /* 0x000400520d007388 */ /* 0x000fe80000000800 */
[----:B------:R-:W-:Y:S01]  /*138d0*/  STS [R17], R88 ;  /* 0x0000005811007388 */ /* 0x000fe20000000800 */
[C---:B---3--:R-:W-:Y:S01]  /*138e0*/  IADD3 R19, R18.reuse, R13, RZ ;  /* 0x0000000d12137210 */ /* 0x048fe20007ffe0ff */
[----:B------:R-:W-:-:S02]  /*138f0*/  IMAD.IADD R18, R18, 0x1, R17 ;  /* 0x0000000112127824 */ /* 0x000fc400078e0211 */
[----:B------:R-:W-:Y:S04]  /*13900*/  STS [R17+0x400], R90 ;  /* 0x0004005a11007388 */ /* 0x000fe80000000800 */
[----:B------:R-:W-:Y:S01]  /*13910*/  STS [R13+0x2000], R84 ;  /* 0x002000540d007388 */ /* 0x000fe20000000800 */
[----:B------:R-:W-:-:S03]  /*13920*/  @!P1 CS2R R52, SRZ ;  /* 0x0000000000349805 */ /* 0x000fc6000001ff00 */
[----:B------:R3:W-:Y:S01]  /*13930*/  STS [R13+0x2400], R86 ;  /* 0x002400560d007388 */ /* 0x0007e20000000800 */
[----:B--2---:R-:W-:-:S03]  /*13940*/  @!P0 IMAD.WIDE.U32 R50, R10, c[0x0][0x1e0], RZ ;  /* 0x000078000a328a25 */ /* 0x004fc600078e00ff */
[----:B------:R-:W-:Y:S01]  /*13950*/  STS [R17+0x2000], R108 ;  /* 0x0020006c11007388 */ /* 0x000fe20000000800 */
[----:B------:R-:W-:Y:S01]  /*13960*/  @P1 IMAD R49, R10, c[0x0][0x214], RZ ;  /* 0x000085000a311a24 */ /* 0x000fe200078e02ff */
[----:B------:R-:W-:Y:S01]  /*13970*/  @!P0 MOV R8, R50 ;  /* 0x0000003200088202 */ /* 0x000fe20000000f00 */
[----:B------:R-:W-:Y:S01]  /*13980*/  @P3 FMUL.FTZ R50, R4, 0.69314718246459960938 ;  /* 0x3f31721804323820 */ /* 0x000fe20000410000 */
[----:B------:R2:W-:Y:S02]  /*13990*/  STS [R17+0x2400], R110 ;  /* 0x0024006e11007388 */ /* 0x0005e40000000800 */
[----:B------:R-:W-:Y:S02]  /*139a0*/  @P1 SEL R49, R49, R202, !P0 ;  /* 0x000000ca31311207 */ /* 0x000fe40004000000 */
[----:B------:R-:W-:Y:S02]  /*139b0*/  STS [R19], R104 ;  /* 0x0000006813007388 */ /* 0x000fe40000000800 */
[----:B------:R-:W-:-:S02]  /*139c0*/  @P1 MOV R52, R49 ;  /* 0x0000003100341202 */ /* 0x000fc40000000f00 */
[----:B------:R-:W-:Y:S01]  /*139d0*/  STS [R19+0x400], R106 ;  /* 0x0004006a13007388 */ /* 0x000fe20000000800 */
[----:B------:R-:W-:-:S03]  /*139e0*/  @P1 SHF.R.S32.HI R53, RZ, 0x1f, R49 ;  /* 0x0000001fff351819 */ /* 0x000fc60000011431 */
[----:B------:R4:W-:Y:S04]  /*139f0*/  STS [R18], R15 ;  /* 0x0000000f12007388 */ /* 0x0009e80000000800 */
[----:B------:R1:W-:Y:S01]  /*13a00*/  STS [R23], R102 ;  /* 0x0000006617007388 */ /* 0x0003e20000000800 */
[----:B---3--:R-:W-:-:S03]  /*13a10*/  @!P0 SHF.R.S32.HI R13, RZ, 0x1f, R10 ;  /* 0x0000001fff0d8819 */ /* 0x008fc6000001140a */
[----:B------:R3:W-:Y:S04]  /*13a20*/  STS [R19+0x2000], R92 ;  /* 0x0020005c13007388 */ /* 0x0007e80000000800 */
[----:B------:R3:W-:Y:S01]  /*13a30*/  STS [R19+0x2400], R94 ;  /* 0x0024005e13007388 */ /* 0x0007e20000000800 */
[----:B--2---:R-:W-:-:S03]  /*13a40*/  @!P0 IMAD R17, R13, c[0x0][0x1e0], RZ ;  /* 0x000078000d118a24 */ /* 0x004fc600078e02ff */
[----:B------:R3:W-:Y:S01]  /*13a50*/  STS [R18+0x2000], R96 ;  /* 0x0020006012007388 */ /* 0x0007e20000000800 */
[----:B------:R-:W-:-:S03]  /*13a60*/  @!P0 IMAD R48, R10, c[0x0][0x1e4], R17 ;  /* 0x000079000a308a24 */ /* 0x000fc600078e0211 */
[----:B------:R3:W-:Y:S02]  /*13a70*/  STS [R23+0x2000], R98 ;  /* 0x0020006217007388 */ /* 0x0007e40000000800 */
[----:B------:R-:W-:Y:S02]  /*13a80*/  @!P0 IADD3 R9, R51, R48, RZ ;  /* 0x0000003033098210 */ /* 0x000fe40007ffe0ff */
[----:B------:R-:W-:Y:S01]  /*13a90*/  BAR.SYNC.DEFER_BLOCKING 0x0 ;  /* 0x0000000000007b1d */ /* 0x000fe20000010000 */
[----:B----4-:R-:W-:Y:S01]  /*13aa0*/  @P2 MOV R15, 0x1 ;  /* 0x00000001000f2802 */ /* 0x010fe20000000f00 */
[----:B------:R-:W-:Y:S01]  /*13ab0*/  @!P2 IMAD R15, R11, c[0x0][0x1c0], RZ ;  /* 0x000070000b0faa24 */ /* 0x000fe200078e02ff */
[----:B------:R-:W-:Y:S02]  /*13ac0*/  LOP3.LUT P0, RZ, R3, 0x3, RZ, 0xc0, !PT ;  /* 0x0000000303ff7812 */ /* 0x000fe4000780c0ff */
[----:B------:R-:W-:Y:S01]  /*13ad0*/  MOV R3, 0x7f800000 ;  /* 0x7f80000000037802 */ /* 0x000fe20000000f00 */
[----:B------:R-:W2:Y:S01]  /*13ae0*/  S2R R13, SR_CTAID.X ;  /* 0x00000000000d7919 */ /* 0x000ea20000002500 */
[----:B------:R-:W-:Y:S01]  /*13af0*/  IMAD R15, R10, R15, RZ ;  /* 0x0000000f0a0f7224 */ /* 0x000fe200078e02ff */
[----:B------:R-:W-:Y:S01]  /*13b00*/  MOV R10, 0x7f800000 ;  /* 0x7f800000000a7802 */ /* 0x000fe20000000f00 */
[----:B------:R-:W-:Y:S01]  /*13b10*/  @P6 FFMA.FTZ R10, R135, c[0x0][0x238], R2 ;  /* 0x00008e00870a6a23 */ /* 0x000fe20000010002 */
[----:B------:R-:W4:Y:S01]  /*13b20*/  S2R R12, SR_CTAID.Z ;  /* 0x00000000000c7919 */ /* 0x000f220000002700 */
[----:B------:R-:W-:Y:S01]  /*13b30*/  MOV R2, 0x7f800000 ;  /* 0x7f80000000027802 */ /* 0x000fe20000000f00 */
[----:B------:R-:W-:Y:S01]  /*13b40*/  @P3 FFMA.FTZ R3, R7, c[0x0][0x238], R50 ;  /* 0x00008e0007033a23 */ /* 0x000fe20000010032 */
[----:B------:R-:W-:Y:S01]  /*13b50*/  SEL R15, R15, RZ, !P1 ;  /* 0x000000ff0f0f7207 */ /* 0x000fe20004800000 */
[----:B------:R3:W3:Y:S04]  /*13b60*/  LDS.128 R40, [R205] ;  /* 0x00000000cd287984 */ /* 0x0006e80000000c00 */
[----:B------:R3:W3:Y:S01]  /*13b70*/  LDS.128 R36, [R205+0x800] ;  /* 0x00080000cd247984 */ /* 0x0006e20000000c00 */
[----:B--2---:R-:W-:-:S03]  /*13b80*/  IMAD R13, R13, R0, RZ ;  /* 0x000000000d0d7224 */ /* 0x004fc600078e02ff */
[----:B------:R2:W2:Y:S01]  /*13b90*/  LDS.128 R32, [R205+0x1000] ;  /* 0x00100000cd207984 */ /* 0x0004a20000000c00 */
[----:B----4-:R-:W-:Y:S01]  /*13ba0*/  IMAD R15, R12, R11, R15 ;  /* 0x0000000b0c0f7224 */ /* 0x010fe200078e020f */
[----:B------:R-:W-:Y:S02]  /*13bb0*/  SHF.L.U32 R48, R13, 0x7, RZ ;  /* 0x000000070d307819 */ /* 0x000fe400000006ff */
[----:B------:R4:W2:Y:S01]  /*13bc0*/  LDS.128 R28, [R205+0x1800] ;  /* 0x00180000cd1c7984 */ /* 0x0008a20000000c00 */
[----:B------:R-:W-:Y:S01]  /*13bd0*/  @P5 FMUL.FTZ R13, R6, 0.69314718246459960938 ;  /* 0x3f317218060d5820 */ /* 0x000fe20000410000 */
[----:B------:R-:W-:Y:S01]  /*13be0*/  MOV R11, 0x7f800000 ;  /* 0x7f800000000b7802 */ /* 0x000fe20000000f00 */
[----:B-1----:R-:W-:Y:S01]  /*13bf0*/  @P4 FMUL.FTZ R6, R5, 0.69314718246459960938 ;  /* 0x3f31721805064820 */ /* 0x002fe20000410000 */
[----:B------:R4:W1:Y:S01]  /*13c00*/  LDS.128 R24, [R205+0x2000] ;  /* 0x00200000cd187984 */ /* 0x0008620000000c00 */
[----:B------:R-:W-:Y:S01]  /*13c10*/  IADD3 R4, P2, P1, R48, R52, R15 ;  /* 0x0000003430047210 */ /* 0x000fe2000795e00f */
[----:B------:R-:W-:Y:S01]  /*13c20*/  @P5 FFMA.FTZ R11, R134, c[0x0][0x238], R13 ;  /* 0x00008e00860b5a23 */ /* 0x000fe2000001000d */
[----:B------:R-:W-:Y:S01]  /*13c30*/  SHF.R.S32.HI R48, RZ, 0x1f, R48 ;  /* 0x0000001fff307819 */ /* 0x000fe20000011430 */
[----:B------:R4:W1:Y:S01]  /*13c40*/  LDS.128 R20, [R205+0x2800] ;  /* 0x00280000cd147984 */ /* 0x0008620000000c00 */
[----:B------:R-:W-:Y:S01]  /*13c50*/  SHF.R.S32.HI R15, RZ, 0x1f, R15 ;  /* 0x0000001fff0f7819 */ /* 0x000fe2000001140f */
[----:B------:R-:W-:-:S02]  /*13c60*/  @P4 FFMA.FTZ R2, R133, c[0x0][0x238], R6 ;  /* 0x00008e0085024a23 */ /* 0x000fc40000010006 */
[----:B------:R4:W1:Y:S01]  /*13c70*/  LDS.128 R16, [R205+0x3000] ;  /* 0x00300000cd107984 */ /* 0x0008620000000c00 */
[----:B------:R-:W-:-:S03]  /*13c80*/  IADD3.X R15, R48, R53, R15, P2, P1 ;  /* 0x00000035300f7210 */ /* 0x000fc600017e240f */
[----:B------:R4:W1:Y:S01]  /*13c90*/  LDS.128 R44, [R205+0x3800] ;  /* 0x00380000cd2c7984 */ /* 0x0008620000000c00 */
[----:B------:R-:W-:Y:S05]  /*13ca0*/  @P0 BRA `(.L_x_555) ;  /* 0x0000024000000947 */ /* 0x000fea0003800000 */
[----:B------:R-:W-:-:S04]  /*13cb0*/  SHF.R.S32.HI R5, RZ, 0x1f, R14 ;  /* 0x0000001fff057819 */ /* 0x000fc8000001140e */
[----:B------:R-:W-:-:S04]  /*13cc0*/  LEA.HI R5, R5, R14, RZ, 0x2 ;  /* 0x0000000e05057211 */ /* 0x000fc800078f10ff */
[----:B------:R-:W-:-:S05]  /*13cd0*/  LOP3.LUT R5, R5, 0xffffffc, RZ, 0xc0, !PT ;  /* 0x0ffffffc05057812 */ /* 0x000fca00078ec0ff */
[----:B------:R-:W-:-:S04]  /*13ce0*/  IMAD.IADD R14, R14, 0x1, -R5 ;  /* 0x000000010e0e7824 */ /* 0x000fc800078e0a05 */
[----:B------:R-:W-:-:S05]  /*13cf0*/  IMAD R5, R14, 0x10, R203 ;  /* 0x000000100e057824 */ /* 0x000fca00078e02cb */
[CC--:B------:R-:W-:Y:S02]  /*13d00*/  ISETP.GE.AND P6, PT, R5.reuse, R195.reuse, PT ;  /* 0x000000c30500720c */ /* 0x0c0fe40003fc6270 */
[C---:B------:R-:W-:Y:S02]  /*13d10*/  IADD3 R13, R5.reuse, 0x8, RZ ;  /* 0x00000008050d7810 */ /* 0x040fe40007ffe0ff */
[C---:B------:R-:W-:Y:S02]  /*13d20*/  IADD3 R7, R5.reuse, 0x40, RZ ;  /* 0x0000004005077810 */ /* 0x040fe40007ffe0ff */
[----:B------:R-:W-:Y:S02]  /*13d30*/  IADD3 R14, R5, 0x48, RZ ;  /* 0x00000048050e7810 */ /* 0x000fe40007ffe0ff */
[-C--:B------:R-:W-:Y:S02]  /*13d40*/  ISETP.GE.AND P5, PT, R13, R195.reuse, PT ;  /* 0x000000c30d00720c */ /* 0x080fe40003fa6270 */
[----:B------:R-:W-:-:S02]  /*13d50*/  ISETP.GE.AND P4, PT, R7, R195, PT ;  /* 0x000000c30700720c */ /* 0x000fc40003f86270 */
[----:B------:R-:W-:Y:S01]  /*13d60*/  ISETP.GE.AND P3, PT, R14, R195, PT ;  /* 0x000000c30e00720c */ /* 0x000fe20003f66270 */
[----:B------:R-:W-:-:S05]  /*13d70*/  @!P6 IMAD R5, R5, R0, RZ ;  /* 0x000000000505e224 */ /* 0x000fca00078e02ff */
[----:B------:R-:W-:-:S03]  /*13d80*/  @!P6 IADD3 R6, P0, R5, R4, RZ ;  /* 0x000000040506e210 */ /* 0x000fc60007f1e0ff */
[-C--:B------:R-:W-:Y:S01]  /*13d90*/  @!P5 IMAD R13, R13, R0.reuse, RZ ;  /* 0x000000000d0dd224 */ /* 0x080fe200078e02ff */
[-C--:B------:R-:W-:Y:S01]  /*13da0*/  @!P6 LEA.HI.X.SX32 R5, R5, R15.reuse, 0x1, P0 ;  /* 0x0000000f0505e211 */ /* 0x080fe200000f0eff */
[-C--:B------:R-:W-:Y:S01]  /*13db0*/  @!P4 IMAD R7, R7, R0.reuse, RZ ;  /* 0x000000000707c224 */ /* 0x080fe200078e02ff */
[----:B------:R-:W-:Y:S01]  /*13dc0*/  @!P6 LEA R48, P0, R6, c[0x0][0x200], 0x2 ;  /* 0x000080000630ea11 */ /* 0x000fe200078010ff */
[----:B------:R-:W-:Y:S01]  /*13dd0*/  @!P3 IMAD R14, R14, R0, RZ ;  /* 0x000000000e0eb224 */ /* 0x000fe200078e02ff */
[-C--:B------:R-:W-:Y:S02]  /*13de0*/  @!P5 IADD3 R0, P2, R13, R4.reuse, RZ ;  /* 0x000000040d00d210 */ /* 0x080fe40007f5e0ff */
[----:B------:R-:W-:Y:S02]  /*13df0*/  @!P6 LEA.HI.X R49, R6, c[0x0][0x204], R5, 0x2, P0 ;  /* 0x000081000631ea11 */ /* 0x000fe400000f1405 */
[-C--:B------:R-:W-:Y:S02]  /*13e00*/  @!P4 IADD3 R5, P1, R7, R4.reuse, RZ ;  /* 0x000000040705c210 */ /* 0x080fe40007f3e0ff */
[----:B------:R-:W-:Y:S01]  /*13e10*/  @!P3 IADD3 R4, P0, R14, R4, RZ ;  /* 0x000000040e04b210 */ /* 0x000fe20007f1e0ff */
[----:B------:R4:W-:Y:S01]  /*13e20*/  @!P6 STG.E [R48.64], R10 ;  /* 0x0000000a3000e986 */ /* 0x0009e2000c101914 */
[----:B------:R-:W-:-:S02]  /*13e30*/  @!P5 LEA.HI.X.SX32 R13, R13, R15, 0x1, P2 ;  /* 0x0000000f0d0dd211 */ /* 0x000fc400010f0eff */
[----:B------:R-:W-:Y:S02]  /*13e40*/  @!P5 LEA R50, P2, R0, c[0x0][0x200], 0x2 ;  /* 0x000080000032da11 */ /* 0x000fe400078410ff */
[-C--:B------:R-:W-:Y:S02]  /*13e50*/  @!P4 LEA.HI.X.SX32 R6, R7, R15.reuse, 0x1, P1 ;  /* 0x0000000f0706c211 */ /* 0x080fe400008f0eff */
[----:B------:R-:W-:Y:S02]  /*13e60*/  @!P3 LEA.HI.X.SX32 R15, R14, R15, 0x1, P0 ;  /* 0x0000000f0e0fb211 */ /* 0x000fe400000f0eff */
[----:B------:R-:W-:Y:S02]  /*13e70*/  @!P4 LEA R52, P1, R5, c[0x0][0x200], 0x2 ;  /* 0x000080000534ca11 */ /* 0x000fe400078210ff */
[----:B------:R-:W-:Y:S02]  /*13e80*/  @!P3 LEA R14, P0, R4, c[0x0][0x200], 0x2 ;  /* 0x00008000040eba11 */ /* 0x000fe400078010ff */
[----:B------:R-:W-:-:S02]  /*13e90*/  @!P5 LEA.HI.X R51, R0, c[0x0][0x204], R13, 0x2, P2 ;  /* 0x000081000033da11 */ /* 0x000fc400010f140d */
[----:B------:R-:W-:Y:S02]  /*13ea0*/  @!P4 LEA.HI.X R53, R5, c[0x0][0x204], R6, 0x2, P1 ;  /* 0x000081000535ca11 */ /* 0x000fe400008f1406 */
[----:B------:R-:W-:Y:S01]  /*13eb0*/  @!P3 LEA.HI.X R15, R4, c[0x0][0x204], R15, 0x2, P0 ;  /* 0x00008100040fba11 */ /* 0x000fe200000f140f */
[----:B------:R4:W-:Y:S04]  /*13ec0*/  @!P5 STG.E [R50.64], R11 ;  /* 0x0000000b3200d986 */ /* 0x0009e8000c101914 */
[----:B------:R4:W-:Y:S04]  /*13ed0*/  @!P4 STG.E [R52.64], R2 ;  /* 0x000000023400c986 */ /* 0x0009e8000c101914 */
[----:B------:R4:W-:Y:S02]  /*13ee0*/  @!P3 STG.E [R14.64], R3 ;  /* 0x000000030e00b986 */ /* 0x0009e4000c101914 */
.L_x_555:
[----:B------:R-:W-:Y:S05]  /*13ef0*/  BSYNC B0 ;  /* 0x0000000000007941 */ /* 0x000fea0003800000 */
.L_x_554:
[----:B----4-:R-:W4:Y:S01]  /*13f00*/  S2R R3, SR_TID.X ;  /* 0x0000000000037919 */ /* 0x010f220000002100 */
[C---:B------:R-:W-:Y:S01]  /*13f10*/  IADD3 R8, P0, R218.reuse, R8, RZ ;  /* 0x00000008da087210 */ /* 0x040fe20007f1e0ff */
[----:B------:R-:W-:Y:S01]  /*13f20*/  BSSY B0, `(.L_x_556) ;  /* 0x0000015000007945 */ /* 0x000fe20003800000 */
[----:B------:R-:W-:-:S02]  /*13f30*/  ISETP.GE.AND P1, PT, R218, c[0x0][0x220], PT ;  /* 0x00008800da007a0c */ /* 0x000fc40003f26270 */
[----:B------:R-:W-:Y:S01]  /*13f40*/  SHF.R.S32.HI R2, RZ, 0x1f, R12 ;  /* 0x0000001fff027819 */ /* 0x000fe2000001140c */
[----:B------:R-:W-:Y:S01]  /*13f50*/  IMAD.X R9, R219, 0x1, R9, P0 ;  /* 0x00000001db097824 */ /* 0x000fe200000e0609 */
[----:B----4-:R-:W-:-:S04]  /*13f60*/  SHF.R.S32.HI R0, RZ, 0x1f, R3 ;  /* 0x0000001fff007819 */ /* 0x010fc80000011403 */
[----:B------:R-:W-:Y:S01]  /*13f70*/  LEA.HI R0, R0, R3, RZ, 0x3 ;  /* 0x0000000300007211 */ /* 0x000fe200078f18ff */
[----:B------:R-:W-:-:S03]  /*13f80*/  IMAD R3, R2, c[0x0][0x1f0], RZ ;  /* 0x00007c0002037a24 */ /* 0x000fc600078e02ff */
[----:B------:R-:W-:Y:S01]  /*13f90*/  SHF.R.S32.HI R0, RZ, 0x3, R0 ;  /* 0x00000003ff007819 */ /* 0x000fe20000011400 */
[C---:B------:R-:W-:Y:S02]  /*13fa0*/  IMAD R3, R12.reuse, c[0x0][0x1f4], R3 ;  /* 0x00007d000c037a24 */ /* 0x040fe400078e0203 */
[----:B------:R-:W-:Y:S01]  /*13fb0*/  IMAD.WIDE.U32 R12, R12, c[0x0][0x1f0], R8 ;  /* 0x00007c000c0c7a25 */ /* 0x000fe200078e0008 */
[----:B------:R-:W-:-:S03]  /*13fc0*/  ISETP.GE.OR P0, PT, R0, R195, P1 ;  /* 0x000000c30000720c */ /* 0x000fc60000f06670 */
[----:B------:R-:W-:-:S10]  /*13fd0*/  IMAD.IADD R5, R13, 0x1, R3 ;  /* 0x000000010d057824 */ /* 0x000fd400078e0203 */
        /* <DEDUP_REMOVED lines=8> */
[----:B---3--:R3:W-:Y:S02]  /*14060*/  STG.E.128 [R8.64], R40 ;  /* 0x0000002808007986 */ /* 0x0087e4000c101d14 */
.L_x_557:
[----:B------:R-:W-:Y:S05]  /*14070*/  BSYNC B0 ;  /* 0x0000000000007941 */ /* 0x000fea0003800000 */
.L_x_556:
[----:B------:R-:W-:Y:S01]  /*14080*/  IADD3 R2, R0, 0x10, RZ ;  /* 0x0000001000027810 */ /* 0x000fe20007ffe0ff */
[----:B------:R-:W-:Y:S03]  /*14090*/  BSSY B0, `(.L_x_558) ;  /* 0x000000e000007945 */ /* 0x000fe60003800000 */
[----:B------:R-:W-:-:S13]  /*140a0*/  ISETP.GE.OR P0, PT, R2, R195, P1 ;  /* 0x000000c30200720c */ /* 0x000fda0000f06670 */
[----:B------:R-:W-:Y:S05]  /*140b0*/  @P0 BRA `(.L_x_559) ;  /* 0x000000b000000947 */ /* 0x000fea0003800000 */
[----:B------:R-:W-:Y:S01]  /*140c0*/  IADD3 R3, P0, R220, 0x10, RZ ;  /* 0x00000010dc037810 */ /* 0x000fe20007f1e0ff */
[----:B------:R-:W-:Y:S01]  /*140d0*/  IMAD.MOV.U32 R6, RZ, RZ, R12 ;  /* 0x000000ffff067224 */ /* 0x000fe200078e000c */
[----:B------:R-:W-:-:S03]  /*140e0*/  MOV R7, R5 ;  /* 0x0000000500077202 */ /* 0x000fc60000000f00 */
[----:B------:R-:W-:Y:S02]  /*140f0*/  IMAD.X R2, RZ, RZ, R221, P0 ;  /* 0x000000ffff027224 */ /* 0x000fe400000e06dd */
[----:B------:R-:W-:-:S04]  /*14100*/  IMAD.WIDE.U32 R6, R3, c[0x0][0x1e8], R6 ;  /* 0x00007a0003067a25 */ /* 0x000fc800078e0006 */
[----:B------:R-:W-:Y:S01]  /*14110*/  IMAD R2, R2, c[0x0][0x1e8], RZ ;  /* 0x00007a0002027a24 */ /* 0x000fe200078e02ff */
[----:B---3--:R-:W-:-:S03]  /*14120*/  LEA R8, P0, R6, c[0x0][0x1d0], 0x1 ;  /* 0x0000740006087a11 */ /* 0x008fc600078008ff */
[----:B------:R-:W-:-:S05]  /*14130*/  IMAD R2, R3, c[0x0][0x1ec], R2 ;  /* 0x00007b0003027a24 */ /* 0x000fca00078e0202 */
[----:B------:R-:W-:-:S04]  /*14140*/  IADD3 R2, R7, R2, RZ ;  /* 0x0000000207027210 */ /* 0x000fc80007ffe0ff */
[----:B------:R-:W-:-:S05]  /*14150*/  LEA.HI.X R9, R6, c[0x0][0x1d4], R2, 0x1, P0 ;  /* 0x0000750006097a11 */ /* 0x000fca00000f0c02 */
[----:B------:R3:W-:Y:S02]  /*14160*/  STG.E.128 [R8.64], R36 ;  /* 0x0000002408007986 */ /* 0x0007e4000c101d14 */
.L_x_559:
[----:B------:R-:W-:Y:S05]  /*14170*/  BSYNC B0 ;  /* 0x0000000000007941 */ /* 0x000fea0003800000 */
.L_x_558:
        /* <DEDUP_REMOVED lines=15> */
.L_x_561:
[----:B------:R-:W-:Y:S05]  /*14270*/  BSYNC B0 ;  /* 0x0000000000007941 */ /* 0x000fea0003800000 */
.L_x_560:
[----:B------:R-:W-:Y:S01]  /*14280*/  ISETP.GE.OR P0, PT, R212, R195, P1 ;  /* 0x000000c3d400720c */ /* 0x000fe20000f06670 */
[----:B------:R-:W-:-:S12]  /*14290*/  BSSY B0, `(.L_x_562) ;  /* 0x000000d000007945 */ /* 0x000fd80003800000 */
[----:B------:R-:W-:Y:S05]  /*142a0*/  @P0 BRA `(.L_x_563) ;  /* 0x000000b000000947 */ /* 0x000fea0003800000 */
[----:B--2---:R-:W-:Y:S01]  /*142b0*/  IADD3 R2, P0, R220, 0x30, RZ ;  /* 0x00000030dc027810 */ /* 0x004fe20007f1e0ff */
        /* <DEDUP_REMOVED lines=10> */
.L_x_563:
[----:B------:R-:W-:Y:S05]  /*14360*/  BSYNC B0 ;  /* 0x0000000000007941 */ /* 0x000fea0003800000 */
.L_x_562:
        /* <DEDUP_REMOVED lines=14> */
.L_x_565:
[----:B------:R-:W-:Y:S05]  /*14450*/  BSYNC B0 ;  /* 0x0000000000007941 */ /* 0x000fea0003800000 */
.L_x_564:
[----:B------:R-:W-:Y:S01]  /*14460*/  ISETP.GE.OR P0, PT, R208, R195, P1 ;  /* 0x000000c3d000720c */ /* 0x000fe20000f06670 */
[----:B------:R-:W-:-:S12]  /*14470*/  BSSY B0, `(.L_x_566) ;  /* 0x000000d000007945 */ /* 0x000fd80003800000 */
[----:B------:R-:W-:Y:S05]  /*14480*/  @P0 BRA `(.L_x_567) ;  /* 0x000000b000000947 */ /* 0x000fea0003800000 */
[----:B-12---:R-:W-:Y:S01]  /*14490*/  IADD3 R2, P0, R220, 0x50, RZ ;  /* 0x00000050dc027810 */ /* 0x006fe20007f1e0ff */
        /* <DEDUP_REMOVED lines=10> */
.L_x_567:
[----:B------:R-:W-:Y:S05]  /*14540*/  BSYNC B0 ;  /* 0x0000000000007941 */ /* 0x000fea0003800000 */
.L_x_566:
        /* <DEDUP_REMOVED lines=14> */
.L_x_569:
[----:B------:R-:W-:Y:S05]  /*14630*/  BSYNC B0 ;  /* 0x0000000000007941 */ /* 0x000fea0003800000 */
.L_x_568:
[----:B------:R-:W-:-:S13]  /*14640*/  ISETP.GE.OR P1, PT, R204, R195, P1 ;  /* 0x000000c3cc00720c */ /* 0x000fda0000f26670 */
[----:B------:R-:W-:Y:S05]  /*14650*/  @P1 EXIT ;  /* 0x000000000000194d */ /* 0x000fea0003800000 */
[----:B------:R-:W-:Y:S02]  /*14660*/  IADD3 R0, P0, R220, 0x70, RZ ;  /* 0x00000070dc007810 */ /* 0x000fe40007f1e0ff */
[----:B------:R-:W-:Y:S02]  /*14670*/  MOV R4, R12 ;  /* 0x0000000c00047202 */ /* 0x000fe40000000f00 */
[----:B------:R-:W-:-:S03]  /*14680*/  IADD3.X R220, RZ, R221, RZ, P0, !PT ;  /* 0x000000ddffdc7210 */ /* 0x000fc600007fe4ff */
[----:B------:R-:W-:-:S04]  /*14690*/  IMAD.WIDE.U32 R4, R0, c[0x0][0x1e8], R4 ;  /* 0x00007a0000047a25 */ /* 0x000fc800078e0004 */
[----:B-12---:R-:W-:Y:S01]  /*146a0*/  IMAD R3, R220, c[0x0][0x1e8], RZ ;  /* 0x00007a00dc037a24 */ /* 0x006fe200078e02ff */
[----:B------:R-:W-:-:S03]  /*146b0*/  LEA R2, P0, R4, c[0x0][0x1d0], 0x1 ;  /* 0x0000740004027a11 */ /* 0x000fc600078008ff */
[----:B------:R-:W-:-:S05]  /*146c0*/  IMAD R3, R0, c[0x0][0x1ec], R3 ;  /* 0x00007b0000037a24 */ /* 0x000fca00078e0203 */
[----:B------:R-:W-:-:S04]  /*146d0*/  IADD3 R3, R5, R3, RZ ;  /* 0x0000000305037210 */ /* 0x000fc80007ffe0ff */
[----:B------:R-:W-:-:S05]  /*146e0*/  LEA.HI.X R3, R4, c[0x0][0x1d4], R3, 0x1, P0 ;  /* 0x0000750004037a11 */ /* 0x000fca00000f0c03 */
[----:B------:R-:W-:Y:S01]  /*146f0*/  STG.E.128 [R2.64], R44 ;  /* 0x0000002c02007986 */ /* 0x000fe2000c101d14 */
[----:B------:R-:W-:Y:S05]  /*14700*/  EXIT ;  /* 0x000000000000794d */ /* 0x000fea0003800000 */
.L_x_504:
[----:B------:R-:W1:Y:S01]  /*14710*/  LDC.U8 R2, c[0x0][0x329] ;  /* 0x0000ca40ff027b82 */ /* 0x000e620000000000 */
[----:B------:R-:W-:Y:S01]  /*14720*/  ISETP.NE.AND P4, PT, R202, -0x1, PT ;  /* 0xffffffffca00780c */ /* 0x000fe20003f85270 */
[----:B------:R-:W-:Y:S01]  /*14730*/  BSSY B0, `(.L_x_570) ;  /* 0x000003f000007945 */ /* 0x000fe20003800000 */
[----:B------:R-:W-:Y:S02]  /*14740*/  LEA.HI R4, R14, R239, RZ, 0x3 ;  /* 0x000000ef0e047211 */ /* 0x000fe400078f18ff */
[----:B------:R-:W-:Y:S02]  /*14750*/  IADD3 R18, -R13, R18, RZ ;  /* 0x000000120d127210 */ /* 0x000fe40007ffe1ff */
[----:B------:R-:W-:Y:S01]  /*14760*/  LOP3.LUT R8, R4, 0xfffffff8, RZ, 0xc0, !PT ;  /* 0xfffffff804087812 */ /* 0x000fe200078ec0ff */
[----:B------:R-:W2:Y:S01]  /*14770*/  LDC.U8 R6, c[0x0][0x328] ;  /* 0x0000ca00ff067b82 */ /* 0x000ea20000000000 */
[----:B------:R-:W-:-:S03]  /*14780*/  SHF.R.S32.HI R4, RZ, 0x3, R4 ;  /* 0x00000003ff047819 */ /* 0x000fc60000011404 */
[----:B------:R-:W-:Y:S02]  /*14790*/  IMAD.IADD R239, R239, 0x1, -R8 ;  /* 0x00000001efef7824 */ /* 0x000fe400078e0a08 */
[----:B------:R-:W-:Y:S01]  /*147a0*/  @!P4 SHF.R.S32.HI R5, RZ, 0x1f, R0 ;  /* 0x0000001fff05c819 */ /* 0x000fe20000011400 */
[----:B------:R-:W-:-:S04]  /*147b0*/  @P4 IMAD.WIDE.U32 R20, R202, c[0x0][0x1e8], RZ ;  /* 0x00007a00ca144a25 */ /* 0x000fc800078e00ff */
[----:B------:R-:W-:Y:S02]  /*147c0*/  @!P4 IMAD R5, R5, c[0x0][0x1e0], RZ ;  /* 0x000078000505ca24 */ /* 0x000fe400078e02ff */
[----:B------:R-:W-:Y:S01]  /*147d0*/  @!P4 IMAD.WIDE.U32 R10, R0, c[0x0][0x1e0], RZ ;  /* 0x00007800000aca25 */ /* 0x000fe200078e00ff */
[----:B-1----:R-:W-:-:S03]  /*147e0*/  ISETP.NE.AND P2, PT, R2, RZ, PT ;  /* 0x000000ff0200720c */ /* 0x002fc60003f45270 */
[----:B------:R-:W-:Y:S01]  /*147f0*/  @!P4 IMAD.MOV.U32 R20, RZ, RZ, R10 ;  /* 0x000000ffff14c224 */ /* 0x000fe200078e000a */
[----:B--2---:R-:W-:-:S04]  /*14800*/  ISETP.NE.AND P0, PT, R6, RZ, PT ;  /* 0x000000ff0600720c */ /* 0x004fc80003f05270 */
[----:B------:R-:W-:-:S05]  /*14810*/  ISETP.EQ.AND P0, PT, R2, RZ, P0 ;  /* 0x000000ff0200720c */ /* 0x000fca0000702270 */
[----:B------:R-:W-:Y:S01]  /*14820*/  @P2 IMAD.MOV.U32 R3, RZ, RZ, c[0x0][0x210] ;  /* 0x00008400ff032624 */ /* 0x000fe200078e00ff */
[----:B------:R-:W-:Y:S01]  /*14830*/  @!P2 ISETP.NE.AND P3, PT, R6, RZ, PT ;  /* 0x000000ff0600a20c */ /* 0x000fe20003f65270 */
[----:B------:R-:W-:Y:S01]  /*14840*/  @!P4 IMAD R6, R0, c[0x0][0x1e4], R5 ;  /* 0x000079000006ca24 */ /* 0x000fe200078e0205 */
[C---:B------:R-:W-:Y:S01]  /*14850*/  ISETP.NE.OR P1, PT, R202.reuse, -0x1, !P0 ;  /* 0xffffffffca00780c */ /* 0x040fe20004725670 */
[----:B------:R-:W-:Y:S01]  /*14860*/  @!P2 IMAD.MOV.U32 R5, RZ, RZ, c[0x0][0x214] ;  /* 0x00008500ff05a624 */ /* 0x000fe200078e00ff */
[----:B------:R-:W-:Y:S01]  /*14870*/  @P2 MOV R7, 0x1 ;  /* 0x0000000100072802 */ /* 0x000fe20000000f00 */
[----:B------:R-:W-:Y:S02]  /*14880*/  @P2 IMAD R3, R3, c[0x0][0x214], RZ ;  /* 0x0000850003032a24 */ /* 0x000fe400078e02ff */
[----:B------:R-:W-:Y:S01]  /*14890*/  @P4 IMAD R2, R202, c[0x0][0x1ec], R21 ;  /* 0x00007b00ca024a24 */ /* 0x000fe200078e0215 */
[----:B------:R-:W-:Y:S01]  /*148a0*/  @!P2 SEL R3, R5, c[0x0][0x234], !P3 ;  /* 0x00008d000503aa07 */ /* 0x000fe20005800000 */
[----:B------:R-:W-:Y:S01]  /*148b0*/  @!P4 IMAD.IADD R2, R11, 0x1, R6 ;  /* 0x000000010b02c824 */ /* 0x000fe200078e0206 */
[----:B------:R-:W-:Y:S01]  /*148c0*/  SHF.R.S32.HI R5, RZ, 0x1f, R22 ;  /* 0x0000001fff057819 */ /* 0x000fe20000011416 */
[----:B------:R-:W-:Y:S01]  /*148d0*/  IMAD.SHL.U32 R11, R239, 0x8, RZ ;  /* 0x00000008ef0b7824 */ /* 0x000fe200078e00ff */
[----:B------:R-:W-:Y:S01]  /*148e0*/  @!P0 CS2R R8, SRZ ;  /* 0x0000000000088805 */ /* 0x000fe2000001ff00 */
[----:B------:R-:W-:-:S02]  /*148f0*/  @!P2 IMAD R7, R3, c[0x0][0x1c0], RZ ;  /* 0x000070000307aa24 */ /* 0x000fc400078e02ff */
[C---:B------:R-:W-:Y:S01]  /*14900*/  @!P1 IMAD R202, R0.reuse, c[0x0][0x214], RZ ;  /* 0x0000850000ca9a24 */ /* 0x040fe200078e02ff */
[C---:B------:R-:W-:Y:S01]  /*14910*/  IADD3 R20, P3, R11.reuse, R20, RZ ;  /* 0x000000140b147210 */ /* 0x040fe20007f7e0ff */
[----:B------:R-:W-:Y:S01]  /*14920*/  IMAD R0, R0, R7, RZ ;  /* 0x0000000700007224 */ /* 0x000fe200078e02ff */
[----:B------:R-:W-:Y:S01]  /*14930*/  ISETP.GE.AND P1, PT, R11, c[0x0][0x220], PT ;  /* 0x000088000b007a0c */ /* 0x000fe20003f26270 */
[----:B------:R-:W-:Y:S01]  /*14940*/  IMAD R5, R5, c[0x0][0x1f0], RZ ;  /* 0x00007c0005057a24 */ /* 0x000fe200078e02ff */
[----:B------:R-:W-:Y:S01]  /*14950*/  LEA.HI.X.SX32 R21, R11, R2, 0x1, P3 ;  /* 0x000000020b157211 */ /* 0x000fe200018f0eff */
[----:B------:R-:W-:Y:S01]  /*14960*/  @P2 IMAD.MOV.U32 R2, RZ, RZ, c[0x0][0x210] ;  /* 0x00008400ff022624 */ /* 0x000fe200078e00ff */
[----:B------:R-:W-:Y:S01]  /*14970*/  SEL R0, R0, RZ, !P0 ;  /* 0x000000ff00007207 */ /* 0x000fe20004000000 */
[----:B------:R-:W-:Y:S01]  /*14980*/  @!P2 IMAD.MOV.U32 R2, RZ, RZ, 0x1 ;  /* 0x00000001ff02a424 */ /* 0x000fe200078e00ff */
[-C--:B------:R-:W-:Y:S01]  /*14990*/  ISETP.GE.OR P3, PT, R4, R18.reuse, P1 ;  /* 0x000000120400720c */ /* 0x080fe20000f66670 */
[--C-:B------:R-:W-:Y:S01]  /*149a0*/  @P0 IMAD.MOV.U32 R8, RZ, RZ, R202.reuse ;  /* 0x000000ffff080224 */ /* 0x100fe200078e00ca */
[----:B------:R-:W-:Y:S01]  /*149b0*/  @P0 SHF.R.S32.HI R9, RZ, 0x1f, R202 ;  /* 0x0000001fff090819 */ /* 0x000fe200000114ca */
[----:B------:R-:W-:Y:S01]  /*149c0*/  IMAD R25, R22, c[0x0][0x1f4], R5 ;  /* 0x00007d0016197a24 */ /* 0x000fe200078e0205 */
[----:B------:R-:W-:Y:S01]  /*149d0*/  ISETP.GE.AND P0, PT, R4, R18, PT ;  /* 0x000000120400720c */ /* 0x000fe20003f06270 */
[----:B------:R-:W-:Y:S01]  /*149e0*/  IMAD.WIDE.U32 R20, R22, c[0x0][0x1f0], R20 ;  /* 0x00007c0016147a25 */ /* 0x000fe200078e0014 */
[----:B------:R-:W-:-:S03]  /*149f0*/  SHF.R.S32.HI R5, RZ, 0x1f, R4 ;  /* 0x0000001fff057819 */ /* 0x000fc60000011404 */
[----:B------:R-:W-:Y:S02]  /*14a00*/  IMAD R13, R13, R2, RZ ;  /* 0x000000020d0d7224 */ /* 0x000fe400078e02ff */
[----:B------:R-:W-:Y:S01]  /*14a10*/  IMAD R22, R22, R3, R0 ;  /* 0x0000000316167224 */ /* 0x000fe200078e0200 */
[----:B------:R-:W-:Y:S01]  /*14a20*/  P2R R3, PR, RZ, 0x1 ;  /* 0x00000001ff037803 */ /* 0x000fe20000000000 */
[----:B------:R-:W-:Y:S01]  /*14a30*/  IMAD.IADD R25, R25, 0x1, R21 ;  /* 0x0000000119197824 */ /* 0x000fe200078e0215 */
[----:B------:R-:W-:Y:S02]  /*14a40*/  SHF.R.S32.HI R7, RZ, 0x1f, R13 ;  /* 0x0000001fff077819 */ /* 0x000fe4000001140d */
[--C-:B------:R-:W-:Y:S02]  /*14a50*/  IADD3 R0, P2, P0, R13, R8, R22.reuse ;  /* 0x000000080d007210 */ /* 0x100fe4000785e016 */
[----:B------:R-:W-:Y:S01]  /*14a60*/  SHF.R.S32.HI R8, RZ, 0x1f, R22 ;  /* 0x0000001fff087819 */ /* 0x000fe20000011416 */
[----:B------:R-:W-:-:S03]  /*14a70*/  IMAD.WIDE R22, R19, 0x80, R4 ;  /* 0x0000008013167825 */ /* 0x000fc600078e0204 */
[----:B------:R-:W-:Y:S01]  /*14a80*/  IADD3.X R8, R7, R9, R8, P2, P0 ;  /* 0x0000000907087210 */ /* 0x000fe200017e0408 */
        /* <DEDUP_REMOVED lines=9> */
.L_x_571:
[----:B------:R-:W-:Y:S05]  /*14b20*/  BSYNC B0 ;  /* 0x0000000000007941 */ /* 0x000fea0003800000 */
.L_x_570:
[----:B------:R-:W-:Y:S01]  /*14b30*/  IADD3 R19, R4, 0x10, RZ ;  /* 0x0000001004137810 */ /* 0x000fe20007ffe0ff */
[----:B------:R-:W-:Y:S03]  /*14b40*/  BSSY B0, `(.L_x_572) ;  /* 0x0000010000007945 */ /* 0x000fe60003800000 */
[CC--:B------:R-:W-:Y:S02]  /*14b50*/  ISETP.GE.OR P0, PT, R19.reuse, R18.reuse, P1 ;  /* 0x000000121300720c */ /* 0x0c0fe40000f06670 */
[----:B------:R-:W-:-:S04]  /*14b60*/  ISETP.GE.AND P2, PT, R19, R18, PT ;  /* 0x000000121300720c */ /* 0x000fc80003f46270 */
[----:B------:R-:W-:-:S07]  /*14b70*/  P2R R10, PR, RZ, 0x4 ;  /* 0x00000004ff0a7803 */ /* 0x000fce0000000000 */
[----:B------:R-:W-:Y:S05]  /*14b80*/  @P0 BRA `(.L_x_573) ;  /* 0x000000b000000947 */ /* 0x000fea0003800000 */
[----:B------:R-:W-:Y:S01]  /*14b90*/  IADD3 R7, P0, R22, 0x10, RZ ;  /* 0x0000001016077810 */ /* 0x000fe20007f1e0ff */
[----:B-1----:R-:W-:Y:S01]  /*14ba0*/  IMAD.MOV.U32 R12, RZ, RZ, R20 ;  /* 0x000000ffff0c7224 */ /* 0x002fe200078e0014 */
        /* <DEDUP_REMOVED lines=8> */
[----:B------:R1:W-:Y:S02]  /*14c30*/  STG.E.128 [R14.64], RZ ;  /* 0x000000ff0e007986 */ /* 0x0003e4000c101d14 */
.L_x_573:
[----:B------:R-:W-:Y:S05]  /*14c40*/  BSYNC B0 ;  /* 0x0000000000007941 */ /* 0x000fea0003800000 */
.L_x_572:
[----:B------:R-:W-:Y:S01]  /*14c50*/  IADD3 R17, R4, 0x20, RZ ;  /* 0x0000002004117810 */ /* 0x000fe20007ffe0ff */
[----:B------:R-:W-:Y:S03]  /*14c60*/  BSSY B0, `(.L_x_574) ;  /* 0x000000f000007945 */ /* 0x000fe60003800000 */
[CC--:B------:R-:W-:Y:S02]  /*14c70*/  ISETP.GE.OR P0, PT, R17.reuse, R18.reuse, P1 ;  /* 0x000000121100720c */ /* 0x0c0fe40000f06670 */
[----:B------:R-:W-:-:S11]  /*14c80*/  ISETP.GE.AND P6, PT, R17, R18, PT ;  /* 0x000000121100720c */ /* 0x000fd60003fc6270 */
        /* <DEDUP_REMOVED lines=12> */
.L_x_575:
[----:B------:R-:W-:Y:S05]  /*14d50*/  BSYNC B0 ;  /* 0x0000000000007941 */ /* 0x000fea0003800000 */
.L_x_574:
[----:B-1----:R-:W-:Y:S01]  /*14d60*/  IADD3 R15, R4, 0x30, RZ ;  /* 0x00000030040f7810 */ /* 0x002fe20007ffe0ff */
[----:B------:R-:W-:Y:S03]  /*14d70*/  BSSY B0, `(.L_x_576) ;  /* 0x000000f000007945 */ /* 0x000fe60003800000 */
[CC--:B------:R-:W-:Y:S02]  /*14d80*/  ISETP.GE.OR P0, PT, R15.reuse, R18.reuse, P1 ;  /* 0x000000120f00720c */ /* 0x0c0fe40000f06670 */
[----:B------:R-:W-:-:S11]  /*14d90*/  ISETP.GE.AND P5, PT, R15, R18, PT ;  /* 0x000000120f00720c */ /* 0x000fd60003fa6270 */
[----:B------:R-:W-:Y:S05]  /*14da0*/  @P0 BRA `(.L_x_577) ;  /* 0x000000b000000947 */ /* 0x000fea0003800000 */
[----:B------:R-:W-:Y:S01]  /*14db0*/  IADD3 R7, P0, R22, 0x30, RZ ;  /* 0x0000003016077810 */ /* 0x000fe20007f1e0ff */
[----:B------:R-:W-:Y:S01]  /*14dc0*/  IMAD.MOV.U32 R12, RZ, RZ, R20 ;  /* 0x000000ffff0c7224 */ /* 0x000fe200078e0014 */
        /* <DEDUP_REMOVED lines=9> */
.L_x_577:
[----:B------:R-:W-:Y:S05]  /*14e60*/  BSYNC B0 ;  /* 0x0000000000007941 */ /* 0x000fea0003800000 */
.L_x_576:
        /* <DEDUP_REMOVED lines=16> */
.L_x_579:
[----:B------:R-:W-:Y:S05]  /*14f70*/  BSYNC B0 ;  /* 0x0000000000007941 */ /* 0x000fea0003800000 */
.L_x_578:
        /* <DEDUP_REMOVED lines=16> */
.L_x_581:
[----:B------:R-:W-:Y:S05]  /*15080*/  BSYNC B0 ;  /* 0x0000000000007941 */ /* 0x000fea0003800000 */
.L_x_580:
        /* <DEDUP_REMOVED lines=16> */
.L_x_583:
[----:B------:R-:W-:Y:S05]  /*15190*/  BSYNC B0 ;  /* 0x0000000000007941 */ /* 0x000fea0003800000 */
.L_x_582:
[----:B------:R-:W-:Y:S01]  /*151a0*/  IADD3 R7, R4, 0x70, RZ ;  /* 0x0000007004077810 */ /* 0x000fe20007ffe0ff */
[----:B------:R-:W-:Y:S03]  /*151b0*/  BSSY B0, `(.L_x_584) ;  /* 0x000000f000007945 */ /* 0x000fe60003800000 */
[CC--:B------:R-:W-:Y:S02]  /*151c0*/  ISETP.GE.OR P0, PT, R7.reuse, R18.reuse, P1 ;  /* 0x000000120700720c */ /* 0x0c0fe40000f06670 */
[----:B------:R-:W-:-:S11]  /*151d0*/  ISETP.GE.AND P1, PT, R7, R18, PT ;  /* 0x000000120700720c */ /* 0x000fd60003f26270 */
[----:B------:R-:W-:Y:S05]  /*151e0*/  @P0 BRA `(.L_x_585) ;  /* 0x000000b000000947 */ /* 0x000fea0003800000 */
[----:B------:R-:W-:Y:S01]  /*151f0*/  IADD3 R6, P0, R22, 0x70, RZ ;  /* 0x0000007016067810 */ /* 0x000fe20007f1e0ff */
[----:B------:R-:W-:-:S04]  /*15200*/  IMAD.MOV.U32 R22, RZ, RZ, R20 ;  /* 0x000000ffff167224 */ /* 0x000fc800078e0014 */
[----:B------:R-:W-:Y:S01]  /*15210*/  IMAD.X R21, RZ, RZ, R23, P0 ;  /* 0x000000ffff157224 */ /* 0x000fe200000e0617 */
[----:B------:R-:W-:-:S03]  /*15220*/  MOV R23, R25 ;  /* 0x0000001900177202 */ /* 0x000fc60000000f00 */
[----:B------:R-:W-:Y:S02]  /*15230*/  IMAD R21, R21, c[0x0][0x1e8], RZ ;  /* 0x00007a0015157a24 */ /* 0x000fe400078e02ff */
[----:B------:R-:W-:-:S04]  /*15240*/  IMAD.WIDE.U32 R22, R6, c[0x0][0x1e8], R22 ;  /* 0x00007a0006167a25 */ /* 0x000fc800078e0016 */
[----:B------:R-:W-:Y:S01]  /*15250*/  IMAD R21, R6, c[0x0][0x1ec], R21 ;  /* 0x00007b0006157a24 */ /* 0x000fe200078e0215 */
[----:B------:R-:W-:-:S04]  /*15260*/  LEA R20, P0, R22, c[0x0][0x1d0], 0x1 ;  /* 0x0000740016147a11 */ /* 0x000fc800078008ff */
[----:B------:R-:W-:-:S04]  /*15270*/  IADD3 R21, R21, R23, RZ ;  /* 0x0000001715157210 */ /* 0x000fc80007ffe0ff */
[----:B------:R-:W-:-:S05]  /*15280*/  LEA.HI.X R21, R22, c[0x0][0x1d4], R21, 0x1, P0 ;  /* 0x0000750016157a11 */ /* 0x000fca00000f0c15 */
[----:B------:R2:W-:Y:S02]  /*15290*/  STG.E.128 [R20.64], RZ ;  /* 0x000000ff14007986 */ /* 0x0005e4000c101d14 */
.L_x_585:
[----:B------:R-:W-:Y:S05]  /*152a0*/  BSYNC B0 ;  /* 0x0000000000007941 */ /* 0x000fea0003800000 */
.L_x_584:
        /* <DEDUP_REMOVED lines=9> */
[----:B------:R-:W-:-:S05]  /*15340*/  @!P0 IMAD R23, R4, R2, RZ ;  /* 0x0000000204178224 */ /* 0x000fca00078e02ff */
[----:B--2---:R-:W-:Y:S01]  /*15350*/  @!P0 IADD3 R21, P1, R23, R0, RZ ;  /* 0x0000000017158210 */ /* 0x004fe20007f3e0ff */
[----:B------:R-:W-:-:S03]  /*15360*/  @!P6 IMAD R17, R17, R2, RZ ;  /* 0x000000021111e224 */ /* 0x000fc600078e02ff */
[----:B------:R-:W-:Y:S02]  /*15370*/  @!P0 LEA.HI.X.SX32 R4, R23, R8, 0x1, P1 ;  /* 0x0000000817048211 */ /* 0x000fe400008f0eff */
[----:B------:R-:W-:-:S13]  /*15380*/  ISETP.NE.OR P1, PT, R239, RZ, P2 ;  /* 0x000000ffef00720c */ /* 0x000fda0001725670 */
[----:B------:R-:W-:-:S05]  /*15390*/  @!P1 IMAD R23, R19, R2, RZ ;  /* 0x0000000213179224 */ /* 0x000fca00078e02ff */
[----:B------:R-:W-:-:S04]  /*153a0*/  @!P1 IADD3 R19, P2, R23, R0, RZ ;  /* 0x0000000017139210 */ /* 0x000fc80007f5e0ff */
[----:B------:R-:W-:Y:S01]  /*153b0*/  @!P1 LEA.HI.X.SX32 R6, R23, R8, 0x1, P2 ;  /* 0x0000000817069211 */ /* 0x000fe200010f0eff */
[----:B------:R-:W-:Y:S01]  /*153c0*/  @!P1 IMAD.MOV.U32 R23, RZ, RZ, 0x7f800000 ;  /* 0x7f800000ff179424 */ /* 0x000fe200078e00ff */
[----:B------:R-:W-:-:S04]  /*153d0*/  @!P0 LEA R20, P2, R21, c[0x0][0x200], 0x2 ;  /* 0x0000800015148a11 */ /* 0x000fc800078410ff */
[----:B------:R-:W-:Y:S02]  /*153e0*/  @!P0 LEA.HI.X R21, R21, c[0x0][0x204], R4, 0x2, P2 ;  /* 0x0000810015158a11 */ /* 0x000fe400010f1404 */
[----:B------:R-:W-:-:S04]  /*153f0*/  @!P1 LEA R18, P2, R19, c[0x0][0x200], 0x2 ;  /* 0x0000800013129a11 */ /* 0x000fc800078410ff */
[----:B------:R-:W-:Y:S02]  /*15400*/  @!P1 LEA.HI.X R19, R19, c[0x0][0x204], R6, 0x2, P2 ;  /* 0x0000810013139a11 */ /* 0x000fe400010f1406 */
[----:B------:R-:W-:Y:S01]  /*15410*/  ISETP.NE.AND P2, PT, R3, RZ, PT ;  /* 0x000000ff0300720c */ /* 0x000fe20003f45270 */
[----:B------:R-:W-:-:S03]  /*15420*/  @!P0 IMAD.MOV.U32 R3, RZ, RZ, 0x7f800000 ;  /* 0x7f800000ff038424 */ /* 0x000fc600078e00ff */
[----:B------:R-:W-:Y:S02]  /*15430*/  ISETP.NE.OR P2, PT, R239, RZ, P2 ;  /* 0x000000ffef00720c */ /* 0x000fe40001745670 */
[----:B------:R2:W-:Y:S01]  /*15440*/  @!P0 STG.E [R20.64], R3 ;  /* 0x0000000314008986 */ /* 0x0005e2000c101914 */
[----:B------:R-:W-:-:S03]  /*15450*/  @!P6 IADD3 R4, P0, R17, R0, RZ ;  /* 0x000000001104e210 */ /* 0x000fc60007f1e0ff */
[----:B------:R3:W-:Y:S01]  /*15460*/  @!P1 STG.E [R18.64], R23 ;  /* 0x0000001712009986 */ /* 0x0007e2000c101914 */
[----:B------:R-:W-:Y:S01]  /*15470*/  ISETP.NE.AND P1, PT, R5, RZ, PT ;  /* 0x000000ff0500720c */ /* 0x000fe20003f25270 */
[----:B------:R-:W-:Y:S01]  /*15480*/  @!P5 IMAD R5, R15, R2, RZ ;  /* 0x000000020f05d224 */ /* 0x000fe200078e02ff */
[----:B------:R-:W-:Y:S02]  /*15490*/  @!P6 LEA.HI.X.SX32 R17, R17, R8, 0x1, P0 ;  /* 0x000000081111e211 */ /* 0x000fe400000f0eff */
[C---:B------:R-:W-:Y:S02]  /*154a0*/  @!P6 LEA R14, P0, R4.reuse, c[0x0][0x200], 0x2 ;  /* 0x00008000040eea11 */ /* 0x040fe400078010ff */
[-C--:B------:R-:W-:Y:S01]  /*154b0*/  @!P2 IMAD R9, R9, R2.reuse, RZ ;  /* 0x000000020909a224 */ /* 0x080fe200078e02ff */
[----:B------:R-:W-:Y:S02]  /*154c0*/  ISETP.NE.OR P1, PT, R239, RZ, P1 ;  /* 0x000000ffef00720c */ /* 0x000fe40000f25670 */
[----:B------:R-:W-:Y:S01]  /*154d0*/  @!P6 LEA.HI.X R15, R4, c[0x0][0x204], R17, 0x2, P0 ;  /* 0x00008100040fea11 */ /* 0x000fe200000f1411 */
[----:B------:R-:W-:Y:S01]  /*154e0*/  @!P4 IMAD R17, R13, R2, RZ ;  /* 0x000000020d11c224 */ /* 0x000fe200078e02ff */
[----:B------:R-:W-:Y:S01]  /*154f0*/  @!P5 IADD3 R6, P0, R5, R0, RZ ;  /* 0x000000000506d210 */ /* 0x000fe20007f1e0ff */
[----:B------:R-:W-:-:S03]  /*15500*/  @!P3 IMAD R13, R11, R2, RZ ;  /* 0x000000020b0db224 */ /* 0x000fc600078e02ff */
[----:B--2---:R-:W-:Y:S01]  /*15510*/  @!P5 LEA.HI.X.SX32 R3, R5, R8, 0x1, P0 ;  /* 0x000000080503d211 */ /* 0x004fe200000f0eff */
[----:B------:R-:W-:Y:S01]  /*15520*/  @!P2 IMAD.MOV.U32 R21, RZ, RZ, 0x7f800000 ;  /* 0x7f800000ff15a424 */ /* 0x000fe200078e00ff */
[----:B------:R-:W-:Y:S01]  /*15530*/  @!P5 LEA R4, P0, R6, c[0x0][0x200], 0x2 ;  /* 0x000080000604da11 */ /* 0x000fe200078010ff */
[----:B---3--:R-:W-:-:S03]  /*15540*/  @!P3 IMAD.MOV.U32 R23, RZ, RZ, 0x7f800000 ;  /* 0x7f800000ff17b424 */ /* 0x008fc600078e00ff */
[----:B------:R-:W-:Y:S02]  /*15550*/  @!P5 LEA.HI.X R5, R6, c[0x0][0x204], R3, 0x2, P0 ;  /* 0x000081000605da11 */ /* 0x000fe400000f1403 */
[----:B------:R-:W-:-:S04]  /*15560*/  @!P4 IADD3 R3, P0, R17, R0, RZ ;  /* 0x000000001103c210 */ /* 0x000fc80007f1e0ff */
[----:B------:R-:W-:Y:S01]  /*15570*/  @!P4 LEA.HI.X.SX32 R6, R17, R8, 0x1, P0 ;  /* 0x000000081106c211 */ /* 0x000fe200000f0eff */
[----:B------:R-:W-:Y:S01]  /*15580*/  @!P4 IMAD.MOV.U32 R17, RZ, RZ, 0x7f800000 ;  /* 0x7f800000ff11c424 */ /* 0x000fe200078e00ff */
[----:B------:R-:W-:-:S04]  /*15590*/  @!P4 LEA R10, P0, R3, c[0x0][0x200], 0x2 ;  /* 0x00008000030aca11 */ /* 0x000fc800078010ff */
[----:B------:R-:W-:Y:S02]  /*155a0*/  @!P4 LEA.HI.X R11, R3, c[0x0][0x204], R6, 0x2, P0 ;  /* 0x00008100030bca11 */ /* 0x000fe400000f1406 */
[----:B------:R-:W-:-:S04]  /*155b0*/  @!P3 IADD3 R3, P0, R13, R0, RZ ;  /* 0x000000000d03b210 */ /* 0x000fc80007f1e0ff */
[----:B------:R-:W-:Y:S02]  /*155c0*/  @!P3 LEA.HI.X.SX32 R6, R13, R8, 0x1, P0 ;  /* 0x000000080d06b211 */ /* 0x000fe400000f0eff */
[----:B------:R-:W-:-:S04]  /*155d0*/  @!P3 LEA R12, P0, R3, c[0x0][0x200], 0x2 ;  /* 0x00008000030cba11 */ /* 0x000fc800078010ff */
[----:B------:R-:W-:Y:S02]  /*155e0*/  @!P3 LEA.HI.X R13, R3, c[0x0][0x204], R6, 0x2, P0 ;  /* 0x00008100030dba11 */ /* 0x000fe400000f1406 */
[----:B------:R-:W-:-:S04]  /*155f0*/  @!P2 IADD3 R3, P0, R9, R0, RZ ;  /* 0x000000000903a210 */ /* 0x000fc80007f1e0ff */
[----:B------:R-:W-:Y:S01]  /*15600*/  @!P2 LEA.HI.X.SX32 R6, R9, R8, 0x1, P0 ;  /* 0x000000080906a211 */ /* 0x000fe200000f0eff */
[----:B------:R-:W-:Y:S01]  /*15610*/  @!P6 IMAD.MOV.U32 R9, RZ, RZ, 0x7f800000 ;  /* 0x7f800000ff09e424 */ /* 0x000fe200078e00ff */
[----:B------:R-:W-:-:S04]  /*15620*/  @!P2 LEA R18, P0, R3, c[0x0][0x200], 0x2 ;  /* 0x000080000312aa11 */ /* 0x000fc800078010ff */
[----:B------:R-:W-:Y:S01]  /*15630*/  @!P2 LEA.HI.X R19, R3, c[0x0][0x204], R6, 0x2, P0 ;  /* 0x000081000313aa11 */ /* 0x000fe200000f1406 */
[----:B------:R-:W-:Y:S01]  /*15640*/  @!P5 IMAD.MOV.U32 R3, RZ, RZ, 0x7f800000 ;  /* 0x7f800000ff03d424 */ /* 0x000fe200078e00ff */
[----:B------:R2:W-:Y:S04]  /*15650*/  @!P6 STG.E [R14.64], R9 ;  /* 0x000000090e00e986 */ /* 0x0005e8000c101914 */
[----:B------:R2:W-:Y:S04]  /*15660*/  @!P5 STG.E [R4.64], R3 ;  /* 0x000000030400d986 */ /* 0x0005e8000c101914 */
[----:B------:R2:W-:Y:S04]  /*15670*/  @!P4 STG.E [R10.64], R17 ;  /* 0x000000110a00c986 */ /* 0x0005e8000c101914 */
[----:B------:R2:W-:Y:S04]  /*15680*/  @!P3 STG.E [R12.64], R23 ;  /* 0x000000170c00b986 */ /* 0x0005e8000c101914 */
[----:B------:R2:W-:Y:S01]  /*15690*/  @!P2 STG.E [R18.64], R21 ;  /* 0x000000151200a986 */ /* 0x0005e2000c101914 */
[----:B------:R-:W-:Y:S05]  /*156a0*/  @P1 EXIT ;  /* 0x000000000000194d */ /* 0x000fea0003800000 */
[----:B------:R-:W-:Y:S02]  /*156b0*/  IMAD R7, R7, R2, RZ ;  /* 0x0000000207077224 */ /* 0x000fe400078e02ff */
[----:B--2---:R-:W-:-:S03]  /*156c0*/  IMAD.MOV.U32 R5, RZ, RZ, 0x7f800000 ;  /* 0x7f800000ff057424 */ /* 0x004fc600078e00ff */
[----:B------:R-:W-:-:S04]  /*156d0*/  IADD3 R0, P0, R7, R0, RZ ;  /* 0x0000000007007210 */ /* 0x000fc80007f1e0ff */
[----:B------:R-:W-:Y:S02]  /*156e0*/  LEA.HI.X.SX32 R7, R7, R8, 0x1, P0 ;  /* 0x0000000807077211 */ /* 0x000fe400000f0eff */
[----:B------:R-:W-:-:S04]  /*156f0*/  LEA R2, P0, R0, c[0x0][0x200], 0x2 ;  /* 0x0000800000027a11 */ /* 0x000fc800078010ff */
[----:B------:R-:W-:-:S05]  /*15700*/  LEA.HI.X R3, R0, c[0x0][0x204], R7, 0x2, P0 ;  /* 0x0000810000037a11 */ /* 0x000fca00000f1407 */
[----:B------:R-:W-:Y:S01]  /*15710*/  STG.E [R2.64], R5 ;  /* 0x0000000502007986 */ /* 0x000fe2000c101914 */
[----:B------:R-:W-:Y:S05]  /*15720*/  EXIT ;  /* 0x000000000000794d */ /* 0x000fea0003800000 */
.L_x_586:
        /* <DEDUP_REMOVED lines=13> */
.L_x_1138:


//--------------------- .text._ZN5flash16flash_fwd_kernelI23Flash_fwd_kernel_traitsILi64ELi128ELi64ELi4ELb0ELb0EN7cutlass6half_tE19Flash_kernel_traitsILi64ELi128ELi64ELi4ES3_EELb1ELb1ELb0ELb0ELb1ELb1ELb0ELb0EEEvNS_16Flash_fwd_paramsE --------------------------
	.section	.text._ZN5flash16flash_fwd_kernelI23Flash_fwd_kernel_traitsILi64ELi128ELi64ELi4ELb0ELb0EN7cutlass6half_tE19Flash_kernel_traitsILi64ELi128ELi64ELi4ES3_EELb1ELb1ELb0ELb0ELb1ELb1ELb0ELb0EEEvNS_16Flash_fwd_paramsE,"ax",@progbits
	.sectioninfo	@"SHI_REGISTERS=255"
	.align	128
        .global         _ZN5flash16flash_fwd_kernelI23Flash_fwd_kernel_traitsILi64ELi128ELi64ELi4ELb0ELb0EN7cutlass6half_tE19Flash_kernel_traitsILi64ELi128ELi64ELi4ES3_EELb1ELb1ELb0ELb0ELb1ELb1ELb0ELb0EEEvNS_16Flash_fwd_paramsE
        .type           _ZN5flash16flash_fwd_kernelI23Flash_fwd_kernel_traitsILi64ELi128ELi64ELi4ELb0ELb0EN7cutlass6half_tE19Flash_kernel_traitsILi64ELi128ELi64ELi4ES3_EELb1ELb1ELb0ELb0ELb1ELb1ELb0ELb0EEEvNS_16Flash_fwd_paramsE,@function
        .size           _ZN5flash16flash_fwd_kernelI23Flash_fwd_kernel_traitsILi64ELi128ELi64ELi4ELb0ELb0EN7cutlass6half_tE19Flash_kernel_traitsILi64ELi128ELi64ELi4ES3_EELb1ELb1ELb0ELb0ELb1ELb1ELb0ELb0EEEvNS_16Flash_fwd_paramsE,(.L_x_1139 - _ZN5flash16flash_fwd_kernelI23Flash_fwd_kernel_traitsILi64ELi128ELi64ELi4ELb0ELb0EN7cutlass6half_tE19Flash_kernel_traitsILi64ELi128ELi64ELi4ES3_EELb1ELb1ELb0ELb0ELb1ELb1ELb0ELb0EEEvNS_16Flash_fwd_paramsE)
        .other          _ZN5flash16flash_fwd_kernelI23Flash_fwd_kernel_traitsILi64ELi128ELi64ELi4ELb0ELb0EN7cutlass6half_tE19Flash_kernel_traitsILi64ELi128ELi64ELi4ES3_EELb1ELb1ELb0ELb0ELb1ELb1ELb0ELb0EEEvNS_16Flash_fwd_paramsE,@"STO_CUDA_ENTRY STV_DEFAULT"
_ZN5flash16flash_fwd_kernelI23Flash_fwd_kernel_traitsILi64ELi128ELi64ELi4ELb0ELb0EN7cutlass6half_tE19Flash_kernel_traitsILi64ELi128ELi64ELi4ES3_EELb1ELb1ELb0ELb0ELb1ELb1ELb0ELb0EEEvNS_16Flash_fwd_paramsE:
.text._ZN5flash16flash_fwd_kernelI23Flash_fwd_kernel_traitsILi64ELi128ELi64ELi4ELb0ELb0EN7cutlass6half_tE19Flash_kernel_traitsILi64ELi128ELi64ELi4ES3_EELb1ELb1ELb0ELb0ELb1ELb1ELb0ELb0EEEvNS_16Flash_fwd_paramsE:
[----:B------:R-:W-:Y:S02]  /*0000*/  MOV R1, c[0x0][0x28] ;  /* 0x00000a0000017a02 */ /* 0x000fe40000000f00 */
[----:B------:R-:W-:Y:S02]  /*0010*/  ULDC.U8 UR4, c[0x0][0x304] ;  /* 0x0000c10000047ab9 */ /* 0x000fe40000000000 */
[----:B------:R-:W-:Y:S01]  /*0020*/  ISETP.NE.AND P2, PT, RZ, UR4, PT ;  /* 0x00000004ff007c0c */ /* 0x000fe2000bf45270 */
[----:B------:R-:W-:Y:S02]  /*0030*/  ULDC.64 UR14, c[0x0][0x2f0] ;  /* 0x0000bc00000e7ab9 */ /* 0x000fe40000000a00 */
[----:B------:R-:W-:Y:S01]  /*0040*/  IMAD.U32 R2, RZ, RZ, UR14 ;  /* 0x0000000eff027e24 */ /* 0x000fe2000f8e00ff */
[----:B------:R-:W-:Y:S01]  /*0050*/  ULDC.64 UR12, c[0x0][0x118] ;  /* 0x00004600000c7ab9 */ /* 0x000fe20000000a00 */
[----:B------:R-:W-:-:S08]  /*0060*/  IMAD.U32 R3, RZ, RZ, UR15 ;  /* 0x0000000fff037e24 */ /* 0x000fd0000f8e00ff */
[----:B------:R-:W2:Y:S01]  /*0070*/  @P2 LDG.E.64 R2, [R2.64] ;  /* 0x0000000c02022981 */ /* 0x000ea2000c1e1b00 */
[----:B------:R-:W-:Y:S02]  /*0080*/  IMAD.MOV.U32 R137, RZ, RZ, c[0x0][0x2f8] ;  /* 0x0000be00ff897624 */ /* 0x000fe400078e00ff */
[----:B------:R-:W-:Y:S02]  /*0090*/  IMAD.MOV.U32 R116, RZ, RZ, c[0x0][0x2fc] ;  /* 0x0000bf00ff747624 */ /* 0x000fe400078e00ff */
[----:B------:R-:W-:Y:S02]  /*00a0*/  @P2 IMAD.MOV.U32 R4, RZ, RZ, R137 ;  /* 0x000000ffff042224 */ /* 0x000fe400078e0089 */
[----:B------:R-:W-:-:S05]  /*00b0*/  @P2 IMAD.MOV.U32 R5, RZ, RZ, R116 ;  /* 0x000000ffff052224 */ /* 0x000fca00078e0074 */
[----:B------:R-:W3:Y:S01]  /*00c0*/  @P2 LDG.E.64 R8, [R4.64] ;  /* 0x0000000c04082981 */ /* 0x000ee2000c1e1b00 */
[----:B------:R-:W-:Y:S02]  /*00d0*/  ISETP.NE.U32.AND P1, PT, RZ, c[0x0][0x250], PT ;  /* 0x00009400ff007a0c */ /* 0x000fe40003f25070 */
[----:B------:R-:W-:Y:S01]  /*00e0*/  ISETP.NE.U32.AND P4, PT, RZ, c[0x0][0x258], PT ;  /* 0x00009600ff007a0c */ /* 0x000fe20003f85070 */
[----:B------:R-:W1:Y:S01]  /*00f0*/  S2R R117, SR_CTAID.X ;  /* 0x0000000000757919 */ /* 0x000e620000002500 */
[----:B------:R-:W-:Y:S02]  /*0100*/  ISETP.NE.AND.EX P1, PT, RZ, c[0x0][0x254], PT, P1 ;  /* 0x00009500ff007a0c */ /* 0x000fe40003f25310 */
[----:B------:R-:W-:Y:S01]  /*0110*/  ISETP.NE.AND.EX P4, PT, RZ, c[0x0][0x25c], PT, P4 ;  /* 0x00009700ff007a0c */ /* 0x000fe20003f85340 */
[----:B------:R-:W1:Y:S04]  /*0120*/  S2R R10, SR_CTAID.Y ;  /* 0x00000000000a7919 */ /* 0x000e680000002600 */
[----:B------:R-:W1:Y:S04]  /*0130*/  S2R R14, SR_CTAID.Z ;  /* 0x00000000000e7919 */ /* 0x000e680000002700 */
[----:B------:R-:W4:Y:S01]  /*0140*/  S2R R119, SR_TID.X ;  /* 0x0000000000777919 */ /* 0x000f220000002100 */
[----:B-1----:R-:W-:-:S04]  /*0150*/  LOP3.LUT R0, R14, R117, R10, 0xfe, !PT ;  /* 0x000000750e007212 */ /* 0x002fc800078efe0a */
[----:B----4-:R-:W-:Y:S01]  /*0160*/  LOP3.LUT P3, RZ, R0, R119, RZ, 0xfc, !PT ;  /* 0x0000007700ff7212 */ /* 0x010fe2000786fcff */
[----:B------:R-:W-:-:S04]  /*0170*/  @P4 IMAD.MOV.U32 R0, RZ, RZ, 0x4 ;  /* 0x00000004ff004424 */ /* 0x000fc800078e00ff */
[----:B------:R-:W-:-:S08]  /*0180*/  @P4 IMAD.WIDE R12, R10, R0, c[0x0][0x258] ;  /* 0x000096000a0c4625 */ /* 0x000fd000078e0200 */
[----:B------:R-:W-:Y:S02]  /*0190*/  @!P3 IMAD.MOV.U32 R6, RZ, RZ, c[0x0][0x308] ;  /* 0x0000c200ff06b624 */ /* 0x000fe400078e00ff */
[----:B------:R-:W-:Y:S01]  /*01a0*/  @!P3 IMAD.MOV.U32 R7, RZ, RZ, c[0x0][0x30c] ;  /* 0x0000c300ff07b624 */ /* 0x000fe200078e00ff */
[----:B--2---:R1:W2:Y:S08]  /*01b0*/  @P2 R2UR UR14, R2 ;  /* 0x00000000020e23c2 */ /* 0x0042b000000e0000 */
[----:B------:R4:W5:Y:S01]  /*01c0*/  @P2 R2UR UR15, R3 ;  /* 0x00000000030f23c2 */ /* 0x00096200000e0000 */
[----:B---3--:R-:W-:-:S05]  /*01d0*/  @P2 IADD3 R137, P0, R8, c[0x0][0x300], RZ ;  /* 0x0000c00008892a10 */ /* 0x008fca0007f1e0ff */
[----:B------:R-:W-:Y:S02]  /*01e0*/  @P2 IMAD.X R116, RZ, RZ, R9, P0 ;  /* 0x000000ffff742224 */ /* 0x000fe400000e0609 */
[----:B-1----:R-:W-:Y:S02]  /*01f0*/  IMAD.MOV.U32 R2, RZ, RZ, RZ ;  /* 0x000000ffff027224 */ /* 0x002fe400078e00ff */
[----:B--2---:R-:W-:Y:S01]  /*0200*/  IMAD.U32 R4, RZ, RZ, UR14 ;  /* 0x0000000eff047e24 */ /* 0x004fe2000f8e00ff */
[----:B----4-:R-:W-:Y:S02]  /*0210*/  @P1 MOV R3, 0x4 ;  /* 0x0000000400031802 */ /* 0x010fe40000000f00 */
[----:B-----5:R-:W-:-:S03]  /*0220*/  MOV R5, UR15 ;  /* 0x0000000f00057c02 */ /* 0x020fc60008000f00 */
[----:B------:R-:W-:Y:S02]  /*0230*/  @P1 IMAD.WIDE R8, R10, R3, c[0x0][0x250] ;  /* 0x000094000a081625 */ /* 0x000fe400078e0203 */
[----:B------:R1:W-:Y:S02]  /*0240*/  @!P3 STG.E.64 [R6.64], R4 ;  /* 0x000000040600b986 */ /* 0x0003e4000c101b0c */
[----:B-1----:R-:W-:Y:S02]  /*0250*/  @!P3 IMAD.MOV.U32 R4, RZ, RZ, R137 ;  /* 0x000000ffff04b224 */ /* 0x002fe400078e0089 */
[----:B------:R-:W-:-:S05]  /*0260*/  @!P3 IMAD.MOV.U32 R5, RZ, RZ, R116 ;  /* 0x000000ffff05b224 */ /* 0x000fca00078e0074 */
[----:B------:R1:W-:Y:S04]  /*0270*/  @!P3 STG.E.64 [R6.64+0x8], R4 ;  /* 0x000008040600b986 */ /* 0x0003e8000c101b0c */
[----:B------:R-:W2:Y:S04]  /*0280*/  @P1 LDG.E R2, [R8.64] ;  /* 0x0000000c08021981 */ /* 0x000ea8000c1e1900 */
[----:B------:R-:W2:Y:S01]  /*0290*/  @P4 LDG.E R123, [R12.64] ;  /* 0x0000000c0c7b4981 */ /* 0x000ea2000c1e1900 */
[----:B------:R-:W-:Y:S01]  /*02a0*/  SHF.R.S32.HI R18, RZ, 0x1f, R119 ;  /* 0x0000001fff127819 */ /* 0x000fe20000011477 */
[----:B------:R-:W-:Y:S01]  /*02b0*/  IMAD R3, R10, c[0x0][0x1c0], R14 ;  /* 0x000070000a037a24 */ /* 0x000fe200078e020e */
[----:B------:R-:W-:-:S02]  /*02c0*/  SHF.L.U32 R124, R117, 0x7, RZ ;  /* 0x00000007757c7819 */ /* 0x000fc400000006ff */
[----:B------:R-:W-:Y:S01]  /*02d0*/  LEA.HI R118, R18, R119, RZ, 0x5 ;  /* 0x0000007712767211 */ /* 0x000fe200078f28ff */
[----:B------:R-:W-:Y:S01]  /*02e0*/  IMAD.SHL.U32 R3, R3, 0x20, RZ ;  /* 0x0000002003037824 */ /* 0x000fe200078e00ff */
[----:B------:R-:W-:Y:S02]  /*02f0*/  ISETP.GE.AND P2, PT, R124, c[0x0][0x214], PT ;  /* 0x000085007c007a0c */ /* 0x000fe40003f46270 */
[----:B------:R-:W-:Y:S02]  /*0300*/  LOP3.LUT R125, R118, 0xffffffe0, RZ, 0xc0, !PT ;  /* 0xffffffe0767d7812 */ /* 0x000fe400078ec0ff */
[----:B------:R-:W-:-:S03]  /*0310*/  @!P4 ISETP.NE.U32.AND P3, PT, RZ, c[0x0][0x268], PT ;  /* 0x00009a00ff00ca0c */ /* 0x000fc60003f65070 */
[----:B------:R-:W-:Y:S01]  /*0320*/  IMAD.IADD R125, R119, 0x1, -R125 ;  /* 0x00000001777d7824 */ /* 0x000fe200078e0a7d */
[----:B------:R-:W-:-:S04]  /*0330*/  @!P4 ISETP.NE.AND.EX P3, PT, RZ, c[0x0][0x26c], PT, P3 ;  /* 0x00009b00ff00ca0c */ /* 0x000fc80003f65330 */
[----:B------:R-:W-:Y:S02]  /*0340*/  IADD3 R137, P1, P0, R3, R137, R125 ;  /* 0x0000008903897210 */ /* 0x000fe4000783e07d */
[----:B------:R-:W-:Y:S02]  /*0350*/  SHF.R.S32.HI R3, RZ, 0x1f, R3 ;  /* 0x0000001fff037819 */ /* 0x000fe40000011403 */
[----:B------:R-:W-:Y:S02]  /*0360*/  @!P4 SEL R0, RZ, c[0x0][0x21c], !P3 ;  /* 0x00008700ff00ca07 */ /* 0x000fe40005800000 */
[----:B-1----:R-:W-:-:S04]  /*0370*/  SHF.R.S32.HI R4, RZ, 0x1f, R125 ;  /* 0x0000001fff047819 */ /* 0x002fc8000001147d */
[----:B------:R-:W-:Y:S01]  /*0380*/  IADD3.X R116, R3, R116, R4, P1, P0 ;  /* 0x0000007403747210 */ /* 0x000fe20000fe0404 */
[--C-:B--2---:R-:W-:Y:S01]  /*0390*/  @P4 IMAD.IADD R123, R123, 0x1, -R2.reuse ;  /* 0x000000017b7b4824 */ /* 0x104fe200078e0a02 */
[----:B------:R-:W-:Y:S01]  /*03a0*/  @!P4 IADD3 R123, R0, c[0x0][0x218], -R2 ;  /* 0x00008600007bca10 */ /* 0x000fe20007ffe802 */
[----:B------:R-:W-:Y:S06]  /*03b0*/  @P2 EXIT ;  /* 0x000000000000294d */ /* 0x000fec0003800000 */
[----:B------:R-:W-:Y:S02]  /*03c0*/  IADD3 R3, R124, 0xbf, RZ ;  /* 0x000000bf7c037810 */ /* 0x000fe40007ffe0ff */
[C---:B------:R-:W-:Y:S02]  /*03d0*/  IADD3 R5, R123.reuse, 0x3f, RZ ;  /* 0x0000003f7b057810 */ /* 0x040fe40007ffe0ff */
[----:B------:R-:W-:Y:S02]  /*03e0*/  IADD3 R3, R123, -c[0x0][0x214], R3 ;  /* 0x800085007b037a10 */ /* 0x000fe40007ffe003 */
[----:B------:R-:W-:Y:S02]  /*03f0*/  SHF.R.S32.HI R4, RZ, 0x1f, R5 ;  /* 0x0000001fff047819 */ /* 0x000fe40000011405 */
[----:B------:R-:W-:-:S02]  /*0400*/  IADD3 R3, R3, c[0x0][0x2e8], RZ ;  /* 0x0000ba0003037a10 */ /* 0x000fc40007ffe0ff */
[----:B------:R-:W-:Y:S02]  /*0410*/  LEA.HI R4, R4, R5, RZ, 0x6 ;  /* 0x0000000504047211 */ /* 0x000fe400078f30ff */
[----:B------:R-:W-:Y:S02]  /*0420*/  SHF.R.S32.HI R0, RZ, 0x1f, R3 ;  /* 0x0000001fff007819 */ /* 0x000fe40000011403 */
[----:B------:R-:W-:Y:S02]  /*0430*/  SHF.R.S32.HI R4, RZ, 0x6, R4 ;  /* 0x00000006ff047819 */ /* 0x000fe40000011404 */
[----:B------:R-:W-:-:S04]  /*0440*/  LEA.HI R0, R0, R3, RZ, 0x6 ;  /* 0x0000000300007211 */ /* 0x000fc800078f30ff */
[----:B------:R-:W-:-:S04]  /*0450*/  SHF.R.S32.HI R0, RZ, 0x6, R0 ;  /* 0x00000006ff007819 */ /* 0x000fc80000011400 */
[----:B------:R-:W-:-:S04]  /*0460*/  IMNMX R132, R4, R0, PT ;  /* 0x0000000004847217 */ /* 0x000fc80003800200 */
[----:B------:R-:W-:-:S13]  /*0470*/  ISETP.GE.AND P0, PT, R132, 0x1, PT ;  /* 0x000000018400780c */ /* 0x000fda0003f06270 */
[----:B------:R-:W-:Y:S05]  /*0480*/  @!P0 BRA `(.L_x_587) ;  /* 0x0000db0000008947 */ /* 0x000fea0003800000 */
[----:B------:R-:W-:Y:S01]  /*0490*/  IABS R8, c[0x0][0x1c8] ;  /* 0x0000720000087a13 */ /* 0x000fe20000000000 */
[----:B------:R-:W-:Y:S01]  /*04a0*/  UMOV UR10, 0x6 ;  /* 0x00000006000a7882 */ /* 0x000fe20000000000 */
[----:B------:R-:W-:Y:S01]  /*04b0*/  LEA.HI R5, R18, R119, RZ, 0x3 ;  /* 0x0000007712057211 */ /* 0x000fe200078f18ff */
[----:B------:R-:W-:Y:S01]  /*04c0*/  ULDC.64 UR6, c[0x0][0x198] ;  /* 0x0000660000067ab9 */ /* 0x000fe20000000a00 */
[----:B------:R-:W1:Y:S01]  /*04d0*/  I2F.RP R12, R8 ;  /* 0x00000008000c7306 */ /* 0x000e620000209400 */
[----:B------:R-:W-:Y:S01]  /*04e0*/  IABS R19, R14 ;  /* 0x0000000e00137213 */ /* 0x000fe20000000000 */
[----:B------:R-:W-:Y:S01]  /*04f0*/  ULDC.64 UR4, c[0x0][0x1a0] ;  /* 0x0000680000047ab9 */ /* 0x000fe20000000a00 */
[----:B------:R-:W-:Y:S01]  /*0500*/  SHF.R.S32.HI R204, RZ, 0x3, R5 ;  /* 0x00000003ffcc7819 */ /* 0x000fe20000011405 */
[----:B------:R-:W-:Y:S01]  /*0510*/  USHF.L.U64.HI UR16, UR6, UR10, UR7 ;  /* 0x0000000a06107299 */ /* 0x000fe20008010207 */
[----:B------:R-:W-:Y:S01]  /*0520*/  LOP3.LUT R84, R5, 0xfffffff8, RZ, 0xc0, !PT ;  /* 0xfffffff805547812 */ /* 0x000fe200078ec0ff */
[----:B------:R-:W-:Y:S01]  /*0530*/  USHF.L.U64.HI UR10, UR4, UR10, UR5 ;  /* 0x0000000a040a7299 */ /* 0x000fe20008010205 */
[----:B------:R-:W-:Y:S01]  /*0540*/  SHF.R.S32.HI R9, RZ, 0x1f, R10 ;  /* 0x0000001fff097819 */ /* 0x000fe2000001140a */
[C---:B------:R-:W-:Y:S01]  /*0550*/  IMAD.SHL.U32 R17, R204.reuse, 0x40, RZ ;  /* 0x00000040cc117824 */ /* 0x040fe200078e00ff */
[----:B------:R-:W-:Y:S01]  /*0560*/  SHF.R.S32.HI R205, RZ, 0x1f, R204 ;  /* 0x0000001fffcd7819 */ /* 0x000fe200000114cc */
[----:B------:R-:W-:Y:S01]  /*0570*/  IMAD.IADD R84, R119, 0x1, -R84 ;  /* 0x0000000177547824 */ /* 0x000fe200078e0a54 */
[----:B------:R-:W-:Y:S01]  /*0580*/  IADD3 R20, P0, R204, R2, RZ ;  /* 0x00000002cc147210 */ /* 0x000fe20007f1e0ff */
[----:B------:R-:W-:Y:S01]  /*0590*/  USHF.L.U32 UR17, UR6, 0x6, URZ ;  /* 0x0000000606117899 */ /* 0x000fe2000800063f */
[----:B------:R-:W-:Y:S01]  /*05a0*/  LOP3.LUT R17, R17, 0x1c0, RZ, 0xc0, !PT ;  /* 0x000001c011117812 */ /* 0x000fe200078ec0ff */
[----:B------:R-:W-:Y:S01]  /*05b0*/  IMAD.SHL.U32 R200, R84, 0x8, RZ ;  /* 0x0000000854c87824 */ /* 0x000fe200078e00ff */
[----:B------:R-:W-:Y:S01]  /*05c0*/  LEA.HI.X.SX32 R2, R2, R205, 0x1, P0 ;  /* 0x000000cd02027211 */ /* 0x000fe200000f0eff */
[----:B-1----:R-:W1:Y:S01]  /*05d0*/  MUFU.RCP R12, R12 ;  /* 0x0000000c000c7308 */ /* 0x002e620000001000 */
[----:B------:R-:W-:Y:S01]  /*05e0*/  LOP3.LUT R0, R14, c[0x0][0x1c8], RZ, 0x3c, !PT ;  /* 0x000072000e007a12 */ /* 0x000fe200078e3cff */
[----:B------:R-:W-:Y:S01]  /*05f0*/  IMAD.WIDE R204, R117, 0x80, R204 ;  /* 0x0000008075cc7825 */ /* 0x000fe200078e02cc */
[--C-:B------:R-:W-:Y:S01]  /*0600*/  LOP3.LUT R3, R17, 0x38, R200.reuse, 0xf8, !PT ;  /* 0x0000003811037812 */ /* 0x100fe200078ef8c8 */
[----:B------:R-:W-:Y:S01]  /*0610*/  USHF.L.U32 UR11, UR4, 0x6, URZ ;  /* 0x00000006040b7899 */ /* 0x000fe2000800063f */
[----:B------:R-:W-:Y:S01]  /*0620*/  SHF.R.U32.HI R17, RZ, 0x3, R17 ;  /* 0x00000003ff117819 */ /* 0x000fe20000011611 */
[----:B------:R-:W-:Y:S01]  /*0630*/  ULDC.64 UR8, c[0x0][0x190] ;  /* 0x0000640000087ab9 */ /* 0x000fe20000000a00 */
[--C-:B------:R-:W-:Y:S01]  /*0640*/  SHF.R.S32.HI R201, RZ, 0x1f, R200.reuse ;  /* 0x0000001fffc97819 */ /* 0x100fe200000114c8 */
[----:B------:R-:W-:Y:S01]  /*0650*/  USHF.L.U32 UR19, UR8, 0x5, URZ ;  /* 0x0000000508137899 */ /* 0x000fe2000800063f */
[----:B------:R-:W-:Y:S01]  /*0660*/  LOP3.LUT R17, R3, R17, RZ, 0x3c, !PT ;  /* 0x0000001103117212 */ /* 0x000fe200078e3cff */
[----:B------:R-:W-:Y:S01]  /*0670*/  IMAD R3, R9, c[0x0][0x178], RZ ;  /* 0x00005e0009037a24 */ /* 0x000fe200078e02ff */
[----:B------:R-:W-:Y:S01]  /*0680*/  IADD3 R120, R132, -0x1, RZ ;  /* 0xffffffff84787810 */ /* 0x000fe20007ffe0ff */
[----:B------:R-:W-:Y:S01]  /*0690*/  IMAD.WIDE.U32 R24, R10, c[0x0][0x178], R200 ;  /* 0x00005e000a187a25 */ /* 0x000fe200078e00c8 */
[----:B------:R-:W-:Y:S01]  /*06a0*/  ISETP.GE.AND P1, PT, R0, RZ, PT ;  /* 0x000000ff0000720c */ /* 0x000fe20003f26270 */
[----:B------:R-:W-:Y:S01]  /*06b0*/  UMOV UR18, 0x5 ;  /* 0x0000000500127882 */ /* 0x000fe20000000000 */
[----:B------:R-:W-:Y:S01]  /*06c0*/  SHF.R.S32.HI R4, RZ, 0x1f, R120 ;  /* 0x0000001fff047819 */ /* 0x000fe20000011478 */
[----:B------:R-:W-:Y:S01]  /*06d0*/  IMAD R3, R10, c[0x0][0x17c], R3 ;  /* 0x00005f000a037a24 */ /* 0x000fe200078e0203 */
[----:B-1----:R-:W-:Y:S01]  /*06e0*/  IADD3 R12, R12, 0xffffffe, RZ ;  /* 0x0ffffffe0c0c7810 */ /* 0x002fe20007ffe0ff */
[----:B------:R-:W-:Y:S01]  /*06f0*/  IMAD.WIDE.U32 R22, R20, c[0x0][0x198], R200 ;  /* 0x0000660014167a25 */ /* 0x000fe200078e00c8 */
[----:B------:R-:W-:Y:S01]  /*0700*/  USHF.L.U64.HI UR9, UR8, UR18, UR9 ;  /* 0x0000001208097299 */ /* 0x000fe20008010209 */
[----:B------:R-:W-:Y:S01]  /*0710*/  SHF.R.S32.HI R118, RZ, 0x5, R118 ;  /* 0x00000005ff767819 */ /* 0x000fe20000011476 */
[----:B------:R-:W1:Y:S01]  /*0720*/  F2I.FTZ.U32.TRUNC.NTZ R13, R12 ;  /* 0x0000000c000d7305 */ /* 0x000e62000021f000 */
[----:B------:R-:W-:Y:S01]  /*0730*/  IMAD.IADD R25, R25, 0x1, R3 ;  /* 0x0000000119197824 */ /* 0x000fe200078e0203 */
[----:B------:R-:W-:Y:S01]  /*0740*/  USHF.L.U32 UR8, UR6, 0x5, URZ ;  /* 0x0000000506087899 */ /* 0x000fe2000800063f */
[C---:B------:R-:W-:Y:S01]  /*0750*/  IMAD R6, R120.reuse, UR16, RZ ;  /* 0x0000001078067c24 */ /* 0x040fe2000f8e02ff */
[----:B------:R-:W-:Y:S01]  /*0760*/  USHF.L.U64.HI UR6, UR6, UR18, UR7 ;  /* 0x0000001206067299 */ /* 0x000fe20008010207 */
[----:B------:R-:W-:Y:S01]  /*0770*/  IMAD R0, R120, UR10, RZ ;  /* 0x0000000a78007c24 */ /* 0x000fe2000f8e02ff */
[----:B------:R-:W-:Y:S01]  /*0780*/  USHF.L.U32 UR25, UR4, 0x5, URZ ;  /* 0x0000000504197899 */ /* 0x000fe2000800063f */
[C---:B------:R-:W-:Y:S01]  /*0790*/  IMAD R6, R4.reuse, UR17, R6 ;  /* 0x0000001104067c24 */ /* 0x040fe2000f8e0206 */
[----:B------:R-:W-:Y:S01]  /*07a0*/  USHF.L.U64.HI UR5, UR4, UR18, UR5 ;  /* 0x0000001204057299 */ /* 0x000fe20008010205 */
[----:B------:R-:W-:Y:S01]  /*07b0*/  IMAD R0, R4, UR11, R0 ;  /* 0x0000000b04007c24 */ /* 0x000fe2000f8e0200 */
[-C--:B------:R-:W-:Y:S01]  /*07c0*/  LEA.HI R4, R18, R119.reuse, RZ, 0x4 ;  /* 0x0000007712047211 */ /* 0x080fe200078f20ff */
[----:B------:R-:W-:Y:S01]  /*07d0*/  IMAD R124, R118, 0x10, R124 ;  /* 0x00000010767c7824 */ /* 0x000fe200078e027c */
[----:B------:R-:W-:Y:S01]  /*07e0*/  LEA.HI R18, R18, R119, RZ, 0x6 ;  /* 0x0000007712127211 */ /* 0x000fe200078f30ff */
[----:B------:R-:W2:Y:S01]  /*07f0*/  LDC.U8 R203, c[0x0][0x2d8] ;  /* 0x0000b600ffcb7b82 */ /* 0x000ea20000000000 */
[----:B------:R-:W-:Y:S01]  /*0800*/  LOP3.LUT R16, R4, 0xfffffff0, RZ, 0xc0, !PT ;  /* 0xfffffff004107812 */ /* 0x000fe200078ec0ff */
[----:B------:R-:W-:Y:S01]  /*0810*/  IMAD.SHL.U32 R233, R119, 0x2, RZ ;  /* 0x0000000277e97824 */ /* 0x000fe200078e00ff */
[----:B------:R-:W-:Y:S01]  /*0820*/  UIADD3 UR24, UR14, -0x4ab325aa, URZ ;  /* 0xb54cda560e187890 */ /* 0x000fe2000fffe03f */
[----:B-1----:R-:W-:-:S02]  /*0830*/  IMAD.MOV R7, RZ, RZ, -R13 ;  /* 0x000000ffff077224 */ /* 0x002fc400078e0a0d */
[----:B------:R-:W-:Y:S01]  /*0840*/  IMAD.MOV.U32 R12, RZ, RZ, RZ ;  /* 0x000000ffff0c7224 */ /* 0x000fe200078e00ff */
[----:B------:R-:W-:Y:S01]  /*0850*/  LOP3.LUT R233, R233, 0x6, RZ, 0xc0, !PT ;  /* 0x00000006e9e97812 */ /* 0x000fe200078ec0ff */
[----:B------:R-:W-:Y:S02]  /*0860*/  IMAD R7, R7, R8, RZ ;  /* 0x0000000807077224 */ /* 0x000fe400078e02ff */
[----:B------:R-:W-:Y:S02]  /*0870*/  IMAD.IADD R16, R119, 0x1, -R16 ;  /* 0x0000000177107824 */ /* 0x000fe400078e0a10 */
[----:B------:R-:W-:Y:S01]  /*0880*/  IMAD.HI.U32 R7, R13, R7, R12 ;  /* 0x000000070d077227 */ /* 0x000fe200078e000c */
[----:B------:R-:W-:Y:S02]  /*0890*/  SHF.R.S32.HI R12, RZ, 0x1f, R14 ;  /* 0x0000001fff0c7819 */ /* 0x000fe4000001140e */
[----:B------:R-:W-:Y:S01]  /*08a0*/  SHF.R.S32.HI R3, RZ, 0x1f, R16 ;  /* 0x0000001fff037819 */ /* 0x000fe20000011410 */
[----:B------:R-:W-:-:S02]  /*08b0*/  IMAD R13, R2, c[0x0][0x198], RZ ;  /* 0x00006600020d7a24 */ /* 0x000fc400078e02ff */
[----:B------:R-:W-:Y:S01]  /*08c0*/  IMAD.HI.U32 R7, R7, R19, RZ ;  /* 0x0000001307077227 */ /* 0x000fe200078e00ff */
[----:B------:R-:W-:-:S03]  /*08d0*/  LEA.HI R3, R3, R16, RZ, 0x3 ;  /* 0x0000001003037211 */ /* 0x000fc600078f18ff */
[----:B------:R-:W-:Y:S02]  /*08e0*/  IMAD.MOV R11, RZ, RZ, -R7 ;  /* 0x000000ffff0b7224 */ /* 0x000fe400078e0a07 */
[----:B------:R-:W-:Y:S02]  /*08f0*/  IMAD R12, R12, c[0x0][0x1a8], RZ ;  /* 0x00006a000c0c7a24 */ /* 0x000fe400078e02ff */
[----:B------:R-:W-:Y:S02]  /*0900*/  IMAD R11, R8, R11, R19 ;  /* 0x0000000b080b7224 */ /* 0x000fe400078e0213 */
[----:B------:R-:W-:Y:S02]  /*0910*/  IMAD R2, R2, c[0x0][0x1a0], RZ ;  /* 0x0000680002027a24 */ /* 0x000fe400078e02ff */
[----:B------:R-:W-:Y:S01]  /*0920*/  IMAD R13, R20, c[0x0][0x19c], R13 ;  /* 0x00006700140d7a24 */ /* 0x000fe200078e020d */
[----:B------:R-:W-:Y:S01]  /*0930*/  ISETP.GT.U32.AND P2, PT, R8, R11, PT ;  /* 0x0000000b0800720c */ /* 0x000fe20003f44070 */
[----:B------:R-:W-:-:S02]  /*0940*/  IMAD R12, R14, c[0x0][0x1ac], R12 ;  /* 0x00006b000e0c7a24 */ /* 0x000fc400078e020c */
[----:B------:R-:W-:-:S04]  /*0950*/  IMAD.WIDE.U32 R14, R14, c[0x0][0x1a8], R24 ;  /* 0x00006a000e0e7a25 */ /* 0x000fc800078e0018 */
[C---:B------:R-:W-:Y:S02]  /*0960*/  IMAD R2, R20.reuse, c[0x0][0x1a4], R2 ;  /* 0x0000690014027a24 */ /* 0x040fe400078e0202 */
[----:B------:R-:W-:Y:S02]  /*0970*/  IMAD.IADD R23, R23, 0x1, R13 ;  /* 0x0000000117177824 */ /* 0x000fe400078e020d */
[----:B------:R-:W-:Y:S02]  /*0980*/  IMAD.WIDE.U32 R20, R20, c[0x0][0x1a0], R200 ;  /* 0x0000680014147a25 */ /* 0x000fe400078e00c8 */
[----:B------:R-:W-:Y:S02]  /*0990*/  @!P2 IADD3 R7, R7, 0x1, RZ ;  /* 0x000000010707a810 */ /* 0x000fe40007ffe0ff */
[----:B------:R-:W-:Y:S02]  /*09a0*/  IMAD.IADD R15, R15, 0x1, R12 ;  /* 0x000000010f0f7824 */ /* 0x000fe400078e020c */
[----:B------:R-:W-:-:S02]  /*09b0*/  IMAD R13, R205, c[0x0][0x190], RZ ;  /* 0x00006400cd0d7a24 */ /* 0x000fc400078e02ff */
[----:B------:R-:W-:Y:S02]  /*09c0*/  IMAD R12, R9, c[0x0][0x180], RZ ;  /* 0x00006000090c7a24 */ /* 0x000fe400078e02ff */
[----:B------:R-:W-:Y:S02]  /*09d0*/  @!P2 IMAD.IADD R11, R11, 0x1, -R8 ;  /* 0x000000010b0ba824 */ /* 0x000fe400078e0a08 */
[----:B------:R-:W-:Y:S02]  /*09e0*/  IMAD.IADD R21, R21, 0x1, R2 ;  /* 0x0000000115157824 */ /* 0x000fe400078e0202 */
[----:B------:R-:W-:Y:S01]  /*09f0*/  IMAD R9, R9, c[0x0][0x188], RZ ;  /* 0x0000620009097a24 */ /* 0x000fe200078e02ff */
[----:B------:R-:W-:Y:S01]  /*0a00*/  ISETP.GE.U32.AND P3, PT, R11, R8, PT ;  /* 0x000000080b00720c */ /* 0x000fe20003f66070 */
[C---:B------:R-:W-:Y:S02]  /*0a10*/  IMAD R13, R204.reuse, c[0x0][0x194], R13 ;  /* 0x00006500cc0d7a24 */ /* 0x040fe400078e020d */
[----:B------:R-:W-:-:S04]  /*0a20*/  IMAD.WIDE.U32 R14, R204, c[0x0][0x190], R14 ;  /* 0x00006400cc0e7a25 */ /* 0x000fc800078e000e */
[C---:B------:R-:W-:Y:S02]  /*0a30*/  IMAD R12, R10.reuse, c[0x0][0x184], R12 ;  /* 0x000061000a0c7a24 */ /* 0x040fe400078e020c */
[----:B------:R-:W-:-:S04]  /*0a40*/  IMAD.WIDE.U32 R22, R10, c[0x0][0x180], R22 ;  /* 0x000060000a167a25 */ /* 0x000fc800078e0016 */
[C---:B------:R-:W-:Y:S01]  /*0a50*/  IMAD R9, R10.reuse, c[0x0][0x18c], R9 ;  /* 0x000063000a097a24 */ /* 0x040fe200078e0209 */
[----:B------:R-:W-:Y:S01]  /*0a60*/  @P3 IADD3 R7, R7, 0x1, RZ ;  /* 0x0000000107073810 */ /* 0x000fe20007ffe0ff */
[----:B------:R-:W-:Y:S01]  /*0a70*/  IMAD.WIDE.U32 R20, R10, c[0x0][0x188], R20 ;  /* 0x000062000a147a25 */ /* 0x000fe200078e0014 */
[----:B------:R-:W-:-:S03]  /*0a80*/  LEA R10, P0, R14, c[0x0][0x160], 0x1 ;  /* 0x000058000e0a7a11 */ /* 0x000fc600078008ff */
[----:B------:R-:W-:Y:S01]  /*0a90*/  IMAD.IADD R13, R15, 0x1, R13 ;  /* 0x000000010f0d7824 */ /* 0x000fe200078e020d */
[----:B------:R-:W-:Y:S01]  /*0aa0*/  IADD3 R8, P2, R10, UR19, RZ ;  /* 0x000000130a087c10 */ /* 0x000fe2000ff5e0ff */
[----:B------:R-:W-:Y:S01]  /*0ab0*/  IMAD.SHL.U32 R19, R18, 0x8, RZ ;  /* 0x0000000812137824 */ /* 0x000fe200078e00ff */
[----:B------:R-:W-:Y:S01]  /*0ac0*/  LOP3.LUT R18, R3, 0xfffffff8, RZ, 0xc0, !PT ;  /* 0xfffffff803127812 */ /* 0x000fe200078ec0ff */
[----:B------:R-:W-:Y:S01]  /*0ad0*/  IMAD.IADD R223, R21, 0x1, R9 ;  /* 0x0000000115df7824 */ /* 0x000fe200078e0209 */
[----:B------:R-:W-:Y:S01]  /*0ae0*/  LEA.HI.X R11, R14, c[0x0][0x164], R13, 0x1, P0 ;  /* 0x000059000e0b7a11 */ /* 0x000fe200000f0c0d */
[----:B------:R-:W-:Y:S01]  /*0af0*/  IMAD.IADD R23, R23, 0x1, R12 ;  /* 0x0000000117177824 */ /* 0x000fe200078e020c */
[----:B------:R-:W-:Y:S01]  /*0b00*/  ISETP.NE.AND P0, PT, RZ, c[0x0][0x1c8], PT ;  /* 0x00007200ff007a0c */ /* 0x000fe20003f05270 */
[----:B------:R-:W-:Y:S01]  /*0b10*/  @!P1 IMAD.MOV R7, RZ, RZ, -R7 ;  /* 0x000000ffff079224 */ /* 0x000fe200078e0a07 */
[----:B------:R-:W-:Y:S01]  /*0b20*/  LOP3.LUT R17, R17, 0x7ffffe00, R19, 0xf8, !PT ;  /* 0x7ffffe0011117812 */ /* 0x000fe200078ef813 */
[----:B------:R-:W-:Y:S01]  /*0b30*/  IMAD.MOV.U32 R222, RZ, RZ, R20 ;  /* 0x000000ffffde7224 */ /* 0x000fe200078e0014 */
[----:B------:R-:W-:Y:S01]  /*0b40*/  IADD3.X R9, R11, UR9, RZ, P2, !PT ;  /* 0x000000090b097c10 */ /* 0x000fe200097fe4ff */
[----:B------:R-:W-:Y:S01]  /*0b50*/  IMAD.IADD R2, R16, 0x1, -R18 ;  /* 0x0000000110027824 */ /* 0x000fe200078e0a12 */
[----:B------:R-:W-:Y:S01]  /*0b60*/  IADD3 R12, P2, R8, UR19, RZ ;  /* 0x00000013080c7c10 */ /* 0x000fe2000ff5e0ff */
[----:B------:R-:W-:-:S02]  /*0b70*/  IMAD.SHL.U32 R195, R17, 0x2, RZ ;  /* 0x0000000211c37824 */ /* 0x000fc400078e00ff */
[----:B------:R-:W-:Y:S01]  /*0b80*/  IMAD.SHL.U32 R121, R2, 0x40, RZ ;  /* 0x0000004002797824 */ /* 0x000fe200078e00ff */
[----:B------:R-:W-:Y:S01]  /*0b90*/  IADD3.X R13, R9, UR9, RZ, P2, !PT ;  /* 0x00000009090d7c10 */ /* 0x000fe200097fe4ff */
[----:B------:R-:W-:Y:S01]  /*0ba0*/  IMAD.SHL.U32 R122, R3, 0x40, RZ ;  /* 0x00000040037a7824 */ /* 0x000fe200078e00ff */
[----:B------:R1:W-:Y:S01]  /*0bb0*/  LDGSTS.E.BYPASS.LTC128B.128 [R195], [R10.64] ;  /* 0x000000000ac37fae */ /* 0x0003e2000b901d4c */
[----:B------:R-:W-:Y:S02]  /*0bc0*/  @!P0 LOP3.LUT R7, RZ, c[0x0][0x1c8], RZ, 0x33, !PT ;  /* 0x00007200ff078a12 */ /* 0x000fe400078e33ff */
[----:B------:R-:W-:Y:S01]  /*0bd0*/  LOP3.LUT R121, R121, 0x1c0, RZ, 0xc0, !PT ;  /* 0x000001c079797812 */ /* 0x000fe200078ec0ff */
[----:B------:R3:W-:Y:S01]  /*0be0*/  LDGSTS.E.BYPASS.LTC128B.128 [R195+0x800], [R8.64] ;  /* 0x0080000008c37fae */ /* 0x0007e2000b901d4c */
[----:B------:R-:W-:Y:S01]  /*0bf0*/  LOP3.LUT R122, R122, 0xfffffe00, RZ, 0xc0, !PT ;  /* 0xfffffe007a7a7812 */ /* 0x000fe200078ec0ff */
[----:B------:R-:W-:Y:S02]  /*0c00*/  IMAD.WIDE.U32 R196, R7, c[0x0][0x1b0], R22 ;  /* 0x00006c0007c47a25 */ /* 0x000fe400078e0016 */
[----:B------:R4:W-:Y:S02]  /*0c10*/  LDGSTS.E.BYPASS.LTC128B.128 [R195+0x1000], [R12.64] ;  /* 0x010000000cc37fae */ /* 0x0009e4000b901d4c */
[----:B------:R-:W-:-:S02]  /*0c20*/  IMAD.MOV.U32 R198, RZ, RZ, R196 ;  /* 0x000000ffffc67224 */ /* 0x000fc400078e00c4 */
[----:B------:R-:W-:-:S04]  /*0c30*/  IMAD.WIDE.U32 R222, R7, c[0x0][0x1b8], R222 ;  /* 0x00006e0007de7a25 */ /* 0x000fc800078e00de */
[----:B------:R-:W-:Y:S02]  /*0c40*/  IMAD.MOV.U32 R224, RZ, RZ, R222 ;  /* 0x000000ffffe07224 */ /* 0x000fe400078e00de */
[----:B------:R-:W-:Y:S01]  /*0c50*/  IMAD R194, R118, 0x400, R122 ;  /* 0x0000040076c27824 */ /* 0x000fe200078e027a */
[----:B-1----:R-:W-:Y:S02]  /*0c60*/  IADD3 R10, P1, R12, UR19, RZ ;  /* 0x000000130c0a7c10 */ /* 0x002fe4000ff3e0ff */
[----:B---3--:R-:W-:Y:S02]  /*0c70*/  SHF.R.S32.HI R8, RZ, 0x1f, R7 ;  /* 0x0000001fff087819 */ /* 0x008fe40000011407 */
[----:B------:R-:W-:Y:S02]  /*0c80*/  IADD3.X R11, R13, UR9, RZ, P1, !PT ;  /* 0x000000090d0b7c10 */ /* 0x000fe40008ffe4ff */
[----:B------:R-:W-:Y:S01]  /*0c90*/  IADD3 R14, P0, R10, UR19, RZ ;  /* 0x000000130a0e7c10 */ /* 0x000fe2000ff1e0ff */
[----:B------:R-:W-:-:S02]  /*0ca0*/  IMAD R9, R8, c[0x0][0x1b0], RZ ;  /* 0x00006c0008097a24 */ /* 0x000fc400078e02ff */
[----:B------:R1:W-:Y:S01]  /*0cb0*/  LDGSTS.E.BYPASS.LTC128B.128 [R195+0x1800], [R10.64] ;  /* 0x018000000ac37fae */ /* 0x0003e2000b901d4c */
[----:B------:R-:W-:Y:S01]  /*0cc0*/  IADD3.X R15, R11, UR9, RZ, P0, !PT ;  /* 0x000000090b0f7c10 */ /* 0x000fe200087fe4ff */
[----:B------:R-:W-:Y:S01]  /*0cd0*/  IMAD R9, R7, c[0x0][0x1b4], R9 ;  /* 0x00006d0007097a24 */ /* 0x000fe200078e0209 */
[----:B----4-:R-:W-:Y:S01]  /*0ce0*/  IADD3 R12, P0, R14, UR19, RZ ;  /* 0x000000130e0c7c10 */ /* 0x010fe2000ff1e0ff */
[----:B------:R-:W-:Y:S02]  /*0cf0*/  IMAD R8, R8, c[0x0][0x1b8], RZ ;  /* 0x00006e0008087a24 */ /* 0x000fe400078e02ff */
[----:B------:R-:W-:Y:S01]  /*0d00*/  IMAD.IADD R199, R197, 0x1, R9 ;  /* 0x00000001c5c77824 */ /* 0x000fe200078e0209 */
[----:B------:R-:W-:Y:S01]  /*0d10*/  IADD3.X R13, R15, UR9, RZ, P0, !PT ;  /* 0x000000090f0d7c10 */ /* 0x000fe200087fe4ff */
[----:B------:R3:W-:Y:S01]  /*0d20*/  LDGSTS.E.BYPASS.LTC128B.128 [R195+0x2000], [R14.64] ;  /* 0x020000000ec37fae */ /* 0x0007e2000b901d4c */
[----:B------:R-:W-:Y:S02]  /*0d30*/  IMAD R7, R7, c[0x0][0x1bc], R8 ;  /* 0x00006f0007077a24 */ /* 0x000fe400078e0208 */
[----:B------:R-:W-:Y:S01]  /*0d40*/  IMAD.SHL.U32 R8, R84, 0x40, RZ ;  /* 0x0000004054087824 */ /* 0x000fe200078e00ff */
[----:B------:R4:W-:Y:S01]  /*0d50*/  LDGSTS.E.BYPASS.LTC128B.128 [R195+0x2800], [R12.64] ;  /* 0x028000000cc37fae */ /* 0x0009e2000b901d4c */
[----:B------:R-:W-:-:S03]  /*0d60*/  IMAD.IADD R225, R223, 0x1, R7 ;  /* 0x00000001dfe17824 */ /* 0x000fc600078e0207 */
[----:B------:R-:W-:-:S04]  /*0d70*/  LOP3.LUT R8, R8, 0x1c0, RZ, 0xc0, !PT ;  /* 0x000001c008087812 */ /* 0x000fc800078ec0ff */
[----:B------:R-:W-:Y:S02]  /*0d80*/  LOP3.LUT R7, R8, 0x8, R5, 0xf8, !PT ;  /* 0x0000000808077812 */ /* 0x000fe400078ef805 */
[----:B------:R-:W-:-:S04]  /*0d90*/  SHF.R.U32.HI R5, RZ, 0x3, R8 ;  /* 0x00000003ff057819 */ /* 0x000fc80000011608 */
[----:B------:R-:W-:Y:S02]  /*0da0*/  LOP3.LUT R5, R7, R5, RZ, 0x3c, !PT ;  /* 0x0000000507057212 */ /* 0x000fe400078e3cff */
[----:B-1----:R-:W-:-:S04]  /*0db0*/  IADD3 R10, P0, R12, UR19, RZ ;  /* 0x000000130c0a7c10 */ /* 0x002fc8000ff1e0ff */
[----:B------:R-:W-:Y:S01]  /*0dc0*/  IADD3.X R11, R13, UR9, RZ, P0, !PT ;  /* 0x000000090d0b7c10 */ /* 0x000fe200087fe4ff */
[----:B---3--:R-:W-:-:S04]  /*0dd0*/  IMAD.WIDE.U32 R14, R120, UR17, R198 ;  /* 0x00000011780e7c25 */ /* 0x008fc8000f8e00c6 */
[----:B------:R1:W-:Y:S01]  /*0de0*/  LDGSTS.E.BYPASS.LTC128B.128 [R195+0x3000], [R10.64] ;  /* 0x030000000ac37fae */ /* 0x0003e2000b901d4c */
[----:B------:R-:W-:Y:S01]  /*0df0*/  IMAD.IADD R6, R15, 0x1, R6 ;  /* 0x000000010f067824 */ /* 0x000fe200078e0206 */
[----:B----4-:R-:W-:-:S04]  /*0e00*/  LEA R12, P0, R14, c[0x0][0x168], 0x1 ;  /* 0x00005a000e0c7a11 */ /* 0x010fc800078008ff */
[----:B------:R-:W-:Y:S02]  /*0e10*/  LEA.HI.X R13, R14, c[0x0][0x16c], R6, 0x1, P0 ;  /* 0x00005b000e0d7a11 */ /* 0x000fe400000f0c06 */
[----:B------:R-:W-:Y:S02]  /*0e20*/  IADD3 R14, P0, R12, UR8, RZ ;  /* 0x000000080c0e7c10 */ /* 0x000fe4000ff1e0ff */
[----:B------:R-:W-:Y:S02]  /*0e30*/  SHF.R.S32.HI R6, RZ, 0x4, R4 ;  /* 0x00000004ff067819 */ /* 0x000fe40000011404 */
[----:B------:R-:W-:Y:S02]  /*0e40*/  IADD3.X R15, R13, UR6, RZ, P0, !PT ;  /* 0x000000060d0f7c10 */ /* 0x000fe400087fe4ff */
[----:B------:R-:W-:-:S04]  /*0e50*/  LEA.HI R4, R4, R6, RZ, 0x1 ;  /* 0x0000000604047211 */ /* 0x000fc800078f08ff */
[----:B------:R-:W-:-:S05]  /*0e60*/  LOP3.LUT R4, R4, 0xfffffffe, RZ, 0xc0, !PT ;  /* 0xfffffffe04047812 */ /* 0x000fca00078ec0ff */
[----:B------:R-:W-:Y:S01]  /*0e70*/  IMAD.IADD R4, R6, 0x1, -R4 ;  /* 0x0000000106047824 */ /* 0x000fe200078e0a04 */
[----:B-1----:R-:W-:-:S04]  /*0e80*/  IADD3 R10, P1, R10, UR19, RZ ;  /* 0x000000130a0a7c10 */ /* 0x002fc8000ff3e0ff */
[----:B------:R-:W-:Y:S02]  /*0e90*/  IADD3.X R11, R11, UR9, RZ, P1, !PT ;  /* 0x000000090b0b7c10 */ /* 0x000fe40008ffe4ff */
[----:B------:R-:W-:-:S03]  /*0ea0*/  LOP3.LUT P1, RZ, R2, 0x2, RZ, 0xc0, !PT ;  /* 0x0000000202ff7812 */ /* 0x000fc6000782c0ff */
[----:B------:R1:W-:Y:S04]  /*0eb0*/  LDGSTS.E.BYPASS.LTC128B.128 [R195+0x3800], [R10.64] ;  /* 0x038000000ac37fae */ /* 0x0003e8000b901d4c */
[----:B------:R3:W-:Y:S04]  /*0ec0*/  LDGSTS.E.BYPASS.LTC128B.128 [R195+0x4000], [R12.64] ;  /* 0x040000000cc37fae */ /* 0x0007e8000b901d4c */
[----:B------:R4:W-:Y:S01]  /*0ed0*/  LDGSTS.E.BYPASS.LTC128B.128 [R195+0x4800], [R14.64] ;  /* 0x048000000ec37fae */ /* 0x0009e2000b901d4c */
[----:B-1----:R-:W-:-:S04]  /*0ee0*/  IADD3 R10, P0, R14, UR8, RZ ;  /* 0x000000080e0a7c10 */ /* 0x002fc8000ff1e0ff */
[----:B------:R-:W-:Y:S02]  /*0ef0*/  IADD3.X R11, R15, UR6, RZ, P0, !PT ;  /* 0x000000060f0b7c10 */ /* 0x000fe400087fe4ff */
[----:B---3--:R-:W-:-:S03]  /*0f00*/  IADD3 R12, P0, R10, UR8, RZ ;  /* 0x000000080a0c7c10 */ /* 0x008fc6000ff1e0ff */
[----:B------:R1:W-:Y:S01]  /*0f10*/  LDGSTS.E.BYPASS.LTC128B.128 [R195+0x5000], [R10.64] ;  /* 0x050000000ac37fae */ /* 0x0003e2000b901d4c */
[----:B------:R-:W-:-:S05]  /*0f20*/  IADD3.X R13, R11, UR6, RZ, P0, !PT ;  /* 0x000000060b0d7c10 */ /* 0x000fca00087fe4ff */
[----:B------:R4:W-:Y:S04]  /*0f30*/  LDGSTS.E.BYPASS.LTC128B.128 [R195+0x5800], [R12.64] ;  /* 0x058000000cc37fae */ /* 0x0009e8000b901d4c */
[----:B------:R-:W0:Y:S01]  /*0f40*/  LDGDEPBAR ;  /* 0x00000000000079af */ /* 0x000e220000000000 */
[----:B-1----:R-:W-:-:S04]  /*0f50*/  IMAD.WIDE.U32 R10, R120, UR11, R224 ;  /* 0x0000000b780a7c25 */ /* 0x002fc8000f8e00e0 */
[----:B------:R-:W-:Y:S01]  /*0f60*/  IMAD.IADD R0, R11, 0x1, R0 ;  /* 0x000000010b007824 */ /* 0x000fe200078e0200 */
[----:B------:R-:W-:Y:S01]  /*0f70*/  LEA R8, P0, R10, c[0x0][0x170], 0x1 ;  /* 0x00005c000a087a11 */ /* 0x000fe200078008ff */
[----:B------:R-:W-:-:S04]  /*0f80*/  DEPBAR.LE SB0, 0x0 ;  /* 0x000080000000791a */ /* 0x000fc80000000000 */
[----:B------:R-:W-:Y:S01]  /*0f90*/  LEA.HI.X R9, R10, c[0x0][0x174], R0, 0x1, P0 ;  /* 0x00005d000a097a11 */ /* 0x000fe200000f0c00 */
[----:B------:R-:W-:Y:S01]  /*0fa0*/  BAR.SYNC.DEFER_BLOCKING 0x0 ;  /* 0x0000000000007b1d */ /* 0x000fe20000010000 */
[----:B------:R-:W-:Y:S01]  /*0fb0*/  IMAD.SHL.U32 R0, R4, 0x8, RZ ;  /* 0x0000000804007824 */ /* 0x000fe200078e00ff */
[----:B------:R-:W-:-:S04]  /*0fc0*/  IADD3 R6, P0, R8, UR25, RZ ;  /* 0x0000001908067c10 */ /* 0x000fc8000ff1e0ff */
[----:B------:R-:W-:Y:S01]  /*0fd0*/  LOP3.LUT R3, R121, 0x8, R0, 0xf8, !PT ;  /* 0x0000000879037812 */ /* 0x000fe200078ef800 */
[----:B------:R-:W-:Y:S01]  /*0fe0*/  IMAD R0, R4, 0x200, R5 ;  /* 0x0000020004007824 */ /* 0x000fe200078e0205 */
[----:B------:R-:W-:Y:S02]  /*0ff0*/  SHF.R.U32.HI R121, RZ, 0x3, R121 ;  /* 0x00000003ff797819 */ /* 0x000fe40000011679 */
[----:B------:R-:W-:Y:S01]  /*1000*/  IADD3.X R7, R9, UR5, RZ, P0, !PT ;  /* 0x0000000509077c10 */ /* 0x000fe200087fe4ff */
[----:B------:R-:W-:Y:S01]  /*1010*/  IMAD.SHL.U32 R80, R0, 0x2, RZ ;  /* 0x0000000200507824 */ /* 0x000fe200078e00ff */
[----:B------:R-:W-:Y:S02]  /*1020*/  IADD3 R4, P0, R6, UR25, RZ ;  /* 0x0000001906047c10 */ /* 0x000fe4000ff1e0ff */
[----:B------:R-:W-:Y:S02]  /*1030*/  LOP3.LUT R121, R3, R121, RZ, 0x3c, !PT ;  /* 0x0000007903797212 */ /* 0x000fe400078e3cff */
[----:B------:R-:W-:-:S02]  /*1040*/  IADD3.X R5, R7, UR5, RZ, P0, !PT ;  /* 0x0000000507057c10 */ /* 0x000fc400087fe4ff */
[----:B------:R-:W-:Y:S01]  /*1050*/  LEA R193, R0, 0x4000, 0x1 ;  /* 0x0000400000c17811 */ /* 0x000fe200078e08ff */
[----:B------:R-:W-:-:S03]  /*1060*/  IMAD.IADD R194, R194, 0x1, R121 ;  /* 0x00000001c2c27824 */ /* 0x000fc600078e0279 */
[----:B------:R-:W-:Y:S01]  /*1070*/  IADD3 R189, R193, 0x40, RZ ;  /* 0x00000040c1bd7810 */ /* 0x000fe20007ffe0ff */
[----:B------:R-:W-:Y:S01]  /*1080*/  IMAD.SHL.U32 R194, R194, 0x2, RZ ;  /* 0x00000002c2c27824 */ /* 0x000fe200078e00ff */
[----:B------:R-:W-:Y:S01]  /*1090*/  @!PT LDS RZ, [RZ] ;  /* 0x00000000fffff984 */ /* 0x000fe20000000800 */
[----:B------:R-:W-:Y:S01]  /*10a0*/  @!PT LDS RZ, [RZ] ;  /* 0x00000000fffff984 */ /* 0x000fe20000000800 */
[----:B------:R-:W-:Y:S01]  /*10b0*/  @!PT LDS RZ, [RZ] ;  /* 0x00000000fffff984 */ /* 0x000fe20000000800 */
[----:B------:R1:W-:Y:S04]  /*10c0*/  LDGSTS.E.BYPASS.LTC128B.128 [R195+0x6000], [R8.64] ;  /* 0x0600000008c37fae */ /* 0x0003e8000b901d4c */
[----:B------:R3:W-:Y:S04]  /*10d0*/  LDGSTS.E.BYPASS.LTC128B.128 [R195+0x6800], [R6.64] ;  /* 0x0680000006c37fae */ /* 0x0007e8000b901d4c */
[----:B------:R5:W-:Y:S01]  /*10e0*/  LDGSTS.E.BYPASS.LTC128B.128 [R195+0x7000], [R4.64] ;  /* 0x0700000004c37fae */ /* 0x000be2000b901d4c */
[----:B-1----:R-:W-:-:S04]  /*10f0*/  IADD3 R8, P0, R4, UR25, RZ ;  /* 0x0000001904087c10 */ /* 0x002fc8000ff1e0ff */
[----:B------:R-:W-:Y:S02]  /*1100*/  IADD3.X R9, R5, UR5, RZ, P0, !PT ;  /* 0x0000000505097c10 */ /* 0x000fe400087fe4ff */
[----:B------:R-:W-:Y:S01]  /*1110*/  LOP3.LUT P0, RZ, R84, 0x2, RZ, 0xc0, !PT ;  /* 0x0000000254ff7812 */ /* 0x000fe2000780c0ff */
[----:B-----5:R-:W-:Y:S02]  /*1120*/  IMAD.MOV.U32 R4, RZ, RZ, 0x20 ;  /* 0x00000020ff047424 */ /* 0x020fe400078e00ff */
[----:B------:R1:W-:Y:S04]  /*1130*/  LDGSTS.E.BYPASS.LTC128B.128 [R195+0x7800], [R8.64] ;  /* 0x0780000008c37fae */ /* 0x0003e8000b901d4c */
[----:B------:R-:W-:Y:S01]  /*1140*/  LDSM.16.M88.4 R56, [R80+0x4000] ;  /* 0x004000005038783b */ /* 0x000fe20000000200 */
[----:B------:R-:W-:-:S02]  /*1150*/  SEL R3, R4, 0xffffffe0, !P0 ;  /* 0xffffffe004037807 */ /* 0x000fc40004000000 */
[----:B------:R-:W-:Y:S01]  /*1160*/  SEL R0, R4, 0xffffffe0, !P1 ;  /* 0xffffffe004007807 */ /* 0x000fe20004800000 */
[----:B------:R-:W-:Y:S01]  /*1170*/  LDSM.16.M88.4 R44, [R80+0x4800] ;  /* 0x00480000502c783b */ /* 0x000fe20000000200 */
[----:B------:R-:W-:Y:S01]  /*1180*/  LOP3.LUT P0, RZ, R84, 0x4, RZ, 0xc0, !PT ;  /* 0x0000000454ff7812 */ /* 0x000fe2000780c0ff */
[----:B------:R-:W-:Y:S01]  /*1190*/  IMAD.IADD R191, R193, 0x1, R3 ;  /* 0x00000001c1bf7824 */ /* 0x000fe200078e0203 */
[----:B------:R-:W-:Y:S01]  /*11a0*/  LOP3.LUT P1, RZ, R2, 0x4, RZ, 0xc0, !PT ;  /* 0x0000000402ff7812 */ /* 0x000fe2000782c0ff */
[----:B------:R-:W-:Y:S01]  /*11b0*/  LDSM.16.M88.4 R28, [R80+0x5000] ;  /* 0x00500000501c783b */ /* 0x000fe20000000200 */
[----:B------:R-:W-:Y:S02]  /*11c0*/  IMAD.IADD R192, R194, 0x1, R0 ;  /* 0x00000001c2c07824 */ /* 0x000fe400078e0200 */
[----:B------:R-:W-:Y:S01]  /*11d0*/  IMAD.MOV.U32 R2, RZ, RZ, 0x40 ;  /* 0x00000040ff027424 */ /* 0x000fe200078e00ff */
[----:B----4-:R-:W4:Y:S04]  /*11e0*/  LDSM.16.M88.4 R12, [R194] ;  /* 0x00000000c20c783b */ /* 0x010f280000000200 */
[----:B------:R-:W5:Y:S01]  /*11f0*/  LDSM.16.M88.4 R16, [R194+0x2000] ;  /* 0x00200000c210783b */ /* 0x000f620000000200 */
[----:B------:R-:W-:-:S02]  /*1200*/  SEL R2, R2, 0xffffffc0, !P1 ;  /* 0xffffffc002027807 */ /* 0x000fc40004800000 */
[----:B------:R-:W-:Y:S01]  /*1210*/  @P0 IADD3 R189, R193, -0x40, RZ ;  /* 0xffffffc0c1bd0810 */ /* 0x000fe20007ffe0ff */
[----:B------:R-:W2:Y:S01]  /*1220*/  LDSM.16.M88.4 R80, [R80+0x5800] ;  /* 0x005800005050783b */ /* 0x000ea20000000200 */
[----:B------:R-:W-:Y:S01]  /*1230*/  ISETP.NE.AND P0, PT, R132, 0x1, PT ;  /* 0x000000018400780c */ /* 0x000fe20003f05270 */
[----:B------:R-:W-:Y:S01]  /*1240*/  IMAD.IADD R190, R194, 0x1, R2 ;  /* 0x00000001c2be7824 */ /* 0x000fe200078e0202 */
[----:B------:R-:W-:Y:S01]  /*1250*/  IADD3 R183, R189, 0x800, RZ ;  /* 0x00000800bdb77810 */ /* 0x000fe20007ffe0ff */
[----:B------:R-:W-:Y:S01]  /*1260*/  LDSM.16.M88.4 R72, [R191] ;  /* 0x00000000bf48783b */ /* 0x000fe20000000200 */
[----:B------:R-:W-:Y:S01]  /*1270*/  IMAD.IADD R180, R3, 0x1, R189 ;  /* 0x0000000103b47824 */ /* 0x000fe200078e02bd */
[----:B------:R-:W-:Y:S01]  /*1280*/  SHF.R.S32.HI R3, RZ, 0x1f, R125 ;  /* 0x0000001fff037819 */ /* 0x000fe2000001147d */
[----:B------:R-:W-:Y:S01]  /*1290*/  IMAD.IADD R188, R0, 0x1, R190 ;  /* 0x0000000100bc7824 */ /* 0x000fe200078e02be */
[----:B------:R-:W2:Y:S01]  /*12a0*/  LDSM.16.M88.4 R76, [R192+0x2000] ;  /* 0x00200000c04c783b */ /* 0x000ea20000000200 */
[----:B------:R-:W-:-:S02]  /*12b0*/  IADD3 R182, R189, 0x1000, RZ ;  /* 0x00001000bdb67810 */ /* 0x000fc40007ffe0ff */
[----:B------:R-:W-:Y:S01]  /*12c0*/  LEA.HI R3, R3, R125, RZ, 0x2 ;  /* 0x0000007d03037211 */ /* 0x000fe200078f10ff */
[----:B------:R-:W2:Y:S01]  /*12d0*/  LDSM.16.M88.4 R68, [R191+0x800] ;  /* 0x00080000bf44783b */ /* 0x000ea20000000200 */
[----:B------:R-:W-:Y:S02]  /*12e0*/  IADD3 R181, R189, 0x1800, RZ ;  /* 0x00001800bdb57810 */ /* 0x000fe40007ffe0ff */
[----:B------:R-:W-:Y:S01]  /*12f0*/  SHF.R.S32.HI R202, RZ, 0x2, R3 ;  /* 0x00000002ffca7819 */ /* 0x000fe20000011403 */
[----:B------:R-:W2:Y:S03]  /*1300*/  LDSM.16.M88.4 R88, [R191+0x1000] ;  /* 0x00100000bf58783b */ /* 0x000ea60000000200 */
[----:B------:R-:W-:Y:S01]  /*1310*/  IADD3 R3, R124, 0x1, R202 ;  /* 0x000000017c037810 */ /* 0x000fe20007ffe0ca */
[----:B-1----:R-:W1:Y:S03]  /*1320*/  LDSM.16.M88.4 R8, [R191+0x1800] ;  /* 0x00180000bf08783b */ /* 0x002e660000000200 */
[----:B------:R-:W-:Y:S01]  /*1330*/  IADD3 R3, R123, -c[0x0][0x214], R3 ;  /* 0x800085007b037a10 */ /* 0x000fe20007ffe003 */
[----:B---3--:R-:W3:Y:S03]  /*1340*/  LDSM.16.M88.4 R4, [R192] ;  /* 0x00000000c004783b */ /* 0x008ee60000000200 */
[----:B------:R-:W-:Y:S01]  /*1350*/  IADD3 R3, R3, c[0x0][0x2e8], RZ ;  /* 0x0000ba0003037a10 */ /* 0x000fe20007ffe0ff */
[----:B------:R-:W-:Y:S03]  /*1360*/  LDSM.16.M88.4 R84, [R190+0x2000] ;  /* 0x00200000be54783b */ /* 0x000fe60000000200 */
[C---:B------:R-:W-:Y:S01]  /*1370*/  IADD3 R231, R3.reuse, 0x8, RZ ;  /* 0x0000000803e77810 */ /* 0x040fe20007ffe0ff */
[----:B----4-:R-:W-:Y:S01]  /*1380*/  HMMA.16816.F32 R64, R12, R56, RZ ;  /* 0x000000380c40723c */ /* 0x010fe200000018ff */
[----:B------:R-:W-:Y:S01]  /*1390*/  LDSM.16.M88.4 R112, [R188+0x2000] ;  /* 0x00200000bc70783b */ /* 0x000fe20000000200 */
[----:B------:R-:W-:-:S02]  /*13a0*/  IADD3 R230, R3, 0x40, RZ ;  /* 0x0000004003e67810 */ /* 0x000fc40007ffe0ff */
[C---:B------:R-:W-:Y:S01]  /*13b0*/  IADD3 R206, R3.reuse, 0x48, RZ ;  /* 0x0000004803ce7810 */ /* 0x040fe20007ffe0ff */
[----:B------:R-:W-:Y:S01]  /*13c0*/  LDSM.16.M88.4 R108, [R180] ;  /* 0x00000000b46c783b */ /* 0x000fe20000000200 */
[-C--:B------:R-:W-:Y:S02]  /*13d0*/  IMNMX R232, R3, R123.reuse, PT ;  /* 0x0000007b03e87217 */ /* 0x080fe40003800200 */
[----:B-----5:R-:W-:Y:S01]  /*13e0*/  HMMA.16816.F32 R96, R16, R56, RZ ;  /* 0x000000381060723c */ /* 0x020fe200000018ff */
[----:B------:R-:W-:Y:S01]  /*13f0*/  LDSM.16.M88.4 R104, [R180+0x800] ;  /* 0x00080000b468783b */ /* 0x000fe20000000200 */
[-C--:B------:R-:W-:Y:S02]  /*1400*/  IMNMX R231, R231, R123.reuse, PT ;  /* 0x0000007be7e77217 */ /* 0x080fe40003800200 */
[-C--:B------:R-:W-:Y:S01]  /*1410*/  IMNMX R230, R230, R123.reuse, PT ;  /* 0x0000007be6e67217 */ /* 0x080fe20003800200 */
[----:B------:R-:W-:Y:S01]  /*1420*/  LDSM.16.M88.4 R100, [R180+0x1000] ;  /* 0x00100000b464783b */ /* 0x000fe20000000200 */
[----:B------:R-:W-:-:S02]  /*1430*/  IMNMX R206, R206, R123, PT ;  /* 0x0000007bcece7217 */ /* 0x000fc40003800200 */
[----:B------:R-:W-:Y:S01]  /*1440*/  HMMA.16816.F32 R60, R16, R58, RZ ;  /* 0x0000003a103c723c */ /* 0x000fe200000018ff */
[----:B------:R-:W0:Y:S01]  /*1450*/  LDGDEPBAR ;  /* 0x00000000000079af */ /* 0x000e220000000000 */
[----:B------:R-:W-:-:S06]  /*1460*/  LOP3.LUT R3, R121, R122, RZ, 0xfc, !PT ;  /* 0x0000007a79037212 */ /* 0x000fcc00078efcff */
[C---:B------:R-:W-:Y:S08]  /*1470*/  HMMA.16816.F32 R92, R16.reuse, R44, RZ ;  /* 0x0000002c105c723c */ /* 0x040ff000000018ff */
[C---:B------:R-:W-:Y:S08]  /*1480*/  HMMA.16816.F32 R36, R16.reuse, R28, RZ ;  /* 0x0000001c1024723c */ /* 0x040ff000000018ff */
[C---:B--2---:R-:W-:Y:S08]  /*1490*/  HMMA.16816.F32 R20, R16.reuse, R80, RZ ;  /* 0x000000501014723c */ /* 0x044ff000000018ff */
[C---:B------:R-:W-:Y:S08]  /*14a0*/  HMMA.16816.F32 R48, R16.reuse, R46, RZ ;  /* 0x0000002e1030723c */ /* 0x040ff000000018ff */
[----:B------:R-:W-:Y:S08]  /*14b0*/  HMMA.16816.F32 R32, R16, R30, RZ ;  /* 0x0000001e1020723c */ /* 0x000ff000000018ff */
[C---:B------:R-:W-:Y:S08]  /*14c0*/  HMMA.16816.F32 R52, R12.reuse, R44, RZ ;  /* 0x0000002c0c34723c */ /* 0x040ff000000018ff */
[C---:B------:R-:W-:Y:S08]  /*14d0*/  HMMA.16816.F32 R40, R12.reuse, R28, RZ ;  /* 0x0000001c0c28723c */ /* 0x040ff000000018ff */
[----:B------:R-:W-:Y:S08]  /*14e0*/  HMMA.16816.F32 R56, R12, R58, RZ ;  /* 0x0000003a0c38723c */ /* 0x000ff000000018ff */
[----:B------:R-:W-:Y:S08]  /*14f0*/  HMMA.16816.F32 R16, R16, R82, RZ ;  /* 0x000000521010723c */ /* 0x000ff000000018ff */
[C---:B------:R-:W-:Y:S08]  /*1500*/  HMMA.16816.F32 R44, R12.reuse, R46, RZ ;  /* 0x0000002e0c2c723c */ /* 0x040ff000000018ff */
[C---:B------:R-:W-:Y:S08]  /*1510*/  HMMA.16816.F32 R28, R12.reuse, R30, RZ ;  /* 0x0000001e0c1c723c */ /* 0x040ff000000018ff */
[C---:B------:R-:W-:Y:S08]  /*1520*/  HMMA.16816.F32 R24, R12.reuse, R80, RZ ;  /* 0x000000500c18723c */ /* 0x040ff000000018ff */
[----:B------:R-:W-:Y:S01]  /*1530*/  HMMA.16816.F32 R12, R12, R82, RZ ;  /* 0x000000520c0c723c */ /* 0x000fe200000018ff */
[----:B------:R-:W2:Y:S07]  /*1540*/  LDSM.16.M88.4 R80, [R189] ;  /* 0x00000000bd50783b */ /* 0x000eae0000000200 */
[C---:B------:R-:W-:Y:S08]  /*1550*/  HMMA.16816.F32 R96, R76.reuse, R72, R96 ;  /* 0x000000484c60723c */ /* 0x040ff00000001860 */
[C---:B------:R-:W-:Y:S08]  /*1560*/  HMMA.16816.F32 R92, R76.reuse, R68, R92 ;  /* 0x000000444c5c723c */ /* 0x040ff0000000185c */
[C---:B------:R-:W-:Y:S08]  /*1570*/  HMMA.16816.F32 R36, R76.reuse, R88, R36 ;  /* 0x000000584c24723c */ /* 0x040ff00000001824 */
[C---:B-1----:R-:W-:Y:S08]  /*1580*/  HMMA.16816.F32 R20, R76.reuse, R8, R20 ;  /* 0x000000084c14723c */ /* 0x042ff00000001814 */
[C---:B------:R-:W-:Y:S08]  /*1590*/  HMMA.16816.F32 R60, R76.reuse, R74, R60 ;  /* 0x0000004a4c3c723c */ /* 0x040ff0000000183c */
[C---:B------:R-:W-:Y:S08]  /*15a0*/  HMMA.16816.F32 R48, R76.reuse, R70, R48 ;  /* 0x000000464c30723c */ /* 0x040ff00000001830 */
[C---:B------:R-:W-:Y:S08]  /*15b0*/  HMMA.16816.F32 R32, R76.reuse, R90, R32 ;  /* 0x0000005a4c20723c */ /* 0x040ff00000001820 */
[----:B------:R-:W-:Y:S01]  /*15c0*/  HMMA.16816.F32 R16, R76, R10, R16 ;  /* 0x0000000a4c10723c */ /* 0x000fe20000001810 */
[----:B------:R-:W1:Y:S07]  /*15d0*/  LDSM.16.M88.4 R76, [R189+0x800] ;  /* 0x00080000bd4c783b */ /* 0x000e6e0000000200 */
[C---:B---3--:R-:W-:Y:S08]  /*15e0*/  HMMA.16816.F32 R64, R4.reuse, R72, R64 ;  /* 0x000000480440723c */ /* 0x048ff00000001840 */
[C---:B------:R-:W-:Y:S08]  /*15f0*/  HMMA.16816.F32 R52, R4.reuse, R68, R52 ;  /* 0x000000440434723c */ /* 0x040ff00000001834 */
[C---:B------:R-:W-:Y:S08]  /*1600*/  HMMA.16816.F32 R40, R4.reuse, R88, R40 ;  /* 0x000000580428723c */ /* 0x040ff00000001828 */
[C---:B------:R-:W-:Y:S01]  /*1610*/  HMMA.16816.F32 R56, R4.reuse, R74, R56 ;  /* 0x0000004a0438723c */ /* 0x040fe20000001838 */
[----:B------:R-:W3:Y:S07]  /*1620*/  LDSM.16.M88.4 R72, [R189+0x1000] ;  /* 0x00100000bd48783b */ /* 0x000eee0000000200 */
[C---:B------:R-:W-:Y:S01]  /*1630*/  HMMA.16816.F32 R44, R4.reuse, R70, R44 ;  /* 0x00000046042c723c */ /* 0x040fe2000000182c */
[----:B------:R-:W4:Y:S07]  /*1640*/  LDSM.16.M88.4 R68, [R189+0x1800] ;  /* 0x00180000bd44783b */ /* 0x000f2e0000000200 */
[C---:B------:R-:W-:Y:S01]  /*1650*/  HMMA.16816.F32 R28, R4.reuse, R90, R28 ;  /* 0x0000005a041c723c */ /* 0x040fe2000000181c */
[----:B------:R-:W5:Y:S07]  /*1660*/  LDSM.16.M88.4 R88, [R190] ;  /* 0x00000000be58783b */ /* 0x000f6e0000000200 */
[C---:B------:R-:W-:Y:S08]  /*1670*/  HMMA.16816.F32 R24, R4.reuse, R8, R24 ;  /* 0x000000080418723c */ /* 0x040ff00000001818 */
[----:B------:R-:W-:Y:S01]  /*1680*/  HMMA.16816.F32 R12, R4, R10, R12 ;  /* 0x0000000a040c723c */ /* 0x000fe2000000180c */
[----:B------:R-:W5:Y:S04]  /*1690*/  LDSM.16.M88.4 R4, [R180+0x1800] ;  /* 0x00180000b404783b */ /* 0x000f680000000200 */
[----:B------:R-:W5:Y:S01]  /*16a0*/  LDSM.16.M88.4 R8, [R188] ;  /* 0x00000000bc08783b */ /* 0x000f620000000200 */
[----:B------:R-:W-:-:S04]  /*16b0*/  DEPBAR.LE SB0, 0x0 ;  /* 0x000080000000791a */ /* 0x000fc80000000000 */
[C---:B--2---:R-:W-:Y:S08]  /*16c0*/  HMMA.16816.F32 R96, R84.reuse, R80, R96 ;  /* 0x000000505460723c */ /* 0x044ff00000001860 */
[C---:B-1----:R-:W-:Y:S08]  /*16d0*/  HMMA.16816.F32 R92, R84.reuse, R76, R92 ;  /* 0x0000004c545c723c */ /* 0x042ff0000000185c */
[C---:B---3--:R-:W-:Y:S08]  /*16e0*/  HMMA.16816.F32 R36, R84.reuse, R72, R36 ;  /* 0x000000485424723c */ /* 0x048ff00000001824 */
[C---:B----4-:R-:W-:Y:S08]  /*16f0*/  HMMA.16816.F32 R20, R84.reuse, R68, R20 ;  /* 0x000000445414723c */ /* 0x050ff00000001814 */
[C---:B------:R-:W-:Y:S08]  /*1700*/  HMMA.16816.F32 R60, R84.reuse, R82, R60 ;  /* 0x00000052543c723c */ /* 0x040ff0000000183c */
[C---:B------:R-:W-:Y:S08]  /*1710*/  HMMA.16816.F32 R48, R84.reuse, R78, R48 ;  /* 0x0000004e5430723c */ /* 0x040ff00000001830 */
[C---:B------:R-:W-:Y:S08]  /*1720*/  HMMA.16816.F32 R32, R84.reuse, R74, R32 ;  /* 0x0000004a5420723c */ /* 0x040ff00000001820 */
[----:B------:R-:W-:Y:S08]  /*1730*/  HMMA.16816.F32 R16, R84, R70, R16 ;  /* 0x000000465410723c */ /* 0x000ff00000001810 */
[C---:B-----5:R-:W-:Y:S08]  /*1740*/  HMMA.16816.F32 R64, R88.reuse, R80, R64 ;  /* 0x000000505840723c */ /* 0x060ff00000001840 */
[C---:B------:R-:W-:Y:S08]  /*1750*/  HMMA.16816.F32 R56, R88.reuse, R82, R56 ;  /* 0x000000525838723c */ /* 0x040ff00000001838 */
        /* <DEDUP_REMOVED lines=8> */
[C---:B------:R-:W-:Y:S08]  /*17e0*/  HMMA.16816.F32 R92, R112.reuse, R104, R92 ;  /* 0x00000068705c723c */ /* 0x040ff0000000185c */
[C---:B------:R-:W-:Y:S08]  /*17f0*/  HMMA.16816.F32 R48, R112.reuse, R106, R48 ;  /* 0x0000006a7030723c */ /* 0x040ff00000001830 */
[C---:B------:R-:W-:Y:S08]  /*1800*/  HMMA.16816.F32 R36, R112.reuse, R100, R36 ;  /* 0x000000647024723c */ /* 0x040ff00000001824 */
[C---:B------:R-:W-:Y:S07]  /*1810*/  HMMA.16816.F32 R68, R112.reuse, R102, R32 ;  /* 0x000000667044723c */ /* 0x040fee0000001820 */
[----:B------:R-:W-:Y:S01]  /*1820*/  IMAD.MOV.U32 R32, RZ, RZ, R120 ;  /* 0x000000ffff207224 */ /* 0x000fe200078e0078 */
        /* <DEDUP_REMOVED lines=10> */
[----:B------:R-:W-:Y:S06]  /*18d0*/  BAR.SYNC.DEFER_BLOCKING 0x0 ;  /* 0x0000000000007b1d */ /* 0x000fec0000010000 */
[----:B------:R-:W-:Y:S05]  /*18e0*/  @!P0 BRA `(.L_x_588) ;  /* 0x0000016000008947 */ /* 0x000fea0003800000 */
[----:B------:R-:W-:-:S04]  /*18f0*/  IADD3 R6, R132, -0x2, RZ ;  /* 0xfffffffe84067810 */ /* 0x000fc80007ffe0ff */
[----:B------:R-:W-:Y:S01]  /*1900*/  SHF.R.S32.HI R5, RZ, 0x1f, R6 ;  /* 0x0000001fff057819 */ /* 0x000fe20000011406 */
[C---:B------:R-:W-:Y:S02]  /*1910*/  IMAD R4, R6.reuse, UR16, RZ ;  /* 0x0000001006047c24 */ /* 0x040fe4000f8e02ff */
[----:B------:R-:W-:-:S04]  /*1920*/  IMAD.WIDE.U32 R6, R6, UR17, R198 ;  /* 0x0000001106067c25 */ /* 0x000fc8000f8e00c6 */
[----:B------:R-:W-:Y:S01]  /*1930*/  IMAD R4, R5, UR17, R4 ;  /* 0x0000001105047c24 */ /* 0x000fe2000f8e0204 */
[----:B------:R-:W-:-:S03]  /*1940*/  LEA R8, P1, R6, c[0x0][0x168], 0x1 ;  /* 0x00005a0006087a11 */ /* 0x000fc600078208ff */
[----:B------:R-:W-:Y:S01]  /*1950*/  IMAD.IADD R4, R7, 0x1, R4 ;  /* 0x0000000107047824 */ /* 0x000fe200078e0204 */
[----:B------:R-:W-:-:S04]  /*1960*/  IADD3 R10, P0, R8, UR8, RZ ;  /* 0x00000008080a7c10 */ /* 0x000fc8000ff1e0ff */
        /* <DEDUP_REMOVED lines=9> */
[----:B------:R1:W-:Y:S03]  /*1a00*/  LDGSTS.E.BYPASS.LTC128B.128 [R195+0x4800], [R10.64] ;  /* 0x048000000ac37fae */ /* 0x0003e6000b901d4c */
[----:B------:R-:W-:Y:S01]  /*1a10*/  IADD3.X R5, R7, UR6, RZ, P0, !PT ;  /* 0x0000000607057c10 */ /* 0x000fe200087fe4ff */
[----:B------:R1:W-:Y:S04]  /*1a20*/  LDGSTS.E.BYPASS.LTC128B.128 [R195+0x5000], [R6.64] ;  /* 0x0500000006c37fae */ /* 0x0003e8000b901d4c */
[----:B------:R1:W-:Y:S04]  /*1a30*/  LDGSTS.E.BYPASS.LTC128B.128 [R195+0x5800], [R4.64] ;  /* 0x0580000004c37fae */ /* 0x0003e8000b901d4c */
[----:B------:R-:W0:Y:S02]  /*1a40*/  LDGDEPBAR ;  /* 0x00000000000079af */ /* 0x000e240000000000 */
.L_x_588:
[----:B------:R-:W-:Y:S01]  /*1a50*/  IMAD R33, R32, 0x40, R233 ;  /* 0x0000004020217824 */ /* 0x000fe200078e02e9 */
[----:B------:R-:W-:Y:S01]  /*1a60*/  LOP3.LUT R138, R116, UR14, RZ, 0x3c, !PT ;  /* 0x0000000e748a7c12 */ /* 0x000fe2000f8e3cff */
[----:B------:R-:W-:Y:S01]  /*1a70*/  IMAD R211, R117, 0x8, R118 ;  /* 0x0000000875d37824 */ /* 0x000fe200078e0276 */
[----:B------:R-:W-:Y:S01]  /*1a80*/  UIADD3 UR21, UR15, -0x4498517b, URZ ;  /* 0xbb67ae850f157890 */ /* 0x000fe2000fffe03f */
[----:B------:R-:W-:Y:S01]  /*1a90*/  IMAD.WIDE.U32 R228, R137, -0x2daee0ad, RZ ;  /* 0xd2511f5389e47825 */ /* 0x000fe200078e00ff */
[C---:B-1----:R-:W-:Y:S01]  /*1aa0*/  IADD3 R4, R33.reuse, 0x1, RZ ;  /* 0x0000000121047810 */ /* 0x042fe20007ffe0ff */
[----:B------:R-:W-:Y:S01]  /*1ab0*/  UIADD3 UR22, UR14, -0x61c88647, URZ ;  /* 0x9e3779b90e167890 */ /* 0x000fe2000fffe03f */
[----:B------:R-:W-:Y:S01]  /*1ac0*/  IADD3 R5, R33, 0x8, RZ ;  /* 0x0000000821057810 */ /* 0x000fe20007ffe0ff */
[----:B------:R-:W-:Y:S01]  /*1ad0*/  UIADD3 UR20, UR14, 0x3c6ef372, URZ ;  /* 0x3c6ef3720e147890 */ /* 0x000fe2000fffe03f */
[C---:B------:R-:W-:Y:S01]  /*1ae0*/  ISETP.GE.AND P6, PT, R4.reuse, R232, PT ;  /* 0x000000e80400720c */ /* 0x040fe20003fc6270 */
[----:B------:R-:W-:Y:S01]  /*1af0*/  UIADD3 UR19, UR15, 0x76cf5d0a, URZ ;  /* 0x76cf5d0a0f137890 */ /* 0x000fe2000fffe03f */
[CC--:B------:R-:W-:Y:S01]  /*1b00*/  ISETP.GE.AND P5, PT, R4.reuse, R231.reuse, PT ;  /* 0x000000e70400720c */ /* 0x0c0fe20003fa6270 */
[----:B------:R-:W-:Y:S01]  /*1b10*/  UIADD3 UR17, UR15, 0x32370b8f, URZ ;  /* 0x32370b8f0f117890 */ /* 0x000fe2000fffe03f */
[C---:B------:R-:W-:Y:S01]  /*1b20*/  ISETP.GE.AND P3, PT, R4.reuse, R230, PT ;  /* 0x000000e60400720c */ /* 0x040fe20003f66270 */
[----:B------:R-:W-:Y:S01]  /*1b30*/  UIADD3 UR18, UR14, -0x255992d5, URZ ;  /* 0xdaa66d2b0e127890 */ /* 0x000fe2000fffe03f */
[----:B------:R-:W-:Y:S01]  /*1b40*/  ISETP.GE.AND P1, PT, R4, R206, PT ;  /* 0x000000ce0400720c */ /* 0x000fe20003f26270 */
[----:B------:R-:W-:Y:S01]  /*1b50*/  UIADD3 UR16, UR14, 0x78dde6e4, URZ ;  /* 0x78dde6e40e107890 */ /* 0x000fe2000fffe03f */
[----:B------:R-:W-:Y:S01]  /*1b60*/  ISETP.GE.AND P0, PT, R5, R231, PT ;  /* 0x000000e70500720c */ /* 0x000fe20003f06270 */
[----:B------:R-:W-:Y:S01]  /*1b70*/  IMAD.SHL.U32 R187, R3, 0x2, RZ ;  /* 0x0000000203bb7824 */ /* 0x000fe200078e00ff */
[----:B------:R-:W-:Y:S01]  /*1b80*/  IADD3 R4, R33, 0x9, RZ ;  /* 0x0000000921047810 */ /* 0x000fe20007ffe0ff */
[----:B------:R-:W-:Y:S01]  /*1b90*/  UIADD3 UR9, UR15, -0x126145ec, URZ ;  /* 0xed9eba140f097890 */ /* 0x000fe2000fffe03f */
[CC--:B------:R-:W-:Y:S01]  /*1ba0*/  ISETP.GE.AND P2, PT, R5.reuse, R232.reuse, PT ;  /* 0x000000e80500720c */ /* 0x0c0fe20003f46270 */
[----:B------:R-:W-:Y:S01]  /*1bb0*/  UIADD3 UR4, UR15, -0x56f99767, URZ ;  /* 0xa90668990f047890 */ /* 0x000fe2000fffe03f */
[----:B------:R-:W-:Y:S01]  /*1bc0*/  FSEL R73, R58, -INF , !P0 ;  /* 0xff8000003a497808 */ /* 0x000fe20004000000 */
[--C-:B------:R-:W-:Y:S01]  /*1bd0*/  IMAD.IADD R185, R2, 0x1, R187.reuse ;  /* 0x0000000102b97824 */ /* 0x100fe200078e02bb */
[----:B------:R-:W-:Y:S01]  /*1be0*/  ISETP.GE.AND P0, PT, R4, R232, PT ;  /* 0x000000e80400720c */ /* 0x000fe20003f06270 */
[----:B------:R-:W-:Y:S01]  /*1bf0*/  IMAD.IADD R186, R0, 0x1, R187 ;  /* 0x0000000100ba7824 */ /* 0x000fe200078e02bb */
[----:B------:R-:W-:Y:S01]  /*1c00*/  FSEL R75, R56, -INF , !P2 ;  /* 0xff800000384b7808 */ /* 0x000fe20005000000 */
[----:B------:R-:W-:Y:S01]  /*1c10*/  IMAD.IADD R184, R0, 0x1, R185 ;  /* 0x0000000100b87824 */ /* 0x000fe200078e02b9 */
[C---:B------:R-:W-:Y:S01]  /*1c20*/  ISETP.GE.AND P2, PT, R5.reuse, R206, PT ;  /* 0x000000ce0500720c */ /* 0x040fe20003f46270 */
[----:B------:R-:W-:Y:S01]  /*1c30*/  UIADD3 UR7, UR14, 0x1715609d, URZ ;  /* 0x1715609d0e077890 */ /* 0x000fe2000fffe03f */
[----:B------:R-:W-:Y:S01]  /*1c40*/  ISETP.GE.AND P4, PT, R5, R230, PT ;  /* 0x000000e60500720c */ /* 0x000fe20003f86270 */
[----:B------:R-:W-:Y:S01]  /*1c50*/  LDSM.16.MT88.4 R116, [R187+0x6000] ;  /* 0x00600000bb74783b */ /* 0x000fe20000004200 */
[----:B------:R-:W-:Y:S01]  /*1c60*/  FSEL R74, R57, -INF , !P0 ;  /* 0xff800000394a7808 */ /* 0x000fe20004000000 */
[----:B------:R-:W-:Y:S01]  /*1c70*/  UIADD3 UR23, UR15, 0x646e171e, URZ ;  /* 0x646e171e0f177890 */ /* 0x000fe2000fffe03f */
[----:B------:R-:W-:Y:S01]  /*1c80*/  ISETP.GE.AND P0, PT, R4, R206, PT ;  /* 0x000000ce0400720c */ /* 0x000fe20003f06270 */
[----:B------:R-:W-:Y:S01]  /*1c90*/  LDSM.16.MT88.4 R108, [R186+0x6000] ;  /* 0x00600000ba6c783b */ /* 0x000fe20000004200 */
[----:B------:R-:W-:-:S02]  /*1ca0*/  FSEL R62, R62, -INF , !P2 ;  /* 0xff8000003e3e7808 */ /* 0x000fc40005000000 */
[----:B------:R-:W-:Y:S01]  /*1cb0*/  IADD3 R8, R33, 0x10, RZ ;  /* 0x0000001021087810 */ /* 0x000fe20007ffe0ff */
[----:B------:R-:W-:Y:S01]  /*1cc0*/  LDSM.16.MT88.4 R84, [R185+0x6000] ;  /* 0x00600000b954783b */ /* 0x000fe20000004200 */
[----:B------:R-:W-:Y:S02]  /*1cd0*/  FSEL R5, R60, -INF , !P4 ;  /* 0xff8000003c057808 */ /* 0x000fe40006000000 */
[C---:B------:R-:W-:Y:S02]  /*1ce0*/  ISETP.GE.AND P2, PT, R4.reuse, R230, PT ;  /* 0x000000e60400720c */ /* 0x040fe40003f46270 */
[-C--:B------:R-:W-:Y:S02]  /*1cf0*/  ISETP.GE.AND P4, PT, R4, R231.reuse, PT ;  /* 0x000000e70400720c */ /* 0x080fe40003f86270 */
[----:B------:R-:W-:Y:S02]  /*1d00*/  FSEL R4, R63, -INF , !P0 ;  /* 0xff8000003f047808 */ /* 0x000fe40004000000 */
[----:B------:R-:W-:-:S02]  /*1d10*/  ISETP.GE.AND P0, PT, R8, R231, PT ;  /* 0x000000e70800720c */ /* 0x000fc40003f06270 */
[----:B------:R-:W-:Y:S02]  /*1d20*/  FSEL R6, R61, -INF , !P2 ;  /* 0xff8000003d067808 */ /* 0x000fe40005000000 */
[----:B------:R-:W-:Y:S02]  /*1d30*/  IADD3 R7, R33, 0x11, RZ ;  /* 0x0000001121077810 */ /* 0x000fe40007ffe0ff */
[-C--:B------:R-:W-:Y:S02]  /*1d40*/  ISETP.GE.AND P2, PT, R8, R232.reuse, PT ;  /* 0x000000e80800720c */ /* 0x080fe40003f46270 */
[----:B------:R-:W-:Y:S02]  /*1d50*/  FSEL R60, R54, -INF , !P0 ;  /* 0xff800000363c7808 */ /* 0x000fe40004000000 */
[----:B------:R-:W-:Y:S02]  /*1d60*/  ISETP.GE.AND P0, PT, R7, R232, PT ;  /* 0x000000e80700720c */ /* 0x000fe40003f06270 */
[----:B------:R-:W-:-:S02]  /*1d70*/  FSEL R56, R52, -INF , !P2 ;  /* 0xff80000034387808 */ /* 0x000fc40005000000 */
[C---:B------:R-:W-:Y:S02]  /*1d80*/  ISETP.GE.AND P2, PT, R8.reuse, R206, PT ;  /* 0x000000ce0800720c */ /* 0x040fe40003f46270 */
[----:B------:R-:W-:Y:S02]  /*1d90*/  FSEL R72, R59, -INF , !P4 ;  /* 0xff8000003b487808 */ /* 0x000fe40006000000 */
[----:B------:R-:W-:Y:S02]  /*1da0*/  FSEL R54, R53, -INF , !P0 ;  /* 0xff80000035367808 */ /* 0x000fe40004000000 */
[----:B------:R-:W-:Y:S02]  /*1db0*/  ISETP.GE.AND P4, PT, R8, R230, PT ;  /* 0x000000e60800720c */ /* 0x000fe40003f86270 */
[----:B------:R-:W-:Y:S02]  /*1dc0*/  ISETP.GE.AND P0, PT, R7, R206, PT ;  /* 0x000000ce0700720c */ /* 0x000fe40003f06270 */
[----:B------:R-:W-:-:S02]  /*1dd0*/  FSEL R8, R94, -INF , !P2 ;  /* 0xff8000005e087808 */ /* 0x000fc40005000000 */
[----:B------:R-:W-:Y:S02]  /*1de0*/  IADD3 R9, R33, 0x18, RZ ;  /* 0x0000001821097810 */ /* 0x000fe40007ffe0ff */
[----:B------:R-:W-:Y:S02]  /*1df0*/  ISETP.GE.AND P2, PT, R7, R230, PT ;  /* 0x000000e60700720c */ /* 0x000fe40003f46270 */
[----:B------:R-:W-:Y:S02]  /*1e00*/  FSEL R76, R92, -INF , !P4 ;  /* 0xff8000005c4c7808 */ /* 0x000fe40006000000 */
[----:B------:R-:W-:Y:S02]  /*1e10*/  FSEL R53, R95, -INF , !P0 ;  /* 0xff8000005f357808 */ /* 0x000fe40004000000 */
[-C--:B------:R-:W-:Y:S02]  /*1e20*/  ISETP.GE.AND P4, PT, R7, R231.reuse, PT ;  /* 0x000000e70700720c */ /* 0x080fe40003f86270 */
[----:B------:R-:W-:-:S02]  /*1e30*/  ISETP.GE.AND P0, PT, R9, R231, PT ;  /* 0x000000e70900720c */ /* 0x000fc40003f06270 */
[----:B------:R-:W-:Y:S02]  /*1e40*/  FSEL R61, R93, -INF , !P2 ;  /* 0xff8000005d3d7808 */ /* 0x000fe40005000000 */
[----:B------:R-:W-:Y:S02]  /*1e50*/  IADD3 R7, R33, 0x19, RZ ;  /* 0x0000001921077810 */ /* 0x000fe40007ffe0ff */
[-C--:B------:R-:W-:Y:S02]  /*1e60*/  ISETP.GE.AND P2, PT, R9, R232.reuse, PT ;  /* 0x000000e80900720c */ /* 0x080fe40003f46270 */
[----:B------:R-:W-:Y:S02]  /*1e70*/  FSEL R172, R46, -INF , !P0 ;  /* 0xff8000002eac7808 */ /* 0x000fe40004000000 */
[----:B------:R-:W-:Y:S02]  /*1e80*/  FSEL R171, R55, -INF , !P4 ;  /* 0xff80000037ab7808 */ /* 0x000fe40006000000 */
[----:B------:R-:W-:-:S02]  /*1e90*/  ISETP.GE.AND P0, PT, R7, R232, PT ;  /* 0x000000e80700720c */ /* 0x000fc40003f06270 */
[----:B------:R-:W-:Y:S02]  /*1ea0*/  FSEL R55, R44, -INF , !P2 ;  /* 0xff8000002c377808 */ /* 0x000fe40005000000 */
[----:B------:R-:W-:Y:S02]  /*1eb0*/  ISETP.GE.AND P2, PT, R9, R206, PT ;  /* 0x000000ce0900720c */ /* 0x000fe40003f46270 */
        /* <DEDUP_REMOVED lines=14> */
[----:B------:R-:W-:Y:S02]  /*1fa0*/  ISETP.GE.AND P0, PT, R7, R232, PT ;  /* 0x000000e80700720c */ /* 0x000fe40003f06270 */
[----:B------:R-:W-:-:S02]  /*1fb0*/  FSEL R63, R47, -INF , !P4 ;  /* 0xff8000002f3f7808 */ /* 0x000fc40006000000 */
[----:B------:R-:W-:Y:S02]  /*1fc0*/  FSEL R160, R40, -INF , !P2 ;  /* 0xff80000028a07808 */ /* 0x000fe40005000000 */
[C---:B------:R-:W-:Y:S02]  /*1fd0*/  ISETP.GE.AND P4, PT, R34.reuse, R230, PT ;  /* 0x000000e62200720c */ /* 0x040fe40003f86270 */
[-C--:B------:R-:W-:Y:S02]  /*1fe0*/  ISETP.GE.AND P2, PT, R34, R206.reuse, PT ;  /* 0x000000ce2200720c */ /* 0x080fe40003f46270 */
[----:B------:R-:W-:Y:S02]  /*1ff0*/  FSEL R159, R41, -INF , !P0 ;  /* 0xff800000299f7808 */ /* 0x000fe40004000000 */
[----:B------:R-:W-:Y:S02]  /*2000*/  ISETP.GE.AND P0, PT, R7, R206, PT ;  /* 0x000000ce0700720c */ /* 0x000fe40003f06270 */
[----:B------:R-:W-:-:S02]  /*2010*/  FSEL R143, R36, -INF , !P4 ;  /* 0xff800000248f7808 */ /* 0x000fc40006000000 */
[----:B------:R-:W-:Y:S02]  /*2020*/  FSEL R154, R38, -INF , !P2 ;  /* 0xff800000269a7808 */ /* 0x000fe40005000000 */
[----:B------:R-:W-:Y:S02]  /*2030*/  IADD3 R34, R33, 0x28, RZ ;  /* 0x0000002821227810 */ /* 0x000fe40007ffe0ff */
[CC--:B------:R-:W-:Y:S02]  /*2040*/  ISETP.GE.AND P4, PT, R7.reuse, R231.reuse, PT ;  /* 0x000000e70700720c */ /* 0x0c0fe40003f86270 */
[----:B------:R-:W-:Y:S02]  /*2050*/  ISETP.GE.AND P2, PT, R7, R230, PT ;  /* 0x000000e60700720c */ /* 0x000fe40003f46270 */
[----:B------:R-:W-:Y:S02]  /*2060*/  FSEL R157, R39, -INF , !P0 ;  /* 0xff800000279d7808 */ /* 0x000fe40004000000 */
[----:B------:R-:W-:-:S02]  /*2070*/  ISETP.GE.AND P0, PT, R34, R231, PT ;  /* 0x000000e72200720c */ /* 0x000fc40003f06270 */
[----:B------:R-:W-:Y:S02]  /*2080*/  FSEL R158, R43, -INF , !P4 ;  /* 0xff8000002b9e7808 */ /* 0x000fe40006000000 */
[----:B------:R-:W-:Y:S02]  /*2090*/  FSEL R145, R37, -INF , !P2 ;  /* 0xff80000025917808 */ /* 0x000fe40005000000 */
[----:B------:R-:W-:Y:S02]  /*20a0*/  IADD3 R7, R33, 0x29, RZ ;  /* 0x0000002921077810 */ /* 0x000fe40007ffe0ff */
[C---:B------:R-:W-:Y:S02]  /*20b0*/  ISETP.GE.AND P2, PT, R34.reuse, R232, PT ;  /* 0x000000e82200720c */ /* 0x040fe40003f46270 */
[----:B------:R-:W-:Y:S02]  /*20c0*/  ISETP.GE.AND P4, PT, R34, R230, PT ;  /* 0x000000e62200720c */ /* 0x000fe40003f86270 */
[----:B------:R-:W-:-:S02]  /*20d0*/  FSEL R166, R30, -INF , !P0 ;  /* 0xff8000001ea67808 */ /* 0x000fc40004000000 */
[C---:B------:R-:W-:Y:S02]  /*20e0*/  ISETP.GE.AND P0, PT, R7.reuse, R232, PT ;  /* 0x000000e80700720c */ /* 0x040fe40003f06270 */
[----:B------:R-:W-:Y:S02]  /*20f0*/  FSEL R168, R28, -INF , !P2 ;  /* 0xff8000001ca87808 */ /* 0x000fe40005000000 */
[----:B------:R-:W-:Y:S02]  /*2100*/  FSEL R147, R68, -INF , !P4 ;  /* 0xff80000044937808 */ /* 0x000fe40006000000 */
[----:B------:R-:W-:Y:S02]  /*2110*/  ISETP.GE.AND P2, PT, R34, R206, PT ;  /* 0x000000ce2200720c */ /* 0x000fe40003f46270 */
[----:B------:R-:W-:Y:S02]  /*2120*/  ISETP.GE.AND P4, PT, R7, R231, PT ;  /* 0x000000e70700720c */ /* 0x000fe40003f86270 */
[----:B------:R-:W-:-:S02]  /*2130*/  IADD3 R28, R33, 0x30, RZ ;  /* 0x00000030211c7810 */ /* 0x000fc40007ffe0ff */
[----:B------:R-:W-:Y:S02]  /*2140*/  FSEL R167, R29, -INF , !P0 ;  /* 0xff8000001da77808 */ /* 0x000fe40004000000 */
[----:B------:R-:W-:Y:S02]  /*2150*/  ISETP.GE.AND P0, PT, R7, R206, PT ;  /* 0x000000ce0700720c */ /* 0x000fe40003f06270 */
[----:B------:R-:W-:Y:S02]  /*2160*/  FSEL R170, R70, -INF , !P2 ;  /* 0xff80000046aa7808 */ /* 0x000fe40005000000 */
[----:B------:R-:W-:Y:S02]  /*2170*/  FSEL R165, R31, -INF , !P4 ;  /* 0xff8000001fa57808 */ /* 0x000fe40006000000 */
[-C--:B------:R-:W-:Y:S02]  /*2180*/  ISETP.GE.AND P2, PT, R7, R230.reuse, PT ;  /* 0x000000e60700720c */ /* 0x080fe40003f46270 */
[----:B------:R-:W-:-:S02]  /*2190*/  ISETP.GE.AND P4, PT, R28, R230, PT ;  /* 0x000000e61c00720c */ /* 0x000fc40003f86270 */
[----:B------:R-:W-:Y:S02]  /*21a0*/  IADD3 R7, R33, 0x31, RZ ;  /* 0x0000003121077810 */ /* 0x000fe40007ffe0ff */
        /* <DEDUP_REMOVED lines=8> */
[----:B------:R-:W-:Y:S02]  /*2230*/  ISETP.GE.AND P2, PT, R28, R232, PT ;  /* 0x000000e81c00720c */ /* 0x000fe40003f46270 */
[----:B------:R-:W-:Y:S02]  /*2240*/  ISETP.GE.AND P4, PT, R33, R230, PT ;  /* 0x000000e62100720c */ /* 0x000fe40003f86270 */
[----:B------:R-:W-:-:S02]  /*2250*/  FSEL R141, R25, -INF , !P0 ;  /* 0xff800000198d7808 */ /* 0x000fc40004000000 */
[-C--:B------:R-:W-:Y:S02]  /*2260*/  ISETP.GE.AND P0, PT, R7, R206.reuse, PT ;  /* 0x000000ce0700720c */ /* 0x080fe40003f06270 */
[----:B------:R-:W-:Y:S01]  /*2270*/  FSEL R140, R24, -INF , !P2 ;  /* 0xff800000188c7808 */ /* 0x000fe20005000000 */
[----:B------:R-:W-:Y:S01]  /*2280*/  IMAD.WIDE.U32 R24, R211, -0x326172a9, RZ ;  /* 0xcd9e8d57d3187825 */ /* 0x000fe200078e00ff */
[----:B------:R-:W-:Y:S02]  /*2290*/  FSEL R96, R96, -INF , !P4 ;  /* 0xff80000060607808 */ /* 0x000fe40006000000 */
[----:B------:R-:W-:Y:S02]  /*22a0*/  FSEL R97, R97, -INF , !P3 ;  /* 0xff80000061617808 */ /* 0x000fe40005800000 */
[----:B------:R-:W-:Y:S02]  /*22b0*/  ISETP.GE.AND P2, PT, R28, R206, PT ;  /* 0x000000ce1c00720c */ /* 0x000fe40003f46270 */
[----:B------:R-:W-:-:S02]  /*22c0*/  FSEL R149, R23, -INF , !P0 ;  /* 0xff80000017957808 */ /* 0x000fc40004000000 */
[----:B------:R-:W-:Y:S02]  /*22d0*/  FMNMX.FTZ R23, R96, R97, !PT ;  /* 0x0000006160177209 */ /* 0x000fe40007810000 */
[----:B------:R-:W-:Y:S02]  /*22e0*/  FSEL R150, R22, -INF , !P2 ;  /* 0xff80000016967808 */ /* 0x000fe40005000000 */
[----:B------:R-:W-:Y:S02]  /*22f0*/  ISETP.GE.AND P2, PT, R7, R230, PT ;  /* 0x000000e60700720c */ /* 0x000fe40003f46270 */
[----:B------:R-:W-:Y:S02]  /*2300*/  IADD3 R7, R33, 0x38, RZ ;  /* 0x0000003821077810 */ /* 0x000fe40007ffe0ff */
[----:B------:R-:W-:Y:S02]  /*2310*/  FMNMX.FTZ R23, R5, R23, !PT ;  /* 0x0000001705177209 */ /* 0x000fe40007810000 */
[----:B------:R-:W-:-:S02]  /*2320*/  ISETP.GE.AND P0, PT, R33, R232, PT ;  /* 0x000000e82100720c */ /* 0x000fc40003f06270 */
[----:B------:R-:W-:Y:S02]  /*2330*/  FSEL R155, R21, -INF , !P2 ;  /* 0xff800000159b7808 */ /* 0x000fe40005000000 */
[----:B------:R-:W-:Y:S02]  /*2340*/  ISETP.GE.AND P2, PT, R7, R232, PT ;  /* 0x000000e80700720c */ /* 0x000fe40003f46270 */
[----:B------:R-:W-:Y:S02]  /*2350*/  FSEL R20, R67, -INF , !P5 ;  /* 0xff80000043147808 */ /* 0x000fe40006800000 */
[C---:B------:R-:W-:Y:S02]  /*2360*/  ISETP.GE.AND P4, PT, R7.reuse, R231, PT ;  /* 0x000000e70700720c */ /* 0x040fe40003f86270 */
[C---:B------:R-:W-:Y:S02]  /*2370*/  ISETP.GE.AND P3, PT, R7.reuse, R230, PT ;  /* 0x000000e60700720c */ /* 0x040fe40003f66270 */
[----:B------:R-:W-:-:S02]  /*2380*/  ISETP.GE.AND P5, PT, R7, R206, PT ;  /* 0x000000ce0700720c */ /* 0x000fc40003fa6270 */
[----:B------:R-:W-:Y:S02]  /*2390*/  FMNMX.FTZ R23, R6, R23, !PT ;  /* 0x0000001706177209 */ /* 0x000fe40007810000 */
[----:B------:R-:W-:Y:S02]  /*23a0*/  FSEL R22, R65, -INF , !P6 ;  /* 0xff80000041167808 */ /* 0x000fe40007000000 */
[----:B------:R-:W-:Y:S02]  /*23b0*/  FSEL R7, R64, -INF , !P0 ;  /* 0xff80000040077808 */ /* 0x000fe40004000000 */
[C---:B------:R-:W-:Y:S02]  /*23c0*/  ISETP.GE.AND P6, PT, R33.reuse, R231, PT ;  /* 0x000000e72100720c */ /* 0x040fe40003fc6270 */
[C---:B------:R-:W-:Y:S02]  /*23d0*/  ISETP.GE.AND P0, PT, R33.reuse, R206, PT ;  /* 0x000000ce2100720c */ /* 0x040fe40003f06270 */
[----:B------:R-:W-:-:S02]  /*23e0*/  IADD3 R33, R33, 0x39, RZ ;  /* 0x0000003921217810 */ /* 0x000fc40007ffe0ff */
[----:B------:R-:W-:Y:S02]  /*23f0*/  FSEL R144, R12, -INF , !P2 ;  /* 0xff8000000c907808 */ /* 0x000fe40005000000 */
[----:B------:R-:W-:Y:S02]  /*2400*/  FMNMX.FTZ R12, R76, R23, !PT ;  /* 0x000000174c0c7209 */ /* 0x000fe40007810000 */
[----:B------:R-:W-:Y:S02]  /*2410*/  FSEL R99, R99, -INF , !P1 ;  /* 0xff80000063637808 */ /* 0x000fe40004800000 */
[----:B------:R-:W-:Y:S02]  /*2420*/  ISETP.GE.AND P1, PT, R33, R232, PT ;  /* 0x000000e82100720c */ /* 0x000fe40003f26270 */
[----:B------:R-:W-:Y:S02]  /*2430*/  FMNMX.FTZ R12, R61, R12, !PT ;  /* 0x0000000c3d0c7209 */ /* 0x000fe40007810000 */
[----:B------:R-:W-:-:S02]  /*2440*/  FSEL R98, R98, -INF , !P0 ;  /* 0xff80000062627808 */ /* 0x000fc40004000000 */
[----:B------:R-:W-:Y:S02]  /*2450*/  FSEL R142, R13, -INF , !P1 ;  /* 0xff8000000d8e7808 */ /* 0x000fe40004800000 */
[----:B------:R-:W-:Y:S02]  /*2460*/  FMNMX.FTZ R13, R52, R12, !PT ;  /* 0x0000000c340d7209 */ /* 0x000fe40007810000 */
[----:B------:R-:W-:Y:S02]  /*2470*/  FMNMX.FTZ R12, R98, R99, !PT ;  /* 0x00000063620c7209 */ /* 0x000fe40007810000 */
[----:B------:R-:W-:Y:S02]  /*2480*/  FMNMX.FTZ R13, R11, R13, !PT ;  /* 0x0000000d0b0d7209 */ /* 0x000fe40007810000 */
[----:B------:R-:W-:Y:S02]  /*2490*/  FMNMX.FTZ R12, R62, R12, !PT ;  /* 0x0000000c3e0c7209 */ /* 0x000fe40007810000 */
[----:B------:R-:W-:Y:S01]  /*24a0*/  FSEL R21, R66, -INF , !P6 ;  /* 0xff80000042157808 */ /* 0x000fe20007000000 */
[----:B------:R-:W-:Y:S01]  /*24b0*/  IMAD.SHL.U32 R66, R32, 0x2, RZ ;  /* 0x0000000220427824 */ /* 0x000fe200078e00ff */
[----:B------:R-:W-:-:S02]  /*24c0*/  FMNMX.FTZ R12, R4, R12, !PT ;  /* 0x0000000c040c7209 */ /* 0x000fc40007810000 */
[----:B------:R-:W-:Y:S02]  /*24d0*/  ISETP.GE.AND P6, PT, R33, R230, PT ;  /* 0x000000e62100720c */ /* 0x000fe40003fc6270 */
[----:B------:R-:W-:Y:S02]  /*24e0*/  FMNMX.FTZ R12, R8, R12, !PT ;  /* 0x0000000c080c7209 */ /* 0x000fe40007810000 */
[----:B------:R-:W-:Y:S02]  /*24f0*/  FMNMX.FTZ R13, R143, R13, !PT ;  /* 0x0000000d8f0d7209 */ /* 0x000fe40007810000 */
[----:B------:R-:W-:Y:S02]  /*2500*/  FMNMX.FTZ R12, R53, R12, !PT ;  /* 0x0000000c350c7209 */ /* 0x000fe40007810000 */
[----:B------:R-:W-:Y:S02]  /*2510*/  FSEL R163, R16, -INF , !P3 ;  /* 0xff80000010a37808 */ /* 0x000fe40005800000 */
[----:B------:R-:W-:-:S02]  /*2520*/  FMNMX.FTZ R12, R10, R12, !PT ;  /* 0x0000000c0a0c7209 */ /* 0x000fc40007810000 */
[----:B------:R-:W-:Y:S02]  /*2530*/  FSEL R161, R17, -INF , !P6 ;  /* 0xff80000011a17808 */ /* 0x000fe40007000000 */
        /* <DEDUP_REMOVED lines=20> */
[----:B------:R-:W-:Y:S02]  /*2680*/  FSEL R65, R14, -INF , !P4 ;  /* 0xff8000000e417808 */ /* 0x000fe40006000000 */
[----:B------:R-:W-:Y:S02]  /*2690*/  FMNMX.FTZ R17, R163, R17, !PT ;  /* 0x00000011a3117209 */ /* 0x000fe40007810000 */
[----:B------:R-:W-:-:S02]  /*26a0*/  FMNMX.FTZ R16, R55, R16, !PT ;  /* 0x0000001037107209 */ /* 0x000fc40007810000 */
[----:B------:R-:W-:Y:S02]  /*26b0*/  ISETP.GE.AND P4, PT, R33, R206, PT ;  /* 0x000000ce2100720c */ /* 0x000fe40003f86270 */
[----:B------:R-:W-:Y:S02]  /*26c0*/  FSEL R151, R18, -INF , !P5 ;  /* 0xff80000012977808 */ /* 0x000fe40006800000 */
[----:B------:R-:W-:Y:S02]  /*26d0*/  FMNMX.FTZ R12, R149, R12, !PT ;  /* 0x0000000c950c7209 */ /* 0x000fe40007810000 */
[----:B------:R-:W-:Y:S02]  /*26e0*/  FMNMX.FTZ R135, R171, R135, !PT ;  /* 0x00000087ab877209 */ /* 0x000fe40007810000 */
[----:B------:R-:W-:Y:S02]  /*26f0*/  ISETP.GE.AND P2, PT, R33, R231, PT ;  /* 0x000000e72100720c */ /* 0x000fe40003f46270 */
[----:B------:R-:W-:-:S02]  /*2700*/  FMNMX.FTZ R17, R161, R17, !PT ;  /* 0x00000011a1117209 */ /* 0x000fc40007810000 */
[----:B------:R-:W-:Y:S02]  /*2710*/  FMNMX.FTZ R16, R57, R16, !PT ;  /* 0x0000001039107209 */ /* 0x000fe40007810000 */
[----:B------:R-:W-:Y:S02]  /*2720*/  FSEL R152, R19, -INF , !P4 ;  /* 0xff80000013987808 */ /* 0x000fe40006000000 */
[----:B------:R-:W-:Y:S02]  /*2730*/  FMNMX.FTZ R12, R151, R12, !PT ;  /* 0x0000000c970c7209 */ /* 0x000fe40007810000 */
[----:B------:R-:W-:Y:S02]  /*2740*/  FMNMX.FTZ R135, R172, R135, !PT ;  /* 0x00000087ac877209 */ /* 0x000fe40007810000 */
[----:B------:R-:W-:Y:S02]  /*2750*/  FSEL R64, R15, -INF , !P2 ;  /* 0xff8000000f407808 */ /* 0x000fe40005000000 */
[----:B------:R-:W-:Y:S01]  /*2760*/  FMNMX.FTZ R16, R160, R16, !PT ;  /* 0x00000010a0107209 */ /* 0x000fe20007810000 */
[----:B------:R-:W1:Y:S01]  /*2770*/  SHFL.BFLY PT, R15, R17, 0x2, 0x1f ;  /* 0x0c401f00110f7f89 */ /* 0x000e6200000e0000 */
[----:B------:R-:W-:-:S02]  /*2780*/  FMNMX.FTZ R12, R152, R12, !PT ;  /* 0x0000000c980c7209 */ /* 0x000fc40007810000 */
[----:B------:R-:W-:Y:S02]  /*2790*/  FMNMX.FTZ R135, R63, R135, !PT ;  /* 0x000000873f877209 */ /* 0x000fe40007810000 */
[----:B------:R-:W-:Y:S01]  /*27a0*/  FMNMX.FTZ R16, R159, R16, !PT ;  /* 0x000000109f107209 */ /* 0x000fe20007810000 */
[----:B------:R-:W2:Y:S01]  /*27b0*/  SHFL.BFLY PT, R18, R12, 0x2, 0x1f ;  /* 0x0c401f000c127f89 */ /* 0x000ea200000e0000 */
[----:B------:R-:W-:Y:S02]  /*27c0*/  FMNMX.FTZ R135, R164, R135, !PT ;  /* 0x00000087a4877209 */ /* 0x000fe40007810000 */
[----:B------:R-:W-:Y:S02]  /*27d0*/  IADD3 R139, R211, 0x4, RZ ;  /* 0x00000004d38b7810 */ /* 0x000fe40007ffe0ff */
[----:B------:R-:W-:Y:S02]  /*27e0*/  FMNMX.FTZ R16, R168, R16, !PT ;  /* 0x00000010a8107209 */ /* 0x000fe40007810000 */
[----:B------:R-:W-:Y:S01]  /*27f0*/  FMNMX.FTZ R135, R158, R135, !PT ;  /* 0x000000879e877209 */ /* 0x000fe20007810000 */
[----:B------:R-:W-:Y:S01]  /*2800*/  IMAD.WIDE.U32 R226, R139, -0x326172a9, RZ ;  /* 0xcd9e8d578be27825 */ /* 0x000fe200078e00ff */
[----:B------:R-:W-:-:S02]  /*2810*/  FMNMX.FTZ R13, R167, R16, !PT ;  /* 0x00000010a70d7209 */ /* 0x000fc40007810000 */
[----:B------:R-:W-:Y:S02]  /*2820*/  FMNMX.FTZ R135, R166, R135, !PT ;  /* 0x00000087a6877209 */ /* 0x000fe40007810000 */
[----:B------:R-:W-:Y:S02]  /*2830*/  FMNMX.FTZ R13, R140, R13, !PT ;  /* 0x0000000d8c0d7209 */ /* 0x000fe40007810000 */
[-C--:B------:R-:W-:Y:S02]  /*2840*/  LOP3.LUT R218, R25, R138.reuse, RZ, 0x3c, !PT ;  /* 0x0000008a19da7212 */ /* 0x080fe400078e3cff */
[----:B------:R-:W-:Y:S02]  /*2850*/  FMNMX.FTZ R135, R165, R135, !PT ;  /* 0x00000087a5877209 */ /* 0x000fe40007810000 */
[----:B------:R-:W-:Y:S01]  /*2860*/  LOP3.LUT R220, R227, R138, RZ, 0x3c, !PT ;  /* 0x0000008ae3dc7212 */ /* 0x000fe200078e3cff */
[----:B------:R-:W-:Y:S01]  /*2870*/  IMAD.WIDE.U32 R218, R218, -0x2daee0ad, RZ ;  /* 0xd2511f53dada7825 */ /* 0x000fe200078e00ff */
[----:B------:R-:W-:-:S02]  /*2880*/  FMNMX.FTZ R13, R141, R13, !PT ;  /* 0x0000000d8d0d7209 */ /* 0x000fc40007810000 */
[----:B------:R-:W-:Y:S01]  /*2890*/  FMNMX.FTZ R135, R59, R135, !PT ;  /* 0x000000873b877209 */ /* 0x000fe20007810000 */
[----:B------:R-:W-:Y:S01]  /*28a0*/  IMAD.WIDE.U32 R220, R220, -0x2daee0ad, RZ ;  /* 0xd2511f53dcdc7825 */ /* 0x000fe200078e00ff */
[----:B------:R-:W-:Y:S02]  /*28b0*/  LOP3.LUT R28, R229, UR15, R66, 0x96, !PT ;  /* 0x0000000fe51c7c12 */ /* 0x000fe4000f8e9642 */
[----:B------:R-:W-:Y:S02]  /*28c0*/  FMNMX.FTZ R13, R144, R13, !PT ;  /* 0x0000000d900d7209 */ /* 0x000fe40007810000 */
[----:B-1----:R-:W-:Y:S01]  /*28d0*/  FMNMX.FTZ R15, R17, R15, !PT ;  /* 0x0000000f110f7209 */ /* 0x002fe20007810000 */
[----:B------:R-:W-:Y:S01]  /*28e0*/  IMAD.WIDE.U32 R28, R28, -0x326172a9, RZ ;  /* 0xcd9e8d571c1c7825 */ /* 0x000fe200078e00ff */
[----:B------:R-:W-:Y:S02]  /*28f0*/  FMNMX.FTZ R135, R58, R135, !PT ;  /* 0x000000873a877209 */ /* 0x000fe40007810000 */
[--C-:B------:R-:W-:Y:S01]  /*2900*/  LOP3.LUT R216, R219, UR21, R228.reuse, 0x96, !PT ;  /* 0x00000015dbd87c12 */ /* 0x100fe2000f8e96e4 */
[----:B------:R-:W1:Y:S01]  /*2910*/  SHFL.BFLY PT, R134, R15, 0x1, 0x1f ;  /* 0x0c201f000f867f89 */ /* 0x000e6200000e0000 */
[----:B------:R-:W-:-:S02]  /*2920*/  LOP3.LUT R26, R221, UR21, R228, 0x96, !PT ;  /* 0x00000015dd1a7c12 */ /* 0x000fc4000f8e96e4 */
[----:B------:R-:W-:Y:S01]  /*2930*/  FMNMX.FTZ R13, R142, R13, !PT ;  /* 0x0000000d8e0d7209 */ /* 0x000fe20007810000 */
[----:B------:R-:W-:Y:S01]  /*2940*/  IMAD.WIDE.U32 R216, R216, -0x326172a9, RZ ;  /* 0xcd9e8d57d8d87825 */ /* 0x000fe200078e00ff */
[----:B------:R-:W-:Y:S02]  /*2950*/  FMNMX.FTZ R135, R65, R135, !PT ;  /* 0x0000008741877209 */ /* 0x000fe40007810000 */
[----:B--2---:R-:W-:Y:S01]  /*2960*/  FMNMX.FTZ R18, R12, R18, !PT ;  /* 0x000000120c127209 */ /* 0x004fe20007810000 */
[----:B------:R-:W-:Y:S01]  /*2970*/  IMAD.WIDE.U32 R26, R26, -0x326172a9, RZ ;  /* 0xcd9e8d571a1a7825 */ /* 0x000fe200078e00ff */
[----:B------:R-:W-:Y:S01]  /*2980*/  LOP3.LUT R19, R29, UR22, R24, 0x96, !PT ;  /* 0x000000161d137c12 */ /* 0x000fe2000f8e9618 */
[----:B------:R-:W2:Y:S01]  /*2990*/  SHFL.BFLY PT, R136, R13, 0x2, 0x1f ;  /* 0x0c401f000d887f89 */ /* 0x000ea200000e0000 */
[----:B------:R-:W-:Y:S02]  /*29a0*/  FMNMX.FTZ R135, R64, R135, !PT ;  /* 0x0000008740877209 */ /* 0x000fe40007810000 */
[----:B------:R-:W-:Y:S01]  /*29b0*/  LOP3.LUT R178, R217, UR20, R28, 0x96, !PT ;  /* 0x00000014d9b27c12 */ /* 0x000fe2000f8e961c */
[----:B------:R-:W3:Y:S01]  /*29c0*/  SHFL.BFLY PT, R133, R18, 0x1, 0x1f ;  /* 0x0c201f0012857f89 */ /* 0x000ee200000e0000 */
[----:B------:R-:W-:Y:S01]  /*29d0*/  IMAD.WIDE.U32 R176, R19, -0x2daee0ad, RZ ;  /* 0xd2511f5313b07825 */ /* 0x000fe200078e00ff */
[----:B------:R-:W-:-:S02]  /*29e0*/  LOP3.LUT R14, R29, UR22, R226, 0x96, !PT ;  /* 0x000000161d0e7c12 */ /* 0x000fc4000f8e96e2 */
[----:B------:R-:W-:Y:S01]  /*29f0*/  LOP3.LUT R28, R27, UR20, R28, 0x96, !PT ;  /* 0x000000141b1c7c12 */ /* 0x000fe2000f8e961c */
[----:B------:R-:W4:Y:S01]  /*2a00*/  SHFL.BFLY PT, R19, R135, 0x2, 0x1f ;  /* 0x0c401f0087137f89 */ /* 0x000f2200000e0000 */
[----:B------:R-:W-:Y:S01]  /*2a10*/  IMAD.WIDE.U32 R178, R178, -0x2daee0ad, RZ ;  /* 0xd2511f53b2b27825 */ /* 0x000fe200078e00ff */
[----:B------:R-:W-:-:S03]  /*2a20*/  LOP3.LUT R174, R177, UR19, R218, 0x96, !PT ;  /* 0x00000013b1ae7c12 */ /* 0x000fc6000f8e96da */
[----:B------:R-:W-:Y:S01]  /*2a30*/  IMAD.WIDE.U32 R16, R14, -0x2daee0ad, RZ ;  /* 0xd2511f530e107825 */ /* 0x000fe200078e00ff */
[----:B-1----:R-:W-:Y:S02]  /*2a40*/  FMNMX.FTZ R134, R15, R134, !PT ;  /* 0x000000860f867209 */ /* 0x002fe40007810000 */
[----:B------:R-:W-:Y:S01]  /*2a50*/  LOP3.LUT R176, R179, UR17, R176, 0x96, !PT ;  /* 0x00000011b3b07c12 */ /* 0x000fe2000f8e96b0 */
[----:B------:R-:W-:Y:S01]  /*2a60*/  IMAD.WIDE.U32 R28, R28, -0x2daee0ad, RZ ;  /* 0xd2511f531c1c7825 */ /* 0x000fe200078e00ff */
[----:B------:R-:W-:Y:S02]  /*2a70*/  LOP3.LUT R14, R17, UR19, R220, 0x96, !PT ;  /* 0x00000013110e7c12 */ /* 0x000fe4000f8e96dc */
[C---:B------:R-:W-:Y:S01]  /*2a80*/  FSETP.NEU.FTZ.AND P0, PT, R134.reuse, -INF , PT ;  /* 0xff8000008600780b */ /* 0x040fe20003f1d000 */
[----:B------:R-:W-:Y:S01]  /*2a90*/  FMUL.FTZ R162, R134, c[0x0][0x23c] ;  /* 0x00008f0086a27a20 */ /* 0x000fe20000410000 */
[----:B------:R-:W-:Y:S01]  /*2aa0*/  LOP3.LUT R16, R29, UR17, R16, 0x96, !PT ;  /* 0x000000111d107c12 */ /* 0x000fe2000f8e9610 */
[----:B------:R-:W-:Y:S01]  /*2ab0*/  IMAD.WIDE.U32 R30, R14, -0x326172a9, RZ ;  /* 0xcd9e8d570e1e7825 */ /* 0x000fe200078e00ff */
[----:B--2---:R-:W-:-:S02]  /*2ac0*/  FMNMX.FTZ R136, R13, R136, !PT ;  /* 0x000000880d887209 */ /* 0x004fc40007810000 */
[----:B------:R-:W-:Y:S01]  /*2ad0*/  FSEL R162, R162, RZ, P0 ;  /* 0x000000ffa2a27208 */ /* 0x000fe20000000000 */
[----:B------:R-:W-:Y:S01]  /*2ae0*/  IMAD.WIDE.U32 R16, R16, -0x326172a9, RZ ;  /* 0xcd9e8d5710107825 */ /* 0x000fe200078e00ff */
[----:B------:R-:W-:Y:S02]  /*2af0*/  LOP3.LUT R12, R31, UR18, R26, 0x96, !PT ;  /* 0x000000121f0c7c12 */ /* 0x000fe4000f8e961a */
[----:B---3--:R-:W-:Y:S01]  /*2b00*/  FMNMX.FTZ R133, R18, R133, !PT ;  /* 0x0000008512857209 */ /* 0x008fe20007810000 */
[----:B------:R-:W-:Y:S01]  /*2b10*/  IMAD.WIDE.U32 R174, R174, -0x326172a9, RZ ;  /* 0xcd9e8d57aeae7825 */ /* 0x000fe200078e00ff */
[----:B------:R-:W-:Y:S01]  /*2b20*/  LOP3.LUT R14, R17, UR16, R30, 0x96, !PT ;  /* 0x00000010110e7c12 */ /* 0x000fe2000f8e961e */
[----:B------:R-:W1:Y:S01]  /*2b30*/  SHFL.BFLY PT, R18, R136, 0x1, 0x1f ;  /* 0x0c201f0088127f89 */ /* 0x000e6200000e0000 */
[----:B----4-:R-:W-:Y:S01]  /*2b40*/  FMNMX.FTZ R135, R135, R19, !PT ;  /* 0x0000001387877209 */ /* 0x010fe20007810000 */
[----:B------:R-:W-:Y:S01]  /*2b50*/  IMAD.WIDE.U32 R30, R12, -0x2daee0ad, RZ ;  /* 0xd2511f530c1e7825 */ /* 0x000fe200078e00ff */
[----:B------:R-:W-:-:S03]  /*2b60*/  FSETP.NEU.FTZ.AND P0, PT, R133, -INF , PT ;  /* 0xff8000008500780b */ /* 0x000fc60003f1d000 */
[----:B------:R-:W-:Y:S01]  /*2b70*/  IMAD.WIDE.U32 R14, R14, -0x2daee0ad, RZ ;  /* 0xd2511f530e0e7825 */ /* 0x000fe200078e00ff */
[----:B------:R-:W2:Y:S01]  /*2b80*/  SHFL.BFLY PT, R0, R135, 0x1, 0x1f ;  /* 0x0c201f0087007f89 */ /* 0x000ea200000e0000 */
[----:B------:R-:W-:Y:S02]  /*2b90*/  LOP3.LUT R12, R31, UR9, R28, 0x96, !PT ;  /* 0x000000091f0c7c12 */ /* 0x000fe4000f8e961c */
[----:B------:R-:W-:Y:S01]  /*2ba0*/  FMUL.FTZ R153, R133, c[0x0][0x23c] ;  /* 0x00008f0085997a20 */ /* 0x000fe20000410000 */
[----:B------:R-:W-:Y:S01]  /*2bb0*/  LOP3.LUT R15, R15, UR4, R30, 0x96, !PT ;  /* 0x000000040f0f7c12 */ /* 0x000fe2000f8e961e */
[----:B------:R-:W-:-:S03]  /*2bc0*/  IMAD.WIDE.U32 R176, R176, -0x326172a9, RZ ;  /* 0xcd9e8d57b0b07825 */ /* 0x000fc600078e00ff */
[----:B------:R-:W-:Y:S01]  /*2bd0*/  FSEL R153, R153, RZ, P0 ;  /* 0x000000ff99997208 */ /* 0x000fe20000000000 */
[----:B------:R-:W-:Y:S01]  /*2be0*/  IMAD.WIDE.U32 R12, R12, -0x326172a9, RZ ;  /* 0xcd9e8d570c0c7825 */ /* 0x000fe200078e00ff */
[----:B------:R-:W-:-:S03]  /*2bf0*/  LOP3.LUT R174, R177, UR16, R174, 0x96, !PT ;  /* 0x00000010b1ae7c12 */ /* 0x000fc6000f8e96ae */
[----:B------:R-:W-:-:S04]  /*2c00*/  IMAD.WIDE.U32 R28, R15, -0x326172a9, RZ ;  /* 0xcd9e8d570f1c7825 */ /* 0x000fc800078e00ff */
[--C-:B------:R-:W-:Y:S01]  /*2c10*/  FFMA.FTZ R45, R98, c[0x0][0x23c], -R153.reuse ;  /* 0x00008f00622d7a23 */ /* 0x100fe20000010899 */
[----:B------:R-:W-:Y:S01]  /*2c20*/  LOP3.LUT R17, R29, UR24, R12, 0x96, !PT ;  /* 0x000000181d117c12 */ /* 0x000fe2000f8e960c */
[----:B------:R-:W-:Y:S01]  /*2c30*/  FFMA.FTZ R44, R99, c[0x0][0x23c], -R153 ;  /* 0x00008f00632c7a23 */ /* 0x000fe20000010899 */
[----:B------:R-:W-:Y:S01]  /*2c40*/  LOP3.LUT R15, R28, 0xffff, RZ, 0xc0, !PT ;  /* 0x0000ffff1c0f7812 */ /* 0x000fe200078ec0ff */
[--C-:B------:R-:W-:Y:S01]  /*2c50*/  FFMA.FTZ R35, R5, c[0x0][0x23c], -R162.reuse ;  /* 0x00008f0005237a23 */ /* 0x100fe200000108a2 */
[----:B------:R-:W-:Y:S01]  /*2c60*/  SHF.R.U32.HI R93, RZ, 0x10, R17 ;  /* 0x00000010ff5d7819 */ /* 0x000fe20000011611 */
[----:B------:R-:W-:Y:S01]  /*2c70*/  MUFU.EX2 R45, R45 ;  /* 0x0000002d002d7308 */ /* 0x000fe20000000800 */
[----:B------:R-:W-:Y:S01]  /*2c80*/  FFMA.FTZ R34, R6, c[0x0][0x23c], -R162 ;  /* 0x00008f0006227a23 */ /* 0x000fe200000108a2 */
[----:B------:R-:W-:Y:S01]  /*2c90*/  LOP3.LUT R25, R28, 0xff, RZ, 0xc0, !PT ;  /* 0x000000ff1c197812 */ /* 0x000fe200078ec0ff */
[----:B------:R-:W-:Y:S01]  /*2ca0*/  FFMA.FTZ R33, R62, c[0x0][0x23c], -R153 ;  /* 0x00008f003e217a23 */ /* 0x000fe20000010899 */
[--C-:B------:R-:W-:Y:S01]  /*2cb0*/  SHF.R.U32.HI R23, RZ, 0x10, R28.reuse ;  /* 0x00000010ff177819 */ /* 0x100fe2000001161c */
[----:B------:R-:W-:Y:S01]  /*2cc0*/  IMAD R62, R203, 0x10000, R203 ;  /* 0x00010000cb3e7824 */ /* 0x000fe200078e02cb */
[----:B------:R-:W-:Y:S01]  /*2cd0*/  SHF.R.U32.HI R5, RZ, 0x18, R28 ;  /* 0x00000018ff057819 */ /* 0x000fe2000001161c */
[----:B------:R-:W-:Y:S01]  /*2ce0*/  FFMA.FTZ R37, R4, c[0x0][0x23c], -R153 ;  /* 0x00008f0004257a23 */ /* 0x000fe20000010899 */
[----:B------:R-:W3:Y:S01]  /*2cf0*/  MUFU.EX2 R44, R44 ;  /* 0x0000002c002c7308 */ /* 0x000ee20000000800 */
[----:B------:R-:W-:Y:S01]  /*2d00*/  SHF.R.U32.HI R6, RZ, 0x8, R15 ;  /* 0x00000008ff067819 */ /* 0x000fe2000001160f */
[--C-:B------:R-:W-:Y:S01]  /*2d10*/  FFMA.FTZ R42, R96, c[0x0][0x23c], -R162.reuse ;  /* 0x00008f00602a7a23 */ /* 0x100fe200000108a2 */
[----:B------:R-:W-:Y:S01]  /*2d20*/  LOP3.LUT R28, R17, 0xffff, RZ, 0xc0, !PT ;  /* 0x0000ffff111c7812 */ /* 0x000fe200078ec0ff */
[----:B------:R-:W-:Y:S01]  /*2d30*/  FFMA.FTZ R41, R97, c[0x0][0x23c], -R162 ;  /* 0x00008f0061297a23 */ /* 0x000fe200000108a2 */
[----:B------:R-:W-:Y:S01]  /*2d40*/  LOP3.LUT R15, R17, 0xff, RZ, 0xc0, !PT ;  /* 0x000000ff110f7812 */ /* 0x000fe200078ec0ff */
[----:B------:R-:W-:Y:S01]  /*2d50*/  FFMA.FTZ R38, R10, c[0x0][0x23c], -R153 ;  /* 0x00008f000a267a23 */ /* 0x000fe20000010899 */
[----:B------:R-:W-:Y:S01]  /*2d60*/  LOP3.LUT R12, R175, UR18, R216, 0x96, !PT ;  /* 0x00000012af0c7c12 */ /* 0x000fe2000f8e96d8 */
[----:B------:R-:W-:Y:S01]  /*2d70*/  IMAD.WIDE.U32 R174, R174, -0x2daee0ad, RZ ;  /* 0xd2511f53aeae7825 */ /* 0x000fe200078e00ff */
[----:B-1----:R-:W-:Y:S01]  /*2d80*/  FMNMX.FTZ R136, R136, R18, !PT ;  /* 0x0000001288887209 */ /* 0x002fe20007810000 */
[----:B------:R-:W-:Y:S01]  /*2d90*/  MUFU.EX2 R35, R35 ;  /* 0x0000002300237308 */ /* 0x000fe20000000800 */
[----:B------:R-:W-:Y:S01]  /*2da0*/  SHF.R.U32.HI R17, RZ, 0x18, R17 ;  /* 0x00000018ff117819 */ /* 0x000fe20000011611 */
[----:B------:R-:W-:Y:S01]  /*2db0*/  IMAD.WIDE.U32 R18, R12, -0x2daee0ad, RZ ;  /* 0xd2511f530c127825 */ /* 0x000fe200078e00ff */
[----:B------:R-:W-:-:S02]  /*2dc0*/  LOP3.LUT R93, R93, 0xff, RZ, 0xc0, !PT ;  /* 0x000000ff5d5d7812 */ /* 0x000fc400078ec0ff */
[----:B--2---:R-:W-:Y:S01]  /*2dd0*/  FMNMX.FTZ R135, R135, R0, !PT ;  /* 0x0000000087877209 */ /* 0x004fe20007810000 */
[C---:B------:R-:W-:Y:S01]  /*2de0*/  FMUL.FTZ R146, R136.reuse, c[0x0][0x23c] ;  /* 0x00008f0088927a20 */ /* 0x040fe20000410000 */
[----:B------:R-:W-:Y:S01]  /*2df0*/  PRMT R93, R93, 0x5410, R17 ;  /* 0x000054105d5d7816 */ /* 0x000fe20000000011 */
[----:B------:R-:W1:Y:S01]  /*2e00*/  MUFU.EX2 R34, R34 ;  /* 0x0000002200227308 */ /* 0x000e620000000800 */
[----:B------:R-:W-:Y:S01]  /*2e10*/  FSETP.NEU.FTZ.AND P0, PT, R136, -INF , PT ;  /* 0xff8000008800780b */ /* 0x000fe20003f1d000 */
[----:B------:R-:W-:Y:S01]  /*2e20*/  FMUL.FTZ R67, R135, c[0x0][0x23c] ;  /* 0x00008f0087437a20 */ /* 0x000fe20000410000 */
[----:B---3--:R-:W-:Y:S01]  /*2e30*/  F2FP.PACK_AB R2, R44, R45 ;  /* 0x0000002d2c02723e */ /* 0x008fe200000000ff */
[----:B------:R-:W-:Y:S01]  /*2e40*/  HSET2.LE.AND R93, R93, R62, PT ;  /* 0x0000003e5d5d7233 */ /* 0x000fe20003803000 */
[----:B------:R-:W-:Y:S01]  /*2e50*/  FSEL R146, R146, RZ, P0 ;  /* 0x000000ff92927208 */ /* 0x000fe20000000000 */
[----:B------:R-:W-:Y:S01]  /*2e60*/  FFMA.FTZ R43, R9, c[0x0][0x23c], -R153 ;  /* 0x00008f00092b7a23 */ /* 0x000fe20000010899 */
[----:B------:R-:W-:Y:S01]  /*2e70*/  LOP3.LUT R178, R19, UR9, R178, 0x96, !PT ;  /* 0x0000000913b27c12 */ /* 0x000fe2000f8e96b2 */
[----:B------:R-:W-:Y:S01]  /*2e80*/  MUFU.EX2 R33, R33 ;  /* 0x0000002100217308 */ /* 0x000fe20000000800 */
[----:B------:R-:W-:Y:S01]  /*2e90*/  LOP3.LUT R0, R175, UR4, R18, 0x96, !PT ;  /* 0x00000004af007c12 */ /* 0x000fe2000f8e9612 */
[----:B------:R-:W-:Y:S01]  /*2ea0*/  FFMA.FTZ R51, R7, c[0x0][0x23c], -R146 ;  /* 0x00008f0007337a23 */ /* 0x000fe20000010892 */
[----:B------:R-:W-:Y:S01]  /*2eb0*/  FSETP.NEU.FTZ.AND P0, PT, R135, -INF , PT ;  /* 0xff8000008700780b */ /* 0x000fe20003f1d000 */
[----:B------:R-:W-:Y:S01]  /*2ec0*/  IMAD.WIDE.U32 R178, R178, -0x326172a9, RZ ;  /* 0xcd9e8d57b2b27825 */ /* 0x000fe200078e00ff */
[----:B------:R-:W-:-:S02]  /*2ed0*/  LOP3.LUT R93, R93, R2, RZ, 0xc0, !PT ;  /* 0x000000025d5d7212 */ /* 0x000fc400078ec0ff */
[----:B------:R-:W-:Y:S01]  /*2ee0*/  FSEL R67, R67, RZ, P0 ;  /* 0x000000ff43437208 */ /* 0x000fe20000000000 */
[----:B------:R-:W-:Y:S01]  /*2ef0*/  IMAD.WIDE.U32 R2, R0, -0x326172a9, RZ ;  /* 0xcd9e8d5700027825 */ /* 0x000fe200078e00ff */
[----:B------:R-:W2:Y:S01]  /*2f00*/  MUFU.EX2 R37, R37 ;  /* 0x0000002500257308 */ /* 0x000ea20000000800 */
[----:B------:R-:W-:Y:S02]  /*2f10*/  LOP3.LUT R12, R13, UR7, R16, 0x96, !PT ;  /* 0x000000070d0c7c12 */ /* 0x000fe4000f8e9610 */
[----:B------:R-:W-:Y:S01]  /*2f20*/  FFMA.FTZ R50, R22, c[0x0][0x23c], -R146 ;  /* 0x00008f0016327a23 */ /* 0x000fe20000010892 */
[----:B------:R-:W-:Y:S01]  /*2f30*/  LOP3.LUT R13, R3, UR24, R178, 0x96, !PT ;  /* 0x00000018030d7c12 */ /* 0x000fe2000f8e96b2 */
[--C-:B------:R-:W-:Y:S01]  /*2f40*/  FFMA.FTZ R46, R73, c[0x0][0x23c], -R67.reuse ;  /* 0x00008f00492e7a23 */ /* 0x100fe20000010843 */
[----:B------:R-:W-:Y:S01]  /*2f50*/  LOP3.LUT R23, R23, 0xff, RZ, 0xc0, !PT ;  /* 0x000000ff17177812 */ /* 0x000fe200078ec0ff */
[--C-:B------:R-:W-:Y:S01]  /*2f60*/  FFMA.FTZ R39, R72, c[0x0][0x23c], -R67.reuse ;  /* 0x00008f0048277a23 */ /* 0x100fe20000010843 */
[----:B------:R-:W-:Y:S01]  /*2f70*/  MUFU.EX2 R51, R51 ;  /* 0x0000003300337308 */ /* 0x000fe20000000800 */
[----:B------:R-:W-:Y:S01]  /*2f80*/  LOP3.LUT R0, R13, 0xffff, RZ, 0xc0, !PT ;  /* 0x0000ffff0d007812 */ /* 0x000fe200078ec0ff */
[--C-:B------:R-:W-:Y:S01]  /*2f90*/  FFMA.FTZ R48, R21, c[0x0][0x23c], -R67.reuse ;  /* 0x00008f0015307a23 */ /* 0x100fe20000010843 */
[----:B------:R-:W-:Y:S01]  /*2fa0*/  PRMT R6, R25, 0x5410, R6 ;  /* 0x0000541019067816 */ /* 0x000fe20000000006 */
[----:B------:R-:W-:Y:S01]  /*2fb0*/  FFMA.FTZ R47, R20, c[0x0][0x23c], -R67 ;  /* 0x00008f00142f7a23 */ /* 0x000fe20000010843 */
[----:B------:R-:W-:Y:S01]  /*2fc0*/  PRMT R5, R23, 0x5410, R5 ;  /* 0x0000541017057816 */ /* 0x000fe20000000005 */
[----:B------:R-:W-:Y:S01]  /*2fd0*/  FFMA.FTZ R49, R75, c[0x0][0x23c], -R146 ;  /* 0x00008f004b317a23 */ /* 0x000fe20000010892 */
[----:B------:R-:W-:Y:S01]  /*2fe0*/  SHF.R.U32.HI R99, RZ, 0x10, R2 ;  /* 0x00000010ff637819 */ /* 0x000fe20000011602 */
[----:B------:R-:W3:Y:S01]  /*2ff0*/  MUFU.EX2 R50, R50 ;  /* 0x0000003200327308 */ /* 0x000ee20000000800 */
[----:B------:R-:W-:Y:S01]  /*3000*/  LOP3.LUT R96, R13, 0xff, RZ, 0xc0, !PT ;  /* 0x000000ff0d607812 */ /* 0x000fe200078ec0ff */
[----:B------:R-:W-:Y:S01]  /*3010*/  FFMA.FTZ R40, R74, c[0x0][0x23c], -R146 ;  /* 0x00008f004a287a23 */ /* 0x000fe20000010892 */
[----:B------:R-:W-:Y:S01]  /*3020*/  SHF.R.U32.HI R0, RZ, 0x8, R0 ;  /* 0x00000008ff007819 */ /* 0x000fe20000011600 */
[--C-:B------:R-:W-:Y:S01]  /*3030*/  HSET2.LE.AND R6, R6, R62.reuse, PT ;  /* 0x0000003e06067233 */ /* 0x100fe20003803000 */
[----:B------:R-:W-:Y:S01]  /*3040*/  SHF.R.U32.HI R97, RZ, 0x10, R13 ;  /* 0x00000010ff617819 */ /* 0x000fe2000001160d */
[--C-:B------:R-:W-:Y:S01]  /*3050*/  HSET2.LE.AND R5, R5, R62.reuse, PT ;  /* 0x0000003e05057233 */ /* 0x100fe20003803000 */
[C---:B------:R-:W-:Y:S01]  /*3060*/  LOP3.LUT R3, R2.reuse, 0xffff, RZ, 0xc0, !PT ;  /* 0x0000ffff02037812 */ /* 0x040fe200078ec0ff */
[----:B------:R-:W-:Y:S01]  /*3070*/  MUFU.EX2 R46, R46 ;  /* 0x0000002e002e7308 */ /* 0x000fe20000000800 */
[----:B------:R-:W-:Y:S01]  /*3080*/  LOP3.LUT R98, R2, 0xff, RZ, 0xc0, !PT ;  /* 0x000000ff02627812 */ /* 0x000fe200078ec0ff */
[----:B------:R-:W-:Y:S01]  /*3090*/  FFMA.FTZ R36, R11, c[0x0][0x23c], -R162 ;  /* 0x00008f000b247a23 */ /* 0x000fe200000108a2 */
[----:B-1----:R-:W-:Y:S01]  /*30a0*/  F2FP.PACK_AB R94, R34, R35 ;  /* 0x00000023225e723e */ /* 0x002fe200000000ff */
[----:B------:R-:W-:Y:S01]  /*30b0*/  FFMA.FTZ R53, R53, c[0x0][0x23c], -R153 ;  /* 0x00008f0035357a23 */ /* 0x000fe20000010899 */
[----:B--2---:R-:W-:Y:S01]  /*30c0*/  F2FP.PACK_AB R95, R37, R33 ;  /* 0x00000021255f723e */ /* 0x004fe200000000ff */
[----:B------:R-:W-:Y:S01]  /*30d0*/  LDSM.16.MT88.4 R16, [R187+0x6800] ;  /* 0x00680000bb10783b */ /* 0x000fe20000004200 */
[----:B------:R-:W-:Y:S01]  /*30e0*/  SHF.R.U32.HI R2, RZ, 0x18, R2 ;  /* 0x00000018ff027819 */ /* 0x000fe20000011602 */
[----:B------:R-:W1:Y:S01]  /*30f0*/  MUFU.EX2 R39, R39 ;  /* 0x0000002700277308 */ /* 0x000e620000000800 */
[----:B------:R-:W-:Y:S01]  /*3100*/  LOP3.LUT R99, R99, 0xff, RZ, 0xc0, !PT ;  /* 0x000000ff63637812 */ /* 0x000fe200078ec0ff */
[----:B------:R-:W-:Y:S01]  /*3110*/  FFMA.FTZ R55, R55, c[0x0][0x23c], -R146 ;  /* 0x00008f0037377a23 */ /* 0x000fe20000010892 */
[----:B------:R-:W-:Y:S01]  /*3120*/  PRMT R96, R96, 0x5410, R0 ;  /* 0x0000541060607816 */ /* 0x000fe20000000000 */
[--C-:B------:R-:W-:Y:S01]  /*3130*/  FFMA.FTZ R57, R57, c[0x0][0x23c], -R146.reuse ;  /* 0x00008f0039397a23 */ /* 0x100fe20000010892 */
[----:B------:R-:W-:Y:S01]  /*3140*/  SHF.R.U32.HI R13, RZ, 0x18, R13 ;  /* 0x00000018ff0d7819 */ /* 0x000fe2000001160d */
[--C-:B------:R-:W-:Y:S01]  /*3150*/  FFMA.FTZ R56, R56, c[0x0][0x23c], -R146.reuse ;  /* 0x00008f0038387a23 */ /* 0x100fe20000010892 */
[----:B------:R-:W-:Y:S01]  /*3160*/  LOP3.LUT R97, R97, 0xff, RZ, 0xc0, !PT ;  /* 0x000000ff61617812 */ /* 0x000fe200078ec0ff */
[----:B------:R-:W-:Y:S01]  /*3170*/  MUFU.EX2 R48, R48 ;  /* 0x0000003000307308 */ /* 0x000fe20000000800 */
[----:B------:R-:W-:Y:S01]  /*3180*/  LOP3.LUT R94, R6, R94, RZ, 0xc0, !PT ;  /* 0x0000005e065e7212 */ /* 0x000fe200078ec0ff */
[--C-:B------:R-:W-:Y:S01]  /*3190*/  HSET2.LE.AND R96, R96, R62.reuse, PT ;  /* 0x0000003e60607233 */ /* 0x100fe20003803000 */
[----:B------:R-:W-:Y:S01]  /*31a0*/  LOP3.LUT R95, R5, R95, RZ, 0xc0, !PT ;  /* 0x0000005f055f7212 */ /* 0x000fe200078ec0ff */
[----:B------:R-:W-:Y:S01]  /*31b0*/  FFMA.FTZ R54, R54, c[0x0][0x23c], -R146 ;  /* 0x00008f0036367a23 */ /* 0x000fe20000010892 */
[----:B------:R-:W-:Y:S01]  /*31c0*/  PRMT R99, R99, 0x5410, R2 ;  /* 0x0000541063637816 */ /* 0x000fe20000000002 */
[----:B------:R-:W2:Y:S01]  /*31d0*/  LDSM.16.MT88.4 R4, [R184+0x6000] ;  /* 0x00600000b804783b */ /* 0x000ea20000004200 */
[----:B------:R-:W-:Y:S01]  /*31e0*/  PRMT R97, R97, 0x5410, R13 ;  /* 0x0000541061617816 */ /* 0x000fe2000000000d */
[----:B------:R-:W4:Y:S01]  /*31f0*/  MUFU.EX2 R47, R47 ;  /* 0x0000002f002f7308 */ /* 0x000f220000000800 */
[----:B---3--:R-:W-:Y:S01]  /*3200*/  F2FP.PACK_AB R13, R50, R51 ;  /* 0x00000033320d723e */ /* 0x008fe200000000ff */
[--C-:B------:R-:W-:Y:S01]  /*3210*/  HSET2.LE.AND R99, R99, R62.reuse, PT ;  /* 0x0000003e63637233 */ /* 0x100fe20003803000 */
[----:B------:R-:W-:Y:S01]  /*3220*/  SHF.R.U32.HI R3, RZ, 0x8, R3 ;  /* 0x00000008ff037819 */ /* 0x000fe20000011603 */
[----:B------:R-:W-:Y:S01]  /*3230*/  HSET2.LE.AND R97, R97, R62, PT ;  /* 0x0000003e61617233 */ /* 0x000fe20003803000 */
[----:B-1----:R-:W-:Y:S01]  /*3240*/  F2FP.PACK_AB R0, R39, R46 ;  /* 0x0000002e2700723e */ /* 0x002fe200000000ff */
[----:B------:R-:W-:Y:S01]  /*3250*/  FFMA.FTZ R63, R63, c[0x0][0x23c], -R67 ;  /* 0x00008f003f3f7a23 */ /* 0x000fe20000010843 */
[----:B------:R-:W-:Y:S01]  /*3260*/  LOP3.LUT R96, R96, R13, RZ, 0xc0, !PT ;  /* 0x0000000d60607212 */ /* 0x000fe200078ec0ff */
[----:B------:R-:W-:Y:S01]  /*3270*/  MUFU.EX2 R49, R49 ;  /* 0x0000003100317308 */ /* 0x000fe20000000800 */
[----:B------:R-:W-:Y:S01]  /*3280*/  IMAD.WIDE.U32 R12, R12, -0x2daee0ad, RZ ;  /* 0xd2511f530c0c7825 */ /* 0x000fe200078e00ff */
[----:B------:R-:W-:-:S02]  /*3290*/  PRMT R98, R98, 0x5410, R3 ;  /* 0x0000541062627816 */ /* 0x000fc40000000003 */
[----:B------:R-:W-:Y:S01]  /*32a0*/  LOP3.LUT R99, R99, R0, RZ, 0xc0, !PT ;  /* 0x0000000063637212 */ /* 0x000fe200078ec0ff */
[----:B------:R-:W-:Y:S01]  /*32b0*/  FFMA.FTZ R3, R76, c[0x0][0x23c], -R162 ;  /* 0x00008f004c037a23 */ /* 0x000fe200000108a2 */
[----:B------:R-:W-:Y:S01]  /*32c0*/  SHF.R.U32.HI R10, RZ, 0x10, R12 ;  /* 0x00000010ff0a7819 */ /* 0x000fe2000001160c */
[--C-:B------:R-:W-:Y:S01]  /*32d0*/  HSET2.LE.AND R98, R98, R62.reuse, PT ;  /* 0x0000003e62627233 */ /* 0x100fe20003803000 */
[----:B------:R-:W1:Y:S01]  /*32e0*/  MUFU.EX2 R40, R40 ;  /* 0x0000002800287308 */ /* 0x000e620000000800 */
[----:B----4-:R-:W-:Y:S01]  /*32f0*/  F2FP.PACK_AB R0, R47, R48 ;  /* 0x000000302f00723e */ /* 0x010fe200000000ff */
[--C-:B------:R-:W-:Y:S01]  /*3300*/  FFMA.FTZ R154, R154, c[0x0][0x23c], -R153.reuse ;  /* 0x00008f009a9a7a23 */ /* 0x100fe20000010899 */
[----:B------:R-:W-:Y:S01]  /*3310*/  SHF.R.U32.HI R28, RZ, 0x8, R28 ;  /* 0x00000008ff1c7819 */ /* 0x000fe2000001161c */
[--C-:B------:R-:W-:Y:S01]  /*3320*/  FFMA.FTZ R157, R157, c[0x0][0x23c], -R153.reuse ;  /* 0x00008f009d9d7a23 */ /* 0x100fe20000010899 */
[----:B------:R-:W-:Y:S01]  /*3330*/  LOP3.LUT R97, R97, R0, RZ, 0xc0, !PT ;  /* 0x0000000061617212 */ /* 0x000fe200078ec0ff */
[----:B------:R-:W-:Y:S01]  /*3340*/  FFMA.FTZ R0, R52, c[0x0][0x23c], -R162 ;  /* 0x00008f0034007a23 */ /* 0x000fe200000108a2 */
[----:B------:R-:W-:Y:S01]  /*3350*/  LOP3.LUT R11, R12, 0xffff, RZ, 0xc0, !PT ;  /* 0x0000ffff0c0b7812 */ /* 0x000fe200078ec0ff */
[----:B------:R-:W-:Y:S01]  /*3360*/  MUFU.EX2 R38, R38 ;  /* 0x0000002600267308 */ /* 0x000fe20000000800 */
[----:B------:R-:W-:Y:S01]  /*3370*/  SHF.R.U32.HI R23, RZ, 0x18, R12 ;  /* 0x00000018ff177819 */ /* 0x000fe2000001160c */
[--C-:B------:R-:W-:Y:S01]  /*3380*/  FFMA.FTZ R52, R8, c[0x0][0x23c], -R153.reuse ;  /* 0x00008f0008347a23 */ /* 0x100fe20000010899 */
[----:B------:R-:W-:Y:S01]  /*3390*/  LOP3.LUT R10, R10, 0xff, RZ, 0xc0, !PT ;  /* 0x000000ff0a0a7812 */ /* 0x000fe200078ec0ff */
[----:B------:R-:W-:Y:S01]  /*33a0*/  FFMA.FTZ R170, R170, c[0x0][0x23c], -R153 ;  /* 0x00008f00aaaa7a23 */ /* 0x000fe20000010899 */
[----:B------:R-:W-:Y:S01]  /*33b0*/  LOP3.LUT R29, R13, UR23, R14, 0x96, !PT ;  /* 0x000000170d1d7c12 */ /* 0x000fe2000f8e960e */
[----:B------:R-:W-:Y:S01]  /*33c0*/  FFMA.FTZ R147, R147, c[0x0][0x23c], -R162 ;  /* 0x00008f0093937a23 */ /* 0x000fe200000108a2 */
[----:B------:R-:W-:Y:S01]  /*33d0*/  PRMT R15, R15, 0x5410, R28 ;  /* 0x000054100f0f7816 */ /* 0x000fe2000000001c */
[----:B------:R-:W3:Y:S01]  /*33e0*/  MUFU.EX2 R43, R43 ;  /* 0x0000002b002b7308 */ /* 0x000ee20000000800 */
[----:B-1----:R-:W-:Y:S01]  /*33f0*/  F2FP.PACK_AB R2, R40, R49 ;  /* 0x000000312802723e */ /* 0x002fe200000000ff */
[--C-:B------:R-:W-:Y:S01]  /*3400*/  FFMA.FTZ R148, R148, c[0x0][0x23c], -R162.reuse ;  /* 0x00008f0094947a23 */ /* 0x100fe200000108a2 */
[----:B------:R-:W-:Y:S01]  /*3410*/  LOP3.LUT R21, R12, 0xff, RZ, 0xc0, !PT ;  /* 0x000000ff0c157812 */ /* 0x000fe200078ec0ff */
[--C-:B------:R-:W-:Y:S01]  /*3420*/  HSET2.LE.AND R15, R15, R62.reuse, PT ;  /* 0x0000003e0f0f7233 */ /* 0x100fe20003803000 */
[----:B------:R-:W-:Y:S01]  /*3430*/  LOP3.LUT R98, R98, R2, RZ, 0xc0, !PT ;  /* 0x0000000262627212 */ /* 0x000fe200078ec0ff */
[--C-:B------:R-:W-:Y:S01]  /*3440*/  FFMA.FTZ R2, R61, c[0x0][0x23c], -R162.reuse ;  /* 0x00008f003d027a23 */ /* 0x100fe200000108a2 */
[----:B------:R-:W-:Y:S01]  /*3450*/  SHF.R.U32.HI R11, RZ, 0x8, R11 ;  /* 0x00000008ff0b7819 */ /* 0x000fe2000001160b */
[----:B------:R-:W-:Y:S01]  /*3460*/  MUFU.EX2 R42, R42 ;  /* 0x0000002a002a7308 */ /* 0x000fe20000000800 */
[----:B------:R-:W-:Y:S01]  /*3470*/  PRMT R23, R10, 0x5410, R23 ;  /* 0x000054100a177816 */ /* 0x000fe20000000017 */
[----:B------:R-:W-:Y:S01]  /*3480*/  FFMA.FTZ R61, R60, c[0x0][0x23c], -R67 ;  /* 0x00008f003c3d7a23 */ /* 0x000fe20000010843 */
[----:B------:R-:W-:Y:S01]  /*3490*/  LOP3.LUT R9, R29, 0xffff, RZ, 0xc0, !PT ;  /* 0x0000ffff1d097812 */ /* 0x000fe200078ec0ff */
[C---:B------:R-:W-:Y:S01]  /*34a0*/  HMMA.16816.F32 R128, R96.reuse, R116, RZ ;  /* 0x000000746080723c */ /* 0x040fe200000018ff */
[----:B------:R-:W-:Y:S01]  /*34b0*/  SHF.R.U32.HI R28, RZ, 0x10, R29 ;  /* 0x00000010ff1c7819 */ /* 0x000fe2000001161d */
[--C-:B------:R-:W-:Y:S01]  /*34c0*/  HSET2.LE.AND R23, R23, R62.reuse, PT ;  /* 0x0000003e17177233 */ /* 0x100fe20003803000 */
[----:B------:R-:W-:Y:S01]  /*34d0*/  PRMT R21, R21, 0x5410, R11 ;  /* 0x0000541015157816 */ /* 0x000fe2000000000b */
[----:B------:R-:W1:Y:S01]  /*34e0*/  MUFU.EX2 R41, R41 ;  /* 0x0000002900297308 */ /* 0x000e620000000800 */
[----:B------:R-:W-:Y:S01]  /*34f0*/  LOP3.LUT R20, R29, 0xff, RZ, 0xc0, !PT ;  /* 0x000000ff1d147812 */ /* 0x000fe200078ec0ff */
[----:B------:R-:W-:Y:S01]  /*3500*/  FFMA.FTZ R60, R172, c[0x0][0x23c], -R67 ;  /* 0x00008f00ac3c7a23 */ /* 0x000fe20000010843 */
[----:B------:R-:W-:Y:S01]  /*3510*/  SHF.R.U32.HI R9, RZ, 0x8, R9 ;  /* 0x00000008ff097819 */ /* 0x000fe20000011609 */
[--C-:B------:R-:W-:Y:S01]  /*3520*/  HSET2.LE.AND R22, R21, R62.reuse, PT ;  /* 0x0000003e15167233 */ /* 0x100fe20003803000 */
[----:B------:R-:W-:Y:S01]  /*3530*/  SHF.R.U32.HI R29, RZ, 0x18, R29 ;  /* 0x00000018ff1d7819 */ /* 0x000fe2000001161d */
[C---:B------:R-:W-:Y:S01]  /*3540*/  HMMA.16816.F32 R112, R96.reuse, R108, RZ ;  /* 0x0000006c6070723c */ /* 0x040fe200000018ff */
[----:B------:R-:W-:Y:S01]  /*3550*/  LOP3.LUT R28, R28, 0xff, RZ, 0xc0, !PT ;  /* 0x000000ff1c1c7812 */ /* 0x000fe200078ec0ff */
[----:B------:R-:W-:Y:S01]  /*3560*/  MUFU.EX2 R0, R0 ;  /* 0x0000000000007308 */ /* 0x000fe20000000800 */
[----:B---3--:R-:W-:Y:S01]  /*3570*/  F2FP.PACK_AB R30, R43, R38 ;  /* 0x000000262b1e723e */ /* 0x008fe200000000ff */
[--C-:B------:R-:W-:Y:S01]  /*3580*/  FFMA.FTZ R143, R143, c[0x0][0x23c], -R162.reuse ;  /* 0x00008f008f8f7a23 */ /* 0x100fe200000108a2 */
[----:B------:R-:W-:Y:S01]  /*3590*/  PRMT R20, R20, 0x5410, R9 ;  /* 0x0000541014147816 */ /* 0x000fe20000000009 */
[----:B------:R-:W-:Y:S01]  /*35a0*/  FFMA.FTZ R145, R145, c[0x0][0x23c], -R162 ;  /* 0x00008f0091917a23 */ /* 0x000fe200000108a2 */
[----:B------:R-:W-:Y:S01]  /*35b0*/  PRMT R21, R28, 0x5410, R29 ;  /* 0x000054101c157816 */ /* 0x000fe2000000001d */
[----:B------:R-:W-:Y:S01]  /*35c0*/  LDSM.16.MT88.4 R8, [R185+0x6800] ;  /* 0x00680000b908783b */ /* 0x000fe20000004200 */
[----:B------:R-:W-:Y:S01]  /*35d0*/  LOP3.LUT R23, R23, R30, RZ, 0xc0, !PT ;  /* 0x0000001e17177212 */ /* 0x000fe200078ec0ff */
[----:B------:R-:W3:Y:S01]  /*35e0*/  MUFU.EX2 R36, R36 ;  /* 0x0000002400247308 */ /* 0x000ee20000000800 */
[----:B-1----:R-:W-:Y:S01]  /*35f0*/  F2FP.PACK_AB R92, R41, R42 ;  /* 0x0000002a295c723e */ /* 0x002fe200000000ff */
[----:B------:R-:W-:Y:S01]  /*3600*/  LDSM.16.MT88.4 R28, [R184+0x6800] ;  /* 0x00680000b81c783b */ /* 0x000fe20000004200 */
[----:B------:R-:W-:Y:S01]  /*3610*/  LOP3.LUT R176, R179, UR7, R176, 0x96, !PT ;  /* 0x00000007b3b07c12 */ /* 0x000fe2000f8e96b0 */
[----:B------:R-:W-:Y:S01]  /*3620*/  HMMA.16816.F32 R76, R96, R84, RZ ;  /* 0x00000054604c723c */ /* 0x000fe200000018ff */
[----:B------:R-:W-:Y:S01]  /*3630*/  LOP3.LUT R92, R15, R92, RZ, 0xc0, !PT ;  /* 0x0000005c0f5c7212 */ /* 0x000fe200078ec0ff */
[--C-:B------:R-:W-:Y:S01]  /*3640*/  HSET2.LE.AND R20, R20, R62.reuse, PT ;  /* 0x0000003e14147233 */ /* 0x100fe20003803000 */
[----:B------:R-:W1:Y:S01]  /*3650*/  LDSM.16.MT88.4 R12, [R186+0x6800] ;  /* 0x00680000ba0c783b */ /* 0x000e620000004200 */
[----:B------:R-:W4:Y:S01]  /*3660*/  MUFU.EX2 R3, R3 ;  /* 0x0000000300037308 */ /* 0x000f220000000800 */
[----:B------:R-:W-:Y:S01]  /*3670*/  IMAD.WIDE.U32 R176, R176, -0x2daee0ad, RZ ;  /* 0xd2511f53b0b07825 */ /* 0x000fe200078e00ff */
[----:B------:R-:W-:Y:S01]  /*3680*/  HSET2.LE.AND R21, R21, R62, PT ;  /* 0x0000003e15157233 */ /* 0x000fe20003803000 */
[----:B------:R-:W-:Y:S01]  /*3690*/  ISETP.GE.AND P0, PT, R132, 0x2, PT ;  /* 0x000000028400780c */ /* 0x000fe20003f06270 */
[----:B------:R-:W-:Y:S01]  /*36a0*/  HMMA.16816.F32 R124, R92, R116, RZ ;  /* 0x000000745c7c723c */ /* 0x000fe200000018ff */
[----:B------:R-:W-:-:S02]  /*36b0*/  FFMA.FTZ R166, R166, c[0x0][0x23c], -R67 ;  /* 0x00008f00a6a67a23 */ /* 0x000fc40000010843 */
[--C-:B------:R-:W-:Y:S01]  /*36c0*/  FFMA.FTZ R165, R165, c[0x0][0x23c], -R67.reuse ;  /* 0x00008f00a5a57a23 */ /* 0x100fe20000010843 */
[----:B------:R-:W-:Y:S01]  /*36d0*/  MUFU.EX2 R2, R2 ;  /* 0x0000000200027308 */ /* 0x000fe20000000800 */
[----:B---3--:R-:W-:Y:S01]  /*36e0*/  F2FP.PACK_AB R25, R36, R0 ;  /* 0x000000002419723e */ /* 0x008fe200000000ff */
[--C-:B------:R-:W-:Y:S02]  /*36f0*/  FFMA.FTZ R160, R160, c[0x0][0x23c], -R146.reuse ;  /* 0x00008f00a0a07a23 */ /* 0x100fe40000010892 */
[----:B------:R-:W-:Y:S01]  /*3700*/  HMMA.16816.F32 R68, R92, R108, RZ ;  /* 0x0000006c5c44723c */ /* 0x000fe200000018ff */
[----:B------:R-:W-:Y:S01]  /*3710*/  LOP3.LUT R22, R22, R25, RZ, 0xc0, !PT ;  /* 0x0000001916167212 */ /* 0x000fe200078ec0ff */
[----:B------:R-:W-:Y:S01]  /*3720*/  FFMA.FTZ R159, R159, c[0x0][0x23c], -R146 ;  /* 0x00008f009f9f7a23 */ /* 0x000fe20000010892 */
[----:B------:R-:W-:Y:S01]  /*3730*/  LOP3.LUT R25, R176, 0xffff, RZ, 0xc0, !PT ;  /* 0x0000ffffb0197812 */ /* 0x000fe200078ec0ff */
[----:B------:R-:W3:Y:S01]  /*3740*/  MUFU.EX2 R52, R52 ;  /* 0x0000003400347308 */ /* 0x000ee20000000800 */
[----:B------:R-:W-:-:S02]  /*3750*/  FFMA.FTZ R164, R164, c[0x0][0x23c], -R67 ;  /* 0x00008f00a4a47a23 */ /* 0x000fc40000010843 */
[----:B------:R-:W-:Y:S01]  /*3760*/  SHF.R.U32.HI R25, RZ, 0x8, R25 ;  /* 0x00000008ff197819 */ /* 0x000fe20000011619 */
[C---:B------:R-:W-:Y:S01]  /*3770*/  HMMA.16816.F32 R80, R92.reuse, R84, RZ ;  /* 0x000000545c50723c */ /* 0x040fe200000018ff */
[----:B------:R-:W-:Y:S02]  /*3780*/  FFMA.FTZ R158, R158, c[0x0][0x23c], -R67 ;  /* 0x00008f009e9e7a23 */ /* 0x000fe40000010843 */
[--C-:B------:R-:W-:Y:S01]  /*3790*/  FFMA.FTZ R151, R151, c[0x0][0x23c], -R153.reuse ;  /* 0x00008f0097977a23 */ /* 0x100fe20000010899 */
[----:B------:R-:W-:Y:S01]  /*37a0*/  MUFU.EX2 R53, R53 ;  /* 0x0000003500357308 */ /* 0x000fe20000000800 */
[----:B------:R-:W-:Y:S02]  /*37b0*/  FFMA.FTZ R207, R152, c[0x0][0x23c], -R153 ;  /* 0x00008f0098cf7a23 */ /* 0x000fe40000010899 */
[--C-:B------:R-:W-:Y:S01]  /*37c0*/  FFMA.FTZ R156, R156, c[0x0][0x23c], -R162.reuse ;  /* 0x00008f009c9c7a23 */ /* 0x100fe200000108a2 */
[----:B------:R-:W-:Y:S01]  /*37d0*/  HMMA.16816.F32 R120, R92, R118, RZ ;  /* 0x000000765c78723c */ /* 0x000fe200000018ff */
[----:B------:R-:W-:-:S02]  /*37e0*/  FFMA.FTZ R155, R155, c[0x0][0x23c], -R162 ;  /* 0x00008f009b9b7a23 */ /* 0x000fc400000108a2 */
[----:B------:R-:W-:Y:S01]  /*37f0*/  FFMA.FTZ R163, R163, c[0x0][0x23c], -R162 ;  /* 0x00008f00a3a37a23 */ /* 0x000fe200000108a2 */
[----:B------:R-:W-:Y:S01]  /*3800*/  MUFU.EX2 R55, R55 ;  /* 0x0000003700377308 */ /* 0x000fe20000000800 */
[--C-:B------:R-:W-:Y:S02]  /*3810*/  FFMA.FTZ R150, R150, c[0x0][0x23c], -R153.reuse ;  /* 0x00008f0096967a23 */ /* 0x100fe40000010899 */
[----:B------:R-:W-:Y:S01]  /*3820*/  FFMA.FTZ R149, R149, c[0x0][0x23c], -R153 ;  /* 0x00008f0095957a23 */ /* 0x000fe20000010899 */
[----:B------:R-:W-:Y:S01]  /*3830*/  HMMA.16816.F32 R72, R92, R110, RZ ;  /* 0x0000006e5c48723c */ /* 0x000fe200000018ff */
[----:B------:R-:W-:Y:S02]  /*3840*/  FADD.FTZ R50, R51, R50 ;  /* 0x0000003233327221 */ /* 0x000fe40000010000 */
[----:B------:R-:W-:Y:S01]  /*3850*/  FADD.FTZ R47, R48, R47 ;  /* 0x0000002f302f7221 */ /* 0x000fe20000010000 */
[----:B------:R-:W-:Y:S01]  /*3860*/  MUFU.EX2 R57, R57 ;  /* 0x0000003900397308 */ /* 0x000fe20000000800 */
[----:B------:R-:W-:-:S02]  /*3870*/  FADD.FTZ R41, R42, R41 ;  /* 0x000000292a297221 */ /* 0x000fc40000010000 */
[----:B------:R-:W-:Y:S01]  /*3880*/  FADD.FTZ R44, R45, R44 ;  /* 0x0000002c2d2c7221 */ /* 0x000fe20000010000 */
[C---:B------:R-:W-:Y:S01]  /*3890*/  HMMA.16816.F32 R104, R92.reuse, R86, RZ ;  /* 0x000000565c68723c */ /* 0x040fe200000018ff */
[----:B------:R-:W-:Y:S02]  /*38a0*/  FADD.FTZ R50, R49, R50 ;  /* 0x0000003231327221 */ /* 0x000fe40000010000 */
[----:B------:R-:W-:Y:S01]  /*38b0*/  FADD.FTZ R47, R46, R47 ;  /* 0x0000002f2e2f7221 */ /* 0x000fe20000010000 */
[----:B------:R-:W5:Y:S01]  /*38c0*/  MUFU.EX2 R61, R61 ;  /* 0x0000003d003d7308 */ /* 0x000f620000000800 */
[----:B------:R-:W-:Y:S02]  /*38d0*/  FADD.FTZ R41, R35, R41 ;  /* 0x0000002923297221 */ /* 0x000fe40000010000 */
[----:B------:R-:W-:Y:S01]  /*38e0*/  FADD.FTZ R44, R33, R44 ;  /* 0x0000002c212c7221 */ /* 0x000fe20000010000 */
[----:B--2---:R-:W-:Y:S01]  /*38f0*/  HMMA.16816.F32 R88, R92, R4, RZ ;  /* 0x000000045c58723c */ /* 0x004fe200000018ff */
[----:B------:R-:W-:-:S02]  /*3900*/  FADD.FTZ R50, R40, R50 ;  /* 0x0000003228327221 */ /* 0x000fc40000010000 */
[----:B------:R-:W-:Y:S01]  /*3910*/  FADD.FTZ R47, R39, R47 ;  /* 0x0000002f272f7221 */ /* 0x000fe20000010000 */
[----:B------:R-:W2:Y:S01]  /*3920*/  MUFU.EX2 R56, R56 ;  /* 0x0000003800387308 */ /* 0x000ea20000000800 */
[----:B------:R-:W-:Y:S02]  /*3930*/  FADD.FTZ R41, R34, R41 ;  /* 0x0000002922297221 */ /* 0x000fe40000010000 */
[----:B------:R-:W-:Y:S01]  /*3940*/  FADD.FTZ R44, R37, R44 ;  /* 0x0000002c252c7221 */ /* 0x000fe20000010000 */
[----:B------:R-:W-:Y:S01]  /*3950*/  HMMA.16816.F32 R116, R96, R118, RZ ;  /* 0x000000766074723c */ /* 0x000fe200000018ff */
[----:B----4-:R-:W-:Y:S02]  /*3960*/  FADD.FTZ R41, R3, R41 ;  /* 0x0000002903297221 */ /* 0x010fe40000010000 */
[----:B---3--:R-:W-:Y:S01]  /*3970*/  FADD.FTZ R44, R52, R44 ;  /* 0x0000002c342c7221 */ /* 0x008fe20000010000 */
[----:B------:R-:W3:Y:S01]  /*3980*/  MUFU.EX2 R54, R54 ;  /* 0x0000003600367308 */ /* 0x000ee20000000800 */
[----:B-----5:R-:W-:-:S02]  /*3990*/  FADD.FTZ R47, R61, R47 ;  /* 0x0000002f3d2f7221 */ /* 0x020fc40000010000 */
[----:B------:R-:W-:Y:S01]  /*39a0*/  FADD.FTZ R41, R2, R41 ;  /* 0x0000002902297221 */ /* 0x000fe20000010000 */
[C---:B------:R-:W-:Y:S01]  /*39b0*/  HMMA.16816.F32 R108, R96.reuse, R110, RZ ;  /* 0x0000006e606c723c */ /* 0x040fe200000018ff */
[----:B------:R-:W-:Y:S02]  /*39c0*/  FADD.FTZ R44, R53, R44 ;  /* 0x0000002c352c7221 */ /* 0x000fe40000010000 */
[----:B------:R-:W-:Y:S01]  /*39d0*/  FFMA.FTZ R140, R140, c[0x0][0x23c], -R146 ;  /* 0x00008f008c8c7a23 */ /* 0x000fe20000010892 */
[----:B------:R-:W-:Y:S01]  /*39e0*/  MUFU.EX2 R60, R60 ;  /* 0x0000003c003c7308 */ /* 0x000fe20000000800 */
[----:B--2---:R-:W-:Y:S02]  /*39f0*/  FADD.FTZ R50, R56, R50 ;  /* 0x0000003238327221 */ /* 0x004fe40000010000 */
[--C-:B------:R-:W-:Y:S01]  /*3a00*/  FFMA.FTZ R141, R141, c[0x0][0x23c], -R146.reuse ;  /* 0x00008f008d8d7a23 */ /* 0x100fe20000010892 */
[----:B------:R-:W-:Y:S01]  /*3a10*/  HMMA.16816.F32 R84, R96, R86, RZ ;  /* 0x000000566054723c */ /* 0x000fe200000018ff */
[----:B------:R-:W-:-:S02]  /*3a20*/  FFMA.FTZ R144, R144, c[0x0][0x23c], -R146 ;  /* 0x00008f0090907a23 */ /* 0x000fc40000010892 */
[----:B------:R-:W-:Y:S01]  /*3a30*/  FFMA.FTZ R210, R142, c[0x0][0x23c], -R146 ;  /* 0x00008f008ed27a23 */ /* 0x000fe20000010892 */
[----:B------:R-:W-:Y:S01]  /*3a40*/  MUFU.EX2 R63, R63 ;  /* 0x0000003f003f7308 */ /* 0x000fe20000000800 */
[C---:B---3--:R-:W-:Y:S01]  /*3a50*/  F2FP.PACK_AB R173, R54.reuse, R56 ;  /* 0x0000003836ad723e */ /* 0x048fe200000000ff */
[----:B------:R-:W-:Y:S02]  /*3a60*/  FADD.FTZ R50, R54, R50 ;  /* 0x0000003236327221 */ /* 0x000fe40000010000 */
[----:B------:R-:W-:Y:S01]  /*3a70*/  HMMA.16816.F32 R100, R96, R4, RZ ;  /* 0x000000046064723c */ /* 0x000fe200000018ff */
[--C-:B------:R-:W-:Y:S02]  /*3a80*/  FFMA.FTZ R59, R59, c[0x0][0x23c], -R67.reuse ;  /* 0x00008f003b3b7a23 */ /* 0x100fe40000010843 */
[--C-:B------:R-:W-:Y:S01]  /*3a90*/  FFMA.FTZ R65, R65, c[0x0][0x23c], -R67.reuse ;  /* 0x00008f0041417a23 */ /* 0x100fe20000010843 */
[----:B------:R-:W-:Y:S01]  /*3aa0*/  MUFU.EX2 R154, R154 ;  /* 0x0000009a009a7308 */ /* 0x000fe20000000800 */
[----:B------:R-:W-:-:S02]  /*3ab0*/  FFMA.FTZ R58, R58, c[0x0][0x23c], -R67 ;  /* 0x00008f003a3a7a23 */ /* 0x000fc40000010843 */
[----:B------:R-:W-:Y:S01]  /*3ac0*/  F2FP.PACK_AB R5, R2, R3 ;  /* 0x000000030205723e */ /* 0x000fe200000000ff */
[-C--:B------:R-:W-:Y:S01]  /*3ad0*/  HMMA.16816.F32 R92, R92, R6.reuse, RZ ;  /* 0x000000065c5c723c */ /* 0x080fe200000018ff */
[----:B------:R-:W-:Y:S01]  /*3ae0*/  F2FP.PACK_AB R4, R53, R52 ;  /* 0x000000343504723e */ /* 0x000fe200000000ff */
[----:B------:R-:W-:Y:S01]  /*3af0*/  FADD.FTZ R50, R55, R50 ;  /* 0x0000003237327221 */ /* 0x000fe20000010000 */
[----:B------:R-:W-:Y:S01]  /*3b00*/  LOP3.LUT R20, R20, R5, RZ, 0xc0, !PT ;  /* 0x0000000514147212 */ /* 0x000fe200078ec0ff */
[----:B------:R-:W-:Y:S01]  /*3b10*/  MUFU.EX2 R157, R157 ;  /* 0x0000009d009d7308 */ /* 0x000fe20000000800 */
[----:B------:R-:W-:Y:S01]  /*3b20*/  LOP3.LUT R21, R21, R4, RZ, 0xc0, !PT ;  /* 0x0000000415157212 */ /* 0x000fe200078ec0ff */
[----:B------:R-:W-:Y:S01]  /*3b30*/  FADD.FTZ R41, R0, R41 ;  /* 0x0000002900297221 */ /* 0x000fe20000010000 */
[----:B------:R-:W-:Y:S01]  /*3b40*/  LOP3.LUT R5, R176, 0xff, RZ, 0xc0, !PT ;  /* 0x000000ffb0057812 */ /* 0x000fe200078ec0ff */
[----:B------:R-:W-:Y:S01]  /*3b50*/  HMMA.16816.F32 R96, R96, R6, RZ ;  /* 0x000000066060723c */ /* 0x000fe200000018ff */
[----:B------:R-:W-:Y:S01]  /*3b60*/  SHF.R.U32.HI R4, RZ, 0x18, R176 ;  /* 0x00000018ff047819 */ /* 0x000fe200000116b0 */
[----:B------:R-:W-:Y:S01]  /*3b70*/  FADD.FTZ R44, R38, R44 ;  /* 0x0000002c262c7221 */ /* 0x000fe20000010000 */
[----:B------:R-:W-:Y:S01]  /*3b80*/  PRMT R5, R5, 0x5410, R25 ;  /* 0x0000541005057816 */ /* 0x000fe20000000019 */
[----:B------:R-:W-:Y:S01]  /*3b90*/  MUFU.EX2 R147, R147 ;  /* 0x0000009300937308 */ /* 0x000fe20000000800 */
[----:B------:R-:W-:-:S02]  /*3ba0*/  FADD.FTZ R50, R57, R50 ;  /* 0x0000003239327221 */ /* 0x000fc40000010000 */
[----:B------:R-:W-:Y:S01]  /*3bb0*/  SHF.R.U32.HI R6, RZ, 0x10, R176 ;  /* 0x00000010ff067819 */ /* 0x000fe200000116b0 */
[----:B------:R-:W-:Y:S01]  /*3bc0*/  HSET2.LE.AND R5, R5, R62, PT ;  /* 0x0000003e05057233 */ /* 0x000fe20003803000 */
[----:B------:R-:W-:Y:S01]  /*3bd0*/  LOP3.LUT R7, R177, UR23, R174, 0x96, !PT ;  /* 0x00000017b1077c12 */ /* 0x000fe2000f8e96ae */
[C---:B------:R-:W-:Y:S01]  /*3be0*/  HMMA.16816.F32 R124, R20.reuse, R16, R124 ;  /* 0x00000010147c723c */ /* 0x040fe2000000187c */
[----:B------:R-:W-:Y:S01]  /*3bf0*/  LOP3.LUT R6, R6, 0xff, RZ, 0xc0, !PT ;  /* 0x000000ff06067812 */ /* 0x000fe200078ec0ff */
[----:B------:R-:W-:Y:S01]  /*3c00*/  MUFU.EX2 R148, R148 ;  /* 0x0000009400947308 */ /* 0x000fe20000000800 */
[----:B------:R-:W-:Y:S01]  /*3c10*/  IADD3 R176, R66, 0x1, RZ ;  /* 0x0000000142b07810 */ /* 0x000fe20007ffe0ff */
[----:B------:R-:W-:Y:S01]  /*3c20*/  FFMA.FTZ R66, R171, c[0x0][0x23c], -R67 ;  /* 0x00008f00ab427a23 */ /* 0x000fe20000010843 */
[----:B------:R-:W-:Y:S01]  /*3c30*/  PRMT R4, R6, 0x5410, R4 ;  /* 0x0000541006047816 */ /* 0x000fe20000000004 */
[----:B------:R-:W-:Y:S01]  /*3c40*/  FADD.FTZ R41, R36, R41 ;  /* 0x0000002924297221 */ /* 0x000fe20000010000 */
[----:B------:R-:W-:Y:S01]  /*3c50*/  LOP3.LUT R176, R229, UR15, R176, 0x96, !PT ;  /* 0x0000000fe5b07c12 */ /* 0x000fe2000f8e96b0 */
[----:B-1----:R-:W-:Y:S01]  /*3c60*/  HMMA.16816.F32 R68, R20, R12, R68 ;  /* 0x0000000c1444723c */ /* 0x002fe20000001844 */
[C---:B------:R-:W-:Y:S01]  /*3c70*/  LOP3.LUT R6, R7.reuse, 0xffff, RZ, 0xc0, !PT ;  /* 0x0000ffff07067812 */ /* 0x040fe200078ec0ff */
[----:B------:R-:W1:Y:S01]  /*3c80*/  MUFU.EX2 R66, R66 ;  /* 0x0000004200427308 */ /* 0x000e620000000800 */
[----:B------:R-:W-:Y:S01]  /*3c90*/  SHF.R.U32.HI R25, RZ, 0x10, R7 ;  /* 0x00000010ff197819 */ /* 0x000fe20000011607 */
[----:B------:R-:W-:Y:S01]  /*3ca0*/  IMAD.WIDE.U32 R176, R176, -0x326172a9, RZ ;  /* 0xcd9e8d57b0b07825 */ /* 0x000fe200078e00ff */
[----:B------:R-:W-:-:S02]  /*3cb0*/  LOP3.LUT R172, R7, 0xff, RZ, 0xc0, !PT ;  /* 0x000000ff07ac7812 */ /* 0x000fc400078ec0ff */
[----:B------:R-:W-:Y:S01]  /*3cc0*/  SHF.R.U32.HI R6, RZ, 0x8, R6 ;  /* 0x00000008ff067819 */ /* 0x000fe20000011606 */
[C---:B------:R-:W-:Y:S01]  /*3cd0*/  HMMA.16816.F32 R80, R20.reuse, R8, R80 ;  /* 0x000000081450723c */ /* 0x040fe20000001850 */
[----:B------:R-:W-:Y:S01]  /*3ce0*/  LOP3.LUT R171, R25, 0xff, RZ, 0xc0, !PT ;  /* 0x000000ff19ab7812 */ /* 0x000fe200078ec0ff */
[----:B------:R-:W2:Y:S01]  /*3cf0*/  MUFU.EX2 R143, R143 ;  /* 0x0000008f008f7308 */ /* 0x000ea20000000800 */
[----:B------:R-:W-:Y:S01]  /*3d00*/  F2FP.PACK_AB R25, R57, R55 ;  /* 0x000000373919723e */ /* 0x000fe200000000ff */
[----:B------:R-:W-:Y:S01]  /*3d10*/  FADD.FTZ R44, R43, R44 ;  /* 0x0000002c2b2c7221 */ /* 0x000fe20000010000 */
[----:B------:R-:W-:Y:S02]  /*3d20*/  PRMT R172, R172, 0x5410, R6 ;  /* 0x00005410acac7816 */ /* 0x000fe40000000006 */
[----:B------:R-:W-:Y:S01]  /*3d30*/  LOP3.LUT R6, R5, R25, RZ, 0xc0, !PT ;  /* 0x0000001905067212 */ /* 0x000fe200078ec0ff */
[C---:B------:R-:W-:Y:S01]  /*3d40*/  HMMA.16816.F32 R88, R20.reuse, R28, R88 ;  /* 0x0000001c1458723c */ /* 0x040fe20000001858 */
[----:B------:R-:W-:Y:S01]  /*3d50*/  LOP3.LUT R5, R177, UR22, R226, 0x96, !PT ;  /* 0x00000016b1057c12 */ /* 0x000fe2000f8e96e2 */
[----:B------:R-:W-:Y:S01]  /*3d60*/  MUFU.EX2 R145, R145 ;  /* 0x0000009100917308 */ /* 0x000fe20000000800 */
[----:B------:R-:W-:Y:S01]  /*3d70*/  LOP3.LUT R25, R27, UR20, R176, 0x96, !PT ;  /* 0x000000141b197c12 */ /* 0x000fe2000f8e96b0 */
[C---:B-1----:R-:W-:Y:S01]  /*3d80*/  FADD.FTZ R47, R66.reuse, R47 ;  /* 0x0000002f422f7221 */ /* 0x042fe20000010000 */
[----:B------:R-:W-:Y:S01]  /*3d90*/  SHF.R.U32.HI R7, RZ, 0x18, R7 ;  /* 0x00000018ff077819 */ /* 0x000fe20000011607 */
[----:B------:R-:W-:Y:S01]  /*3da0*/  IMAD.WIDE.U32 R174, R5, -0x2daee0ad, RZ ;  /* 0xd2511f5305ae7825 */ /* 0x000fe200078e00ff */
[----:B------:R-:W-:Y:S01]  /*3db0*/  LOP3.LUT R24, R177, UR22, R24, 0x96, !PT ;  /* 0x00000016b1187c12 */ /* 0x000fe2000f8e9618 */
[C---:B------:R-:W-:Y:S01]  /*3dc0*/  HMMA.16816.F32 R120, R20.reuse, R18, R120 ;  /* 0x000000121478723c */ /* 0x040fe20000001878 */
[----:B------:R-:W-:Y:S01]  /*3dd0*/  PRMT R7, R171, 0x5410, R7 ;  /* 0x00005410ab077816 */ /* 0x000fe20000000007 */
[----:B------:R-:W-:Y:S01]  /*3de0*/  IMAD.WIDE.U32 R178, R25, -0x2daee0ad, RZ ;  /* 0xd2511f5319b27825 */ /* 0x000fe200078e00ff */
[--C-:B------:R-:W-:Y:S01]  /*3df0*/  HSET2.LE.AND R171, R4, R62.reuse, PT ;  /* 0x0000003e04ab7233 */ /* 0x100fe20003803000 */
[----:B------:R-:W-:Y:S01]  /*3e00*/  MUFU.EX2 R166, R166 ;  /* 0x000000a600a67308 */ /* 0x000fe20000000800 */
[--C-:B------:R-:W-:Y:S01]  /*3e10*/  HSET2.LE.AND R4, R172, R62.reuse, PT ;  /* 0x0000003eac047233 */ /* 0x100fe20003803000 */
[----:B------:R-:W-:Y:S01]  /*3e20*/  F2FP.PACK_AB R172, R66, R61 ;  /* 0x0000003d42ac723e */ /* 0x000fe200000000ff */
[----:B------:R-:W-:Y:S01]  /*3e30*/  HSET2.LE.AND R27, R7, R62, PT ;  /* 0x0000003e071b7233 */ /* 0x000fe20003803000 */
[C---:B------:R-:W-:Y:S01]  /*3e40*/  HMMA.16816.F32 R72, R20.reuse, R14, R72 ;  /* 0x0000000e1448723c */ /* 0x040fe20000001848 */
[----:B------:R-:W-:Y:S01]  /*3e50*/  LOP3.LUT R174, R179, UR17, R174, 0x96, !PT ;  /* 0x00000011b3ae7c12 */ /* 0x000fe2000f8e96ae */
[----:B------:R-:W-:Y:S01]  /*3e60*/  IMAD.WIDE.U32 R24, R24, -0x2daee0ad, RZ ;  /* 0xd2511f5318187825 */ /* 0x000fe200078e00ff */
[----:B------:R-:W-:Y:S01]  /*3e70*/  F2FP.PACK_AB R7, R63, R60 ;  /* 0x0000003c3f07723e */ /* 0x000fe200000000ff */
[----:B------:R-:W-:Y:S01]  /*3e80*/  MUFU.EX2 R165, R165 ;  /* 0x000000a500a57308 */ /* 0x000fe20000000800 */
[----:B------:R-:W-:Y:S01]  /*3e90*/  LOP3.LUT R5, R27, R172, RZ, 0xc0, !PT ;  /* 0x000000ac1b057212 */ /* 0x000fe200078ec0ff */
[----:B------:R-:W-:Y:S01]  /*3ea0*/  FADD.FTZ R47, R60, R47 ;  /* 0x0000002f3c2f7221 */ /* 0x000fe20000010000 */
[----:B------:R-:W-:Y:S01]  /*3eb0*/  LOP3.LUT R7, R171, R7, RZ, 0xc0, !PT ;  /* 0x00000007ab077212 */ /* 0x000fe200078ec0ff */
[----:B------:R-:W-:Y:S01]  /*3ec0*/  HMMA.16816.F32 R104, R20, R10, R104 ;  /* 0x0000000a1468723c */ /* 0x000fe20000001868 */
[----:B------:R-:W-:Y:S01]  /*3ed0*/  LOP3.LUT R4, R4, R173, RZ, 0xc0, !PT ;  /* 0x000000ad04047212 */ /* 0x000fe200078ec0ff */
[----:B------:R-:W-:Y:S01]  /*3ee0*/  FADD.FTZ R47, R63, R47 ;  /* 0x0000002f3f2f7221 */ /* 0x000fe20000010000 */
[----:B------:R-:W-:Y:S01]  /*3ef0*/  LOP3.LUT R179, R217, UR20, R176, 0x96, !PT ;  /* 0x00000014d9b37c12 */ /* 0x000fe2000f8e96b0 */
[----:B------:R-:W1:Y:S01]  /*3f00*/  MUFU.EX2 R160, R160 ;  /* 0x000000a000a07308 */ /* 0x000e620000000800 */
[----:B------:R-:W-:Y:S01]  /*3f10*/  LOP3.LUT R25, R25, UR19, R218, 0x96, !PT ;  /* 0x0000001319197c12 */ /* 0x000fe2000f8e96da */
[----:B--2---:R-:W-:-:S02]  /*3f20*/  FADD.FTZ R41, R143, R41 ;  /* 0x000000298f297221 */ /* 0x004fc40000010000 */
[----:B------:R-:W-:Y:S01]  /*3f30*/  HMMA.16816.F32 R92, R20, R30, R92 ;  /* 0x0000001e145c723c */ /* 0x000fe2000000185c */
[----:B------:R-:W-:Y:S02]  /*3f40*/  FADD.FTZ R44, R154, R44 ;  /* 0x0000002c9a2c7221 */ /* 0x000fe40000010000 */
[----:B------:R-:W-:Y:S01]  /*3f50*/  IMAD.WIDE.U32 R208, R25, -0x326172a9, RZ ;  /* 0xcd9e8d5719d07825 */ /* 0x000fe200078e00ff */
[----:B------:R-:W2:Y:S03]  /*3f60*/  MUFU.EX2 R159, R159 ;  /* 0x0000009f009f7308 */ /* 0x000ea60000000800 */
[----:B------:R-:W-:Y:S01]  /*3f70*/  LOP3.LUT R20, R175, UR19, R220, 0x96, !PT ;  /* 0x00000013af147c12 */ /* 0x000fe2000f8e96dc */
[----:B------:R-:W-:Y:S01]  /*3f80*/  IMAD.WIDE.U32 R174, R174, -0x326172a9, RZ ;  /* 0xcd9e8d57aeae7825 */ /* 0x000fe200078e00ff */
[C---:B------:R-:W-:Y:S03]  /*3f90*/  HMMA.16816.F32 R112, R4.reuse, R12, R112 ;  /* 0x0000000c0470723c */ /* 0x040fe60000001870 */
[----:B------:R-:W-:Y:S01]  /*3fa0*/  IMAD.WIDE.U32 R20, R20, -0x326172a9, RZ ;  /* 0xcd9e8d5714147825 */ /* 0x000fe200078e00ff */
[----:B------:R-:W3:Y:S03]  /*3fb0*/  MUFU.EX2 R164, R164 ;  /* 0x000000a400a47308 */ /* 0x000ee60000000800 */
[----:B-1----:R-:W-:Y:S01]  /*3fc0*/  FADD.FTZ R50, R160, R50 ;  /* 0x00000032a0327221 */ /* 0x002fe20000010000 */
[----:B------:R-:W-:Y:S01]  /*3fd0*/  LOP3.LUT R26, R21, UR18, R26, 0x96, !PT ;  /* 0x00000012151a7c12 */ /* 0x000fe2000f8e961a */
[----:B------:R-:W-:Y:S01]  /*3fe0*/  HMMA.16816.F32 R76, R4, R8, R76 ;  /* 0x00000008044c723c */ /* 0x000fe2000000184c */
[----:B------:R-:W-:Y:S01]  /*3ff0*/  LOP3.LUT R172, R175, UR16, R20, 0x96, !PT ;  /* 0x00000010afac7c12 */ /* 0x000fe2000f8e9614 */
[----:B--2---:R-:W-:Y:S01]  /*4000*/  FADD.FTZ R50, R159, R50 ;  /* 0x000000329f327221 */ /* 0x004fe20000010000 */
[----:B------:R-:W1:Y:S01]  /*4010*/  MUFU.EX2 R158, R158 ;  /* 0x0000009e009e7308 */ /* 0x000e620000000800 */
[----:B------:R-:W-:-:S04]  /*4020*/  IMAD.WIDE.U32 R26, R26, -0x2daee0ad, RZ ;  /* 0xd2511f531a1a7825 */ /* 0x000fc800078e00ff */
[----:B------:R-:W-:Y:S01]  /*4030*/  IMAD.WIDE.U32 R172, R172, -0x2daee0ad, RZ ;  /* 0xd2511f53acac7825 */ /* 0x000fe200078e00ff */
[----:B------:R-:W-:Y:S01]  /*4040*/  LOP3.LUT R176, R27, UR9, R178, 0x96, !PT ;  /* 0x000000091bb07c12 */ /* 0x000fe2000f8e96b2 */
[C---:B------:R-:W-:Y:S01]  /*4050*/  HMMA.16816.F32 R100, R4.reuse, R28, R100 ;  /* 0x0000001c0464723c */ /* 0x040fe20000001864 */
[----:B------:R2:W-:Y:S01]  /*4060*/  MUFU.EX2 R28, R170 ;  /* 0x000000aa001c7308 */ /* 0x0005e20000000800 */
[----:B------:R-:W-:Y:S01]  /*4070*/  IMAD.WIDE.U32 R178, R179, -0x2daee0ad, RZ ;  /* 0xd2511f53b3b27825 */ /* 0x000fe200078e00ff */
[----:B------:R-:W-:Y:S02]  /*4080*/  LOP3.LUT R12, R173, UR4, R26, 0x96, !PT ;  /* 0x00000004ad0c7c12 */ /* 0x000fe4000f8e961a */
[----:B------:R-:W-:Y:S01]  /*4090*/  F2FP.PACK_AB R26, R148, R147 ;  /* 0x00000093941a723e */ /* 0x000fe200000000ff */
[----:B------:R-:W-:Y:S01]  /*40a0*/  IMAD.WIDE.U32 R176, R176, -0x326172a9, RZ ;  /* 0xcd9e8d57b0b07825 */ /* 0x000fe200078e00ff */
[----:B------:R-:W-:Y:S01]  /*40b0*/  LOP3.LUT R171, R179, UR17, R24, 0x96, !PT ;  /* 0x00000011b3ab7c12 */ /* 0x000fe2000f8e9618 */
[C---:B------:R-:W-:Y:S01]  /*40c0*/  HMMA.16816.F32 R116, R4.reuse, R18, R116 ;  /* 0x000000120474723c */ /* 0x040fe20000001874 */
[----:B------:R-:W-:Y:S01]  /*40d0*/  F2FP.PACK_AB R173, R145, R143 ;  /* 0x0000008f91ad723e */ /* 0x000fe200000000ff */
[----:B------:R-:W-:Y:S01]  /*40e0*/  IMAD.WIDE.U32 R20, R12, -0x326172a9, RZ ;  /* 0xcd9e8d570c147825 */ /* 0x000fe200078e00ff */
[----:B------:R-:W-:Y:S01]  /*40f0*/  LOP3.LUT R174, R177, UR7, R174, 0x96, !PT ;  /* 0x00000007b1ae7c12 */ /* 0x000fe2000f8e96ae */
[----:B------:R-:W-:Y:S02]  /*4100*/  MUFU.EX2 R151, R151 ;  /* 0x0000009700977308 */ /* 0x000fe40000000800 */
[----:B------:R-:W-:Y:S01]  /*4110*/  FFMA.FTZ R29, R169, c[0x0][0x23c], -R153 ;  /* 0x00008f00a91d7a23 */ /* 0x000fe20000010899 */
[----:B------:R-:W-:Y:S01]  /*4120*/  LOP3.LUT R8, R21, UR24, R176, 0x96, !PT ;  /* 0x0000001815087c12 */ /* 0x000fe2000f8e96b0 */
[C---:B------:R-:W-:Y:S01]  /*4130*/  HMMA.16816.F32 R128, R4.reuse, R16, R128 ;  /* 0x000000100480723c */ /* 0x040fe20000001880 */
[----:B--2---:R-:W-:Y:S01]  /*4140*/  F2FP.PACK_AB R170, R157, R154 ;  /* 0x0000009a9daa723e */ /* 0x004fe200000000ff */
[----:B------:R-:W-:Y:S01]  /*4150*/  IMAD.WIDE.U32 R174, R174, -0x2daee0ad, RZ ;  /* 0xd2511f53aeae7825 */ /* 0x000fe200078e00ff */
[--C-:B------:R-:W-:Y:S01]  /*4160*/  SHF.R.U32.HI R169, RZ, 0x10, R8.reuse ;  /* 0x00000010ffa97819 */ /* 0x100fe20000011608 */
[----:B------:R-:W2:Y:S01]  /*4170*/  MUFU.EX2 R29, R29 ;  /* 0x0000001d001d7308 */ /* 0x000ea20000000800 */
[----:B------:R-:W-:Y:S01]  /*4180*/  LOP3.LUT R18, R8, 0xffff, RZ, 0xc0, !PT ;  /* 0x0000ffff08127812 */ /* 0x000fe200078ec0ff */
[----:B---3--:R-:W-:Y:S01]  /*4190*/  FADD.FTZ R47, R164, R47 ;  /* 0x0000002fa42f7221 */ /* 0x008fe20000010000 */
[----:B------:R-:W-:Y:S01]  /*41a0*/  LOP3.LUT R24, R8, 0xff, RZ, 0xc0, !PT ;  /* 0x000000ff08187812 */ /* 0x000fe200078ec0ff */
[C---:B------:R-:W-:Y:S01]  /*41b0*/  HMMA.16816.F32 R96, R4.reuse, R30, R96 ;  /* 0x0000001e0460723c */ /* 0x040fe20000001860 */
[----:B------:R-:W-:Y:S01]  /*41c0*/  SHF.R.U32.HI R8, RZ, 0x18, R8 ;  /* 0x00000018ff087819 */ /* 0x000fe20000011608 */
[----:B-1----:R-:W-:Y:S01]  /*41d0*/  FADD.FTZ R47, R158, R47 ;  /* 0x0000002f9e2f7221 */ /* 0x002fe20000010000 */
[----:B------:R-:W-:Y:S01]  /*41e0*/  LOP3.LUT R169, R169, 0xff, RZ, 0xc0, !PT ;  /* 0x000000ffa9a97812 */ /* 0x000fe200078ec0ff */
[----:B------:R-:W-:Y:S01]  /*41f0*/  MUFU.EX2 R207, R207 ;  /* 0x000000cf00cf7308 */ /* 0x000fe20000000800 */
[----:B------:R-:W-:Y:S01]  /*4200*/  LOP3.LUT R16, R20, 0xffff, RZ, 0xc0, !PT ;  /* 0x0000ffff14107812 */ /* 0x000fe200078ec0ff */
[----:B------:R-:W-:Y:S01]  /*4210*/  FADD.FTZ R41, R145, R41 ;  /* 0x0000002991297221 */ /* 0x000fe20000010000 */
[----:B------:R-:W-:Y:S01]  /*4220*/  PRMT R169, R169, 0x5410, R8 ;  /* 0x00005410a9a97816 */ /* 0x000fe20000000008 */
[C---:B------:R-:W-:Y:S01]  /*4230*/  HMMA.16816.F32 R108, R4.reuse, R14, R108 ;  /* 0x0000000e046c723c */ /* 0x040fe2000000186c */
[--C-:B------:R-:W-:Y:S01]  /*4240*/  FFMA.FTZ R30, R168, c[0x0][0x23c], -R146.reuse ;  /* 0x00008f00a81e7a23 */ /* 0x100fe20000010892 */
[----:B------:R-:W-:Y:S01]  /*4250*/  LOP3.LUT R12, R20, 0xff, RZ, 0xc0, !PT ;  /* 0x000000ff140c7812 */ /* 0x000fe200078ec0ff */
[----:B------:R-:W-:Y:S01]  /*4260*/  FFMA.FTZ R31, R167, c[0x0][0x23c], -R146 ;  /* 0x00008f00a71f7a23 */ /* 0x000fe20000010892 */
[----:B------:R-:W-:Y:S01]  /*4270*/  HSET2.LE.AND R169, R169, R62, PT ;  /* 0x0000003ea9a97233 */ /* 0x000fe20003803000 */
[----:B------:R-:W-:Y:S01]  /*4280*/  SHF.R.U32.HI R16, RZ, 0x8, R16 ;  /* 0x00000008ff107819 */ /* 0x000fe20000011610 */
[----:B------:R-:W-:Y:S01]  /*4290*/  MUFU.EX2 R156, R156 ;  /* 0x0000009c009c7308 */ /* 0x000fe20000000800 */
[----:B------:R-:W-:Y:S01]  /*42a0*/  SHF.R.U32.HI R13, RZ, 0x10, R20 ;  /* 0x00000010ff0d7819 */ /* 0x000fe20000011614 */
[----:B------:R-:W-:Y:S01]  /*42b0*/  HMMA.16816.F32 R84, R4, R10, R84 ;  /* 0x0000000a0454723c */ /* 0x000fe20000001854 */
[----:B------:R-:W-:Y:S01]  /*42c0*/  LOP3.LUT R25, R169, R170, RZ, 0xc0, !PT ;  /* 0x000000aaa9197212 */ /* 0x000fe200078ec0ff */
[----:B------:R-:W-:Y:S01]  /*42d0*/  IMAD.WIDE.U32 R170, R171, -0x326172a9, RZ ;  /* 0xcd9e8d57abaa7825 */ /* 0x000fe200078e00ff */
[----:B------:R-:W-:-:S02]  /*42e0*/  PRMT R12, R12, 0x5410, R16 ;  /* 0x000054100c0c7816 */ /* 0x000fc40000000010 */
[----:B------:R-:W-:Y:S01]  /*42f0*/  SHF.R.U32.HI R9, RZ, 0x18, R20 ;  /* 0x00000018ff097819 */ /* 0x000fe20000011614 */
[----:B------:R-:W1:Y:S01]  /*4300*/  MUFU.EX2 R30, R30 ;  /* 0x0000001e001e7308 */ /* 0x000e620000000800 */
[----:B------:R-:W-:Y:S01]  /*4310*/  LOP3.LUT R4, R209, UR18, R216, 0x96, !PT ;  /* 0x00000012d1047c12 */ /* 0x000fe2000f8e96d8 */
[--C-:B------:R-:W-:Y:S01]  /*4320*/  HSET2.LE.AND R12, R12, R62.reuse, PT ;  /* 0x0000003e0c0c7233 */ /* 0x100fe20003803000 */
[----:B------:R-:W-:Y:S01]  /*4330*/  LOP3.LUT R168, R171, UR16, R208, 0x96, !PT ;  /* 0x00000010aba87c12 */ /* 0x000fe2000f8e96d0 */
[----:B------:R-:W3:Y:S01]  /*4340*/  LDSM.16.MT88.4 R20, [R187+0x7000] ;  /* 0x00700000bb14783b */ /* 0x000ee20000004200 */
[----:B------:R-:W-:Y:S01]  /*4350*/  LOP3.LUT R17, R13, 0xff, RZ, 0xc0, !PT ;  /* 0x000000ff0d117812 */ /* 0x000fe200078ec0ff */
[----:B------:R-:W-:Y:S01]  /*4360*/  IMAD.WIDE.U32 R4, R4, -0x2daee0ad, RZ ;  /* 0xd2511f5304047825 */ /* 0x000fe200078e00ff */
[----:B------:R-:W-:Y:S01]  /*4370*/  SHF.R.U32.HI R13, RZ, 0x8, R18 ;  /* 0x00000008ff0d7819 */ /* 0x000fe20000011612 */
[----:B------:R-:W4:Y:S01]  /*4380*/  MUFU.EX2 R31, R31 ;  /* 0x0000001f001f7308 */ /* 0x000f220000000800 */
[----:B------:R-:W-:Y:S01]  /*4390*/  PRMT R9, R17, 0x5410, R9 ;  /* 0x0000541011097816 */ /* 0x000fe20000000009 */
[----:B------:R-:W-:Y:S01]  /*43a0*/  IMAD.WIDE.U32 R168, R168, -0x2daee0ad, RZ ;  /* 0xd2511f53a8a87825 */ /* 0x000fe200078e00ff */
[----:B------:R-:W-:Y:S01]  /*43b0*/  PRMT R24, R24, 0x5410, R13 ;  /* 0x0000541018187816 */ /* 0x000fe2000000000d */
[----:B------:R-:W-:Y:S01]  /*43c0*/  LDSM.16.MT88.4 R16, [R186+0x7000] ;  /* 0x00700000ba10783b */ /* 0x000fe20000004200 */
[----:B------:R-:W-:Y:S01]  /*43d0*/  LOP3.LUT R26, R12, R26, RZ, 0xc0, !PT ;  /* 0x0000001a0c1a7212 */ /* 0x000fe200078ec0ff */
[--C-:B------:R-:W-:Y:S01]  /*43e0*/  HSET2.LE.AND R9, R9, R62.reuse, PT ;  /* 0x0000003e09097233 */ /* 0x100fe20003803000 */
[----:B------:R-:W-:Y:S01]  /*43f0*/  LOP3.LUT R4, R169, UR4, R4, 0x96, !PT ;  /* 0x00000004a9047c12 */ /* 0x000fe2000f8e9604 */
[----:B------:R-:W5:Y:S01]  /*4400*/  LDSM.16.MT88.4 R12, [R185+0x7000] ;  /* 0x00700000b90c783b */ /* 0x000f620000004200 */
[----:B--2---:R-:W-:Y:S01]  /*4410*/  F2FP.PACK_AB R27, R29, R28 ;  /* 0x0000001c1d1b723e */ /* 0x004fe200000000ff */
[----:B------:R-:W-:Y:S01]  /*4420*/  HSET2.LE.AND R24, R24, R62, PT ;  /* 0x0000003e18187233 */ /* 0x000fe20003803000 */
[----:B------:R-:W-:Y:S01]  /*4430*/  LOP3.LUT R178, R5, UR9, R178, 0x96, !PT ;  /* 0x0000000905b27c12 */ /* 0x000fe2000f8e96b2 */
[----:B------:R-:W-:Y:S01]  /*4440*/  IMAD.WIDE.U32 R6, R4, -0x326172a9, RZ ;  /* 0xcd9e8d5704067825 */ /* 0x000fe200078e00ff */
[----:B------:R-:W-:Y:S01]  /*4450*/  LOP3.LUT R27, R9, R27, RZ, 0xc0, !PT ;  /* 0x0000001b091b7212 */ /* 0x000fe200078ec0ff */
[----:B------:R-:W-:Y:S01]  /*4460*/  MUFU.EX2 R155, R155 ;  /* 0x0000009b009b7308 */ /* 0x000fe20000000800 */
[----:B------:R-:W2:Y:S01]  /*4470*/  LDSM.16.MT88.4 R8, [R184+0x7000] ;  /* 0x00700000b808783b */ /* 0x000ea20000004200 */
[----:B------:R-:W-:Y:S01]  /*4480*/  IMAD.WIDE.U32 R178, R178, -0x326172a9, RZ ;  /* 0xcd9e8d57b2b27825 */ /* 0x000fe200078e00ff */
[----:B------:R-:W-:-:S02]  /*4490*/  LOP3.LUT R5, R6, 0xffff, RZ, 0xc0, !PT ;  /* 0x0000ffff06057812 */ /* 0x000fc400078ec0ff */
[----:B------:R-:W-:Y:S01]  /*44a0*/  LOP3.LUT R4, R6, 0xff, RZ, 0xc0, !PT ;  /* 0x000000ff06047812 */ /* 0x000fe200078ec0ff */
[----:B------:R-:W-:Y:S01]  /*44b0*/  FFMA.FTZ R208, R161, c[0x0][0x23c], -R162 ;  /* 0x00008f00a1d07a23 */ /* 0x000fe200000108a2 */
[----:B------:R-:W-:Y:S01]  /*44c0*/  SHF.R.U32.HI R5, RZ, 0x8, R5 ;  /* 0x00000008ff057819 */ /* 0x000fe20000011605 */
[----:B------:R-:W-:Y:S01]  /*44d0*/  MUFU.EX2 R163, R163 ;  /* 0x000000a300a37308 */ /* 0x000fe20000000800 */
[----:B------:R-:W-:Y:S01]  /*44e0*/  SHF.R.U32.HI R167, RZ, 0x10, R6 ;  /* 0x00000010ffa77819 */ /* 0x000fe20000011606 */
[----:B------:R-:W-:Y:S01]  /*44f0*/  FFMA.FTZ R209, R64, c[0x0][0x23c], -R67 ;  /* 0x00008f0040d17a23 */ /* 0x000fe20000010843 */
[----:B------:R-:W-:Y:S01]  /*4500*/  LOP3.LUT R7, R7, UR24, R178, 0x96, !PT ;  /* 0x0000001807077c12 */ /* 0x000fe2000f8e96b2 */
[----:B------:R-:W-:Y:S01]  /*4510*/  FADD.FTZ R44, R157, R44 ;  /* 0x0000002c9d2c7221 */ /* 0x000fe20000010000 */
[----:B------:R-:W-:Y:S01]  /*4520*/  PRMT R4, R4, 0x5410, R5 ;  /* 0x0000541004047816 */ /* 0x000fe20000000005 */
[----:B-1----:R-:W-:Y:S01]  /*4530*/  FADD.FTZ R50, R30, R50 ;  /* 0x000000321e327221 */ /* 0x002fe20000010000 */
[----:B------:R-:W-:Y:S01]  /*4540*/  LOP3.LUT R5, R167, 0xff, RZ, 0xc0, !PT ;  /* 0x000000ffa7057812 */ /* 0x000fe200078ec0ff */
[----:B------:R-:W-:Y:S01]  /*4550*/  MUFU.EX2 R208, R208 ;  /* 0x000000d000d07308 */ /* 0x000fe20000000800 */
[----:B------:R-:W-:Y:S01]  /*4560*/  LOP3.LUT R24, R24, R173, RZ, 0xc0, !PT ;  /* 0x000000ad18187212 */ /* 0x000fe200078ec0ff */
[--C-:B------:R-:W-:Y:S01]  /*4570*/  HSET2.LE.AND R4, R4, R62.reuse, PT ;  /* 0x0000003e04047233 */ /* 0x100fe20003803000 */
[----:B------:R-:W-:Y:S01]  /*4580*/  LOP3.LUT R167, R7, 0xffff, RZ, 0xc0, !PT ;  /* 0x0000ffff07a77812 */ /* 0x000fe200078ec0ff */
[----:B------:R-:W-:Y:S01]  /*4590*/  FADD.FTZ R47, R166, R47 ;  /* 0x0000002fa62f7221 */ /* 0x000fe20000010000 */
[----:B------:R-:W-:Y:S01]  /*45a0*/  SHF.R.U32.HI R173, RZ, 0x10, R7 ;  /* 0x00000010ffad7819 */ /* 0x000fe20000011607 */
[----:B------:R-:W-:Y:S01]  /*45b0*/  FADD.FTZ R41, R147, R41 ;  /* 0x0000002993297221 */ /* 0x000fe20000010000 */
[----:B------:R-:W-:Y:S01]  /*45c0*/  SHF.R.U32.HI R6, RZ, 0x18, R6 ;  /* 0x00000018ff067819 */ /* 0x000fe20000011606 */
[----:B------:R-:W-:Y:S01]  /*45d0*/  MUFU.EX2 R150, R150 ;  /* 0x0000009600967308 */ /* 0x000fe20000000800 */
[----:B------:R-:W-:Y:S01]  /*45e0*/  LOP3.LUT R169, R7, 0xff, RZ, 0xc0, !PT ;  /* 0x000000ff07a97812 */ /* 0x000fe200078ec0ff */
[C---:B---3--:R-:W-:Y:S01]  /*45f0*/  HMMA.16816.F32 R124, R24.reuse, R20, R124 ;  /* 0x00000014187c723c */ /* 0x048fe2000000187c */
[----:B------:R-:W-:Y:S01]  /*4600*/  SHF.R.U32.HI R171, RZ, 0x8, R167 ;  /* 0x00000008ffab7819 */ /* 0x000fe200000116a7 */
[----:B------:R-:W-:Y:S01]  /*4610*/  FADD.FTZ R44, R28, R44 ;  /* 0x0000002c1c2c7221 */ /* 0x000fe20000010000 */
[----:B------:R-:W-:Y:S01]  /*4620*/  SHF.R.U32.HI R7, RZ, 0x18, R7 ;  /* 0x00000018ff077819 */ /* 0x000fe20000011607 */
[----:B----4-:R-:W-:Y:S01]  /*4630*/  FADD.FTZ R50, R31, R50 ;  /* 0x000000321f327221 */ /* 0x010fe20000010000 */
[----:B------:R-:W-:Y:S01]  /*4640*/  LOP3.LUT R167, R173, 0xff, RZ, 0xc0, !PT ;  /* 0x000000ffada77812 */ /* 0x000fe200078ec0ff */
[----:B------:R-:W-:Y:S01]  /*4650*/  MUFU.EX2 R149, R149 ;  /* 0x0000009500957308 */ /* 0x000fe20000000800 */
[----:B------:R-:W-:Y:S01]  /*4660*/  PRMT R5, R5, 0x5410, R6 ;  /* 0x0000541005057816 */ /* 0x000fe20000000006 */
[C---:B-----5:R-:W-:Y:S01]  /*4670*/  HMMA.16816.F32 R80, R24.reuse, R12, R80 ;  /* 0x0000000c1850723c */ /* 0x060fe20000001850 */
[----:B------:R-:W-:Y:S01]  /*4680*/  F2FP.PACK_AB R173, R31, R30 ;  /* 0x0000001e1fad723e */ /* 0x000fe200000000ff */
[----:B------:R-:W-:Y:S01]  /*4690*/  FADD.FTZ R47, R165, R47 ;  /* 0x0000002fa52f7221 */ /* 0x000fe20000010000 */
[----:B------:R-:W-:Y:S01]  /*46a0*/  PRMT R169, R169, 0x5410, R171 ;  /* 0x00005410a9a97816 */ /* 0x000fe200000000ab */
[--C-:B------:R-:W-:Y:S01]  /*46b0*/  HSET2.LE.AND R5, R5, R62.reuse, PT ;  /* 0x0000003e05057233 */ /* 0x100fe20003803000 */
[----:B------:R-:W-:Y:S01]  /*46c0*/  PRMT R7, R167, 0x5410, R7 ;  /* 0x00005410a7077816 */ /* 0x000fe20000000007 */
[----:B------:R-:W1:Y:S01]  /*46d0*/  MUFU.EX2 R140, R140 ;  /* 0x0000008c008c7308 */ /* 0x000e620000000800 */
[----:B------:R-:W-:Y:S01]  /*46e0*/  LOP3.LUT R6, R4, R173, RZ, 0xc0, !PT ;  /* 0x000000ad04067212 */ /* 0x000fe200078ec0ff */
[--C-:B------:R-:W-:Y:S01]  /*46f0*/  HSET2.LE.AND R4, R169, R62.reuse, PT ;  /* 0x0000003ea9047233 */ /* 0x100fe20003803000 */
[----:B------:R-:W-:Y:S01]  /*4700*/  F2FP.PACK_AB R173, R165, R166 ;  /* 0x000000a6a5ad723e */ /* 0x000fe200000000ff */
[----:B------:R-:W-:Y:S01]  /*4710*/  HSET2.LE.AND R167, R7, R62, PT ;  /* 0x0000003e07a77233 */ /* 0x000fe20003803000 */
[----:B------:R-:W-:Y:S01]  /*4720*/  F2FP.PACK_AB R171, R159, R160 ;  /* 0x000000a09fab723e */ /* 0x000fe200000000ff */
[C---:B------:R-:W-:Y:S01]  /*4730*/  HMMA.16816.F32 R68, R24.reuse, R16, R68 ;  /* 0x000000101844723c */ /* 0x040fe20000001844 */
[----:B------:R-:W-:Y:S01]  /*4740*/  F2FP.PACK_AB R169, R158, R164 ;  /* 0x000000a49ea9723e */ /* 0x000fe200000000ff */
[----:B------:R-:W3:Y:S01]  /*4750*/  MUFU.EX2 R141, R141 ;  /* 0x0000008d008d7308 */ /* 0x000ee20000000800 */
[----:B------:R-:W-:Y:S01]  /*4760*/  LOP3.LUT R7, R5, R173, RZ, 0xc0, !PT ;  /* 0x000000ad05077212 */ /* 0x000fe200078ec0ff */
[----:B------:R-:W-:Y:S01]  /*4770*/  FADD.FTZ R41, R148, R41 ;  /* 0x0000002994297221 */ /* 0x000fe20000010000 */
[----:B------:R-:W-:Y:S01]  /*4780*/  LOP3.LUT R4, R4, R171, RZ, 0xc0, !PT ;  /* 0x000000ab04047212 */ /* 0x000fe200078ec0ff */
[----:B------:R-:W-:Y:S01]  /*4790*/  FADD.FTZ R44, R29, R44 ;  /* 0x0000002c1d2c7221 */ /* 0x000fe20000010000 */
[----:B------:R-:W-:Y:S01]  /*47a0*/  LOP3.LUT R5, R167, R169, RZ, 0xc0, !PT ;  /* 0x000000a9a7057212 */ /* 0x000fe200078ec0ff */
[----:B------:R-:W-:Y:S01]  /*47b0*/  HMMA.16816.F32 R104, R24, R14, R104 ;  /* 0x0000000e1868723c */ /* 0x000fe20000001868 */
[----:B------:R-:W-:Y:S01]  /*47c0*/  LOP3.LUT R172, R175, UR23, R172, 0x96, !PT ;  /* 0x00000017afac7c12 */ /* 0x000fe2000f8e96ac */
[----:B------:R-:W4:Y:S01]  /*47d0*/  MUFU.EX2 R144, R144 ;  /* 0x0000009000907308 */ /* 0x000f220000000800 */
[----:B------:R-:W-:Y:S01]  /*47e0*/  LOP3.LUT R170, R179, UR7, R170, 0x96, !PT ;  /* 0x00000007b3aa7c12 */ /* 0x000fe2000f8e96aa */
[----:B-1----:R-:W-:-:S02]  /*47f0*/  FADD.FTZ R50, R140, R50 ;  /* 0x000000328c327221 */ /* 0x002fc40000010000 */
[----:B------:R-:W-:Y:S02]  /*4800*/  FADD.FTZ R41, R156, R41 ;  /* 0x000000299c297221 */ /* 0x000fe40000010000 */
[C---:B------:R-:W-:Y:S01]  /*4810*/  HMMA.16816.F32 R76, R4.reuse, R12, R76 ;  /* 0x0000000c044c723c */ /* 0x040fe2000000184c */
[----:B------:R-:W-:Y:S01]  /*4820*/  IMAD.WIDE.U32 R170, R170, -0x2daee0ad, RZ ;  /* 0xd2511f53aaaa7825 */ /* 0x000fe200078e00ff */
[----:B------:R-:W-:Y:S03]  /*4830*/  MUFU.EX2 R210, R210 ;  /* 0x000000d200d27308 */ /* 0x000fe60000000800 */
[----:B------:R-:W-:Y:S01]  /*4840*/  FADD.FTZ R44, R150, R44 ;  /* 0x0000002c962c7221 */ /* 0x000fe20000010000 */
[----:B------:R-:W-:Y:S01]  /*4850*/  LOP3.LUT R168, R171, UR23, R168, 0x96, !PT ;  /* 0x00000017aba87c12 */ /* 0x000fe2000f8e96a8 */
[----:B---3--:R-:W-:Y:S01]  /*4860*/  FADD.FTZ R50, R141, R50 ;  /* 0x000000328d327221 */ /* 0x008fe20000010000 */
[C---:B------:R-:W-:Y:S01]  /*4870*/  HMMA.16816.F32 R112, R4.reuse, R16, R112 ;  /* 0x000000100470723c */ /* 0x040fe20000001870 */
[C---:B------:R-:W-:Y:S01]  /*4880*/  LOP3.LUT R13, R174.reuse, 0xffff, RZ, 0xc0, !PT ;  /* 0x0000ffffae0d7812 */ /* 0x040fe200078ec0ff */
[----:B------:R-:W1:Y:S01]  /*4890*/  MUFU.EX2 R59, R59 ;  /* 0x0000003b003b7308 */ /* 0x000e620000000800 */
[----:B------:R-:W-:Y:S01]  /*48a0*/  LOP3.LUT R12, R174, 0xff, RZ, 0xc0, !PT ;  /* 0x000000ffae0c7812 */ /* 0x000fe200078ec0ff */
[----:B------:R-:W-:Y:S01]  /*48b0*/  FADD.FTZ R41, R155, R41 ;  /* 0x000000299b297221 */ /* 0x000fe20000010000 */
[----:B------:R-:W-:Y:S01]  /*48c0*/  SHF.R.U32.HI R13, RZ, 0x8, R13 ;  /* 0x00000008ff0d7819 */ /* 0x000fe2000001160d */
[----:B------:R-:W-:Y:S01]  /*48d0*/  FADD.FTZ R44, R149, R44 ;  /* 0x0000002c952c7221 */ /* 0x000fe20000010000 */
[----:B------:R-:W-:Y:S01]  /*48e0*/  SHF.R.U32.HI R16, RZ, 0x10, R174 ;  /* 0x00000010ff107819 */ /* 0x000fe200000116ae */
[----:B------:R-:W-:Y:S01]  /*48f0*/  HMMA.16816.F32 R84, R4, R14, R84 ;  /* 0x0000000e0454723c */ /* 0x000fe20000001854 */
[----:B------:R-:W-:Y:S01]  /*4900*/  SHF.R.U32.HI R17, RZ, 0x10, R172 ;  /* 0x00000010ff117819 */ /* 0x000fe200000116ac */
[----:B------:R-:W-:Y:S01]  /*4910*/  MUFU.EX2 R65, R65 ;  /* 0x0000004100417308 */ /* 0x000fe20000000800 */
[----:B------:R-:W-:Y:S01]  /*4920*/  LOP3.LUT R16, R16, 0xff, RZ, 0xc0, !PT ;  /* 0x000000ff10107812 */ /* 0x000fe200078ec0ff */
[----:B----4-:R-:W-:Y:S01]  /*4930*/  FADD.FTZ R50, R144, R50 ;  /* 0x0000003290327221 */ /* 0x010fe20000010000 */
[----:B------:R-:W-:Y:S01]  /*4940*/  LOP3.LUT R17, R17, 0xff, RZ, 0xc0, !PT ;  /* 0x000000ff11117812 */ /* 0x000fe200078ec0ff */
[----:B------:R-:W-:Y:S01]  /*4950*/  FADD.FTZ R41, R163, R41 ;  /* 0x00000029a3297221 */ /* 0x000fe20000010000 */
[C---:B------:R-:W-:Y:S01]  /*4960*/  LOP3.LUT R15, R172.reuse, 0xffff, RZ, 0xc0, !PT ;  /* 0x0000ffffac0f7812 */ /* 0x040fe200078ec0ff */
[C---:B--2---:R-:W-:Y:S01]  /*4970*/  HMMA.16816.F32 R88, R24.reuse, R8, R88 ;  /* 0x000000081858723c */ /* 0x044fe20000001858 */
[----:B------:R-:W-:Y:S01]  /*4980*/  LOP3.LUT R14, R172, 0xff, RZ, 0xc0, !PT ;  /* 0x000000ffac0e7812 */ /* 0x000fe200078ec0ff */
[----:B------:R-:W-:Y:S01]  /*4990*/  MUFU.EX2 R209, R209 ;  /* 0x000000d100d17308 */ /* 0x000fe20000000800 */
[----:B------:R-:W-:Y:S01]  /*49a0*/  SHF.R.U32.HI R172, RZ, 0x18, R172 ;  /* 0x00000018ffac7819 */ /* 0x000fe200000116ac */
[----:B-1----:R-:W-:Y:S01]  /*49b0*/  FADD.FTZ R47, R59, R47 ;  /* 0x0000002f3b2f7221 */ /* 0x002fe20000010000 */
[----:B------:R-:W-:Y:S01]  /*49c0*/  SHF.R.U32.HI R15, RZ, 0x8, R15 ;  /* 0x00000008ff0f7819 */ /* 0x000fe2000001160f */
[----:B------:R-:W-:Y:S01]  /*49d0*/  FADD.FTZ R44, R151, R44 ;  /* 0x0000002c972c7221 */ /* 0x000fe20000010000 */
[----:B------:R-:W-:Y:S01]  /*49e0*/  PRMT R12, R12, 0x5410, R13 ;  /* 0x000054100c0c7816 */ /* 0x000fe2000000000d */
[C---:B------:R-:W-:Y:S01]  /*49f0*/  HMMA.16816.F32 R120, R24.reuse, R22, R120 ;  /* 0x000000161878723c */ /* 0x040fe20000001878 */
[----:B------:R-:W-:Y:S01]  /*4a00*/  PRMT R14, R14, 0x5410, R15 ;  /* 0x000054100e0e7816 */ /* 0x000fe2000000000f */
[----:B------:R-:W1:Y:S01]  /*4a10*/  MUFU.EX2 R58, R58 ;  /* 0x0000003a003a7308 */ /* 0x000e620000000800 */
[----:B------:R-:W-:Y:S01]  /*4a20*/  PRMT R13, R17, 0x5410, R172 ;  /* 0x00005410110d7816 */ /* 0x000fe200000000ac */
[--C-:B------:R-:W-:Y:S01]  /*4a30*/  HSET2.LE.AND R12, R12, R62.reuse, PT ;  /* 0x0000003e0c0c7233 */ /* 0x100fe20003803000 */
[C---:B------:R-:W-:Y:S01]  /*4a40*/  LOP3.LUT R67, R168.reuse, 0xffff, RZ, 0xc0, !PT ;  /* 0x0000ffffa8437812 */ /* 0x040fe200078ec0ff */
[--C-:B------:R-:W-:Y:S01]  /*4a50*/  HSET2.LE.AND R14, R14, R62.reuse, PT ;  /* 0x0000003e0e0e7233 */ /* 0x100fe20003803000 */
[----:B------:R-:W-:Y:S01]  /*4a60*/  SHF.R.U32.HI R142, RZ, 0x10, R168 ;  /* 0x00000010ff8e7819 */ /* 0x000fe200000116a8 */
[----:B------:R-:W-:Y:S01]  /*4a70*/  HMMA.16816.F32 R72, R24, R18, R72 ;  /* 0x000000121848723c */ /* 0x000fe20000001848 */
[----:B------:R-:W-:Y:S01]  /*4a80*/  HSET2.LE.AND R13, R13, R62, PT ;  /* 0x0000003e0d0d7233 */ /* 0x000fe20003803000 */
[----:B------:R-:W-:-:S02]  /*4a90*/  LOP3.LUT R64, R168, 0xff, RZ, 0xc0, !PT ;  /* 0x000000ffa8407812 */ /* 0x000fc400078ec0ff */
[----:B------:R-:W-:Y:S02]  /*4aa0*/  SHF.R.U32.HI R168, RZ, 0x18, R168 ;  /* 0x00000018ffa87819 */ /* 0x000fe400000116a8 */
[----:B------:R-:W-:Y:S02]  /*4ab0*/  SHF.R.U32.HI R67, RZ, 0x8, R67 ;  /* 0x00000008ff437819 */ /* 0x000fe40000011643 */
[----:B------:R-:W-:Y:S01]  /*4ac0*/  HMMA.16816.F32 R92, R24, R10, R92 ;  /* 0x0000000a185c723c */ /* 0x000fe2000000185c */
[----:B------:R-:W-:Y:S01]  /*4ad0*/  LOP3.LUT R142, R142, 0xff, RZ, 0xc0, !PT ;  /* 0x000000ff8e8e7812 */ /* 0x000fe200078ec0ff */
[----:B-1----:R-:W-:Y:S01]  /*4ae0*/  FADD.FTZ R47, R58, R47 ;  /* 0x0000002f3a2f7221 */ /* 0x002fe20000010000 */
[----:B------:R-:W-:Y:S02]  /*4af0*/  PRMT R64, R64, 0x5410, R67 ;  /* 0x0000541040407816 */ /* 0x000fe40000000043 */
[----:B------:R-:W-:Y:S01]  /*4b00*/  F2FP.PACK_AB R67, R141, R140 ;  /* 0x0000008c8d43723e */ /* 0x000fe200000000ff */
[----:B------:R-:W-:Y:S01]  /*4b10*/  FADD.FTZ R47, R65, R47 ;  /* 0x0000002f412f7221 */ /* 0x000fe20000010000 */
[----:B------:R-:W-:Y:S01]  /*4b20*/  SHF.R.U32.HI R27, RZ, 0x18, R174 ;  /* 0x00000018ff1b7819 */ /* 0x000fe200000116ae */
[----:B------:R-:W-:Y:S01]  /*4b30*/  HMMA.16816.F32 R100, R4, R8, R100 ;  /* 0x000000080464723c */ /* 0x000fe20000001864 */
[----:B------:R-:W-:-:S02]  /*4b40*/  F2FP.PACK_AB R24, R155, R156 ;  /* 0x0000009c9b18723e */ /* 0x000fc400000000ff */
[----:B------:R-:W-:Y:S02]  /*4b50*/  PRMT R27, R16, 0x5410, R27 ;  /* 0x00005410101b7816 */ /* 0x000fe4000000001b */
[----:B------:R-:W-:Y:S02]  /*4b60*/  F2FP.PACK_AB R25, R149, R150 ;  /* 0x000000969519723e */ /* 0x000fe400000000ff */
[----:B------:R-:W-:Y:S01]  /*4b70*/  F2FP.PACK_AB R8, R207, R151 ;  /* 0x00000097cf08723e */ /* 0x000fe200000000ff */
[----:B------:R-:W-:Y:S01]  /*4b80*/  HSET2.LE.AND R27, R27, R62, PT ;  /* 0x0000003e1b1b7233 */ /* 0x000fe20003803000 */
[----:B------:R-:W-:Y:S01]  /*4b90*/  F2FP.PACK_AB R26, R208, R163 ;  /* 0x000000a3d01a723e */ /* 0x000fe200000000ff */
[----:B------:R-:W-:Y:S01]  /*4ba0*/  HMMA.16816.F32 R128, R4, R20, R128 ;  /* 0x000000140480723c */ /* 0x000fe20000001880 */
[----:B------:R-:W-:Y:S01]  /*4bb0*/  LOP3.LUT R24, R14, R24, RZ, 0xc0, !PT ;  /* 0x000000180e187212 */ /* 0x000fe200078ec0ff */
[----:B------:R-:W-:Y:S01]  /*4bc0*/  FADD.FTZ R208, R208, R41 ;  /* 0x00000029d0d07221 */ /* 0x000fe20000010000 */
[----:B------:R-:W-:Y:S01]  /*4bd0*/  LOP3.LUT R25, R13, R25, RZ, 0xc0, !PT ;  /* 0x000000190d197212 */ /* 0x000fe200078ec0ff */
[----:B------:R-:W-:Y:S01]  /*4be0*/  FADD.FTZ R207, R207, R44 ;  /* 0x0000002ccfcf7221 */ /* 0x000fe20000010000 */
[----:B------:R-:W-:-:S02]  /*4bf0*/  LOP3.LUT R26, R12, R26, RZ, 0xc0, !PT ;  /* 0x0000001a0c1a7212 */ /* 0x000fc400078ec0ff */
[----:B------:R-:W-:Y:S01]  /*4c00*/  LOP3.LUT R27, R27, R8, RZ, 0xc0, !PT ;  /* 0x000000081b1b7212 */ /* 0x000fe200078ec0ff */
[C---:B------:R-:W-:Y:S01]  /*4c10*/  HMMA.16816.F32 R116, R4.reuse, R22, R116 ;  /* 0x000000160474723c */ /* 0x040fe20000001874 */
[----:B------:R-:W1:Y:S04]  /*4c20*/  LDSM.16.MT88.4 R20, [R187+0x7800] ;  /* 0x00780000bb14783b */ /* 0x000e680000004200 */
[----:B------:R-:W-:Y:S03]  /*4c30*/  LDSM.16.MT88.4 R12, [R185+0x7800] ;  /* 0x00780000b90c783b */ /* 0x000fe60000004200 */
[C---:B------:R-:W-:Y:S01]  /*4c40*/  HMMA.16816.F32 R108, R4.reuse, R18, R108 ;  /* 0x00000012046c723c */ /* 0x040fe2000000186c */
[----:B------:R-:W2:Y:S07]  /*4c50*/  LDSM.16.MT88.4 R16, [R186+0x7800] ;  /* 0x00780000ba10783b */ /* 0x000eae0000004200 */
[----:B------:R-:W-:Y:S01]  /*4c60*/  HMMA.16816.F32 R96, R4, R10, R96 ;  /* 0x0000000a0460723c */ /* 0x000fe20000001860 */
[----:B------:R-:W3:Y:S06]  /*4c70*/  LDSM.16.MT88.4 R8, [R184+0x7800] ;  /* 0x00780000b808783b */ /* 0x000eec0000004200 */
[----:B------:R-:W-:-:S02]  /*4c80*/  LOP3.LUT R7, R170, 0xffff, RZ, 0xc0, !PT ;  /* 0x0000ffffaa077812 */ /* 0x000fc400078ec0ff */
[--C-:B------:R-:W-:Y:S02]  /*4c90*/  SHF.R.U32.HI R6, RZ, 0x10, R170.reuse ;  /* 0x00000010ff067819 */ /* 0x100fe400000116aa */
[----:B------:R-:W-:Y:S02]  /*4ca0*/  LOP3.LUT R4, R170, 0xff, RZ, 0xc0, !PT ;  /* 0x000000ffaa047812 */ /* 0x000fe400078ec0ff */
[----:B------:R-:W-:Y:S02]  /*4cb0*/  SHF.R.U32.HI R7, RZ, 0x8, R7 ;  /* 0x00000008ff077819 */ /* 0x000fe40000011607 */
[----:B------:R-:W-:Y:S02]  /*4cc0*/  SHF.R.U32.HI R5, RZ, 0x18, R170 ;  /* 0x00000018ff057819 */ /* 0x000fe400000116aa */
[----:B------:R-:W-:Y:S02]  /*4cd0*/  LOP3.LUT R6, R6, 0xff, RZ, 0xc0, !PT ;  /* 0x000000ff06067812 */ /* 0x000fe400078ec0ff */
[----:B------:R-:W-:-:S02]  /*4ce0*/  PRMT R4, R4, 0x5410, R7 ;  /* 0x0000541004047816 */ /* 0x000fc40000000007 */
[----:B------:R-:W-:Y:S02]  /*4cf0*/  PRMT R7, R6, 0x5410, R5 ;  /* 0x0000541006077816 */ /* 0x000fe40000000005 */
[----:B------:R-:W-:Y:S01]  /*4d00*/  PRMT R5, R142, 0x5410, R168 ;  /* 0x000054108e057816 */ /* 0x000fe200000000a8 */
[--C-:B------:R-:W-:Y:S01]  /*4d10*/  HSET2.LE.AND R6, R4, R62.reuse, PT ;  /* 0x0000003e04067233 */ /* 0x100fe20003803000 */
[C---:B------:R-:W-:Y:S01]  /*4d20*/  F2FP.PACK_AB R142, R209.reuse, R65 ;  /* 0x00000041d18e723e */ /* 0x040fe200000000ff */
[--C-:B------:R-:W-:Y:S01]  /*4d30*/  HSET2.LE.AND R7, R7, R62.reuse, PT ;  /* 0x0000003e07077233 */ /* 0x100fe20003803000 */
[C---:B-1----:R-:W-:Y:S01]  /*4d40*/  HMMA.16816.F32 R124, R24.reuse, R20, R124 ;  /* 0x00000014187c723c */ /* 0x042fe2000000187c */
        /* <DEDUP_REMOVED lines=8> */
[----:B------:R-:W-:Y:S01]  /*4dd0*/  HMMA.16816.F32 R120, R24, R22, R120 ;  /* 0x000000161878723c */ /* 0x000fe20000001878 */
[----:B------:R-:W-:-:S02]  /*4de0*/  LOP3.LUT R4, R4, R67, RZ, 0xc0, !PT ;  /* 0x0000004304047212 */ /* 0x000fc400078ec0ff */
[----:B------:R-:W-:-:S05]  /*4df0*/  LOP3.LUT R5, R5, R62, RZ, 0xc0, !PT ;  /* 0x0000003e05057212 */ /* 0x000fca00078ec0ff */
[C---:B--2---:R-:W-:Y:S08]  /*4e00*/  HMMA.16816.F32 R68, R24.reuse, R16, R68 ;  /* 0x000000101844723c */ /* 0x044ff00000001844 */
[C---:B------:R-:W-:Y:S08]  /*4e10*/  HMMA.16816.F32 R72, R24.reuse, R18, R72 ;  /* 0x000000121848723c */ /* 0x040ff00000001848 */
[C---:B------:R-:W-:Y:S08]  /*4e20*/  HMMA.16816.F32 R80, R24.reuse, R12, R80 ;  /* 0x0000000c1850723c */ /* 0x040ff00000001850 */
        /* <DEDUP_REMOVED lines=13> */
[----:B------:R-:W-:Y:S01]  /*4f00*/  IADD3 R234, R132, -0x2, RZ ;  /* 0xfffffffe84ea7810 */ /* 0x000fe20007ffe0ff */
[----:B------:R-:W-:-:S04]  /*4f10*/  DEPBAR.LE SB0, 0x0 ;  /* 0x000080000000791a */ /* 0x000fc80000000000 */
[----:B------:R-:W-:Y:S01]  /*4f20*/  SHF.R.S32.HI R0, RZ, 0x1f, R234 ;  /* 0x0000001fff007819 */ /* 0x000fe200000114ea */
[C---:B------:R-:W-:Y:S02]  /*4f30*/  IMAD R2, R234.reuse, UR10, RZ ;  /* 0x0000000aea027c24 */ /* 0x040fe4000f8e02ff */
[----:B------:R-:W-:-:S04]  /*4f40*/  IMAD.WIDE.U32 R4, R234, UR11, R224 ;  /* 0x0000000bea047c25 */ /* 0x000fc8000f8e00e0 */
[----:B------:R-:W-:Y:S01]  /*4f50*/  IMAD R0, R0, UR11, R2 ;  /* 0x0000000b00007c24 */ /* 0x000fe2000f8e0202 */
[----:B------:R-:W-:Y:S01]  /*4f60*/  BAR.SYNC.DEFER_BLOCKING 0x0 ;  /* 0x0000000000007b1d */ /* 0x000fe20000010000 */
[----:B------:R-:W-:Y:S02]  /*4f70*/  LEA R2, P1, R4, c[0x0][0x170], 0x1 ;  /* 0x00005c0004027a11 */ /* 0x000fe400078208ff */
[----:B------:R-:W-:Y:S02]  /*4f80*/  IMAD.IADD R0, R5, 0x1, R0 ;  /* 0x0000000105007824 */ /* 0x000fe400078e0200 */
[----:B------:R-:W-:-:S03]  /*4f90*/  IADD3 R6, P0, R2, UR25, RZ ;  /* 0x0000001902067c10 */ /* 0x000fc6000ff1e0ff */
[----:B------:R-:W-:Y:S01]  /*4fa0*/  LEA.HI.X R3, R4, c[0x0][0x174], R0, 0x1, P1 ;  /* 0x00005d0004037a11 */ /* 0x000fe200008f0c00 */
[----:B------:R-:W-:Y:S01]  /*4fb0*/  IMAD R0, R234, 0x40, R233 ;  /* 0x00000040ea007824 */ /* 0x000fe200078e02e9 */
[----:B------:R-:W-:Y:S02]  /*4fc0*/  IADD3 R8, P1, R6, UR25, RZ ;  /* 0x0000001906087c10 */ /* 0x000fe4000ff3e0ff */
[----:B------:R-:W-:Y:S02]  /*4fd0*/  IADD3.X R7, R3, UR5, RZ, P0, !PT ;  /* 0x0000000503077c10 */ /* 0x000fe400087fe4ff */
[----:B------:R-:W-:Y:S02]  /*4fe0*/  IADD3 R4, P0, R8, UR25, RZ ;  /* 0x0000001908047c10 */ /* 0x000fe4000ff1e0ff */
[----:B------:R-:W-:Y:S02]  /*4ff0*/  IADD3.X R9, R7, UR5, RZ, P1, !PT ;  /* 0x0000000507097c10 */ /* 0x000fe40008ffe4ff */
[----:B------:R-:W-:-:S02]  /*5000*/  ISETP.GE.AND P4, PT, R0, R232, PT ;  /* 0x000000e80000720c */ /* 0x000fc40003f86270 */
[----:B------:R-:W-:Y:S02]  /*5010*/  IADD3.X R5, R9, UR5, RZ, P0, !PT ;  /* 0x0000000509057c10 */ /* 0x000fe400087fe4ff */
[C---:B------:R-:W-:Y:S01]  /*5020*/  ISETP.GE.AND P1, PT, R0.reuse, R231, PT ;  /* 0x000000e70000720c */ /* 0x040fe20003f26270 */
[----:B------:R-:W-:Y:S01]  /*5030*/  @!PT LDS RZ, [RZ] ;  /* 0x00000000fffff984 */ /* 0x000fe20000000800 */
[----:B------:R-:W-:Y:S01]  /*5040*/  @!PT LDS RZ, [RZ] ;  /* 0x00000000fffff984 */ /* 0x000fe20000000800 */
[----:B------:R-:W-:Y:S01]  /*5050*/  @!PT LDS RZ, [RZ] ;  /* 0x00000000fffff984 */ /* 0x000fe20000000800 */
[----:B------:R1:W-:Y:S04]  /*5060*/  LDGSTS.E.BYPASS.LTC128B.128 [R195+0x6000], [R2.64] ;  /* 0x0600000002c37fae */ /* 0x0003e8000b901d4c */
[----:B------:R2:W-:Y:S04]  /*5070*/  LDGSTS.E.BYPASS.LTC128B.128 [R195+0x6800], [R6.64] ;  /* 0x0680000006c37fae */ /* 0x0005e8000b901d4c */
[----:B------:R3:W-:Y:S04]  /*5080*/  LDGSTS.E.BYPASS.LTC128B.128 [R195+0x7000], [R8.64] ;  /* 0x0700000008c37fae */ /* 0x0007e8000b901d4c */
[----:B------:R2:W-:Y:S04]  /*5090*/  LDGSTS.E.BYPASS.LTC128B.128 [R195+0x7800], [R4.64] ;  /* 0x0780000004c37fae */ /* 0x0005e8000b901d4c */
[----:B------:R-:W-:Y:S04]  /*50a0*/  LDSM.16.M88.4 R60, [R193] ;  /* 0x00000000c13c783b */ /* 0x000fe80000000200 */
[----:B------:R-:W4:Y:S04]  /*50b0*/  LDSM.16.M88.4 R16, [R194+0x2000] ;  /* 0x00200000c210783b */ /* 0x000f280000000200 */
[----:B------:R-:W5:Y:S01]  /*50c0*/  LDSM.16.M88.4 R44, [R193+0x800] ;  /* 0x00080000c12c783b */ /* 0x000f620000000200 */
[----:B-1----:R-:W-:-:S03]  /*50d0*/  IADD3 R2, R0, 0x1, RZ ;  /* 0x0000000100027810 */ /* 0x002fc60007ffe0ff */
[----:B------:R-:W1:Y:S01]  /*50e0*/  LDSM.16.M88.4 R28, [R193+0x1000] ;  /* 0x00100000c11c783b */ /* 0x000e620000000200 */
[----:B------:R-:W-:Y:S02]  /*50f0*/  IADD3 R3, R0, 0x18, RZ ;  /* 0x0000001800037810 */ /* 0x000fe40007ffe0ff */
[C---:B------:R-:W-:Y:S01]  /*5100*/  ISETP.GE.AND P2, PT, R2.reuse, R232, PT ;  /* 0x000000e80200720c */ /* 0x040fe20003f46270 */
[----:B------:R-:W1:Y:S01]  /*5110*/  LDSM.16.M88.4 R152, [R193+0x1800] ;  /* 0x00180000c198783b */ /* 0x000e620000000200 */
[CC--:B------:R-:W-:Y:S02]  /*5120*/  ISETP.GE.AND P0, PT, R2.reuse, R231.reuse, PT ;  /* 0x000000e70200720c */ /* 0x0c0fe40003f06270 */
[C---:B------:R-:W-:Y:S01]  /*5130*/  ISETP.GE.AND P5, PT, R2.reuse, R230, PT ;  /* 0x000000e60200720c */ /* 0x040fe20003fa6270 */
[----:B------:R-:W1:Y:S01]  /*5140*/  LDSM.16.M88.4 R172, [R194] ;  /* 0x00000000c2ac783b */ /* 0x000e620000000200 */
[----:B------:R-:W-:Y:S02]  /*5150*/  ISETP.GE.AND P3, PT, R2, R206, PT ;  /* 0x000000ce0200720c */ /* 0x000fe40003f66270 */
[----:B------:R-:W-:Y:S01]  /*5160*/  IADD3 R2, R0, 0x8, RZ ;  /* 0x0000000800027810 */ /* 0x000fe20007ffe0ff */
[----:B------:R-:W-:Y:S03]  /*5170*/  LDSM.16.M88.4 R12, [R191] ;  /* 0x00000000bf0c783b */ /* 0x000fe60000000200 */
[----:B------:R-:W-:Y:S01]  /*5180*/  ISETP.GE.AND P6, PT, R2, R231, PT ;  /* 0x000000e70200720c */ /* 0x000fe20003fc6270 */
[----:B------:R-:W1:Y:S04]  /*5190*/  LDSM.16.M88.4 R148, [R192+0x2000] ;  /* 0x00200000c094783b */ /* 0x000e680000000200 */
[----:B---3--:R-:W3:Y:S04]  /*51a0*/  LDSM.16.M88.4 R8, [R191+0x800] ;  /* 0x00080000bf08783b */ /* 0x008ee80000000200 */
[----:B--2---:R-:W2:Y:S04]  /*51b0*/  LDSM.16.M88.4 R4, [R191+0x1000] ;  /* 0x00100000bf04783b */ /* 0x004ea80000000200 */
[----:B------:R-:W2:Y:S04]  /*51c0*/  LDSM.16.M88.4 R212, [R191+0x1800] ;  /* 0x00180000bfd4783b */ /* 0x000ea80000000200 */
[----:B------:R-:W2:Y:S01]  /*51d0*/  LDSM.16.M88.4 R176, [R192] ;  /* 0x00000000c0b0783b */ /* 0x000ea20000000200 */
[C---:B----4-:R-:W-:Y:S03]  /*51e0*/  HMMA.16816.F32 R140, R16.reuse, R60, RZ ;  /* 0x0000003c108c723c */ /* 0x050fe600000018ff */
[----:B------:R-:W-:Y:S04]  /*51f0*/  LDSM.16.M88.4 R160, [R189] ;  /* 0x00000000bda0783b */ /* 0x000fe80000000200 */
[----:B------:R-:W4:Y:S01]  /*5200*/  LDSM.16.M88.4 R168, [R190] ;  /* 0x00000000bea8783b */ /* 0x000f220000000200 */
[C---:B------:R-:W-:Y:S03]  /*5210*/  HMMA.16816.F32 R64, R16.reuse, R62, RZ ;  /* 0x0000003e1040723c */ /* 0x040fe600000018ff */
[----:B------:R-:W2:Y:S04]  /*5220*/  LDSM.16.M88.4 R164, [R190+0x2000] ;  /* 0x00200000bea4783b */ /* 0x000ea80000000200 */
[----:B------:R-:W-:Y:S01]  /*5230*/  LDSM.16.M88.4 R156, [R183] ;  /* 0x00000000b79c783b */ /* 0x000fe20000000200 */
[C---:B-----5:R-:W-:Y:S03]  /*5240*/  HMMA.16816.F32 R52, R16.reuse, R44, RZ ;  /* 0x0000002c1034723c */ /* 0x060fe600000018ff */
[----:B------:R-:W0:Y:S05]  /*5250*/  LDGDEPBAR ;  /* 0x00000000000079af */ /* 0x000e2a0000000000 */
[C---:B------:R-:W-:Y:S08]  /*5260*/  HMMA.16816.F32 R48, R16.reuse, R46, RZ ;  /* 0x0000002e1030723c */ /* 0x040ff000000018ff */
[C---:B-1----:R-:W-:Y:S08]  /*5270*/  HMMA.16816.F32 R36, R16.reuse, R28, RZ ;  /* 0x0000001c1024723c */ /* 0x042ff000000018ff */
        /* <DEDUP_REMOVED lines=13> */
[C---:B------:R-:W-:Y:S08]  /*5350*/  HMMA.16816.F32 R64, R148.reuse, R14, R64 ;  /* 0x0000000e9440723c */ /* 0x040ff00000001840 */
[C---:B---3--:R-:W-:Y:S08]  /*5360*/  HMMA.16816.F32 R52, R148.reuse, R8, R52 ;  /* 0x000000089434723c */ /* 0x048ff00000001834 */
[C---:B------:R-:W-:Y:S08]  /*5370*/  HMMA.16816.F32 R48, R148.reuse, R10, R48 ;  /* 0x0000000a9430723c */ /* 0x040ff00000001830 */
[C---:B--2---:R-:W-:Y:S08]  /*5380*/  HMMA.16816.F32 R36, R148.reuse, R4, R36 ;  /* 0x000000049424723c */ /* 0x044ff00000001824 */
[C---:B------:R-:W-:Y:S08]  /*5390*/  HMMA.16816.F32 R32, R148.reuse, R6, R32 ;  /* 0x000000069420723c */ /* 0x040ff00000001820 */
[C---:B------:R-:W-:Y:S08]  /*53a0*/  HMMA.16816.F32 R20, R148.reuse, R212, R20 ;  /* 0x000000d49414723c */ /* 0x040ff00000001814 */
[----:B------:R-:W-:Y:S01]  /*53b0*/  HMMA.16816.F32 R16, R148, R214, R16 ;  /* 0x000000d69410723c */ /* 0x000fe20000001810 */
[----:B------:R-:W1:Y:S07]  /*53c0*/  LDSM.16.M88.4 R148, [R181] ;  /* 0x00000000b594783b */ /* 0x000e6e0000000200 */
[C---:B------:R-:W-:Y:S08]  /*53d0*/  HMMA.16816.F32 R144, R176.reuse, R12, R144 ;  /* 0x0000000cb090723c */ /* 0x040ff00000001890 */
[C---:B------:R-:W-:Y:S01]  /*53e0*/  HMMA.16816.F32 R60, R176.reuse, R14, R60 ;  /* 0x0000000eb03c723c */ /* 0x040fe2000000183c */
[----:B------:R-:W-:Y:S07]  /*53f0*/  LDSM.16.M88.4 R12, [R188] ;  /* 0x00000000bc0c783b */ /* 0x000fee0000000200 */
[C---:B------:R-:W-:Y:S08]  /*5400*/  HMMA.16816.F32 R40, R176.reuse, R4, R40 ;  /* 0x00000004b028723c */ /* 0x040ff00000001828 */
[C---:B------:R-:W-:Y:S01]  /*5410*/  HMMA.16816.F32 R28, R176.reuse, R6, R28 ;  /* 0x00000006b01c723c */ /* 0x040fe2000000181c */
[----:B------:R-:W2:Y:S07]  /*5420*/  LDSM.16.M88.4 R4, [R180] ;  /* 0x00000000b404783b */ /* 0x000eae0000000200 */
[C---:B------:R-:W-:Y:S08]  /*5430*/  HMMA.16816.F32 R24, R176.reuse, R212, R24 ;  /* 0x000000d4b018723c */ /* 0x040ff00000001818 */
[C---:B------:R-:W-:Y:S08]  /*5440*/  HMMA.16816.F32 R172, R176.reuse, R214, R172 ;  /* 0x000000d6b0ac723c */ /* 0x040ff000000018ac */
[C---:B------:R-:W-:Y:S08]  /*5450*/  HMMA.16816.F32 R56, R176.reuse, R8, R56 ;  /* 0x00000008b038723c */ /* 0x040ff00000001838 */
[----:B------:R-:W-:Y:S01]  /*5460*/  HMMA.16816.F32 R44, R176, R10, R44 ;  /* 0x0000000ab02c723c */ /* 0x000fe2000000182c */
[----:B------:R-:W3:Y:S07]  /*5470*/  LDSM.16.M88.4 R8, [R188+0x2000] ;  /* 0x00200000bc08783b */ /* 0x000eee0000000200 */
[-C--:B----4-:R-:W-:Y:S08]  /*5480*/  HMMA.16816.F32 R144, R168, R160.reuse, R144 ;  /* 0x000000a0a890723c */ /* 0x090ff00000001890 */
[C---:B------:R-:W-:Y:S08]  /*5490*/  HMMA.16816.F32 R140, R164.reuse, R160, R140 ;  /* 0x000000a0a48c723c */ /* 0x040ff0000000188c */
[C---:B-1----:R-:W-:Y:S08]  /*54a0*/  HMMA.16816.F32 R20, R164.reuse, R148, R20 ;  /* 0x00000094a414723c */ /* 0x042ff00000001814 */
[----:B------:R-:W-:Y:S08]  /*54b0*/  HMMA.16816.F32 R16, R164, R150, R16 ;  /* 0x00000096a410723c */ /* 0x000ff00000001810 */
[C---:B------:R-:W-:Y:S08]  /*54c0*/  HMMA.16816.F32 R24, R168.reuse, R148, R24 ;  /* 0x00000094a818723c */ /* 0x040ff00000001818 */
[----:B------:R-:W-:Y:S01]  /*54d0*/  HMMA.16816.F32 R172, R168, R150, R172 ;  /* 0x00000096a8ac723c */ /* 0x000fe200000018ac */
[----:B------:R-:W1:Y:S07]  /*54e0*/  LDSM.16.M88.4 R148, [R180+0x800] ;  /* 0x00080000b494783b */ /* 0x000e6e0000000200 */
[-C--:B------:R-:W-:Y:S08]  /*54f0*/  HMMA.16816.F32 R64, R164, R162.reuse, R64 ;  /* 0x000000a2a440723c */ /* 0x080ff00000001840 */
[----:B------:R-:W-:Y:S08]  /*5500*/  HMMA.16816.F32 R60, R168, R162, R60 ;  /* 0x000000a2a83c723c */ /* 0x000ff0000000183c */
[----:B--2---:R-:W-:Y:S08]  /*5510*/  HMMA.16816.F32 R144, R12, R4, R144 ;  /* 0x000000040c90723c */ /* 0x004ff00000001890 */
[----:B------:R-:W-:Y:S08]  /*5520*/  HMMA.16816.F32 R56, R168, R156, R56 ;  /* 0x0000009ca838723c */ /* 0x000ff00000001838 */
[C---:B---3--:R-:W-:Y:S08]  /*5530*/  HMMA.16816.F32 R140, R8.reuse, R4, R140 ;  /* 0x00000004088c723c */ /* 0x048ff0000000188c */
[----:B------:R-:W-:Y:S01]  /*5540*/  HMMA.16816.F32 R64, R8, R6, R64 ;  /* 0x000000060840723c */ /* 0x000fe20000001840 */
[----:B------:R-:W-:-:S02]  /*5550*/  FSEL R242, R144, -INF , !P4 ;  /* 0xff80000090f27808 */ /* 0x000fc40006000000 */
[----:B------:R-:W-:Y:S02]  /*5560*/  FSEL R237, R145, -INF , !P2 ;  /* 0xff80000091ed7808 */ /* 0x000fe40005000000 */
[----:B------:R-:W-:Y:S02]  /*5570*/  FSEL R235, R146, -INF , !P1 ;  /* 0xff80000092eb7808 */ /* 0x000fe40004800000 */
[----:B------:R-:W-:Y:S01]  /*5580*/  FSEL R233, R147, -INF , !P0 ;  /* 0xff80000093e97808 */ /* 0x000fe20004000000 */
[----:B------:R-:W-:Y:S01]  /*5590*/  HMMA.16816.F32 R60, R12, R6, R60 ;  /* 0x000000060c3c723c */ /* 0x000fe2000000183c */
[----:B------:R-:W-:Y:S01]  /*55a0*/  ISETP.GE.AND P1, PT, R0, R230, PT ;  /* 0x000000e60000720c */ /* 0x000fe20003f26270 */
[----:B------:R-:W2:Y:S01]  /*55b0*/  LDSM.16.M88.4 R4, [R180+0x1000] ;  /* 0x00100000b404783b */ /* 0x000ea20000000200 */
[C---:B------:R-:W-:Y:S02]  /*55c0*/  ISETP.GE.AND P4, PT, R2.reuse, R232, PT ;  /* 0x000000e80200720c */ /* 0x040fe40003f86270 */
[----:B------:R-:W-:-:S02]  /*55d0*/  ISETP.GE.AND P0, PT, R2, R230, PT ;  /* 0x000000e60200720c */ /* 0x000fc40003f06270 */
[-C--:B------:R-:W-:Y:S01]  /*55e0*/  ISETP.GE.AND P2, PT, R2, R206.reuse, PT ;  /* 0x000000ce0200720c */ /* 0x080fe20003f46270 */
[----:B-1----:R-:W-:Y:S01]  /*55f0*/  HMMA.16816.F32 R56, R12, R148, R56 ;  /* 0x000000940c38723c */ /* 0x002fe20000001838 */
[----:B------:R-:W-:Y:S02]  /*5600*/  IADD3 R2, R0, 0x9, RZ ;  /* 0x0000000900027810 */ /* 0x000fe40007ffe0ff */
[----:B------:R-:W-:Y:S02]  /*5610*/  FSEL R244, R140, -INF , !P1 ;  /* 0xff8000008cf47808 */ /* 0x000fe40004800000 */
[----:B------:R-:W-:Y:S02]  /*5620*/  FSEL R243, R141, -INF , !P5 ;  /* 0xff8000008df37808 */ /* 0x000fe40006800000 */
[----:B------:R-:W-:Y:S01]  /*5630*/  ISETP.GE.AND P1, PT, R0, R206, PT ;  /* 0x000000ce0000720c */ /* 0x000fe20003f26270 */
[----:B------:R-:W-:Y:S01]  /*5640*/  HMMA.16816.F32 R52, R164, R156, R52 ;  /* 0x0000009ca434723c */ /* 0x000fe20000001834 */
[----:B------:R-:W-:-:S02]  /*5650*/  ISETP.GE.AND P5, PT, R2, R230, PT ;  /* 0x000000e60200720c */ /* 0x000fc40003fa6270 */
[----:B------:R-:W-:Y:S02]  /*5660*/  FSEL R247, R64, -INF , !P0 ;  /* 0xff80000040f77808 */ /* 0x000fe40004000000 */
[----:B------:R-:W-:Y:S02]  /*5670*/  FSEL R246, R65, -INF , !P5 ;  /* 0xff80000041f67808 */ /* 0x000fe40006800000 */
[----:B------:R-:W-:Y:S01]  /*5680*/  FSEL R245, R142, -INF , !P1 ;  /* 0xff8000008ef57808 */ /* 0x000fe20004800000 */
[----:B------:R-:W-:Y:S01]  /*5690*/  HMMA.16816.F32 R48, R164, R158, R48 ;  /* 0x0000009ea430723c */ /* 0x000fe20000001830 */
[C---:B------:R-:W-:Y:S02]  /*56a0*/  ISETP.GE.AND P0, PT, R2.reuse, R232, PT ;  /* 0x000000e80200720c */ /* 0x040fe40003f06270 */
[C---:B------:R-:W-:Y:S02]  /*56b0*/  ISETP.GE.AND P5, PT, R2.reuse, R231, PT ;  /* 0x000000e70200720c */ /* 0x040fe40003fa6270 */
[----:B------:R-:W-:-:S02]  /*56c0*/  ISETP.GE.AND P1, PT, R2, R206, PT ;  /* 0x000000ce0200720c */ /* 0x000fc40003f26270 */
[----:B------:R-:W-:Y:S01]  /*56d0*/  IADD3 R2, R0, 0x10, RZ ;  /* 0x0000001000027810 */ /* 0x000fe20007ffe0ff */
[C---:B------:R-:W-:Y:S01]  /*56e0*/  HMMA.16816.F32 R44, R168.reuse, R158, R44 ;  /* 0x0000009ea82c723c */ /* 0x040fe2000000182c */
[----:B------:R-:W-:Y:S02]  /*56f0*/  FSEL R250, R143, -INF , !P3 ;  /* 0xff8000008ffa7808 */ /* 0x000fe40005800000 */
[----:B------:R-:W-:Y:S02]  /*5700*/  FSEL R239, R60, -INF , !P4 ;  /* 0xff8000003cef7808 */ /* 0x000fe40006000000 */
[----:B------:R-:W-:Y:S02]  /*5710*/  FSEL R238, R61, -INF , !P0 ;  /* 0xff8000003dee7808 */ /* 0x000fe40004000000 */
[----:B------:R-:W-:Y:S01]  /*5720*/  FSEL R251, R66, -INF , !P2 ;  /* 0xff80000042fb7808 */ /* 0x000fe20005000000 */
[----:B------:R-:W-:Y:S01]  /*5730*/  HMMA.16816.F32 R40, R168, R152, R40 ;  /* 0x00000098a828723c */ /* 0x000fe20000001828 */
[----:B------:R-:W-:-:S02]  /*5740*/  ISETP.GE.AND P3, PT, R2, R232, PT ;  /* 0x000000e80200720c */ /* 0x000fc40003f66270 */
[C---:B------:R-:W-:Y:S02]  /*5750*/  ISETP.GE.AND P4, PT, R2.reuse, R231, PT ;  /* 0x000000e70200720c */ /* 0x040fe40003f86270 */
[C---:B------:R-:W-:Y:S02]  /*5760*/  ISETP.GE.AND P0, PT, R2.reuse, R230, PT ;  /* 0x000000e60200720c */ /* 0x040fe40003f06270 */
[----:B------:R-:W-:Y:S01]  /*5770*/  ISETP.GE.AND P2, PT, R2, R206, PT ;  /* 0x000000ce0200720c */ /* 0x000fe20003f46270 */
[----:B------:R-:W-:Y:S01]  /*5780*/  HMMA.16816.F32 R36, R164, R152, R36 ;  /* 0x00000098a424723c */ /* 0x000fe20000001824 */
[----:B------:R-:W-:Y:S02]  /*5790*/  IADD3 R2, R0, 0x11, RZ ;  /* 0x0000001100027810 */ /* 0x000fe40007ffe0ff */
[----:B------:R-:W-:Y:S02]  /*57a0*/  FSEL R252, R67, -INF , !P1 ;  /* 0xff80000043fc7808 */ /* 0x000fe40004800000 */
[----:B------:R-:W-:-:S02]  /*57b0*/  FSEL R236, R62, -INF , !P6 ;  /* 0xff8000003eec7808 */ /* 0x000fc40007000000 */
[C---:B------:R-:W-:Y:S01]  /*57c0*/  ISETP.GE.AND P6, PT, R2.reuse, R232, PT ;  /* 0x000000e80200720c */ /* 0x040fe20003fc6270 */
[----:B------:R-:W-:Y:S01]  /*57d0*/  HMMA.16816.F32 R52, R8, R148, R52 ;  /* 0x000000940834723c */ /* 0x000fe20000001834 */
[----:B------:R-:W-:Y:S02]  /*57e0*/  ISETP.GE.AND P1, PT, R2, R231, PT ;  /* 0x000000e70200720c */ /* 0x000fe40003f26270 */
[----:B------:R-:W-:Y:S02]  /*57f0*/  FSEL R163, R56, -INF , !P3 ;  /* 0xff80000038a37808 */ /* 0x000fe40005800000 */
[----:B------:R-:W-:Y:S02]  /*5800*/  FSEL R162, R57, -INF , !P6 ;  /* 0xff80000039a27808 */ /* 0x000fe40007000000 */
[----:B------:R-:W-:Y:S01]  /*5810*/  FSEL R161, R58, -INF , !P4 ;  /* 0xff8000003aa17808 */ /* 0x000fe20006000000 */
[----:B------:R-:W-:Y:S01]  /*5820*/  HMMA.16816.F32 R32, R164, R154, R32 ;  /* 0x0000009aa420723c */ /* 0x000fe20000001820 */
[----:B------:R-:W-:-:S02]  /*5830*/  FSEL R156, R59, -INF , !P1 ;  /* 0xff8000003b9c7808 */ /* 0x000fc40004800000 */
[----:B------:R-:W1:Y:S01]  /*5840*/  LDSM.16.M88.4 R56, [R180+0x1800] ;  /* 0x00180000b438783b */ /* 0x000e620000000200 */
[----:B------:R-:W-:Y:S01]  /*5850*/  FSEL R64, R63, -INF , !P5 ;  /* 0xff8000003f407808 */ /* 0x000fe20006800000 */
[----:B------:R-:W-:-:S04]  /*5860*/  DEPBAR.LE SB0, 0x0 ;  /* 0x000080000000791a */ /* 0x000fc80000000000 */
[-C--:B------:R-:W-:Y:S01]  /*5870*/  HMMA.16816.F32 R48, R8, R150.reuse, R48 ;  /* 0x000000960830723c */ /* 0x080fe20000001830 */
[C---:B------:R-:W-:Y:S02]  /*5880*/  ISETP.GE.AND P5, PT, R2.reuse, R230, PT ;  /* 0x000000e60200720c */ /* 0x040fe40003fa6270 */
[----:B------:R-:W-:Y:S02]  /*5890*/  ISETP.GE.AND P3, PT, R2, R206, PT ;  /* 0x000000ce0200720c */ /* 0x000fe40003f66270 */
[----:B------:R-:W-:Y:S02]  /*58a0*/  IADD3 R2, R0, 0x19, RZ ;  /* 0x0000001900027810 */ /* 0x000fe40007ffe0ff */
[----:B------:R-:W-:Y:S01]  /*58b0*/  FSEL R153, R53, -INF , !P5 ;  /* 0xff80000035997808 */ /* 0x000fe20006800000 */
[----:B------:R-:W-:Y:S01]  /*58c0*/  HMMA.16816.F32 R44, R12, R150, R44 ;  /* 0x000000960c2c723c */ /* 0x000fe2000000182c */
[-C--:B------:R-:W-:Y:S02]  /*58d0*/  ISETP.GE.AND P1, PT, R3, R230.reuse, PT ;  /* 0x000000e60300720c */ /* 0x080fe40003f26270 */
[----:B------:R-:W-:-:S02]  /*58e0*/  ISETP.GE.AND P5, PT, R2, R230, PT ;  /* 0x000000e60200720c */ /* 0x000fc40003fa6270 */
[C---:B------:R-:W-:Y:S02]  /*58f0*/  ISETP.GE.AND P4, PT, R3.reuse, R232, PT ;  /* 0x000000e80300720c */ /* 0x040fe40003f86270 */
[----:B------:R-:W-:Y:S01]  /*5900*/  FSEL R151, R52, -INF , !P0 ;  /* 0xff80000034977808 */ /* 0x000fe20004000000 */
[----:B------:R-:W-:Y:S01]  /*5910*/  HMMA.16816.F32 R28, R168, R154, R28 ;  /* 0x0000009aa81c723c */ /* 0x000fe2000000181c */
[----:B------:R-:W-:Y:S02]  /*5920*/  ISETP.GE.AND P0, PT, R3, R206, PT ;  /* 0x000000ce0300720c */ /* 0x000fe40003f06270 */
[----:B------:R-:W-:Y:S02]  /*5930*/  FSEL R157, R55, -INF , !P3 ;  /* 0xff800000379d7808 */ /* 0x000fe40005800000 */
[----:B------:R-:W-:Y:S02]  /*5940*/  ISETP.GE.AND P6, PT, R3, R231, PT ;  /* 0x000000e70300720c */ /* 0x000fe40003fc6270 */
[----:B------:R-:W-:Y:S01]  /*5950*/  FSEL R154, R54, -INF , !P2 ;  /* 0xff800000369a7808 */ /* 0x000fe20005000000 */
[----:B--2---:R-:W-:Y:S01]  /*5960*/  HMMA.16816.F32 R40, R12, R4, R40 ;  /* 0x000000040c28723c */ /* 0x004fe20000001828 */
[----:B------:R-:W-:-:S02]  /*5970*/  FSEL R152, R48, -INF , !P1 ;  /* 0xff80000030987808 */ /* 0x000fc40004800000 */
[----:B------:R-:W-:Y:S02]  /*5980*/  FSEL R155, R49, -INF , !P5 ;  /* 0xff800000319b7808 */ /* 0x000fe40006800000 */
[C---:B------:R-:W-:Y:S02]  /*5990*/  ISETP.GE.AND P1, PT, R2.reuse, R232, PT ;  /* 0x000000e80200720c */ /* 0x040fe40003f26270 */
[C---:B------:R-:W-:Y:S01]  /*59a0*/  ISETP.GE.AND P5, PT, R2.reuse, R231, PT ;  /* 0x000000e70200720c */ /* 0x040fe20003fa6270 */
[----:B------:R-:W-:Y:S01]  /*59b0*/  HMMA.16816.F32 R36, R8, R4, R36 ;  /* 0x000000040824723c */ /* 0x000fe20000001824 */
[----:B------:R-:W-:Y:S02]  /*59c0*/  ISETP.GE.AND P2, PT, R2, R206, PT ;  /* 0x000000ce0200720c */ /* 0x000fe40003f46270 */
[----:B------:R-:W-:Y:S02]  /*59d0*/  IADD3 R2, R0, 0x20, RZ ;  /* 0x0000002000027810 */ /* 0x000fe40007ffe0ff */
[----:B------:R-:W-:-:S02]  /*59e0*/  FSEL R171, R44, -INF , !P4 ;  /* 0xff8000002cab7808 */ /* 0x000fc40006000000 */
[----:B------:R-:W-:Y:S01]  /*59f0*/  FSEL R176, R45, -INF , !P1 ;  /* 0xff8000002db07808 */ /* 0x000fe20004800000 */
[----:B------:R-:W-:Y:S01]  /*5a00*/  HMMA.16816.F32 R32, R8, R6, R32 ;  /* 0x000000060820723c */ /* 0x000fe20000001820 */
[----:B------:R-:W-:Y:S02]  /*5a10*/  FSEL R158, R50, -INF , !P0 ;  /* 0xff800000329e7808 */ /* 0x000fe40004000000 */
[C---:B------:R-:W-:Y:S02]  /*5a20*/  ISETP.GE.AND P3, PT, R2.reuse, R232, PT ;  /* 0x000000e80200720c */ /* 0x040fe40003f66270 */
[C---:B------:R-:W-:Y:S02]  /*5a30*/  ISETP.GE.AND P4, PT, R2.reuse, R231, PT ;  /* 0x000000e70200720c */ /* 0x040fe40003f86270 */
[C---:B------:R-:W-:Y:S01]  /*5a40*/  ISETP.GE.AND P1, PT, R2.reuse, R230, PT ;  /* 0x000000e60200720c */ /* 0x040fe20003f26270 */
[----:B-1----:R-:W-:Y:S01]  /*5a50*/  HMMA.16816.F32 R24, R12, R56, R24 ;  /* 0x000000380c18723c */ /* 0x002fe20000001818 */
        /* <DEDUP_REMOVED lines=9> */
[C---:B------:R-:W-:Y:S01]  /*5af0*/  HMMA.16816.F32 R20, R8.reuse, R56, R20 ;  /* 0x000000380814723c */ /* 0x040fe20000001814 */
[C---:B------:R-:W-:Y:S02]  /*5b00*/  ISETP.GE.AND P5, PT, R2.reuse, R230, PT ;  /* 0x000000e60200720c */ /* 0x040fe40003fa6270 */
[----:B------:R-:W-:Y:S02]  /*5b10*/  ISETP.GE.AND P3, PT, R2, R206, PT ;  /* 0x000000ce0200720c */ /* 0x000fe40003f66270 */
[C---:B------:R-:W-:Y:S02]  /*5b20*/  IADD3 R3, R0.reuse, 0x28, RZ ;  /* 0x0000002800037810 */ /* 0x040fe40007ffe0ff */
[----:B------:R-:W-:Y:S01]  /*5b30*/  IADD3 R2, R0, 0x29, RZ ;  /* 0x0000002900027810 */ /* 0x000fe20007ffe0ff */
[----:B------:R-:W-:Y:S01]  /*5b40*/  HMMA.16816.F32 R16, R8, R58, R16 ;  /* 0x0000003a0810723c */ /* 0x000fe20000001810 */
[----:B------:R-:W-:-:S02]  /*5b50*/  FSEL R60, R43, -INF , !P2 ;  /* 0xff8000002b3c7808 */ /* 0x000fc40005000000 */
[----:B------:R-:W-:Y:S02]  /*5b60*/  FSEL R168, R36, -INF , !P1 ;  /* 0xff80000024a87808 */ /* 0x000fe40004800000 */
[-C--:B------:R-:W-:Y:S02]  /*5b70*/  ISETP.GE.AND P2, PT, R3, R230.reuse, PT ;  /* 0x000000e60300720c */ /* 0x080fe40003f46270 */
[----:B------:R-:W-:Y:S01]  /*5b80*/  ISETP.GE.AND P1, PT, R2, R230, PT ;  /* 0x000000e60200720c */ /* 0x000fe20003f26270 */
[----:B------:R-:W-:Y:S01]  /*5b90*/  HMMA.16816.F32 R172, R12, R58, R172 ;  /* 0x0000003a0cac723c */ /* 0x000fe200000018ac */
[----:B------:R-:W-:Y:S01]  /*5ba0*/  FSEL R166, R32, -INF , !P2 ;  /* 0xff80000020a67808 */ /* 0x000fe20005000000 */
[----:B------:R-:W-:Y:S01]  /*5bb0*/  IMAD.MOV.U32 R32, RZ, RZ, R234 ;  /* 0x000000ffff207224 */ /* 0x000fe200078e00ea */
[----:B------:R-:W-:Y:S02]  /*5bc0*/  FSEL R164, R33, -INF , !P1 ;  /* 0xff80000021a47808 */ /* 0x000fe40004800000 */
[----:B------:R-:W-:-:S02]  /*5bd0*/  FSEL R165, R38, -INF , !P0 ;  /* 0xff80000026a57808 */ /* 0x000fc40004000000 */
[C---:B------:R-:W-:Y:S02]  /*5be0*/  ISETP.GE.AND P2, PT, R2.reuse, R232, PT ;  /* 0x000000e80200720c */ /* 0x040fe40003f46270 */
[CC--:B------:R-:W-:Y:S02]  /*5bf0*/  ISETP.GE.AND P1, PT, R2.reuse, R231.reuse, PT ;  /* 0x000000e70200720c */ /* 0x0c0fe40003f26270 */
[----:B------:R-:W-:Y:S02]  /*5c00*/  ISETP.GE.AND P0, PT, R2, R206, PT ;  /* 0x000000ce0200720c */ /* 0x000fe40003f06270 */
[----:B------:R-:W-:Y:S02]  /*5c10*/  IADD3 R2, R0, 0x30, RZ ;  /* 0x0000003000027810 */ /* 0x000fe40007ffe0ff */
[----:B------:R-:W-:Y:S02]  /*5c20*/  FSEL R170, R35, -INF , !P0 ;  /* 0xff80000023aa7808 */ /* 0x000fe40004000000 */
[----:B------:R-:W-:-:S02]  /*5c30*/  ISETP.GE.AND P0, PT, R2, R231, PT ;  /* 0x000000e70200720c */ /* 0x000fc40003f06270 */
[C---:B------:R-:W-:Y:S02]  /*5c40*/  IADD3 R6, R0.reuse, 0x31, RZ ;  /* 0x0000003100067810 */ /* 0x040fe40007ffe0ff */
[C---:B------:R-:W-:Y:S02]  /*5c50*/  IADD3 R5, R0.reuse, 0x38, RZ ;  /* 0x0000003800057810 */ /* 0x040fe40007ffe0ff */
[----:B------:R-:W-:Y:S02]  /*5c60*/  IADD3 R4, R0, 0x39, RZ ;  /* 0x0000003900047810 */ /* 0x000fe40007ffe0ff */
[----:B------:R-:W-:Y:S01]  /*5c70*/  FSEL R0, R26, -INF , !P0 ;  /* 0xff8000001a007808 */ /* 0x000fe20004000000 */
[----:B------:R-:W-:Y:S01]  /*5c80*/  BAR.SYNC.DEFER_BLOCKING 0x0 ;  /* 0x0000000000007b1d */ /* 0x000fe20000010000 */
[----:B------:R-:W-:Y:S02]  /*5c90*/  ISETP.GE.AND P0, PT, R2, R206, PT ;  /* 0x000000ce0200720c */ /* 0x000fe40003f06270 */
[----:B------:R-:W-:-:S02]  /*5ca0*/  FSEL R149, R29, -INF , !P2 ;  /* 0xff8000001d957808 */ /* 0x000fc40005000000 */
[----:B------:R-:W-:Y:S02]  /*5cb0*/  ISETP.GE.AND P2, PT, R6, R232, PT ;  /* 0x000000e80600720c */ /* 0x000fe40003f46270 */
[----:B------:R-:W-:Y:S02]  /*5cc0*/  FSEL R66, R22, -INF , !P0 ;  /* 0xff80000016427808 */ /* 0x000fe40004000000 */
[----:B------:R-:W-:Y:S02]  /*5cd0*/  FSEL R144, R31, -INF , !P1 ;  /* 0xff8000001f907808 */ /* 0x000fe40004800000 */
[----:B------:R-:W-:Y:S02]  /*5ce0*/  ISETP.GE.AND P0, PT, R4, R230, PT ;  /* 0x000000e60400720c */ /* 0x000fe40003f06270 */
[----:B------:R-:W-:Y:S02]  /*5cf0*/  ISETP.GE.AND P1, PT, R6, R231, PT ;  /* 0x000000e70600720c */ /* 0x000fe40003f26270 */
[----:B------:R-:W-:-:S02]  /*5d00*/  FSEL R167, R39, -INF , !P3 ;  /* 0xff80000027a77808 */ /* 0x000fc40005800000 */
[----:B------:R-:W-:Y:S02]  /*5d10*/  FSEL R51, R25, -INF , !P2 ;  /* 0xff80000019337808 */ /* 0x000fe40005000000 */
[C---:B------:R-:W-:Y:S02]  /*5d20*/  ISETP.GE.AND P3, PT, R2.reuse, R232, PT ;  /* 0x000000e80200720c */ /* 0x040fe40003f66270 */
[----:B------:R-:W-:Y:S02]  /*5d30*/  ISETP.GE.AND P2, PT, R2, R230, PT ;  /* 0x000000e60200720c */ /* 0x000fe40003f46270 */
[----:B------:R-:W-:Y:S02]  /*5d40*/  FSEL R141, R17, -INF , !P0 ;  /* 0xff800000118d7808 */ /* 0x000fe40004000000 */
[----:B------:R-:W-:Y:S02]  /*5d50*/  FSEL R2, R27, -INF , !P1 ;  /* 0xff8000001b027808 */ /* 0x000fe40004800000 */
[----:B------:R-:W-:-:S02]  /*5d60*/  ISETP.NE.AND P0, PT, R132, 0x2, PT ;  /* 0x000000028400780c */ /* 0x000fc40003f05270 */
[----:B------:R-:W-:Y:S02]  /*5d70*/  ISETP.GE.AND P1, PT, R6, R230, PT ;  /* 0x000000e60600720c */ /* 0x000fe40003f26270 */
[----:B------:R-:W-:Y:S02]  /*5d80*/  FSEL R145, R41, -INF , !P6 ;  /* 0xff80000029917808 */ /* 0x000fe40007000000 */
[----:B------:R-:W-:Y:S02]  /*5d90*/  FSEL R62, R42, -INF , !P4 ;  /* 0xff8000002a3e7808 */ /* 0x000fe40006000000 */
[----:B------:R-:W-:Y:S02]  /*5da0*/  FSEL R169, R37, -INF , !P5 ;  /* 0xff80000025a97808 */ /* 0x000fe40006800000 */
[----:B------:R-:W-:Y:S02]  /*5db0*/  FSEL R142, R20, -INF , !P2 ;  /* 0xff800000148e7808 */ /* 0x000fe40005000000 */
[----:B------:R-:W-:-:S02]  /*5dc0*/  FSEL R140, R21, -INF , !P1 ;  /* 0xff800000158c7808 */ /* 0x000fc40004800000 */
[C---:B------:R-:W-:Y:S02]  /*5dd0*/  ISETP.GE.AND P6, PT, R3.reuse, R232, PT ;  /* 0x000000e80300720c */ /* 0x040fe40003fc6270 */
[C---:B------:R-:W-:Y:S02]  /*5de0*/  ISETP.GE.AND P4, PT, R3.reuse, R231, PT ;  /* 0x000000e70300720c */ /* 0x040fe40003f86270 */
[-C--:B------:R-:W-:Y:S02]  /*5df0*/  ISETP.GE.AND P5, PT, R3, R206.reuse, PT ;  /* 0x000000ce0300720c */ /* 0x080fe40003fa6270 */
[----:B------:R-:W-:Y:S02]  /*5e00*/  ISETP.GE.AND P2, PT, R6, R206, PT ;  /* 0x000000ce0600720c */ /* 0x000fe40003f46270 */
[----:B------:R-:W-:Y:S02]  /*5e10*/  ISETP.GE.AND P1, PT, R5, R230, PT ;  /* 0x000000e60500720c */ /* 0x000fe40003f26270 */
[----:B------:R-:W-:-:S02]  /*5e20*/  FSEL R150, R28, -INF , !P6 ;  /* 0xff8000001c967808 */ /* 0x000fc40007000000 */
[----:B------:R-:W-:Y:S02]  /*5e30*/  FSEL R160, R34, -INF , !P5 ;  /* 0xff80000022a07808 */ /* 0x000fe40006800000 */
[----:B------:R-:W-:Y:S02]  /*5e40*/  FSEL R148, R30, -INF , !P4 ;  /* 0xff8000001e947808 */ /* 0x000fe40006000000 */
[----:B------:R-:W-:Y:S02]  /*5e50*/  FSEL R3, R24, -INF , !P3 ;  /* 0xff80000018037808 */ /* 0x000fe40005800000 */
[----:B------:R-:W-:Y:S02]  /*5e60*/  FSEL R65, R23, -INF , !P2 ;  /* 0xff80000017417808 */ /* 0x000fe40005000000 */
[----:B------:R-:W-:Y:S02]  /*5e70*/  FSEL R143, R16, -INF , !P1 ;  /* 0xff800000108f7808 */ /* 0x000fe40004800000 */
[----:B------:R-:W-:-:S02]  /*5e80*/  ISETP.GE.AND P6, PT, R5, R232, PT ;  /* 0x000000e80500720c */ /* 0x000fc40003fc6270 */
[C---:B------:R-:W-:Y:S02]  /*5e90*/  ISETP.GE.AND P5, PT, R4.reuse, R232, PT ;  /* 0x000000e80400720c */ /* 0x040fe40003fa6270 */
[CC--:B------:R-:W-:Y:S02]  /*5ea0*/  ISETP.GE.AND P4, PT, R5.reuse, R231.reuse, PT ;  /* 0x000000e70500720c */ /* 0x0c0fe40003f86270 */
[C---:B------:R-:W-:Y:S02]  /*5eb0*/  ISETP.GE.AND P3, PT, R4.reuse, R231, PT ;  /* 0x000000e70400720c */ /* 0x040fe40003f66270 */
        /* <DEDUP_REMOVED lines=9> */
[----:B------:R-:W-:-:S04]  /*5f50*/  IADD3 R5, R132, -0x3, RZ ;  /* 0xfffffffd84057810 */ /* 0x000fc80007ffe0ff */
[----:B------:R-:W-:Y:S01]  /*5f60*/  SHF.R.S32.HI R4, RZ, 0x1f, R5 ;  /* 0x0000001fff047819 */ /* 0x000fe20000011405 */
[----:B------:R-:W-:-:S04]  /*5f70*/  IMAD.WIDE.U32 R6, R5, c[0x0][0x198], RZ ;  /* 0x0000660005067a25 */ /* 0x000fc800078e00ff */
[----:B------:R-:W-:-:S04]  /*5f80*/  IMAD R4, R4, c[0x0][0x198], RZ ;  /* 0x0000660004047a24 */ /* 0x000fc800078e02ff */
[----:B------:R-:W-:Y:S01]  /*5f90*/  IMAD R4, R5, c[0x0][0x19c], R4 ;  /* 0x0000670005047a24 */ /* 0x000fe200078e0204 */
[----:B------:R-:W-:-:S03]  /*5fa0*/  LEA R5, P0, R6, R196, 0x6 ;  /* 0x000000c406057211 */ /* 0x000fc600078030ff */
[----:B------:R-:W-:Y:S01]  /*5fb0*/  IMAD.IADD R4, R7, 0x1, R4 ;  /* 0x0000000107047824 */ /* 0x000fe200078e0204 */
[----:B------:R-:W-:-:S04]  /*5fc0*/  LEA R8, P1, R5, c[0x0][0x168], 0x1 ;  /* 0x00005a0005087a11 */ /* 0x000fc800078208ff */
[----:B------:R-:W-:Y:S02]  /*5fd0*/  LEA.HI.X R4, R6, R199, R4, 0x6, P0 ;  /* 0x000000c706047211 */ /* 0x000fe400000f3404 */
        /* <DEDUP_REMOVED lines=8> */
[----:B------:R-:W-:-:S02]  /*6060*/  IADD3 R4, P0, R10, UR8, RZ ;  /* 0x000000080a047c10 */ /* 0x000fc4000ff1e0ff */
[----:B------:R-:W-:Y:S01]  /*6070*/  IADD3.X R11, R7, UR6, RZ, P1, !PT ;  /* 0x00000006070b7c10 */ /* 0x000fe20008ffe4ff */
[----:B------:R1:W-:Y:S03]  /*6080*/  LDGSTS.E.BYPASS.LTC128B.128 [R195+0x4800], [R6.64] ;  /* 0x0480000006c37fae */ /* 0x0003e6000b901d4c */
[----:B------:R-:W-:Y:S01]  /*6090*/  IADD3.X R5, R11, UR6, RZ, P0, !PT ;  /* 0x000000060b057c10 */ /* 0x000fe200087fe4ff */
[----:B------:R1:W-:Y:S04]  /*60a0*/  LDGSTS.E.BYPASS.LTC128B.128 [R195+0x5000], [R10.64] ;  /* 0x050000000ac37fae */ /* 0x0003e8000b901d4c */
[----:B------:R1:W-:Y:S04]  /*60b0*/  LDGSTS.E.BYPASS.LTC128B.128 [R195+0x5800], [R4.64] ;  /* 0x0580000004c37fae */ /* 0x0003e8000b901d4c */
[----:B------:R-:W0:Y:S02]  /*60c0*/  LDGDEPBAR ;  /* 0x00000000000079af */ /* 0x000e240000000000 */
.L_x_590:
[----:B-1----:R-:W-:Y:S01]  /*60d0*/  FMNMX.FTZ R10, R136, R242, !PT ;  /* 0x000000f2880a7209 */ /* 0x002fe20007810000 */
[----:B------:R-:W-:Y:S01]  /*60e0*/  IMAD.SHL.U32 R30, R32, 0x2, RZ ;  /* 0x00000002201e7824 */ /* 0x000fe200078e00ff */
[----:B------:R-:W-:Y:S01]  /*60f0*/  FMNMX.FTZ R6, R134, R244, !PT ;  /* 0x000000f486067209 */ /* 0x000fe20007810000 */
[----:B------:R-:W-:Y:S01]  /*6100*/  IMAD R179, R211, -0x326172a9, RZ ;  /* 0xcd9e8d57d3b37824 */ /* 0x000fe200078e02ff */
        /* <DEDUP_REMOVED lines=35> */
[----:B------:R-:W-:Y:S02]  /*6340*/  LOP3.LUT R12, R229, UR15, R30, 0x96, !PT ;  /* 0x0000000fe50c7c12 */ /* 0x000fe4000f8e961e */
[----:B------:R-:W-:-:S02]  /*6350*/  FMNMX.FTZ R9, R160, R9, !PT ;  /* 0x00000009a0097209 */ /* 0x000fc40007810000 */
[----:B------:R-:W-:Y:S01]  /*6360*/  FMNMX.FTZ R7, R236, R7, !PT ;  /* 0x00000007ec077209 */ /* 0x000fe20007810000 */
[----:B------:R-:W-:Y:S01]  /*6370*/  IMAD.WIDE.U32 R12, R12, -0x326172a9, RZ ;  /* 0xcd9e8d570c0c7825 */ /* 0x000fe200078e00ff */
        /* <DEDUP_REMOVED lines=8> */
[----:B------:R-:W-:Y:S02]  /*6400*/  LOP3.LUT R4, R13, UR22, R179, 0x96, !PT ;  /* 0x000000160d047c12 */ /* 0x000fe4000f8e96b3 */
[----:B------:R-:W-:Y:S02]  /*6410*/  FMNMX.FTZ R10, R173, R10, !PT ;  /* 0x0000000aad0a7209 */ /* 0x000fe40007810000 */
[----:B------:R-:W-:Y:S01]  /*6420*/  FMNMX.FTZ R6, R143, R6, !PT ;  /* 0x000000068f067209 */ /* 0x000fe20007810000 */
[----:B------:R-:W-:Y:S01]  /*6430*/  IMAD.WIDE.U32 R230, R4, -0x2daee0ad, RZ ;  /* 0xd2511f5304e67825 */ /* 0x000fe200078e00ff */
[----:B------:R-:W-:Y:S01]  /*6440*/  FMNMX.FTZ R9, R65, R9, !PT ;  /* 0x0000000941097209 */ /* 0x000fe20007810000 */
[----:B------:R-:W1:Y:S01]  /*6450*/  SHFL.BFLY PT, R5, R10, 0x2, 0x1f ;  /* 0x0c401f000a057f89 */ /* 0x000e6200000e0000 */
[----:B------:R-:W-:-:S02]  /*6460*/  FMNMX.FTZ R7, R156, R7, !PT ;  /* 0x000000079c077209 */ /* 0x000fc40007810000 */
[----:B------:R-:W-:Y:S02]  /*6470*/  FMNMX.FTZ R6, R141, R6, !PT ;  /* 0x000000068d067209 */ /* 0x000fe40007810000 */
[----:B------:R-:W-:Y:S02]  /*6480*/  FMNMX.FTZ R9, R61, R9, !PT ;  /* 0x000000093d097209 */ /* 0x000fe40007810000 */
[----:B------:R-:W-:Y:S01]  /*6490*/  FMNMX.FTZ R7, R178, R7, !PT ;  /* 0x00000007b2077209 */ /* 0x000fe20007810000 */
[----:B------:R-:W2:Y:S01]  /*64a0*/  SHFL.BFLY PT, R8, R6, 0x2, 0x1f ;  /* 0x0c401f0006087f89 */ /* 0x000ea200000e0000 */
[----:B------:R-:W-:Y:S02]  /*64b0*/  LOP3.LUT R4, R231, UR19, R218, 0x96, !PT ;  /* 0x00000013e7047c12 */ /* 0x000fe4000f8e96da */
[----:B------:R-:W-:Y:S02]  /*64c0*/  FMNMX.FTZ R9, R63, R9, !PT ;  /* 0x000000093f097209 */ /* 0x000fe40007810000 */
[----:B------:R-:W-:Y:S01]  /*64d0*/  FMNMX.FTZ R7, R177, R7, !PT ;  /* 0x00000007b1077209 */ /* 0x000fe20007810000 */
[----:B------:R-:W-:Y:S01]  /*64e0*/  IMAD.WIDE.U32 R28, R4, -0x326172a9, RZ ;  /* 0xcd9e8d57041c7825 */ /* 0x000fe200078e00ff */
[----:B------:R-:W-:Y:S01]  /*64f0*/  LOP3.LUT R214, R217, UR20, R12, 0x96, !PT ;  /* 0x00000014d9d67c12 */ /* 0x000fe2000f8e960c */
[----:B------:R-:W3:Y:S01]  /*6500*/  SHFL.BFLY PT, R4, R9, 0x2, 0x1f ;  /* 0x0c401f0009047f89 */ /* 0x000ee200000e0000 */
[----:B------:R-:W-:-:S02]  /*6510*/  FMNMX.FTZ R7, R62, R7, !PT ;  /* 0x000000073e077209 */ /* 0x000fc40007810000 */
[----:B------:R-:W-:Y:S01]  /*6520*/  LOP3.LUT R11, R13, UR22, R226, 0x96, !PT ;  /* 0x000000160d0b7c12 */ /* 0x000fe2000f8e96e2 */
[----:B------:R-:W-:Y:S01]  /*6530*/  IMAD.WIDE.U32 R214, R214, -0x2daee0ad, RZ ;  /* 0xd2511f53d6d67825 */ /* 0x000fe200078e00ff */
[----:B------:R-:W-:Y:S02]  /*6540*/  FMNMX.FTZ R7, R60, R7, !PT ;  /* 0x000000073c077209 */ /* 0x000fe40007810000 */
[----:B------:R-:W-:Y:S01]  /*6550*/  LOP3.LUT R212, R221, UR21, R228, 0x96, !PT ;  /* 0x00000015ddd47c12 */ /* 0x000fe2000f8e96e4 */
[----:B------:R-:W-:Y:S01]  /*6560*/  IMAD.WIDE.U32 R248, R11, -0x2daee0ad, RZ ;  /* 0xd2511f530bf87825 */ /* 0x000fe200078e00ff */
[----:B------:R-:W-:Y:S02]  /*6570*/  FMNMX.FTZ R7, R148, R7, !PT ;  /* 0x0000000794077209 */ /* 0x000fe40007810000 */
[----:B------:R-:W-:Y:S01]  /*6580*/  LOP3.LUT R230, R215, UR17, R230, 0x96, !PT ;  /* 0x00000011d7e67c12 */ /* 0x000fe2000f8e96e6 */
[----:B------:R-:W-:Y:S01]  /*6590*/  IMAD.WIDE.U32 R212, R212, -0x326172a9, RZ ;  /* 0xcd9e8d57d4d47825 */ /* 0x000fe200078e00ff */
[----:B------:R-:W-:-:S02]  /*65a0*/  FMNMX.FTZ R7, R144, R7, !PT ;  /* 0x0000000790077209 */ /* 0x000fc40007810000 */
[----:B-1----:R-:W-:Y:S01]  /*65b0*/  FMNMX.FTZ R5, R10, R5, !PT ;  /* 0x000000050a057209 */ /* 0x002fe20007810000 */
[----:B------:R-:W-:Y:S01]  /*65c0*/  IMAD.WIDE.U32 R230, R230, -0x326172a9, RZ ;  /* 0xcd9e8d57e6e67825 */ /* 0x000fe200078e00ff */
[----:B------:R-:W-:Y:S02]  /*65d0*/  LOP3.LUT R10, R249, UR19, R220, 0x96, !PT ;  /* 0x00000013f90a7c12 */ /* 0x000fe4000f8e96dc */
[----:B------:R-:W-:Y:S01]  /*65e0*/  FMNMX.FTZ R7, R0, R7, !PT ;  /* 0x0000000700077209 */ /* 0x000fe20007810000 */
[----:B------:R-:W1:Y:S01]  /*65f0*/  SHFL.BFLY PT, R36, R5, 0x1, 0x1f ;  /* 0x0c201f0005247f89 */ /* 0x000e6200000e0000 */
[----:B--2---:R-:W-:Y:S01]  /*6600*/  FMNMX.FTZ R8, R6, R8, !PT ;  /* 0x0000000806087209 */ /* 0x004fe20007810000 */
[----:B------:R-:W-:Y:S01]  /*6610*/  IMAD.WIDE.U32 R240, R10, -0x326172a9, RZ ;  /* 0xcd9e8d570af07825 */ /* 0x000fe200078e00ff */
[----:B------:R-:W-:Y:S02]  /*6620*/  LOP3.LUT R6, R29, UR18, R216, 0x96, !PT ;  /* 0x000000121d067c12 */ /* 0x000fe4000f8e96d8 */
[----:B------:R-:W-:Y:S01]  /*6630*/  FMNMX.FTZ R7, R2, R7, !PT ;  /* 0x0000000702077209 */ /* 0x000fe20007810000 */
[----:B------:R-:W2:Y:S01]  /*6640*/  SHFL.BFLY PT, R34, R8, 0x1, 0x1f ;  /* 0x0c201f0008227f89 */ /* 0x000ea200000e0000 */
[----:B------:R-:W-:Y:S01]  /*6650*/  LOP3.LUT R28, R231, UR16, R28, 0x96, !PT ;  /* 0x00000010e71c7c12 */ /* 0x000fe2000f8e961c */
[----:B------:R-:W-:Y:S01]  /*6660*/  IMAD.WIDE.U32 R10, R6, -0x2daee0ad, RZ ;  /* 0xd2511f53060a7825 */ /* 0x000fe200078e00ff */
[----:B------:R-:W-:-:S02]  /*6670*/  LOP3.LUT R12, R213, UR20, R12, 0x96, !PT ;  /* 0x00000014d50c7c12 */ /* 0x000fc4000f8e960c */
[----:B------:R-:W-:Y:S01]  /*6680*/  FMNMX.FTZ R7, R174, R7, !PT ;  /* 0x00000007ae077209 */ /* 0x000fe20007810000 */
[----:B------:R-:W-:Y:S01]  /*6690*/  IMAD.WIDE.U32 R28, R28, -0x2daee0ad, RZ ;  /* 0xd2511f531c1c7825 */ /* 0x000fe200078e00ff */
[----:B---3--:R-:W-:Y:S02]  /*66a0*/  FMNMX.FTZ R4, R9, R4, !PT ;  /* 0x0000000409047209 */ /* 0x008fe40007810000 */
[----:B------:R-:W-:Y:S01]  /*66b0*/  LOP3.LUT R6, R241, UR18, R212, 0x96, !PT ;  /* 0x00000012f1067c12 */ /* 0x000fe2000f8e96d4 */
[----:B------:R-:W-:Y:S01]  /*66c0*/  IMAD.WIDE.U32 R12, R12, -0x2daee0ad, RZ ;  /* 0xd2511f530c0c7825 */ /* 0x000fe200078e00ff */
[----:B------:R-:W-:Y:S01]  /*66d0*/  FMNMX.FTZ R7, R175, R7, !PT ;  /* 0x00000007af077209 */ /* 0x000fe20007810000 */
[----:B------:R-:W3:Y:S01]  /*66e0*/  SHFL.BFLY PT, R33, R4, 0x1, 0x1f ;  /* 0x0c201f0004217f89 */ /* 0x000ee200000e0000 */
[----:B------:R-:W-:Y:S01]  /*66f0*/  LOP3.LUT R214, R11, UR9, R214, 0x96, !PT ;  /* 0x000000090bd67c12 */ /* 0x000fe2000f8e96d6 */
[----:B------:R-:W-:Y:S01]  /*6700*/  IMAD.WIDE.U32 R14, R6, -0x2daee0ad, RZ ;  /* 0xd2511f53060e7825 */ /* 0x000fe200078e00ff */
[----:B------:R-:W-:-:S02]  /*6710*/  LOP3.LUT R6, R29, UR4, R10, 0x96, !PT ;  /* 0x000000041d067c12 */ /* 0x000fc4000f8e960a */
[----:B------:R-:W4:Y:S01]  /*6720*/  SHFL.BFLY PT, R10, R7, 0x2, 0x1f ;  /* 0x0c401f00070a7f89 */ /* 0x000f2200000e0000 */
[----:B------:R-:W-:Y:S01]  /*6730*/  LOP3.LUT R248, R13, UR17, R248, 0x96, !PT ;  /* 0x000000110df87c12 */ /* 0x000fe2000f8e96f8 */
[----:B------:R-:W-:Y:S01]  /*6740*/  IMAD.WIDE.U32 R214, R214, -0x326172a9, RZ ;  /* 0xcd9e8d57d6d67825 */ /* 0x000fe200078e00ff */
[----:B-1----:R-:W-:Y:S02]  /*6750*/  FMNMX.FTZ R36, R5, R36, !PT ;  /* 0x0000002405247209 */ /* 0x002fe40007810000 */
[----:B------:R-:W-:Y:S01]  /*6760*/  LOP3.LUT R5, R15, UR9, R12, 0x96, !PT ;  /* 0x000000090f057c12 */ /* 0x000fe2000f8e960c */
[----:B------:R-:W-:Y:S01]  /*6770*/  IMAD.WIDE.U32 R248, R248, -0x326172a9, RZ ;  /* 0xcd9e8d57f8f87825 */ /* 0x000fe200078e00ff */
[----:B--2---:R-:W-:Y:S02]  /*6780*/  FMNMX.FTZ R34, R8, R34, !PT ;  /* 0x0000002208227209 */ /* 0x004fe40007810000 */
[----:B------:R-:W-:Y:S01]  /*6790*/  FSETP.NEU.FTZ.AND P2, PT, R36, -INF , PT ;  /* 0xff8000002400780b */ /* 0x000fe20003f5d000 */
[----:B------:R-:W-:Y:S01]  /*67a0*/  IMAD.WIDE.U32 R8, R6, -0x326172a9, RZ ;  /* 0xcd9e8d5706087825 */ /* 0x000fe200078e00ff */
[----:B------:R-:W-:-:S02]  /*67b0*/  LOP3.LUT R240, R249, UR16, R240, 0x96, !PT ;  /* 0x00000010f9f07c12 */ /* 0x000fc4000f8e96f0 */
[C---:B------:R-:W-:Y:S01]  /*67c0*/  FSETP.NEU.FTZ.AND P1, PT, R34.reuse, -INF , PT ;  /* 0xff8000002200780b */ /* 0x040fe20003f3d000 */
[----:B------:R-:W-:Y:S01]  /*67d0*/  FMUL.FTZ R147, R34, c[0x0][0x23c] ;  /* 0x00008f0022937a20 */ /* 0x000fe20000410000 */
[----:B------:R-:W-:Y:S01]  /*67e0*/  LOP3.LUT R24, R9, UR24, R214, 0x96, !PT ;  /* 0x0000001809187c12 */ /* 0x000fe2000f8e96d6 */
[----:B------:R-:W-:Y:S01]  /*67f0*/  IMAD.WIDE.U32 R240, R240, -0x2daee0ad, RZ ;  /* 0xd2511f53f0f07825 */ /* 0x000fe200078e00ff */
[----:B------:R-:W-:Y:S02]  /*6800*/  LOP3.LUT R12, R8, 0xffff, RZ, 0xc0, !PT ;  /* 0x0000ffff080c7812 */ /* 0x000fe400078ec0ff */
[----:B---3--:R-:W-:Y:S01]  /*6810*/  FMNMX.FTZ R33, R4, R33, !PT ;  /* 0x0000002104217209 */ /* 0x008fe20007810000 */
[----:B------:R-:W-:Y:S01]  /*6820*/  FMUL.FTZ R56, R36, c[0x0][0x23c] ;  /* 0x00008f0024387a20 */ /* 0x000fe20000410000 */
[----:B------:R-:W-:Y:S01]  /*6830*/  LOP3.LUT R14, R241, UR4, R14, 0x96, !PT ;  /* 0x00000004f10e7c12 */ /* 0x000fe2000f8e960e */
[----:B------:R-:W-:Y:S01]  /*6840*/  IMAD.WIDE.U32 R16, R5, -0x326172a9, RZ ;  /* 0xcd9e8d5705107825 */ /* 0x000fe200078e00ff */
[----:B------:R-:W-:-:S02]  /*6850*/  FSEL R147, R147, RZ, P1 ;  /* 0x000000ff93937208 */ /* 0x000fc40000800000 */
[----:B----4-:R-:W-:Y:S01]  /*6860*/  FMNMX.FTZ R7, R7, R10, !PT ;  /* 0x0000000a07077209 */ /* 0x010fe20007810000 */
[----:B------:R-:W-:Y:S01]  /*6870*/  IMAD.WIDE.U32 R14, R14, -0x326172a9, RZ ;  /* 0xcd9e8d570e0e7825 */ /* 0x000fe200078e00ff */
[--C-:B------:R-:W-:Y:S02]  /*6880*/  SHF.R.U32.HI R9, RZ, 0x10, R8.reuse ;  /* 0x00000010ff097819 */ /* 0x100fe40000011608 */
[C---:B------:R-:W-:Y:S01]  /*6890*/  FSETP.NEU.FTZ.AND P0, PT, R33.reuse, -INF , PT ;  /* 0xff8000002100780b */ /* 0x040fe20003f1d000 */
[----:B------:R-:W-:Y:S01]  /*68a0*/  FMUL.FTZ R67, R33, c[0x0][0x23c] ;  /* 0x00008f0021437a20 */ /* 0x000fe20000410000 */
[----:B------:R-:W1:Y:S01]  /*68b0*/  SHFL.BFLY PT, R35, R7, 0x1, 0x1f ;  /* 0x0c201f0007237f89 */ /* 0x000e6200000e0000 */
[----:B------:R-:W-:Y:S01]  /*68c0*/  FSEL R56, R56, RZ, P2 ;  /* 0x000000ff38387208 */ /* 0x000fe20001000000 */
[--C-:B------:R-:W-:Y:S01]  /*68d0*/  FFMA.FTZ R42, R247, c[0x0][0x23c], -R147.reuse ;  /* 0x00008f00f72a7a23 */ /* 0x100fe20000010893 */
[----:B------:R-:W-:Y:S01]  /*68e0*/  LOP3.LUT R27, R8, 0xff, RZ, 0xc0, !PT ;  /* 0x000000ff081b7812 */ /* 0x000fe200078ec0ff */
[--C-:B------:R-:W-:Y:S01]  /*68f0*/  FFMA.FTZ R41, R246, c[0x0][0x23c], -R147.reuse ;  /* 0x00008f00f6297a23 */ /* 0x100fe20000010893 */
[----:B------:R-:W-:Y:S01]  /*6900*/  SHF.R.U32.HI R31, RZ, 0x18, R8 ;  /* 0x00000018ff1f7819 */ /* 0x000fe20000011608 */
[----:B------:R-:W-:Y:S01]  /*6910*/  FFMA.FTZ R48, R242, c[0x0][0x23c], -R56 ;  /* 0x00008f00f2307a23 */ /* 0x000fe20000010838 */
[----:B------:R-:W-:Y:S01]  /*6920*/  LOP3.LUT R8, R14, 0xffff, RZ, 0xc0, !PT ;  /* 0x0000ffff0e087812 */ /* 0x000fe200078ec0ff */
[--C-:B------:R-:W-:Y:S01]  /*6930*/  FFMA.FTZ R44, R244, c[0x0][0x23c], -R147.reuse ;  /* 0x00008f00f42c7a23 */ /* 0x100fe20000010893 */
[----:B------:R-:W-:Y:S01]  /*6940*/  LOP3.LUT R9, R9, 0xff, RZ, 0xc0, !PT ;  /* 0x000000ff09097812 */ /* 0x000fe200078ec0ff */
[----:B------:R-:W-:Y:S01]  /*6950*/  FFMA.FTZ R43, R243, c[0x0][0x23c], -R147 ;  /* 0x00008f00f32b7a23 */ /* 0x000fe20000010893 */
[----:B------:R-:W-:Y:S01]  /*6960*/  FSEL R67, R67, RZ, P0 ;  /* 0x000000ff43437208 */ /* 0x000fe20000000000 */
[----:B------:R-:W-:Y:S01]  /*6970*/  IMAD.MOV.U32 R242, RZ, RZ, R16 ;  /* 0x000000fffff27224 */ /* 0x000fe200078e0010 */
[----:B------:R-:W-:Y:S01]  /*6980*/  LOP3.LUT R6, R14, 0xff, RZ, 0xc0, !PT ;  /* 0x000000ff0e067812 */ /* 0x000fe200078ec0ff */
[----:B------:R-:W-:Y:S01]  /*6990*/  MUFU.EX2 R42, R42 ;  /* 0x0000002a002a7308 */ /* 0x000fe20000000800 */
[----:B------:R-:W-:Y:S01]  /*69a0*/  SHF.R.U32.HI R8, RZ, 0x8, R8 ;  /* 0x00000008ff087819 */ /* 0x000fe20000011608 */
[----:B------:R-:W-:Y:S01]  /*69b0*/  FFMA.FTZ R38, R251, c[0x0][0x23c], -R67 ;  /* 0x00008f00fb267a23 */ /* 0x000fe20000010843 */
[----:B------:R-:W-:Y:S01]  /*69c0*/  PRMT R31, R9, 0x5410, R31 ;  /* 0x00005410091f7816 */ /* 0x000fe2000000001f */
[--C-:B------:R-:W-:Y:S01]  /*69d0*/  FFMA.FTZ R37, R252, c[0x0][0x23c], -R67.reuse ;  /* 0x00008f00fc257a23 */ /* 0x100fe20000010843 */
[----:B------:R-:W-:Y:S01]  /*69e0*/  LOP3.LUT R9, R24, 0xffff, RZ, 0xc0, !PT ;  /* 0x0000ffff18097812 */ /* 0x000fe200078ec0ff */
[--C-:B------:R-:W-:Y:S01]  /*69f0*/  FFMA.FTZ R40, R245, c[0x0][0x23c], -R67.reuse ;  /* 0x00008f00f5287a23 */ /* 0x100fe20000010843 */
[----:B------:R-:W-:Y:S01]  /*6a00*/  PRMT R6, R6, 0x5410, R8 ;  /* 0x0000541006067816 */ /* 0x000fe20000000008 */
[----:B------:R-:W2:Y:S01]  /*6a10*/  MUFU.EX2 R41, R41 ;  /* 0x0000002900297308 */ /* 0x000ea20000000800 */
[----:B------:R-:W-:Y:S01]  /*6a20*/  FFMA.FTZ R39, R250, c[0x0][0x23c], -R67 ;  /* 0x00008f00fa277a23 */ /* 0x000fe20000010843 */
[----:B------:R-:W-:Y:S01]  /*6a30*/  LOP3.LUT R25, R24, 0xff, RZ, 0xc0, !PT ;  /* 0x000000ff18197812 */ /* 0x000fe200078ec0ff */
[----:B------:R-:W-:Y:S01]  /*6a40*/  IMAD.MOV.U32 R243, RZ, RZ, R17 ;  /* 0x000000fffff37224 */ /* 0x000fe200078e0011 */
[----:B------:R-:W-:Y:S01]  /*6a50*/  SHF.R.U32.HI R8, RZ, 0x10, R24 ;  /* 0x00000010ff087819 */ /* 0x000fe20000011618 */
[----:B------:R-:W3:Y:S01]  /*6a60*/  LDSM.16.MT88.4 R16, [R187+0x6000] ;  /* 0x00600000bb10783b */ /* 0x000ee20000004200 */
[----:B------:R-:W-:Y:S01]  /*6a70*/  SHF.R.U32.HI R9, RZ, 0x8, R9 ;  /* 0x00000008ff097819 */ /* 0x000fe20000011609 */
[----:B------:R-:W-:Y:S01]  /*6a80*/  FFMA.FTZ R46, R239, c[0x0][0x23c], -R56 ;  /* 0x00008f00ef2e7a23 */ /* 0x000fe20000010838 */
[----:B------:R-:W-:Y:S01]  /*6a90*/  LOP3.LUT R4, R15, UR24, R242, 0x96, !PT ;  /* 0x000000180f047c12 */ /* 0x000fe2000f8e96f2 */
[----:B------:R-:W-:Y:S01]  /*6aa0*/  MUFU.EX2 R44, R44 ;  /* 0x0000002c002c7308 */ /* 0x000fe20000000800 */
[----:B------:R-:W-:Y:S01]  /*6ab0*/  SHF.R.U32.HI R11, RZ, 0x10, R14 ;  /* 0x00000010ff0b7819 */ /* 0x000fe2000001160e */
[----:B------:R-:W-:Y:S01]  /*6ac0*/  FFMA.FTZ R45, R238, c[0x0][0x23c], -R56 ;  /* 0x00008f00ee2d7a23 */ /* 0x000fe20000010838 */
[----:B------:R-:W-:Y:S01]  /*6ad0*/  SHF.R.U32.HI R24, RZ, 0x18, R24 ;  /* 0x00000018ff187819 */ /* 0x000fe20000011618 */
[----:B------:R-:W-:Y:S01]  /*6ae0*/  FFMA.FTZ R47, R237, c[0x0][0x23c], -R56 ;  /* 0x00008f00ed2f7a23 */ /* 0x000fe20000010838 */
[----:B------:R-:W-:Y:S01]  /*6af0*/  LOP3.LUT R8, R8, 0xff, RZ, 0xc0, !PT ;  /* 0x000000ff08087812 */ /* 0x000fe200078ec0ff */
[----:B------:R-:W-:Y:S01]  /*6b00*/  FFMA.FTZ R152, R152, c[0x0][0x23c], -R147 ;  /* 0x00008f0098987a23 */ /* 0x000fe20000010893 */
[----:B------:R-:W-:Y:S01]  /*6b10*/  PRMT R25, R25, 0x5410, R9 ;  /* 0x0000541019197816 */ /* 0x000fe20000000009 */
[----:B------:R-:W-:Y:S01]  /*6b20*/  MUFU.EX2 R43, R43 ;  /* 0x0000002b002b7308 */ /* 0x000fe20000000800 */
[----:B------:R-:W-:Y:S01]  /*6b30*/  LOP3.LUT R10, R4, 0xffff, RZ, 0xc0, !PT ;  /* 0x0000ffff040a7812 */ /* 0x000fe200078ec0ff */
[----:B------:R-:W-:Y:S01]  /*6b40*/  FFMA.FTZ R155, R155, c[0x0][0x23c], -R147 ;  /* 0x00008f009b9b7a23 */ /* 0x000fe20000010893 */
[----:B------:R-:W-:Y:S01]  /*6b50*/  SHF.R.U32.HI R9, RZ, 0x10, R4 ;  /* 0x00000010ff097819 */ /* 0x000fe20000011604 */
[--C-:B------:R-:W-:Y:S01]  /*6b60*/  FFMA.FTZ R171, R171, c[0x0][0x23c], -R56.reuse ;  /* 0x00008f00abab7a23 */ /* 0x100fe20000010838 */
[----:B------:R-:W-:Y:S01]  /*6b70*/  PRMT R53, R203, 0x7054, R203 ;  /* 0x00007054cb357816 */ /* 0x000fe200000000cb */
[----:B------:R-:W-:Y:S01]  /*6b80*/  FFMA.FTZ R176, R176, c[0x0][0x23c], -R56 ;  /* 0x00008f00b0b07a23 */ /* 0x000fe20000010838 */
[----:B------:R-:W-:Y:S01]  /*6b90*/  SHF.R.U32.HI R5, RZ, 0x18, R14 ;  /* 0x00000018ff057819 */ /* 0x000fe2000001160e */
[----:B------:R-:W-:Y:S01]  /*6ba0*/  MUFU.EX2 R38, R38 ;  /* 0x0000002600267308 */ /* 0x000fe20000000800 */
[----:B------:R-:W-:Y:S01]  /*6bb0*/  LOP3.LUT R11, R11, 0xff, RZ, 0xc0, !PT ;  /* 0x000000ff0b0b7812 */ /* 0x000fe200078ec0ff */
[--C-:B------:R-:W-:Y:S01]  /*6bc0*/  HSET2.LE.AND R6, R6, R53.reuse, PT ;  /* 0x0000003506067233 */ /* 0x100fe20003803000 */
[----:B------:R-:W-:Y:S01]  /*6bd0*/  PRMT R24, R8, 0x5410, R24 ;  /* 0x0000541008187816 */ /* 0x000fe20000000018 */
[--C-:B------:R-:W-:Y:S01]  /*6be0*/  HSET2.LE.AND R31, R31, R53.reuse, PT ;  /* 0x000000351f1f7233 */ /* 0x100fe20003803000 */
[----:B------:R-:W-:Y:S01]  /*6bf0*/  LOP3.LUT R20, R4, 0xff, RZ, 0xc0, !PT ;  /* 0x000000ff04147812 */ /* 0x000fe200078ec0ff */
[--C-:B------:R-:W-:Y:S01]  /*6c00*/  HSET2.LE.AND R25, R25, R53.reuse, PT ;  /* 0x0000003519197233 */ /* 0x100fe20003803000 */
[----:B------:R-:W-:Y:S01]  /*6c10*/  SHF.R.U32.HI R4, RZ, 0x18, R4 ;  /* 0x00000018ff047819 */ /* 0x000fe20000011604 */
[----:B------:R-:W4:Y:S01]  /*6c20*/  MUFU.EX2 R37, R37 ;  /* 0x0000002500257308 */ /* 0x000f220000000800 */
[----:B------:R-:W-:Y:S01]  /*6c30*/  SHF.R.U32.HI R10, RZ, 0x8, R10 ;  /* 0x00000008ff0a7819 */ /* 0x000fe2000001160a */
[--C-:B------:R-:W-:Y:S01]  /*6c40*/  FFMA.FTZ R151, R151, c[0x0][0x23c], -R147.reuse ;  /* 0x00008f0097977a23 */ /* 0x100fe20000010893 */
[----:B------:R-:W-:Y:S01]  /*6c50*/  LOP3.LUT R9, R9, 0xff, RZ, 0xc0, !PT ;  /* 0x000000ff09097812 */ /* 0x000fe200078ec0ff */
[----:B------:R-:W-:Y:S01]  /*6c60*/  FFMA.FTZ R153, R153, c[0x0][0x23c], -R147 ;  /* 0x00008f0099997a23 */ /* 0x000fe20000010893 */
[----:B------:R-:W-:Y:S01]  /*6c70*/  FSEL R8, R33, RZ, P0 ;  /* 0x000000ff21087208 */ /* 0x000fe20000000000 */
[----:B------:R-:W-:Y:S01]  /*6c80*/  FFMA.FTZ R158, R158, c[0x0][0x23c], -R67 ;  /* 0x00008f009e9e7a23 */ /* 0x000fe20000010843 */
[----:B------:R-:W-:Y:S01]  /*6c90*/  PRMT R5, R11, 0x5410, R5 ;  /* 0x000054100b057816 */ /* 0x000fe20000000005 */
[----:B------:R-:W-:Y:S01]  /*6ca0*/  MUFU.EX2 R40, R40 ;  /* 0x0000002800287308 */ /* 0x000fe20000000800 */
[----:B------:R-:W-:Y:S01]  /*6cb0*/  PRMT R20, R20, 0x5410, R10 ;  /* 0x0000541014147816 */ /* 0x000fe2000000000a */
[----:B------:R-:W-:Y:S01]  /*6cc0*/  FADD.FTZ R8, R133, -R8 ;  /* 0x8000000885087221 */ /* 0x000fe20000010000 */
[----:B------:R-:W-:Y:S01]  /*6cd0*/  PRMT R4, R9, 0x5410, R4 ;  /* 0x0000541009047816 */ /* 0x000fe20000000004 */
[--C-:B------:R-:W-:Y:S01]  /*6ce0*/  HSET2.LE.AND R23, R5, R53.reuse, PT ;  /* 0x0000003505177233 */ /* 0x100fe20003803000 */
[----:B--2---:R-:W-:Y:S01]  /*6cf0*/  F2FP.PACK_AB R22, R41, R42 ;  /* 0x0000002a2916723e */ /* 0x004fe200000000ff */
[----:B------:R-:W-:Y:S01]  /*6d00*/  FMUL.FTZ R8, R8, c[0x0][0x23c] ;  /* 0x00008f0008087a20 */ /* 0x000fe20000410000 */
[----:B-1----:R-:W-:Y:S01]  /*6d10*/  FMNMX.FTZ R35, R7, R35, !PT ;  /* 0x0000002307237209 */ /* 0x002fe20007810000 */
[----:B------:R-:W1:Y:S01]  /*6d20*/  MUFU.EX2 R39, R39 ;  /* 0x0000002700277308 */ /* 0x000e620000000800 */
[----:B------:R-:W-:Y:S01]  /*6d30*/  LOP3.LUT R22, R6, R22, RZ, 0xc0, !PT ;  /* 0x0000001606167212 */ /* 0x000fe200078ec0ff */
[--C-:B------:R-:W-:Y:S01]  /*6d40*/  HSET2.LE.AND R20, R20, R53.reuse, PT ;  /* 0x0000003514147233 */ /* 0x100fe20003803000 */
[----:B------:R-:W-:Y:S01]  /*6d50*/  SHF.R.U32.HI R12, RZ, 0x8, R12 ;  /* 0x00000008ff0c7819 */ /* 0x000fe2000001160c */
[--C-:B------:R-:W-:Y:S01]  /*6d60*/  HSET2.LE.AND R4, R4, R53.reuse, PT ;  /* 0x0000003504047233 */ /* 0x100fe20003803000 */
[----:B----4-:R-:W-:Y:S01]  /*6d70*/  F2FP.PACK_AB R6, R37, R38 ;  /* 0x000000262506723e */ /* 0x010fe200000000ff */
[----:B------:R-:W-:Y:S01]  /*6d80*/  FMUL.FTZ R54, R35, c[0x0][0x23c] ;  /* 0x00008f0023367a20 */ /* 0x000fe20000410000 */
[----:B------:R-:W-:Y:S01]  /*6d90*/  F2FP.PACK_AB R5, R43, R44 ;  /* 0x0000002c2b05723e */ /* 0x000fe200000000ff */
[----:B------:R2:W4:Y:S01]  /*6da0*/  MUFU.EX2 R49, R8 ;  /* 0x0000000800317308 */ /* 0x0005220000000800 */
[----:B------:R-:W-:Y:S01]  /*6db0*/  FSETP.NEU.FTZ.AND P0, PT, R35, -INF , PT ;  /* 0xff8000002300780b */ /* 0x000fe20003f1d000 */
[----:B------:R-:W-:Y:S01]  /*6dc0*/  FFMA.FTZ R154, R154, c[0x0][0x23c], -R67 ;  /* 0x00008f009a9a7a23 */ /* 0x000fe20000010843 */
[----:B------:R-:W-:Y:S01]  /*6dd0*/  PRMT R27, R27, 0x5410, R12 ;  /* 0x000054101b1b7816 */ /* 0x000fe2000000000c */
[--C-:B------:R-:W-:Y:S01]  /*6de0*/  FFMA.FTZ R163, R163, c[0x0][0x23c], -R56.reuse ;  /* 0x00008f00a3a37a23 */ /* 0x100fe20000010838 */
[----:B------:R-:W-:Y:S01]  /*6df0*/  LOP3.LUT R23, R23, R6, RZ, 0xc0, !PT ;  /* 0x0000000617177212 */ /* 0x000fe200078ec0ff */
[----:B------:R-:W5:Y:S01]  /*6e00*/  LDSM.16.MT88.4 R12, [R186+0x6000] ;  /* 0x00600000ba0c783b */ /* 0x000f620000004200 */
[----:B------:R-:W-:Y:S01]  /*6e10*/  LOP3.LUT R20, R20, R5, RZ, 0xc0, !PT ;  /* 0x0000000514147212 */ /* 0x000fe200078ec0ff */
[----:B------:R-:W-:Y:S01]  /*6e20*/  MUFU.EX2 R46, R46 ;  /* 0x0000002e002e7308 */ /* 0x000fe20000000800 */
[----:B-1----:R-:W-:Y:S01]  /*6e30*/  F2FP.PACK_AB R21, R39, R40 ;  /* 0x000000282715723e */ /* 0x002fe200000000ff */
[----:B------:R-:W-:Y:S01]  /*6e40*/  HSET2.LE.AND R27, R27, R53, PT ;  /* 0x000000351b1b7233 */ /* 0x000fe20003803000 */
[----:B------:R-:W-:Y:S01]  /*6e50*/  FSEL R54, R54, RZ, P0 ;  /* 0x000000ff36367208 */ /* 0x000fe20000000000 */
[----:B------:R-:W-:Y:S01]  /*6e60*/  FFMA.FTZ R162, R162, c[0x0][0x23c], -R56 ;  /* 0x00008f00a2a27a23 */ /* 0x000fe20000010838 */
[----:B------:R-:W-:Y:S01]  /*6e70*/  LOP3.LUT R21, R4, R21, RZ, 0xc0, !PT ;  /* 0x0000001504157212 */ /* 0x000fe200078ec0ff */
[----:B------:R-:W-:Y:S01]  /*6e80*/  FFMA.FTZ R168, R168, c[0x0][0x23c], -R147 ;  /* 0x00008f00a8a87a23 */ /* 0x000fe20000010893 */
[----:B------:R-:W-:Y:S01]  /*6e90*/  LDSM.16.MT88.4 R4, [R184+0x6000] ;  /* 0x00600000b804783b */ /* 0x000fe20000004200 */
[----:B------:R-:W-:Y:S01]  /*6ea0*/  FSEL R29, R36, RZ, P2 ;  /* 0x000000ff241d7208 */ /* 0x000fe20001000000 */
[--C-:B------:R-:W-:Y:S01]  /*6eb0*/  FFMA.FTZ R57, R236, c[0x0][0x23c], -R54.reuse ;  /* 0x00008f00ec397a23 */ /* 0x100fe20000010836 */
[----:B------:R-:W-:Y:S01]  /*6ec0*/  FSEL R26, R35, RZ, P0 ;  /* 0x000000ff231a7208 */ /* 0x000fe20000000000 */
[----:B--2---:R-:W1:Y:S01]  /*6ed0*/  LDSM.16.MT88.4 R8, [R185+0x6000] ;  /* 0x00600000b908783b */ /* 0x004e620000004200 */
[--C-:B------:R-:W-:Y:S01]  /*6ee0*/  FFMA.FTZ R58, R64, c[0x0][0x23c], -R54.reuse ;  /* 0x00008f00403a7a23 */ /* 0x100fe20000010836 */
[----:B------:R-:W-:Y:S01]  /*6ef0*/  FSEL R50, R34, RZ, P1 ;  /* 0x000000ff22327208 */ /* 0x000fe20000800000 */
[--C-:B------:R-:W-:Y:S01]  /*6f00*/  FFMA.FTZ R52, R235, c[0x0][0x23c], -R54.reuse ;  /* 0x00008f00eb347a23 */ /* 0x100fe20000010836 */
[----:B------:R-:W-:Y:S01]  /*6f10*/  MUFU.EX2 R45, R45 ;  /* 0x0000002d002d7308 */ /* 0x000fe20000000800 */
[----:B------:R-:W-:Y:S01]  /*6f20*/  FFMA.FTZ R55, R233, c[0x0][0x23c], -R54 ;  /* 0x00008f00e9377a23 */ /* 0x000fe20000010836 */
[----:B------:R-:W-:Y:S01]  /*6f30*/  LOP3.LUT R248, R243, UR7, R248, 0x96, !PT ;  /* 0x00000007f3f87c12 */ /* 0x000fe2000f8e96f8 */
[----:B------:R-:W-:Y:S01]  /*6f40*/  FADD.FTZ R29, R136, -R29 ;  /* 0x8000001d881d7221 */ /* 0x000fe20000010000 */
[----:B------:R-:W-:Y:S01]  /*6f50*/  IADD3 R30, R30, 0x1, RZ ;  /* 0x000000011e1e7810 */ /* 0x000fe20007ffe0ff */
[----:B------:R-:W-:Y:S01]  /*6f60*/  FADD.FTZ R26, R135, -R26 ;  /* 0x8000001a871a7221 */ /* 0x000fe20000010000 */
[----:B------:R-:W-:Y:S01]  /*6f70*/  ISETP.GE.AND P0, PT, R132, 0x3, PT ;  /* 0x000000038400780c */ /* 0x000fe20003f06270 */
[----:B------:R-:W-:Y:S01]  /*6f80*/  FADD.FTZ R50, R134, -R50 ;  /* 0x8000003286327221 */ /* 0x000fe20000010000 */
[----:B------:R-:W-:Y:S01]  /*6f90*/  MUFU.EX2 R57, R57 ;  /* 0x0000003900397308 */ /* 0x000fe20000000800 */
[----:B------:R-:W-:-:S02]  /*6fa0*/  FMUL.FTZ R29, R29, c[0x0][0x23c] ;  /* 0x00008f001d1d7a20 */ /* 0x000fc40000410000 */
[----:B------:R-:W-:Y:S02]  /*6fb0*/  FMUL.FTZ R26, R26, c[0x0][0x23c] ;  /* 0x00008f001a1a7a20 */ /* 0x000fe40000410000 */
[----:B------:R-:W-:Y:S02]  /*6fc0*/  FMUL.FTZ R50, R50, c[0x0][0x23c] ;  /* 0x00008f0032327a20 */ /* 0x000fe40000410000 */
[-C--:B----4-:R-:W-:Y:S01]  /*6fd0*/  FMUL.FTZ R70, R70, R49.reuse ;  /* 0x0000003146467220 */ /* 0x090fe20000410000 */
[----:B------:R-:W-:Y:S01]  /*6fe0*/  MUFU.EX2 R58, R58 ;  /* 0x0000003a003a7308 */ /* 0x000fe20000000800 */
[-C--:B------:R-:W-:Y:S02]  /*6ff0*/  FMUL.FTZ R71, R71, R49.reuse ;  /* 0x0000003147477220 */ /* 0x080fe40000410000 */
[-C--:B------:R-:W-:Y:S01]  /*7000*/  FMUL.FTZ R82, R82, R49.reuse ;  /* 0x0000003152527220 */ /* 0x080fe20000410000 */
[----:B------:R-:W-:Y:S01]  /*7010*/  @P0 IADD3 R206, R132, -0x3, RZ ;  /* 0xfffffffd84ce0810 */ /* 0x000fe20007ffe0ff */
[----:B------:R-:W-:-:S02]  /*7020*/  FMUL.FTZ R83, R83, R49 ;  /* 0x0000003153537220 */ /* 0x000fc40000410000 */
[-C--:B------:R-:W-:Y:S01]  /*7030*/  FMUL.FTZ R74, R74, R49.reuse ;  /* 0x000000314a4a7220 */ /* 0x080fe20000410000 */
[----:B------:R-:W-:Y:S01]  /*7040*/  MUFU.EX2 R48, R48 ;  /* 0x0000003000307308 */ /* 0x000fe20000000800 */
[----:B------:R-:W-:Y:S02]  /*7050*/  FMUL.FTZ R75, R75, R49 ;  /* 0x000000314b4b7220 */ /* 0x000fe40000410000 */
[----:B------:R-:W-:-:S04]  /*7060*/  IMAD.WIDE.U32 R248, R248, -0x2daee0ad, RZ ;  /* 0xd2511f53f8f87825 */ /* 0x000fc800078e00ff */
[-C--:B------:R-:W-:Y:S01]  /*7070*/  FMUL.FTZ R126, R126, R49.reuse ;  /* 0x000000317e7e7220 */ /* 0x080fe20000410000 */
[----:B------:R-:W2:Y:S01]  /*7080*/  MUFU.EX2 R47, R47 ;  /* 0x0000002f002f7308 */ /* 0x000ea20000000800 */
[-C--:B------:R-:W-:Y:S01]  /*7090*/  FMUL.FTZ R127, R127, R49.reuse ;  /* 0x000000317f7f7220 */ /* 0x080fe20000410000 */
[----:B------:R-:W-:Y:S01]  /*70a0*/  LOP3.LUT R240, R249, UR23, R240, 0x96, !PT ;  /* 0x00000017f9f07c12 */ /* 0x000fe2000f8e96f0 */
[-C--:B------:R-:W-:Y:S02]  /*70b0*/  FMUL.FTZ R122, R122, R49.reuse ;  /* 0x000000317a7a7220 */ /* 0x080fe40000410000 */
[----:B------:R-:W-:Y:S02]  /*70c0*/  FMUL.FTZ R123, R123, R49 ;  /* 0x000000317b7b7220 */ /* 0x000fe40000410000 */
[--C-:B------:R-:W-:Y:S01]  /*70d0*/  FFMA.FTZ R178, R178, c[0x0][0x23c], -R54.reuse ;  /* 0x00008f00b2b27a23 */ /* 0x100fe20000010836 */
[----:B------:R-:W-:Y:S01]  /*70e0*/  MUFU.EX2 R52, R52 ;  /* 0x0000003400347308 */ /* 0x000fe20000000800 */
[----:B------:R-:W-:-:S02]  /*70f0*/  FFMA.FTZ R177, R177, c[0x0][0x23c], -R54 ;  /* 0x00008f00b1b17a23 */ /* 0x000fc40000010836 */
[--C-:B------:R-:W-:Y:S02]  /*7100*/  FFMA.FTZ R161, R161, c[0x0][0x23c], -R54.reuse ;  /* 0x00008f00a1a17a23 */ /* 0x100fe40000010836 */
[----:B------:R-:W-:Y:S02]  /*7110*/  FFMA.FTZ R156, R156, c[0x0][0x23c], -R54 ;  /* 0x00008f009c9c7a23 */ /* 0x000fe40000010836 */
[-C--:B------:R-:W-:Y:S01]  /*7120*/  FMUL.FTZ R106, R106, R49.reuse ;  /* 0x000000316a6a7220 */ /* 0x080fe20000410000 */
[----:B------:R-:W4:Y:S01]  /*7130*/  MUFU.EX2 R55, R55 ;  /* 0x0000003700377308 */ /* 0x000f220000000800 */
[----:B--2---:R-:W-:Y:S01]  /*7140*/  F2FP.PACK_AB R134, R47, R48 ;  /* 0x000000302f86723e */ /* 0x004fe200000000ff */
[-C--:B------:R-:W-:Y:S02]  /*7150*/  FMUL.FTZ R107, R107, R49.reuse ;  /* 0x000000316b6b7220 */ /* 0x080fe40000410000 */
[-C--:B------:R-:W-:Y:S02]  /*7160*/  FMUL.FTZ R90, R90, R49.reuse ;  /* 0x000000315a5a7220 */ /* 0x080fe40000410000 */
[----:B------:R-:W-:-:S02]  /*7170*/  FMUL.FTZ R91, R91, R49 ;  /* 0x000000315b5b7220 */ /* 0x000fc40000410000 */
[----:B------:R2:W1:Y:S01]  /*7180*/  MUFU.EX2 R59, R29 ;  /* 0x0000001d003b7308 */ /* 0x0004620000000800 */
[-C--:B------:R-:W-:Y:S02]  /*7190*/  FMUL.FTZ R94, R94, R49.reuse ;  /* 0x000000315e5e7220 */ /* 0x080fe40000410000 */
[----:B------:R-:W-:Y:S02]  /*71a0*/  FMUL.FTZ R95, R95, R49 ;  /* 0x000000315f5f7220 */ /* 0x000fe40000410000 */
[----:B------:R-:W-:Y:S02]  /*71b0*/  FFMA.FTZ R169, R169, c[0x0][0x23c], -R147 ;  /* 0x00008f00a9a97a23 */ /* 0x000fe40000010893 */
[--C-:B------:R-:W-:Y:S01]  /*71c0*/  FFMA.FTZ R165, R165, c[0x0][0x23c], -R67.reuse ;  /* 0x00008f00a5a57a23 */ /* 0x100fe20000010843 */
[----:B------:R3:W3:Y:S01]  /*71d0*/  MUFU.EX2 R64, R26 ;  /* 0x0000001a00407308 */ /* 0x0006e20000000800 */
[----:B----4-:R-:W-:Y:S01]  /*71e0*/  F2FP.PACK_AB R133, R55, R52 ;  /* 0x000000343785723e */ /* 0x010fe200000000ff */
[----:B------:R-:W-:-:S02]  /*71f0*/  FFMA.FTZ R167, R167, c[0x0][0x23c], -R67 ;  /* 0x00008f00a7a77a23 */ /* 0x000fc40000010843 */
[--C-:B------:R-:W-:Y:S02]  /*7200*/  FFMA.FTZ R166, R166, c[0x0][0x23c], -R147.reuse ;  /* 0x00008f00a6a67a23 */ /* 0x100fe40000010893 */
[----:B------:R-:W-:Y:S02]  /*7210*/  FFMA.FTZ R164, R164, c[0x0][0x23c], -R147 ;  /* 0x00008f00a4a47a23 */ /* 0x000fe40000010893 */
[----:B------:R-:W4:Y:S01]  /*7220*/  MUFU.EX2 R50, R50 ;  /* 0x0000003200327308 */ /* 0x000f220000000800 */
[----:B--2---:R-:W-:Y:S01]  /*7230*/  HSET2.LE.AND R29, R24, R53, PT ;  /* 0x00000035181d7233 */ /* 0x004fe20003803000 */
[----:B------:R-:W-:Y:S01]  /*7240*/  F2FP.PACK_AB R24, R58, R57 ;  /* 0x000000393a18723e */ /* 0x000fe200000000ff */
[-C--:B-1----:R-:W-:Y:S02]  /*7250*/  FMUL.FTZ R128, R128, R59.reuse ;  /* 0x0000003b80807220 */ /* 0x082fe40000410000 */
[-C--:B------:R-:W-:Y:S02]  /*7260*/  FMUL.FTZ R129, R129, R59.reuse ;  /* 0x0000003b81817220 */ /* 0x080fe40000410000 */
[-C--:B------:R-:W-:Y:S01]  /*7270*/  FMUL.FTZ R116, R116, R59.reuse ;  /* 0x0000003b74747220 */ /* 0x080fe20000410000 */
[----:B---3--:R-:W-:Y:S01]  /*7280*/  F2FP.PACK_AB R26, R45, R46 ;  /* 0x0000002e2d1a723e */ /* 0x008fe200000000ff */
[-C--:B------:R-:W-:Y:S01]  /*7290*/  FMUL.FTZ R130, R130, R64.reuse ;  /* 0x0000004082827220 */ /* 0x080fe20000410000 */
[----:B------:R-:W-:Y:S01]  /*72a0*/  MUFU.EX2 R152, R152 ;  /* 0x0000009800987308 */ /* 0x000fe20000000800 */
[----:B------:R-:W-:Y:S01]  /*72b0*/  FMUL.FTZ R131, R131, R64 ;  /* 0x0000004083837220 */ /* 0x000fe20000410000 */
[----:B------:R-:W-:Y:S01]  /*72c0*/  LOP3.LUT R26, R27, R26, RZ, 0xc0, !PT ;  /* 0x0000001a1b1a7212 */ /* 0x000fe200078ec0ff */
[-C--:B------:R-:W-:Y:S01]  /*72d0*/  FMUL.FTZ R117, R117, R59.reuse ;  /* 0x0000003b75757220 */ /* 0x080fe20000410000 */
[----:B------:R-:W-:Y:S01]  /*72e0*/  LOP3.LUT R27, R31, R24, RZ, 0xc0, !PT ;  /* 0x000000181f1b7212 */ /* 0x000fe200078ec0ff */
[----:B------:R-:W-:Y:S01]  /*72f0*/  FMUL.FTZ R118, R118, R64 ;  /* 0x0000004076767220 */ /* 0x000fe20000410000 */
[----:B------:R-:W-:Y:S01]  /*7300*/  LOP3.LUT R24, R25, R134, RZ, 0xc0, !PT ;  /* 0x0000008619187212 */ /* 0x000fe200078ec0ff */
[-C--:B------:R-:W-:Y:S01]  /*7310*/  FMUL.FTZ R119, R119, R64.reuse ;  /* 0x0000004077777220 */ /* 0x080fe20000410000 */
[----:B------:R-:W-:Y:S01]  /*7320*/  LOP3.LUT R134, R215, UR7, R230, 0x96, !PT ;  /* 0x00000007d7867c12 */ /* 0x000fe2000f8e96e6 */
[----:B------:R-:W-:Y:S01]  /*7330*/  FMUL.FTZ R112, R112, R59 ;  /* 0x0000003b70707220 */ /* 0x000fe20000410000 */
[----:B------:R-:W-:Y:S01]  /*7340*/  LOP3.LUT R25, R29, R133, RZ, 0xc0, !PT ;  /* 0x000000851d197212 */ /* 0x000fe200078ec0ff */
[----:B------:R-:W-:Y:S01]  /*7350*/  FMUL.FTZ R113, R113, R59 ;  /* 0x0000003b71717220 */ /* 0x000fe20000410000 */
[----:B------:R-:W1:Y:S01]  /*7360*/  MUFU.EX2 R155, R155 ;  /* 0x0000009b009b7308 */ /* 0x000e620000000800 */
[----:B------:R-:W-:-:S02]  /*7370*/  FMUL.FTZ R114, R114, R64 ;  /* 0x0000004072727220 */ /* 0x000fc40000410000 */
[-C--:B------:R-:W-:Y:S02]  /*7380*/  FMUL.FTZ R115, R115, R64.reuse ;  /* 0x0000004073737220 */ /* 0x080fe40000410000 */
[-C--:B------:R-:W-:Y:S01]  /*7390*/  FMUL.FTZ R108, R108, R59.reuse ;  /* 0x0000003b6c6c7220 */ /* 0x080fe20000410000 */
[C---:B------:R-:W-:Y:S01]  /*73a0*/  HMMA.16816.F32 R128, R24.reuse, R16, R128 ;  /* 0x000000101880723c */ /* 0x040fe20000001880 */
[-C--:B------:R-:W-:Y:S01]  /*73b0*/  FMUL.FTZ R109, R109, R59.reuse ;  /* 0x0000003b6d6d7220 */ /* 0x080fe20000410000 */
[----:B------:R-:W-:Y:S01]  /*73c0*/  MUFU.EX2 R171, R171 ;  /* 0x000000ab00ab7308 */ /* 0x000fe20000000800 */
[-C--:B------:R-:W-:Y:S02]  /*73d0*/  FMUL.FTZ R110, R110, R64.reuse ;  /* 0x000000406e6e7220 */ /* 0x080fe40000410000 */
[-C--:B------:R-:W-:Y:S02]  /*73e0*/  FMUL.FTZ R111, R111, R64.reuse ;  /* 0x000000406f6f7220 */ /* 0x080fe40000410000 */
[-C--:B------:R-:W-:Y:S01]  /*73f0*/  FMUL.FTZ R76, R76, R59.reuse ;  /* 0x0000003b4c4c7220 */ /* 0x080fe20000410000 */
[----:B------:R-:W-:Y:S01]  /*7400*/  HMMA.16816.F32 R116, R24, R18, R116 ;  /* 0x000000121874723c */ /* 0x000fe20000001874 */
[----:B------:R-:W-:Y:S01]  /*7410*/  FMUL.FTZ R77, R77, R59 ;  /* 0x0000003b4d4d7220 */ /* 0x000fe20000410000 */
[----:B------:R-:W2:Y:S01]  /*7420*/  MUFU.EX2 R176, R176 ;  /* 0x000000b000b07308 */ /* 0x000ea20000000800 */
[----:B------:R-:W-:-:S02]  /*7430*/  FMUL.FTZ R78, R78, R64 ;  /* 0x000000404e4e7220 */ /* 0x000fc40000410000 */
[-C--:B------:R-:W-:Y:S02]  /*7440*/  FMUL.FTZ R79, R79, R64.reuse ;  /* 0x000000404f4f7220 */ /* 0x080fe40000410000 */
[-C--:B------:R-:W-:Y:S01]  /*7450*/  FMUL.FTZ R84, R84, R59.reuse ;  /* 0x0000003b54547220 */ /* 0x080fe20000410000 */
[C---:B-----5:R-:W-:Y:S01]  /*7460*/  HMMA.16816.F32 R112, R24.reuse, R12, R112 ;  /* 0x0000000c1870723c */ /* 0x060fe20000001870 */
[-C--:B------:R-:W-:Y:S01]  /*7470*/  FMUL.FTZ R85, R85, R59.reuse ;  /* 0x0000003b55557220 */ /* 0x080fe20000410000 */
[----:B------:R-:W-:Y:S01]  /*7480*/  MUFU.EX2 R178, R178 ;  /* 0x000000b200b27308 */ /* 0x000fe20000000800 */
[-C--:B------:R-:W-:Y:S02]  /*7490*/  FMUL.FTZ R86, R86, R64.reuse ;  /* 0x0000004056567220 */ /* 0x080fe40000410000 */
[-C--:B------:R-:W-:Y:S02]  /*74a0*/  FMUL.FTZ R87, R87, R64.reuse ;  /* 0x0000004057577220 */ /* 0x080fe40000410000 */
[-C--:B------:R-:W-:Y:S01]  /*74b0*/  FMUL.FTZ R100, R100, R59.reuse ;  /* 0x0000003b64647220 */ /* 0x080fe20000410000 */
[----:B------:R-:W-:Y:S01]  /*74c0*/  HMMA.16816.F32 R108, R24, R14, R108 ;  /* 0x0000000e186c723c */ /* 0x000fe2000000186c */
[----:B------:R-:W-:Y:S01]  /*74d0*/  FMUL.FTZ R101, R101, R59 ;  /* 0x0000003b65657220 */ /* 0x000fe20000410000 */
[----:B------:R-:W3:Y:S01]  /*74e0*/  MUFU.EX2 R177, R177 ;  /* 0x000000b100b17308 */ /* 0x000ee20000000800 */
[----:B------:R-:W-:-:S02]  /*74f0*/  FMUL.FTZ R102, R102, R64 ;  /* 0x0000004066667220 */ /* 0x000fc40000410000 */
[-C--:B------:R-:W-:Y:S02]  /*7500*/  FMUL.FTZ R103, R103, R64.reuse ;  /* 0x0000004067677220 */ /* 0x080fe40000410000 */
[-C--:B------:R-:W-:Y:S01]  /*7510*/  FMUL.FTZ R96, R96, R59.reuse ;  /* 0x0000003b60607220 */ /* 0x080fe20000410000 */
[C---:B------:R-:W-:Y:S01]  /*7520*/  HMMA.16816.F32 R76, R24.reuse, R8, R76 ;  /* 0x00000008184c723c */ /* 0x040fe2000000184c */
[----:B------:R-:W-:Y:S01]  /*7530*/  FMUL.FTZ R97, R97, R59 ;  /* 0x0000003b61617220 */ /* 0x000fe20000410000 */
[----:B------:R-:W-:Y:S01]  /*7540*/  MUFU.EX2 R151, R151 ;  /* 0x0000009700977308 */ /* 0x000fe20000000800 */
[-C--:B------:R-:W-:Y:S02]  /*7550*/  FMUL.FTZ R98, R98, R64.reuse ;  /* 0x0000004062627220 */ /* 0x080fe40000410000 */
[----:B------:R-:W-:Y:S02]  /*7560*/  FMUL.FTZ R99, R99, R64 ;  /* 0x0000004063637220 */ /* 0x000fe40000410000 */
[----:B------:R-:W-:Y:S01]  /*7570*/  IMAD.WIDE.U32 R134, R134, -0x2daee0ad, RZ ;  /* 0xd2511f5386867825 */ /* 0x000fe200078e00ff */
[C---:B------:R-:W-:Y:S02]  /*7580*/  HMMA.16816.F32 R84, R24.reuse, R10, R84 ;  /* 0x0000000a1854723c */ /* 0x040fe40000001854 */
[----:B------:R-:W5:Y:S01]  /*7590*/  MUFU.EX2 R153, R153 ;  /* 0x0000009900997308 */ /* 0x000f620000000800 */
[-C--:B----4-:R-:W-:Y:S01]  /*75a0*/  FMUL.FTZ R68, R68, R50.reuse ;  /* 0x0000003244447220 */ /* 0x090fe20000410000 */
[----:B------:R-:W-:Y:S01]  /*75b0*/  LOP3.LUT R29, R134, 0xffff, RZ, 0xc0, !PT ;  /* 0x0000ffff861d7812 */ /* 0x000fe200078ec0ff */
[-C--:B------:R-:W-:Y:S01]  /*75c0*/  FMUL.FTZ R69, R69, R50.reuse ;  /* 0x0000003245457220 */ /* 0x080fe20000410000 */
[----:B------:R-:W-:Y:S01]  /*75d0*/  LOP3.LUT R28, R135, UR23, R28, 0x96, !PT ;  /* 0x00000017871c7c12 */ /* 0x000fe2000f8e961c */
[-C--:B------:R-:W-:Y:S01]  /*75e0*/  FMUL.FTZ R80, R80, R50.reuse ;  /* 0x0000003250507220 */ /* 0x080fe20000410000 */
[C---:B------:R-:W-:Y:S01]  /*75f0*/  HMMA.16816.F32 R100, R24.reuse, R4, R100 ;  /* 0x000000041864723c */ /* 0x040fe20000001864 */
[-C--:B------:R-:W-:Y:S01]  /*7600*/  FMUL.FTZ R81, R81, R50.reuse ;  /* 0x0000003251517220 */ /* 0x080fe20000410000 */
[----:B------:R-:W-:Y:S01]  /*7610*/  SHF.R.U32.HI R29, RZ, 0x8, R29 ;  /* 0x00000008ff1d7819 */ /* 0x000fe2000001161d */
[-C--:B------:R-:W-:Y:S01]  /*7620*/  FMUL.FTZ R72, R72, R50.reuse ;  /* 0x0000003248487220 */ /* 0x080fe20000410000 */
[----:B------:R-:W-:Y:S01]  /*7630*/  SHF.R.U32.HI R133, RZ, 0x10, R28 ;  /* 0x00000010ff857819 */ /* 0x000fe2000001161c */
[-C--:B------:R-:W-:Y:S01]  /*7640*/  FMUL.FTZ R73, R73, R50.reuse ;  /* 0x0000003249497220 */ /* 0x080fe20000410000 */
[----:B------:R-:W-:Y:S01]  /*7650*/  MUFU.EX2 R158, R158 ;  /* 0x0000009e009e7308 */ /* 0x000fe20000000800 */
[-C--:B------:R-:W-:Y:S01]  /*7660*/  FMUL.FTZ R124, R124, R50.reuse ;  /* 0x000000327c7c7220 */ /* 0x080fe20000410000 */
[----:B------:R-:W-:Y:S01]  /*7670*/  HMMA.16816.F32 R96, R24, R6, R96 ;  /* 0x000000061860723c */ /* 0x000fe20000001860 */
[----:B------:R-:W-:-:S02]  /*7680*/  FMUL.FTZ R125, R125, R50 ;  /* 0x000000327d7d7220 */ /* 0x000fc40000410000 */
[-C--:B------:R-:W-:Y:S02]  /*7690*/  FMUL.FTZ R120, R120, R50.reuse ;  /* 0x0000003278787220 */ /* 0x080fe40000410000 */
[-C--:B------:R-:W-:Y:S01]  /*76a0*/  FMUL.FTZ R121, R121, R50.reuse ;  /* 0x0000003279797220 */ /* 0x080fe20000410000 */
[----:B------:R-:W-:Y:S01]  /*76b0*/  MUFU.EX2 R161, R161 ;  /* 0x000000a100a17308 */ /* 0x000fe20000000800 */
[----:B------:R-:W-:Y:S01]  /*76c0*/  LOP3.LUT R24, R229, UR15, R30, 0x96, !PT ;  /* 0x0000000fe5187c12 */ /* 0x000fe2000f8e961e */
[C---:B------:R-:W-:Y:S01]  /*76d0*/  HMMA.16816.F32 R68, R20.reuse, R12, R68 ;  /* 0x0000000c1444723c */ /* 0x040fe20000001844 */
[--C-:B------:R-:W-:Y:S01]  /*76e0*/  SHF.R.U32.HI R30, RZ, 0x10, R134.reuse ;  /* 0x00000010ff1e7819 */ /* 0x100fe20000011686 */
[-C--:B------:R-:W-:Y:S01]  /*76f0*/  FMUL.FTZ R104, R104, R50.reuse ;  /* 0x0000003268687220 */ /* 0x080fe20000410000 */
[----:B------:R-:W-:Y:S01]  /*7700*/  SHF.R.U32.HI R26, RZ, 0x18, R134 ;  /* 0x00000018ff1a7819 */ /* 0x000fe20000011686 */
[-C--:B------:R-:W-:Y:S01]  /*7710*/  FMUL.FTZ R105, R105, R50.reuse ;  /* 0x0000003269697220 */ /* 0x080fe20000410000 */
[----:B------:R-:W-:Y:S01]  /*7720*/  LOP3.LUT R30, R30, 0xff, RZ, 0xc0, !PT ;  /* 0x000000ff1e1e7812 */ /* 0x000fe200078ec0ff */
[-C--:B------:R-:W-:Y:S01]  /*7730*/  FMUL.FTZ R88, R88, R50.reuse ;  /* 0x0000003258587220 */ /* 0x080fe20000410000 */
[----:B------:R-:W-:Y:S01]  /*7740*/  LOP3.LUT R13, R248, 0xffff, RZ, 0xc0, !PT ;  /* 0x0000fffff80d7812 */ /* 0x000fe200078ec0ff */
[C---:B------:R-:W-:Y:S01]  /*7750*/  HMMA.16816.F32 R80, R20.reuse, R8, R80 ;  /* 0x000000081450723c */ /* 0x040fe20000001850 */
[--C-:B------:R-:W-:Y:S01]  /*7760*/  SHF.R.U32.HI R12, RZ, 0x18, R248.reuse ;  /* 0x00000018ff0c7819 */ /* 0x100fe200000116f8 */
[-C--:B------:R-:W-:Y:S01]  /*7770*/  FMUL.FTZ R89, R89, R50.reuse ;  /* 0x0000003259597220 */ /* 0x080fe20000410000 */
[----:B------:R-:W-:Y:S01]  /*7780*/  SHF.R.U32.HI R13, RZ, 0x8, R13 ;  /* 0x00000008ff0d7819 */ /* 0x000fe2000001160d */
[-C--:B------:R-:W-:Y:S01]  /*7790*/  FMUL.FTZ R92, R92, R50.reuse ;  /* 0x000000325c5c7220 */ /* 0x080fe20000410000 */
[----:B------:R-:W-:Y:S01]  /*77a0*/  LOP3.LUT R27, R134, 0xff, RZ, 0xc0, !PT ;  /* 0x000000ff861b7812 */ /* 0x000fe200078ec0ff */
[----:B------:R-:W-:Y:S01]  /*77b0*/  FMUL.FTZ R93, R93, R50 ;  /* 0x000000325d5d7220 */ /* 0x000fe20000410000 */
[----:B------:R-:W-:Y:S01]  /*77c0*/  SHF.R.U32.HI R8, RZ, 0x10, R248 ;  /* 0x00000010ff087819 */ /* 0x000fe200000116f8 */
[----:B------:R-:W-:Y:S01]  /*77d0*/  HMMA.16816.F32 R72, R20, R14, R72 ;  /* 0x0000000e1448723c */ /* 0x000fe20000001848 */
[----:B------:R-:W-:Y:S01]  /*77e0*/  LOP3.LUT R9, R248, 0xff, RZ, 0xc0, !PT ;  /* 0x000000fff8097812 */ /* 0x000fe200078ec0ff */
[----:B------:R-:W-:Y:S01]  /*77f0*/  MUFU.EX2 R156, R156 ;  /* 0x0000009c009c7308 */ /* 0x000fe20000000800 */
[----:B------:R-:W-:Y:S01]  /*7800*/  LOP3.LUT R8, R8, 0xff, RZ, 0xc0, !PT ;  /* 0x000000ff08087812 */ /* 0x000fe200078ec0ff */
[----:B------:R-:W-:Y:S01]  /*7810*/  IMAD.WIDE.U32 R24, R24, -0x326172a9, RZ ;  /* 0xcd9e8d5718187825 */ /* 0x000fe200078e00ff */
[----:B------:R-:W-:-:S02]  /*7820*/  PRMT R26, R30, 0x5410, R26 ;  /* 0x000054101e1a7816 */ /* 0x000fc4000000001a */
[----:B------:R-:W-:Y:S01]  /*7830*/  LOP3.LUT R30, R28, 0xffff, RZ, 0xc0, !PT ;  /* 0x0000ffff1c1e7812 */ /* 0x000fe200078ec0ff */
[--C-:B------:R-:W-:Y:S01]  /*7840*/  FFMA.FTZ R14, R159, c[0x0][0x23c], -R67.reuse ;  /* 0x00008f009f0e7a23 */ /* 0x100fe20000010843 */
[C---:B------:R-:W-:Y:S01]  /*7850*/  HMMA.16816.F32 R124, R20.reuse, R16, R124 ;  /* 0x00000010147c723c */ /* 0x040fe2000000187c */
[----:B------:R-:W-:Y:S01]  /*7860*/  FFMA.FTZ R159, R157, c[0x0][0x23c], -R67 ;  /* 0x00008f009d9f7a23 */ /* 0x000fe20000010843 */
[----:B------:R-:W-:Y:S01]  /*7870*/  PRMT R9, R9, 0x5410, R13 ;  /* 0x0000541009097816 */ /* 0x000fe2000000000d */
[----:B------:R1:W4:Y:S01]  /*7880*/  MUFU.EX2 R157, R14 ;  /* 0x0000000e009d7308 */ /* 0x0003220000000800 */
[----:B------:R-:W-:Y:S01]  /*7890*/  PRMT R8, R8, 0x5410, R12 ;  /* 0x0000541008087816 */ /* 0x000fe2000000000c */
[--C-:B------:R-:W-:Y:S01]  /*78a0*/  HSET2.LE.AND R26, R26, R53.reuse, PT ;  /* 0x000000351a1a7233 */ /* 0x100fe20003803000 */
[----:B------:R-:W-:Y:S01]  /*78b0*/  PRMT R29, R27, 0x5410, R29 ;  /* 0x000054101b1d7816 */ /* 0x000fe2000000001d */
[--C-:B------:R-:W-:Y:S01]  /*78c0*/  FFMA.FTZ R160, R160, c[0x0][0x23c], -R67.reuse ;  /* 0x00008f00a0a07a23 */ /* 0x100fe20000010843 */
[C---:B------:R-:W-:Y:S01]  /*78d0*/  HMMA.16816.F32 R120, R20.reuse, R18, R120 ;  /* 0x000000121478723c */ /* 0x040fe20000001878 */
[----:B------:R-:W4:Y:S01]  /*78e0*/  LDSM.16.MT88.4 R16, [R187+0x6800] ;  /* 0x00680000bb10783b */ /* 0x000f220000004200 */
[----:B------:R-:W-:Y:S01]  /*78f0*/  LOP3.LUT R13, R240, 0xffff, RZ, 0xc0, !PT ;  /* 0x0000fffff00d7812 */ /* 0x000fe200078ec0ff */
[--C-:B------:R-:W-:Y:S01]  /*7900*/  HSET2.LE.AND R29, R29, R53.reuse, PT ;  /* 0x000000351d1d7233 */ /* 0x100fe20003803000 */
[----:B------:R-:W-:Y:S01]  /*7910*/  SHF.R.U32.HI R12, RZ, 0x10, R240 ;  /* 0x00000010ff0c7819 */ /* 0x000fe200000116f0 */
[----:B------:R-:W-:Y:S01]  /*7920*/  MUFU.EX2 R154, R154 ;  /* 0x0000009a009a7308 */ /* 0x000fe20000000800 */
[----:B------:R-:W-:Y:S01]  /*7930*/  LOP3.LUT R27, R28, 0xff, RZ, 0xc0, !PT ;  /* 0x000000ff1c1b7812 */ /* 0x000fe200078ec0ff */
[--C-:B------:R-:W-:Y:S01]  /*7940*/  HSET2.LE.AND R8, R8, R53.reuse, PT ;  /* 0x0000003508087233 */ /* 0x100fe20003803000 */
[----:B------:R-:W-:Y:S01]  /*7950*/  SHF.R.U32.HI R31, RZ, 0x8, R30 ;  /* 0x00000008ff1f7819 */ /* 0x000fe2000001161e */
[C---:B------:R-:W-:Y:S01]  /*7960*/  HMMA.16816.F32 R104, R20.reuse, R10, R104 ;  /* 0x0000000a1468723c */ /* 0x040fe20000001868 */
[----:B------:R-:W-:Y:S01]  /*7970*/  SHF.R.U32.HI R28, RZ, 0x18, R28 ;  /* 0x00000018ff1c7819 */ /* 0x000fe2000001161c */
[----:B------:R-:W-:Y:S01]  /*7980*/  FFMA.FTZ R170, R170, c[0x0][0x23c], -R67 ;  /* 0x00008f00aaaa7a23 */ /* 0x000fe20000010843 */
[----:B------:R-:W-:Y:S01]  /*7990*/  LOP3.LUT R30, R133, 0xff, RZ, 0xc0, !PT ;  /* 0x000000ff851e7812 */ /* 0x000fe200078ec0ff */
[----:B------:R-:W3:Y:S01]  /*79a0*/  MUFU.EX2 R159, R159 ;  /* 0x0000009f009f7308 */ /* 0x000ee20000000800 */
[----:B------:R-:W-:Y:S01]  /*79b0*/  SHF.R.U32.HI R13, RZ, 0x8, R13 ;  /* 0x00000008ff0d7819 */ /* 0x000fe2000001160d */
[--C-:B------:R-:W-:Y:S01]  /*79c0*/  FFMA.FTZ R146, R146, c[0x0][0x23c], -R56.reuse ;  /* 0x00008f0092927a23 */ /* 0x100fe20000010838 */
[----:B------:R-:W-:Y:S01]  /*79d0*/  LOP3.LUT R10, R240, 0xff, RZ, 0xc0, !PT ;  /* 0x000000fff00a7812 */ /* 0x000fe200078ec0ff */
[C---:B------:R-:W-:Y:S01]  /*79e0*/  HMMA.16816.F32 R88, R20.reuse, R4, R88 ;  /* 0x000000041458723c */ /* 0x040fe20000001858 */
[----:B------:R-:W-:Y:S01]  /*79f0*/  LOP3.LUT R12, R12, 0xff, RZ, 0xc0, !PT ;  /* 0x000000ff0c0c7812 */ /* 0x000fe200078ec0ff */
[----:B------:R-:W-:Y:S01]  /*7a00*/  FFMA.FTZ R145, R145, c[0x0][0x23c], -R56 ;  /* 0x00008f0091917a23 */ /* 0x000fe20000010838 */
[----:B-1----:R-:W-:Y:S01]  /*7a10*/  F2FP.PACK_AB R14, R155, R152 ;  /* 0x000000989b0e723e */ /* 0x002fe200000000ff */
[----:B------:R-:W-:Y:S01]  /*7a20*/  MUFU.EX2 R163, R163 ;  /* 0x000000a300a37308 */ /* 0x000fe20000000800 */
[----:B------:R-:W-:Y:S01]  /*7a30*/  PRMT R27, R27, 0x5410, R31 ;  /* 0x000054101b1b7816 */ /* 0x000fe2000000001f */
[----:B------:R-:W-:Y:S01]  /*7a40*/  FFMA.FTZ R144, R144, c[0x0][0x23c], -R54 ;  /* 0x00008f0090907a23 */ /* 0x000fe20000010836 */
[----:B------:R-:W-:Y:S01]  /*7a50*/  SHF.R.U32.HI R11, RZ, 0x18, R240 ;  /* 0x00000018ff0b7819 */ /* 0x000fe200000116f0 */
[----:B------:R-:W-:Y:S01]  /*7a60*/  HMMA.16816.F32 R92, R20, R6, R92 ;  /* 0x00000006145c723c */ /* 0x000fe2000000185c */
[----:B--2---:R-:W-:Y:S01]  /*7a70*/  F2FP.PACK_AB R133, R176, R171 ;  /* 0x000000abb085723e */ /* 0x004fe200000000ff */
[----:B------:R-:W-:Y:S01]  /*7a80*/  FFMA.FTZ R66, R66, c[0x0][0x23c], -R67 ;  /* 0x00008f0042427a23 */ /* 0x000fe20000010843 */
[----:B------:R-:W-:Y:S01]  /*7a90*/  PRMT R31, R30, 0x5410, R28 ;  /* 0x000054101e1f7816 */ /* 0x000fe2000000001c */
[----:B------:R-:W1:Y:S01]  /*7aa0*/  MUFU.EX2 R162, R162 ;  /* 0x000000a200a27308 */ /* 0x000e620000000800 */
[----:B------:R-:W-:Y:S01]  /*7ab0*/  PRMT R10, R10, 0x5410, R13 ;  /* 0x000054100a0a7816 */ /* 0x000fe2000000000d */
[--C-:B------:R-:W-:Y:S01]  /*7ac0*/  HSET2.LE.AND R28, R27, R53.reuse, PT ;  /* 0x000000351b1c7233 */ /* 0x100fe20003803000 */
[----:B------:R-:W-:Y:S01]  /*7ad0*/  LOP3.LUT R30, R29, R133, RZ, 0xc0, !PT ;  /* 0x000000851d1e7212 */ /* 0x000fe200078ec0ff */
[--C-:B------:R-:W-:Y:S01]  /*7ae0*/  HSET2.LE.AND R22, R9, R53.reuse, PT ;  /* 0x0000003509167233 */ /* 0x100fe20003803000 */
[----:B------:R-:W-:Y:S01]  /*7af0*/  PRMT R9, R12, 0x5410, R11 ;  /* 0x000054100c097816 */ /* 0x000fe2000000000b */
[--C-:B------:R-:W-:Y:S01]  /*7b00*/  HSET2.LE.AND R29, R31, R53.reuse, PT ;  /* 0x000000351f1d7233 */ /* 0x100fe20003803000 */
[----:B---3--:R-:W-:Y:S01]  /*7b10*/  F2FP.PACK_AB R31, R177, R178 ;  /* 0x000000b2b11f723e */ /* 0x008fe200000000ff */
[--C-:B------:R-:W-:Y:S01]  /*7b20*/  HSET2.LE.AND R10, R10, R53.reuse, PT ;  /* 0x000000350a0a7233 */ /* 0x100fe20003803000 */
[----:B------:R-:W-:Y:S01]  /*7b30*/  LOP3.LUT R22, R22, R14, RZ, 0xc0, !PT ;  /* 0x0000000e16167212 */ /* 0x000fe200078ec0ff */
[----:B------:R-:W-:Y:S01]  /*7b40*/  HSET2.LE.AND R21, R9, R53, PT ;  /* 0x0000003509157233 */ /* 0x000fe20003803000 */
[----:B------:R-:W2:Y:S01]  /*7b50*/  LDSM.16.MT88.4 R12, [R186+0x6800] ;  /* 0x00680000ba0c783b */ /* 0x000ea20000004200 */
[----:B-----5:R-:W-:Y:S01]  /*7b60*/  F2FP.PACK_AB R20, R153, R151 ;  /* 0x000000979914723e */ /* 0x020fe200000000ff */
[----:B------:R-:W-:Y:S01]  /*7b70*/  MUFU.EX2 R168, R168 ;  /* 0x000000a800a87308 */ /* 0x000fe20000000800 */
[----:B----4-:R-:W-:Y:S01]  /*7b80*/  F2FP.PACK_AB R23, R157, R158 ;  /* 0x0000009e9d17723e */ /* 0x010fe200000000ff */
[----:B------:R-:W-:Y:S01]  /*7b90*/  FFMA.FTZ R65, R65, c[0x0][0x23c], -R67 ;  /* 0x00008f0041417a23 */ /* 0x000fe20000010843 */
[----:B------:R-:W-:Y:S01]  /*7ba0*/  LOP3.LUT R226, R25, UR22, R226, 0x96, !PT ;  /* 0x0000001619e27c12 */ /* 0x000fe2000f8e96e2 */
[--C-:B------:R-:W-:Y:S01]  /*7bb0*/  FFMA.FTZ R143, R143, c[0x0][0x23c], -R147.reuse ;  /* 0x00008f008f8f7a23 */ /* 0x100fe20000010893 */
[----:B------:R-:W-:Y:S01]  /*7bc0*/  LOP3.LUT R31, R26, R31, RZ, 0xc0, !PT ;  /* 0x0000001f1a1f7212 */ /* 0x000fe200078ec0ff */
[--C-:B------:R-:W-:Y:S01]  /*7bd0*/  FFMA.FTZ R141, R141, c[0x0][0x23c], -R147.reuse ;  /* 0x00008f008d8d7a23 */ /* 0x100fe20000010893 */
[----:B------:R-:W-:Y:S01]  /*7be0*/  F2FP.PACK_AB R27, R156, R161 ;  /* 0x000000a19c1b723e */ /* 0x000fe200000000ff */
[----:B------:R-:W-:Y:S01]  /*7bf0*/  IMAD.WIDE.U32 R226, R226, -0x2daee0ad, RZ ;  /* 0xd2511f53e2e27825 */ /* 0x000fe200078e00ff */
[----:B------:R-:W-:Y:S01]  /*7c00*/  LOP3.LUT R26, R213, UR20, R24, 0x96, !PT ;  /* 0x00000014d51a7c12 */ /* 0x000fe2000f8e9618 */
[----:B------:R-:W3:Y:S01]  /*7c10*/  MUFU.EX2 R169, R169 ;  /* 0x000000a900a97308 */ /* 0x000ee20000000800 */
[----:B------:R-:W-:Y:S01]  /*7c20*/  LOP3.LUT R23, R8, R23, RZ, 0xc0, !PT ;  /* 0x0000001708177212 */ /* 0x000fe200078ec0ff */
[--C-:B------:R-:W-:Y:S01]  /*7c30*/  FFMA.FTZ R142, R142, c[0x0][0x23c], -R147.reuse ;  /* 0x00008f008e8e7a23 */ /* 0x100fe20000010893 */
[----:B------:R-:W-:Y:S01]  /*7c40*/  LOP3.LUT R20, R10, R20, RZ, 0xc0, !PT ;  /* 0x000000140a147212 */ /* 0x000fe200078ec0ff */
[----:B------:R-:W-:Y:S01]  /*7c50*/  FFMA.FTZ R140, R140, c[0x0][0x23c], -R147 ;  /* 0x00008f008c8c7a23 */ /* 0x000fe20000010893 */
[----:B------:R-:W4:Y:S01]  /*7c60*/  LDSM.16.MT88.4 R8, [R185+0x6800] ;  /* 0x00680000b908783b */ /* 0x000f220000004200 */
[----:B------:R-:W-:Y:S01]  /*7c70*/  LOP3.LUT R29, R29, R27, RZ, 0xc0, !PT ;  /* 0x0000001b1d1d7212 */ /* 0x000fe200078ec0ff */
[----:B------:R-:W-:Y:S01]  /*7c80*/  IMAD.WIDE.U32 R26, R26, -0x2daee0ad, RZ ;  /* 0xd2511f531a1a7825 */ /* 0x000fe200078e00ff */
[----:B------:R-:W-:Y:S01]  /*7c90*/  F2FP.PACK_AB R4, R159, R154 ;  /* 0x0000009a9f04723e */ /* 0x000fe200000000ff */
[----:B------:R-:W-:Y:S01]  /*7ca0*/  MUFU.EX2 R165, R165 ;  /* 0x000000a500a57308 */ /* 0x000fe20000000800 */
[----:B-1----:R-:W-:Y:S01]  /*7cb0*/  F2FP.PACK_AB R133, R162, R163 ;  /* 0x000000a3a285723e */ /* 0x002fe200000000ff */
[----:B------:R-:W-:Y:S01]  /*7cc0*/  FFMA.FTZ R48, R210, R59, R48 ;  /* 0x0000003bd2307223 */ /* 0x000fe20000010030 */
[----:B------:R-:W-:Y:S01]  /*7cd0*/  LOP3.LUT R220, R227, UR19, R220, 0x96, !PT ;  /* 0x00000013e3dc7c12 */ /* 0x000fe2000f8e96dc */
[----:B------:R-:W-:Y:S01]  /*7ce0*/  FFMA.FTZ R52, R209, R64, R52 ;  /* 0x00000040d1347223 */ /* 0x000fe20000010034 */
[----:B------:R-:W-:Y:S01]  /*7cf0*/  LOP3.LUT R134, R27, UR17, R226, 0x96, !PT ;  /* 0x000000111b867c12 */ /* 0x000fe2000f8e96e2 */
[----:B------:R-:W-:Y:S01]  /*7d00*/  FFMA.FTZ R44, R208, R50, R44 ;  /* 0x00000032d02c7223 */ /* 0x000fe2000001002c */
[----:B------:R-:W-:Y:S01]  /*7d10*/  LOP3.LUT R21, R21, R4, RZ, 0xc0, !PT ;  /* 0x0000000415157212 */ /* 0x000fe200078ec0ff */
[----:B------:R-:W-:Y:S01]  /*7d20*/  IMAD.WIDE.U32 R220, R220, -0x326172a9, RZ ;  /* 0xcd9e8d57dcdc7825 */ /* 0x000fe200078e00ff */
[----:B------:R-:W-:Y:S01]  /*7d30*/  LOP3.LUT R28, R28, R133, RZ, 0xc0, !PT ;  /* 0x000000851c1c7212 */ /* 0x000fe200078ec0ff */
[----:B------:R-:W1:Y:S01]  /*7d40*/  LDSM.16.MT88.4 R4, [R184+0x6800] ;  /* 0x00680000b804783b */ /* 0x000e620000004200 */
[----:B------:R-:W-:Y:S01]  /*7d50*/  LOP3.LUT R179, R25, UR22, R179, 0x96, !PT ;  /* 0x0000001619b37c12 */ /* 0x000fe2000f8e96b3 */
[----:B------:R-:W-:Y:S01]  /*7d60*/  IMAD.WIDE.U32 R134, R134, -0x326172a9, RZ ;  /* 0xcd9e8d5786867825 */ /* 0x000fe200078e00ff */
[----:B------:R-:W-:Y:S01]  /*7d70*/  LOP3.LUT R213, R221, UR18, R212, 0x96, !PT ;  /* 0x00000012ddd57c12 */ /* 0x000fe2000f8e96d4 */
[-C--:B------:R-:W-:Y:S01]  /*7d80*/  HMMA.16816.F32 R120, R20, R18.reuse, R120 ;  /* 0x000000121478723c */ /* 0x080fe20000001878 */
[----:B------:R-:W5:Y:S01]  /*7d90*/  MUFU.EX2 R167, R167 ;  /* 0x000000a700a77308 */ /* 0x000f620000000800 */
[----:B------:R-:W-:Y:S01]  /*7da0*/  FFMA.FTZ R40, R207, R49, R40 ;  /* 0x00000031cf287223 */ /* 0x000fe20000010028 */
[----:B------:R-:W-:Y:S01]  /*7db0*/  LOP3.LUT R212, R135, UR16, R220, 0x96, !PT ;  /* 0x0000001087d47c12 */ /* 0x000fe2000f8e96dc */
[--C-:B------:R-:W-:Y:S01]  /*7dc0*/  FFMA.FTZ R61, R61, c[0x0][0x23c], -R67.reuse ;  /* 0x00008f003d3d7a23 */ /* 0x100fe20000010843 */
[----:B------:R-:W-:Y:S01]  /*7dd0*/  LOP3.LUT R220, R217, UR20, R24, 0x96, !PT ;  /* 0x00000014d9dc7c12 */ /* 0x000fe2000f8e9618 */
[----:B------:R-:W-:Y:S01]  /*7de0*/  FFMA.FTZ R63, R63, c[0x0][0x23c], -R67 ;  /* 0x00008f003f3f7a23 */ /* 0x000fe20000010843 */
[----:B---3--:R-:W-:Y:S01]  /*7df0*/  F2FP.PACK_AB R24, R169, R168 ;  /* 0x000000a8a918723e */ /* 0x008fe200000000ff */
[----:B------:R-:W-:Y:S01]  /*7e00*/  HMMA.16816.F32 R116, R28, R18, R116 ;  /* 0x000000121c74723c */ /* 0x000fe20000001874 */
[----:B------:R-:W-:Y:S01]  /*7e10*/  MUFU.EX2 R166, R166 ;  /* 0x000000a600a67308 */ /* 0x000fe20000000800 */
[----:B------:R-:W-:-:S04]  /*7e20*/  IMAD.WIDE.U32 R220, R220, -0x2daee0ad, RZ ;  /* 0xd2511f53dcdc7825 */ /* 0x000fc800078e00ff */
[----:B------:R-:W-:Y:S02]  /*7e30*/  FADD.FTZ R48, R47, R48 ;  /* 0x000000302f307221 */ /* 0x000fe40000010000 */
[----:B------:R-:W-:Y:S01]  /*7e40*/  IMAD.WIDE.U32 R18, R179, -0x2daee0ad, RZ ;  /* 0xd2511f53b3127825 */ /* 0x000fe200078e00ff */
[-C--:B------:R-:W-:Y:S01]  /*7e50*/  HMMA.16816.F32 R124, R20, R16.reuse, R124 ;  /* 0x00000010147c723c */ /* 0x080fe2000000187c */
[----:B------:R-:W3:Y:S01]  /*7e60*/  MUFU.EX2 R164, R164 ;  /* 0x000000a400a47308 */ /* 0x000ee20000000800 */
[----:B-----5:R-:W-:Y:S01]  /*7e70*/  F2FP.PACK_AB R25, R167, R165 ;  /* 0x000000a5a719723e */ /* 0x020fe200000000ff */
[----:B------:R-:W-:Y:S01]  /*7e80*/  FADD.FTZ R52, R55, R52 ;  /* 0x0000003437347221 */ /* 0x000fe20000010000 */
[----:B------:R-:W-:Y:S01]  /*7e90*/  LOP3.LUT R214, R19, UR19, R218, 0x96, !PT ;  /* 0x0000001313d67c12 */ /* 0x000fe2000f8e96da */
[----:B------:R-:W-:Y:S01]  /*7ea0*/  FADD.FTZ R44, R43, R44 ;  /* 0x0000002c2b2c7221 */ /* 0x000fe20000010000 */
[----:B------:R-:W-:Y:S01]  /*7eb0*/  LOP3.LUT R217, R221, UR17, R18, 0x96, !PT ;  /* 0x00000011ddd97c12 */ /* 0x000fe2000f8e9612 */
[----:B------:R-:W-:Y:S01]  /*7ec0*/  FADD.FTZ R40, R39, R40 ;  /* 0x0000002827287221 */ /* 0x000fe20000010000 */
[----:B------:R-:W-:Y:S01]  /*7ed0*/  HMMA.16816.F32 R128, R28, R16, R128 ;  /* 0x000000101c80723c */ /* 0x000fe20000001880 */
[----:B------:R-:W-:Y:S01]  /*7ee0*/  IMAD.WIDE.U32 R214, R214, -0x326172a9, RZ ;  /* 0xcd9e8d57d6d67825 */ /* 0x000fe200078e00ff */
[----:B------:R-:W-:Y:S03]  /*7ef0*/  MUFU.EX2 R160, R160 ;  /* 0x000000a000a07308 */ /* 0x000fe60000000800 */
[----:B------:R-:W-:Y:S01]  /*7f00*/  FADD.FTZ R48, R46, R48 ;  /* 0x000000302e307221 */ /* 0x000fe20000010000 */
[----:B------:R-:W-:Y:S01]  /*7f10*/  LOP3.LUT R133, R215, UR18, R216, 0x96, !PT ;  /* 0x00000012d7857c12 */ /* 0x000fe2000f8e96d8 */
[----:B------:R-:W-:Y:S01]  /*7f20*/  IMAD.WIDE.U32 R16, R213, -0x2daee0ad, RZ ;  /* 0xd2511f53d5107825 */ /* 0x000fe200078e00ff */
[----:B--2---:R-:W-:Y:S02]  /*7f30*/  HMMA.16816.F32 R68, R20, R12, R68 ;  /* 0x0000000c1444723c */ /* 0x004fe40000001844 */
[----:B------:R-:W2:Y:S01]  /*7f40*/  MUFU.EX2 R170, R170 ;  /* 0x000000aa00aa7308 */ /* 0x000ea20000000800 */
[----:B------:R-:W-:Y:S01]  /*7f50*/  IMAD.WIDE.U32 R212, R212, -0x2daee0ad, RZ ;  /* 0xd2511f53d4d47825 */ /* 0x000fe200078e00ff */
[----:B------:R-:W-:-:S02]  /*7f60*/  LOP3.LUT R218, R17, UR9, R26, 0x96, !PT ;  /* 0x0000000911da7c12 */ /* 0x000fc4000f8e961a */
[----:B---3--:R-:W-:Y:S01]  /*7f70*/  F2FP.PACK_AB R26, R164, R166 ;  /* 0x000000a6a41a723e */ /* 0x008fe200000000ff */
[----:B------:R-:W-:Y:S01]  /*7f80*/  IMAD.WIDE.U32 R216, R217, -0x326172a9, RZ ;  /* 0xcd9e8d57d9d87825 */ /* 0x000fe200078e00ff */
[----:B------:R-:W-:Y:S01]  /*7f90*/  LOP3.LUT R16, R213, UR4, R16, 0x96, !PT ;  /* 0x00000004d5107c12 */ /* 0x000fe2000f8e9610 */
[----:B------:R-:W-:Y:S01]  /*7fa0*/  HMMA.16816.F32 R112, R28, R12, R112 ;  /* 0x0000000c1c70723c */ /* 0x000fe20000001870 */
[----:B------:R-:W-:Y:S01]  /*7fb0*/  MUFU.EX2 R146, R146 ;  /* 0x0000009200927308 */ /* 0x000fe20000000800 */
[----:B------:R-:W-:Y:S01]  /*7fc0*/  IMAD.WIDE.U32 R218, R218, -0x326172a9, RZ ;  /* 0xcd9e8d57dada7825 */ /* 0x000fe200078e00ff */
[----:B------:R-:W-:-:S03]  /*7fd0*/  LOP3.LUT R214, R217, UR16, R214, 0x96, !PT ;  /* 0x00000010d9d67c12 */ /* 0x000fc6000f8e96d6 */
[----:B------:R-:W-:Y:S01]  /*7fe0*/  IMAD.WIDE.U32 R226, R133, -0x2daee0ad, RZ ;  /* 0xd2511f5385e27825 */ /* 0x000fe200078e00ff */
[----:B------:R-:W-:Y:S01]  /*7ff0*/  LOP3.LUT R134, R219, UR7, R134, 0x96, !PT ;  /* 0x00000007db867c12 */ /* 0x000fe2000f8e9686 */
[-C--:B------:R-:W-:Y:S01]  /*8000*/  HMMA.16816.F32 R72, R20, R14.reuse, R72 ;  /* 0x0000000e1448723c */ /* 0x080fe20000001848 */
[----:B--2---:R-:W-:Y:S01]  /*8010*/  F2FP.PACK_AB R27, R170, R160 ;  /* 0x000000a0aa1b723e */ /* 0x004fe200000000ff */
[----:B------:R-:W-:Y:S01]  /*8020*/  IMAD.WIDE.U32 R12, R16, -0x326172a9, RZ ;  /* 0xcd9e8d57100c7825 */ /* 0x000fe200078e00ff */
[----:B------:R-:W-:Y:S01]  /*8030*/  LOP3.LUT R220, R227, UR9, R220, 0x96, !PT ;  /* 0x00000009e3dc7c12 */ /* 0x000fe2000f8e96dc */
[----:B------:R-:W-:Y:S02]  /*8040*/  MUFU.EX2 R145, R145 ;  /* 0x0000009100917308 */ /* 0x000fe40000000800 */
[----:B------:R-:W-:Y:S01]  /*8050*/  IMAD.WIDE.U32 R214, R214, -0x2daee0ad, RZ ;  /* 0xd2511f53d6d67825 */ /* 0x000fe200078e00ff */
[----:B------:R-:W-:Y:S01]  /*8060*/  LOP3.LUT R16, R13, UR24, R218, 0x96, !PT ;  /* 0x000000180d107c12 */ /* 0x000fe2000f8e96da */
[----:B------:R-:W-:Y:S02]  /*8070*/  HMMA.16816.F32 R108, R28, R14, R108 ;  /* 0x0000000e1c6c723c */ /* 0x000fe4000000186c */
[----:B------:R-:W-:Y:S01]  /*8080*/  IMAD.WIDE.U32 R220, R220, -0x326172a9, RZ ;  /* 0xcd9e8d57dcdc7825 */ /* 0x000fe200078e00ff */
[----:B------:R-:W-:Y:S01]  /*8090*/  LOP3.LUT R17, R16, 0xff, RZ, 0xc0, !PT ;  /* 0x000000ff10117812 */ /* 0x000fe200078ec0ff */
[----:B------:R-:W-:Y:S01]  /*80a0*/  MUFU.EX2 R66, R66 ;  /* 0x0000004200427308 */ /* 0x000fe20000000800 */
[----:B------:R-:W-:Y:S01]  /*80b0*/  LOP3.LUT R226, R215, UR4, R226, 0x96, !PT ;  /* 0x00000004d7e27c12 */ /* 0x000fe2000f8e96e2 */
[----:B------:R-:W-:Y:S01]  /*80c0*/  FADD.FTZ R52, R57, R52 ;  /* 0x0000003439347221 */ /* 0x000fe20000010000 */
[----:B------:R-:W-:Y:S01]  /*80d0*/  LOP3.LUT R15, R12, 0xffff, RZ, 0xc0, !PT ;  /* 0x0000ffff0c0f7812 */ /* 0x000fe200078ec0ff */
[-C--:B----4-:R-:W-:Y:S01]  /*80e0*/  HMMA.16816.F32 R80, R20, R8.reuse, R80 ;  /* 0x000000081450723c */ /* 0x090fe20000001850 */
[--C-:B------:R-:W-:Y:S01]  /*80f0*/  SHF.R.U32.HI R14, RZ, 0x10, R12.reuse ;  /* 0x00000010ff0e7819 */ /* 0x100fe2000001160c */
[----:B------:R-:W-:Y:S01]  /*8100*/  IMAD.WIDE.U32 R226, R226, -0x326172a9, RZ ;  /* 0xcd9e8d57e2e27825 */ /* 0x000fe200078e00ff */
[----:B------:R-:W-:Y:S01]  /*8110*/  LOP3.LUT R13, R12, 0xff, RZ, 0xc0, !PT ;  /* 0x000000ff0c0d7812 */ /* 0x000fe200078ec0ff */
[----:B------:R-:W-:Y:S01]  /*8120*/  MUFU.EX2 R65, R65 ;  /* 0x0000004100417308 */ /* 0x000fe20000000800 */
[----:B------:R-:W-:Y:S01]  /*8130*/  SHF.R.U32.HI R12, RZ, 0x18, R12 ;  /* 0x00000018ff0c7819 */ /* 0x000fe2000001160c */
[----:B------:R-:W-:Y:S01]  /*8140*/  FADD.FTZ R44, R42, R44 ;  /* 0x0000002c2a2c7221 */ /* 0x000fe20000010000 */
[----:B------:R-:W-:Y:S01]  /*8150*/  SHF.R.U32.HI R19, RZ, 0x8, R15 ;  /* 0x00000008ff137819 */ /* 0x000fe2000001160f */
[----:B------:R-:W-:Y:S01]  /*8160*/  HMMA.16816.F32 R76, R28, R8, R76 ;  /* 0x000000081c4c723c */ /* 0x000fe2000000184c */
[----:B------:R-:W-:Y:S01]  /*8170*/  LOP3.LUT R18, R14, 0xff, RZ, 0xc0, !PT ;  /* 0x000000ff0e127812 */ /* 0x000fe200078ec0ff */
[----:B------:R-:W-:Y:S01]  /*8180*/  FADD.FTZ R40, R38, R40 ;  /* 0x0000002826287221 */ /* 0x000fe20000010000 */
[----:B------:R-:W-:Y:S01]  /*8190*/  SHF.R.U32.HI R133, RZ, 0x10, R226 ;  /* 0x00000010ff857819 */ /* 0x000fe200000116e2 */
[----:B------:R-:W-:Y:S01]  /*81a0*/  MUFU.EX2 R143, R143 ;  /* 0x0000008f008f7308 */ /* 0x000fe20000000800 */
[----:B------:R-:W-:-:S02]  /*81b0*/  FADD.FTZ R48, R45, R48 ;  /* 0x000000302d307221 */ /* 0x000fc40000010000 */
[----:B------:R-:W-:Y:S01]  /*81c0*/  LOP3.LUT R9, R16, 0xffff, RZ, 0xc0, !PT ;  /* 0x0000ffff10097812 */ /* 0x000fe200078ec0ff */
[C---:B------:R-:W-:Y:S01]  /*81d0*/  HMMA.16816.F32 R84, R28.reuse, R10, R84 ;  /* 0x0000000a1c54723c */ /* 0x040fe20000001854 */
[----:B------:R-:W-:Y:S01]  /*81e0*/  SHF.R.U32.HI R8, RZ, 0x10, R16 ;  /* 0x00000010ff087819 */ /* 0x000fe20000011610 */
[----:B------:R-:W-:Y:S01]  /*81f0*/  FADD.FTZ R52, R58, R52 ;  /* 0x000000343a347221 */ /* 0x000fe20000010000 */
[----:B------:R-:W-:Y:S01]  /*8200*/  SHF.R.U32.HI R16, RZ, 0x18, R16 ;  /* 0x00000018ff107819 */ /* 0x000fe20000011610 */
[----:B------:R-:W-:Y:S01]  /*8210*/  MUFU.EX2 R141, R141 ;  /* 0x0000008d008d7308 */ /* 0x000fe20000000800 */
[----:B------:R-:W-:Y:S01]  /*8220*/  SHF.R.U32.HI R15, RZ, 0x8, R9 ;  /* 0x00000008ff0f7819 */ /* 0x000fe20000011609 */
[----:B------:R-:W-:Y:S01]  /*8230*/  FADD.FTZ R44, R41, R44 ;  /* 0x0000002c292c7221 */ /* 0x000fe20000010000 */
[----:B------:R-:W-:Y:S01]  /*8240*/  LOP3.LUT R14, R8, 0xff, RZ, 0xc0, !PT ;  /* 0x000000ff080e7812 */ /* 0x000fe200078ec0ff */
[C---:B-1----:R-:W-:Y:S01]  /*8250*/  HMMA.16816.F32 R100, R28.reuse, R4, R100 ;  /* 0x000000041c64723c */ /* 0x042fe20000001864 */
[----:B------:R-:W-:Y:S01]  /*8260*/  PRMT R9, R13, 0x5410, R19 ;  /* 0x000054100d097816 */ /* 0x000fe20000000013 */
[----:B------:R-:W-:Y:S01]  /*8270*/  FADD.FTZ R40, R37, R40 ;  /* 0x0000002825287221 */ /* 0x000fe20000010000 */
[----:B------:R-:W-:Y:S01]  /*8280*/  PRMT R8, R18, 0x5410, R12 ;  /* 0x0000541012087816 */ /* 0x000fe2000000000c */
[----:B------:R-:W-:Y:S01]  /*8290*/  MUFU.EX2 R142, R142 ;  /* 0x0000008e008e7308 */ /* 0x000fe20000000800 */
[----:B------:R-:W-:Y:S01]  /*82a0*/  PRMT R13, R17, 0x5410, R15 ;  /* 0x00005410110d7816 */ /* 0x000fe2000000000f */
[--C-:B------:R-:W-:Y:S01]  /*82b0*/  HSET2.LE.AND R9, R9, R53.reuse, PT ;  /* 0x0000003509097233 */ /* 0x100fe20003803000 */
[----:B------:R-:W-:Y:S01]  /*82c0*/  PRMT R12, R14, 0x5410, R16 ;  /* 0x000054100e0c7816 */ /* 0x000fe20000000010 */
[----:B------:R-:W-:Y:S01]  /*82d0*/  HMMA.16816.F32 R96, R28, R6, R96 ;  /* 0x000000061c60723c */ /* 0x000fe20000001860 */
[--C-:B------:R-:W-:Y:S01]  /*82e0*/  HSET2.LE.AND R8, R8, R53.reuse, PT ;  /* 0x0000003508087233 */ /* 0x100fe20003803000 */
[----:B------:R-:W-:Y:S01]  /*82f0*/  LOP3.LUT R133, R133, 0xff, RZ, 0xc0, !PT ;  /* 0x000000ff85857812 */ /* 0x000fe200078ec0ff */
[--C-:B------:R-:W-:Y:S01]  /*8300*/  HSET2.LE.AND R13, R13, R53.reuse, PT ;  /* 0x000000350d0d7233 */ /* 0x100fe20003803000 */
[----:B------:R-:W-:Y:S01]  /*8310*/  LOP3.LUT R26, R9, R26, RZ, 0xc0, !PT ;  /* 0x0000001a091a7212 */ /* 0x000fe200078ec0ff */
[--C-:B------:R-:W-:Y:S01]  /*8320*/  HSET2.LE.AND R12, R12, R53.reuse, PT ;  /* 0x000000350c0c7233 */ /* 0x100fe20003803000 */
[----:B------:R-:W-:Y:S01]  /*8330*/  LOP3.LUT R27, R8, R27, RZ, 0xc0, !PT ;  /* 0x0000001b081b7212 */ /* 0x000fe200078ec0ff */
[----:B------:R-:W-:Y:S01]  /*8340*/  FFMA.FTZ R30, R62, c[0x0][0x23c], -R54 ;  /* 0x00008f003e1e7a23 */ /* 0x000fe20000010836 */
[----:B------:R-:W-:Y:S01]  /*8350*/  LOP3.LUT R24, R13, R24, RZ, 0xc0, !PT ;  /* 0x000000180d187212 */ /* 0x000fe200078ec0ff */
[C---:B------:R-:W-:Y:S01]  /*8360*/  HMMA.16816.F32 R88, R20.reuse, R4, R88 ;  /* 0x000000041458723c */ /* 0x040fe20000001858 */
[----:B------:R-:W-:Y:S01]  /*8370*/  LOP3.LUT R25, R12, R25, RZ, 0xc0, !PT ;  /* 0x000000190c197212 */ /* 0x000fe200078ec0ff */
[----:B------:R-:W-:Y:S01]  /*8380*/  FFMA.FTZ R28, R150, c[0x0][0x23c], -R56 ;  /* 0x00008f00961c7a23 */ /* 0x000fe20000010838 */
[----:B------:R-:W-:Y:S01]  /*8390*/  LOP3.LUT R62, R227, UR24, R220, 0x96, !PT ;  /* 0x00000018e33e7c12 */ /* 0x000fe2000f8e96dc */
[----:B------:R-:W1:Y:S01]  /*83a0*/  LDSM.16.MT88.4 R12, [R185+0x7000] ;  /* 0x00700000b90c783b */ /* 0x000e620000004200 */
[----:B------:R-:W-:Y:S01]  /*83b0*/  FFMA.FTZ R29, R149, c[0x0][0x23c], -R56 ;  /* 0x00008f00951d7a23 */ /* 0x000fe20000010838 */
[----:B------:R-:W-:Y:S01]  /*83c0*/  MUFU.EX2 R30, R30 ;  /* 0x0000001e001e7308 */ /* 0x000fe20000000800 */
[----:B------:R-:W-:Y:S01]  /*83d0*/  LOP3.LUT R5, R62, 0xffff, RZ, 0xc0, !PT ;  /* 0x0000ffff3e057812 */ /* 0x000fe200078ec0ff */
[C---:B------:R-:W-:Y:S01]  /*83e0*/  HMMA.16816.F32 R104, R20.reuse, R10, R104 ;  /* 0x0000000a1468723c */ /* 0x040fe20000001868 */
[--C-:B------:R-:W-:Y:S01]  /*83f0*/  FFMA.FTZ R31, R60, c[0x0][0x23c], -R54.reuse ;  /* 0x00008f003c1f7a23 */ /* 0x100fe20000010836 */
[----:B------:R-:W-:Y:S01]  /*8400*/  LOP3.LUT R4, R62, 0xff, RZ, 0xc0, !PT ;  /* 0x000000ff3e047812 */ /* 0x000fe200078ec0ff */
[----:B------:R-:W-:Y:S01]  /*8410*/  FFMA.FTZ R60, R148, c[0x0][0x23c], -R54 ;  /* 0x00008f00943c7a23 */ /* 0x000fe20000010836 */
[----:B------:R-:W-:Y:S01]  /*8420*/  SHF.R.U32.HI R135, RZ, 0x8, R5 ;  /* 0x00000008ff877819 */ /* 0x000fe20000011605 */
[----:B------:R-:W-:Y:S01]  /*8430*/  LDSM.16.MT88.4 R8, [R184+0x7000] ;  /* 0x00700000b808783b */ /* 0x000fe20000004200 */
[----:B------:R-:W-:Y:S01]  /*8440*/  MUFU.EX2 R28, R28 ;  /* 0x0000001c001c7308 */ /* 0x000fe20000000800 */
[----:B------:R-:W-:Y:S01]  /*8450*/  SHF.R.U32.HI R136, RZ, 0x10, R62 ;  /* 0x00000010ff887819 */ /* 0x000fe2000001163e */
[----:B------:R-:W-:Y:S01]  /*8460*/  HMMA.16816.F32 R92, R20, R6, R92 ;  /* 0x00000006145c723c */ /* 0x000fe2000000185c */
[----:B------:R-:W2:Y:S01]  /*8470*/  LDSM.16.MT88.4 R20, [R187+0x7000] ;  /* 0x00700000bb14783b */ /* 0x000ea20000004200 */
[----:B------:R-:W-:Y:S01]  /*8480*/  PRMT R4, R4, 0x5410, R135 ;  /* 0x0000541004047816 */ /* 0x000fe20000000087 */
[----:B------:R-:W-:Y:S01]  /*8490*/  FADD.FTZ R48, R163, R48 ;  /* 0x00000030a3307221 */ /* 0x000fe20000010000 */
[----:B------:R-:W-:Y:S01]  /*84a0*/  SHF.R.U32.HI R135, RZ, 0x18, R62 ;  /* 0x00000018ff877819 */ /* 0x000fe2000001163e */
[----:B------:R-:W3:Y:S01]  /*84b0*/  LDSM.16.MT88.4 R16, [R186+0x7000] ;  /* 0x00700000ba10783b */ /* 0x000ee20000004200 */
[----:B------:R-:W4:Y:S01]  /*84c0*/  MUFU.EX2 R29, R29 ;  /* 0x0000001d001d7308 */ /* 0x000f220000000800 */
[C---:B------:R-:W-:Y:S01]  /*84d0*/  LOP3.LUT R7, R226.reuse, 0xffff, RZ, 0xc0, !PT ;  /* 0x0000ffffe2077812 */ /* 0x040fe200078ec0ff */
[--C-:B------:R-:W-:Y:S01]  /*84e0*/  HSET2.LE.AND R4, R4, R53.reuse, PT ;  /* 0x0000003504047233 */ /* 0x100fe20003803000 */
[----:B------:R-:W-:Y:S01]  /*84f0*/  LOP3.LUT R6, R226, 0xff, RZ, 0xc0, !PT ;  /* 0x000000ffe2067812 */ /* 0x000fe200078ec0ff */
[----:B------:R-:W-:Y:S01]  /*8500*/  FADD.FTZ R52, R161, R52 ;  /* 0x00000034a1347221 */ /* 0x000fe20000010000 */
[----:B------:R-:W-:Y:S01]  /*8510*/  SHF.R.U32.HI R7, RZ, 0x8, R7 ;  /* 0x00000008ff077819 */ /* 0x000fe20000011607 */
[----:B------:R-:W-:Y:S01]  /*8520*/  FADD.FTZ R44, R151, R44 ;  /* 0x0000002c972c7221 */ /* 0x000fe20000010000 */
[----:B------:R-:W-:Y:S01]  /*8530*/  LOP3.LUT R136, R136, 0xff, RZ, 0xc0, !PT ;  /* 0x000000ff88887812 */ /* 0x000fe200078ec0ff */
[----:B------:R-:W-:Y:S01]  /*8540*/  MUFU.EX2 R31, R31 ;  /* 0x0000001f001f7308 */ /* 0x000fe20000000800 */
[----:B------:R-:W-:Y:S01]  /*8550*/  SHF.R.U32.HI R5, RZ, 0x18, R226 ;  /* 0x00000018ff057819 */ /* 0x000fe200000116e2 */
[----:B------:R-:W-:Y:S01]  /*8560*/  FADD.FTZ R40, R154, R40 ;  /* 0x000000289a287221 */ /* 0x000fe20000010000 */
[----:B------:R-:W-:Y:S01]  /*8570*/  PRMT R6, R6, 0x5410, R7 ;  /* 0x0000541006067816 */ /* 0x000fe20000000007 */
[----:B------:R-:W-:Y:S01]  /*8580*/  FADD.FTZ R48, R162, R48 ;  /* 0x00000030a2307221 */ /* 0x000fe20000010000 */
[----:B------:R-:W-:Y:S01]  /*8590*/  PRMT R135, R136, 0x5410, R135 ;  /* 0x0000541088877816 */ /* 0x000fe20000000087 */
[----:B------:R-:W-:Y:S01]  /*85a0*/  FADD.FTZ R52, R156, R52 ;  /* 0x000000349c347221 */ /* 0x000fe20000010000 */
[----:B------:R-:W-:Y:S01]  /*85b0*/  PRMT R5, R133, 0x5410, R5 ;  /* 0x0000541085057816 */ /* 0x000fe20000000005 */
[----:B------:R-:W-:Y:S01]  /*85c0*/  MUFU.EX2 R60, R60 ;  /* 0x0000003c003c7308 */ /* 0x000fe20000000800 */
[--C-:B------:R-:W-:Y:S01]  /*85d0*/  HSET2.LE.AND R6, R6, R53.reuse, PT ;  /* 0x0000003506067233 */ /* 0x100fe20003803000 */
[----:B------:R-:W-:Y:S01]  /*85e0*/  FADD.FTZ R44, R153, R44 ;  /* 0x0000002c992c7221 */ /* 0x000fe20000010000 */
[--C-:B------:R-:W-:Y:S01]  /*85f0*/  HSET2.LE.AND R136, R135, R53.reuse, PT ;  /* 0x0000003587887233 */ /* 0x100fe20003803000 */
[----:B----4-:R-:W-:Y:S01]  /*8600*/  F2FP.PACK_AB R135, R29, R28 ;  /* 0x0000001c1d87723e */ /* 0x010fe200000000ff */
[----:B------:R-:W-:Y:S01]  /*8610*/  HSET2.LE.AND R7, R5, R53, PT ;  /* 0x0000003505077233 */ /* 0x000fe20003803000 */
[----:B-1----:R-:W-:Y:S01]  /*8620*/  HMMA.16816.F32 R80, R24, R12, R80 ;  /* 0x0000000c1850723c */ /* 0x002fe20000001850 */
[----:B------:R-:W-:Y:S01]  /*8630*/  FADD.FTZ R40, R159, R40 ;  /* 0x000000289f287221 */ /* 0x000fe20000010000 */
[----:B------:R1:W4:Y:S01]  /*8640*/  MUFU.EX2 R62, R144 ;  /* 0x00000090003e7308 */ /* 0x0003220000000800 */
[----:B------:R-:W-:Y:S01]  /*8650*/  LOP3.LUT R6, R6, R135, RZ, 0xc0, !PT ;  /* 0x0000008706067212 */ /* 0x000fe200078ec0ff */
[----:B------:R-:W-:-:S04]  /*8660*/  IMAD.WIDE.U32 R134, R134, -0x2daee0ad, RZ ;  /* 0xd2511f5386867825 */ /* 0x000fc800078e00ff */
[C---:B------:R-:W-:Y:S01]  /*8670*/  HMMA.16816.F32 R104, R24.reuse, R14, R104 ;  /* 0x0000000e1868723c */ /* 0x040fe20000001868 */
[----:B------:R-:W-:Y:S01]  /*8680*/  LOP3.LUT R212, R135, UR23, R212, 0x96, !PT ;  /* 0x0000001787d47c12 */ /* 0x000fe2000f8e96d4 */
[----:B------:R-:W5:Y:S01]  /*8690*/  MUFU.EX2 R140, R140 ;  /* 0x0000008c008c7308 */ /* 0x000f620000000800 */
[--C-:B------:R-:W-:Y:S02]  /*86a0*/  FFMA.FTZ R3, R3, c[0x0][0x23c], -R56.reuse ;  /* 0x00008f0003037a23 */ /* 0x100fe40000010838 */
[--C-:B------:R-:W-:Y:S02]  /*86b0*/  FFMA.FTZ R51, R51, c[0x0][0x23c], -R56.reuse ;  /* 0x00008f0033337a23 */ /* 0x100fe40000010838 */
[--C-:B------:R-:W-:Y:S01]  /*86c0*/  FFMA.FTZ R67, R172, c[0x0][0x23c], -R56.reuse ;  /* 0x00008f00ac437a23 */ /* 0x100fe20000010838 */
[C---:B--2---:R-:W-:Y:S01]  /*86d0*/  HMMA.16816.F32 R124, R24.reuse, R20, R124 ;  /* 0x00000014187c723c */ /* 0x044fe2000000187c */
[----:B------:R-:W-:Y:S01]  /*86e0*/  FFMA.FTZ R56, R173, c[0x0][0x23c], -R56 ;  /* 0x00008f00ad387a23 */ /* 0x000fe20000010838 */
[----:B-1----:R-:W-:Y:S01]  /*86f0*/  F2FP.PACK_AB R144, R145, R146 ;  /* 0x000000929190723e */ /* 0x002fe200000000ff */
[----:B------:R-:W-:Y:S01]  /*8700*/  MUFU.EX2 R61, R61 ;  /* 0x0000003d003d7308 */ /* 0x000fe20000000800 */
[----:B----4-:R-:W-:Y:S01]  /*8710*/  F2FP.PACK_AB R133, R62, R60 ;  /* 0x0000003c3e85723e */ /* 0x010fe200000000ff */
[--C-:B------:R-:W-:Y:S01]  /*8720*/  FFMA.FTZ R0, R0, c[0x0][0x23c], -R54.reuse ;  /* 0x00008f0000007a23 */ /* 0x100fe20000010836 */
[----:B------:R-:W-:Y:S01]  /*8730*/  LOP3.LUT R4, R4, R144, RZ, 0xc0, !PT ;  /* 0x0000009004047212 */ /* 0x000fe200078ec0ff */
[--C-:B------:R-:W-:Y:S01]  /*8740*/  FFMA.FTZ R2, R2, c[0x0][0x23c], -R54.reuse ;  /* 0x00008f0002027a23 */ /* 0x100fe20000010836 */
[----:B------:R-:W-:Y:S01]  /*8750*/  F2FP.PACK_AB R144, R31, R30 ;  /* 0x0000001e1f90723e */ /* 0x000fe200000000ff */
[----:B------:R-:W-:Y:S01]  /*8760*/  HMMA.16816.F32 R120, R24, R22, R120 ;  /* 0x000000161878723c */ /* 0x000fe20000001878 */
[----:B------:R-:W-:Y:S01]  /*8770*/  LOP3.LUT R7, R7, R133, RZ, 0xc0, !PT ;  /* 0x0000008507077212 */ /* 0x000fe200078ec0ff */
[----:B------:R-:W1:Y:S01]  /*8780*/  MUFU.EX2 R63, R63 ;  /* 0x0000003f003f7308 */ /* 0x000e620000000800 */
[----:B------:R-:W-:Y:S01]  /*8790*/  LOP3.LUT R5, R136, R144, RZ, 0xc0, !PT ;  /* 0x0000009088057212 */ /* 0x000fe200078ec0ff */
[----:B------:R-:W-:-:S02]  /*87a0*/  FFMA.FTZ R144, R175, c[0x0][0x23c], -R54 ;  /* 0x00008f00af907a23 */ /* 0x000fc40000010836 */
[----:B------:R-:W-:Y:S02]  /*87b0*/  FADD.FTZ R48, R171, R48 ;  /* 0x00000030ab307221 */ /* 0x000fe40000010000 */
[----:B------:R-:W-:Y:S01]  /*87c0*/  HMMA.16816.F32 R88, R24, R8, R88 ;  /* 0x000000081858723c */ /* 0x000fe20000001858 */
[----:B------:R-:W-:Y:S01]  /*87d0*/  FADD.FTZ R52, R178, R52 ;  /* 0x00000034b2347221 */ /* 0x000fe20000010000 */
[----:B------:R-:W2:Y:S01]  /*87e0*/  MUFU.EX2 R3, R3 ;  /* 0x0000000300037308 */ /* 0x000ea20000000800 */
[----:B------:R-:W-:Y:S02]  /*87f0*/  FADD.FTZ R44, R152, R44 ;  /* 0x0000002c982c7221 */ /* 0x000fe40000010000 */
[----:B------:R-:W-:Y:S02]  /*8800*/  FADD.FTZ R40, R158, R40 ;  /* 0x000000289e287221 */ /* 0x000fe40000010000 */
[----:B------:R-:W-:Y:S01]  /*8810*/  FFMA.FTZ R174, R174, c[0x0][0x23c], -R54 ;  /* 0x00008f00aeae7a23 */ /* 0x000fe20000010836 */
[----:B------:R-:W-:Y:S01]  /*8820*/  HMMA.16816.F32 R76, R4, R12, R76 ;  /* 0x0000000c044c723c */ /* 0x000fe2000000184c */
[----:B------:R-:W-:Y:S01]  /*8830*/  FADD.FTZ R48, R176, R48 ;  /* 0x00000030b0307221 */ /* 0x000fe20000010000 */
[----:B------:R-:W-:Y:S01]  /*8840*/  MUFU.EX2 R51, R51 ;  /* 0x0000003300337308 */ /* 0x000fe20000000800 */
[----:B------:R-:W-:-:S02]  /*8850*/  FADD.FTZ R52, R177, R52 ;  /* 0x00000034b1347221 */ /* 0x000fc40000010000 */
[----:B------:R-:W-:Y:S02]  /*8860*/  FADD.FTZ R44, R155, R44 ;  /* 0x0000002c9b2c7221 */ /* 0x000fe40000010000 */
[----:B------:R-:W-:Y:S01]  /*8870*/  LOP3.LUT R13, R134, 0xffff, RZ, 0xc0, !PT ;  /* 0x0000ffff860d7812 */ /* 0x000fe200078ec0ff */
[C---:B------:R-:W-:Y:S01]  /*8880*/  HMMA.16816.F32 R84, R4.reuse, R14, R84 ;  /* 0x0000000e0454723c */ /* 0x040fe20000001854 */
[----:B------:R-:W-:Y:S01]  /*8890*/  SHF.R.U32.HI R12, RZ, 0x10, R134 ;  /* 0x00000010ff0c7819 */ /* 0x000fe20000011686 */
[----:B------:R-:W-:Y:S01]  /*88a0*/  FADD.FTZ R40, R157, R40 ;  /* 0x000000289d287221 */ /* 0x000fe20000010000 */
[----:B------:R-:W-:Y:S01]  /*88b0*/  SHF.R.U32.HI R13, RZ, 0x8, R13 ;  /* 0x00000008ff0d7819 */ /* 0x000fe2000001160d */
[----:B------:R-:W-:Y:S01]  /*88c0*/  MUFU.EX2 R67, R67 ;  /* 0x0000004300437308 */ /* 0x000fe20000000800 */
[----:B------:R-:W-:Y:S01]  /*88d0*/  LOP3.LUT R12, R12, 0xff, RZ, 0xc0, !PT ;  /* 0x000000ff0c0c7812 */ /* 0x000fe200078ec0ff */
[----:B------:R-:W-:Y:S01]  /*88e0*/  FADD.FTZ R48, R146, R48 ;  /* 0x0000003092307221 */ /* 0x000fe20000010000 */
        /* <DEDUP_REMOVED lines=12> */
[----:B------:R-:W-:Y:S01]  /*89b0*/  PRMT R20, R20, 0x5410, R13 ;  /* 0x0000541014147816 */ /* 0x000fe2000000000d */
[----:B------:R-:W4:Y:S01]  /*89c0*/  MUFU.EX2 R0, R0 ;  /* 0x0000000000007308 */ /* 0x000f220000000800 */
[----:B------:R-:W-:Y:S01]  /*89d0*/  PRMT R21, R14, 0x5410, R21 ;  /* 0x000054100e157816 */ /* 0x000fe20000000015 */
[----:B------:R-:W-:Y:S01]  /*89e0*/  FADD.FTZ R48, R145, R48 ;  /* 0x0000003091307221 */ /* 0x000fe20000010000 */
[----:B------:R-:W-:Y:S01]  /*89f0*/  LOP3.LUT R22, R212, 0xff, RZ, 0xc0, !PT ;  /* 0x000000ffd4167812 */ /* 0x000fe200078ec0ff */
[----:B------:R-:W-:Y:S01]  /*8a00*/  HMMA.16816.F32 R100, R4, R8, R100 ;  /* 0x000000080464723c */ /* 0x000fe20000001864 */
[----:B------:R-:W-:Y:S01]  /*8a10*/  SHF.R.U32.HI R23, RZ, 0x18, R134 ;  /* 0x00000018ff177819 */ /* 0x000fe20000011686 */
[--C-:B------:R-:W-:Y:S01]  /*8a20*/  HSET2.LE.AND R21, R21, R53.reuse, PT ;  /* 0x0000003515157233 */ /* 0x100fe20003803000 */
[----:B------:R-:W-:Y:S01]  /*8a30*/  PRMT R22, R22, 0x5410, R15 ;  /* 0x0000541016167816 */ /* 0x000fe2000000000f */
[----:B------:R-:W1:Y:S01]  /*8a40*/  MUFU.EX2 R2, R2 ;  /* 0x0000000200027308 */ /* 0x000e620000000800 */
[----:B------:R-:W-:Y:S01]  /*8a50*/  PRMT R23, R12, 0x5410, R23 ;  /* 0x000054100c177816 */ /* 0x000fe20000000017 */
[----:B------:R-:W-:Y:S01]  /*8a60*/  FADD.FTZ R52, R31, R52 ;  /* 0x000000341f347221 */ /* 0x000fe20000010000 */
[--C-:B------:R-:W-:Y:S01]  /*8a70*/  HSET2.LE.AND R8, R20, R53.reuse, PT ;  /* 0x0000003514087233 */ /* 0x100fe20003803000 */
[----:B------:R-:W-:Y:S01]  /*8a80*/  F2FP.PACK_AB R9, R65, R66 ;  /* 0x000000424109723e */ /* 0x000fe200000000ff */
[--C-:B------:R-:W-:Y:S01]  /*8a90*/  HSET2.LE.AND R20, R22, R53.reuse, PT ;  /* 0x0000003516147233 */ /* 0x100fe20003803000 */
[----:B------:R-:W-:Y:S01]  /*8aa0*/  F2FP.PACK_AB R22, R141, R143 ;  /* 0x0000008f8d16723e */ /* 0x000fe200000000ff */
[C---:B---3--:R-:W-:Y:S01]  /*8ab0*/  HMMA.16816.F32 R68, R24.reuse, R16, R68 ;  /* 0x000000101844723c */ /* 0x048fe20000001844 */
[----:B------:R-:W-:Y:S01]  /*8ac0*/  LOP3.LUT R21, R21, R9, RZ, 0xc0, !PT ;  /* 0x0000000915157212 */ /* 0x000fe200078ec0ff */
[----:B------:R-:W-:Y:S01]  /*8ad0*/  LDSM.16.MT88.4 R12, [R186+0x7800] ;  /* 0x00780000ba0c783b */ /* 0x000fe20000004200 */
[----:B------:R-:W-:Y:S01]  /*8ae0*/  LOP3.LUT R22, R8, R22, RZ, 0xc0, !PT ;  /* 0x0000001608167212 */ /* 0x000fe200078ec0ff */
[----:B------:R-:W-:Y:S01]  /*8af0*/  HSET2.LE.AND R23, R23, R53, PT ;  /* 0x0000003517177233 */ /* 0x000fe20003803000 */
[----:B------:R-:W-:Y:S01]  /*8b00*/  LOP3.LUT R134, R221, UR7, R216, 0x96, !PT ;  /* 0x00000007dd867c12 */ /* 0x000fe2000f8e96d8 */
[----:B------:R-:W3:Y:S01]  /*8b10*/  MUFU.EX2 R54, R174 ;  /* 0x000000ae00367308 */ /* 0x000ee20000000800 */
[----:B------:R-:W-:Y:S01]  /*8b20*/  FADD.FTZ R44, R169, R44 ;  /* 0x0000002ca92c7221 */ /* 0x000fe20000010000 */
[----:B------:R-:W-:Y:S01]  /*8b30*/  HMMA.16816.F32 R72, R24, R18, R72 ;  /* 0x000000121848723c */ /* 0x000fe20000001848 */
[----:B------:R-:W-:-:S02]  /*8b40*/  FADD.FTZ R40, R167, R40 ;  /* 0x00000028a7287221 */ /* 0x000fc40000010000 */
[----:B------:R-:W-:-:S03]  /*8b50*/  IMAD.WIDE.U32 R134, R134, -0x2daee0ad, RZ ;  /* 0xd2511f5386867825 */ /* 0x000fc600078e00ff */
[----:B------:R-:W2:Y:S01]  /*8b60*/  MUFU.EX2 R144, R144 ;  /* 0x0000009000907308 */ /* 0x000ea20000000800 */
[----:B------:R-:W-:Y:S01]  /*8b70*/  FADD.FTZ R48, R28, R48 ;  /* 0x000000301c307221 */ /* 0x000fe20000010000 */
[----:B------:R-:W-:Y:S01]  /*8b80*/  HMMA.16816.F32 R92, R24, R10, R92 ;  /* 0x0000000a185c723c */ /* 0x000fe2000000185c */
[----:B------:R-:W-:Y:S01]  /*8b90*/  LOP3.LUT R214, R135, UR23, R214, 0x96, !PT ;  /* 0x0000001787d67c12 */ /* 0x000fe2000f8e96d6 */
[----:B------:R-:W-:Y:S02]  /*8ba0*/  FADD.FTZ R52, R60, R52 ;  /* 0x000000343c347221 */ /* 0x000fe40000010000 */
[----:B------:R-:W-:Y:S01]  /*8bb0*/  FADD.FTZ R44, R166, R44 ;  /* 0x0000002ca62c7221 */ /* 0x000fe20000010000 */
[----:B------:R-:W-:Y:S01]  /*8bc0*/  LOP3.LUT R133, R214, 0xff, RZ, 0xc0, !PT ;  /* 0x000000ffd6857812 */ /* 0x000fe200078ec0ff */
[----:B------:R-:W-:Y:S01]  /*8bd0*/  FADD.FTZ R40, R160, R40 ;  /* 0x00000028a0287221 */ /* 0x000fe20000010000 */
[----:B-----5:R-:W-:Y:S01]  /*8be0*/  F2FP.PACK_AB R24, R140, R142 ;  /* 0x0000008e8c18723e */ /* 0x020fe200000000ff */
[C---:B------:R-:W-:Y:S01]  /*8bf0*/  HMMA.16816.F32 R112, R4.reuse, R16, R112 ;  /* 0x000000100470723c */ /* 0x040fe20000001870 */
[----:B------:R-:W-:Y:S01]  /*8c00*/  LOP3.LUT R27, R134, 0xffff, RZ, 0xc0, !PT ;  /* 0x0000ffff861b7812 */ /* 0x000fe200078ec0ff */
[----:B------:R-:W-:Y:S01]  /*8c10*/  FADD.FTZ R48, R29, R48 ;  /* 0x000000301d307221 */ /* 0x000fe20000010000 */
[----:B------:R-:W-:Y:S01]  /*8c20*/  LOP3.LUT R20, R20, R24, RZ, 0xc0, !PT ;  /* 0x0000001814147212 */ /* 0x000fe200078ec0ff */
[----:B------:R-:W-:Y:S01]  /*8c30*/  FADD.FTZ R52, R62, R52 ;  /* 0x000000343e347221 */ /* 0x000fe20000010000 */
[----:B-1----:R-:W-:Y:S01]  /*8c40*/  F2FP.PACK_AB R24, R63, R61 ;  /* 0x0000003d3f18723e */ /* 0x002fe200000000ff */
[----:B------:R-:W-:Y:S01]  /*8c50*/  FADD.FTZ R44, R164, R44 ;  /* 0x0000002ca42c7221 */ /* 0x000fe20000010000 */
[----:B------:R-:W-:Y:S01]  /*8c60*/  SHF.R.U32.HI R26, RZ, 0x10, R134 ;  /* 0x00000010ff1a7819 */ /* 0x000fe20000011686 */
[C---:B------:R-:W-:Y:S01]  /*8c70*/  HMMA.16816.F32 R108, R4.reuse, R18, R108 ;  /* 0x00000012046c723c */ /* 0x040fe2000000186c */
[----:B------:R-:W1:Y:S01]  /*8c80*/  LDSM.16.MT88.4 R16, [R187+0x7800] ;  /* 0x00780000bb10783b */ /* 0x000e620000004200 */
[----:B------:R-:W-:Y:S01]  /*8c90*/  LOP3.LUT R23, R23, R24, RZ, 0xc0, !PT ;  /* 0x0000001817177212 */ /* 0x000fe200078ec0ff */
[----:B------:R-:W-:Y:S01]  /*8ca0*/  FADD.FTZ R40, R170, R40 ;  /* 0x00000028aa287221 */ /* 0x000fe20000010000 */
[----:B------:R-:W-:Y:S01]  /*8cb0*/  LOP3.LUT R24, R134, 0xff, RZ, 0xc0, !PT ;  /* 0x000000ff86187812 */ /* 0x000fe200078ec0ff */
[----:B--2---:R-:W-:Y:S01]  /*8cc0*/  FADD.FTZ R48, R3, R48 ;  /* 0x0000003003307221 */ /* 0x004fe20000010000 */
[----:B------:R-:W-:Y:S01]  /*8cd0*/  SHF.R.U32.HI R25, RZ, 0x18, R134 ;  /* 0x00000018ff197819 */ /* 0x000fe20000011686 */
[----:B----4-:R-:W-:Y:S01]  /*8ce0*/  FADD.FTZ R52, R0, R52 ;  /* 0x0000003400347221 */ /* 0x010fe20000010000 */
[----:B------:R-:W-:Y:S01]  /*8cf0*/  HMMA.16816.F32 R96, R4, R10, R96 ;  /* 0x0000000a0460723c */ /* 0x000fe20000001860 */
[----:B------:R-:W2:Y:S01]  /*8d00*/  LDSM.16.MT88.4 R8, [R185+0x7800] ;  /* 0x00780000b908783b */ /* 0x000ea20000004200 */
[----:B------:R-:W-:Y:S01]  /*8d10*/  LOP3.LUT R135, R214, 0xffff, RZ, 0xc0, !PT ;  /* 0x0000ffffd6877812 */ /* 0x000fe200078ec0ff */
[----:B------:R-:W-:Y:S01]  /*8d20*/  FADD.FTZ R44, R142, R44 ;  /* 0x0000002c8e2c7221 */ /* 0x000fe20000010000 */
[----:B------:R-:W-:Y:S01]  /*8d30*/  SHF.R.U32.HI R134, RZ, 0x10, R214 ;  /* 0x00000010ff867819 */ /* 0x000fe200000116d6 */
[----:B------:R-:W4:Y:S01]  /*8d40*/  LDSM.16.MT88.4 R4, [R184+0x7800] ;  /* 0x00780000b804783b */ /* 0x000f220000004200 */
[----:B------:R-:W-:Y:S01]  /*8d50*/  SHF.R.U32.HI R27, RZ, 0x8, R27 ;  /* 0x00000008ff1b7819 */ /* 0x000fe2000001161b */
[----:B------:R-:W-:Y:S01]  /*8d60*/  FADD.FTZ R40, R66, R40 ;  /* 0x0000002842287221 */ /* 0x000fe20000010000 */
[----:B------:R-:W-:Y:S01]  /*8d70*/  LOP3.LUT R26, R26, 0xff, RZ, 0xc0, !PT ;  /* 0x000000ff1a1a7812 */ /* 0x000fe200078ec0ff */
[----:B------:R-:W-:Y:S01]  /*8d80*/  FADD.FTZ R48, R51, R48 ;  /* 0x0000003033307221 */ /* 0x000fe20000010000 */
[----:B------:R-:W-:Y:S01]  /*8d90*/  SHF.R.U32.HI R135, RZ, 0x8, R135 ;  /* 0x00000008ff877819 */ /* 0x000fe20000011687 */
[----:B------:R-:W-:Y:S01]  /*8da0*/  FADD.FTZ R52, R2, R52 ;  /* 0x0000003402347221 */ /* 0x000fe20000010000 */
[----:B------:R-:W-:Y:S01]  /*8db0*/  SHF.R.U32.HI R214, RZ, 0x18, R214 ;  /* 0x00000018ffd67819 */ /* 0x000fe200000116d6 */
[----:B------:R-:W-:Y:S01]  /*8dc0*/  FADD.FTZ R44, R140, R44 ;  /* 0x0000002c8c2c7221 */ /* 0x000fe20000010000 */
[----:B------:R-:W-:Y:S01]  /*8dd0*/  LOP3.LUT R134, R134, 0xff, RZ, 0xc0, !PT ;  /* 0x000000ff86867812 */ /* 0x000fe200078ec0ff */
[----:B------:R-:W-:Y:S01]  /*8de0*/  FADD.FTZ R40, R65, R40 ;  /* 0x0000002841287221 */ /* 0x000fe20000010000 */
[----:B------:R-:W-:Y:S01]  /*8df0*/  PRMT R24, R24, 0x5410, R27 ;  /* 0x0000541018187816 */ /* 0x000fe2000000001b */
[----:B------:R-:W-:Y:S01]  /*8e00*/  FADD.FTZ R48, R67, R48 ;  /* 0x0000003043307221 */ /* 0x000fe20000010000 */
[----:B------:R-:W-:Y:S01]  /*8e10*/  PRMT R25, R26, 0x5410, R25 ;  /* 0x000054101a197816 */ /* 0x000fe20000000019 */
[----:B---3--:R-:W-:Y:S01]  /*8e20*/  FADD.FTZ R52, R54, R52 ;  /* 0x0000003436347221 */ /* 0x008fe20000010000 */
[----:B------:R-:W-:Y:S01]  /*8e30*/  PRMT R133, R133, 0x5410, R135 ;  /* 0x0000541085857816 */ /* 0x000fe20000000087 */
[--C-:B------:R-:W-:Y:S01]  /*8e40*/  HSET2.LE.AND R26, R24, R53.reuse, PT ;  /* 0x00000035181a7233 */ /* 0x100fe20003803000 */
        /* <DEDUP_REMOVED lines=11> */
[----:B-1----:R-:W-:Y:S01]  /*8f00*/  HMMA.16816.F32 R124, R20, R16, R124 ;  /* 0x00000010147c723c */ /* 0x002fe2000000187c */
[----:B------:R-:W-:Y:S01]  /*8f10*/  LOP3.LUT R25, R134, R135, RZ, 0xc0, !PT ;  /* 0x0000008786197212 */ /* 0x000fe200078ec0ff */
[----:B------:R-:W-:Y:S01]  /*8f20*/  IMAD.MOV.U32 R135, RZ, RZ, R35 ;  /* 0x000000ffff877224 */ /* 0x000fe200078e0023 */
[----:B------:R-:W-:Y:S01]  /*8f30*/  LOP3.LUT R26, R26, R133, RZ, 0xc0, !PT ;  /* 0x000000851a1a7212 */ /* 0x000fe200078ec0ff */
[----:B------:R-:W-:Y:S01]  /*8f40*/  IMAD.MOV.U32 R136, RZ, RZ, R36 ;  /* 0x000000ffff887224 */ /* 0x000fe200078e0024 */
[----:B------:R-:W-:Y:S01]  /*8f50*/  LOP3.LUT R27, R27, R53, RZ, 0xc0, !PT ;  /* 0x000000351b1b7212 */ /* 0x000fe200078ec0ff */
[----:B------:R-:W-:-:S02]  /*8f60*/  IMAD.MOV.U32 R133, RZ, RZ, R33 ;  /* 0x000000ffff857224 */ /* 0x000fc400078e0021 */
[C---:B------:R-:W-:Y:S01]  /*8f70*/  HMMA.16816.F32 R120, R20.reuse, R18, R120 ;  /* 0x000000121478723c */ /* 0x040fe20000001878 */
[----:B------:R-:W-:Y:S02]  /*8f80*/  IMAD.MOV.U32 R134, RZ, RZ, R34 ;  /* 0x000000ffff867224 */ /* 0x000fe400078e0022 */
[----:B------:R-:W-:Y:S02]  /*8f90*/  @P0 IMAD.MOV.U32 R135, RZ, RZ, R35 ;  /* 0x000000ffff870224 */ /* 0x000fe400078e0023 */
[----:B------:R-:W-:Y:S02]  /*8fa0*/  @P0 IMAD.MOV.U32 R136, RZ, RZ, R36 ;  /* 0x000000ffff880224 */ /* 0x000fe400078e0024 */
[----:B------:R-:W-:Y:S01]  /*8fb0*/  @P0 IMAD.MOV.U32 R133, RZ, RZ, R33 ;  /* 0x000000ffff850224 */ /* 0x000fe200078e0021 */
[----:B------:R-:W-:Y:S01]  /*8fc0*/  HMMA.16816.F32 R68, R20, R12, R68 ;  /* 0x0000000c1444723c */ /* 0x000fe20000001844 */
[----:B------:R-:W-:Y:S02]  /*8fd0*/  @P0 IMAD.MOV.U32 R134, RZ, RZ, R34 ;  /* 0x000000ffff860224 */ /* 0x000fe400078e0022 */
[----:B------:R-:W-:-:S02]  /*8fe0*/  FADD.FTZ R210, R56, R48 ;  /* 0x0000003038d27221 */ /* 0x000fc40000010000 */
[----:B------:R-:W-:Y:S02]  /*8ff0*/  FADD.FTZ R209, R144, R52 ;  /* 0x0000003490d17221 */ /* 0x000fe40000010000 */
[----:B------:R-:W-:Y:S01]  /*9000*/  FADD.FTZ R208, R141, R44 ;  /* 0x0000002c8dd07221 */ /* 0x000fe20000010000 */
[----:B------:R-:W-:Y:S01]  /*9010*/  HMMA.16816.F32 R72, R20, R14, R72 ;  /* 0x0000000e1448723c */ /* 0x000fe20000001848 */
[----:B------:R-:W-:-:S07]  /*9020*/  FADD.FTZ R207, R63, R40 ;  /* 0x000000283fcf7221 */ /* 0x000fce0000010000 */
[C---:B--2---:R-:W-:Y:S08]  /*9030*/  HMMA.16816.F32 R80, R20.reuse, R8, R80 ;  /* 0x000000081450723c */ /* 0x044ff00000001850 */
[C---:B------:R-:W-:Y:S08]  /*9040*/  HMMA.16816.F32 R104, R20.reuse, R10, R104 ;  /* 0x0000000a1468723c */ /* 0x040ff00000001868 */
[C---:B----4-:R-:W-:Y:S08]  /*9050*/  HMMA.16816.F32 R88, R20.reuse, R4, R88 ;  /* 0x000000041458723c */ /* 0x050ff00000001858 */
        /* <DEDUP_REMOVED lines=10> */
[----:B------:R-:W-:Y:S11]  /*9100*/  @P0 BRA `(.L_x_591) ;  /* 0x0000001000000947 */ /* 0x000ff60003800000 */
.L_x_589:
[----:B------:R-:W-:-:S07]  /*9110*/  IADD3 R206, R32, -0x1, RZ ;  /* 0xffffffff20ce7810 */ /* 0x000fce0007ffe0ff */
.L_x_591:
[----:B------:R-:W-:-:S13]  /*9120*/  ISETP.GE.AND P0, PT, R206, RZ, PT ;  /* 0x000000ffce00720c */ /* 0x000fda0003f06270 */
[----:B------:R-:W-:Y:S05]  /*9130*/  @!P0 BRA `(.L_x_592) ;  /* 0x0000392000008947 */ /* 0x000fea0003800000 */
[----:B------:R-:W-:Y:S01]  /*9140*/  IMAD.WIDE.U32 R218, R211, -0x326172a9, RZ ;  /* 0xcd9e8d57d3da7825 */ /* 0x000fe200078e00ff */
[----:B------:R-:W-:Y:S02]  /*9150*/  PRMT R203, R203, 0x7054, R203 ;  /* 0x00007054cbcb7816 */ /* 0x000fe400000000cb */
[----:B------:R-:W-:Y:S01]  /*9160*/  MOV R3, R135 ;  /* 0x0000008700037202 */ /* 0x000fe20000000f00 */
[----:B------:R-:W-:Y:S01]  /*9170*/  IMAD.WIDE.U32 R214, R139, -0x326172a9, RZ ;  /* 0xcd9e8d578bd67825 */ /* 0x000fe200078e00ff */
[----:B------:R-:W-:Y:S02]  /*9180*/  LOP3.LUT R216, R219, R138, RZ, 0x3c, !PT ;  /* 0x0000008adbd87212 */ /* 0x000fe400078e3cff */
[----:B------:R-:W-:Y:S01]  /*9190*/  MOV R132, R136 ;  /* 0x0000008800847202 */ /* 0x000fe20000000f00 */
[----:B------:R-:W-:Y:S01]  /*91a0*/  IMAD.WIDE.U32 R220, R137, -0x2daee0ad, RZ ;  /* 0xd2511f5389dc7825 */ /* 0x000fe200078e00ff */
[----:B------:R-:W-:Y:S02]  /*91b0*/  LOP3.LUT R212, R215, R138, RZ, 0x3c, !PT ;  /* 0x0000008ad7d47212 */ /* 0x000fe400078e3cff */
[----:B------:R-:W-:Y:S01]  /*91c0*/  MOV R0, R133 ;  /* 0x0000008500007202 */ /* 0x000fe20000000f00 */
[----:B------:R-:W-:Y:S01]  /*91d0*/  IMAD.WIDE.U32 R216, R216, -0x2daee0ad, RZ ;  /* 0xd2511f53d8d87825 */ /* 0x000fe200078e00ff */
[----:B------:R-:W-:-:S02]  /*91e0*/  MOV R2, R134 ;  /* 0x0000008600027202 */ /* 0x000fc40000000f00 */
[----:B------:R-:W-:Y:S01]  /*91f0*/  MOV R223, R225 ;  /* 0x000000e100df7202 */ /* 0x000fe20000000f00 */
[----:B------:R-:W-:Y:S01]  /*9200*/  IMAD.WIDE.U32 R212, R212, -0x2daee0ad, RZ ;  /* 0xd2511f53d4d47825 */ /* 0x000fe200078e00ff */
[----:B------:R-:W-:Y:S05]  /*9210*/  BRA `(.L_x_593) ;  /* 0x0000019000007947 */ /* 0x000fea0003800000 */
.L_x_595:
[----:B------:R-:W-:Y:S04]  /*9220*/  IADD3 R134, R206, -0x1, RZ ;  /* 0xffffffffce867810 */ /* 0x000fe80007ffe0ff */
[----:B------:R-:W-:Y:S01]  /*9230*/  SHF.R.S32.HI R133, RZ, 0x1f, R134 ;  /* 0x0000001fff857819 */ /* 0x000fe20000011486 */
[C---:B------:R-:W-:Y:S04]  /*9240*/  IMAD.WIDE.U32 R136, R134.reuse, c[0x0][0x198], RZ ;  /* 0x0000660086887a25 */ /* 0x040fe800078e00ff */
[----:B------:R-:W-:Y:S04]  /*9250*/  IMAD R133, R133, c[0x0][0x198], RZ ;  /* 0x0000660085857a24 */ /* 0x000fe800078e02ff */
[----:B------:R-:W-:Y:S01]  /*9260*/  IMAD R133, R134, c[0x0][0x19c], R133 ;  /* 0x0000670086857a24 */ /* 0x000fe200078e0285 */
[----:B------:R-:W-:Y:S03]  /*9270*/  LEA R134, P1, R136, R196, 0x6 ;  /* 0x000000c488867211 */ /* 0x000fe600078230ff */
[----:B------:R-:W-:Y:S01]  /*9280*/  IMAD.IADD R133, R137, 0x1, R133 ;  /* 0x0000000189857824 */ /* 0x000fe200078e0285 */
[----:B------:R-:W-:Y:S04]  /*9290*/  LEA R138, P2, R134, c[0x0][0x168], 0x1 ;  /* 0x00005a00868a7a11 */ /* 0x000fe800078408ff */
        /* <DEDUP_REMOVED lines=15> */
[----:B------:R-:W0:Y:S01]  /*9390*/  LDGDEPBAR ;  /* 0x00000000000079af */ /* 0x000e220000000000 */
[----:B------:R-:W-:-:S05]  /*93a0*/  BRA `(.L_x_594) ;  /* 0x0000073000007947 */ /* 0x000fca0003800000 */
.L_x_593:
[----:B------:R-:W-:Y:S04]  /*93b0*/  DEPBAR.LE SB0, 0x0 ;  /* 0x000080000000791a */ /* 0x000fe80000000000 */
[----:B------:R-:W-:Y:S01]  /*93c0*/  BAR.SYNC.DEFER_BLOCKING 0x0 ;  /* 0x0000000000007b1d */ /* 0x000fe20000010000 */
[----:B------:R-:W-:Y:S01]  /*93d0*/  SHF.R.S32.HI R5, RZ, 0x1f, R206 ;  /* 0x0000001fff057819 */ /* 0x000fe200000114ce */
[C---:B------:R-:W-:Y:S02]  /*93e0*/  IMAD R4, R206.reuse, UR10, RZ ;  /* 0x0000000ace047c24 */ /* 0x040fe4000f8e02ff */
[----:B------:R-:W-:Y:S04]  /*93f0*/  IMAD.WIDE.U32 R6, R206, UR11, R222 ;  /* 0x0000000bce067c25 */ /* 0x000fe8000f8e00de */
[----:B------:R-:W-:Y:S01]  /*9400*/  IMAD R4, R5, UR11, R4 ;  /* 0x0000000b05047c24 */ /* 0x000fe2000f8e0204 */
[----:B------:R-:W-:Y:S03]  /*9410*/  LEA R8, P1, R6, c[0x0][0x170], 0x1 ;  /* 0x00005c0006087a11 */ /* 0x000fe600078208ff */
[----:B------:R-:W-:Y:S01]  /*9420*/  IMAD.IADD R4, R7, 0x1, R4 ;  /* 0x0000000107047824 */ /* 0x000fe200078e0204 */
[----:B------:R-:W-:Y:S04]  /*9430*/  IADD3 R10, P0, R8, UR25, RZ ;  /* 0x00000019080a7c10 */ /* 0x000fe8000ff1e0ff */
[----:B------:R-:W-:Y:S02]  /*9440*/  LEA.HI.X R9, R6, c[0x0][0x174], R4, 0x1, P1 ;  /* 0x00005d0006097a11 */ /* 0x000fe400008f0c04 */
[----:B------:R-:W-:Y:S02]  /*9450*/  IADD3 R6, P1, R10, UR25, RZ ;  /* 0x000000190a067c10 */ /* 0x000fe4000ff3e0ff */
[----:B------:R-:W-:Y:S02]  /*9460*/  IADD3.X R11, R9, UR5, RZ, P0, !PT ;  /* 0x00000005090b7c10 */ /* 0x000fe400087fe4ff */
[----:B------:R-:W-:Y:S01]  /*9470*/  IADD3 R4, P0, R6, UR25, RZ ;  /* 0x0000001906047c10 */ /* 0x000fe2000ff1e0ff */
[----:B------:R-:W-:Y:S01]  /*9480*/  @!PT LDS RZ, [RZ] ;  /* 0x00000000fffff984 */ /* 0x000fe20000000800 */
[----:B------:R-:W-:Y:S01]  /*9490*/  @!PT LDS RZ, [RZ] ;  /* 0x00000000fffff984 */ /* 0x000fe20000000800 */
[----:B------:R-:W-:Y:S01]  /*94a0*/  @!PT LDS RZ, [RZ] ;  /* 0x00000000fffff984 */ /* 0x000fe20000000800 */
[----:B------:R1:W-:Y:S01]  /*94b0*/  LDGSTS.E.BYPASS.LTC128B.128 [R195+0x6000], [R8.64] ;  /* 0x0600000008c37fae */ /* 0x0003e2000b901d4c */
[----:B------:R-:W-:Y:S04]  /*94c0*/  IADD3.X R7, R11, UR5, RZ, P1, !PT ;  /* 0x000000050b077c10 */ /* 0x000fe80008ffe4ff */
[----:B------:R-:W-:Y:S02]  /*94d0*/  IADD3.X R5, R7, UR5, RZ, P0, !PT ;  /* 0x0000000507057c10 */ /* 0x000fe400087fe4ff */
[----:B------:R1:W-:Y:S01]  /*94e0*/  LDGSTS.E.BYPASS.LTC128B.128 [R195+0x6800], [R10.64] ;  /* 0x068000000ac37fae */ /* 0x0003e2000b901d4c */
[----:B------:R-:W-:Y:S06]  /*94f0*/  ISETP.GT.AND P0, PT, R206, RZ, PT ;  /* 0x000000ffce00720c */ /* 0x000fec0003f04270 */
[----:B------:R2:W-:Y:S07]  /*9500*/  LDGSTS.E.BYPASS.LTC128B.128 [R195+0x7000], [R6.64] ;  /* 0x0700000006c37fae */ /* 0x0005ee000b901d4c */
[----:B------:R2:W-:Y:S07]  /*9510*/  LDGSTS.E.BYPASS.LTC128B.128 [R195+0x7800], [R4.64] ;  /* 0x0780000004c37fae */ /* 0x0005ee000b901d4c */
[----:B------:R-:W-:Y:S07]  /*9520*/  LDSM.16.M88.4 R64, [R194] ;  /* 0x00000000c240783b */ /* 0x000fee0000000200 */
[----:B------:R-:W2:Y:S07]  /*9530*/  LDSM.16.M88.4 R16, [R193] ;  /* 0x00000000c110783b */ /* 0x000eae0000000200 */
[----:B------:R-:W1:Y:S07]  /*9540*/  LDSM.16.M88.4 R60, [R194+0x2000] ;  /* 0x00200000c23c783b */ /* 0x000e6e0000000200 */
[----:B------:R-:W3:Y:S07]  /*9550*/  LDSM.16.M88.4 R32, [R193+0x800] ;  /* 0x00080000c120783b */ /* 0x000eee0000000200 */
[----:B------:R-:W0:Y:S07]  /*9560*/  LDGDEPBAR ;  /* 0x00000000000079af */ /* 0x000e2e0000000000 */
[----:B------:R-:W4:Y:S07]  /*9570*/  LDSM.16.M88.4 R48, [R193+0x1000] ;  /* 0x00100000c130783b */ /* 0x000f2e0000000200 */
[----:B------:R-:W5:Y:S01]  /*9580*/  LDSM.16.M88.4 R136, [R193+0x1800] ;  /* 0x00180000c188783b */ /* 0x000f620000000200 */
[-C--:B--2---:R-:W-:Y:S06]  /*9590*/  HMMA.16816.F32 R4, R64, R16.reuse, RZ ;  /* 0x000000104004723c */ /* 0x084fec00000018ff */
[----:B------:R-:W-:Y:S02]  /*95a0*/  LDSM.16.M88.4 R140, [R192] ;  /* 0x00000000c08c783b */ /* 0x000fe40000000200 */
[C---:B-1----:R-:W-:Y:S05]  /*95b0*/  HMMA.16816.F32 R8, R60.reuse, R16, RZ ;  /* 0x000000103c08723c */ /* 0x042fea00000018ff */
[----:B------:R-:W1:Y:S03]  /*95c0*/  LDSM.16.M88.4 R144, [R191] ;  /* 0x00000000bf90783b */ /* 0x000e660000000200 */
[-C--:B------:R-:W-:Y:S04]  /*95d0*/  HMMA.16816.F32 R12, R60, R18.reuse, RZ ;  /* 0x000000123c0c723c */ /* 0x080fe800000018ff */
[----:B------:R-:W2:Y:S04]  /*95e0*/  LDSM.16.M88.4 R148, [R192+0x2000] ;  /* 0x00200000c094783b */ /* 0x000ea80000000200 */
[C---:B------:R-:W-:Y:S03]  /*95f0*/  HMMA.16816.F32 R16, R64.reuse, R18, RZ ;  /* 0x000000124010723c */ /* 0x040fe600000018ff */
[----:B------:R-:W1:Y:S05]  /*9600*/  LDSM.16.M88.4 R152, [R191+0x800] ;  /* 0x00080000bf98783b */ /* 0x000e6a0000000200 */
[-C--:B---3--:R-:W-:Y:S02]  /*9610*/  HMMA.16816.F32 R20, R64, R32.reuse, RZ ;  /* 0x000000204014723c */ /* 0x088fe400000018ff */
[----:B------:R-:W3:Y:S06]  /*9620*/  LDSM.16.M88.4 R156, [R191+0x1000] ;  /* 0x00100000bf9c783b */ /* 0x000eec0000000200 */
[C---:B------:R-:W-:Y:S01]  /*9630*/  HMMA.16816.F32 R24, R60.reuse, R32, RZ ;  /* 0x000000203c18723c */ /* 0x040fe200000018ff */
[----:B------:R-:W1:Y:S07]  /*9640*/  LDSM.16.M88.4 R160, [R191+0x1800] ;  /* 0x00180000bfa0783b */ /* 0x000e6e0000000200 */
[-C--:B------:R-:W-:Y:S01]  /*9650*/  HMMA.16816.F32 R28, R60, R34.reuse, RZ ;  /* 0x000000223c1c723c */ /* 0x080fe200000018ff */
[----:B------:R-:W-:Y:S07]  /*9660*/  LDSM.16.M88.4 R164, [R190+0x2000] ;  /* 0x00200000bea4783b */ /* 0x000fee0000000200 */
[C---:B------:R-:W-:Y:S01]  /*9670*/  HMMA.16816.F32 R32, R64.reuse, R34, RZ ;  /* 0x000000224020723c */ /* 0x040fe200000018ff */
[----:B------:R-:W-:Y:S07]  /*9680*/  LDSM.16.M88.4 R168, [R188+0x2000] ;  /* 0x00200000bca8783b */ /* 0x000fee0000000200 */
[-C--:B----4-:R-:W-:Y:S01]  /*9690*/  HMMA.16816.F32 R36, R64, R48.reuse, RZ ;  /* 0x000000304024723c */ /* 0x090fe200000018ff */
[----:B------:R-:W-:Y:S07]  /*96a0*/  LDSM.16.M88.4 R172, [R180+0x800] ;  /* 0x00080000b4ac783b */ /* 0x000fee0000000200 */
[C---:B------:R-:W-:Y:S01]  /*96b0*/  HMMA.16816.F32 R40, R60.reuse, R48, RZ ;  /* 0x000000303c28723c */ /* 0x040fe200000018ff */
[----:B------:R-:W-:Y:S07]  /*96c0*/  LDSM.16.M88.4 R176, [R180+0x1000] ;  /* 0x00100000b4b0783b */ /* 0x000fee0000000200 */
[-C--:B------:R-:W-:Y:S08]  /*96d0*/  HMMA.16816.F32 R44, R60, R50.reuse, RZ ;  /* 0x000000323c2c723c */ /* 0x080ff000000018ff */
[C---:B------:R-:W-:Y:S08]  /*96e0*/  HMMA.16816.F32 R48, R64.reuse, R50, RZ ;  /* 0x000000324030723c */ /* 0x040ff000000018ff */
[-C--:B-----5:R-:W-:Y:S08]  /*96f0*/  HMMA.16816.F32 R52, R64, R136.reuse, RZ ;  /* 0x000000884034723c */ /* 0x0a0ff000000018ff */
[C---:B------:R-:W-:Y:S08]  /*9700*/  HMMA.16816.F32 R56, R60.reuse, R136, RZ ;  /* 0x000000883c38723c */ /* 0x040ff000000018ff */
[-C--:B------:R-:W-:Y:S08]  /*9710*/  HMMA.16816.F32 R60, R60, R138.reuse, RZ ;  /* 0x0000008a3c3c723c */ /* 0x080ff000000018ff */
[----:B------:R-:W-:Y:S01]  /*9720*/  HMMA.16816.F32 R64, R64, R138, RZ ;  /* 0x0000008a4040723c */ /* 0x000fe200000018ff */
[----:B------:R-:W-:Y:S07]  /*9730*/  LDSM.16.M88.4 R136, [R190] ;  /* 0x00000000be88783b */ /* 0x000fee0000000200 */
[-C--:B-1----:R-:W-:Y:S08]  /*9740*/  HMMA.16816.F32 R4, R140, R144.reuse, R4 ;  /* 0x000000908c04723c */ /* 0x082ff00000001804 */
[C---:B--2---:R-:W-:Y:S08]  /*9750*/  HMMA.16816.F32 R8, R148.reuse, R144, R8 ;  /* 0x000000909408723c */ /* 0x044ff00000001808 */
[-C--:B------:R-:W-:Y:S08]  /*9760*/  HMMA.16816.F32 R12, R148, R146.reuse, R12 ;  /* 0x00000092940c723c */ /* 0x080ff0000000180c */
[C---:B------:R-:W-:Y:S01]  /*9770*/  HMMA.16816.F32 R16, R140.reuse, R146, R16 ;  /* 0x000000928c10723c */ /* 0x040fe20000001810 */
[----:B------:R-:W1:Y:S07]  /*9780*/  LDSM.16.M88.4 R144, [R189] ;  /* 0x00000000bd90783b */ /* 0x000e6e0000000200 */
[-C--:B------:R-:W-:Y:S08]  /*9790*/  HMMA.16816.F32 R20, R140, R152.reuse, R20 ;  /* 0x000000988c14723c */ /* 0x080ff00000001814 */
[C---:B------:R-:W-:Y:S08]  /*97a0*/  HMMA.16816.F32 R24, R148.reuse, R152, R24 ;  /* 0x000000989418723c */ /* 0x040ff00000001818 */
[-C--:B------:R-:W-:Y:S08]  /*97b0*/  HMMA.16816.F32 R28, R148, R154.reuse, R28 ;  /* 0x0000009a941c723c */ /* 0x080ff0000000181c */
[C---:B------:R-:W-:Y:S01]  /*97c0*/  HMMA.16816.F32 R32, R140.reuse, R154, R32 ;  /* 0x0000009a8c20723c */ /* 0x040fe20000001820 */
[----:B------:R-:W2:Y:S07]  /*97d0*/  LDSM.16.M88.4 R152, [R183] ;  /* 0x00000000b798783b */ /* 0x000eae0000000200 */
[-C--:B---3--:R-:W-:Y:S08]  /*97e0*/  HMMA.16816.F32 R36, R140, R156.reuse, R36 ;  /* 0x0000009c8c24723c */ /* 0x088ff00000001824 */
[C---:B------:R-:W-:Y:S08]  /*97f0*/  HMMA.16816.F32 R40, R148.reuse, R156, R40 ;  /* 0x0000009c9428723c */ /* 0x040ff00000001828 */
[-C--:B------:R-:W-:Y:S08]  /*9800*/  HMMA.16816.F32 R44, R148, R158.reuse, R44 ;  /* 0x0000009e942c723c */ /* 0x080ff0000000182c */
[C---:B------:R-:W-:Y:S01]  /*9810*/  HMMA.16816.F32 R48, R140.reuse, R158, R48 ;  /* 0x0000009e8c30723c */ /* 0x040fe20000001830 */
[----:B------:R-:W-:Y:S07]  /*9820*/  LDSM.16.M88.4 R156, [R181] ;  /* 0x00000000b59c783b */ /* 0x000fee0000000200 */
[-C--:B------:R-:W-:Y:S08]  /*9830*/  HMMA.16816.F32 R52, R140, R160.reuse, R52 ;  /* 0x000000a08c34723c */ /* 0x080ff00000001834 */
[C---:B------:R-:W-:Y:S08]  /*9840*/  HMMA.16816.F32 R56, R148.reuse, R160, R56 ;  /* 0x000000a09438723c */ /* 0x040ff00000001838 */
[-C--:B------:R-:W-:Y:S01]  /*9850*/  HMMA.16816.F32 R60, R148, R162.reuse, R60 ;  /* 0x000000a2943c723c */ /* 0x080fe2000000183c */
[----:B------:R-:W3:Y:S07]  /*9860*/  LDSM.16.M88.4 R148, [R182] ;  /* 0x00000000b694783b */ /* 0x000eee0000000200 */
[----:B------:R-:W-:Y:S01]  /*9870*/  HMMA.16816.F32 R64, R140, R162, R64 ;  /* 0x000000a28c40723c */ /* 0x000fe20000001840 */
[----:B------:R-:W-:Y:S07]  /*9880*/  LDSM.16.M88.4 R140, [R188] ;  /* 0x00000000bc8c783b */ /* 0x000fee0000000200 */
[-C--:B-1----:R-:W-:Y:S01]  /*9890*/  HMMA.16816.F32 R4, R136, R144.reuse, R4 ;  /* 0x000000908804723c */ /* 0x082fe20000001804 */
[----:B------:R-:W1:Y:S07]  /*98a0*/  LDSM.16.M88.4 R160, [R180] ;  /* 0x00000000b4a0783b */ /* 0x000e6e0000000200 */
[C---:B------:R-:W-:Y:S08]  /*98b0*/  HMMA.16816.F32 R8, R164.reuse, R144, R8 ;  /* 0x00000090a408723c */ /* 0x040ff00000001808 */
[-C--:B------:R-:W-:Y:S08]  /*98c0*/  HMMA.16816.F32 R12, R164, R146.reuse, R12 ;  /* 0x00000092a40c723c */ /* 0x080ff0000000180c */
[C---:B------:R-:W-:Y:S01]  /*98d0*/  HMMA.16816.F32 R16, R136.reuse, R146, R16 ;  /* 0x000000928810723c */ /* 0x040fe20000001810 */
[----:B------:R-:W4:Y:S01]  /*98e0*/  LDSM.16.M88.4 R144, [R180+0x1800] ;  /* 0x00180000b490783b */ /* 0x000f220000000200 */
[----:B------:R-:W-:Y:S06]  /*98f0*/  DEPBAR.LE SB0, 0x0 ;  /* 0x000080000000791a */ /* 0x000fec0000000000 */
[-C--:B--2---:R-:W-:Y:S01]  /*9900*/  HMMA.16816.F32 R20, R136, R152.reuse, R20 ;  /* 0x000000988814723c */ /* 0x084fe20000001814 */
[----:B------:R-:W-:Y:S07]  /*9910*/  BAR.SYNC.DEFER_BLOCKING 0x0 ;  /* 0x0000000000007b1d */ /* 0x000fee0000010000 */
[C---:B------:R-:W-:Y:S08]  /*9920*/  HMMA.16816.F32 R24, R164.reuse, R152, R24 ;  /* 0x00000098a418723c */ /* 0x040ff00000001818 */
[-C--:B------:R-:W-:Y:S08]  /*9930*/  HMMA.16816.F32 R28, R164, R154.reuse, R28 ;  /* 0x0000009aa41c723c */ /* 0x080ff0000000181c */
[C---:B------:R-:W-:Y:S08]  /*9940*/  HMMA.16816.F32 R32, R136.reuse, R154, R32 ;  /* 0x0000009a8820723c */ /* 0x040ff00000001820 */
        /* <DEDUP_REMOVED lines=23> */
[----:B------:R-:W-:Y:S01]  /*9ac0*/  HMMA.16816.F32 R64, R140, R146, R64 ;  /* 0x000000928c40723c */ /* 0x000fe20000001840 */
[----:B------:R-:W-:-:S07]  /*9ad0*/  @P0 BRA `(.L_x_595) ;  /* 0xfffff74000000947 */ /* 0x000fce000383ffff */
.L_x_594:
[----:B-1----:R-:W-:Y:S01]  /*9ae0*/  FMNMX.FTZ R134, R8, R2, !PT ;  /* 0x0000000208867209 */ /* 0x002fe20007810000 */
[----:B------:R-:W-:Y:S01]  /*9af0*/  IMAD.SHL.U32 R230, R206, 0x2, RZ ;  /* 0x00000002cee67824 */ /* 0x000fe200078e00ff */
[----:B------:R-:W-:Y:S01]  /*9b00*/  FMNMX.FTZ R136, R4, R132, !PT ;  /* 0x0000008404887209 */ /* 0x000fe20007810000 */
[----:B------:R-:W-:Y:S01]  /*9b10*/  LDSM.16.MT88.4 R144, [R187+0x6000] ;  /* 0x00600000bb90783b */ /* 0x000fe20000004200 */
        /* <DEDUP_REMOVED lines=39> */
[----:B------:R-:W-:Y:S01]  /*9d90*/  SHFL.BFLY PT, R133, R134, 0x2, 0x1f ;  /* 0x0c401f0086857f89 */ /* 0x000fe200000e0000 */
        /* <DEDUP_REMOVED lines=14> */
[--C-:B------:R-:W-:Y:S01]  /*9e80*/  LOP3.LUT R228, R217, UR21, R220.reuse, 0x96, !PT ;  /* 0x00000015d9e47c12 */ /* 0x100fe2000f8e96dc */
[----:B------:R-:W1:Y:S01]  /*9e90*/  SHFL.BFLY PT, R138, R135, 0x2, 0x1f ;  /* 0x0c401f00878a7f89 */ /* 0x000e6200000e0000 */
[----:B------:R-:W-:Y:S02]  /*9ea0*/  FMNMX.FTZ R137, R30, R137, !PT ;  /* 0x000000891e897209 */ /* 0x000fe40007810000 */
[----:B------:R-:W-:Y:S01]  /*9eb0*/  LOP3.LUT R226, R213, UR21, R220, 0x96, !PT ;  /* 0x00000015d5e27c12 */ /* 0x000fe2000f8e96dc */
[----:B------:R-:W-:Y:S01]  /*9ec0*/  IMAD.WIDE.U32 R228, R228, -0x326172a9, RZ ;  /* 0xcd9e8d57e4e47825 */ /* 0x000fe200078e00ff */
[----:B------:R-:W-:Y:S02]  /*9ed0*/  FMNMX.FTZ R137, R31, R137, !PT ;  /* 0x000000891f897209 */ /* 0x000fe40007810000 */
[----:B------:R-:W-:Y:S01]  /*9ee0*/  IADD3 R206, R206, -0x1, RZ ;  /* 0xffffffffcece7810 */ /* 0x000fe20007ffe0ff */
[----:B------:R-:W-:Y:S01]  /*9ef0*/  IMAD.WIDE.U32 R226, R226, -0x326172a9, RZ ;  /* 0xcd9e8d57e2e27825 */ /* 0x000fe200078e00ff */
[----:B-1----:R-:W-:Y:S02]  /*9f00*/  FMNMX.FTZ R138, R135, R138, !PT ;  /* 0x0000008a878a7209 */ /* 0x002fe40007810000 */
[----:B------:R-:W-:Y:S02]  /*9f10*/  FMNMX.FTZ R133, R134, R133, !PT ;  /* 0x0000008586857209 */ /* 0x000fe40007810000 */
[----:B------:R-:W-:Y:S01]  /*9f20*/  FMNMX.FTZ R139, R136, R139, !PT ;  /* 0x0000008b888b7209 */ /* 0x000fe20007810000 */
[----:B------:R-:W1:Y:S08]  /*9f30*/  SHFL.BFLY PT, R135, R138, 0x1, 0x1f ;  /* 0x0c201f008a877f89 */ /* 0x000e7000000e0000 */
[----:B------:R-:W2:Y:S08]  /*9f40*/  SHFL.BFLY PT, R134, R133, 0x1, 0x1f ;  /* 0x0c201f0085867f89 */ /* 0x000eb000000e0000 */
[----:B------:R-:W3:Y:S01]  /*9f50*/  SHFL.BFLY PT, R136, R139, 0x1, 0x1f ;  /* 0x0c201f008b887f89 */ /* 0x000ee200000e0000 */
[----:B-1----:R-:W-:Y:S05]  /*9f60*/  FMNMX.FTZ R135, R138, R135, !PT ;  /* 0x000000878a877209 */ /* 0x002fea0007810000 */
[C---:B------:R-:W-:Y:S02]  /*9f70*/  FMUL.FTZ R173, R135.reuse, c[0x0][0x23c] ;  /* 0x00008f0087ad7a20 */ /* 0x040fe40000410000 */
[----:B------:R-:W-:Y:S01]  /*9f80*/  FADD.FTZ R3, -R135, R3 ;  /* 0x0000000387037221 */ /* 0x000fe20000010100 */
[----:B--2---:R-:W-:Y:S02]  /*9f90*/  FMNMX.FTZ R134, R133, R134, !PT ;  /* 0x0000008685867209 */ /* 0x004fe40007810000 */
[----:B------:R-:W-:Y:S01]  /*9fa0*/  FMNMX.FTZ R133, R42, R137, !PT ;  /* 0x000000892a857209 */ /* 0x000fe20007810000 */
[----:B------:R-:W-:Y:S02]  /*9fb0*/  FMUL.FTZ R3, R3, c[0x0][0x23c] ;  /* 0x00008f0003037a20 */ /* 0x000fe40000410000 */
[C---:B------:R-:W-:Y:S01]  /*9fc0*/  FMUL.FTZ R168, R134.reuse, c[0x0][0x23c] ;  /* 0x00008f0086a87a20 */ /* 0x040fe20000410000 */
[----:B------:R-:W-:Y:S01]  /*9fd0*/  FMNMX.FTZ R133, R43, R133, !PT ;  /* 0x000000852b857209 */ /* 0x000fe20007810000 */
[----:B------:R-:W-:Y:S01]  /*9fe0*/  FADD.FTZ R2, -R134, R2 ;  /* 0x0000000286027221 */ /* 0x000fe20000010100 */
[----:B---3--:R-:W-:Y:S01]  /*9ff0*/  FMNMX.FTZ R136, R139, R136, !PT ;  /* 0x000000888b887209 */ /* 0x008fe20007810000 */
[----:B------:R-:W1:Y:S01]  /*a000*/  MUFU.EX2 R3, R3 ;  /* 0x0000000300037308 */ /* 0x000e620000000800 */
[----:B------:R-:W-:Y:S01]  /*a010*/  FMNMX.FTZ R133, R46, R133, !PT ;  /* 0x000000852e857209 */ /* 0x000fe20007810000 */
[----:B------:R-:W-:Y:S01]  /*a020*/  FMUL.FTZ R2, R2, c[0x0][0x23c] ;  /* 0x00008f0002027a20 */ /* 0x000fe20000410000 */
[C---:B------:R-:W-:Y:S01]  /*a030*/  FSETP.NEU.FTZ.AND P1, PT, R136.reuse, -INF , PT ;  /* 0xff8000008800780b */ /* 0x040fe20003f3d000 */
[C---:B------:R-:W-:Y:S01]  /*a040*/  FMUL.FTZ R175, R136.reuse, c[0x0][0x23c] ;  /* 0x00008f0088af7a20 */ /* 0x040fe20000410000 */
[----:B------:R-:W-:Y:S01]  /*a050*/  FMNMX.FTZ R133, R47, R133, !PT ;  /* 0x000000852f857209 */ /* 0x000fe20007810000 */
[----:B------:R-:W-:Y:S03]  /*a060*/  FADD.FTZ R132, -R136, R132 ;  /* 0x0000008488847221 */ /* 0x000fe60000010100 */
[----:B------:R-:W-:Y:S01]  /*a070*/  FSEL R175, R175, RZ, P1 ;  /* 0x000000ffafaf7208 */ /* 0x000fe20000800000 */
[----:B------:R-:W2:Y:S01]  /*a080*/  MUFU.EX2 R2, R2 ;  /* 0x0000000200027308 */ /* 0x000ea20000000800 */
[----:B------:R-:W-:Y:S01]  /*a090*/  FMNMX.FTZ R133, R58, R133, !PT ;  /* 0x000000853a857209 */ /* 0x000fe20007810000 */
[----:B------:R-:W-:Y:S01]  /*a0a0*/  FMUL.FTZ R132, R132, c[0x0][0x23c] ;  /* 0x00008f0084847a20 */ /* 0x000fe20000410000 */
[----:B------:R-:W-:Y:S01]  /*a0b0*/  FSETP.NEU.FTZ.AND P1, PT, R135, -INF , PT ;  /* 0xff8000008700780b */ /* 0x000fe20003f3d000 */
[--C-:B------:R-:W-:Y:S01]  /*a0c0*/  FFMA.FTZ R137, R16, c[0x0][0x23c], -R175.reuse ;  /* 0x00008f0010897a23 */ /* 0x100fe200000108af */
[----:B------:R-:W-:Y:S01]  /*a0d0*/  FMNMX.FTZ R16, R59, R133, !PT ;  /* 0x000000853b107209 */ /* 0x000fe20007810000 */
[--C-:B------:R-:W-:Y:S01]  /*a0e0*/  FFMA.FTZ R138, R17, c[0x0][0x23c], -R175.reuse ;  /* 0x00008f00118a7a23 */ /* 0x100fe200000108af */
[----:B------:R-:W-:Y:S01]  /*a0f0*/  FSEL R173, R173, RZ, P1 ;  /* 0x000000ffadad7208 */ /* 0x000fe20000800000 */
[--C-:B------:R-:W-:Y:S01]  /*a100*/  FFMA.FTZ R153, R4, c[0x0][0x23c], -R175.reuse ;  /* 0x00008f0004997a23 */ /* 0x100fe200000108af */
[----:B------:R-:W-:Y:S01]  /*a110*/  FMNMX.FTZ R16, R62, R16, !PT ;  /* 0x000000103e107209 */ /* 0x000fe20007810000 */
[----:B------:R-:W-:Y:S01]  /*a120*/  MUFU.EX2 R137, R137 ;  /* 0x0000008900897308 */ /* 0x000fe20000000800 */
[----:B------:R-:W-:Y:S01]  /*a130*/  FFMA.FTZ R154, R5, c[0x0][0x23c], -R175 ;  /* 0x00008f00059a7a23 */ /* 0x000fe200000108af */
[----:B------:R-:W-:Y:S01]  /*a140*/  FSETP.NEU.FTZ.AND P1, PT, R134, -INF , PT ;  /* 0xff8000008600780b */ /* 0x000fe20003f3d000 */
[--C-:B------:R-:W-:Y:S01]  /*a150*/  FFMA.FTZ R139, R18, c[0x0][0x23c], -R173.reuse ;  /* 0x00008f00128b7a23 */ /* 0x100fe200000108ad */
[----:B------:R-:W-:Y:S01]  /*a160*/  FMNMX.FTZ R17, R63, R16, !PT ;  /* 0x000000103f117209 */ /* 0x000fe20007810000 */
[--C-:B------:R-:W-:Y:S01]  /*a170*/  FFMA.FTZ R152, R19, c[0x0][0x23c], -R173.reuse ;  /* 0x00008f0013987a23 */ /* 0x100fe200000108ad */
[----:B------:R-:W-:Y:S01]  /*a180*/  LOP3.LUT R18, R221, UR15, R230, 0x96, !PT ;  /* 0x0000000fdd127c12 */ /* 0x000fe2000f8e96e6 */
[--C-:B------:R-:W-:Y:S01]  /*a190*/  FFMA.FTZ R155, R6, c[0x0][0x23c], -R173.reuse ;  /* 0x00008f00069b7a23 */ /* 0x100fe200000108ad */
[----:B------:R-:W-:Y:S01]  /*a1a0*/  FSEL R168, R168, RZ, P1 ;  /* 0x000000ffa8a87208 */ /* 0x000fe20000800000 */
[----:B------:R-:W3:Y:S01]  /*a1b0*/  SHFL.BFLY PT, R16, R17, 0x2, 0x1f ;  /* 0x0c401f0011107f89 */ /* 0x000ee200000e0000 */
[----:B------:R-:W-:Y:S01]  /*a1c0*/  MUFU.EX2 R138, R138 ;  /* 0x0000008a008a7308 */ /* 0x000fe20000000800 */
[----:B------:R-:W-:Y:S01]  /*a1d0*/  IMAD.WIDE.U32 R18, R18, -0x326172a9, RZ ;  /* 0xcd9e8d5712127825 */ /* 0x000fe200078e00ff */
[----:B------:R-:W-:Y:S03]  /*a1e0*/  IADD3 R230, R230, 0x1, RZ ;  /* 0x00000001e6e67810 */ /* 0x000fe60007ffe0ff */
[----:B------:R-:W-:Y:S01]  /*a1f0*/  FFMA.FTZ R156, R7, c[0x0][0x23c], -R173 ;  /* 0x00008f00079c7a23 */ /* 0x000fe200000108ad */
[----:B------:R-:W-:Y:S01]  /*a200*/  LOP3.LUT R234, R229, UR20, R18, 0x96, !PT ;  /* 0x00000014e5ea7c12 */ /* 0x000fe2000f8e9612 */
[----:B------:R-:W-:Y:S01]  /*a210*/  FFMA.FTZ R157, R12, c[0x0][0x23c], -R168 ;  /* 0x00008f000c9d7a23 */ /* 0x000fe200000108a8 */
[----:B------:R-:W-:Y:S01]  /*a220*/  LOP3.LUT R6, R19, UR22, R218, 0x96, !PT ;  /* 0x0000001613067c12 */ /* 0x000fe2000f8e96da */
[----:B------:R-:W-:Y:S01]  /*a230*/  FFMA.FTZ R158, R13, c[0x0][0x23c], -R168 ;  /* 0x00008f000d9e7a23 */ /* 0x000fe200000108a8 */
[----:B------:R-:W-:Y:S01]  /*a240*/  MUFU.EX2 R153, R153 ;  /* 0x0000009900997308 */ /* 0x000fe20000000800 */
[----:B------:R-:W-:Y:S01]  /*a250*/  LOP3.LUT R5, R19, UR22, R214, 0x96, !PT ;  /* 0x0000001613057c12 */ /* 0x000fe2000f8e96d6 */
[----:B------:R-:W-:Y:S01]  /*a260*/  IMAD.WIDE.U32 R234, R234, -0x2daee0ad, RZ ;  /* 0xd2511f53eaea7825 */ /* 0x000fe200078e00ff */
[----:B------:R-:W-:Y:S02]  /*a270*/  LOP3.LUT R224, R227, UR20, R18, 0x96, !PT ;  /* 0x00000014e3e07c12 */ /* 0x000fe4000f8e9612 */
[----:B------:R-:W-:Y:S01]  /*a280*/  LOP3.LUT R230, R221, UR15, R230, 0x96, !PT ;  /* 0x0000000fdde67c12 */ /* 0x000fe2000f8e96e6 */
[----:B------:R-:W-:Y:S04]  /*a290*/  IMAD.WIDE.U32 R232, R6, -0x2daee0ad, RZ ;  /* 0xd2511f5306e87825 */ /* 0x000fe800078e00ff */
[----:B------:R-:W-:Y:S01]  /*a2a0*/  MUFU.EX2 R154, R154 ;  /* 0x0000009a009a7308 */ /* 0x000fe20000000800 */
[----:B------:R-:W-:Y:S01]  /*a2b0*/  IMAD.WIDE.U32 R170, R5, -0x2daee0ad, RZ ;  /* 0xd2511f5305aa7825 */ /* 0x000fe200078e00ff */
[----:B------:R-:W-:Y:S02]  /*a2c0*/  LOP3.LUT R6, R233, UR19, R216, 0x96, !PT ;  /* 0x00000013e9067c12 */ /* 0x000fe4000f8e96d8 */
[----:B---3--:R-:W-:Y:S01]  /*a2d0*/  FMNMX.FTZ R4, R17, R16, !PT ;  /* 0x0000001011047209 */ /* 0x008fe20007810000 */
[----:B------:R-:W-:Y:S01]  /*a2e0*/  IMAD.WIDE.U32 R224, R224, -0x2daee0ad, RZ ;  /* 0xd2511f53e0e07825 */ /* 0x000fe200078e00ff */
[----:B------:R-:W-:Y:S02]  /*a2f0*/  LOP3.LUT R232, R235, UR17, R232, 0x96, !PT ;  /* 0x00000011ebe87c12 */ /* 0x000fe4000f8e96e8 */
[----:B------:R-:W-:Y:S01]  /*a300*/  LOP3.LUT R5, R171, UR19, R212, 0x96, !PT ;  /* 0x00000013ab057c12 */ /* 0x000fe2000f8e96d4 */
[----:B------:R-:W3:Y:S01]  /*a310*/  SHFL.BFLY PT, R133, R4, 0x1, 0x1f ;  /* 0x0c201f0004857f89 */ /* 0x000ee200000e0000 */
[----:B------:R-:W-:Y:S01]  /*a320*/  MUFU.EX2 R155, R155 ;  /* 0x0000009b009b7308 */ /* 0x000fe20000000800 */
[----:B------:R-:W-:Y:S01]  /*a330*/  LOP3.LUT R170, R225, UR17, R170, 0x96, !PT ;  /* 0x00000011e1aa7c12 */ /* 0x000fe2000f8e96aa */
[----:B------:R-:W-:Y:S04]  /*a340*/  IMAD.WIDE.U32 R232, R232, -0x326172a9, RZ ;  /* 0xcd9e8d57e8e87825 */ /* 0x000fe800078e00ff */
[----:B------:R-:W-:Y:S04]  /*a350*/  IMAD.WIDE.U32 R6, R6, -0x326172a9, RZ ;  /* 0xcd9e8d5706067825 */ /* 0x000fe800078e00ff */
[----:B------:R-:W-:Y:S01]  /*a360*/  MUFU.EX2 R156, R156 ;  /* 0x0000009c009c7308 */ /* 0x000fe20000000800 */
[----:B------:R-:W-:Y:S01]  /*a370*/  IMAD.WIDE.U32 R170, R170, -0x326172a9, RZ ;  /* 0xcd9e8d57aaaa7825 */ /* 0x000fe200078e00ff */
[----:B------:R-:W-:Y:S03]  /*a380*/  LOP3.LUT R178, R233, UR16, R6, 0x96, !PT ;  /* 0x00000010e9b27c12 */ /* 0x000fe6000f8e9606 */
[----:B------:R-:W-:Y:S01]  /*a390*/  IMAD.WIDE.U32 R176, R5, -0x326172a9, RZ ;  /* 0xcd9e8d5705b07825 */ /* 0x000fe200078e00ff */
[----:B------:R-:W-:Y:S03]  /*a3a0*/  LOP3.LUT R5, R7, UR18, R228, 0x96, !PT ;  /* 0x0000001207057c12 */ /* 0x000fe6000f8e96e4 */
[----:B------:R-:W-:Y:S01]  /*a3b0*/  IMAD.WIDE.U32 R178, R178, -0x2daee0ad, RZ ;  /* 0xd2511f53b2b27825 */ /* 0x000fe200078e00ff */
[----:B------:R-:W-:Y:S01]  /*a3c0*/  MUFU.EX2 R157, R157 ;  /* 0x0000009d009d7308 */ /* 0x000fe20000000800 */
[----:B------:R-:W-:Y:S02]  /*a3d0*/  LOP3.LUT R176, R171, UR16, R176, 0x96, !PT ;  /* 0x00000010abb07c12 */ /* 0x000fe4000f8e96b0 */
[----:B---3--:R-:W-:Y:S01]  /*a3e0*/  FMNMX.FTZ R133, R4, R133, !PT ;  /* 0x0000008504857209 */ /* 0x008fe20007810000 */
[----:B------:R-:W-:Y:S01]  /*a3f0*/  IMAD.WIDE.U32 R6, R5, -0x2daee0ad, RZ ;  /* 0xd2511f5305067825 */ /* 0x000fe200078e00ff */
[----:B------:R-:W-:Y:S02]  /*a400*/  LOP3.LUT R4, R177, UR18, R226, 0x96, !PT ;  /* 0x00000012b1047c12 */ /* 0x000fe4000f8e96e2 */
[C---:B------:R-:W-:Y:S01]  /*a410*/  FSETP.NEU.FTZ.AND P1, PT, R133.reuse, -INF , PT ;  /* 0xff8000008500780b */ /* 0x040fe20003f3d000 */
[----:B------:R-:W-:Y:S01]  /*a420*/  FMUL.FTZ R167, R133, c[0x0][0x23c] ;  /* 0x00008f0085a77a20 */ /* 0x000fe20000410000 */
[----:B------:R-:W-:Y:S01]  /*a430*/  LOP3.LUT R5, R179, UR4, R6, 0x96, !PT ;  /* 0x00000004b3057c12 */ /* 0x000fe2000f8e9606 */
[----:B------:R-:W-:Y:S01]  /*a440*/  MUFU.EX2 R158, R158 ;  /* 0x0000009e009e7308 */ /* 0x000fe20000000800 */
[----:B------:R-:W-:Y:S01]  /*a450*/  IMAD.WIDE.U32 R176, R176, -0x2daee0ad, RZ ;  /* 0xd2511f53b0b07825 */ /* 0x000fe200078e00ff */
[----:B------:R-:W-:Y:S02]  /*a460*/  LOP3.LUT R234, R7, UR9, R234, 0x96, !PT ;  /* 0x0000000907ea7c12 */ /* 0x000fe4000f8e96ea */
[----:B------:R-:W-:Y:S01]  /*a470*/  FSEL R167, R167, RZ, P1 ;  /* 0x000000ffa7a77208 */ /* 0x000fe20000800000 */
[----:B------:R-:W-:Y:S04]  /*a480*/  IMAD.WIDE.U32 R12, R4, -0x2daee0ad, RZ ;  /* 0xd2511f53040c7825 */ /* 0x000fe800078e00ff */
[----:B------:R-:W-:Y:S01]  /*a490*/  IMAD.WIDE.U32 R6, R5, -0x326172a9, RZ ;  /* 0xcd9e8d5705067825 */ /* 0x000fe200078e00ff */
[----:B------:R-:W-:Y:S01]  /*a4a0*/  MUFU.EX2 R139, R139 ;  /* 0x0000008b008b7308 */ /* 0x000fe20000000800 */
[----:B------:R-:W-:Y:S02]  /*a4b0*/  LOP3.LUT R4, R177, UR4, R12, 0x96, !PT ;  /* 0x00000004b1047c12 */ /* 0x000fe4000f8e960c */
[----:B------:R-:W-:Y:S01]  /*a4c0*/  IMAD.WIDE.U32 R234, R234, -0x326172a9, RZ ;  /* 0xcd9e8d57eaea7825 */ /* 0x000fe200078e00ff */
[----:B------:R-:W-:Y:S02]  /*a4d0*/  SHF.R.U32.HI R5, RZ, 0x10, R6 ;  /* 0x00000010ff057819 */ /* 0x000fe40000011606 */
[----:B------:R-:W-:Y:S01]  /*a4e0*/  LOP3.LUT R224, R13, UR9, R224, 0x96, !PT ;  /* 0x000000090de07c12 */ /* 0x000fe2000f8e96e0 */
[--C-:B------:R-:W-:Y:S01]  /*a4f0*/  FFMA.FTZ R159, R14, c[0x0][0x23c], -R167.reuse ;  /* 0x00008f000e9f7a23 */ /* 0x100fe200000108a7 */
[----:B------:R-:W-:Y:S01]  /*a500*/  LOP3.LUT R12, R6, 0xffff, RZ, 0xc0, !PT ;  /* 0x0000ffff060c7812 */ /* 0x000fe200078ec0ff */
[--C-:B------:R-:W-:Y:S01]  /*a510*/  FFMA.FTZ R160, R15, c[0x0][0x23c], -R167.reuse ;  /* 0x00008f000fa07a23 */ /* 0x100fe200000108a7 */
[----:B------:R-:W3:Y:S01]  /*a520*/  MUFU.EX2 R152, R152 ;  /* 0x0000009800987308 */ /* 0x000ee20000000800 */
[----:B------:R-:W-:Y:S01]  /*a530*/  IMAD.WIDE.U32 R14, R4, -0x326172a9, RZ ;  /* 0xcd9e8d57040e7825 */ /* 0x000fe200078e00ff */
[----:B------:R-:W-:Y:S02]  /*a540*/  LOP3.LUT R4, R7, UR24, R234, 0x96, !PT ;  /* 0x0000001807047c12 */ /* 0x000fe4000f8e96ea */
[----:B------:R-:W-:Y:S01]  /*a550*/  LOP3.LUT R142, R6, 0xff, RZ, 0xc0, !PT ;  /* 0x000000ff068e7812 */ /* 0x000fe200078ec0ff */
[----:B------:R-:W-:Y:S01]  /*a560*/  FFMA.FTZ R161, R8, c[0x0][0x23c], -R168 ;  /* 0x00008f0008a17a23 */ /* 0x000fe200000108a8 */
[----:B------:R-:W-:Y:S01]  /*a570*/  SHF.R.U32.HI R143, RZ, 0x18, R6 ;  /* 0x00000018ff8f7819 */ /* 0x000fe20000011606 */
[----:B------:R-:W-:Y:S01]  /*a580*/  FFMA.FTZ R162, R9, c[0x0][0x23c], -R168 ;  /* 0x00008f0009a27a23 */ /* 0x000fe200000108a8 */
[----:B------:R-:W-:Y:S01]  /*a590*/  LOP3.LUT R6, R14, 0xffff, RZ, 0xc0, !PT ;  /* 0x0000ffff0e067812 */ /* 0x000fe200078ec0ff */
[--C-:B------:R-:W-:Y:S01]  /*a5a0*/  FFMA.FTZ R163, R10, c[0x0][0x23c], -R167.reuse ;  /* 0x00008f000aa37a23 */ /* 0x100fe200000108a7 */
[----:B------:R-:W-:Y:S01]  /*a5b0*/  MUFU.EX2 R159, R159 ;  /* 0x0000009f009f7308 */ /* 0x000fe20000000800 */
[----:B------:R-:W-:Y:S01]  /*a5c0*/  FFMA.FTZ R164, R11, c[0x0][0x23c], -R167 ;  /* 0x00008f000ba47a23 */ /* 0x000fe200000108a7 */
[----:B------:R-:W-:Y:S01]  /*a5d0*/  LOP3.LUT R8, R5, 0xff, RZ, 0xc0, !PT ;  /* 0x000000ff05087812 */ /* 0x000fe200078ec0ff */
[----:B------:R-:W-:Y:S01]  /*a5e0*/  FFMA.FTZ R233, R65, c[0x0][0x23c], -R175 ;  /* 0x00008f0041e97a23 */ /* 0x000fe200000108af */
[----:B------:R-:W-:Y:S01]  /*a5f0*/  SHF.R.U32.HI R12, RZ, 0x8, R12 ;  /* 0x00000008ff0c7819 */ /* 0x000fe2000001160c */
[----:B------:R-:W-:Y:S01]  /*a600*/  FFMA.FTZ R234, R66, c[0x0][0x23c], -R173 ;  /* 0x00008f0042ea7a23 */ /* 0x000fe200000108ad */
[----:B------:R-:W-:Y:S01]  /*a610*/  PRMT R143, R8, 0x5410, R143 ;  /* 0x00005410088f7816 */ /* 0x000fe2000000008f */
[----:B------:R-:W-:Y:S01]  /*a620*/  FFMA.FTZ R34, R34, c[0x0][0x23c], -R173 ;  /* 0x00008f0022227a23 */ /* 0x000fe200000108ad */
[----:B------:R-:W-:Y:S01]  /*a630*/  SHF.R.U32.HI R8, RZ, 0x8, R6 ;  /* 0x00000008ff087819 */ /* 0x000fe20000011606 */
[--C-:B------:R-:W-:Y:S01]  /*a640*/  FFMA.FTZ R165, R32, c[0x0][0x23c], -R175.reuse ;  /* 0x00008f0020a57a23 */ /* 0x100fe200000108af */
[----:B------:R-:W-:Y:S01]  /*a650*/  MUFU.EX2 R160, R160 ;  /* 0x000000a000a07308 */ /* 0x000fe20000000800 */
[----:B------:R-:W-:Y:S01]  /*a660*/  FFMA.FTZ R166, R33, c[0x0][0x23c], -R175 ;  /* 0x00008f0021a67a23 */ /* 0x000fe200000108af */
[--C-:B------:R-:W-:Y:S01]  /*a670*/  HSET2.LE.AND R143, R143, R203.reuse, PT ;  /* 0x000000cb8f8f7233 */ /* 0x100fe20003803000 */
[----:B------:R-:W-:Y:S01]  /*a680*/  FFMA.FTZ R169, R22, c[0x0][0x23c], -R173 ;  /* 0x00008f0016a97a23 */ /* 0x000fe200000108ad */
[----:B------:R-:W-:Y:S01]  /*a690*/  SHF.R.U32.HI R7, RZ, 0x10, R14 ;  /* 0x00000010ff077819 */ /* 0x000fe2000001160e */
[----:B-1----:R-:W-:Y:S01]  /*a6a0*/  FMUL.FTZ R22, R3, R110 ;  /* 0x0000006e03167220 */ /* 0x002fe20000410000 */
[----:B------:R-:W-:Y:S01]  /*a6b0*/  LOP3.LUT R150, R14, 0xff, RZ, 0xc0, !PT ;  /* 0x000000ff0e967812 */ /* 0x000fe200078ec0ff */
[C---:B--2---:R-:W-:Y:S01]  /*a6c0*/  FMUL.FTZ R92, R2.reuse, R92 ;  /* 0x0000005c025c7220 */ /* 0x044fe20000410000 */
[----:B------:R-:W-:Y:S01]  /*a6d0*/  LOP3.LUT R7, R7, 0xff, RZ, 0xc0, !PT ;  /* 0x000000ff07077812 */ /* 0x000fe200078ec0ff */
[----:B------:R-:W-:Y:S01]  /*a6e0*/  FMUL.FTZ R93, R2, R93 ;  /* 0x0000005d025d7220 */ /* 0x000fe20000410000 */
[----:B------:R-:W-:Y:S01]  /*a6f0*/  MUFU.EX2 R161, R161 ;  /* 0x000000a100a17308 */ /* 0x000fe20000000800 */
[----:B------:R-:W-:Y:S01]  /*a700*/  IMAD.WIDE.U32 R230, R230, -0x326172a9, RZ ;  /* 0xcd9e8d57e6e67825 */ /* 0x000fe200078e00ff */
[----:B------:R-:W-:Y:S02]  /*a710*/  PRMT R142, R142, 0x5410, R12 ;  /* 0x000054108e8e7816 */ /* 0x000fe4000000000c */
[----:B------:R-:W-:Y:S01]  /*a720*/  SHF.R.U32.HI R151, RZ, 0x18, R14 ;  /* 0x00000018ff977819 */ /* 0x000fe2000001160e */
[----:B------:R-:W-:Y:S01]  /*a730*/  FFMA.FTZ R236, R52, c[0x0][0x23c], -R175 ;  /* 0x00008f0034ec7a23 */ /* 0x000fe200000108af */
[----:B------:R-:W-:Y:S01]  /*a740*/  PRMT R150, R150, 0x5410, R8 ;  /* 0x0000541096967816 */ /* 0x000fe20000000008 */
[----:B------:R-:W-:Y:S01]  /*a750*/  FFMA.FTZ R237, R54, c[0x0][0x23c], -R173 ;  /* 0x00008f0036ed7a23 */ /* 0x000fe200000108ad */
[--C-:B------:R-:W-:Y:S01]  /*a760*/  HSET2.LE.AND R142, R142, R203.reuse, PT ;  /* 0x000000cb8e8e7233 */ /* 0x100fe20003803000 */
[----:B------:R-:W-:Y:S01]  /*a770*/  PRMT R151, R7, 0x5410, R151 ;  /* 0x0000541007977816 */ /* 0x000fe20000000097 */
[----:B------:R-:W-:Y:S01]  /*a780*/  MUFU.EX2 R162, R162 ;  /* 0x000000a200a27308 */ /* 0x000fe20000000800 */
[----:B---3--:R-:W-:Y:S01]  /*a790*/  F2FP.PACK_AB R7, R152, R139 ;  /* 0x0000008b9807723e */ /* 0x008fe200000000ff */
[--C-:B------:R-:W-:Y:S01]  /*a7a0*/  HSET2.LE.AND R150, R150, R203.reuse, PT ;  /* 0x000000cb96967233 */ /* 0x100fe20003803000 */
[----:B------:R-:W-:Y:S01]  /*a7b0*/  FMUL.FTZ R8, R2, R124 ;  /* 0x0000007c02087220 */ /* 0x000fe20000410000 */
[--C-:B------:R-:W-:Y:S01]  /*a7c0*/  HSET2.LE.AND R151, R151, R203.reuse, PT ;  /* 0x000000cb97977233 */ /* 0x100fe20003803000 */
[----:B------:R-:W-:Y:S01]  /*a7d0*/  LOP3.LUT R143, R143, R7, RZ, 0xc0, !PT ;  /* 0x000000078f8f7212 */ /* 0x000fe200078ec0ff */
[----:B------:R-:W-:Y:S01]  /*a7e0*/  FMUL.FTZ R7, R3, R131 ;  /* 0x0000008303077220 */ /* 0x000fe20000410000 */
[----:B------:R-:W-:Y:S01]  /*a7f0*/  LOP3.LUT R6, R4, 0xffff, RZ, 0xc0, !PT ;  /* 0x0000ffff04067812 */ /* 0x000fe200078ec0ff */
[----:B------:R-:W-:Y:S01]  /*a800*/  FMUL.FTZ R9, R2, R125 ;  /* 0x0000007d02097220 */ /* 0x000fe20000410000 */
[----:B------:R-:W-:Y:S01]  /*a810*/  SHF.R.U32.HI R141, RZ, 0x10, R4 ;  /* 0x00000010ff8d7819 */ /* 0x000fe20000011604 */
[----:B------:R-:W-:Y:S01]  /*a820*/  MUFU.EX2 R163, R163 ;  /* 0x000000a300a37308 */ /* 0x000fe20000000800 */
[----:B------:R-:W-:Y:S01]  /*a830*/  IMAD.WIDE.U32 R224, R224, -0x326172a9, RZ ;  /* 0xcd9e8d57e0e07825 */ /* 0x000fe200078e00ff */
[----:B------:R-:W-:Y:S02]  /*a840*/  LOP3.LUT R140, R4, 0xff, RZ, 0xc0, !PT ;  /* 0x000000ff048c7812 */ /* 0x000fe400078ec0ff */
[----:B------:R-:W-:Y:S01]  /*a850*/  SHF.R.U32.HI R6, RZ, 0x8, R6 ;  /* 0x00000008ff067819 */ /* 0x000fe20000011606 */
[----:B------:R-:W-:Y:S01]  /*a860*/  FADD.FTZ R0, -R133, R0 ;  /* 0x0000000085007221 */ /* 0x000fe20000010100 */
[----:B------:R-:W-:Y:S01]  /*a870*/  LOP3.LUT R5, R15, UR24, R224, 0x96, !PT ;  /* 0x000000180f057c12 */ /* 0x000fe2000f8e96e0 */
[----:B------:R-:W-:Y:S01]  /*a880*/  FMUL.FTZ R12, R2, R120 ;  /* 0x00000078020c7220 */ /* 0x000fe20000410000 */
[----:B------:R-:W-:Y:S01]  /*a890*/  SHF.R.U32.HI R4, RZ, 0x18, R4 ;  /* 0x00000018ff047819 */ /* 0x000fe20000011604 */
[----:B------:R-:W-:Y:S01]  /*a8a0*/  FMUL.FTZ R0, R0, c[0x0][0x23c] ;  /* 0x00008f0000007a20 */ /* 0x000fe20000410000 */
[----:B------:R-:W-:Y:S01]  /*a8b0*/  MUFU.EX2 R164, R164 ;  /* 0x000000a400a47308 */ /* 0x000fe20000000800 */
[----:B------:R-:W-:Y:S01]  /*a8c0*/  PRMT R140, R140, 0x5410, R6 ;  /* 0x000054108c8c7816 */ /* 0x000fe20000000006 */
[----:B------:R-:W-:Y:S01]  /*a8d0*/  FMUL.FTZ R13, R2, R121 ;  /* 0x00000079020d7220 */ /* 0x000fe20000410000 */
[----:B------:R-:W-:Y:S01]  /*a8e0*/  LOP3.LUT R141, R141, 0xff, RZ, 0xc0, !PT ;  /* 0x000000ff8d8d7812 */ /* 0x000fe200078ec0ff */
[----:B------:R-:W-:Y:S01]  /*a8f0*/  FMUL.FTZ R18, R3, R118 ;  /* 0x0000007603127220 */ /* 0x000fe20000410000 */
[----:B------:R-:W-:Y:S01]  /*a900*/  LOP3.LUT R6, R5, 0xffff, RZ, 0xc0, !PT ;  /* 0x0000ffff05067812 */ /* 0x000fe200078ec0ff */
[--C-:B------:R-:W-:Y:S01]  /*a910*/  HSET2.LE.AND R140, R140, R203.reuse, PT ;  /* 0x000000cb8c8c7233 */ /* 0x100fe20003803000 */
[----:B------:R-:W-:Y:S01]  /*a920*/  SHF.R.U32.HI R149, RZ, 0x10, R5 ;  /* 0x00000010ff957819 */ /* 0x000fe20000011605 */
[----:B------:R-:W-:Y:S01]  /*a930*/  FMUL.FTZ R19, R3, R119 ;  /* 0x0000007703137220 */ /* 0x000fe20000410000 */
[----:B------:R-:W-:Y:S01]  /*a940*/  PRMT R141, R141, 0x5410, R4 ;  /* 0x000054108d8d7816 */ /* 0x000fe20000000004 */
[----:B------:R-:W1:Y:S01]  /*a950*/  MUFU.EX2 R132, R132 ;  /* 0x0000008400847308 */ /* 0x000e620000000800 */
[----:B------:R-:W-:Y:S01]  /*a960*/  SHF.R.U32.HI R6, RZ, 0x8, R6 ;  /* 0x00000008ff067819 */ /* 0x000fe20000011606 */
[----:B------:R-:W-:Y:S01]  /*a970*/  FFMA.FTZ R20, R20, c[0x0][0x23c], -R175 ;  /* 0x00008f0014147a23 */ /* 0x000fe200000108af */
[----:B------:R-:W-:Y:S01]  /*a980*/  LOP3.LUT R148, R5, 0xff, RZ, 0xc0, !PT ;  /* 0x000000ff05947812 */ /* 0x000fe200078ec0ff */
[--C-:B------:R-:W-:Y:S01]  /*a990*/  HSET2.LE.AND R141, R141, R203.reuse, PT ;  /* 0x000000cb8d8d7233 */ /* 0x100fe20003803000 */
[----:B------:R-:W-:Y:S01]  /*a9a0*/  SHF.R.U32.HI R5, RZ, 0x18, R5 ;  /* 0x00000018ff057819 */ /* 0x000fe20000011605 */
[C---:B------:R-:W-:Y:S01]  /*a9b0*/  FMUL.FTZ R68, R2.reuse, R68 ;  /* 0x0000004402447220 */ /* 0x040fe20000410000 */
[----:B------:R-:W-:Y:S01]  /*a9c0*/  LOP3.LUT R149, R149, 0xff, RZ, 0xc0, !PT ;  /* 0x000000ff95957812 */ /* 0x000fe200078ec0ff */
[----:B------:R-:W-:Y:S01]  /*a9d0*/  FMUL.FTZ R69, R2, R69 ;  /* 0x0000004502457220 */ /* 0x000fe20000410000 */
[----:B------:R-:W-:Y:S01]  /*a9e0*/  F2FP.PACK_AB R4, R138, R137 ;  /* 0x000000898a04723e */ /* 0x000fe200000000ff */
[----:B------:R-:W2:Y:S01]  /*a9f0*/  MUFU.EX2 R0, R0 ;  /* 0x0000000000007308 */ /* 0x000ea20000000800 */
[----:B------:R-:W-:Y:S01]  /*aa00*/  PRMT R148, R148, 0x5410, R6 ;  /* 0x0000541094947816 */ /* 0x000fe20000000006 */
[C---:B------:R-:W-:Y:S01]  /*aa10*/  FMUL.FTZ R72, R2.reuse, R72 ;  /* 0x0000004802487220 */ /* 0x040fe20000410000 */
[----:B------:R-:W-:Y:S01]  /*aa20*/  PRMT R149, R149, 0x5410, R5 ;  /* 0x0000541095957816 */ /* 0x000fe20000000005 */
[----:B------:R-:W-:Y:S01]  /*aa30*/  FMUL.FTZ R73, R2, R73 ;  /* 0x0000004902497220 */ /* 0x000fe20000410000 */
[----:B------:R-:W-:Y:S01]  /*aa40*/  LOP3.LUT R142, R142, R4, RZ, 0xc0, !PT ;  /* 0x000000048e8e7212 */ /* 0x000fe200078ec0ff */
[--C-:B------:R-:W-:Y:S01]  /*aa50*/  HSET2.LE.AND R148, R148, R203.reuse, PT ;  /* 0x000000cb94947233 */ /* 0x100fe20003803000 */
[----:B------:R-:W-:Y:S01]  /*aa60*/  F2FP.PACK_AB R6, R154, R153 ;  /* 0x000000999a06723e */ /* 0x000fe200000000ff */
[--C-:B------:R-:W-:Y:S01]  /*aa70*/  HSET2.LE.AND R149, R149, R203.reuse, PT ;  /* 0x000000cb95957233 */ /* 0x100fe20003803000 */
[----:B------:R-:W-:Y:S01]  /*aa80*/  F2FP.PACK_AB R5, R156, R155 ;  /* 0x0000009b9c05723e */ /* 0x000fe200000000ff */
[C---:B------:R-:W-:Y:S01]  /*aa90*/  FMUL.FTZ R78, R3.reuse, R78 ;  /* 0x0000004e034e7220 */ /* 0x040fe20000410000 */
[----:B------:R-:W-:Y:S01]  /*aaa0*/  F2FP.PACK_AB R4, R158, R157 ;  /* 0x0000009d9e04723e */ /* 0x000fe200000000ff */
[----:B------:R-:W-:Y:S01]  /*aab0*/  FMUL.FTZ R79, R3, R79 ;  /* 0x0000004f034f7220 */ /* 0x000fe20000410000 */
[----:B------:R-:W-:Y:S01]  /*aac0*/  LOP3.LUT R140, R140, R6, RZ, 0xc0, !PT ;  /* 0x000000068c8c7212 */ /* 0x000fe200078ec0ff */
[C---:B-1----:R-:W-:Y:S01]  /*aad0*/  FMUL.FTZ R16, R132.reuse, R116 ;  /* 0x0000007484107220 */ /* 0x042fe20000410000 */
[----:B------:R-:W-:Y:S01]  /*aae0*/  LOP3.LUT R141, R141, R5, RZ, 0xc0, !PT ;  /* 0x000000058d8d7212 */ /* 0x000fe200078ec0ff */
[----:B------:R-:W-:Y:S01]  /*aaf0*/  FMUL.FTZ R17, R132, R117 ;  /* 0x0000007584117220 */ /* 0x000fe20000410000 */
[----:B------:R-:W-:Y:S01]  /*ab00*/  LOP3.LUT R150, R150, R4, RZ, 0xc0, !PT ;  /* 0x0000000496967212 */ /* 0x000fe200078ec0ff */
[----:B------:R-:W-:Y:S01]  /*ab10*/  FMUL.FTZ R32, R132, R112 ;  /* 0x0000007084207220 */ /* 0x000fe20000410000 */
[----:B------:R-:W-:Y:S01]  /*ab20*/  F2FP.PACK_AB R6, R160, R159 ;  /* 0x0000009fa006723e */ /* 0x000fe200000000ff */
[----:B------:R-:W-:Y:S01]  /*ab30*/  FMUL.FTZ R33, R132, R113 ;  /* 0x0000007184217220 */ /* 0x000fe20000410000 */
[----:B------:R-:W-:Y:S01]  /*ab40*/  F2FP.PACK_AB R5, R162, R161 ;  /* 0x000000a1a205723e */ /* 0x000fe200000000ff */
[----:B------:R-:W-:Y:S01]  /*ab50*/  FMUL.FTZ R76, R132, R76 ;  /* 0x0000004c844c7220 */ /* 0x000fe20000410000 */
[----:B------:R-:W-:Y:S01]  /*ab60*/  F2FP.PACK_AB R4, R164, R163 ;  /* 0x000000a3a404723e */ /* 0x000fe200000000ff */
[----:B--2---:R-:W-:Y:S01]  /*ab70*/  FMUL.FTZ R10, R0, R126 ;  /* 0x0000007e000a7220 */ /* 0x004fe20000410000 */
[----:B------:R-:W-:Y:S01]  /*ab80*/  LOP3.LUT R151, R151, R6, RZ, 0xc0, !PT ;  /* 0x0000000697977212 */ /* 0x000fe200078ec0ff */
[----:B------:R-:W-:Y:S01]  /*ab90*/  FMUL.FTZ R6, R3, R130 ;  /* 0x0000008203067220 */ /* 0x000fe20000410000 */
[----:B------:R-:W-:Y:S01]  /*aba0*/  LOP3.LUT R148, R148, R5, RZ, 0xc0, !PT ;  /* 0x0000000594947212 */ /* 0x000fe200078ec0ff */
[C---:B------:R-:W-:Y:S01]  /*abb0*/  FMUL.FTZ R5, R132.reuse, R129 ;  /* 0x0000008184057220 */ /* 0x040fe20000410000 */
[----:B------:R-:W-:Y:S01]  /*abc0*/  LOP3.LUT R149, R149, R4, RZ, 0xc0, !PT ;  /* 0x0000000495957212 */ /* 0x000fe200078ec0ff */
[----:B------:R-:W-:Y:S01]  /*abd0*/  FMUL.FTZ R4, R132, R128 ;  /* 0x0000008084047220 */ /* 0x000fe20000410000 */
[----:B------:R-:W-:Y:S01]  /*abe0*/  LOP3.LUT R116, R235, UR7, R232, 0x96, !PT ;  /* 0x00000007eb747c12 */ /* 0x000fe2000f8e96e8 */
[----:B------:R-:W1:Y:S01]  /*abf0*/  LDSM.16.MT88.4 R128, [R186+0x6000] ;  /* 0x00600000ba80783b */ /* 0x000e620000004200 */
[--C-:B------:R-:W-:Y:S01]  /*ac00*/  FFMA.FTZ R235, R67, c[0x0][0x23c], -R173.reuse ;  /* 0x00008f0043eb7a23 */ /* 0x100fe200000108ad */
[----:B------:R-:W-:Y:S01]  /*ac10*/  LOP3.LUT R120, R225, UR7, R170, 0x96, !PT ;  /* 0x00000007e1787c12 */ /* 0x000fe2000f8e96aa */
[--C-:B------:R-:W-:Y:S01]  /*ac20*/  FFMA.FTZ R170, R23, c[0x0][0x23c], -R173.reuse ;  /* 0x00008f0017aa7a23 */ /* 0x100fe200000108ad */
[----:B------:R-:W-:Y:S01]  /*ac30*/  MUFU.EX2 R165, R165 ;  /* 0x000000a500a57308 */ /* 0x000fe20000000800 */
[-C--:B------:R-:W-:Y:S01]  /*ac40*/  HMMA.16816.F32 R4, R140, R144.reuse, R4 ;  /* 0x000000908c04723c */ /* 0x080fe20000001804 */
[C---:B------:R-:W-:Y:S02]  /*ac50*/  FMUL.FTZ R11, R0.reuse, R127 ;  /* 0x0000007f000b7220 */ /* 0x040fe40000410000 */
[----:B------:R-:W-:Y:S02]  /*ac60*/  FMUL.FTZ R23, R3, R111 ;  /* 0x0000006f03177220 */ /* 0x000fe40000410000 */
[C---:B------:R-:W-:Y:S02]  /*ac70*/  FMUL.FTZ R94, R0.reuse, R94 ;  /* 0x0000005e005e7220 */ /* 0x040fe40000410000 */
[C---:B------:R-:W-:Y:S01]  /*ac80*/  FMUL.FTZ R95, R0.reuse, R95 ;  /* 0x0000005f005f7220 */ /* 0x040fe20000410000 */
[C---:B------:R-:W-:Y:S01]  /*ac90*/  HMMA.16816.F32 R8, R148.reuse, R144, R8 ;  /* 0x000000909408723c */ /* 0x040fe20000001808 */
[----:B------:R2:W-:Y:S03]  /*aca0*/  MUFU.EX2 R144, R34 ;  /* 0x0000002200907308 */ /* 0x0005e60000000800 */
[C---:B------:R-:W-:Y:S02]  /*acb0*/  FMUL.FTZ R14, R0.reuse, R122 ;  /* 0x0000007a000e7220 */ /* 0x040fe40000410000 */
[----:B------:R-:W-:Y:S02]  /*acc0*/  FMUL.FTZ R15, R0, R123 ;  /* 0x0000007b000f7220 */ /* 0x000fe40000410000 */
[----:B------:R-:W-:Y:S03]  /*acd0*/  FFMA.FTZ R145, R35, c[0x0][0x23c], -R173 ;  /* 0x00008f0023917a23 */ /* 0x000fe600000108ad */
[----:B------:R-:W3:Y:S01]  /*ace0*/  MUFU.EX2 R166, R166 ;  /* 0x000000a600a67308 */ /* 0x000ee20000000800 */
[C---:B------:R-:W-:Y:S01]  /*acf0*/  FMUL.FTZ R35, R3.reuse, R115 ;  /* 0x0000007303237220 */ /* 0x040fe20000410000 */
[-C--:B------:R-:W-:Y:S01]  /*ad00*/  HMMA.16816.F32 R12, R148, R146.reuse, R12 ;  /* 0x00000092940c723c */ /* 0x080fe2000000180c */
[--C-:B------:R-:W-:Y:S02]  /*ad10*/  FFMA.FTZ R232, R64, c[0x0][0x23c], -R175.reuse ;  /* 0x00008f0040e87a23 */ /* 0x100fe400000108af */
[C---:B------:R-:W-:Y:S02]  /*ad20*/  FMUL.FTZ R70, R0.reuse, R70 ;  /* 0x0000004600467220 */ /* 0x040fe40000410000 */
[C---:B------:R-:W-:Y:S02]  /*ad30*/  FMUL.FTZ R71, R0.reuse, R71 ;  /* 0x0000004700477220 */ /* 0x040fe40000410000 */
[C---:B------:R-:W-:Y:S01]  /*ad40*/  FMUL.FTZ R74, R0.reuse, R74 ;  /* 0x0000004a004a7220 */ /* 0x040fe20000410000 */
[C---:B------:R-:W-:Y:S01]  /*ad50*/  HMMA.16816.F32 R16, R140.reuse, R146, R16 ;  /* 0x000000928c10723c */ /* 0x040fe20000001810 */
[----:B------:R4:W-:Y:S03]  /*ad60*/  MUFU.EX2 R146, R20 ;  /* 0x0000001400927308 */ /* 0x0009e60000000800 */
[----:B--2---:R-:W-:Y:S02]  /*ad70*/  FMUL.FTZ R34, R3, R114 ;  /* 0x0000007203227220 */ /* 0x004fe40000410000 */
[----:B------:R-:W2:Y:S01]  /*ad80*/  LDSM.16.MT88.4 R112, [R185+0x6000] ;  /* 0x00600000b970783b */ /* 0x000ea20000004200 */
[----:B------:R-:W-:Y:S02]  /*ad90*/  FMUL.FTZ R75, R0, R75 ;  /* 0x0000004b004b7220 */ /* 0x000fe40000410000 */
[----:B------:R-:W-:Y:S02]  /*ada0*/  FFMA.FTZ R147, R21, c[0x0][0x23c], -R175 ;  /* 0x00008f0015937a23 */ /* 0x000fe400000108af */
[-C--:B-1----:R-:W-:Y:S01]  /*adb0*/  HMMA.16816.F32 R32, R140, R128.reuse, R32 ;  /* 0x000000808c20723c */ /* 0x082fe20000001820 */
[----:B------:R-:W-:Y:S01]  /*adc0*/  FMUL.FTZ R21, R132, R109 ;  /* 0x0000006d84157220 */ /* 0x000fe20000410000 */
[----:B------:R-:W1:Y:S01]  /*add0*/  MUFU.EX2 R145, R145 ;  /* 0x0000009100917308 */ /* 0x000e620000000800 */
[C---:B------:R-:W-:Y:S02]  /*ade0*/  FMUL.FTZ R80, R2.reuse, R80 ;  /* 0x0000005002507220 */ /* 0x040fe40000410000 */
[----:B------:R-:W-:Y:S02]  /*adf0*/  FMUL.FTZ R81, R2, R81 ;  /* 0x0000005102517220 */ /* 0x000fe40000410000 */
[C---:B------:R-:W-:Y:S01]  /*ae00*/  FMUL.FTZ R82, R0.reuse, R82 ;  /* 0x0000005200527220 */ /* 0x040fe20000410000 */
[C---:B------:R-:W-:Y:S01]  /*ae10*/  HMMA.16816.F32 R68, R148.reuse, R128, R68 ;  /* 0x000000809444723c */ /* 0x040fe20000001844 */
[----:B------:R-:W-:Y:S03]  /*ae20*/  FMUL.FTZ R83, R0, R83 ;  /* 0x0000005300537220 */ /* 0x000fe60000410000 */
[----:B------:R-:W-:Y:S01]  /*ae30*/  IMAD.WIDE.U32 R120, R120, -0x2daee0ad, RZ ;  /* 0xd2511f5378787825 */ /* 0x000fe200078e00ff */
[----:B------:R-:W-:Y:S03]  /*ae40*/  MUFU.EX2 R147, R147 ;  /* 0x0000009300937308 */ /* 0x000fe60000000800 */
[-C--:B------:R-:W-:Y:S01]  /*ae50*/  HMMA.16816.F32 R72, R148, R130.reuse, R72 ;  /* 0x000000829448723c */ /* 0x080fe20000001848 */
[----:B----4-:R-:W-:Y:S03]  /*ae60*/  FMUL.FTZ R20, R132, R108 ;  /* 0x0000006c84147220 */ /* 0x010fe60000410000 */
[----:B------:R-:W-:Y:S01]  /*ae70*/  LOP3.LUT R118, R121, UR23, R176, 0x96, !PT ;  /* 0x0000001779767c12 */ /* 0x000fe2000f8e96b0 */
[----:B------:R-:W-:Y:S01]  /*ae80*/  FFMA.FTZ R172, R25, c[0x0][0x23c], -R168 ;  /* 0x00008f0019ac7a23 */ /* 0x000fe200000108a8 */
[----:B------:R-:W-:Y:S01]  /*ae90*/  SHF.R.U32.HI R119, RZ, 0x10, R120 ;  /* 0x00000010ff777819 */ /* 0x000fe20000011678 */
[----:B------:R-:W-:Y:S01]  /*aea0*/  FMUL.FTZ R25, R2, R105 ;  /* 0x0000006902197220 */ /* 0x000fe20000410000 */
[C---:B------:R-:W-:Y:S01]  /*aeb0*/  HMMA.16816.F32 R20, R140.reuse, R130, R20 ;  /* 0x000000828c14723c */ /* 0x040fe20000001814 */
[----:B------:R-:W-:Y:S01]  /*aec0*/  FMUL.FTZ R77, R132, R77 ;  /* 0x0000004d844d7220 */ /* 0x000fe20000410000 */
[----:B------:R-:W-:Y:S02]  /*aed0*/  MUFU.EX2 R169, R169 ;  /* 0x000000a900a97308 */ /* 0x000fe40000000800 */
[--C-:B------:R-:W-:Y:S02]  /*aee0*/  FFMA.FTZ R174, R26, c[0x0][0x23c], -R167.reuse ;  /* 0x00008f001aae7a23 */ /* 0x100fe400000108a7 */
[----:B------:R-:W-:Y:S02]  /*aef0*/  FMUL.FTZ R26, R0, R106 ;  /* 0x0000006a001a7220 */ /* 0x000fe40000410000 */
[----:B------:R-:W-:Y:S01]  /*af00*/  IMAD.WIDE.U32 R116, R116, -0x2daee0ad, RZ ;  /* 0xd2511f5374747825 */ /* 0x000fe200078e00ff */
[-C--:B--2---:R-:W-:Y:S03]  /*af10*/  HMMA.16816.F32 R76, R140, R112.reuse, R76 ;  /* 0x000000708c4c723c */ /* 0x084fe6000000184c */
[----:B------:R-:W-:Y:S01]  /*af20*/  FFMA.FTZ R177, R28, c[0x0][0x23c], -R168 ;  /* 0x00008f001cb17a23 */ /* 0x000fe200000108a8 */
[----:B------:R-:W-:Y:S01]  /*af30*/  LOP3.LUT R108, R116, 0xffff, RZ, 0xc0, !PT ;  /* 0x0000ffff746c7812 */ /* 0x000fe200078ec0ff */
[----:B------:R-:W-:Y:S01]  /*af40*/  FMUL.FTZ R28, R132, R100 ;  /* 0x00000064841c7220 */ /* 0x000fe20000410000 */
[----:B------:R-:W-:Y:S01]  /*af50*/  SHF.R.U32.HI R109, RZ, 0x10, R116 ;  /* 0x00000010ff6d7819 */ /* 0x000fe20000011674 */
[----:B------:R-:W-:Y:S01]  /*af60*/  MUFU.EX2 R172, R172 ;  /* 0x000000ac00ac7308 */ /* 0x000fe20000000800 */
[----:B------:R-:W-:Y:S01]  /*af70*/  SHF.R.U32.HI R108, RZ, 0x8, R108 ;  /* 0x00000008ff6c7819 */ /* 0x000fe2000001166c */
[----:B------:R-:W-:Y:S01]  /*af80*/  FMUL.FTZ R88, R2, R88 ;  /* 0x0000005802587220 */ /* 0x000fe20000410000 */
[C---:B------:R-:W-:Y:S02]  /*af90*/  HMMA.16816.F32 R80, R148.reuse, R112, R80 ;  /* 0x000000709450723c */ /* 0x040fe40000001850 */
[----:B------:R-:W-:Y:S01]  /*afa0*/  FFMA.FTZ R171, R24, c[0x0][0x23c], -R168 ;  /* 0x00008f0018ab7a23 */ /* 0x000fe200000108a8 */
[----:B------:R-:W-:Y:S01]  /*afb0*/  LOP3.LUT R24, R120, 0xffff, RZ, 0xc0, !PT ;  /* 0x0000ffff78187812 */ /* 0x000fe200078ec0ff */
[--C-:B------:R-:W-:Y:S01]  /*afc0*/  FFMA.FTZ R176, R27, c[0x0][0x23c], -R167.reuse ;  /* 0x00008f001bb07a23 */ /* 0x100fe200000108a7 */
[----:B------:R-:W-:Y:S01]  /*afd0*/  LOP3.LUT R109, R109, 0xff, RZ, 0xc0, !PT ;  /* 0x000000ff6d6d7812 */ /* 0x000fe200078ec0ff */
[----:B------:R-:W-:Y:S01]  /*afe0*/  FMUL.FTZ R27, R0, R107 ;  /* 0x0000006b001b7220 */ /* 0x000fe20000410000 */
[----:B------:R-:W-:Y:S01]  /*aff0*/  SHF.R.U32.HI R113, RZ, 0x8, R24 ;  /* 0x00000008ff717819 */ /* 0x000fe20000011618 */
[----:B------:R-:W-:Y:S01]  /*b000*/  FMUL.FTZ R24, R2, R104 ;  /* 0x0000006802187220 */ /* 0x000fe20000410000 */
[----:B------:R-:W2:Y:S03]  /*b010*/  MUFU.EX2 R171, R171 ;  /* 0x000000ab00ab7308 */ /* 0x000ea60000000800 */
[----:B------:R-:W-:Y:S01]  /*b020*/  LOP3.LUT R104, R118, 0xff, RZ, 0xc0, !PT ;  /* 0x000000ff76687812 */ /* 0x000fe200078ec0ff */
[----:B------:R-:W-:Y:S01]  /*b030*/  FMUL.FTZ R89, R2, R89 ;  /* 0x0000005902597220 */ /* 0x000fe20000410000 */
[----:B------:R-:W-:Y:S01]  /*b040*/  LOP3.LUT R178, R117, UR23, R178, 0x96, !PT ;  /* 0x0000001775b27c12 */ /* 0x000fe2000f8e96b2 */
[----:B------:R-:W-:Y:S01]  /*b050*/  FMUL.FTZ R90, R0, R90 ;  /* 0x0000005a005a7220 */ /* 0x000fe20000410000 */
[-C--:B------:R-:W-:Y:S01]  /*b060*/  HMMA.16816.F32 R24, R148, R114.reuse, R24 ;  /* 0x000000729418723c */ /* 0x080fe20000001818 */
[----:B------:R-:W-:Y:S01]  /*b070*/  FMUL.FTZ R84, R132, R84 ;  /* 0x0000005484547220 */ /* 0x000fe20000410000 */
[----:B------:R-:W-:Y:S01]  /*b080*/  LOP3.LUT R117, R116, 0xff, RZ, 0xc0, !PT ;  /* 0x000000ff74757812 */ /* 0x000fe200078ec0ff */
[----:B------:R-:W-:Y:S01]  /*b090*/  FMUL.FTZ R85, R132, R85 ;  /* 0x0000005584557220 */ /* 0x000fe20000410000 */
[----:B------:R-:W-:Y:S01]  /*b0a0*/  SHF.R.U32.HI R116, RZ, 0x18, R116 ;  /* 0x00000018ff747819 */ /* 0x000fe20000011674 */
[C---:B------:R-:W-:Y:S01]  /*b0b0*/  FMUL.FTZ R86, R3.reuse, R86 ;  /* 0x0000005603567220 */ /* 0x040fe20000410000 */
[----:B------:R-:W-:Y:S01]  /*b0c0*/  LOP3.LUT R121, R120, 0xff, RZ, 0xc0, !PT ;  /* 0x000000ff78797812 */ /* 0x000fe200078ec0ff */
[----:B------:R-:W-:Y:S01]  /*b0d0*/  FMUL.FTZ R87, R3, R87 ;  /* 0x0000005703577220 */ /* 0x000fe20000410000 */
[----:B------:R-:W-:Y:S01]  /*b0e0*/  PRMT R117, R117, 0x5410, R108 ;  /* 0x0000541075757816 */ /* 0x000fe2000000006c */
[----:B------:R-:W-:Y:S03]  /*b0f0*/  MUFU.EX2 R174, R174 ;  /* 0x000000ae00ae7308 */ /* 0x000fe60000000800 */
[----:B------:R-:W-:Y:S01]  /*b100*/  PRMT R116, R109, 0x5410, R116 ;  /* 0x000054106d747816 */ /* 0x000fe20000000074 */
[----:B------:R-:W-:Y:S01]  /*b110*/  FMUL.FTZ R91, R0, R91 ;  /* 0x0000005b005b7220 */ /* 0x000fe20000410000 */
[C---:B------:R-:W-:Y:S01]  /*b120*/  HMMA.16816.F32 R84, R140.reuse, R114, R84 ;  /* 0x000000728c54723c */ /* 0x040fe20000001854 */
[----:B------:R-:W-:Y:S01]  /*b130*/  SHF.R.U32.HI R120, RZ, 0x18, R120 ;  /* 0x00000018ff787819 */ /* 0x000fe20000011678 */
[----:B------:R-:W-:Y:S01]  /*b140*/  FFMA.FTZ R29, R29, c[0x0][0x23c], -R168 ;  /* 0x00008f001d1d7a23 */ /* 0x000fe200000108a8 */
[----:B------:R-:W-:Y:S01]  /*b150*/  LOP3.LUT R112, R119, 0xff, RZ, 0xc0, !PT ;  /* 0x000000ff77707812 */ /* 0x000fe200078ec0ff */
[----:B------:R-:W4:Y:S01]  /*b160*/  LDSM.16.MT88.4 R108, [R184+0x6000] ;  /* 0x00600000b86c783b */ /* 0x000f220000004200 */
[----:B------:R-:W-:Y:S01]  /*b170*/  LOP3.LUT R106, R178, 0xff, RZ, 0xc0, !PT ;  /* 0x000000ffb26a7812 */ /* 0x000fe200078ec0ff */
[--C-:B------:R-:W-:Y:S01]  /*b180*/  FFMA.FTZ R179, R30, c[0x0][0x23c], -R167.reuse ;  /* 0x00008f001eb37a23 */ /* 0x100fe200000108a7 */
[----:B------:R-:W-:Y:S01]  /*b190*/  SHF.R.U32.HI R105, RZ, 0x18, R178 ;  /* 0x00000018ff697819 */ /* 0x000fe200000116b2 */
[----:B------:R-:W-:Y:S01]  /*b1a0*/  FMUL.FTZ R30, R3, R102 ;  /* 0x00000066031e7220 */ /* 0x000fe20000410000 */
[----:B------:R-:W-:Y:S01]  /*b1b0*/  PRMT R112, R112, 0x5410, R120 ;  /* 0x0000541070707816 */ /* 0x000fe20000000078 */
[----:B------:R-:W5:Y:S02]  /*b1c0*/  MUFU.EX2 R176, R176 ;  /* 0x000000b000b07308 */ /* 0x000f640000000800 */
[----:B------:R-:W-:Y:S01]  /*b1d0*/  SHF.R.U32.HI R120, RZ, 0x10, R178 ;  /* 0x00000010ff787819 */ /* 0x000fe200000116b2 */
[----:B------:R-:W-:Y:S01]  /*b1e0*/  FFMA.FTZ R211, R31, c[0x0][0x23c], -R167 ;  /* 0x00008f001fd37a23 */ /* 0x000fe200000108a7 */
[----:B------:R-:W-:Y:S01]  /*b1f0*/  LOP3.LUT R114, R178, 0xffff, RZ, 0xc0, !PT ;  /* 0x0000ffffb2727812 */ /* 0x000fe200078ec0ff */
[----:B------:R-:W-:Y:S01]  /*b200*/  FMUL.FTZ R31, R3, R103 ;  /* 0x00000067031f7220 */ /* 0x000fe20000410000 */
[--C-:B------:R-:W-:Y:S01]  /*b210*/  SHF.R.U32.HI R107, RZ, 0x10, R118.reuse ;  /* 0x00000010ff6b7819 */ /* 0x100fe20000011676 */
[--C-:B------:R-:W-:Y:S01]  /*b220*/  HSET2.LE.AND R102, R117, R203.reuse, PT ;  /* 0x000000cb75667233 */ /* 0x100fe20003803000 */
[----:B------:R-:W-:Y:S01]  /*b230*/  LOP3.LUT R119, R118, 0xffff, RZ, 0xc0, !PT ;  /* 0x0000ffff76777812 */ /* 0x000fe200078ec0ff */
[--C-:B------:R-:W-:Y:S01]  /*b240*/  HSET2.LE.AND R103, R116, R203.reuse, PT ;  /* 0x000000cb74677233 */ /* 0x100fe20003803000 */
[----:B------:R4:W-:Y:S01]  /*b250*/  MUFU.EX2 R178, R29 ;  /* 0x0000001d00b27308 */ /* 0x0009e20000000800 */
[----:B------:R-:W-:Y:S01]  /*b260*/  LOP3.LUT R107, R107, 0xff, RZ, 0xc0, !PT ;  /* 0x000000ff6b6b7812 */ /* 0x000fe200078ec0ff */
[--C-:B------:R-:W-:Y:S01]  /*b270*/  FFMA.FTZ R224, R48, c[0x0][0x23c], -R175.reuse ;  /* 0x00008f0030e07a23 */ /* 0x100fe200000108af */
[----:B------:R-:W-:Y:S01]  /*b280*/  SHF.R.U32.HI R115, RZ, 0x18, R118 ;  /* 0x00000018ff737819 */ /* 0x000fe20000011676 */
[----:B------:R-:W-:Y:S01]  /*b290*/  FFMA.FTZ R225, R49, c[0x0][0x23c], -R175 ;  /* 0x00008f0031e17a23 */ /* 0x000fe200000108af */
[----:B------:R-:W-:Y:S01]  /*b2a0*/  SHF.R.U32.HI R114, RZ, 0x8, R114 ;  /* 0x00000008ff727819 */ /* 0x000fe20000011672 */
[----:B------:R-:W-:Y:S01]  /*b2b0*/  FFMA.FTZ R116, R50, c[0x0][0x23c], -R173 ;  /* 0x00008f0032747a23 */ /* 0x000fe200000108ad */
[----:B------:R-:W-:Y:S01]  /*b2c0*/  SHF.R.U32.HI R118, RZ, 0x8, R119 ;  /* 0x00000008ff767819 */ /* 0x000fe20000011677 */
[----:B------:R-:W-:Y:S01]  /*b2d0*/  FMUL.FTZ R50, R3, R98 ;  /* 0x0000006203327220 */ /* 0x000fe20000410000 */
[----:B------:R-:W-:Y:S01]  /*b2e0*/  PRMT R100, R106, 0x5410, R114 ;  /* 0x000054106a647816 */ /* 0x000fe20000000072 */
[----:B------:R-:W5:Y:S01]  /*b2f0*/  MUFU.EX2 R170, R170 ;  /* 0x000000aa00aa7308 */ /* 0x000f620000000800 */
[----:B------:R-:W-:Y:S01]  /*b300*/  PRMT R118, R104, 0x5410, R118 ;  /* 0x0000541068767816 */ /* 0x000fe20000000076 */
[----:B------:R-:W-:Y:S01]  /*b310*/  FFMA.FTZ R114, R51, c[0x0][0x23c], -R173 ;  /* 0x00008f0033727a23 */ /* 0x000fe200000108ad */
[----:B------:R-:W-:Y:S01]  /*b320*/  PRMT R115, R107, 0x5410, R115 ;  /* 0x000054106b737816 */ /* 0x000fe20000000073 */
[----:B------:R-:W-:Y:S01]  /*b330*/  FMUL.FTZ R51, R3, R99 ;  /* 0x0000006303337220 */ /* 0x000fe20000410000 */
[----:B---3--:R-:W-:Y:S01]  /*b340*/  F2FP.PACK_AB R49, R166, R165 ;  /* 0x000000a5a631723e */ /* 0x008fe200000000ff */
[--C-:B------:R-:W-:Y:S01]  /*b350*/  HSET2.LE.AND R100, R100, R203.reuse, PT ;  /* 0x000000cb64647233 */ /* 0x100fe20003803000 */
[----:B-1----:R-:W-:Y:S01]  /*b360*/  F2FP.PACK_AB R48, R145, R144 ;  /* 0x000000909130723e */ /* 0x002fe200000000ff */
[--C-:B------:R-:W-:Y:S01]  /*b370*/  FFMA.FTZ R62, R62, c[0x0][0x23c], -R167.reuse ;  /* 0x00008f003e3e7a23 */ /* 0x100fe200000108a7 */
[----:B------:R-:W-:Y:S01]  /*b380*/  LOP3.LUT R102, R102, R49, RZ, 0xc0, !PT ;  /* 0x0000003166667212 */ /* 0x000fe200078ec0ff */
[----:B------:R-:W1:Y:S01]  /*b390*/  MUFU.EX2 R177, R177 ;  /* 0x000000b100b17308 */ /* 0x000e620000000800 */
[----:B------:R-:W-:Y:S01]  /*b3a0*/  LOP3.LUT R103, R103, R48, RZ, 0xc0, !PT ;  /* 0x0000003067677212 */ /* 0x000fe200078ec0ff */
[----:B------:R-:W-:Y:S01]  /*b3b0*/  FMUL.FTZ R48, R132, R96 ;  /* 0x0000006084307220 */ /* 0x000fe20000410000 */
[----:B--2---:R-:W-:Y:S01]  /*b3c0*/  F2FP.PACK_AB R96, R172, R171 ;  /* 0x000000abac60723e */ /* 0x004fe200000000ff */
[----:B----4-:R-:W-:Y:S01]  /*b3d0*/  FMUL.FTZ R29, R132, R101 ;  /* 0x00000065841d7220 */ /* 0x010fe20000410000 */
[----:B------:R-:W-:Y:S01]  /*b3e0*/  LOP3.LUT R101, R120, 0xff, RZ, 0xc0, !PT ;  /* 0x000000ff78657812 */ /* 0x000fe200078ec0ff */
[----:B------:R-:W-:Y:S01]  /*b3f0*/  FMUL.FTZ R49, R132, R97 ;  /* 0x0000006184317220 */ /* 0x000fe20000410000 */
[----:B-----5:R-:W-:Y:S01]  /*b400*/  F2FP.PACK_AB R97, R176, R174 ;  /* 0x000000aeb061723e */ /* 0x020fe200000000ff */
[----:B------:R-:W-:Y:S01]  /*b410*/  FFMA.FTZ R58, R58, c[0x0][0x23c], -R167 ;  /* 0x00008f003a3a7a23 */ /* 0x000fe200000108a7 */
[----:B------:R-:W-:Y:S01]  /*b420*/  PRMT R101, R101, 0x5410, R105 ;  /* 0x0000541065657816 */ /* 0x000fe20000000069 */
[----:B------:R-:W-:Y:S01]  /*b430*/  MUFU.EX2 R179, R179 ;  /* 0x000000b300b37308 */ /* 0x000fe20000000800 */
[-C--:B------:R-:W-:Y:S01]  /*b440*/  HMMA.16816.F32 R28, R140, R108.reuse, R28 ;  /* 0x0000006c8c1c723c */ /* 0x080fe2000000181c */
[----:B------:R-:W2:Y:S01]  /*b450*/  LDSM.16.MT88.4 R104, [R187+0x6800] ;  /* 0x00680000bb68783b */ /* 0x000ea20000004200 */
[----:B------:R-:W-:Y:S01]  /*b460*/  PRMT R113, R121, 0x5410, R113 ;  /* 0x0000541079717816 */ /* 0x000fe20000000071 */
[--C-:B------:R-:W-:Y:S01]  /*b470*/  HSET2.LE.AND R101, R101, R203.reuse, PT ;  /* 0x000000cb65657233 */ /* 0x100fe20003803000 */
[----:B------:R-:W-:Y:S01]  /*b480*/  F2FP.PACK_AB R99, R147, R146 ;  /* 0x000000929363723e */ /* 0x000fe200000000ff */
[----:B------:R-:W-:Y:S01]  /*b490*/  FFMA.FTZ R59, R59, c[0x0][0x23c], -R167 ;  /* 0x00008f003b3b7a23 */ /* 0x000fe200000108a7 */
[----:B------:R-:W-:Y:S01]  /*b4a0*/  F2FP.PACK_AB R98, R170, R169 ;  /* 0x000000a9aa62723e */ /* 0x000fe200000000ff */
[--C-:B------:R-:W-:Y:S01]  /*b4b0*/  FFMA.FTZ R56, R56, c[0x0][0x23c], -R168.reuse ;  /* 0x00008f0038387a23 */ /* 0x100fe200000108a8 */
[C---:B------:R-:W-:Y:S01]  /*b4c0*/  HMMA.16816.F32 R88, R148.reuse, R108, R88 ;  /* 0x0000006c9458723c */ /* 0x040fe20000001858 */
[----:B------:R-:W3:Y:S03]  /*b4d0*/  MUFU.EX2 R211, R211 ;  /* 0x000000d300d37308 */ /* 0x000ee60000000800 */
[----:B------:R-:W-:Y:S01]  /*b4e0*/  LOP3.LUT R100, R100, R99, RZ, 0xc0, !PT ;  /* 0x0000006364647212 */ /* 0x000fe200078ec0ff */
[--C-:B------:R-:W-:Y:S01]  /*b4f0*/  HSET2.LE.AND R99, R112, R203.reuse, PT ;  /* 0x000000cb70637233 */ /* 0x100fe20003803000 */
[----:B------:R-:W-:Y:S01]  /*b500*/  LOP3.LUT R101, R101, R98, RZ, 0xc0, !PT ;  /* 0x0000006265657212 */ /* 0x000fe200078ec0ff */
[--C-:B------:R-:W-:Y:S01]  /*b510*/  HSET2.LE.AND R109, R118, R203.reuse, PT ;  /* 0x000000cb766d7233 */ /* 0x100fe20003803000 */
[-C--:B------:R-:W-:Y:S01]  /*b520*/  HMMA.16816.F32 R92, R148, R110.reuse, R92 ;  /* 0x0000006e945c723c */ /* 0x080fe2000000185c */
[--C-:B------:R-:W-:Y:S02]  /*b530*/  HSET2.LE.AND R108, R115, R203.reuse, PT ;  /* 0x000000cb736c7233 */ /* 0x100fe40003803000 */
[----:B------:R4:W-:Y:S01]  /*b540*/  MUFU.EX2 R148, R116 ;  /* 0x0000007400947308 */ /* 0x0009e20000000800 */
[----:B------:R-:W-:Y:S01]  /*b550*/  LOP3.LUT R96, R109, R96, RZ, 0xc0, !PT ;  /* 0x000000606d607212 */ /* 0x000fe200078ec0ff */
[--C-:B------:R-:W-:Y:S01]  /*b560*/  HSET2.LE.AND R98, R113, R203.reuse, PT ;  /* 0x000000cb71627233 */ /* 0x100fe20003803000 */
[----:B------:R-:W-:Y:S01]  /*b570*/  LOP3.LUT R97, R108, R97, RZ, 0xc0, !PT ;  /* 0x000000616c617212 */ /* 0x000fe200078ec0ff */
[----:B------:R-:W-:Y:S01]  /*b580*/  FFMA.FTZ R149, R39, c[0x0][0x23c], -R173 ;  /* 0x00008f0027957a23 */ /* 0x000fe200000108ad */
[----:B------:R-:W-:Y:S01]  /*b590*/  HMMA.16816.F32 R48, R140, R110, R48 ;  /* 0x0000006e8c30723c */ /* 0x000fe20000001830 */
[----:B------:R-:W5:Y:S03]  /*b5a0*/  LDSM.16.MT88.4 R108, [R186+0x6800] ;  /* 0x00680000ba6c783b */ /* 0x000f660000004200 */
[----:B-1----:R-:W-:Y:S01]  /*b5b0*/  F2FP.PACK_AB R113, R178, R177 ;  /* 0x000000b1b271723e */ /* 0x002fe200000000ff */
[----:B------:R-:W-:Y:S01]  /*b5c0*/  FFMA.FTZ R151, R41, c[0x0][0x23c], -R168 ;  /* 0x00008f0029977a23 */ /* 0x000fe200000108a8 */
[----:B------:R1:W-:Y:S01]  /*b5d0*/  MUFU.EX2 R140, R114 ;  /* 0x00000072008c7308 */ /* 0x0003e20000000800 */
[--C-:B------:R-:W-:Y:S01]  /*b5e0*/  FFMA.FTZ R141, R36, c[0x0][0x23c], -R175.reuse ;  /* 0x00008f00248d7a23 */ /* 0x100fe200000108af */
[----:B------:R-:W-:Y:S01]  /*b5f0*/  LOP3.LUT R98, R98, R113, RZ, 0xc0, !PT ;  /* 0x0000007162627212 */ /* 0x000fe200078ec0ff */
[--C-:B------:R-:W-:Y:S03]  /*b600*/  FFMA.FTZ R142, R37, c[0x0][0x23c], -R175.reuse ;  /* 0x00008f00258e7a23 */ /* 0x100fe600000108af */
[----:B---3--:R-:W-:Y:S01]  /*b610*/  F2FP.PACK_AB R112, R211, R179 ;  /* 0x000000b3d370723e */ /* 0x008fe200000000ff */
[----:B------:R-:W-:Y:S01]  /*b620*/  FFMA.FTZ R175, R53, c[0x0][0x23c], -R175 ;  /* 0x00008f0035af7a23 */ /* 0x000fe200000108af */
[----:B------:R-:W-:Y:S01]  /*b630*/  LOP3.LUT R36, R229, UR20, R230, 0x96, !PT ;  /* 0x00000014e5247c12 */ /* 0x000fe2000f8e96e6 */
[----:B------:R-:W-:Y:S01]  /*b640*/  FFMA.FTZ R143, R38, c[0x0][0x23c], -R173 ;  /* 0x00008f00268f7a23 */ /* 0x000fe200000108ad */
[----:B------:R-:W-:Y:S01]  /*b650*/  LOP3.LUT R99, R99, R112, RZ, 0xc0, !PT ;  /* 0x0000007063637212 */ /* 0x000fe200078ec0ff */
[-C--:B--2---:R-:W-:Y:S01]  /*b660*/  HMMA.16816.F32 R4, R100, R104.reuse, R4 ;  /* 0x000000686404723c */ /* 0x084fe20000001804 */
[C---:B------:R-:W-:Y:S01]  /*b670*/  LOP3.LUT R112, R231.reuse, UR22, R214, 0x96, !PT ;  /* 0x00000016e7707c12 */ /* 0x040fe2000f8e96d6 */
[----:B------:R-:W-:Y:S01]  /*b680*/  IMAD.WIDE.U32 R36, R36, -0x2daee0ad, RZ ;  /* 0xd2511f5324247825 */ /* 0x000fe200078e00ff */
[----:B----4-:R-:W-:Y:S01]  /*b690*/  LOP3.LUT R116, R231, UR22, R218, 0x96, !PT ;  /* 0x00000016e7747c12 */ /* 0x010fe2000f8e96da */
[----:B------:R-:W-:Y:S01]  /*b6a0*/  MUFU.EX2 R141, R141 ;  /* 0x0000008d008d7308 */ /* 0x000fe20000000800 */
[----:B------:R-:W-:Y:S01]  /*b6b0*/  LOP3.LUT R38, R227, UR20, R230, 0x96, !PT ;  /* 0x00000014e3267c12 */ /* 0x000fe2000f8e96e6 */
[--C-:B------:R-:W-:Y:S02]  /*b6c0*/  FFMA.FTZ R231, R46, c[0x0][0x23c], -R167.reuse ;  /* 0x00008f002ee77a23 */ /* 0x100fe400000108a7 */
[C---:B------:R-:W-:Y:S01]  /*b6d0*/  HMMA.16816.F32 R8, R96.reuse, R104, R8 ;  /* 0x000000686008723c */ /* 0x040fe20000001808 */
[--C-:B------:R-:W-:Y:S03]  /*b6e0*/  FFMA.FTZ R230, R47, c[0x0][0x23c], -R167.reuse ;  /* 0x00008f002fe67a23 */ /* 0x100fe600000108a7 */
[----:B------:R-:W-:Y:S02]  /*b6f0*/  IMAD.WIDE.U32 R38, R38, -0x2daee0ad, RZ ;  /* 0xd2511f5326267825 */ /* 0x000fe400078e00ff */
[----:B------:R-:W2:Y:S02]  /*b700*/  MUFU.EX2 R142, R142 ;  /* 0x0000008e008e7308 */ /* 0x000ea40000000800 */
[-C--:B------:R-:W-:Y:S01]  /*b710*/  HMMA.16816.F32 R12, R96, R106.reuse, R12 ;  /* 0x0000006a600c723c */ /* 0x080fe2000000180c */
[----:B------:R-:W-:Y:S04]  /*b720*/  IMAD.WIDE.U32 R116, R116, -0x2daee0ad, RZ ;  /* 0xd2511f5374747825 */ /* 0x000fe800078e00ff */
[----:B------:R-:W-:Y:S01]  /*b730*/  IMAD.WIDE.U32 R118, R112, -0x2daee0ad, RZ ;  /* 0xd2511f5370767825 */ /* 0x000fe200078e00ff */
[----:B------:R-:W-:Y:S02]  /*b740*/  LOP3.LUT R113, R117, UR19, R216, 0x96, !PT ;  /* 0x0000001375717c12 */ /* 0x000fe4000f8e96d8 */
[C---:B------:R-:W-:Y:S01]  /*b750*/  HMMA.16816.F32 R16, R100.reuse, R106, R16 ;  /* 0x0000006a6410723c */ /* 0x040fe20000001810 */
[----:B------:R-:W3:Y:S01]  /*b760*/  LDSM.16.MT88.4 R104, [R185+0x6800] ;  /* 0x00680000b968783b */ /* 0x000ee20000004200 */
[----:B------:R-:W-:Y:S02]  /*b770*/  MUFU.EX2 R231, R231 ;  /* 0x000000e700e77308 */ /* 0x000fe40000000800 */
[----:B------:R-:W-:Y:S01]  /*b780*/  LOP3.LUT R112, R39, UR17, R118, 0x96, !PT ;  /* 0x0000001127707c12 */ /* 0x000fe2000f8e9676 */
[----:B-1----:R-:W-:Y:S01]  /*b790*/  IMAD.WIDE.U32 R114, R113, -0x326172a9, RZ ;  /* 0xcd9e8d5771727825 */ /* 0x002fe200078e00ff */
[----:B------:R-:W-:Y:S02]  /*b7a0*/  LOP3.LUT R116, R37, UR17, R116, 0x96, !PT ;  /* 0x0000001125747c12 */ /* 0x000fe4000f8e9674 */
[-C--:B-----5:R-:W-:Y:S01]  /*b7b0*/  HMMA.16816.F32 R32, R100, R108.reuse, R32 ;  /* 0x0000006c6420723c */ /* 0x0a0fe20000001820 */
[----:B------:R-:W-:Y:S03]  /*b7c0*/  LOP3.LUT R37, R119, UR19, R212, 0x96, !PT ;  /* 0x0000001377257c12 */ /* 0x000fe6000f8e96d4 */
[----:B------:R-:W-:Y:S01]  /*b7d0*/  IMAD.WIDE.U32 R116, R116, -0x326172a9, RZ ;  /* 0xcd9e8d5774747825 */ /* 0x000fe200078e00ff */
[----:B------:R-:W-:Y:S01]  /*b7e0*/  MUFU.EX2 R230, R230 ;  /* 0x000000e600e67308 */ /* 0x000fe20000000800 */
[----:B--2---:R-:W-:Y:S02]  /*b7f0*/  F2FP.PACK_AB R64, R142, R141 ;  /* 0x0000008d8e40723e */ /* 0x004fe400000000ff */
        /* <DEDUP_REMOVED lines=13> */
[----:B------:R-:W1:Y:S03]  /*b8d0*/  MUFU.EX2 R225, R225 ;  /* 0x000000e100e17308 */ /* 0x000e660000000800 */
[----:B------:R-:W-:Y:S01]  /*b8e0*/  FFMA.FTZ R150, R40, c[0x0][0x23c], -R168 ;  /* 0x00008f0028967a23 */ /* 0x000fe200000108a8 */
[----:B------:R-:W-:Y:S01]  /*b8f0*/  LOP3.LUT R40, R229, UR9, R36, 0x96, !PT ;  /* 0x00000009e5287c12 */ /* 0x000fe2000f8e9624 */
[----:B------:R-:W-:Y:S01]  /*b900*/  IMAD.WIDE.U32 R108, R108, -0x2daee0ad, RZ ;  /* 0xd2511f536c6c7825 */ /* 0x000fe200078e00ff */
[----:B------:R-:W-:Y:S01]  /*b910*/  LOP3.LUT R36, R115, UR4, R228, 0x96, !PT ;  /* 0x0000000473247c12 */ /* 0x000fe2000f8e96e4 */
[-C--:B---3--:R-:W-:Y:S03]  /*b920*/  HMMA.16816.F32 R76, R100, R104.reuse, R76 ;  /* 0x00000068644c723c */ /* 0x088fe6000000184c */
[----:B------:R-:W-:Y:S01]  /*b930*/  LOP3.LUT R41, R119, UR9, R38, 0x96, !PT ;  /* 0x0000000977297c12 */ /* 0x000fe2000f8e9626 */
[----:B------:R-:W-:Y:S01]  /*b940*/  IMAD.WIDE.U32 R120, R36, -0x326172a9, RZ ;  /* 0xcd9e8d5724787825 */ /* 0x000fe200078e00ff */
[----:B------:R-:W-:Y:S01]  /*b950*/  MUFU.EX2 R150, R150 ;  /* 0x0000009600967308 */ /* 0x000fe20000000800 */
[----:B------:R-:W2:Y:S02]  /*b960*/  LDSM.16.MT88.4 R36, [R184+0x6800] ;  /* 0x00680000b824783b */ /* 0x000ea40000004200 */
[C---:B------:R-:W-:Y:S01]  /*b970*/  HMMA.16816.F32 R80, R96.reuse, R104, R80 ;  /* 0x000000686050723c */ /* 0x040fe20000001850 */
[--C-:B------:R-:W-:Y:S03]  /*b980*/  FFMA.FTZ R226, R42, c[0x0][0x23c], -R167.reuse ;  /* 0x00008f002ae27a23 */ /* 0x100fe600000108a7 */
[----:B------:R-:W-:Y:S01]  /*b990*/  LOP3.LUT R42, R109, UR4, R118, 0x96, !PT ;  /* 0x000000046d2a7c12 */ /* 0x000fe2000f8e9676 */
[----:B------:R-:W-:Y:S01]  /*b9a0*/  IMAD.WIDE.U32 R110, R40, -0x326172a9, RZ ;  /* 0xcd9e8d57286e7825 */ /* 0x000fe200078e00ff */
[----:B------:R-:W-:Y:S01]  /*b9b0*/  LOP3.LUT R115, R120, 0xffff, RZ, 0xc0, !PT ;  /* 0x0000ffff78737812 */ /* 0x000fe200078ec0ff */
[----:B------:R-:W-:Y:S01]  /*b9c0*/  MUFU.EX2 R226, R226 ;  /* 0x000000e200e27308 */ /* 0x000fe20000000800 */
[-C--:B------:R-:W-:Y:S01]  /*b9d0*/  HMMA.16816.F32 R24, R96, R106.reuse, R24 ;  /* 0x0000006a6018723c */ /* 0x080fe20000001818 */
[----:B------:R-:W-:Y:S03]  /*b9e0*/  IMAD.WIDE.U32 R118, R42, -0x326172a9, RZ ;  /* 0xcd9e8d572a767825 */ /* 0x000fe600078e00ff */
[----:B------:R-:W-:Y:S01]  /*b9f0*/  LOP3.LUT R40, R121, UR24, R110, 0x96, !PT ;  /* 0x0000001879287c12 */ /* 0x000fe2000f8e966e */
[----:B------:R-:W-:Y:S01]  /*ba00*/  IMAD.WIDE.U32 R104, R41, -0x326172a9, RZ ;  /* 0xcd9e8d5729687825 */ /* 0x000fe200078e00ff */
[----:B------:R-:W-:Y:S02]  /*ba10*/  SHF.R.U32.HI R117, RZ, 0x10, R118 ;  /* 0x00000010ff757819 */ /* 0x000fe40000011676 */
[C---:B------:R-:W-:Y:S01]  /*ba20*/  HMMA.16816.F32 R84, R100.reuse, R106, R84 ;  /* 0x0000006a6454723c */ /* 0x040fe20000001854 */
[----:B------:R-:W-:Y:S01]  /*ba30*/  LOP3.LUT R110, R118, 0xffff, RZ, 0xc0, !PT ;  /* 0x0000ffff766e7812 */ /* 0x000fe200078ec0ff */
[----:B------:R-:W3:Y:S02]  /*ba40*/  MUFU.EX2 R151, R151 ;  /* 0x0000009700977308 */ /* 0x000ee40000000800 */
[----:B------:R-:W-:Y:S01]  /*ba50*/  LOP3.LUT R41, R119, UR24, R104, 0x96, !PT ;  /* 0x0000001877297c12 */ /* 0x000fe2000f8e9668 */
[----:B------:R-:W-:Y:S01]  /*ba60*/  FFMA.FTZ R228, R44, c[0x0][0x23c], -R168 ;  /* 0x00008f002ce47a23 */ /* 0x000fe200000108a8 */
[----:B------:R-:W-:Y:S01]  /*ba70*/  SHF.R.U32.HI R44, RZ, 0x18, R118 ;  /* 0x00000018ff2c7819 */ /* 0x000fe20000011676 */
[----:B------:R-:W-:Y:S01]  /*ba80*/  FFMA.FTZ R229, R45, c[0x0][0x23c], -R168 ;  /* 0x00008f002de57a23 */ /* 0x000fe200000108a8 */
[----:B------:R-:W-:Y:S01]  /*ba90*/  LOP3.LUT R104, R117, 0xff, RZ, 0xc0, !PT ;  /* 0x000000ff75687812 */ /* 0x000fe200078ec0ff */
[----:B------:R-:W-:Y:S03]  /*baa0*/  FFMA.FTZ R227, R43, c[0x0][0x23c], -R167 ;  /* 0x00008f002be37a23 */ /* 0x000fe600000108a7 */
[----:B------:R-:W-:Y:S01]  /*bab0*/  SHF.R.U32.HI R113, RZ, 0x10, R120 ;  /* 0x00000010ff717819 */ /* 0x000fe20000011678 */
[----:B------:R-:W-:Y:S01]  /*bac0*/  MUFU.EX2 R228, R228 ;  /* 0x000000e400e47308 */ /* 0x000fe20000000800 */
[----:B------:R-:W-:Y:S01]  /*bad0*/  LOP3.LUT R109, R118, 0xff, RZ, 0xc0, !PT ;  /* 0x000000ff766d7812 */ /* 0x000fe200078ec0ff */
[----:B------:R-:W-:Y:S01]  /*bae0*/  FFMA.FTZ R173, R55, c[0x0][0x23c], -R173 ;  /* 0x00008f0037ad7a23 */ /* 0x000fe200000108ad */
[----:B------:R-:W-:Y:S01]  /*baf0*/  LOP3.LUT R45, R40, 0xffff, RZ, 0xc0, !PT ;  /* 0x0000ffff282d7812 */ /* 0x000fe200078ec0ff */
[----:B------:R-:W-:Y:S01]  /*bb00*/  FFMA.FTZ R167, R63, c[0x0][0x23c], -R167 ;  /* 0x00008f003fa77a23 */ /* 0x000fe200000108a7 */
[----:B------:R-:W-:Y:S01]  /*bb10*/  SHF.R.U32.HI R110, RZ, 0x8, R110 ;  /* 0x00000008ff6e7819 */ /* 0x000fe2000001166e */
[----:B------:R-:W-:Y:S01]  /*bb20*/  FFMA.FTZ R57, R57, c[0x0][0x23c], -R168 ;  /* 0x00008f0039397a23 */ /* 0x000fe200000108a8 */
[----:B------:R-:W-:Y:S01]  /*bb30*/  PRMT R104, R104, 0x5410, R44 ;  /* 0x0000541068687816 */ /* 0x000fe2000000002c */
[----:B------:R-:W-:Y:S01]  /*bb40*/  FFMA.FTZ R60, R60, c[0x0][0x23c], -R168 ;  /* 0x00008f003c3c7a23 */ /* 0x000fe200000108a8 */
[-C--:B--2---:R-:W-:Y:S01]  /*bb50*/  HMMA.16816.F32 R28, R100, R36.reuse, R28 ;  /* 0x00000024641c723c */ /* 0x084fe2000000181c */
[----:B------:R-:W-:Y:S01]  /*bb60*/  SHF.R.U32.HI R44, RZ, 0x10, R40 ;  /* 0x00000010ff2c7819 */ /* 0x000fe20000011628 */
[----:B------:R-:W-:Y:S01]  /*bb70*/  MUFU.EX2 R143, R143 ;  /* 0x0000008f008f7308 */ /* 0x000fe20000000800 */
[----:B------:R-:W-:Y:S01]  /*bb80*/  SHF.R.U32.HI R115, RZ, 0x8, R115 ;  /* 0x00000008ff737819 */ /* 0x000fe20000011673 */
[----:B------:R-:W-:Y:S01]  /*bb90*/  FFMA.FTZ R168, R61, c[0x0][0x23c], -R168 ;  /* 0x00008f003da87a23 */ /* 0x000fe200000108a8 */
[----:B------:R-:W-:Y:S01]  /*bba0*/  LOP3.LUT R113, R113, 0xff, RZ, 0xc0, !PT ;  /* 0x000000ff71717812 */ /* 0x000fe200078ec0ff */
[----:B------:R-:W-:Y:S01]  /*bbb0*/  FFMA.FTZ R153, R132, R210, R153 ;  /* 0x000000d284997223 */ /* 0x000fe20000010099 */
[----:B------:R-:W-:Y:S01]  /*bbc0*/  LOP3.LUT R42, R120, 0xff, RZ, 0xc0, !PT ;  /* 0x000000ff782a7812 */ /* 0x000fe200078ec0ff */
[C---:B------:R-:W-:Y:S01]  /*bbd0*/  HMMA.16816.F32 R88, R96.reuse, R36, R88 ;  /* 0x000000246058723c */ /* 0x040fe20000001858 */
[----:B------:R-:W-:Y:S03]  /*bbe0*/  SHF.R.U32.HI R43, RZ, 0x18, R120 ;  /* 0x00000018ff2b7819 */ /* 0x000fe60000011678 */
[----:B------:R-:W-:Y:S01]  /*bbf0*/  PRMT R109, R109, 0x5410, R110 ;  /* 0x000054106d6d7816 */ /* 0x000fe2000000006e */
[----:B------:R-:W2:Y:S01]  /*bc00*/  MUFU.EX2 R149, R149 ;  /* 0x0000009500957308 */ /* 0x000ea20000000800 */
[----:B------:R-:W-:Y:S01]  /*bc10*/  LOP3.LUT R117, R40, 0xff, RZ, 0xc0, !PT ;  /* 0x000000ff28757812 */ /* 0x000fe200078ec0ff */
[----:B------:R-:W-:Y:S01]  /*bc20*/  FFMA.FTZ R155, R3, R209, R155 ;  /* 0x000000d1039b7223 */ /* 0x000fe2000001009b */
[-C--:B------:R-:W-:Y:S01]  /*bc30*/  HMMA.16816.F32 R92, R96, R38.reuse, R92 ;  /* 0x00000026605c723c */ /* 0x080fe2000000185c */
[----:B------:R-:W-:Y:S03]  /*bc40*/  SHF.R.U32.HI R106, RZ, 0x10, R41 ;  /* 0x00000010ff6a7819 */ /* 0x000fe60000011629 */
[----:B------:R-:W-:Y:S01]  /*bc50*/  LOP3.LUT R107, R41, 0xff, RZ, 0xc0, !PT ;  /* 0x000000ff296b7812 */ /* 0x000fe200078ec0ff */
[----:B------:R-:W-:Y:S01]  /*bc60*/  FFMA.FTZ R161, R2, R208, R161 ;  /* 0x000000d002a17223 */ /* 0x000fe200000100a1 */
[----:B------:R-:W-:Y:S01]  /*bc70*/  SHF.R.U32.HI R110, RZ, 0x18, R41 ;  /* 0x00000018ff6e7819 */ /* 0x000fe20000011629 */
[----:B------:R-:W4:Y:S01]  /*bc80*/  MUFU.EX2 R227, R227 ;  /* 0x000000e300e37308 */ /* 0x000f220000000800 */
[----:B------:R-:W-:Y:S01]  /*bc90*/  HMMA.16816.F32 R48, R100, R38, R48 ;  /* 0x000000266430723c */ /* 0x000fe20000001830 */
[----:B------:R-:W-:Y:S03]  /*bca0*/  PRMT R42, R42, 0x5410, R115 ;  /* 0x000054102a2a7816 */ /* 0x000fe60000000073 */
[----:B------:R-:W-:Y:S01]  /*bcb0*/  SHF.R.U32.HI R115, RZ, 0x18, R40 ;  /* 0x00000018ff737819 */ /* 0x000fe20000011628 */
[----:B------:R-:W-:Y:S01]  /*bcc0*/  FFMA.FTZ R163, R0, R207, R163 ;  /* 0x000000cf00a37223 */ /* 0x000fe200000100a3 */
[----:B------:R-:W-:Y:S01]  /*bcd0*/  SHF.R.U32.HI R40, RZ, 0x8, R45 ;  /* 0x00000008ff287819 */ /* 0x000fe2000001162d */
[--C-:B------:R-:W-:Y:S01]  /*bce0*/  HSET2.LE.AND R42, R42, R203.reuse, PT ;  /* 0x000000cb2a2a7233 */ /* 0x100fe20003803000 */
[----:B------:R-:W-:Y:S01]  /*bcf0*/  PRMT R43, R113, 0x5410, R43 ;  /* 0x00005410712b7816 */ /* 0x000fe2000000002b */
[----:B------:R-:W5:Y:S03]  /*bd00*/  MUFU.EX2 R229, R229 ;  /* 0x000000e500e57308 */ /* 0x000f660000000800 */
[----:B------:R-:W-:Y:S01]  /*bd10*/  LOP3.LUT R113, R41, 0xffff, RZ, 0xc0, !PT ;  /* 0x0000ffff29717812 */ /* 0x000fe200078ec0ff */
[--C-:B------:R-:W-:Y:S01]  /*bd20*/  HSET2.LE.AND R43, R43, R203.reuse, PT ;  /* 0x000000cb2b2b7233 */ /* 0x100fe20003803000 */
[----:B------:R-:W-:Y:S01]  /*bd30*/  LOP3.LUT R41, R44, 0xff, RZ, 0xc0, !PT ;  /* 0x000000ff2c297812 */ /* 0x000fe200078ec0ff */
[--C-:B------:R-:W-:Y:S01]  /*bd40*/  HSET2.LE.AND R38, R109, R203.reuse, PT ;  /* 0x000000cb6d267233 */ /* 0x100fe20003803000 */
[----:B------:R-:W5:Y:S01]  /*bd50*/  LDSM.16.MT88.4 R44, [R187+0x7000] ;  /* 0x00700000bb2c783b */ /* 0x000f620000004200 */
[----:B------:R-:W-:Y:S01]  /*bd60*/  SHF.R.U32.HI R113, RZ, 0x8, R113 ;  /* 0x00000008ff717819 */ /* 0x000fe20000011671 */
[--C-:B------:R-:W-:Y:S01]  /*bd70*/  HSET2.LE.AND R39, R104, R203.reuse, PT ;  /* 0x000000cb68277233 */ /* 0x100fe20003803000 */
[----:B------:R-:W-:Y:S01]  /*bd80*/  PRMT R40, R117, 0x5410, R40 ;  /* 0x0000541075287816 */ /* 0x000fe20000000028 */
[----:B------:R-:W-:Y:S01]  /*bd90*/  MUFU.EX2 R232, R232 ;  /* 0x000000e800e87308 */ /* 0x000fe20000000800 */
[----:B------:R-:W-:Y:S01]  /*bda0*/  PRMT R107, R107, 0x5410, R113 ;  /* 0x000054106b6b7816 */ /* 0x000fe20000000071 */
[----:B------:R-:W-:Y:S01]  /*bdb0*/  FADD.FTZ R153, R154, R153 ;  /* 0x000000999a997221 */ /* 0x000fe20000010000 */
[----:B------:R-:W-:Y:S01]  /*bdc0*/  LOP3.LUT R106, R106, 0xff, RZ, 0xc0, !PT ;  /* 0x000000ff6a6a7812 */ /* 0x000fe200078ec0ff */
[--C-:B------:R-:W-:Y:S01]  /*bdd0*/  HSET2.LE.AND R40, R40, R203.reuse, PT ;  /* 0x000000cb28287233 */ /* 0x100fe20003803000 */
[----:B------:R-:W-:Y:S01]  /*bde0*/  F2FP.PACK_AB R36, R140, R148 ;  /* 0x000000948c24723e */ /* 0x000fe200000000ff */
[----:B------:R-:W-:Y:S01]  /*bdf0*/  FADD.FTZ R155, R156, R155 ;  /* 0x0000009b9c9b7221 */ /* 0x000fe20000010000 */
[----:B------:R-:W-:Y:S01]  /*be00*/  PRMT R41, R41, 0x5410, R115 ;  /* 0x0000541029297816 */ /* 0x000fe20000000073 */
[----:B------:R-:W-:Y:S01]  /*be10*/  FADD.FTZ R161, R162, R161 ;  /* 0x000000a1a2a17221 */ /* 0x000fe20000010000 */
[----:B-1----:R-:W-:Y:S01]  /*be20*/  F2FP.PACK_AB R37, R225, R224 ;  /* 0x000000e0e125723e */ /* 0x002fe200000000ff */
[----:B------:R-:W1:Y:S01]  /*be30*/  MUFU.EX2 R233, R233 ;  /* 0x000000e900e97308 */ /* 0x000e620000000800 */
[----:B------:R-:W-:Y:S01]  /*be40*/  PRMT R106, R106, 0x5410, R110 ;  /* 0x000054106a6a7816 */ /* 0x000fe2000000006e */
[--C-:B------:R-:W-:Y:S01]  /*be50*/  HSET2.LE.AND R41, R41, R203.reuse, PT ;  /* 0x000000cb29297233 */ /* 0x100fe20003803000 */
[----:B------:R-:W-:Y:S01]  /*be60*/  LOP3.LUT R43, R43, R36, RZ, 0xc0, !PT ;  /* 0x000000242b2b7212 */ /* 0x000fe200078ec0ff */
[--C-:B------:R-:W-:Y:S01]  /*be70*/  HSET2.LE.AND R36, R107, R203.reuse, PT ;  /* 0x000000cb6b247233 */ /* 0x100fe20003803000 */
[----:B------:R-:W-:Y:S01]  /*be80*/  LOP3.LUT R42, R42, R37, RZ, 0xc0, !PT ;  /* 0x000000252a2a7212 */ /* 0x000fe200078ec0ff */
[----:B------:R-:W-:Y:S01]  /*be90*/  FADD.FTZ R163, R164, R163 ;  /* 0x000000a3a4a37221 */ /* 0x000fe20000010000 */
[----:B---3--:R-:W-:Y:S01]  /*bea0*/  F2FP.PACK_AB R37, R151, R150 ;  /* 0x000000969725723e */ /* 0x008fe200000000ff */
[----:B------:R-:W-:Y:S01]  /*beb0*/  FADD.FTZ R153, R137, R153 ;  /* 0x0000009989997221 */ /* 0x000fe20000010000 */
[----:B--2---:R-:W-:Y:S01]  /*bec0*/  F2FP.PACK_AB R96, R149, R143 ;  /* 0x0000008f9560723e */ /* 0x004fe200000000ff */
[----:B------:R-:W-:Y:S01]  /*bed0*/  MUFU.EX2 R234, R234 ;  /* 0x000000ea00ea7308 */ /* 0x000fe20000000800 */
[----:B------:R-:W-:Y:S01]  /*bee0*/  LOP3.LUT R40, R40, R64, RZ, 0xc0, !PT ;  /* 0x0000004028287212 */ /* 0x000fe200078ec0ff */
[----:B------:R-:W-:Y:S01]  /*bef0*/  FADD.FTZ R155, R139, R155 ;  /* 0x0000009b8b9b7221 */ /* 0x000fe20000010000 */
[----:B------:R-:W2:Y:S01]  /*bf00*/  LDSM.16.MT88.4 R64, [R186+0x7000] ;  /* 0x00700000ba40783b */ /* 0x000ea20000004200 */
[----:B------:R-:W-:Y:S01]  /*bf10*/  LOP3.LUT R36, R36, R37, RZ, 0xc0, !PT ;  /* 0x0000002524247212 */ /* 0x000fe200078ec0ff */
[--C-:B------:R-:W-:Y:S01]  /*bf20*/  HSET2.LE.AND R37, R106, R203.reuse, PT ;  /* 0x000000cb6a257233 */ /* 0x100fe20003803000 */
[----:B------:R-:W-:Y:S01]  /*bf30*/  LOP3.LUT R41, R41, R96, RZ, 0xc0, !PT ;  /* 0x0000006029297212 */ /* 0x000fe200078ec0ff */
[----:B------:R-:W-:Y:S01]  /*bf40*/  FADD.FTZ R161, R157, R161 ;  /* 0x000000a19da17221 */ /* 0x000fe20000010000 */
[----:B----4-:R-:W-:Y:S01]  /*bf50*/  F2FP.PACK_AB R96, R227, R226 ;  /* 0x000000e2e360723e */ /* 0x010fe200000000ff */
[----:B------:R-:W-:Y:S01]  /*bf60*/  FADD.FTZ R163, R159, R163 ;  /* 0x000000a39fa37221 */ /* 0x000fe20000010000 */
[----:B-----5:R-:W-:Y:S01]  /*bf70*/  F2FP.PACK_AB R97, R229, R228 ;  /* 0x000000e4e561723e */ /* 0x020fe200000000ff */
[----:B------:R-:W-:Y:S01]  /*bf80*/  MUFU.EX2 R235, R235 ;  /* 0x000000eb00eb7308 */ /* 0x000fe20000000800 */
[----:B------:R-:W-:Y:S01]  /*bf90*/  LOP3.LUT R37, R37, R96, RZ, 0xc0, !PT ;  /* 0x0000006025257212 */ /* 0x000fe200078ec0ff */
[----:B------:R-:W-:Y:S01]  /*bfa0*/  FADD.FTZ R153, R138, R153 ;  /* 0x000000998a997221 */ /* 0x000fe20000010000 */
[----:B------:R-:W-:Y:S01]  /*bfb0*/  F2FP.PACK_AB R96, R230, R231 ;  /* 0x000000e7e660723e */ /* 0x000fe200000000ff */
[----:B------:R-:W-:Y:S01]  /*bfc0*/  FADD.FTZ R155, R152, R155 ;  /* 0x0000009b989b7221 */ /* 0x000fe20000010000 */
[-C--:B------:R-:W-:Y:S01]  /*bfd0*/  HMMA.16816.F32 R4, R40, R44.reuse, R4 ;  /* 0x0000002c2804723c */ /* 0x080fe20000001804 */
[----:B------:R-:W-:Y:S01]  /*bfe0*/  LOP3.LUT R38, R38, R97, RZ, 0xc0, !PT ;  /* 0x0000006126267212 */ /* 0x000fe200078ec0ff */
[----:B------:R-:W-:Y:S01]  /*bff0*/  FADD.FTZ R161, R158, R161 ;  /* 0x000000a19ea17221 */ /* 0x000fe20000010000 */
[----:B------:R-:W-:Y:S01]  /*c000*/  LOP3.LUT R39, R39, R96, RZ, 0xc0, !PT ;  /* 0x0000006027277212 */ /* 0x000fe200078ec0ff */
[----:B------:R-:W-:Y:S01]  /*c010*/  FADD.FTZ R163, R160, R163 ;  /* 0x000000a3a0a37221 */ /* 0x000fe20000010000 */
[----:B------:R-:W3:Y:S01]  /*c020*/  LDSM.16.MT88.4 R96, [R185+0x7000] ;  /* 0x00700000b960783b */ /* 0x000ee20000004200 */
[----:B------:R-:W-:Y:S01]  /*c030*/  LOP3.LUT R110, R111, UR7, R116, 0x96, !PT ;  /* 0x000000076f6e7c12 */ /* 0x000fe2000f8e9674 */
[----:B------:R-:W-:Y:S01]  /*c040*/  MUFU.EX2 R236, R236 ;  /* 0x000000ec00ec7308 */ /* 0x000fe20000000800 */
[----:B------:R-:W-:Y:S01]  /*c050*/  LOP3.LUT R100, R105, UR7, R112, 0x96, !PT ;  /* 0x0000000769647c12 */ /* 0x000fe2000f8e9670 */
[----:B------:R-:W-:Y:S01]  /*c060*/  FADD.FTZ R153, R146, R153 ;  /* 0x0000009992997221 */ /* 0x000fe20000010000 */
[C---:B------:R-:W-:Y:S02]  /*c070*/  HMMA.16816.F32 R8, R36.reuse, R44, R8 ;  /* 0x0000002c2408723c */ /* 0x040fe40000001808 */
[----:B------:R-:W-:Y:S01]  /*c080*/  IMAD.WIDE.U32 R110, R110, -0x2daee0ad, RZ ;  /* 0xd2511f536e6e7825 */ /* 0x000fe200078e00ff */
[----:B------:R-:W-:Y:S03]  /*c090*/  LDSM.16.MT88.4 R116, [R187+0x7800] ;  /* 0x00780000bb74783b */ /* 0x000fe60000004200 */
[----:B------:R-:W-:Y:S01]  /*c0a0*/  IMAD.WIDE.U32 R100, R100, -0x2daee0ad, RZ ;  /* 0xd2511f5364647825 */ /* 0x000fe200078e00ff */
[C---:B------:R-:W-:Y:S01]  /*c0b0*/  LOP3.LUT R54, R110.reuse, 0xffff, RZ, 0xc0, !PT ;  /* 0x0000ffff6e367812 */ /* 0x040fe200078ec0ff */
[-C--:B------:R-:W-:Y:S01]  /*c0c0*/  HMMA.16816.F32 R12, R36, R46.reuse, R12 ;  /* 0x0000002e240c723c */ /* 0x080fe2000000180c */
[----:B------:R-:W-:Y:S01]  /*c0d0*/  LOP3.LUT R114, R111, UR23, R114, 0x96, !PT ;  /* 0x000000176f727c12 */ /* 0x000fe2000f8e9672 */
[----:B------:R-:W4:Y:S02]  /*c0e0*/  MUFU.EX2 R175, R175 ;  /* 0x000000af00af7308 */ /* 0x000f240000000800 */
[----:B------:R-:W-:Y:S01]  /*c0f0*/  LOP3.LUT R52, R101, UR23, R108, 0x96, !PT ;  /* 0x0000001765347c12 */ /* 0x000fe2000f8e966c */
[----:B------:R-:W-:Y:S01]  /*c100*/  FADD.FTZ R155, R169, R155 ;  /* 0x0000009ba99b7221 */ /* 0x000fe20000010000 */
[----:B------:R-:W-:Y:S01]  /*c110*/  LOP3.LUT R53, R110, 0xff, RZ, 0xc0, !PT ;  /* 0x000000ff6e357812 */ /* 0x000fe200078ec0ff */
[----:B------:R-:W-:Y:S01]  /*c120*/  FADD.FTZ R161, R171, R161 ;  /* 0x000000a1aba17221 */ /* 0x000fe20000010000 */
[C---:B------:R-:W-:Y:S01]  /*c130*/  HMMA.16816.F32 R16, R40.reuse, R46, R16 ;  /* 0x0000002e2810723c */ /* 0x040fe20000001810 */
[----:B------:R-:W5:Y:S03]  /*c140*/  LDSM.16.MT88.4 R44, [R184+0x7000] ;  /* 0x00700000b82c783b */ /* 0x000f660000004200 */
[----:B------:R-:W-:Y:S01]  /*c150*/  LOP3.LUT R63, R52, 0xff, RZ, 0xc0, !PT ;  /* 0x000000ff343f7812 */ /* 0x000fe200078ec0ff */
[----:B------:R-:W-:Y:S01]  /*c160*/  MUFU.EX2 R237, R237 ;  /* 0x000000ed00ed7308 */ /* 0x000fe20000000800 */
[----:B------:R-:W-:Y:S01]  /*c170*/  LOP3.LUT R55, R100, 0xffff, RZ, 0xc0, !PT ;  /* 0x0000ffff64377812 */ /* 0x000fe200078ec0ff */
[----:B------:R-:W-:Y:S01]  /*c180*/  FADD.FTZ R163, R174, R163 ;  /* 0x000000a3aea37221 */ /* 0x000fe20000010000 */
[-C--:B--2---:R-:W-:Y:S01]  /*c190*/  HMMA.16816.F32 R32, R40, R64.reuse, R32 ;  /* 0x000000402820723c */ /* 0x084fe20000001820 */
[----:B------:R-:W-:Y:S03]  /*c1a0*/  FADD.FTZ R153, R147, R153 ;  /* 0x0000009993997221 */ /* 0x000fe60000010000 */
[----:B------:R-:W-:Y:S01]  /*c1b0*/  SHF.R.U32.HI R55, RZ, 0x8, R55 ;  /* 0x00000008ff377819 */ /* 0x000fe20000011637 */
[----:B------:R-:W-:Y:S02]  /*c1c0*/  FADD.FTZ R155, R170, R155 ;  /* 0x0000009baa9b7221 */ /* 0x000fe40000010000 */
[----:B------:R-:W2:Y:S01]  /*c1d0*/  MUFU.EX2 R173, R173 ;  /* 0x000000ad00ad7308 */ /* 0x000ea20000000800 */
[C---:B------:R-:W-:Y:S01]  /*c1e0*/  HMMA.16816.F32 R68, R36.reuse, R64, R68 ;  /* 0x000000402444723c */ /* 0x040fe20000001844 */
[----:B------:R-:W-:Y:S03]  /*c1f0*/  FADD.FTZ R161, R172, R161 ;  /* 0x000000a1aca17221 */ /* 0x000fe60000010000 */
[----:B------:R-:W-:Y:S02]  /*c200*/  FADD.FTZ R163, R176, R163 ;  /* 0x000000a3b0a37221 */ /* 0x000fe40000010000 */
[----:B------:R-:W-:Y:S01]  /*c210*/  FADD.FTZ R153, R165, R153 ;  /* 0x00000099a5997221 */ /* 0x000fe20000010000 */
[--C-:B------:R-:W-:Y:S01]  /*c220*/  SHF.R.U32.HI R64, RZ, 0x10, R110.reuse ;  /* 0x00000010ff407819 */ /* 0x100fe2000001166e */
[-C--:B------:R-:W-:Y:S01]  /*c230*/  HMMA.16816.F32 R72, R36, R66.reuse, R72 ;  /* 0x000000422448723c */ /* 0x080fe20000001848 */
[----:B------:R-:W-:Y:S01]  /*c240*/  SHF.R.U32.HI R65, RZ, 0x18, R110 ;  /* 0x00000018ff417819 */ /* 0x000fe2000001166e */
[----:B------:R-:W-:Y:S01]  /*c250*/  MUFU.EX2 R56, R56 ;  /* 0x0000003800387308 */ /* 0x000fe20000000800 */
[----:B------:R-:W1:Y:S01]  /*c260*/  LDSM.16.MT88.4 R108, [R186+0x7800] ;  /* 0x00780000ba6c783b */ /* 0x000e620000004200 */
[----:B------:R-:W-:Y:S02]  /*c270*/  FADD.FTZ R155, R144, R155 ;  /* 0x0000009b909b7221 */ /* 0x000fe40000010000 */
[----:B------:R-:W-:Y:S02]  /*c280*/  FADD.FTZ R161, R177, R161 ;  /* 0x000000a1b1a17221 */ /* 0x000fe40000010000 */
[C---:B------:R-:W-:Y:S01]  /*c290*/  HMMA.16816.F32 R20, R40.reuse, R66, R20 ;  /* 0x000000422814723c */ /* 0x040fe20000001814 */
[----:B------:R-:W-:Y:S03]  /*c2a0*/  FADD.FTZ R163, R179, R163 ;  /* 0x000000a3b3a37221 */ /* 0x000fe60000010000 */
[----:B------:R-:W1:Y:S01]  /*c2b0*/  MUFU.EX2 R57, R57 ;  /* 0x0000003900397308 */ /* 0x000e620000000800 */
[----:B------:R-:W-:Y:S02]  /*c2c0*/  FADD.FTZ R153, R166, R153 ;  /* 0x00000099a6997221 */ /* 0x000fe40000010000 */
[----:B------:R-:W-:Y:S01]  /*c2d0*/  LOP3.LUT R67, R64, 0xff, RZ, 0xc0, !PT ;  /* 0x000000ff40437812 */ /* 0x000fe200078ec0ff */
[-C--:B---3--:R-:W-:Y:S01]  /*c2e0*/  HMMA.16816.F32 R76, R40, R96.reuse, R76 ;  /* 0x00000060284c723c */ /* 0x088fe2000000184c */
[----:B------:R-:W-:Y:S03]  /*c2f0*/  LOP3.LUT R64, R100, 0xff, RZ, 0xc0, !PT ;  /* 0x000000ff64407812 */ /* 0x000fe600078ec0ff */
[----:B------:R-:W-:Y:S01]  /*c300*/  PRMT R65, R67, 0x5410, R65 ;  /* 0x0000541043417816 */ /* 0x000fe20000000041 */
[----:B------:R-:W-:Y:S01]  /*c310*/  FADD.FTZ R155, R145, R155 ;  /* 0x0000009b919b7221 */ /* 0x000fe20000010000 */
[----:B------:R-:W-:Y:S01]  /*c320*/  PRMT R64, R64, 0x5410, R55 ;  /* 0x0000541040407816 */ /* 0x000fe20000000037 */
[----:B------:R-:W-:Y:S01]  /*c330*/  MUFU.EX2 R58, R58 ;  /* 0x0000003a003a7308 */ /* 0x000fe20000000800 */
[C---:B------:R-:W-:Y:S01]  /*c340*/  HMMA.16816.F32 R80, R36.reuse, R96, R80 ;  /* 0x000000602450723c */ /* 0x040fe20000001850 */
[----:B------:R-:W-:Y:S03]  /*c350*/  SHF.R.U32.HI R66, RZ, 0x10, R100 ;  /* 0x00000010ff427819 */ /* 0x000fe60000011664 */
[----:B------:R-:W-:Y:S01]  /*c360*/  FADD.FTZ R161, R178, R161 ;  /* 0x000000a1b2a17221 */ /* 0x000fe20000010000 */
[----:B------:R-:W-:Y:S01]  /*c370*/  LOP3.LUT R61, R66, 0xff, RZ, 0xc0, !PT ;  /* 0x000000ff423d7812 */ /* 0x000fe200078ec0ff */
[----:B------:R-:W-:Y:S01]  /*c380*/  FADD.FTZ R163, R211, R163 ;  /* 0x000000a3d3a37221 */ /* 0x000fe20000010000 */
[----:B------:R-:W-:Y:S01]  /*c390*/  SHF.R.U32.HI R96, RZ, 0x8, R54 ;  /* 0x00000008ff607819 */ /* 0x000fe20000011636 */
[-C--:B------:R-:W-:Y:S01]  /*c3a0*/  HMMA.16816.F32 R24, R36, R98.reuse, R24 ;  /* 0x000000622418723c */ /* 0x080fe20000001818 */
[----:B------:R-:W-:Y:S01]  /*c3b0*/  SHF.R.U32.HI R54, RZ, 0x18, R100 ;  /* 0x00000018ff367819 */ /* 0x000fe20000011664 */
[----:B------:R-:W3:Y:S02]  /*c3c0*/  MUFU.EX2 R59, R59 ;  /* 0x0000003b003b7308 */ /* 0x000ee40000000800 */
[----:B------:R-:W-:Y:S01]  /*c3d0*/  PRMT R53, R53, 0x5410, R96 ;  /* 0x0000541035357816 */ /* 0x000fe20000000060 */
[----:B------:R-:W-:Y:S01]  /*c3e0*/  FADD.FTZ R153, R141, R153 ;  /* 0x000000998d997221 */ /* 0x000fe20000010000 */
[----:B------:R-:W-:Y:S01]  /*c3f0*/  PRMT R61, R61, 0x5410, R54 ;  /* 0x000054103d3d7816 */ /* 0x000fe20000000036 */
[----:B------:R-:W-:Y:S01]  /*c400*/  FADD.FTZ R155, R143, R155 ;  /* 0x0000009b8f9b7221 */ /* 0x000fe20000010000 */
[C---:B------:R-:W-:Y:S01]  /*c410*/  HMMA.16816.F32 R84, R40.reuse, R98, R84 ;  /* 0x000000622854723c */ /* 0x040fe20000001854 */
[----:B------:R-:W-:Y:S03]  /*c420*/  LOP3.LUT R54, R52, 0xffff, RZ, 0xc0, !PT ;  /* 0x0000ffff34367812 */ /* 0x000fe600078ec0ff */
[----:B------:R-:W-:Y:S01]  /*c430*/  LOP3.LUT R96, R114, 0xff, RZ, 0xc0, !PT ;  /* 0x000000ff72607812 */ /* 0x000fe200078ec0ff */
[----:B------:R-:W-:Y:S01]  /*c440*/  MUFU.EX2 R60, R60 ;  /* 0x0000003c003c7308 */ /* 0x000fe20000000800 */
[----:B------:R-:W-:Y:S01]  /*c450*/  SHF.R.U32.HI R54, RZ, 0x8, R54 ;  /* 0x00000008ff367819 */ /* 0x000fe20000011636 */
[--C-:B------:R-:W-:Y:S01]  /*c460*/  HSET2.LE.AND R98, R53, R203.reuse, PT ;  /* 0x000000cb35627233 */ /* 0x100fe20003803000 */
[-C--:B-----5:R-:W-:Y:S01]  /*c470*/  HMMA.16816.F32 R28, R40, R44.reuse, R28 ;  /* 0x0000002c281c723c */ /* 0x0a0fe2000000181c */
[--C-:B------:R-:W-:Y:S03]  /*c480*/  HSET2.LE.AND R99, R65, R203.reuse, PT ;  /* 0x000000cb41637233 */ /* 0x100fe60003803000 */
[----:B------:R-:W-:Y:S01]  /*c490*/  PRMT R63, R63, 0x5410, R54 ;  /* 0x000054103f3f7816 */ /* 0x000fe20000000036 */
[----:B------:R-:W-:Y:S01]  /*c4a0*/  FADD.FTZ R161, R150, R161 ;  /* 0x000000a196a17221 */ /* 0x000fe20000010000 */
[----:B------:R-:W-:Y:S01]  /*c4b0*/  LOP3.LUT R66, R114, 0xffff, RZ, 0xc0, !PT ;  /* 0x0000ffff72427812 */ /* 0x000fe200078ec0ff */
[----:B------:R-:W5:Y:S01]  /*c4c0*/  MUFU.EX2 R168, R168 ;  /* 0x000000a800a87308 */ /* 0x000f620000000800 */
[C---:B------:R-:W-:Y:S01]  /*c4d0*/  HMMA.16816.F32 R88, R36.reuse, R44, R88 ;  /* 0x0000002c2458723c */ /* 0x040fe20000001858 */
[--C-:B------:R-:W-:Y:S03]  /*c4e0*/  SHF.R.U32.HI R97, RZ, 0x10, R114.reuse ;  /* 0x00000010ff617819 */ /* 0x100fe60000011672 */
[----:B------:R-:W-:Y:S01]  /*c4f0*/  SHF.R.U32.HI R114, RZ, 0x18, R114 ;  /* 0x00000018ff727819 */ /* 0x000fe20000011672 */
[----:B------:R-:W-:Y:S01]  /*c500*/  FADD.FTZ R163, R226, R163 ;  /* 0x000000a3e2a37221 */ /* 0x000fe20000010000 */
[----:B------:R-:W-:Y:S01]  /*c510*/  SHF.R.U32.HI R66, RZ, 0x8, R66 ;  /* 0x00000008ff427819 */ /* 0x000fe20000011642 */
[----:B------:R-:W-:Y:S01]  /*c520*/  FADD.FTZ R153, R142, R153 ;  /* 0x000000998e997221 */ /* 0x000fe20000010000 */
[-C--:B------:R-:W-:Y:S01]  /*c530*/  HMMA.16816.F32 R92, R36, R46.reuse, R92 ;  /* 0x0000002e245c723c */ /* 0x080fe2000000185c */
[----:B------:R3:W-:Y:S03]  /*c540*/  MUFU.EX2 R45, R62 ;  /* 0x0000003e002d7308 */ /* 0x0007e60000000800 */
[----:B------:R-:W-:Y:S01]  /*c550*/  LOP3.LUT R97, R97, 0xff, RZ, 0xc0, !PT ;  /* 0x000000ff61617812 */ /* 0x000fe200078ec0ff */
[----:B------:R-:W-:Y:S01]  /*c560*/  FADD.FTZ R155, R149, R155 ;  /* 0x0000009b959b7221 */ /* 0x000fe20000010000 */
[----:B------:R-:W-:Y:S01]  /*c570*/  PRMT R96, R96, 0x5410, R66 ;  /* 0x0000541060607816 */ /* 0x000fe20000000042 */
[--C-:B------:R-:W-:Y:S01]  /*c580*/  HSET2.LE.AND R36, R63, R203.reuse, PT ;  /* 0x000000cb3f247233 */ /* 0x100fe20003803000 */
[----:B------:R-:W-:Y:S01]  /*c590*/  HMMA.16816.F32 R48, R40, R46, R48 ;  /* 0x0000002e2830723c */ /* 0x000fe20000001830 */
[----:B------:R-:W-:Y:S02]  /*c5a0*/  PRMT R97, R97, 0x5410, R114 ;  /* 0x0000541061617816 */ /* 0x000fe40000000072 */
[----:B------:R-:W5:Y:S01]  /*c5b0*/  MUFU.EX2 R167, R167 ;  /* 0x000000a700a77308 */ /* 0x000f620000000800 */
[----:B-1----:R-:W-:Y:S01]  /*c5c0*/  F2FP.PACK_AB R44, R233, R232 ;  /* 0x000000e8e92c723e */ /* 0x002fe200000000ff */
[--C-:B------:R-:W-:Y:S01]  /*c5d0*/  HSET2.LE.AND R96, R96, R203.reuse, PT ;  /* 0x000000cb60607233 */ /* 0x100fe20003803000 */
[----:B----4-:R-:W-:Y:S01]  /*c5e0*/  F2FP.PACK_AB R39, R175, R236 ;  /* 0x000000ecaf27723e */ /* 0x010fe200000000ff */
[--C-:B------:R-:W-:Y:S01]  /*c5f0*/  HSET2.LE.AND R97, R97, R203.reuse, PT ;  /* 0x000000cb61617233 */ /* 0x100fe20003803000 */
[----:B------:R-:W-:Y:S01]  /*c600*/  LOP3.LUT R98, R98, R44, RZ, 0xc0, !PT ;  /* 0x0000002c62627212 */ /* 0x000fe200078ec0ff */
[----:B------:R-:W-:Y:S03]  /*c610*/  FADD.FTZ R161, R151, R161 ;  /* 0x000000a197a17221 */ /* 0x000fe60000010000 */
[----:B------:R-:W-:Y:S01]  /*c620*/  F2FP.PACK_AB R44, R235, R234 ;  /* 0x000000eaeb2c723e */ /* 0x000fe200000000ff */
[----:B------:R-:W-:Y:S01]  /*c630*/  FADD.FTZ R163, R227, R163 ;  /* 0x000000a3e3a37221 */ /* 0x000fe20000010000 */
[----:B--2---:R-:W-:Y:S01]  /*c640*/  F2FP.PACK_AB R38, R173, R237 ;  /* 0x000000edad26723e */ /* 0x004fe200000000ff */
[----:B------:R-:W-:Y:S01]  /*c650*/  FADD.FTZ R153, R224, R153 ;  /* 0x00000099e0997221 */ /* 0x000fe20000010000 */
[----:B------:R-:W-:Y:S01]  /*c660*/  F2FP.PACK_AB R37, R57, R56 ;  /* 0x000000383925723e */ /* 0x000fe200000000ff */
[----:B------:R-:W-:Y:S01]  /*c670*/  FADD.FTZ R155, R148, R155 ;  /* 0x0000009b949b7221 */ /* 0x000fe20000010000 */
[--C-:B---3--:R-:W-:Y:S01]  /*c680*/  SHF.R.U32.HI R62, RZ, 0x10, R52.reuse ;  /* 0x00000010ff3e7819 */ /* 0x108fe20000011634 */
[----:B------:R-:W-:Y:S01]  /*c690*/  FADD.FTZ R161, R228, R161 ;  /* 0x000000a1e4a17221 */ /* 0x000fe20000010000 */
[----:B------:R-:W-:Y:S01]  /*c6a0*/  SHF.R.U32.HI R52, RZ, 0x18, R52 ;  /* 0x00000018ff347819 */ /* 0x000fe20000011634 */
[----:B------:R-:W-:Y:S01]  /*c6b0*/  FADD.FTZ R163, R231, R163 ;  /* 0x000000a3e7a37221 */ /* 0x000fe20000010000 */
[----:B------:R-:W-:Y:S01]  /*c6c0*/  LOP3.LUT R62, R62, 0xff, RZ, 0xc0, !PT ;  /* 0x000000ff3e3e7812 */ /* 0x000fe200078ec0ff */
[----:B------:R-:W-:Y:S01]  /*c6d0*/  FADD.FTZ R153, R225, R153 ;  /* 0x00000099e1997221 */ /* 0x000fe20000010000 */
[----:B------:R-:W-:Y:S01]  /*c6e0*/  LOP3.LUT R99, R99, R44, RZ, 0xc0, !PT ;  /* 0x0000002c63637212 */ /* 0x000fe200078ec0ff */
[----:B------:R-:W-:Y:S01]  /*c6f0*/  FADD.FTZ R155, R140, R155 ;  /* 0x0000009b8c9b7221 */ /* 0x000fe20000010000 */
[----:B------:R-:W-:Y:S01]  /*c700*/  PRMT R62, R62, 0x5410, R52 ;  /* 0x000054103e3e7816 */ /* 0x000fe20000000034 */
[----:B------:R-:W-:Y:S01]  /*c710*/  FADD.FTZ R161, R229, R161 ;  /* 0x000000a1e5a17221 */ /* 0x000fe20000010000 */
[----:B------:R-:W-:Y:S01]  /*c720*/  LOP3.LUT R96, R96, R39, RZ, 0xc0, !PT ;  /* 0x0000002760607212 */ /* 0x000fe200078ec0ff */
[--C-:B------:R-:W-:Y:S01]  /*c730*/  HSET2.LE.AND R39, R61, R203.reuse, PT ;  /* 0x000000cb3d277233 */ /* 0x100fe20003803000 */
[----:B------:R-:W-:Y:S01]  /*c740*/  LOP3.LUT R97, R97, R38, RZ, 0xc0, !PT ;  /* 0x0000002661617212 */ /* 0x000fe200078ec0ff */
[--C-:B------:R-:W-:Y:S01]  /*c750*/  HSET2.LE.AND R38, R64, R203.reuse, PT ;  /* 0x000000cb40267233 */ /* 0x100fe20003803000 */
[----:B------:R-:W-:Y:S01]  /*c760*/  LOP3.LUT R36, R36, R37, RZ, 0xc0, !PT ;  /* 0x0000002524247212 */ /* 0x000fe200078ec0ff */
[----:B------:R-:W-:Y:S01]  /*c770*/  HSET2.LE.AND R37, R62, R203, PT ;  /* 0x000000cb3e257233 */ /* 0x000fe20003803000 */
[----:B------:R-:W-:Y:S01]  /*c780*/  F2FP.PACK_AB R42, R59, R58 ;  /* 0x0000003a3b2a723e */ /* 0x000fe200000000ff */
[----:B------:R-:W1:Y:S01]  /*c790*/  LDSM.16.MT88.4 R52, [R185+0x7800] ;  /* 0x00780000b934783b */ /* 0x000e620000004200 */
[----:B-----5:R-:W-:Y:S01]  /*c7a0*/  F2FP.PACK_AB R41, R168, R60 ;  /* 0x0000003ca829723e */ /* 0x020fe200000000ff */
[-C--:B------:R-:W-:Y:S01]  /*c7b0*/  HMMA.16816.F32 R128, R96, R116.reuse, R4 ;  /* 0x000000746080723c */ /* 0x080fe20000001804 */
[----:B------:R-:W-:Y:S01]  /*c7c0*/  F2FP.PACK_AB R40, R167, R45 ;  /* 0x0000002da728723e */ /* 0x000fe200000000ff */
[----:B------:R-:W-:Y:S01]  /*c7d0*/  FADD.FTZ R163, R230, R163 ;  /* 0x000000a3e6a37221 */ /* 0x000fe20000010000 */
[----:B------:R-:W-:Y:S01]  /*c7e0*/  LOP3.LUT R37, R37, R42, RZ, 0xc0, !PT ;  /* 0x0000002a25257212 */ /* 0x000fe200078ec0ff */
[----:B------:R-:W-:Y:S01]  /*c7f0*/  FADD.FTZ R153, R236, R153 ;  /* 0x00000099ec997221 */ /* 0x000fe20000010000 */
[----:B------:R-:W-:Y:S01]  /*c800*/  LOP3.LUT R38, R38, R41, RZ, 0xc0, !PT ;  /* 0x0000002926267212 */ /* 0x000fe200078ec0ff */
[----:B------:R-:W2:Y:S01]  /*c810*/  LDSM.16.MT88.4 R4, [R184+0x7800] ;  /* 0x00780000b804783b */ /* 0x000ea20000004200 */
        /* <DEDUP_REMOVED lines=13> */
[----:B------:R-:W-:Y:S03]  /*c8f0*/  FADD.FTZ R161, R60, R161 ;  /* 0x000000a13ca17221 */ /* 0x000fe60000010000 */
[----:B------:R-:W-:Y:S02]  /*c900*/  FADD.FTZ R163, R45, R163 ;  /* 0x000000a32da37221 */ /* 0x000fe40000010000 */
[----:B------:R-:W-:Y:S02]  /*c910*/  FADD.FTZ R210, R233, R153 ;  /* 0x00000099e9d27221 */ /* 0x000fe40000010000 */
[-C--:B------:R-:W-:Y:S01]  /*c920*/  HMMA.16816.F32 R112, R96, R108.reuse, R32 ;  /* 0x0000006c6070723c */ /* 0x080fe20000001820 */
[----:B------:R-:W-:Y:S03]  /*c930*/  FADD.FTZ R209, R235, R155 ;  /* 0x0000009bebd17221 */ /* 0x000fe60000010000 */
[----:B------:R-:W-:Y:S02]  /*c940*/  FADD.FTZ R208, R168, R161 ;  /* 0x000000a1a8d07221 */ /* 0x000fe40000010000 */
[----:B------:R-:W-:Y:S02]  /*c950*/  FADD.FTZ R207, R167, R163 ;  /* 0x000000a3a7cf7221 */ /* 0x000fe40000010000 */
[C---:B------:R-:W-:Y:S01]  /*c960*/  HMMA.16816.F32 R68, R36.reuse, R108, R68 ;  /* 0x0000006c2444723c */ /* 0x040fe20000001844 */
[----:B------:R-:W-:Y:S03]  /*c970*/  IMAD.MOV.U32 R0, RZ, RZ, R133 ;  /* 0x000000ffff007224 */ /* 0x000fe600078e0085 */
[----:B------:R-:W-:Y:S02]  /*c980*/  IMAD.MOV.U32 R3, RZ, RZ, R135 ;  /* 0x000000ffff037224 */ /* 0x000fe400078e0087 */
[----:B------:R-:W-:Y:S02]  /*c990*/  IMAD.MOV.U32 R132, RZ, RZ, R136 ;  /* 0x000000ffff847224 */ /* 0x000fe400078e0088 */
[-C--:B------:R-:W-:Y:S01]  /*c9a0*/  HMMA.16816.F32 R72, R36, R110.reuse, R72 ;  /* 0x0000006e2448723c */ /* 0x080fe20000001848 */
[----:B------:R-:W-:Y:S07]  /*c9b0*/  IMAD.MOV.U32 R2, RZ, RZ, R134 ;  /* 0x000000ffff027224 */ /* 0x000fee00078e0086 */
        /* <DEDUP_REMOVED lines=10> */
.L_x_592:
[----:B------:R-:W1:Y:S01]  /*ca60*/  SHFL.BFLY PT, R3, R210, 0x2, 0x1f ;  /* 0x0c401f00d2037f89 */ /* 0x000e6200000e0000 */
[----:B------:R-:W-:Y:S01]  /*ca70*/  ULDC.U8 UR4, c[0x0][0x329] ;  /* 0x0000ca4000047ab9 */ /* 0x000fe20000000000 */
[----:B------:R-:W-:Y:S01]  /*ca80*/  MOV R10, 0xfffffff0 ;  /* 0xfffffff0000a7802 */ /* 0x000fe20000000f00 */
[----:B------:R-:W-:Y:S01]  /*ca90*/  ULDC.U8 UR5, c[0x0][0x328] ;  /* 0x0000ca0000057ab9 */ /* 0x000fe20000000000 */
[----:B------:R-:W2:Y:S01]  /*caa0*/  SHFL.BFLY PT, R4, R209, 0x2, 0x1f ;  /* 0x0c401f00d1047f89 */ /* 0x000ea200000e0000 */
[----:B------:R-:W-:Y:S01]  /*cab0*/  ISETP.NE.AND P0, PT, RZ, UR4, PT ;  /* 0x00000004ff007c0c */ /* 0x000fe2000bf05270 */
[----:B------:R-:W-:Y:S01]  /*cac0*/  CS2R R48, SRZ ;  /* 0x0000000000307805 */ /* 0x000fe2000001ff00 */
[----:B------:R-:W-:Y:S01]  /*cad0*/  ISETP.NE.AND P3, PT, RZ, UR5, PT ;  /* 0x00000005ff007c0c */ /* 0x000fe2000bf65270 */
[----:B------:R-:W3:Y:S01]  /*cae0*/  SHFL.BFLY PT, R2, R208, 0x2, 0x1f ;  /* 0x0c401f00d0027f89 */ /* 0x000ee200000e0000 */
[----:B------:R-:W-:Y:S01]  /*caf0*/  MOV R14, 0x3f800000 ;  /* 0x3f800000000e7802 */ /* 0x000fe20000000f00 */
[----:B------:R-:W-:Y:S01]  /*cb00*/  BSSY B0, `(.L_x_596) ;  /* 0x000011a000007945 */ /* 0x000fe20003800000 */
[----:B------:R-:W-:Y:S01]  /*cb10*/  MOV R15, 0x3f800000 ;  /* 0x3f800000000f7802 */ /* 0x000fe20000000f00 */
[----:B------:R-:W4:Y:S01]  /*cb20*/  S2R R0, SR_TID.X ;  /* 0x0000000000007919 */ /* 0x000f220000002100 */
[----:B------:R-:W-:-:S02]  /*cb30*/  MOV R12, 0x3f800000 ;  /* 0x3f800000000c7802 */ /* 0x000fc40000000f00 */
[----:B------:R-:W-:Y:S01]  /*cb40*/  MOV R13, 0x3f800000 ;  /* 0x3f800000000d7802 */ /* 0x000fe20000000f00 */
[----:B------:R-:W5:Y:S02]  /*cb50*/  SHFL.BFLY PT, R5, R207, 0x2, 0x1f ;  /* 0x0c401f00cf057f89 */ /* 0x000f6400000e0000 */
[----:B------:R-:W-:-:S05]  /*cb60*/  @P0 MOV R9, c[0x0][0x210] ;  /* 0x0000840000090a02 */ /* 0x000fca0000000f00 */
[----:B------:R-:W-:Y:S02]  /*cb70*/  @P0 IMAD R9, R9, c[0x0][0x214], RZ ;  /* 0x0000850009090a24 */ /* 0x000fe400078e02ff */
[----:B-1----:R-:W-:Y:S02]  /*cb80*/  FADD.FTZ R210, R3, R210 ;  /* 0x000000d203d27221 */ /* 0x002fe40000010000 */
[----:B--2---:R-:W-:-:S03]  /*cb90*/  FADD.FTZ R209, R4, R209 ;  /* 0x000000d104d17221 */ /* 0x004fc60000010000 */
[----:B------:R-:W1:Y:S01]  /*cba0*/  SHFL.BFLY PT, R3, R210, 0x1, 0x1f ;  /* 0x0c201f00d2037f89 */ /* 0x000e6200000e0000 */
[----:B---3--:R-:W-:-:S03]  /*cbb0*/  FADD.FTZ R208, R2, R208 ;  /* 0x000000d002d07221 */ /* 0x008fc60000010000 */
[----:B------:R-:W2:Y:S01]  /*cbc0*/  SHFL.BFLY PT, R8, R209, 0x1, 0x1f ;  /* 0x0c201f00d1087f89 */ /* 0x000ea200000e0000 */
[----:B----4-:R-:W-:-:S03]  /*cbd0*/  SHF.R.S32.HI R2, RZ, 0x1f, R0 ;  /* 0x0000001fff027819 */ /* 0x010fc60000011400 */
[----:B------:R-:W3:Y:S01]  /*cbe0*/  SHFL.BFLY PT, R7, R208, 0x1, 0x1f ;  /* 0x0c201f00d0077f89 */ /* 0x000ee200000e0000 */
[CC--:B------:R-:W-:Y:S01]  /*cbf0*/  LEA.HI R4, R2.reuse, R0.reuse, RZ, 0x2 ;  /* 0x0000000002047211 */ /* 0x0c0fe200078f10ff */
[----:B-----5:R-:W-:Y:S01]  /*cc00*/  FADD.FTZ R207, R5, R207 ;  /* 0x000000cf05cf7221 */ /* 0x020fe20000010000 */
[----:B------:R-:W-:Y:S02]  /*cc10*/  LEA.HI R2, R2, R0, RZ, 0x5 ;  /* 0x0000000002027211 */ /* 0x000fe400078f28ff */
[--C-:B------:R-:W-:Y:S02]  /*cc20*/  SHF.R.S32.HI R11, RZ, 0x2, R4.reuse ;  /* 0x00000002ff0b7819 */ /* 0x100fe40000011404 */
[----:B------:R-:W-:Y:S01]  /*cc30*/  SHF.R.S32.HI R5, RZ, 0x1f, R4 ;  /* 0x0000001fff057819 */ /* 0x000fe20000011404 */
[----:B------:R-:W4:Y:S01]  /*cc40*/  SHFL.BFLY PT, R6, R207, 0x1, 0x1f ;  /* 0x0c201f00cf067f89 */ /* 0x000f2200000e0000 */
[----:B------:R-:W-:Y:S02]  /*cc50*/  LOP3.LUT R4, R4, 0x3ffffffc, RZ, 0xc0, !PT ;  /* 0x3ffffffc04047812 */ /* 0x000fe400078ec0ff */
[----:B------:R-:W-:-:S02]  /*cc60*/  LEA.HI R5, R5, R11, RZ, 0x3 ;  /* 0x0000000b05057211 */ /* 0x000fc400078f18ff */
[----:B------:R-:W-:Y:S02]  /*cc70*/  SHF.R.S32.HI R16, RZ, 0x5, R2 ;  /* 0x00000005ff107819 */ /* 0x000fe40000011402 */
[----:B------:R-:W-:Y:S01]  /*cc80*/  LOP3.LUT R5, R5, 0xfffffff8, RZ, 0xc0, !PT ;  /* 0xfffffff805057812 */ /* 0x000fe200078ec0ff */
[----:B-1----:R-:W-:Y:S01]  /*cc90*/  FADD.FTZ R3, R210, R3 ;  /* 0x00000003d2037221 */ /* 0x002fe20000010000 */
[----:B------:R-:W-:Y:S02]  /*cca0*/  IADD3 R4, -R4, R0, RZ ;  /* 0x0000000004047210 */ /* 0x000fe40007ffe1ff */
[----:B------:R-:W-:Y:S01]  /*ccb0*/  IADD3 R11, R11, -R5, RZ ;  /* 0x800000050b0b7210 */ /* 0x000fe20007ffe0ff */
[----:B--2---:R-:W-:Y:S01]  /*ccc0*/  FADD.FTZ R8, R209, R8 ;  /* 0x00000008d1087221 */ /* 0x004fe20000010000 */
[----:B------:R-:W-:Y:S02]  /*ccd0*/  FSETP.NE.FTZ.AND P6, PT, R3, RZ, PT ;  /* 0x000000ff0300720b */ /* 0x000fe40003fd5000 */
[----:B------:R-:W-:Y:S01]  /*cce0*/  LOP3.LUT R5, R11, 0x1, RZ, 0xc0, !PT ;  /* 0x000000010b057812 */ /* 0x000fe200078ec0ff */
[----:B---3--:R-:W-:Y:S01]  /*ccf0*/  FADD.FTZ R7, R208, R7 ;  /* 0x00000007d0077221 */ /* 0x008fe20000010000 */
[----:B------:R-:W-:-:S02]  /*cd00*/  FSETP.NE.FTZ.AND P5, PT, R8, RZ, PT ;  /* 0x000000ff0800720b */ /* 0x000fc40003fb5000 */
[----:B------:R-:W-:Y:S02]  /*cd10*/  ISETP.NE.U32.AND P1, PT, R5, 0x1, PT ;  /* 0x000000010500780c */ /* 0x000fe40003f25070 */
[----:B------:R-:W-:Y:S02]  /*cd20*/  @!P0 MOV R5, c[0x0][0x214] ;  /* 0x0000850000058a02 */ /* 0x000fe40000000f00 */
[----:B------:R-:W-:Y:S01]  /*cd30*/  FSETP.NE.FTZ.AND P4, PT, R7, RZ, PT ;  /* 0x000000ff0700720b */ /* 0x000fe20003f95000 */
[----:B----4-:R-:W-:Y:S01]  /*cd40*/  FADD.FTZ R6, R207, R6 ;  /* 0x00000006cf067221 */ /* 0x010fe20000010000 */
[----:B------:R-:W-:Y:S01]  /*cd50*/  @!P0 SEL R9, R5, c[0x0][0x234], !P3 ;  /* 0x00008d0005098a07 */ /* 0x000fe20005800000 */
[----:B------:R-:W-:Y:S01]  /*cd60*/  IMAD.MOV.U32 R5, RZ, RZ, 0x20 ;  /* 0x00000020ff057424 */ /* 0x000fe200078e00ff */
[----:B------:R-:W-:Y:S01]  /*cd70*/  SEL R10, R10, 0x10, !P1 ;  /* 0x000000100a0a7807 */ /* 0x000fe20004800000 */
[----:B------:R-:W1:Y:S01]  /*cd80*/  @P6 MUFU.RCP R14, R3 ;  /* 0x00000003000e6308 */ /* 0x000e620000001000 */
[----:B------:R-:W-:-:S02]  /*cd90*/  R2P PR, R11, 0x6 ;  /* 0x000000060b007804 */ /* 0x000fc40000000000 */
[----:B------:R-:W-:Y:S02]  /*cda0*/  SHF.L.U32 R11, R11, 0x6, RZ ;  /* 0x000000060b0b7819 */ /* 0x000fe400000006ff */
[----:B------:R-:W-:Y:S02]  /*cdb0*/  LEA R4, R16, R4, 0x9 ;  /* 0x0000000410047211 */ /* 0x000fe400078e48ff */
[----:B------:R-:W-:Y:S01]  /*cdc0*/  SEL R5, R5, 0xffffffe0, !P1 ;  /* 0xffffffe005057807 */ /* 0x000fe20004800000 */
[----:B------:R-:W2:Y:S01]  /*cdd0*/  @P5 MUFU.RCP R15, R8 ;  /* 0x00000008000f5308 */ /* 0x000ea20000001000 */
[----:B------:R-:W-:Y:S02]  /*cde0*/  FSETP.NE.FTZ.AND P1, PT, R6, RZ, PT ;  /* 0x000000ff0600720b */ /* 0x000fe40003f35000 */
[----:B------:R-:W-:Y:S02]  /*cdf0*/  LOP3.LUT R11, R11, 0x1c0, RZ, 0xc0, !PT ;  /* 0x000001c00b0b7812 */ /* 0x000fe400078ec0ff */
[----:B------:R-:W-:-:S02]  /*ce00*/  ISETP.NE.OR P3, PT, RZ, UR4, !P3 ;  /* 0x00000004ff007c0c */ /* 0x000fc4000df65670 */
[----:B------:R-:W-:Y:S01]  /*ce10*/  LEA.HI R11, R11, R11, RZ, 0x1d ;  /* 0x0000000b0b0b7211 */ /* 0x000fe200078fe8ff */
[----:B------:R-:W3:Y:S01]  /*ce20*/  @P4 MUFU.RCP R12, R7 ;  /* 0x00000007000c4308 */ /* 0x000ee20000001000 */
[----:B-1----:R-:W-:Y:S01]  /*ce30*/  FMUL.FTZ R14, R14, c[0x0][0x2dc] ;  /* 0x0000b7000e0e7a20 */ /* 0x002fe20000410000 */
[----:B------:R-:W-:Y:S02]  /*ce40*/  LOP3.LUT R2, R2, 0xffffffe0, RZ, 0xc0, !PT ;  /* 0xffffffe002027812 */ /* 0x000fe400078ec0ff */
[----:B------:R-:W-:Y:S02]  /*ce50*/  IMAD.U32 R4, R4, 0x2, R11 ;  /* 0x0000000204047824 */ /* 0x000fe400078e000b */
[----:B------:R-:W-:Y:S01]  /*ce60*/  FMUL.FTZ R128, R14, R128 ;  /* 0x000000800e807220 */ /* 0x000fe20000410000 */
[----:B------:R-:W-:Y:S01]  /*ce70*/  IADD3 R2, -R2, R0, RZ ;  /* 0x0000000002027210 */ /* 0x000fe20007ffe1ff */
[----:B------:R-:W1:Y:S01]  /*ce80*/  @P1 MUFU.RCP R13, R6 ;  /* 0x00000006000d1308 */ /* 0x000e620000001000 */
[----:B--2---:R-:W-:Y:S01]  /*ce90*/  FMUL.FTZ R15, R15, c[0x0][0x2dc] ;  /* 0x0000b7000f0f7a20 */ /* 0x004fe20000410000 */
[----:B------:R-:W-:Y:S01]  /*cea0*/  SHF.L.U32 R4, R4, 0x1, RZ ;  /* 0x0000000104047819 */ /* 0x000fe200000006ff */
[----:B------:R-:W-:Y:S01]  /*ceb0*/  FMUL.FTZ R129, R14, R129 ;  /* 0x000000810e817220 */ /* 0x000fe20000410000 */
[----:B------:R-:W-:Y:S01]  /*cec0*/  @P0 MOV R0, c[0x0][0x210] ;  /* 0x0000840000000a02 */ /* 0x000fe20000000f00 */
[C---:B------:R-:W-:Y:S01]  /*ced0*/  FMUL.FTZ R130, R15.reuse, R130 ;  /* 0x000000820f827220 */ /* 0x040fe20000410000 */
[----:B------:R-:W-:Y:S01]  /*cee0*/  IADD3 R11, R4, R10, RZ ;  /* 0x0000000a040b7210 */ /* 0x000fe20007ffe0ff */
[----:B------:R-:W-:Y:S01]  /*cef0*/  FMUL.FTZ R131, R15, R131 ;  /* 0x000000830f837220 */ /* 0x000fe20000410000 */
[----:B------:R-:W-:Y:S01]  /*cf00*/  F2FP.PACK_AB R128, R129, R128 ;  /* 0x000000808180723e */ /* 0x000fe200000000ff */
[----:B---3--:R-:W-:Y:S01]  /*cf10*/  FMUL.FTZ R12, R12, c[0x0][0x2dc] ;  /* 0x0000b7000c0c7a20 */ /* 0x008fe20000410000 */
[----:B------:R-:W-:Y:S01]  /*cf20*/  IADD3 R17, R4, 0x40, RZ ;  /* 0x0000004004117810 */ /* 0x000fe20007ffe0ff */
[C---:B------:R-:W-:Y:S01]  /*cf30*/  FMUL.FTZ R116, R14.reuse, R116 ;  /* 0x000000740e747220 */ /* 0x040fe20000410000 */
[----:B------:R-:W-:Y:S01]  /*cf40*/  F2FP.PACK_AB R130, R131, R130 ;  /* 0x000000828382723e */ /* 0x000fe200000000ff */
[----:B------:R-:W-:Y:S01]  /*cf50*/  FMUL.FTZ R117, R14, R117 ;  /* 0x000000750e757220 */ /* 0x000fe20000410000 */
[----:B------:R-:W-:Y:S01]  /*cf60*/  STS [R4], R128 ;  /* 0x0000008004007388 */ /* 0x000fe20000000800 */
[----:B------:R-:W-:Y:S01]  /*cf70*/  FMUL.FTZ R118, R15, R118 ;  /* 0x000000760f767220 */ /* 0x000fe20000410000 */
[----:B------:R-:W-:Y:S01]  /*cf80*/  @P2 IADD3 R17, R4, -0x40, RZ ;  /* 0xffffffc004112810 */ /* 0x000fe20007ffe0ff */
[----:B-1----:R-:W-:Y:S01]  /*cf90*/  FMUL.FTZ R13, R13, c[0x0][0x2dc] ;  /* 0x0000b7000d0d7a20 */ /* 0x002fe20000410000 */
[----:B------:R-:W-:Y:S01]  /*cfa0*/  F2FP.PACK_AB R116, R117, R116 ;  /* 0x000000747574723e */ /* 0x000fe200000000ff */
[----:B------:R-:W-:Y:S01]  /*cfb0*/  FMUL.FTZ R119, R15, R119 ;  /* 0x000000770f777220 */ /* 0x000fe20000410000 */
[----:B------:R-:W-:Y:S01]  /*cfc0*/  STS [R4+0x400], R130 ;  /* 0x0004008204007388 */ /* 0x000fe20000000800 */
[----:B------:R-:W-:Y:S01]  /*cfd0*/  FMUL.FTZ R124, R12, R124 ;  /* 0x0000007c0c7c7220 */ /* 0x000fe20000410000 */
[----:B------:R-:W-:Y:S01]  /*cfe0*/  IADD3 R18, R4, R5, RZ ;  /* 0x0000000504127210 */ /* 0x000fe20007ffe0ff */
[C---:B------:R-:W-:Y:S01]  /*cff0*/  FMUL.FTZ R125, R12.reuse, R125 ;  /* 0x0000007d0c7d7220 */ /* 0x040fe20000410000 */
        /* <DEDUP_REMOVED lines=9> */
[C---:B------:R-:W-:Y:S01]  /*d090*/  FMUL.FTZ R122, R13.reuse, R122 ;  /* 0x0000007a0d7a7220 */ /* 0x040fe20000410000 */
[----:B------:R-:W-:Y:S01]  /*d0a0*/  STS [R4+0x2000], R124 ;  /* 0x0020007c04007388 */ /* 0x000fe20000000800 */
[----:B------:R-:W-:Y:S01]  /*d0b0*/  FMUL.FTZ R123, R13, R123 ;  /* 0x0000007b0d7b7220 */ /* 0x000fe20000410000 */
[----:B------:R-:W-:Y:S01]  /*d0c0*/  F2FP.PACK_AB R120, R121, R120 ;  /* 0x000000787978723e */ /* 0x000fe200000000ff */
[C---:B------:R-:W-:Y:S01]  /*d0d0*/  FMUL.FTZ R112, R14.reuse, R112 ;  /* 0x000000700e707220 */ /* 0x040fe20000410000 */
[----:B------:R1:W-:Y:S01]  /*d0e0*/  STS [R4+0x2400], R126 ;  /* 0x0024007e04007388 */ /* 0x0003e20000000800 */
[C---:B------:R-:W-:Y:S01]  /*d0f0*/  FMUL.FTZ R113, R14.reuse, R113 ;  /* 0x000000710e717220 */ /* 0x040fe20000410000 */
[----:B------:R-:W-:Y:S01]  /*d100*/  F2FP.PACK_AB R122, R123, R122 ;  /* 0x0000007a7b7a723e */ /* 0x000fe200000000ff */
[C---:B------:R-:W-:Y:S01]  /*d110*/  FMUL.FTZ R114, R15.reuse, R114 ;  /* 0x000000720f727220 */ /* 0x040fe20000410000 */
[----:B------:R-:W-:Y:S01]  /*d120*/  STS [R11+0x2000], R120 ;  /* 0x002000780b007388 */ /* 0x000fe20000000800 */
[----:B------:R-:W-:Y:S01]  /*d130*/  FMUL.FTZ R115, R15, R115 ;  /* 0x000000730f737220 */ /* 0x000fe20000410000 */
[----:B------:R-:W-:Y:S01]  /*d140*/  F2FP.PACK_AB R112, R113, R112 ;  /* 0x000000707170723e */ /* 0x000fe200000000ff */
[C---:B------:R-:W-:Y:S01]  /*d150*/  FMUL.FTZ R108, R14.reuse, R108 ;  /* 0x0000006c0e6c7220 */ /* 0x040fe20000410000 */
[----:B------:R2:W-:Y:S01]  /*d160*/  STS [R11+0x2400], R122 ;  /* 0x0024007a0b007388 */ /* 0x0005e20000000800 */
        /* <DEDUP_REMOVED lines=8> */
[C---:B------:R-:W-:Y:S01]  /*d1f0*/  FMUL.FTZ R69, R12.reuse, R69 ;  /* 0x000000450c457220 */ /* 0x040fe20000410000 */
[----:B------:R-:W-:Y:S01]  /*d200*/  F2FP.PACK_AB R110, R111, R110 ;  /* 0x0000006e6f6e723e */ /* 0x000fe200000000ff */
[C---:B------:R-:W-:Y:S01]  /*d210*/  FMUL.FTZ R70, R13.reuse, R70 ;  /* 0x000000460d467220 */ /* 0x040fe20000410000 */
[----:B------:R-:W3:Y:S01]  /*d220*/  @P6 MUFU.LG2 R3, R3 ;  /* 0x0000000300036308 */ /* 0x000ee20000000c00 */
[----:B------:R-:W-:Y:S01]  /*d230*/  FMUL.FTZ R71, R13, R71 ;  /* 0x000000470d477220 */ /* 0x000fe20000410000 */
[----:B------:R-:W-:Y:S01]  /*d240*/  F2FP.PACK_AB R68, R69, R68 ;  /* 0x000000444544723e */ /* 0x000fe200000000ff */
[C---:B------:R-:W-:Y:S01]  /*d250*/  FMUL.FTZ R72, R12.reuse, R72 ;  /* 0x000000480c487220 */ /* 0x040fe20000410000 */
[----:B------:R-:W-:Y:S01]  /*d260*/  @!P0 MOV R0, 0x1 ;  /* 0x0000000100008802 */ /* 0x000fe20000000f00 */
[----:B------:R-:W-:Y:S01]  /*d270*/  FMUL.FTZ R73, R12, R73 ;  /* 0x000000490c497220 */ /* 0x000fe20000410000 */
[----:B-1----:R-:W-:Y:S01]  /*d280*/  IADD3 R4, R11, R5, RZ ;  /* 0x000000050b047210 */ /* 0x002fe20007ffe0ff */
[----:B------:R-:W-:Y:S01]  /*d290*/  FMUL.FTZ R74, R13, R74 ;  /* 0x0000004a0d4a7220 */ /* 0x000fe20000410000 */
[----:B------:R-:W-:Y:S01]  /*d2a0*/  F2FP.PACK_AB R70, R71, R70 ;  /* 0x000000464746723e */ /* 0x000fe200000000ff */
[----:B------:R-:W-:Y:S01]  /*d2b0*/  FMUL.FTZ R75, R13, R75 ;  /* 0x0000004b0d4b7220 */ /* 0x000fe20000410000 */
[----:B------:R-:W-:Y:S01]  /*d2c0*/  F2FP.PACK_AB R72, R73, R72 ;  /* 0x000000484948723e */ /* 0x000fe200000000ff */
[C---:B------:R-:W-:Y:S01]  /*d2d0*/  FMUL.FTZ R76, R14.reuse, R76 ;  /* 0x0000004c0e4c7220 */ /* 0x040fe20000410000 */
[----:B------:R-:W-:Y:S01]  /*d2e0*/  STS [R4], R108 ;  /* 0x0000006c04007388 */ /* 0x000fe20000000800 */
[----:B------:R-:W-:Y:S01]  /*d2f0*/  FMUL.FTZ R77, R14, R77 ;  /* 0x0000004d0e4d7220 */ /* 0x000fe20000410000 */
[----:B--2---:R-:W-:Y:S01]  /*d300*/  IADD3 R11, R5, 0x400, R17 ;  /* 0x00000400050b7810 */ /* 0x004fe20007ffe011 */
[----:B------:R-:W-:Y:S01]  /*d310*/  FMUL.FTZ R78, R15, R78 ;  /* 0x0000004e0f4e7220 */ /* 0x000fe20000410000 */
[----:B------:R-:W-:Y:S01]  /*d320*/  F2FP.PACK_AB R74, R75, R74 ;  /* 0x0000004a4b4a723e */ /* 0x000fe200000000ff */
[----:B------:R-:W-:Y:S01]  /*d330*/  FMUL.FTZ R79, R15, R79 ;  /* 0x0000004f0f4f7220 */ /* 0x000fe20000410000 */
[----:B------:R-:W-:Y:S01]  /*d340*/  IADD3 R11, R10, R11, RZ ;  /* 0x0000000b0a0b7210 */ /* 0x000fe20007ffe0ff */
[C---:B------:R-:W-:Y:S01]  /*d350*/  FMUL.FTZ R84, R14.reuse, R84 ;  /* 0x000000540e547220 */ /* 0x040fe20000410000 */
[----:B------:R-:W-:Y:S01]  /*d360*/  F2FP.PACK_AB R76, R77, R76 ;  /* 0x0000004c4d4c723e */ /* 0x000fe200000000ff */
        /* <DEDUP_REMOVED lines=8> */
[C---:B------:R-:W-:Y:S01]  /*d3f0*/  FMUL.FTZ R81, R12.reuse, R81 ;  /* 0x000000510c517220 */ /* 0x040fe20000410000 */
[----:B------:R-:W-:Y:S01]  /*d400*/  F2FP.PACK_AB R86, R87, R86 ;  /* 0x000000565756723e */ /* 0x000fe200000000ff */
[C---:B------:R-:W-:Y:S01]  /*d410*/  FMUL.FTZ R82, R13.reuse, R82 ;  /* 0x000000520d527220 */ /* 0x040fe20000410000 */
[----:B------:R1:W-:Y:S01]  /*d420*/  STS [R18+0x2400], R70 ;  /* 0x0024004612007388 */ /* 0x0003e20000000800 */
        /* <DEDUP_REMOVED lines=11> */
[----:B------:R-:W-:Y:S01]  /*d4e0*/  STS [R17], R76 ;  /* 0x0000004c11007388 */ /* 0x000fe20000000800 */
[C---:B------:R-:W-:Y:S01]  /*d4f0*/  FMUL.FTZ R101, R14.reuse, R101 ;  /* 0x000000650e657220 */ /* 0x040fe20000410000 */
[----:B------:R-:W-:Y:S01]  /*d500*/  F2FP.PACK_AB R106, R107, R106 ;  /* 0x0000006a6b6a723e */ /* 0x000fe200000000ff */
[C---:B------:R-:W-:Y:S01]  /*d510*/  FMUL.FTZ R96, R14.reuse, R96 ;  /* 0x000000600e607220 */ /* 0x040fe20000410000 */
[----:B------:R-:W-:Y:S01]  /*d520*/  STS [R17+0x400], R78 ;  /* 0x0004004e11007388 */ /* 0x000fe20000000800 */
[----:B------:R-:W-:Y:S01]  /*d530*/  FMUL.FTZ R102, R15, R102 ;  /* 0x000000660f667220 */ /* 0x000fe20000410000 */
[----:B------:R-:W-:Y:S01]  /*d540*/  F2FP.PACK_AB R100, R101, R100 ;  /* 0x000000646564723e */ /* 0x000fe200000000ff */
[----:B------:R-:W-:Y:S01]  /*d550*/  FMUL.FTZ R103, R15, R103 ;  /* 0x000000670f677220 */ /* 0x000fe20000410000 */
[----:B------:R-:W2:Y:S01]  /*d560*/  @P1 MUFU.LG2 R6, R6 ;  /* 0x0000000600061308 */ /* 0x000ea20000000c00 */
[----:B------:R-:W-:-:S02]  /*d570*/  FMUL.FTZ R14, R14, R97 ;  /* 0x000000610e0e7220 */ /* 0x000fc40000410000 */
[----:B------:R-:W-:Y:S01]  /*d580*/  FMUL.FTZ R98, R15, R98 ;  /* 0x000000620f627220 */ /* 0x000fe20000410000 */
[----:B------:R-:W-:Y:S01]  /*d590*/  F2FP.PACK_AB R102, R103, R102 ;  /* 0x000000666766723e */ /* 0x000fe200000000ff */
[----:B------:R-:W-:Y:S01]  /*d5a0*/  IMAD.IADD R10, R10, 0x1, R17 ;  /* 0x000000010a0a7824 */ /* 0x000fe200078e0211 */
[----:B-1----:R-:W-:Y:S01]  /*d5b0*/  IADD3 R18, R5, R17, RZ ;  /* 0x0000001105127210 */ /* 0x002fe20007ffe0ff */
[----:B------:R-:W-:Y:S01]  /*d5c0*/  FMUL.FTZ R15, R15, R99 ;  /* 0x000000630f0f7220 */ /* 0x000fe20000410000 */
[----:B------:R-:W-:Y:S01]  /*d5d0*/  F2FP.PACK_AB R14, R14, R96 ;  /* 0x000000600e0e723e */ /* 0x000fe200000000ff */
[C---:B------:R-:W-:Y:S01]  /*d5e0*/  FMUL.FTZ R88, R12.reuse, R88 ;  /* 0x000000580c587220 */ /* 0x040fe20000410000 */
        /* <DEDUP_REMOVED lines=10> */
[----:B------:R-:W1:Y:S01]  /*d690*/  @P5 MUFU.LG2 R8, R8 ;  /* 0x0000000800085308 */ /* 0x000e620000000c00 */
[----:B------:R-:W-:Y:S01]  /*d6a0*/  FMUL.FTZ R94, R13, R94 ;  /* 0x0000005e0d5e7220 */ /* 0x000fe20000410000 */
[----:B------:R-:W-:Y:S01]  /*d6b0*/  F2FP.PACK_AB R90, R91, R90 ;  /* 0x0000005a5b5a723e */ /* 0x000fe200000000ff */
[----:B------:R-:W-:Y:S01]  /*d6c0*/  FMUL.FTZ R13, R13, R95 ;  /* 0x0000005f0d0d7220 */ /* 0x000fe20000410000 */
[----:B------:R-:W-:Y:S01]  /*d6d0*/  STS [R17+0x2000], R80 ;  /* 0x0020005011007388 */ /* 0x000fe20000000800 */
[----:B------:R-:W-:Y:S01]  /*d6e0*/  F2FP.PACK_AB R12, R12, R92 ;  /* 0x0000005c0c0c723e */ /* 0x000fe200000000ff */
[----:B---3--:R-:W-:-:S02]  /*d6f0*/  @P6 FMUL.FTZ R3, R3, 0.69314718246459960938 ;  /* 0x3f31721803036820 */ /* 0x008fc40000410000 */
[----:B------:R3:W-:Y:S01]  /*d700*/  STS [R17+0x2400], R82 ;  /* 0x0024005211007388 */ /* 0x0007e20000000800 */
[----:B------:R-:W-:Y:S01]  /*d710*/  F2FP.PACK_AB R13, R13, R94 ;  /* 0x0000005e0d0d723e */ /* 0x000fe200000000ff */
[----:B--2---:R-:W-:Y:S02]  /*d720*/  @P1 FMUL.FTZ R19, R6, 0.69314718246459960938 ;  /* 0x3f31721806131820 */ /* 0x004fe40000410000 */
[----:B------:R-:W-:Y:S04]  /*d730*/  STS [R10+0x2000], R104 ;  /* 0x002000680a007388 */ /* 0x000fe80000000800 */
[----:B------:R2:W-:Y:S01]  /*d740*/  STS [R10+0x2400], R106 ;  /* 0x0024006a0a007388 */ /* 0x0005e20000000800 */
[----:B-1----:R-:W-:-:S03]  /*d750*/  @P5 FMUL.FTZ R8, R8, 0.69314718246459960938 ;  /* 0x3f31721808085820 */ /* 0x002fc60000410000 */
[----:B------:R-:W-:Y:S04]  /*d760*/  STS [R18], R100 ;  /* 0x0000006412007388 */ /* 0x000fe80000000800 */
[----:B------:R-:W-:Y:S04]  /*d770*/  STS [R18+0x400], R102 ;  /* 0x0004006612007388 */ /* 0x000fe80000000800 */
[----:B------:R-:W-:Y:S04]  /*d780*/  STS [R5], R14 ;  /* 0x0000000e05007388 */ /* 0x000fe80000000800 */
[----:B------:R-:W-:Y:S01]  /*d790*/  STS [R11], R15 ;  /* 0x0000000f0b007388 */ /* 0x000fe20000000800 */
[----:B---3--:R-:W1:Y:S03]  /*d7a0*/  @P4 MUFU.LG2 R17, R7 ;  /* 0x0000000700114308 */ /* 0x008e660000000c00 */
[----:B------:R-:W-:Y:S04]  /*d7b0*/  STS [R18+0x2000], R88 ;  /* 0x0020005812007388 */ /* 0x000fe80000000800 */
[----:B------:R3:W-:Y:S04]  /*d7c0*/  STS [R18+0x2400], R90 ;  /* 0x0024005a12007388 */ /* 0x0007e80000000800 */
[----:B------:R4:W-:Y:S04]  /*d7d0*/  STS [R5+0x2000], R12 ;  /* 0x0020000c05007388 */ /* 0x0009e80000000800 */
[----:B------:R5:W-:Y:S01]  /*d7e0*/  STS [R11+0x2000], R13 ;  /* 0x0020000d0b007388 */ /* 0x000be20000000800 */
[----:B-1----:R-:W-:-:S03]  /*d7f0*/  @P4 FMUL.FTZ R17, R17, 0.69314718246459960938 ;  /* 0x3f31721811114820 */ /* 0x002fc60000410000 */
[----:B------:R-:W-:Y:S06]  /*d800*/  BAR.SYNC.DEFER_BLOCKING 0x0 ;  /* 0x0000000000007b1d */ /* 0x000fec0000010000 */
[----:B------:R-:W1:Y:S04]  /*d810*/  S2R R4, SR_CTAID.Y ;  /* 0x0000000000047919 */ /* 0x000e680000002600 */
[----:B--2---:R-:W2:Y:S01]  /*d820*/  S2R R10, SR_CTAID.Z ;  /* 0x00000000000a7919 */ /* 0x004ea20000002700 */
[----:B---3--:R-:W-:-:S02]  /*d830*/  IMAD.MOV.U32 R18, RZ, RZ, 0x7f800000 ;  /* 0x7f800000ff127424 */ /* 0x008fc400078e00ff */
[----:B------:R-:W-:Y:S01]  /*d840*/  @P6 FFMA.FTZ R18, R136, c[0x0][0x238], R3 ;  /* 0x00008e0088126a23 */ /* 0x000fe20000010003 */
[----:B------:R-:W-:Y:S01]  /*d850*/  MOV R3, 0x7f800000 ;  /* 0x7f80000000037802 */ /* 0x000fe20000000f00 */
[----:B----4-:R-:W3:Y:S01]  /*d860*/  S2R R5, SR_CTAID.X ;  /* 0x0000000000057919 */ /* 0x010ee20000002500 */
[----:B------:R-:W-:Y:S01]  /*d870*/  @P4 FFMA.FTZ R3, R134, c[0x0][0x238], R17 ;  /* 0x00008e0086034a23 */ /* 0x000fe20000010011 */
[----:B-----5:R-:W-:Y:S01]  /*d880*/  @P0 MOV R11, 0x1 ;  /* 0x00000001000b0802 */ /* 0x020fe20000000f00 */
[----:B------:R-:W-:Y:S01]  /*d890*/  @!P0 IMAD R11, R9, c[0x0][0x1c0], RZ ;  /* 0x00007000090b8a24 */ /* 0x000fe200078e02ff */
[----:B------:R-:W-:Y:S01]  /*d8a0*/  LOP3.LUT P0, RZ, R2, 0x3, RZ, 0xc0, !PT ;  /* 0x0000000302ff7812 */ /* 0x000fe2000780c0ff */
[----:B------:R4:W4:Y:S04]  /*d8b0*/  LDS.128 R40, [R195] ;  /* 0x00000000c3287984 */ /* 0x0009280000000c00 */
[----:B------:R4:W4:Y:S01]  /*d8c0*/  LDS.128 R36, [R195+0x800] ;  /* 0x00080000c3247984 */ /* 0x0009220000000c00 */
[----:B-1----:R-:W-:-:S03]  /*d8d0*/  IMAD R11, R4, R11, RZ ;  /* 0x0000000b040b7224 */ /* 0x002fc600078e02ff */
[----:B------:R1:W1:Y:S01]  /*d8e0*/  LDS.128 R32, [R195+0x1000] ;  /* 0x00100000c3207984 */ /* 0x0002620000000c00 */
[----:B------:R-:W-:Y:S01]  /*d8f0*/  @!P3 IMAD R7, R4, c[0x0][0x214], RZ ;  /* 0x000085000407ba24 */ /* 0x000fe200078e02ff */
[----:B------:R-:W-:Y:S02]  /*d900*/  SEL R11, R11, RZ, P3 ;  /* 0x000000ff0b0b7207 */ /* 0x000fe40001800000 */
[----:B------:R1:W1:Y:S02]  /*d910*/  LDS.128 R28, [R195+0x1800] ;  /* 0x00180000c31c7984 */ /* 0x0002640000000c00 */
[----:B------:R-:W-:Y:S02]  /*d920*/  @!P3 MOV R48, R7 ;  /* 0x000000070030b202 */ /* 0x000fe40000000f00 */
[----:B------:R1:W1:Y:S01]  /*d930*/  LDS.128 R24, [R195+0x2000] ;  /* 0x00200000c3187984 */ /* 0x0002620000000c00 */
[----:B---3--:R-:W-:Y:S01]  /*d940*/  IMAD R2, R5, R0, RZ ;  /* 0x0000000005027224 */ /* 0x008fe200078e02ff */
[----:B------:R-:W-:Y:S01]  /*d950*/  @!P3 SHF.R.S32.HI R49, RZ, 0x1f, R7 ;  /* 0x0000001fff31b819 */ /* 0x000fe20000011407 */
[----:B--2---:R-:W-:Y:S01]  /*d960*/  IMAD R11, R10, R9, R11 ;  /* 0x000000090a0b7224 */ /* 0x004fe200078e020b */
[----:B------:R2:W3:Y:S01]  /*d970*/  LDS.128 R20, [R195+0x2800] ;  /* 0x00280000c3147984 */ /* 0x0004e20000000c00 */
[----:B------:R-:W-:Y:S01]  /*d980*/  MOV R9, 0x7f800000 ;  /* 0x7f80000000097802 */ /* 0x000fe20000000f00 */
[----:B------:R-:W-:Y:S01]  /*d990*/  @P5 FFMA.FTZ R9, R135, c[0x0][0x238], R8 ;  /* 0x00008e0087095a23 */ /* 0x000fe20000010008 */
[----:B------:R-:W-:Y:S01]  /*d9a0*/  SHF.L.U32 R2, R2, 0x7, RZ ;  /* 0x0000000702027819 */ /* 0x000fe200000006ff */
[----:B------:R2:W1:Y:S01]  /*d9b0*/  LDS.128 R12, [R195+0x3000] ;  /* 0x00300000c30c7984 */ /* 0x0004620000000c00 */
[----:B------:R-:W-:Y:S01]  /*d9c0*/  MOV R7, 0x7f800000 ;  /* 0x7f80000000077802 */ /* 0x000fe20000000f00 */
[----:B------:R-:W-:Y:S01]  /*d9d0*/  @P1 FFMA.FTZ R7, R133, c[0x0][0x238], R19 ;  /* 0x00008e0085071a23 */ /* 0x000fe20000010013 */
[----:B------:R-:W-:Y:S01]  /*d9e0*/  IADD3 R6, P3, P2, R2, R48, R11 ;  /* 0x0000003002067210 */ /* 0x000fe20007a7e00b */
[----:B------:R2:W1:Y:S01]  /*d9f0*/  LDS.128 R44, [R195+0x3800] ;  /* 0x00380000c32c7984 */ /* 0x0004620000000c00 */
[----:B------:R-:W-:-:S02]  /*da00*/  SHF.R.S32.HI R2, RZ, 0x1f, R2 ;  /* 0x0000001fff027819 */ /* 0x000fc40000011402 */
[----:B------:R-:W-:-:S04]  /*da10*/  SHF.R.S32.HI R11, RZ, 0x1f, R11 ;  /* 0x0000001fff0b7819 */ /* 0x000fc8000001140b */
[----:B------:R-:W-:Y:S01]  /*da20*/  IADD3.X R2, R2, R49, R11, P3, P2 ;  /* 0x0000003102027210 */ /* 0x000fe20001fe440b */
[----:B------:R-:W-:Y:S05]  /*da30*/  @P0 BRA `(.L_x_597) ;  /* 0x0000026000000947 */ /* 0x000fea0003800000 */
[----:B------:R-:W-:Y:S01]  /*da40*/  SHF.R.S32.HI R11, RZ, 0x1f, R16 ;  /* 0x0000001fff0b7819 */ /* 0x000fe20000011410 */
[----:B------:R-:W-:-:S03]  /*da50*/  IMAD.MOV.U32 R8, RZ, RZ, c[0x0][0x214] ;  /* 0x00008500ff087624 */ /* 0x000fc600078e00ff */
[----:B------:R-:W-:Y:S01]  /*da60*/  LEA.HI R11, R11, R16, RZ, 0x2 ;  /* 0x000000100b0b7211 */ /* 0x000fe200078f10ff */
[----:B------:R-:W-:-:S03]  /*da70*/  IMAD R5, R5, -0x80, R8 ;  /* 0xffffff8005057824 */ /* 0x000fc600078e0208 */
        /* <DEDUP_REMOVED lines=12> */
[----:B------:R-:W-:Y:S01]  /*db40*/  @!P5 IMAD R16, R16, R0, RZ ;  /* 0x000000001010d224 */ /* 0x000fe200078e02ff */
[----:B------:R-:W-:Y:S01]  /*db50*/  @!P6 LEA.HI.X.SX32 R5, R5, R2, 0x1, P0 ;  /* 0x000000020505e211 */ /* 0x000fe200000f0eff */
[-C--:B------:R-:W-:Y:S01]  /*db60*/  @!P4 IMAD R11, R11, R0.reuse, RZ ;  /* 0x000000000b0bc224 */ /* 0x080fe200078e02ff */
[----:B------:R-:W-:Y:S01]  /*db70*/  @!P6 LEA R48, P0, R8, c[0x0][0x200], 0x2 ;  /* 0x000080000830ea11 */ /* 0x000fe200078010ff */
[----:B------:R-:W-:Y:S01]  /*db80*/  @!P3 IMAD R17, R17, R0, RZ ;  /* 0x000000001111b224 */ /* 0x000fe200078e02ff */
[-C--:B------:R-:W-:Y:S02]  /*db90*/  @!P5 IADD3 R0, P2, R16, R6.reuse, RZ ;  /* 0x000000061000d210 */ /* 0x080fe40007f5e0ff */
[----:B------:R-:W-:Y:S02]  /*dba0*/  @!P6 LEA.HI.X R49, R8, c[0x0][0x204], R5, 0x2, P0 ;  /* 0x000081000831ea11 */ /* 0x000fe400000f1405 */
[----:B------:R-:W-:Y:S02]  /*dbb0*/  @!P4 IADD3 R5, P1, R11, R6, RZ ;  /* 0x000000060b05c210 */ /* 0x000fe40007f3e0ff */
[----:B------:R-:W-:Y:S01]  /*dbc0*/  @!P5 LEA.HI.X.SX32 R16, R16, R2, 0x1, P2 ;  /* 0x000000021010d211 */ /* 0x000fe200010f0eff */
[----:B------:R2:W-:Y:S01]  /*dbd0*/  @!P6 STG.E [R48.64], R18 ;  /* 0x000000123000e986 */ /* 0x0005e2000c10190c */
[----:B------:R-:W-:-:S02]  /*dbe0*/  @!P3 IADD3 R6, P0, R17, R6, RZ ;  /* 0x000000061106b210 */ /* 0x000fc40007f1e0ff */
[C---:B------:R-:W-:Y:S02]  /*dbf0*/  @!P5 LEA R50, P2, R0.reuse, c[0x0][0x200], 0x2 ;  /* 0x000080000032da11 */ /* 0x040fe400078410ff */
[-C--:B------:R-:W-:Y:S02]  /*dc00*/  @!P4 LEA.HI.X.SX32 R11, R11, R2.reuse, 0x1, P1 ;  /* 0x000000020b0bc211 */ /* 0x080fe400008f0eff */
[----:B------:R-:W-:Y:S02]  /*dc10*/  @!P3 LEA.HI.X.SX32 R2, R17, R2, 0x1, P0 ;  /* 0x000000021102b211 */ /* 0x000fe400000f0eff */
[----:B------:R-:W-:Y:S02]  /*dc20*/  @!P5 LEA.HI.X R51, R0, c[0x0][0x204], R16, 0x2, P2 ;  /* 0x000081000033da11 */ /* 0x000fe400010f1410 */
[C---:B------:R-:W-:Y:S02]  /*dc30*/  @!P4 LEA R52, P1, R5.reuse, c[0x0][0x200], 0x2 ;  /* 0x000080000534ca11 */ /* 0x040fe400078210ff */
[----:B------:R-:W-:Y:S01]  /*dc40*/  @!P3 LEA R16, P0, R6, c[0x0][0x200], 0x2 ;  /* 0x000080000610ba11 */ /* 0x000fe200078010ff */
[----:B------:R2:W-:Y:S01]  /*dc50*/  @!P5 STG.E [R50.64], R9 ;  /* 0x000000093200d986 */ /* 0x0005e2000c10190c */
[----:B------:R-:W-:-:S02]  /*dc60*/  @!P4 LEA.HI.X R53, R5, c[0x0][0x204], R11, 0x2, P1 ;  /* 0x000081000535ca11 */ /* 0x000fc400008f140b */
[----:B------:R-:W-:-:S03]  /*dc70*/  @!P3 LEA.HI.X R17, R6, c[0x0][0x204], R2, 0x2, P0 ;  /* 0x000081000611ba11 */ /* 0x000fc600000f1402 */
[----:B------:R2:W-:Y:S04]  /*dc80*/  @!P4 STG.E [R52.64], R3 ;  /* 0x000000033400c986 */ /* 0x0005e8000c10190c */
[----:B------:R2:W-:Y:S02]  /*dc90*/  @!P3 STG.E [R16.64], R7 ;  /* 0x000000071000b986 */ /* 0x0005e4000c10190c */
.L_x_597:
[----:B------:R-:W-:Y:S05]  /*dca0*/  BSYNC B0 ;  /* 0x0000000000007941 */ /* 0x000fea0003800000 */
.L_x_596:
[----:B------:R-:W-:Y:S01]  /*dcb0*/  SHF.R.S32.HI R2, RZ, 0x1f, R4 ;  /* 0x0000001fff027819 */ /* 0x000fe20000011404 */
[--C-:B------:R-:W-:Y:S01]  /*dcc0*/  IMAD.MOV.U32 R6, RZ, RZ, R200.reuse ;  /* 0x000000ffff067224 */ /* 0x100fe200078e00c8 */
[----:B--2---:R-:W-:Y:S01]  /*dcd0*/  SHF.R.S32.HI R7, RZ, 0x1f, R200 ;  /* 0x0000001fff077819 */ /* 0x004fe200000114c8 */
[----:B------:R-:W-:Y:S01]  /*dce0*/  ULDC.64 UR4, c[0x0][0x1e8] ;  /* 0x00007a0000047ab9 */ /* 0x000fe20000000a00 */
[----:B------:R-:W-:Y:S01]  /*dcf0*/  SHF.R.S32.HI R0, RZ, 0x1f, R10 ;  /* 0x0000001fff007819 */ /* 0x000fe2000001140a */
[----:B------:R-:W-:Y:S01]  /*dd00*/  IMAD R2, R2, c[0x0][0x1e0], RZ ;  /* 0x0000780002027a24 */ /* 0x000fe200078e02ff */
[----:B------:R-:W-:Y:S01]  /*dd10*/  USHF.L.U32 UR7, UR4, 0x5, URZ ;  /* 0x0000000504077899 */ /* 0x000fe2000800063f */
[----:B------:R-:W-:Y:S01]  /*dd20*/  IMAD.WIDE.U32 R6, R4, c[0x0][0x1e0], R6 ;  /* 0x0000780004067a25 */ /* 0x000fe200078e0006 */
[----:B------:R-:W-:-:S02]  /*dd30*/  UMOV UR6, 0x5 ;  /* 0x0000000500067882 */ /* 0x000fc40000000000 */
[----:B------:R-:W-:Y:S01]  /*dd40*/  USHF.L.U64.HI UR5, UR4, UR6, UR5 ;  /* 0x0000000604057299 */ /* 0x000fe20008010205 */
[----:B------:R-:W-:Y:S02]  /*dd50*/  IMAD R2, R4, c[0x0][0x1e4], R2 ;  /* 0x0000790004027a24 */ /* 0x000fe400078e0202 */
[----:B------:R-:W-:Y:S02]  /*dd60*/  IMAD R0, R0, c[0x0][0x1f0], RZ ;  /* 0x00007c0000007a24 */ /* 0x000fe400078e02ff */
[----:B------:R-:W-:Y:S02]  /*dd70*/  IMAD.IADD R3, R7, 0x1, R2 ;  /* 0x0000000107037824 */ /* 0x000fe400078e0202 */
[----:B------:R-:W-:Y:S02]  /*dd80*/  IMAD.MOV.U32 R2, RZ, RZ, R6 ;  /* 0x000000ffff027224 */ /* 0x000fe400078e0006 */
[C---:B------:R-:W-:Y:S02]  /*dd90*/  IMAD R0, R10.reuse, c[0x0][0x1f4], R0 ;  /* 0x00007d000a007a24 */ /* 0x040fe400078e0200 */
[----:B------:R-:W-:-:S04]  /*dda0*/  IMAD.WIDE.U32 R10, R10, c[0x0][0x1f0], R2 ;  /* 0x00007c000a0a7a25 */ /* 0x000fc800078e0002 */
[----:B------:R-:W-:Y:S02]  /*ddb0*/  IMAD R2, R205, c[0x0][0x1e8], RZ ;  /* 0x00007a00cd027a24 */ /* 0x000fe400078e02ff */
[----:B------:R-:W-:Y:S02]  /*ddc0*/  IMAD.IADD R11, R11, 0x1, R0 ;  /* 0x000000010b0b7824 */ /* 0x000fe400078e0200 */
[C---:B------:R-:W-:Y:S02]  /*ddd0*/  IMAD R2, R204.reuse, c[0x0][0x1ec], R2 ;  /* 0x00007b00cc027a24 */ /* 0x040fe400078e0202 */
[----:B------:R-:W-:-:S04]  /*dde0*/  IMAD.WIDE.U32 R10, R204, c[0x0][0x1e8], R10 ;  /* 0x00007a00cc0a7a25 */ /* 0x000fc800078e000a */
[----:B------:R-:W-:Y:S01]  /*ddf0*/  IMAD.IADD R2, R11, 0x1, R2 ;  /* 0x000000010b027824 */ /* 0x000fe200078e0202 */
[----:B------:R-:W-:-:S04]  /*de00*/  LEA R4, P0, R10, c[0x0][0x1d0], 0x1 ;  /* 0x000074000a047a11 */ /* 0x000fc800078008ff */
[----:B------:R-:W-:Y:S02]  /*de10*/  LEA.HI.X R5, R10, c[0x0][0x1d4], R2, 0x1, P0 ;  /* 0x000075000a057a11 */ /* 0x000fe400000f0c02 */
[----:B------:R-:W-:-:S03]  /*de20*/  IADD3 R16, P0, R4, UR7, RZ ;  /* 0x0000000704107c10 */ /* 0x000fc6000ff1e0ff */
[----:B----4-:R2:W-:Y:S01]  /*de30*/  STG.E.128 [R4.64], R40 ;  /* 0x0000002804007986 */ /* 0x0105e2000c101d0c */
[----:B------:R-:W-:Y:S02]  /*de40*/  IADD3.X R17, R5, UR5, RZ, P0, !PT ;  /* 0x0000000505117c10 */ /* 0x000fe400087fe4ff */
[----:B------:R-:W-:-:S03]  /*de50*/  IADD3 R10, P0, R16, UR7, RZ ;  /* 0x00000007100a7c10 */ /* 0x000fc6000ff1e0ff */
[----:B------:R-:W-:Y:S01]  /*de60*/  STG.E.128 [R16.64], R36 ;  /* 0x0000002410007986 */ /* 0x000fe2000c101d0c */
[----:B------:R-:W-:Y:S02]  /*de70*/  IADD3.X R11, R17, UR5, RZ, P0, !PT ;  /* 0x00000005110b7c10 */ /* 0x000fe400087fe4ff */
[----:B------:R-:W-:-:S03]  /*de80*/  IADD3 R8, P0, R10, UR7, RZ ;  /* 0x000000070a087c10 */ /* 0x000fc6000ff1e0ff */
[----:B-1----:R1:W-:Y:S01]  /*de90*/  STG.E.128 [R10.64], R32 ;  /* 0x000000200a007986 */ /* 0x0023e2000c101d0c */
[----:B------:R-:W-:Y:S02]  /*dea0*/  IADD3.X R9, R11, UR5, RZ, P0, !PT ;  /* 0x000000050b097c10 */ /* 0x000fe400087fe4ff */
[----:B------:R-:W-:-:S03]  /*deb0*/  IADD3 R6, P0, R8, UR7, RZ ;  /* 0x0000000708067c10 */ /* 0x000fc6000ff1e0ff */
[----:B------:R-:W-:Y:S01]  /*dec0*/  STG.E.128 [R8.64], R28 ;  /* 0x0000001c08007986 */ /* 0x000fe2000c101d0c */
[----:B------:R-:W-:Y:S02]  /*ded0*/  IADD3.X R7, R9, UR5, RZ, P0, !PT ;  /* 0x0000000509077c10 */ /* 0x000fe400087fe4ff */
[----:B------:R-:W-:-:S03]  /*dee0*/  IADD3 R2, P0, R6, UR7, RZ ;  /* 0x0000000706027c10 */ /* 0x000fc6000ff1e0ff */
[----:B------:R-:W-:Y:S01]  /*def0*/  STG.E.128 [R6.64], R24 ;  /* 0x0000001806007986 */ /* 0x000fe2000c101d0c */
[----:B------:R-:W-:-:S05]  /*df00*/  IADD3.X R3, R7, UR5, RZ, P0, !PT ;  /* 0x0000000507037c10 */ /* 0x000fca00087fe4ff */
[----:B---3--:R-:W-:Y:S01]  /*df10*/  STG.E.128 [R2.64], R20 ;  /* 0x0000001402007986 */ /* 0x008fe2000c101d0c */
[----:B--2---:R-:W-:-:S04]  /*df20*/  IADD3 R4, P0, R2, UR7, RZ ;  /* 0x0000000702047c10 */ /* 0x004fc8000ff1e0ff */
[----:B------:R-:W-:-:S05]  /*df30*/  IADD3.X R5, R3, UR5, RZ, P0, !PT ;  /* 0x0000000503057c10 */ /* 0x000fca00087fe4ff */
[----:B------:R-:W-:Y:S01]  /*df40*/  STG.E.128 [R4.64], R12 ;  /* 0x0000000c04007986 */ /* 0x000fe2000c101d0c */
[----:B-1----:R-:W-:-:S04]  /*df50*/  IADD3 R10, P0, R4, UR7, RZ ;  /* 0x00000007040a7c10 */ /* 0x002fc8000ff1e0ff */
[----:B------:R-:W-:-:S05]  /*df60*/  IADD3.X R11, R5, UR5, RZ, P0, !PT ;  /* 0x00000005050b7c10 */ /* 0x000fca00087fe4ff */
[----:B------:R-:W-:Y:S01]  /*df70*/  STG.E.128 [R10.64], R44 ;  /* 0x0000002c0a007986 */ /* 0x000fe2000c101d0c */
[----:B------:R-:W-:Y:S05]  /*df80*/  EXIT ;  /* 0x000000000000794d */ /* 0x000fea0003800000 */
.L_x_587:
[----:B------:R-:W-:Y:S01]  /*df90*/  LEA.HI R2, R18, R119, RZ, 0x3 ;  /* 0x0000007712027211 */ /* 0x000fe200078f18ff */
[----:B------:R-:W1:Y:S01]  /*dfa0*/  LDC.U8 R0, c[0x0][0x329] ;  /* 0x0000ca40ff007b82 */ /* 0x000e620000000000 */
[----:B------:R-:W-:Y:S01]  /*dfb0*/  SHF.R.S32.HI R3, RZ, 0x1f, R10 ;  /* 0x0000001fff037819 */ /* 0x000fe2000001140a */
[----:B------:R-:W-:Y:S01]  /*dfc0*/  ULDC.64 UR4, c[0x0][0x1e8] ;  /* 0x00007a0000047ab9 */ /* 0x000fe20000000a00 */
[----:B------:R-:W-:Y:S01]  /*dfd0*/  LOP3.LUT R6, R2, 0x1ffffff8, RZ, 0xc0, !PT ;  /* 0x1ffffff802067812 */ /* 0x000fe200078ec0ff */
[----:B------:R-:W-:Y:S01]  /*dfe0*/  USHF.L.U32 UR6, UR4, 0x5, URZ ;  /* 0x0000000504067899 */ /* 0x000fe2000800063f */
[----:B------:R-:W-:Y:S01]  /*dff0*/  SHF.R.S32.HI R2, RZ, 0x3, R2 ;  /* 0x00000003ff027819 */ /* 0x000fe20000011402 */
[----:B------:R-:W-:Y:S01]  /*e000*/  IMAD R3, R3, c[0x0][0x1e0], RZ ;  /* 0x0000780003037a24 */ /* 0x000fe200078e02ff */
[----:B------:R-:W-:Y:S01]  /*e010*/  SHF.R.S32.HI R5, RZ, 0x1f, R14 ;  /* 0x0000001fff057819 */ /* 0x000fe2000001140e */
[----:B------:R-:W-:Y:S01]  /*e020*/  IMAD.IADD R6, R119, 0x1, -R6 ;  /* 0x0000000177067824 */ /* 0x000fe200078e0a06 */
[----:B------:R-:W2:Y:S01]  /*e030*/  LDC.U8 R4, c[0x0][0x328] ;  /* 0x0000ca00ff047b82 */ /* 0x000ea20000000000 */
[----:B------:R-:W-:Y:S01]  /*e040*/  IMAD R3, R10, c[0x0][0x1e4], R3 ;  /* 0x000079000a037a24 */ /* 0x000fe200078e0203 */
[----:B------:R-:W-:Y:S01]  /*e050*/  UMOV UR7, 0x5 ;  /* 0x0000000500077882 */ /* 0x000fe20000000000 */
[----:B------:R-:W-:Y:S01]  /*e060*/  IMAD.SHL.U32 R6, R6, 0x8, RZ ;  /* 0x0000000806067824 */ /* 0x000fe200078e00ff */
[----:B------:R-:W-:Y:S01]  /*e070*/  USHF.L.U64.HI UR5, UR4, UR7, UR5 ;  /* 0x0000000704057299 */ /* 0x000fe20008010205 */
[----:B------:R-:W-:Y:S01]  /*e080*/  IMAD R5, R5, c[0x0][0x1f0], RZ ;  /* 0x00007c0005057a24 */ /* 0x000fe200078e02ff */
[----:B------:R-:W-:-:S02]  /*e090*/  LOP3.LUT P6, RZ, R119, 0x7, RZ, 0xc0, !PT ;  /* 0x0000000777ff7812 */ /* 0x000fc400078cc0ff */
[----:B------:R-:W-:Y:S01]  /*e0a0*/  SHF.R.S32.HI R7, RZ, 0x1f, R6 ;  /* 0x0000001fff077819 */ /* 0x000fe20000011406 */
[----:B------:R-:W-:Y:S01]  /*e0b0*/  IMAD R5, R14, c[0x0][0x1f4], R5 ;  /* 0x00007d000e057a24 */ /* 0x000fe200078e0205 */
[----:B------:R-:W-:-:S03]  /*e0c0*/  IADD3 R11, R2, 0x20, RZ ;  /* 0x00000020020b7810 */ /* 0x000fc60007ffe0ff */
[----:B------:R-:W-:Y:S01]  /*e0d0*/  IMAD.WIDE.U32 R6, R10, c[0x0][0x1e0], R6 ;  /* 0x000078000a067a25 */ /* 0x000fe200078e0006 */
[----:B-1----:R-:W-:-:S03]  /*e0e0*/  ISETP.NE.AND P0, PT, R0, RZ, PT ;  /* 0x000000ff0000720c */ /* 0x002fc60003f05270 */
[----:B------:R-:W-:Y:S01]  /*e0f0*/  IMAD.IADD R7, R3, 0x1, R7 ;  /* 0x0000000103077824 */ /* 0x000fe200078e0207 */
[----:B------:R-:W-:-:S03]  /*e100*/  SHF.R.S32.HI R3, RZ, 0x1f, R2 ;  /* 0x0000001fff037819 */ /* 0x000fc60000011402 */
[----:B------:R-:W-:-:S04]  /*e110*/  IMAD.WIDE.U32 R6, R14, c[0x0][0x1f0], R6 ;  /* 0x00007c000e067a25 */ /* 0x000fc800078e0006 */
[----:B------:R-:W-:-:S04]  /*e120*/  IMAD.WIDE R8, R117, 0x80, R2 ;  /* 0x0000008075087825 */ /* 0x000fc800078e0202 */
[----:B------:R-:W-:Y:S02]  /*e130*/  IMAD R3, R9, c[0x0][0x1e8], RZ ;  /* 0x00007a0009037a24 */ /* 0x000fe400078e02ff */
[----:B------:R-:W-:Y:S02]  /*e140*/  IMAD.IADD R7, R5, 0x1, R7 ;  /* 0x0000000105077824 */ /* 0x000fe400078e0207 */
[C---:B------:R-:W-:Y:S02]  /*e150*/  IMAD R3, R8.reuse, c[0x0][0x1ec], R3 ;  /* 0x00007b0008037a24 */ /* 0x040fe400078e0203 */
[----:B------:R-:W-:-:S04]  /*e160*/  IMAD.WIDE.U32 R8, R8, c[0x0][0x1e8], R6 ;  /* 0x00007a0008087a25 */ /* 0x000fc800078e0006 */
[----:B------:R-:W-:Y:S01]  /*e170*/  IMAD.IADD R3, R3, 0x1, R9 ;  /* 0x0000000103037824 */ /* 0x000fe200078e0209 */
[----:B------:R-:W-:Y:S01]  /*e180*/  LEA R6, P1, R8, c[0x0][0x1d0], 0x1 ;  /* 0x0000740008067a11 */ /* 0x000fe200078208ff */
[----:B------:R-:W-:-:S03]  /*e190*/  @P0 IMAD.MOV.U32 R5, RZ, RZ, c[0x0][0x210] ;  /* 0x00008400ff050624 */ /* 0x000fc600078e00ff */
[----:B------:R-:W-:Y:S01]  /*e1a0*/  LEA.HI.X R7, R8, c[0x0][0x1d4], R3, 0x1, P1 ;  /* 0x0000750008077a11 */ /* 0x000fe200008f0c03 */
[----:B------:R-:W-:Y:S01]  /*e1b0*/  @!P0 IMAD.MOV.U32 R3, RZ, RZ, c[0x0][0x214] ;  /* 0x00008500ff038624 */ /* 0x000fe200078e00ff */
[----:B--2---:R-:W-:Y:S01]  /*e1c0*/  @!P0 ISETP.NE.AND P1, PT, R4, RZ, PT ;  /* 0x000000ff0400820c */ /* 0x004fe20003f25270 */
[----:B------:R-:W-:Y:S01]  /*e1d0*/  @P0 IMAD R5, R5, c[0x0][0x214], RZ ;  /* 0x0000850005050a24 */ /* 0x000fe200078e02ff */
[----:B------:R-:W-:Y:S01]  /*e1e0*/  IADD3 R8, P2, R6, UR6, RZ ;  /* 0x0000000606087c10 */ /* 0x000fe2000ff5e0ff */
[----:B------:R1:W-:Y:S01]  /*e1f0*/  STG.E.128 [R6.64], RZ ;  /* 0x000000ff06007986 */ /* 0x0003e2000c101d0c */
[----:B------:R-:W-:Y:S01]  /*e200*/  @!P0 SEL R5, R3, c[0x0][0x234], !P1 ;  /* 0x00008d0003058a07 */ /* 0x000fe20004800000 */
[----:B------:R-:W-:Y:S01]  /*e210*/  @P0 IMAD.MOV.U32 R3, RZ, RZ, 0x1 ;  /* 0x00000001ff030424 */ /* 0x000fe200078e00ff */
[----:B------:R-:W-:Y:S02]  /*e220*/  IADD3.X R9, R7, UR5, RZ, P2, !PT ;  /* 0x0000000507097c10 */ /* 0x000fe400097fe4ff */
[----:B------:R-:W-:Y:S01]  /*e230*/  IADD3 R12, P2, R8, UR6, RZ ;  /* 0x00000006080c7c10 */ /* 0x000fe2000ff5e0ff */
[----:B------:R-:W-:Y:S01]  /*e240*/  @!P0 IMAD R3, R5, c[0x0][0x1c0], RZ ;  /* 0x0000700005038a24 */ /* 0x000fe200078e02ff */
[----:B------:R-:W-:Y:S01]  /*e250*/  ISETP.NE.AND P1, PT, R4, RZ, PT ;  /* 0x000000ff0400720c */ /* 0x000fe20003f25270 */
[----:B------:R2:W-:Y:S01]  /*e260*/  STG.E.128 [R8.64], RZ ;  /* 0x000000ff08007986 */ /* 0x0005e2000c101d0c */
[----:B------:R-:W-:Y:S01]  /*e270*/  IADD3.X R13, R9, UR5, RZ, P2, !PT ;  /* 0x00000005090d7c10 */ /* 0x000fe200097fe4ff */
[----:B------:R-:W-:Y:S01]  /*e280*/  IMAD R3, R10, R3, RZ ;  /* 0x000000030a037224 */ /* 0x000fe200078e02ff */
[----:B------:R-:W-:Y:S01]  /*e290*/  ISETP.EQ.AND P1, PT, R0, RZ, P1 ;  /* 0x000000ff0000720c */ /* 0x000fe20000f22270 */
[----:B------:R-:W-:Y:S01]  /*e2a0*/  IMAD R10, R10, c[0x0][0x214], RZ ;  /* 0x000085000a0a7a24 */ /* 0x000fe200078e02ff */
[----:B------:R-:W-:Y:S01]  /*e2b0*/  IADD3 R0, -R124, c[0x0][0x214], RZ ;  /* 0x000085007c007a10 */ /* 0x000fe20007ffe1ff */
[----:B------:R3:W-:Y:S01]  /*e2c0*/  STG.E.128 [R12.64], RZ ;  /* 0x000000ff0c007986 */ /* 0x0007e2000c101d0c */
[----:B------:R-:W-:-:S02]  /*e2d0*/  SEL R3, R3, RZ, !P1 ;  /* 0x000000ff03037207 */ /* 0x000fc40004800000 */
[----:B------:R-:W-:Y:S02]  /*e2e0*/  SHF.R.S32.HI R4, RZ, 0x1f, R10 ;  /* 0x0000001fff047819 */ /* 0x000fe4000001140a */
[----:B------:R-:W-:Y:S01]  /*e2f0*/  ISETP.GE.OR P5, PT, R11, R0, P6 ;  /* 0x000000000b00720c */ /* 0x000fe200037a6670 */
[----:B------:R-:W-:Y:S01]  /*e300*/  IMAD R14, R14, R5, R3 ;  /* 0x000000050e0e7224 */ /* 0x000fe200078e0203 */
[----:B------:R-:W-:Y:S01]  /*e310*/  SEL R5, R10, RZ, P1 ;  /* 0x000000ff0a057207 */ /* 0x000fe20000800000 */
[----:B------:R-:W-:Y:S01]  /*e320*/  @P0 IMAD.MOV.U32 R3, RZ, RZ, c[0x0][0x210] ;  /* 0x00008400ff030624 */ /* 0x000fe200078e00ff */
[----:B------:R-:W-:Y:S01]  /*e330*/  SEL R4, R4, RZ, P1 ;  /* 0x000000ff04047207 */ /* 0x000fe20000800000 */
[----:B------:R-:W-:Y:S01]  /*e340*/  @!P0 IMAD.MOV.U32 R3, RZ, RZ, 0x1 ;  /* 0x00000001ff038424 */ /* 0x000fe200078e00ff */
[----:B-1----:R-:W-:Y:S02]  /*e350*/  IADD3 R6, P2, R12, UR6, RZ ;  /* 0x000000060c067c10 */ /* 0x002fe4000ff5e0ff */
[----:B------:R-:W-:-:S02]  /*e360*/  IADD3 R10, R2, 0x30, RZ ;  /* 0x00000030020a7810 */ /* 0x000fc40007ffe0ff */
[----:B------:R-:W-:Y:S02]  /*e370*/  IADD3.X R7, R13, UR5, RZ, P2, !PT ;  /* 0x000000050d077c10 */ /* 0x000fe400097fe4ff */
[-C--:B------:R-:W-:Y:S01]  /*e380*/  ISETP.GE.OR P4, PT, R10, R0.reuse, P6 ;  /* 0x000000000a00720c */ /* 0x080fe20003786670 */
[----:B------:R-:W-:Y:S01]  /*e390*/  @!P5 IMAD R11, R11, R3, RZ ;  /* 0x000000030b0bd224 */ /* 0x000fe200078e02ff */
[----:B--2---:R-:W-:Y:S01]  /*e3a0*/  IADD3 R8, P2, R6, UR6, RZ ;  /* 0x0000000606087c10 */ /* 0x004fe2000ff5e0ff */
[----:B------:R1:W-:Y:S03]  /*e3b0*/  STG.E.128 [R6.64], RZ ;  /* 0x000000ff06007986 */ /* 0x0003e6000c101d0c */
[----:B------:R-:W-:Y:S02]  /*e3c0*/  IADD3.X R9, R7, UR5, RZ, P2, !PT ;  /* 0x0000000507097c10 */ /* 0x000fe400097fe4ff */
[----:B------:R-:W-:-:S02]  /*e3d0*/  ISETP.GE.OR P2, PT, R2, R0, P6 ;  /* 0x000000000200720c */ /* 0x000fc40003746670 */
[----:B---3--:R-:W-:Y:S01]  /*e3e0*/  IADD3 R12, P0, R8, UR6, RZ ;  /* 0x00000006080c7c10 */ /* 0x008fe2000ff1e0ff */
[----:B------:R2:W-:Y:S02]  /*e3f0*/  STG.E.128 [R8.64], RZ ;  /* 0x000000ff08007986 */ /* 0x0005e4000c101d0c */
[----:B------:R-:W-:Y:S01]  /*e400*/  @!P4 IMAD R10, R10, R3, RZ ;  /* 0x000000030a0ac224 */ /* 0x000fe200078e02ff */
[----:B------:R-:W-:Y:S02]  /*e410*/  IADD3.X R13, R9, UR5, RZ, P0, !PT ;  /* 0x00000005090d7c10 */ /* 0x000fe400087fe4ff */
[----:B------:R-:W-:-:S03]  /*e420*/  IADD3 R16, P3, R12, UR6, RZ ;  /* 0x000000060c107c10 */ /* 0x000fc6000ff7e0ff */
[----:B------:R3:W-:Y:S01]  /*e430*/  STG.E.128 [R12.64], RZ ;  /* 0x000000ff0c007986 */ /* 0x0007e2000c101d0c */
[----:B------:R-:W-:-:S05]  /*e440*/  IADD3.X R17, R13, UR5, RZ, P3, !PT ;  /* 0x000000050d117c10 */ /* 0x000fca0009ffe4ff */
[----:B------:R-:W-:Y:S01]  /*e450*/  STG.E.128 [R16.64], RZ ;  /* 0x000000ff10007986 */ /* 0x000fe2000c101d0c */
[-C--:B-1----:R-:W-:Y:S02]  /*e460*/  IMAD R7, R124, R3.reuse, RZ ;  /* 0x000000037c077224 */ /* 0x082fe400078e02ff */
[----:B------:R-:W-:-:S03]  /*e470*/  @!P2 IMAD R6, R2, R3, RZ ;  /* 0x000000030206a224 */ /* 0x000fc600078e02ff */
[--C-:B------:R-:W-:Y:S02]  /*e480*/  IADD3 R5, P1, P0, R7, R5, R14.reuse ;  /* 0x0000000507057210 */ /* 0x100fe4000783e00e */
[----:B------:R-:W-:Y:S02]  /*e490*/  SHF.R.S32.HI R7, RZ, 0x1f, R7 ;  /* 0x0000001fff077819 */ /* 0x000fe40000011407 */
[----:B------:R-:W-:Y:S02]  /*e4a0*/  SHF.R.S32.HI R14, RZ, 0x1f, R14 ;  /* 0x0000001fff0e7819 */ /* 0x000fe4000001140e */
[----:B--2---:R-:W-:Y:S02]  /*e4b0*/  IADD3 R8, R2, 0x10, RZ ;  /* 0x0000001002087810 */ /* 0x004fe40007ffe0ff */
[----:B------:R-:W-:Y:S02]  /*e4c0*/  IADD3.X R4, R7, R4, R14, P1, P0 ;  /* 0x0000000407047210 */ /* 0x000fe40000fe040e */
[----:B------:R-:W-:-:S02]  /*e4d0*/  ISETP.GE.OR P1, PT, R8, R0, P6 ;  /* 0x000000000800720c */ /* 0x000fc40003726670 */
[----:B------:R-:W-:Y:S02]  /*e4e0*/  @!P2 IADD3 R7, P0, R6, R5, RZ ;  /* 0x000000050607a210 */ /* 0x000fe40007f1e0ff */
[----:B------:R-:W-:Y:S02]  /*e4f0*/  IADD3 R14, P3, R16, UR6, RZ ;  /* 0x00000006100e7c10 */ /* 0x000fe4000ff7e0ff */
[----:B------:R-:W-:Y:S02]  /*e500*/  @!P2 LEA.HI.X.SX32 R6, R6, R4, 0x1, P0 ;  /* 0x000000040606a211 */ /* 0x000fe400000f0eff */
[----:B---3--:R-:W-:Y:S02]  /*e510*/  @!P2 LEA R12, P0, R7, c[0x0][0x200], 0x2 ;  /* 0x00008000070caa11 */ /* 0x008fe400078010ff */
[----:B------:R-:W-:Y:S02]  /*e520*/  IADD3.X R15, R17, UR5, RZ, P3, !PT ;  /* 0x00000005110f7c10 */ /* 0x000fe40009ffe4ff */
[----:B------:R-:W-:Y:S01]  /*e530*/  @!P2 LEA.HI.X R13, R7, c[0x0][0x204], R6, 0x2, P0 ;  /* 0x00008100070daa11 */ /* 0x000fe200000f1406 */
[----:B------:R-:W-:Y:S01]  /*e540*/  @!P1 IMAD R6, R8, R3, RZ ;  /* 0x0000000308069224 */ /* 0x000fe200078e02ff */
[----:B------:R-:W-:Y:S01]  /*e550*/  IADD3 R9, R2, 0x40, RZ ;  /* 0x0000004002097810 */ /* 0x000fe20007ffe0ff */
[----:B------:R-:W-:Y:S01]  /*e560*/  @!P2 IMAD.MOV.U32 R8, RZ, RZ, 0x7f800000 ;  /* 0x7f800000ff08a424 */ /* 0x000fe200078e00ff */
[----:B------:R-:W-:Y:S02]  /*e570*/  STG.E.128 [R14.64], RZ ;  /* 0x000000ff0e007986 */ /* 0x000fe4000c101d0c */
[----:B------:R-:W-:-:S02]  /*e580*/  @!P1 IADD3 R7, P0, R6, R5, RZ ;  /* 0x0000000506079210 */ /* 0x000fc40007f1e0ff */
[----:B------:R1:W-:Y:S01]  /*e590*/  @!P2 STG.E [R12.64], R8 ;  /* 0x000000080c00a986 */ /* 0x0003e2000c10190c */
[----:B------:R-:W-:Y:S02]  /*e5a0*/  ISETP.GE.OR P3, PT, R9, R0, P6 ;  /* 0x000000000900720c */ /* 0x000fe40003766670 */
[----:B------:R-:W-:-:S11]  /*e5b0*/  @!P1 LEA.HI.X.SX32 R6, R6, R4, 0x1, P0 ;  /* 0x0000000406069211 */ /* 0x000fd600000f0eff */
[----:B------:R-:W-:Y:S01]  /*e5c0*/  @!P3 IMAD R9, R9, R3, RZ ;  /* 0x000000030909b224 */ /* 0x000fe200078e02ff */
[----:B-1----:R-:W-:Y:S02]  /*e5d0*/  @!P1 LEA R12, P2, R7, c[0x0][0x200], 0x2 ;  /* 0x00008000070c9a11 */ /* 0x002fe400078410ff */
[----:B------:R-:W-:Y:S02]  /*e5e0*/  @!P5 IADD3 R8, P0, R11, R5, RZ ;  /* 0x000000050b08d210 */ /* 0x000fe40007f1e0ff */
[----:B------:R-:W-:Y:S02]  /*e5f0*/  @!P1 LEA.HI.X R13, R7, c[0x0][0x204], R6, 0x2, P2 ;  /* 0x00008100070d9a11 */ /* 0x000fe400010f1406 */
[----:B------:R-:W-:Y:S02]  /*e600*/  @!P5 LEA.HI.X.SX32 R7, R11, R4, 0x1, P0 ;  /* 0x000000040b07d211 */ /* 0x000fe400000f0eff */
[----:B------:R-:W-:Y:S02]  /*e610*/  @!P5 LEA R16, P2, R8, c[0x0][0x200], 0x2 ;  /* 0x000080000810da11 */ /* 0x000fe400078410ff */
[----:B------:R-:W-:-:S02]  /*e620*/  IADD3 R6, R2, 0x50, RZ ;  /* 0x0000005002067810 */ /* 0x000fc40007ffe0ff */
[----:B------:R-:W-:Y:S02]  /*e630*/  @!P4 IADD3 R11, P0, R10, R5, RZ ;  /* 0x000000050a0bc210 */ /* 0x000fe40007f1e0ff */
[----:B------:R-:W-:Y:S01]  /*e640*/  @!P5 LEA.HI.X R17, R8, c[0x0][0x204], R7, 0x2, P2 ;  /* 0x000081000811da11 */ /* 0x000fe200010f1407 */
[----:B------:R-:W-:Y:S01]  /*e650*/  @!P1 IMAD.MOV.U32 R7, RZ, RZ, 0x7f800000 ;  /* 0x7f800000ff079424 */ /* 0x000fe200078e00ff */
[----:B------:R-:W-:Y:S02]  /*e660*/  ISETP.GE.OR P2, PT, R6, R0, P6 ;  /* 0x000000000600720c */ /* 0x000fe40003746670 */
[----:B------:R-:W-:Y:S02]  /*e670*/  @!P4 LEA.HI.X.SX32 R10, R10, R4, 0x1, P0 ;  /* 0x000000040a0ac211 */ /* 0x000fe400000f0eff */
[----:B------:R-:W-:Y:S01]  /*e680*/  @!P4 LEA R14, P0, R11, c[0x0][0x200], 0x2 ;  /* 0x000080000b0eca11 */ /* 0x000fe200078010ff */
[----:B------:R1:W-:Y:S01]  /*e690*/  @!P1 STG.E [R12.64], R7 ;  /* 0x000000070c009986 */ /* 0x0003e2000c10190c */
[----:B------:R-:W-:-:S02]  /*e6a0*/  IADD3 R8, R2, 0x60, RZ ;  /* 0x0000006002087810 */ /* 0x000fc40007ffe0ff */
[----:B------:R-:W-:Y:S02]  /*e6b0*/  @!P4 LEA.HI.X R15, R11, c[0x0][0x204], R10, 0x2, P0 ;  /* 0x000081000b0fca11 */ /* 0x000fe400000f140a */
[----:B------:R-:W-:Y:S02]  /*e6c0*/  ISETP.GE.OR P1, PT, R8, R0, P6 ;  /* 0x000000000800720c */ /* 0x000fe40003726670 */
[----:B------:R-:W-:Y:S01]  /*e6d0*/  IADD3 R2, R2, 0x70, RZ ;  /* 0x0000007002027810 */ /* 0x000fe20007ffe0ff */
[----:B------:R-:W-:-:S03]  /*e6e0*/  @!P2 IMAD R6, R6, R3, RZ ;  /* 0x000000030606a224 */ /* 0x000fc600078e02ff */
[----:B------:R-:W-:-:S07]  /*e6f0*/  ISETP.GE.OR P6, PT, R2, R0, P6 ;  /* 0x000000000200720c */ /* 0x000fce00037c6670 */
[----:B------:R-:W-:Y:S01]  /*e700*/  @!P1 IMAD R8, R8, R3, RZ ;  /* 0x0000000308089224 */ /* 0x000fe200078e02ff */
[----:B-1----:R-:W-:-:S04]  /*e710*/  @!P3 IADD3 R7, P0, R9, R5, RZ ;  /* 0x000000050907b210 */ /* 0x002fc80007f1e0ff */
[----:B------:R-:W-:Y:S02]  /*e720*/  @!P3 LEA.HI.X.SX32 R9, R9, R4, 0x1, P0 ;  /* 0x000000040909b211 */ /* 0x000fe400000f0eff */
[----:B------:R-:W-:-:S04]  /*e730*/  @!P3 LEA R12, P0, R7, c[0x0][0x200], 0x2 ;  /* 0x00008000070cba11 */ /* 0x000fc800078010ff */
[----:B------:R-:W-:Y:S02]  /*e740*/  @!P3 LEA.HI.X R13, R7, c[0x0][0x204], R9, 0x2, P0 ;  /* 0x00008100070dba11 */ /* 0x000fe400000f1409 */
[----:B------:R-:W-:-:S04]  /*e750*/  @!P2 IADD3 R7, P0, R6, R5, RZ ;  /* 0x000000050607a210 */ /* 0x000fc80007f1e0ff */
[----:B------:R-:W-:Y:S02]  /*e760*/  @!P2 LEA.HI.X.SX32 R6, R6, R4, 0x1, P0 ;  /* 0x000000040606a211 */ /* 0x000fe400000f0eff */
[----:B------:R-:W-:-:S04]  /*e770*/  @!P2 LEA R10, P0, R7, c[0x0][0x200], 0x2 ;  /* 0x00008000070aaa11 */ /* 0x000fc800078010ff */
[----:B------:R-:W-:Y:S01]  /*e780*/  @!P2 LEA.HI.X R11, R7, c[0x0][0x204], R6, 0x2, P0 ;  /* 0x00008100070baa11 */ /* 0x000fe200000f1406 */
[----:B------:R-:W-:Y:S01]  /*e790*/  @!P5 IMAD.MOV.U32 R7, RZ, RZ, 0x7f800000 ;  /* 0x7f800000ff07d424 */ /* 0x000fe200078e00ff */
[----:B------:R-:W-:-:S04]  /*e7a0*/  @!P1 IADD3 R6, P0, R8, R5, RZ ;  /* 0x0000000508069210 */ /* 0x000fc80007f1e0ff */
[----:B------:R-:W-:Y:S01]  /*e7b0*/  @!P1 LEA.HI.X.SX32 R8, R8, R4, 0x1, P0 ;  /* 0x0000000408089211 */ /* 0x000fe200000f0eff */
[----:B------:R1:W-:Y:S01]  /*e7c0*/  @!P5 STG.E [R16.64], R7 ;  /* 0x000000071000d986 */ /* 0x0003e2000c10190c */
[----:B------:R-:W-:-:S04]  /*e7d0*/  @!P1 LEA R18, P0, R6, c[0x0][0x200], 0x2 ;  /* 0x0000800006129a11 */ /* 0x000fc800078010ff */
[----:B------:R-:W-:Y:S01]  /*e7e0*/  @!P1 LEA.HI.X R19, R6, c[0x0][0x204], R8, 0x2, P0 ;  /* 0x0000810006139a11 */ /* 0x000fe200000f1408 */
[----:B------:R-:W-:Y:S02]  /*e7f0*/  @!P4 IMAD.MOV.U32 R6, RZ, RZ, 0x7f800000 ;  /* 0x7f800000ff06c424 */ /* 0x000fe400078e00ff */
[----:B------:R-:W-:-:S03]  /*e800*/  @!P2 IMAD.MOV.U32 R8, RZ, RZ, 0x7f800000 ;  /* 0x7f800000ff08a424 */ /* 0x000fc600078e00ff */
[----:B------:R2:W-:Y:S01]  /*e810*/  @!P4 STG.E [R14.64], R6 ;  /* 0x000000060e00c986 */ /* 0x0005e2000c10190c */
[----:B-1----:R-:W-:-:S05]  /*e820*/  @!P3 IMAD.MOV.U32 R7, RZ, RZ, 0x7f800000 ;  /* 0x7f800000ff07b424 */ /* 0x002fca00078e00ff */
[----:B------:R1:W-:Y:S04]  /*e830*/  @!P3 STG.E [R12.64], R7 ;  /* 0x000000070c00b986 */ /* 0x0003e8000c10190c */
[----:B------:R1:W-:Y:S01]  /*e840*/  @!P2 STG.E [R10.64], R8 ;  /* 0x000000080a00a986 */ /* 0x0003e2000c10190c */
[----:B--2---:R-:W-:-:S05]  /*e850*/  @!P1 IMAD.MOV.U32 R6, RZ, RZ, 0x7f800000 ;  /* 0x7f800000ff069424 */ /* 0x004fca00078e00ff */
[----:B------:R1:W-:Y:S01]  /*e860*/  @!P1 STG.E [R18.64], R6 ;  /* 0x0000000612009986 */ /* 0x0003e2000c10190c */
[----:B------:R-:W-:Y:S05]  /*e870*/  @P6 EXIT ;  /* 0x000000000000694d */ /* 0x000fea0003800000 */
[----:B------:R-:W-:Y:S02]  /*e880*/  IMAD R2, R2, R3, RZ ;  /* 0x0000000302027224 */ /* 0x000fe400078e02ff */
[----:B------:R-:W-:-:S03]  /*e890*/  IMAD.MOV.U32 R0, RZ, RZ, 0x7f800000 ;  /* 0x7f800000ff007424 */ /* 0x000fc600078e00ff */
[----:B------:R-:W-:-:S04]  /*e8a0*/  IADD3 R5, P0, R2, R5, RZ ;  /* 0x0000000502057210 */ /* 0x000fc80007f1e0ff */
[----:B------:R-:W-:Y:S02]  /*e8b0*/  LEA.HI.X.SX32 R2, R2, R4, 0x1, P0 ;  /* 0x0000000402027211 */ /* 0x000fe400000f0eff */
[----:B------:R-:W-:-:S04]  /*e8c0*/  LEA R4, P0, R5, c[0x0][0x200], 0x2 ;  /* 0x0000800005047a11 */ /* 0x000fc800078010ff */
[----:B------:R-:W-:-:S05]  /*e8d0*/  LEA.HI.X R5, R5, c[0x0][0x204], R2, 0x2, P0 ;  /* 0x0000810005057a11 */ /* 0x000fca00000f1402 */
[----:B------:R-:W-:Y:S01]  /*e8e0*/  STG.E [R4.64], R0 ;  /* 0x0000000004007986 */ /* 0x000fe2000c10190c */
[----:B------:R-:W-:Y:S05]  /*e8f0*/  EXIT ;  /* 0x000000000000794d */ /* 0x000fea0003800000 */
.L_x_598:
        /* <DEDUP_REMOVED lines=16> */
.L_x_1139:


//--------------------- .text._ZN5flash16flash_fwd_kernelI23Flash_fwd_kernel_traitsILi64ELi128ELi64ELi4ELb0ELb0EN7cutlass6half_tE19Flash_kernel_traitsILi64ELi128ELi64ELi4ES3_EELb0ELb1ELb0ELb0ELb1ELb1ELb1ELb0EEEvNS_16Flash_fwd_paramsE --------------------------
	.section	.text._ZN5flash16flash_fwd_kernelI23Flash_fwd_kernel_traitsILi64ELi128ELi64ELi4ELb0ELb0EN7cutlass6half_tE19Flash_kernel_traitsILi64ELi128ELi64ELi4ES3_EELb0ELb1ELb0ELb0ELb1ELb1ELb1ELb0EEEvNS_16Flash_fwd_paramsE,"ax",@progbits
	.sectioninfo	@"SHI_REGISTERS=255"
	.align	128
        .global         _ZN5flash16flash_fwd_kernelI23Flash_fwd_kernel_traitsILi64ELi128ELi64ELi4ELb0ELb0EN7cutlass6half_tE19Flash_kernel_traitsILi64ELi128ELi64ELi4ES3_EELb0ELb1ELb0ELb0ELb1ELb1ELb1ELb0EEEvNS_16Flash_fwd_paramsE
        .type           _ZN5flash16flash_fwd_kernelI23Flash_fwd_kernel_traitsILi64ELi128ELi64ELi4ELb0ELb0EN7cutlass6half_tE19Flash_kernel_traitsILi64ELi128ELi64ELi4ES3_EELb0ELb1ELb0ELb0ELb1ELb1ELb1ELb0EEEvNS_16Flash_fwd_paramsE,@function
        .size           _ZN5flash16flash_fwd_kernelI23Flash_fwd_kernel_traitsILi64ELi128ELi64ELi4ELb0ELb0EN7cutlass6half_tE19Flash_kernel_traitsILi64ELi128ELi64ELi4ES3_EELb0ELb1ELb0ELb0ELb1ELb1ELb1ELb0EEEvNS_16Flash_fwd_paramsE,(.L_x_1140 - _ZN5flash16flash_fwd_kernelI23Flash_fwd_kernel_traitsILi64ELi128ELi64ELi4ELb0ELb0EN7cutlass6half_tE19Flash_kernel_traitsILi64ELi128ELi64ELi4ES3_EELb0ELb1ELb0ELb0ELb1ELb1ELb1ELb0EEEvNS_16Flash_fwd_paramsE)
        .other          _ZN5flash16flash_fwd_kernelI23Flash_fwd_kernel_traitsILi64ELi128ELi64ELi4ELb0ELb0EN7cutlass6half_tE19Flash_kernel_traitsILi64ELi128ELi64ELi4ES3_EELb0ELb1ELb0ELb0ELb1ELb1ELb1ELb0EEEvNS_16Flash_fwd_paramsE,@"STO_CUDA_ENTRY STV_DEFAULT"
_ZN5flash16flash_fwd_kernelI23Flash_fwd_kernel_traitsILi64ELi128ELi64ELi4ELb0ELb0EN7cutlass6half_tE19Flash_kernel_traitsILi64ELi128ELi64ELi4ES3_EELb0ELb1ELb0ELb0ELb1ELb1ELb1ELb0EEEvNS_16Flash_fwd_paramsE:
.text._ZN5flash16flash_fwd_kernelI23Flash_fwd_kernel_traitsILi64ELi128ELi64ELi4ELb0ELb0EN7cutlass6half_tE19Flash_kernel_traitsILi64ELi128ELi64ELi4ES3_EELb0ELb1ELb0ELb0ELb1ELb1ELb1ELb0EEEvNS_16Flash_fwd_paramsE:
[----:B------:R-:W-:Y:S02]  /*0000*/  MOV R1, c[0x0][0x28] ;  /* 0x00000a0000017a02 */ /* 0x000fe40000000f00 */
[----:B------:R-:W1:Y:S01]  /*0010*/  S2R R11, SR_CTAID.Y ;  /* 0x00000000000b7919 */ /* 0x000e620000002600 */
[----:B------:R-:W-:Y:S01]  /*0020*/  ISETP.NE.U32.AND P0, PT, RZ, c[0x0][0x250], PT ;  /* 0x00009400ff007a0c */ /* 0x000fe20003f05070 */
[----:B------:R-:W-:Y:S01]  /*0030*/  IMAD.MOV.U32 R13, RZ, RZ, RZ ;  /* 0x000000ffff0d7224 */ /* 0x000fe200078e00ff */
[----:B------:R-:W-:Y:S01]  /*0040*/  ISETP.NE.U32.AND P2, PT, RZ, c[0x0][0x258], PT ;  /* 0x00009600ff007a0c */ /* 0x000fe20003f45070 */
[----:B------:R-:W-:Y:S01]  /*0050*/  ULDC.64 UR16, c[0x0][0x118] ;  /* 0x0000460000107ab9 */ /* 0x000fe20000000a00 */
[----:B------:R-:W-:Y:S02]  /*0060*/  ISETP.NE.AND.EX P0, PT, RZ, c[0x0][0x254], PT, P0 ;  /* 0x00009500ff007a0c */ /* 0x000fe40003f05300 */
[----:B------:R-:W-:-:S11]  /*0070*/  ISETP.NE.AND.EX P2, PT, RZ, c[0x0][0x25c], PT, P2 ;  /* 0x00009700ff007a0c */ /* 0x000fd60003f45320 */
[----:B------:R-:W-:Y:S02]  /*0080*/  @P0 IMAD.MOV.U32 R2, RZ, RZ, 0x4 ;  /* 0x00000004ff020424 */ /* 0x000fe400078e00ff */
[----:B------:R-:W-:Y:S02]  /*0090*/  @P2 IMAD.MOV.U32 R0, RZ, RZ, 0x4 ;  /* 0x00000004ff002424 */ /* 0x000fe400078e00ff */
[----:B-1----:R-:W-:-:S04]  /*00a0*/  @P0 IMAD.WIDE R2, R11, R2, c[0x0][0x250] ;  /* 0x000094000b020625 */ /* 0x002fc800078e0202 */
[----:B------:R-:W-:Y:S01]  /*00b0*/  @P2 IMAD.WIDE R4, R11, R0, c[0x0][0x258] ;  /* 0x000096000b042625 */ /* 0x000fe200078e0200 */
[----:B------:R-:W2:Y:S04]  /*00c0*/  @P0 LDG.E R13, [R2.64] ;  /* 0x00000010020d0981 */ /* 0x000ea8000c1e1900 */
[----:B------:R-:W2:Y:S01]  /*00d0*/  @P2 LDG.E R84, [R4.64] ;  /* 0x0000001004542981 */ /* 0x000ea2000c1e1900 */
[----:B------:R-:W-:-:S03]  /*00e0*/  @!P2 ISETP.NE.U32.AND P1, PT, RZ, c[0x0][0x268], PT ;  /* 0x00009a00ff00aa0c */ /* 0x000fc60003f25070 */
[----:B------:R-:W1:Y:S01]  /*00f0*/  S2R R208, SR_CTAID.X ;  /* 0x0000000000d07919 */ /* 0x000e620000002500 */
[----:B------:R-:W-:-:S04]  /*0100*/  @!P2 ISETP.NE.AND.EX P1, PT, RZ, c[0x0][0x26c], PT, P1 ;  /* 0x00009b00ff00aa0c */ /* 0x000fc80003f25310 */
[----:B------:R-:W-:Y:S01]  /*0110*/  @!P2 SEL R0, RZ, c[0x0][0x21c], !P1 ;  /* 0x00008700ff00aa07 */ /* 0x000fe20004800000 */
[----:B-1----:R-:W-:-:S05]  /*0120*/  IMAD.SHL.U32 R87, R208, 0x80, RZ ;  /* 0x00000080d0577824 */ /* 0x002fca00078e00ff */
[----:B------:R-:W-:Y:S01]  /*0130*/  ISETP.GE.AND P0, PT, R87, c[0x0][0x214], PT ;  /* 0x0000850057007a0c */ /* 0x000fe20003f06270 */
[--C-:B--2---:R-:W-:Y:S01]  /*0140*/  @P2 IMAD.IADD R84, R84, 0x1, -R13.reuse ;  /* 0x0000000154542824 */ /* 0x104fe200078e0a0d */
[----:B------:R-:W-:-:S11]  /*0150*/  @!P2 IADD3 R84, R0, c[0x0][0x218], -R13 ;  /* 0x000086000054aa10 */ /* 0x000fd60007ffe80d */
[----:B------:R-:W-:Y:S05]  /*0160*/  @P0 EXIT ;  /* 0x000000000000094d */ /* 0x000fea0003800000 */
[----:B------:R-:W-:Y:S01]  /*0170*/  IADD3 R3, R87, 0xbf, RZ ;  /* 0x000000bf57037810 */ /* 0x000fe20007ffe0ff */
[----:B------:R-:W1:Y:S01]  /*0180*/  S2R R15, SR_CTAID.Z ;  /* 0x00000000000f7919 */ /* 0x000e620000002700 */
[C---:B------:R-:W-:Y:S02]  /*0190*/  IADD3 R5, R84.reuse, 0x3f, RZ ;  /* 0x0000003f54057810 */ /* 0x040fe40007ffe0ff */
[----:B------:R-:W-:Y:S01]  /*01a0*/  IADD3 R3, R84, -c[0x0][0x214], R3 ;  /* 0x8000850054037a10 */ /* 0x000fe20007ffe003 */
[----:B------:R-:W2:Y:S01]  /*01b0*/  S2R R80, SR_TID.X ;  /* 0x0000000000507919 */ /* 0x000ea20000002100 */
[----:B------:R-:W-:Y:S02]  /*01c0*/  SHF.R.S32.HI R0, RZ, 0x1f, R5 ;  /* 0x0000001fff007819 */ /* 0x000fe40000011405 */
[----:B------:R-:W-:Y:S02]  /*01d0*/  IADD3 R3, R3, c[0x0][0x2e8], RZ ;  /* 0x0000ba0003037a10 */ /* 0x000fe40007ffe0ff */
[----:B------:R-:W-:-:S02]  /*01e0*/  LEA.HI R0, R0, R5, RZ, 0x6 ;  /* 0x0000000500007211 */ /* 0x000fc400078f30ff */
[----:B------:R-:W-:Y:S02]  /*01f0*/  SHF.R.S32.HI R2, RZ, 0x1f, R3 ;  /* 0x0000001fff027819 */ /* 0x000fe40000011403 */
[----:B------:R-:W-:Y:S02]  /*0200*/  SHF.R.S32.HI R0, RZ, 0x6, R0 ;  /* 0x00000006ff007819 */ /* 0x000fe40000011400 */
[----:B------:R-:W-:-:S04]  /*0210*/  LEA.HI R2, R2, R3, RZ, 0x6 ;  /* 0x0000000302027211 */ /* 0x000fc800078f30ff */
[----:B------:R-:W-:-:S04]  /*0220*/  SHF.R.S32.HI R3, RZ, 0x6, R2 ;  /* 0x00000006ff037819 */ /* 0x000fc80000011402 */
[----:B------:R-:W-:-:S04]  /*0230*/  IMNMX R3, R0, R3, PT ;  /* 0x0000000300037217 */ /* 0x000fc80003800200 */
[----:B------:R-:W-:-:S13]  /*0240*/  ISETP.GE.AND P0, PT, R3, 0x1, PT ;  /* 0x000000010300780c */ /* 0x000fda0003f06270 */
[----:B------:R-:W-:Y:S05]  /*0250*/  @!P0 BRA `(.L_x_599) ;  /* 0x0000bc0000008947 */ /* 0x000fea0003800000 */
[----:B-12---:R-:W-:Y:S01]  /*0260*/  IABS R9, c[0x0][0x1c8] ;  /* 0x0000720000097a13 */ /* 0x006fe20000000000 */
[----:B------:R-:W-:Y:S01]  /*0270*/  UMOV UR13, 0x6 ;  /* 0x00000006000d7882 */ /* 0x000fe20000000000 */
[----:B------:R-:W-:Y:S01]  /*0280*/  SHF.R.S32.HI R85, RZ, 0x1f, R80 ;  /* 0x0000001fff557819 */ /* 0x000fe20000011450 */
[----:B------:R-:W-:Y:S01]  /*0290*/  ULDC.64 UR6, c[0x0][0x198] ;  /* 0x0000660000067ab9 */ /* 0x000fe20000000a00 */
[----:B------:R-:W1:Y:S01]  /*02a0*/  I2F.RP R22, R9 ;  /* 0x0000000900167306 */ /* 0x000e620000209400 */
[----:B------:R-:W-:Y:S01]  /*02b0*/  ULDC.64 UR4, c[0x0][0x1a0] ;  /* 0x0000680000047ab9 */ /* 0x000fe20000000a00 */
[----:B------:R-:W-:Y:S01]  /*02c0*/  IADD3 R81, R3, -0x1, RZ ;  /* 0xffffffff03517810 */ /* 0x000fe20007ffe0ff */
[----:B------:R-:W-:Y:S01]  /*02d0*/  USHF.L.U64.HI UR11, UR6, UR13, UR7 ;  /* 0x0000000d060b7299 */ /* 0x000fe20008010207 */
[CC--:B------:R-:W-:Y:S01]  /*02e0*/  LEA.HI R7, R85.reuse, R80.reuse, RZ, 0x3 ;  /* 0x0000005055077211 */ /* 0x0c0fe200078f18ff */
[----:B------:R-:W-:Y:S01]  /*02f0*/  USHF.L.U64.HI UR13, UR4, UR13, UR5 ;  /* 0x0000000d040d7299 */ /* 0x000fe20008010205 */
[----:B------:R-:W-:Y:S01]  /*0300*/  SHF.R.S32.HI R5, RZ, 0x1f, R81 ;  /* 0x0000001fff057819 */ /* 0x000fe20000011451 */
[----:B------:R-:W-:Y:S01]  /*0310*/  USHF.L.U32 UR12, UR6, 0x6, URZ ;  /* 0x00000006060c7899 */ /* 0x000fe2000800063f */
[----:B------:R-:W-:Y:S01]  /*0320*/  LEA.HI R27, R85, R80, RZ, 0x4 ;  /* 0x00000050551b7211 */ /* 0x000fe200078f20ff */
[----:B------:R-:W-:Y:S01]  /*0330*/  USHF.L.U32 UR14, UR4, 0x6, URZ ;  /* 0x00000006040e7899 */ /* 0x000fe2000800063f */
[C---:B------:R-:W-:Y:S01]  /*0340*/  IMAD R8, R81.reuse, UR11, RZ ;  /* 0x0000000b51087c24 */ /* 0x040fe2000f8e02ff */
[----:B------:R-:W-:Y:S01]  /*0350*/  SHF.R.S32.HI R18, RZ, 0x3, R7 ;  /* 0x00000003ff127819 */ /* 0x000fe20000011407 */
[----:B------:R-:W-:Y:S01]  /*0360*/  IMAD R4, R81, UR13, RZ ;  /* 0x0000000d51047c24 */ /* 0x000fe2000f8e02ff */
[----:B------:R-:W-:Y:S01]  /*0370*/  LOP3.LUT R25, R7, 0xfffffff8, RZ, 0xc0, !PT ;  /* 0xfffffff807197812 */ /* 0x000fe200078ec0ff */
[C---:B------:R-:W-:Y:S01]  /*0380*/  IMAD R8, R5.reuse, UR12, R8 ;  /* 0x0000000c05087c24 */ /* 0x040fe2000f8e0208 */
[----:B------:R-:W-:Y:S01]  /*0390*/  SHF.R.S32.HI R19, RZ, 0x1f, R18 ;  /* 0x0000001fff137819 */ /* 0x000fe20000011412 */
[----:B-1----:R-:W1:Y:S01]  /*03a0*/  MUFU.RCP R22, R22 ;  /* 0x0000001600167308 */ /* 0x002e620000001000 */
[----:B------:R-:W-:Y:S01]  /*03b0*/  IMAD R4, R5, UR14, R4 ;  /* 0x0000000e05047c24 */ /* 0x000fe2000f8e0204 */
[----:B------:R-:W-:Y:S01]  /*03c0*/  SHF.R.S32.HI R5, RZ, 0x4, R27 ;  /* 0x00000004ff057819 */ /* 0x000fe2000001141b */
[C---:B------:R-:W-:Y:S01]  /*03d0*/  IMAD.SHL.U32 R17, R18.reuse, 0x40, RZ ;  /* 0x0000004012117824 */ /* 0x040fe200078e00ff */
[----:B------:R-:W-:Y:S01]  /*03e0*/  IADD3 R21, P0, R18, R13, RZ ;  /* 0x0000000d12157210 */ /* 0x000fe20007f1e0ff */
[----:B------:R-:W-:Y:S01]  /*03f0*/  IMAD.WIDE R208, R208, 0x80, R18 ;  /* 0x00000080d0d07825 */ /* 0x000fe200078e0212 */
[----:B------:R-:W-:Y:S01]  /*0400*/  LEA.HI R2, R27, R5, RZ, 0x1 ;  /* 0x000000051b027211 */ /* 0x000fe200078f08ff */
[----:B------:R-:W-:Y:S01]  /*0410*/  UMOV UR10, 0x5 ;  /* 0x00000005000a7882 */ /* 0x000fe20000000000 */
[----:B------:R-:W-:Y:S01]  /*0420*/  LEA.HI.X.SX32 R12, R13, R19, 0x1, P0 ;  /* 0x000000130d0c7211 */ /* 0x000fe200000f0eff */
[----:B------:R-:W-:Y:S01]  /*0430*/  IMAD.IADD R6, R80, 0x1, -R25 ;  /* 0x0000000150067824 */ /* 0x000fe200078e0a19 */
[----:B------:R-:W-:Y:S01]  /*0440*/  IABS R19, R15 ;  /* 0x0000000f00137213 */ /* 0x000fe20000000000 */
[----:B------:R-:W-:Y:S01]  /*0450*/  ULDC.64 UR8, c[0x0][0x190] ;  /* 0x0000640000087ab9 */ /* 0x000fe20000000a00 */
[----:B------:R-:W-:Y:S01]  /*0460*/  LOP3.LUT R2, R2, 0xfffffffe, RZ, 0xc0, !PT ;  /* 0xfffffffe02027812 */ /* 0x000fe200078ec0ff */
[C---:B------:R-:W-:Y:S01]  /*0470*/  IMAD R14, R12.reuse, c[0x0][0x198], RZ ;  /* 0x000066000c0e7a24 */ /* 0x040fe200078e02ff */
[----:B------:R-:W-:Y:S01]  /*0480*/  LOP3.LUT R0, R15, c[0x0][0x1c8], RZ, 0x3c, !PT ;  /* 0x000072000f007a12 */ /* 0x000fe200078e3cff */
[----:B------:R-:W-:Y:S01]  /*0490*/  IMAD R12, R12, c[0x0][0x1a0], RZ ;  /* 0x000068000c0c7a24 */ /* 0x000fe200078e02ff */
[----:B-1----:R-:W-:Y:S01]  /*04a0*/  IADD3 R22, R22, 0xffffffe, RZ ;  /* 0x0ffffffe16167810 */ /* 0x002fe20007ffe0ff */
[----:B------:R-:W-:Y:S01]  /*04b0*/  IMAD.IADD R2, R5, 0x1, -R2 ;  /* 0x0000000105027824 */ /* 0x000fe200078e0a02 */
[----:B------:R-:W-:Y:S01]  /*04c0*/  LOP3.LUT R17, R17, 0x1c0, RZ, 0xc0, !PT ;  /* 0x000001c011117812 */ /* 0x000fe200078ec0ff */
[C---:B------:R-:W-:Y:S01]  /*04d0*/  IMAD R5, R21.reuse, c[0x0][0x1a4], R12 ;  /* 0x0000690015057a24 */ /* 0x040fe200078e020c */
[----:B------:R-:W1:Y:S01]  /*04e0*/  F2I.FTZ.U32.TRUNC.NTZ R23, R22 ;  /* 0x0000001600177305 */ /* 0x000e62000021f000 */
[----:B------:R-:W-:Y:S01]  /*04f0*/  SHF.L.U32 R204, R6, 0x3, RZ ;  /* 0x0000000306cc7819 */ /* 0x000fe200000006ff */
[----:B------:R-:W-:Y:S01]  /*0500*/  IMAD R14, R21, c[0x0][0x19c], R14 ;  /* 0x00006700150e7a24 */ /* 0x000fe200078e020e */
[----:B------:R-:W-:Y:S01]  /*0510*/  ISETP.GE.AND P1, PT, R0, RZ, PT ;  /* 0x000000ff0000720c */ /* 0x000fe20003f26270 */
[----:B------:R-:W-:Y:S01]  /*0520*/  USHF.L.U64.HI UR9, UR8, UR10, UR9 ;  /* 0x0000000a08097299 */ /* 0x000fe20008010209 */
[--C-:B------:R-:W-:Y:S01]  /*0530*/  LOP3.LUT R0, R17, 0x38, R204.reuse, 0xf8, !PT ;  /* 0x0000003811007812 */ /* 0x100fe200078ef8cc */
[----:B------:R-:W-:Y:S01]  /*0540*/  USHF.L.U32 UR8, UR8, 0x5, URZ ;  /* 0x0000000508087899 */ /* 0x000fe2000800063f */
[----:B------:R-:W-:Y:S01]  /*0550*/  SHF.R.U32.HI R17, RZ, 0x3, R17 ;  /* 0x00000003ff117819 */ /* 0x000fe20000011611 */
[----:B------:R-:W-:Y:S01]  /*0560*/  USHF.L.U64.HI UR5, UR4, UR10, UR5 ;  /* 0x0000000a04057299 */ /* 0x000fe20008010205 */
[----:B------:R-:W-:Y:S01]  /*0570*/  SHF.R.S32.HI R10, RZ, 0x1f, R11 ;  /* 0x0000001fff0a7819 */ /* 0x000fe2000001140b */
[----:B------:R-:W-:Y:S01]  /*0580*/  USHF.L.U32 UR4, UR4, 0x5, URZ ;  /* 0x0000000504047899 */ /* 0x000fe2000800063f */
[----:B------:R-:W-:Y:S01]  /*0590*/  LOP3.LUT R17, R0, R17, RZ, 0x3c, !PT ;  /* 0x0000001100117212 */ /* 0x000fe200078e3cff */
[----:B------:R-:W-:Y:S01]  /*05a0*/  IMAD.SHL.U32 R156, R80, 0x2, RZ ;  /* 0x00000002509c7824 */ /* 0x000fe200078e00ff */
[----:B------:R-:W-:Y:S01]  /*05b0*/  SHF.R.S32.HI R205, RZ, 0x1f, R204 ;  /* 0x0000001fffcd7819 */ /* 0x000fe200000114cc */
[----:B------:R-:W-:Y:S01]  /*05c0*/  IMAD R0, R10, c[0x0][0x178], RZ ;  /* 0x00005e000a007a24 */ /* 0x000fe200078e02ff */
[----:B------:R-:W-:Y:S01]  /*05d0*/  LOP3.LUT R27, R27, 0xfffffff0, RZ, 0xc0, !PT ;  /* 0xfffffff01b1b7812 */ /* 0x000fe200078ec0ff */
[----:B-1----:R-:W-:Y:S01]  /*05e0*/  IMAD.MOV R16, RZ, RZ, -R23 ;  /* 0x000000ffff107224 */ /* 0x002fe200078e0a17 */
[----:B------:R-:W-:Y:S01]  /*05f0*/  MOV R22, RZ ;  /* 0x000000ff00167202 */ /* 0x000fe20000000f00 */
[C---:B------:R-:W-:Y:S01]  /*0600*/  IMAD R0, R11.reuse, c[0x0][0x17c], R0 ;  /* 0x00005f000b007a24 */ /* 0x040fe200078e0200 */
[----:B------:R-:W-:Y:S01]  /*0610*/  SHF.R.S32.HI R18, RZ, 0x1f, R15 ;  /* 0x0000001fff127819 */ /* 0x000fe2000001140f */
[----:B------:R-:W-:Y:S01]  /*0620*/  IMAD R16, R16, R9, RZ ;  /* 0x0000000910107224 */ /* 0x000fe200078e02ff */
[----:B------:R-:W-:Y:S01]  /*0630*/  ISETP.NE.AND P2, PT, RZ, c[0x0][0x1c8], PT ;  /* 0x00007200ff007a0c */ /* 0x000fe20003f45270 */
[----:B------:R-:W-:Y:S01]  /*0640*/  IMAD.WIDE.U32 R24, R11, c[0x0][0x178], R204 ;  /* 0x00005e000b187a25 */ /* 0x000fe200078e00cc */
[----:B------:R-:W-:-:S03]  /*0650*/  LOP3.LUT R156, R156, 0x6, RZ, 0xc0, !PT ;  /* 0x000000069c9c7812 */ /* 0x000fc600078ec0ff */
[----:B------:R-:W-:-:S04]  /*0660*/  IMAD.HI.U32 R16, R23, R16, R22 ;  /* 0x0000001017107227 */ /* 0x000fc800078e0016 */
[----:B------:R-:W-:Y:S02]  /*0670*/  IMAD R18, R18, c[0x0][0x1a8], RZ ;  /* 0x00006a0012127a24 */ /* 0x000fe400078e02ff */
[----:B------:R-:W-:-:S04]  /*0680*/  IMAD.HI.U32 R13, R16, R19, RZ ;  /* 0x00000013100d7227 */ /* 0x000fc800078e00ff */
[----:B------:R-:W-:Y:S02]  /*0690*/  IMAD.MOV R12, RZ, RZ, -R13 ;  /* 0x000000ffff0c7224 */ /* 0x000fe400078e0a0d */
[----:B------:R-:W-:Y:S01]  /*06a0*/  IMAD.IADD R16, R80, 0x1, -R27 ;  /* 0x0000000150107824 */ /* 0x000fe200078e0a1b */
[----:B------:R-:W-:Y:S01]  /*06b0*/  IADD3 R27, R25, R0, RZ ;  /* 0x00000000191b7210 */ /* 0x000fe20007ffe0ff */
[----:B------:R-:W-:Y:S01]  /*06c0*/  IMAD R12, R9, R12, R19 ;  /* 0x0000000c090c7224 */ /* 0x000fe200078e0213 */
[----:B------:R-:W-:Y:S01]  /*06d0*/  LEA.HI R19, R85, R80, RZ, 0x6 ;  /* 0x0000005055137211 */ /* 0x000fe200078f30ff */
[----:B------:R-:W-:Y:S01]  /*06e0*/  IMAD.MOV.U32 R26, RZ, RZ, R24 ;  /* 0x000000ffff1a7224 */ /* 0x000fe200078e0018 */
[----:B------:R-:W-:Y:S01]  /*06f0*/  SHF.R.S32.HI R25, RZ, 0x1f, R16 ;  /* 0x0000001fff197819 */ /* 0x000fe20000011410 */
[----:B------:R-:W-:Y:S01]  /*0700*/  IMAD R18, R15, c[0x0][0x1ac], R18 ;  /* 0x00006b000f127a24 */ /* 0x000fe200078e0212 */
[----:B------:R-:W-:Y:S01]  /*0710*/  ISETP.GT.U32.AND P0, PT, R9, R12, PT ;  /* 0x0000000c0900720c */ /* 0x000fe20003f04070 */
[----:B------:R-:W-:Y:S01]  /*0720*/  IMAD.WIDE.U32 R26, R15, c[0x0][0x1a8], R26 ;  /* 0x00006a000f1a7a25 */ /* 0x000fe200078e001a */
[----:B------:R-:W-:-:S02]  /*0730*/  LEA.HI R0, R25, R16, RZ, 0x3 ;  /* 0x0000001019007211 */ /* 0x000fc400078f18ff */
[----:B------:R-:W-:Y:S01]  /*0740*/  LEA.HI R85, R85, R80, RZ, 0x5 ;  /* 0x0000005055557211 */ /* 0x000fe200078f28ff */
[----:B------:R-:W-:Y:S01]  /*0750*/  IMAD.IADD R27, R27, 0x1, R18 ;  /* 0x000000011b1b7824 */ /* 0x000fe200078e0212 */
[C---:B------:R-:W-:Y:S01]  /*0760*/  LOP3.LUT R15, R0.reuse, 0xfffffff8, RZ, 0xc0, !PT ;  /* 0xfffffff8000f7812 */ /* 0x040fe200078ec0ff */
[----:B------:R-:W-:Y:S01]  /*0770*/  IMAD.WIDE.U32 R22, R21, c[0x0][0x198], R204 ;  /* 0x0000660015167a25 */ /* 0x000fe200078e00cc */
[----:B------:R-:W-:Y:S02]  /*0780*/  SHF.L.U32 R83, R0, 0x6, RZ ;  /* 0x0000000600537819 */ /* 0x000fe400000006ff */
[----:B------:R-:W-:Y:S01]  /*0790*/  SHF.R.S32.HI R86, RZ, 0x5, R85 ;  /* 0x00000005ff567819 */ /* 0x000fe20000011455 */
[----:B------:R-:W-:Y:S01]  /*07a0*/  IMAD.WIDE.U32 R26, R208, c[0x0][0x190], R26 ;  /* 0x00006400d01a7a25 */ /* 0x000fe200078e001a */
[----:B------:R-:W-:Y:S02]  /*07b0*/  IADD3 R23, R23, R14, RZ ;  /* 0x0000000e17177210 */ /* 0x000fe40007ffe0ff */
[----:B------:R-:W-:Y:S01]  /*07c0*/  @!P0 IADD3 R13, R13, 0x1, RZ ;  /* 0x000000010d0d8810 */ /* 0x000fe20007ffe0ff */
[----:B------:R-:W-:Y:S01]  /*07d0*/  @!P0 IMAD.IADD R12, R12, 0x1, -R9 ;  /* 0x000000010c0c8824 */ /* 0x000fe200078e0a09 */
[----:B------:R-:W-:Y:S01]  /*07e0*/  LEA R14, P0, R26, c[0x0][0x160], 0x1 ;  /* 0x000058001a0e7a11 */ /* 0x000fe200078008ff */
[----:B------:R-:W-:Y:S01]  /*07f0*/  IMAD.WIDE.U32 R20, R21, c[0x0][0x1a0], R204 ;  /* 0x0000680015147a25 */ /* 0x000fe200078e00cc */
[----:B------:R-:W-:-:S02]  /*0800*/  LOP3.LUT R83, R83, 0xfffffe00, RZ, 0xc0, !PT ;  /* 0xfffffe0053537812 */ /* 0x000fc400078ec0ff */
[----:B------:R-:W-:Y:S01]  /*0810*/  ISETP.GE.U32.AND P3, PT, R12, R9, PT ;  /* 0x000000090c00720c */ /* 0x000fe20003f66070 */
[----:B------:R-:W-:Y:S01]  /*0820*/  IMAD R9, R209, c[0x0][0x190], RZ ;  /* 0x00006400d1097a24 */ /* 0x000fe200078e02ff */
[----:B------:R-:W-:Y:S01]  /*0830*/  MOV R0, 0x20 ;  /* 0x0000002000007802 */ /* 0x000fe20000000f00 */
[----:B------:R-:W-:Y:S01]  /*0840*/  IMAD.IADD R21, R21, 0x1, R5 ;  /* 0x0000000115157824 */ /* 0x000fe200078e0205 */
[----:B------:R-:W-:Y:S01]  /*0850*/  IADD3 R5, R16, -R15, RZ ;  /* 0x8000000f10057210 */ /* 0x000fe20007ffe0ff */
[----:B------:R-:W-:Y:S01]  /*0860*/  IMAD R9, R208, c[0x0][0x194], R9 ;  /* 0x00006500d0097a24 */ /* 0x000fe200078e0209 */
[----:B------:R-:W-:Y:S01]  /*0870*/  LEA R87, R86, R87, 0x4 ;  /* 0x0000005756577211 */ /* 0x000fe200078e20ff */
[C---:B------:R-:W-:Y:S01]  /*0880*/  IMAD R12, R10.reuse, c[0x0][0x180], RZ ;  /* 0x000060000a0c7a24 */ /* 0x040fe200078e02ff */
[----:B------:R-:W-:Y:S01]  /*0890*/  SHF.L.U32 R82, R5, 0x6, RZ ;  /* 0x0000000605527819 */ /* 0x000fe200000006ff */
[----:B------:R-:W-:Y:S02]  /*08a0*/  IMAD.IADD R9, R27, 0x1, R9 ;  /* 0x000000011b097824 */ /* 0x000fe400078e0209 */
[----:B------:R-:W-:Y:S01]  /*08b0*/  IMAD R10, R10, c[0x0][0x188], RZ ;  /* 0x000062000a0a7a24 */ /* 0x000fe200078e02ff */
[----:B------:R-:W-:Y:S01]  /*08c0*/  LOP3.LUT R82, R82, 0x1c0, RZ, 0xc0, !PT ;  /* 0x000001c052527812 */ /* 0x000fe200078ec0ff */
[----:B------:R-:W-:Y:S01]  /*08d0*/  IMAD.SHL.U32 R24, R19, 0x8, RZ ;  /* 0x0000000813187824 */ /* 0x000fe200078e00ff */
[----:B------:R-:W-:Y:S01]  /*08e0*/  @P3 IADD3 R13, R13, 0x1, RZ ;  /* 0x000000010d0d3810 */ /* 0x000fe20007ffe0ff */
[C---:B------:R-:W-:Y:S01]  /*08f0*/  IMAD R10, R11.reuse, c[0x0][0x18c], R10 ;  /* 0x000063000b0a7a24 */ /* 0x040fe200078e020a */
[----:B------:R-:W-:Y:S01]  /*0900*/  LEA.HI.X R15, R26, c[0x0][0x164], R9, 0x1, P0 ;  /* 0x000059001a0f7a11 */ /* 0x000fe200000f0c09 */
[----:B------:R-:W-:Y:S01]  /*0910*/  IMAD.WIDE.U32 R200, R11, c[0x0][0x180], R22 ;  /* 0x000060000bc87a25 */ /* 0x000fe200078e0016 */
[----:B------:R-:W-:-:S02]  /*0920*/  IADD3 R26, P0, R14, UR8, RZ ;  /* 0x000000080e1a7c10 */ /* 0x000fc4000ff1e0ff */
[----:B------:R-:W-:Y:S01]  /*0930*/  LOP3.LUT R17, R17, 0x7ffffe00, R24, 0xf8, !PT ;  /* 0x7ffffe0011117812 */ /* 0x000fe200078ef818 */
[----:B------:R-:W-:Y:S01]  /*0940*/  IMAD.WIDE.U32 R152, R11, c[0x0][0x188], R20 ;  /* 0x000062000b987a25 */ /* 0x000fe200078e0014 */
[----:B------:R-:W-:Y:S02]  /*0950*/  IADD3.X R27, R15, UR9, RZ, P0, !PT ;  /* 0x000000090f1b7c10 */ /* 0x000fe400087fe4ff */
[----:B------:R-:W-:Y:S01]  /*0960*/  IADD3 R22, P0, R26, UR8, RZ ;  /* 0x000000081a167c10 */ /* 0x000fe2000ff1e0ff */
[----:B------:R-:W-:Y:S01]  /*0970*/  @!P1 IMAD.MOV R13, RZ, RZ, -R13 ;  /* 0x000000ffff0d9224 */ /* 0x000fe200078e0a0d */
[----:B------:R-:W-:Y:S01]  /*0980*/  @!P2 LOP3.LUT R13, RZ, c[0x0][0x1c8], RZ, 0x33, !PT ;  /* 0x00007200ff0daa12 */ /* 0x000fe200078e33ff */
[----:B------:R-:W-:Y:S01]  /*0990*/  IMAD R12, R11, c[0x0][0x184], R12 ;  /* 0x000061000b0c7a24 */ /* 0x000fe200078e020c */
[----:B------:R-:W-:Y:S01]  /*09a0*/  IADD3.X R23, R27, UR9, RZ, P0, !PT ;  /* 0x000000091b177c10 */ /* 0x000fe200087fe4ff */
[----:B------:R-:W-:Y:S01]  /*09b0*/  IMAD.IADD R153, R153, 0x1, R10 ;  /* 0x0000000199997824 */ /* 0x000fe200078e020a */
[----:B------:R-:W-:Y:S01]  /*09c0*/  SHF.R.S32.HI R10, RZ, 0x1f, R13 ;  /* 0x0000001fff0a7819 */ /* 0x000fe2000001140d */
[----:B------:R-:W-:Y:S01]  /*09d0*/  IMAD.SHL.U32 R9, R2, 0x8, RZ ;  /* 0x0000000802097824 */ /* 0x000fe200078e00ff */
[----:B------:R-:W-:Y:S01]  /*09e0*/  IADD3 R24, P0, R22, UR8, RZ ;  /* 0x0000000816187c10 */ /* 0x000fe2000ff1e0ff */
[----:B------:R-:W-:Y:S01]  /*09f0*/  IMAD.WIDE.U32 R152, R13, c[0x0][0x1b8], R152 ;  /* 0x00006e000d987a25 */ /* 0x000fe200078e0098 */
[----:B------:R-:W-:-:S02]  /*0a00*/  IADD3 R201, R201, R12, RZ ;  /* 0x0000000cc9c97210 */ /* 0x000fc40007ffe0ff */
[----:B------:R-:W-:Y:S01]  /*0a10*/  IADD3.X R25, R23, UR9, RZ, P0, !PT ;  /* 0x0000000917197c10 */ /* 0x000fe200087fe4ff */
[----:B------:R-:W-:Y:S01]  /*0a20*/  IMAD R12, R10, c[0x0][0x1b0], RZ ;  /* 0x00006c000a0c7a24 */ /* 0x000fe200078e02ff */
[----:B------:R-:W-:Y:S01]  /*0a30*/  IADD3 R20, P0, R24, UR8, RZ ;  /* 0x0000000818147c10 */ /* 0x000fe2000ff1e0ff */
[----:B------:R-:W-:Y:S01]  /*0a40*/  IMAD.WIDE.U32 R200, R13, c[0x0][0x1b0], R200 ;  /* 0x00006c000dc87a25 */ /* 0x000fe200078e00c8 */
[----:B------:R-:W-:Y:S02]  /*0a50*/  SHF.L.U32 R199, R17, 0x1, RZ ;  /* 0x0000000111c77819 */ /* 0x000fe400000006ff */
[----:B------:R-:W-:Y:S01]  /*0a60*/  IADD3.X R21, R25, UR9, RZ, P0, !PT ;  /* 0x0000000919157c10 */ /* 0x000fe200087fe4ff */
[----:B------:R-:W-:Y:S01]  /*0a70*/  IMAD R203, R13, c[0x0][0x1b4], R12 ;  /* 0x00006d000dcb7a24 */ /* 0x000fe200078e020c */
[----:B------:R-:W-:Y:S01]  /*0a80*/  IADD3 R18, P0, R20, UR8, RZ ;  /* 0x0000000814127c10 */ /* 0x000fe2000ff1e0ff */
[----:B------:R1:W-:Y:S01]  /*0a90*/  LDGSTS.E.BYPASS.LTC128B.128 [R199], [R14.64] ;  /* 0x000000000ec77fae */ /* 0x0003e2000b901d50 */
[----:B------:R-:W-:Y:S01]  /*0aa0*/  MOV R202, R200 ;  /* 0x000000c800ca7202 */ /* 0x000fe20000000f00 */
[----:B------:R-:W-:Y:S01]  /*0ab0*/  IMAD.IADD R203, R201, 0x1, R203 ;  /* 0x00000001c9cb7824 */ /* 0x000fe200078e02cb */
[----:B------:R-:W-:Y:S01]  /*0ac0*/  IADD3.X R19, R21, UR9, RZ, P0, !PT ;  /* 0x0000000915137c10 */ /* 0x000fe200087fe4ff */
[----:B------:R2:W-:Y:S01]  /*0ad0*/  LDGSTS.E.BYPASS.LTC128B.128 [R199+0x800], [R26.64] ;  /* 0x008000001ac77fae */ /* 0x0005e2000b901d50 */
[----:B------:R-:W-:Y:S01]  /*0ae0*/  IADD3 R16, P0, R18, UR8, RZ ;  /* 0x0000000812107c10 */ /* 0x000fe2000ff1e0ff */
[----:B------:R-:W-:Y:S01]  /*0af0*/  IMAD R10, R10, c[0x0][0x1b8], RZ ;  /* 0x00006e000a0a7a24 */ /* 0x000fe200078e02ff */
[----:B------:R-:W-:Y:S01]  /*0b00*/  MOV R154, R152 ;  /* 0x00000098009a7202 */ /* 0x000fe20000000f00 */
[----:B------:R3:W-:Y:S01]  /*0b10*/  LDGSTS.E.BYPASS.LTC128B.128 [R199+0x1000], [R22.64] ;  /* 0x0100000016c77fae */ /* 0x0007e2000b901d50 */
[----:B------:R-:W-:Y:S01]  /*0b20*/  IADD3.X R17, R19, UR9, RZ, P0, !PT ;  /* 0x0000000913117c10 */ /* 0x000fe200087fe4ff */
[----:B------:R-:W-:Y:S01]  /*0b30*/  IMAD R13, R13, c[0x0][0x1bc], R10 ;  /* 0x00006f000d0d7a24 */ /* 0x000fe200078e020a */
[----:B------:R-:W-:Y:S01]  /*0b40*/  SHF.L.U32 R10, R6, 0x6, RZ ;  /* 0x00000006060a7819 */ /* 0x000fe200000006ff */
[----:B------:R4:W-:Y:S01]  /*0b50*/  LDGSTS.E.BYPASS.LTC128B.128 [R199+0x1800], [R24.64] ;  /* 0x0180000018c77fae */ /* 0x0009e2000b901d50 */
[----:B------:R-:W-:Y:S01]  /*0b60*/  LOP3.LUT R9, R82, 0x8, R9, 0xf8, !PT ;  /* 0x0000000852097812 */ /* 0x000fe200078ef809 */
[----:B------:R-:W-:Y:S01]  /*0b70*/  IMAD.IADD R155, R153, 0x1, R13 ;  /* 0x00000001999b7824 */ /* 0x000fe200078e020d */
[----:B------:R-:W-:Y:S01]  /*0b80*/  LOP3.LUT R10, R10, 0x1c0, RZ, 0xc0, !PT ;  /* 0x000001c00a0a7812 */ /* 0x000fe200078ec0ff */
[----:B------:R5:W-:Y:S01]  /*0b90*/  LDGSTS.E.BYPASS.LTC128B.128 [R199+0x2000], [R20.64] ;  /* 0x0200000014c77fae */ /* 0x000be2000b901d50 */
[----:B------:R-:W-:-:S03]  /*0ba0*/  SHF.R.U32.HI R82, RZ, 0x3, R82 ;  /* 0x00000003ff527819 */ /* 0x000fc60000011652 */
[----:B------:R2:W-:Y:S01]  /*0bb0*/  LDGSTS.E.BYPASS.LTC128B.128 [R199+0x2800], [R18.64] ;  /* 0x0280000012c77fae */ /* 0x0005e2000b901d50 */
[----:B------:R-:W-:-:S03]  /*0bc0*/  LOP3.LUT R82, R9, R82, RZ, 0x3c, !PT ;  /* 0x0000005209527212 */ /* 0x000fc600078e3cff */
[----:B------:R2:W-:Y:S01]  /*0bd0*/  LDGSTS.E.BYPASS.LTC128B.128 [R199+0x3000], [R16.64] ;  /* 0x0300000010c77fae */ /* 0x0005e2000b901d50 */
[----:B------:R-:W-:Y:S01]  /*0be0*/  LOP3.LUT R191, R82, R83, RZ, 0xfc, !PT ;  /* 0x0000005352bf7212 */ /* 0x000fe200078efcff */
[----:B-1----:R-:W-:-:S04]  /*0bf0*/  IMAD.WIDE.U32 R14, R81, UR12, R202 ;  /* 0x0000000c510e7c25 */ /* 0x002fc8000f8e00ca */
[----:B------:R-:W-:Y:S01]  /*0c00*/  IMAD.IADD R8, R15, 0x1, R8 ;  /* 0x000000010f087824 */ /* 0x000fe200078e0208 */
[----:B---3--:R-:W-:Y:S02]  /*0c10*/  LEA R22, P0, R14, c[0x0][0x168], 0x1 ;  /* 0x00005a000e167a11 */ /* 0x008fe400078008ff */
[----:B----4-:R-:W-:Y:S01]  /*0c20*/  IADD3 R24, P1, R16, UR8, RZ ;  /* 0x0000000810187c10 */ /* 0x010fe2000ff3e0ff */
[----:B------:R-:W-:Y:S01]  /*0c30*/  USHF.L.U32 UR8, UR6, 0x5, URZ ;  /* 0x0000000506087899 */ /* 0x000fe2000800063f */
[----:B------:R-:W-:Y:S01]  /*0c40*/  LEA.HI.X R23, R14, c[0x0][0x16c], R8, 0x1, P0 ;  /* 0x00005b000e177a11 */ /* 0x000fe200000f0c08 */
[----:B------:R-:W-:Y:S01]  /*0c50*/  USHF.L.U64.HI UR6, UR6, UR10, UR7 ;  /* 0x0000000a06067299 */ /* 0x000fe20008010207 */
[----:B------:R-:W-:Y:S01]  /*0c60*/  IADD3.X R25, R17, UR9, RZ, P1, !PT ;  /* 0x0000000911197c10 */ /* 0x000fe20008ffe4ff */
[----:B------:R-:W-:Y:S01]  /*0c70*/  IMAD.WIDE.U32 R14, R81, UR14, R154 ;  /* 0x0000000e510e7c25 */ /* 0x000fe2000f8e009a */
[----:B------:R-:W-:Y:S02]  /*0c80*/  LOP3.LUT R8, R10, 0x8, R7, 0xf8, !PT ;  /* 0x000000080a087812 */ /* 0x000fe400078ef807 */
[----:B-----5:R-:W-:Y:S01]  /*0c90*/  IADD3 R20, P0, R22, UR8, RZ ;  /* 0x0000000816147c10 */ /* 0x020fe2000ff1e0ff */
[----:B------:R1:W-:Y:S01]  /*0ca0*/  LDGSTS.E.BYPASS.LTC128B.128 [R199+0x3800], [R24.64] ;  /* 0x0380000018c77fae */ /* 0x0003e2000b901d50 */
[----:B------:R-:W-:Y:S01]  /*0cb0*/  IMAD.IADD R4, R15, 0x1, R4 ;  /* 0x000000010f047824 */ /* 0x000fe200078e0204 */
[----:B------:R-:W-:-:S02]  /*0cc0*/  SHF.R.U32.HI R7, RZ, 0x3, R10 ;  /* 0x00000003ff077819 */ /* 0x000fc4000001160a */
[----:B------:R-:W-:Y:S01]  /*0cd0*/  IADD3.X R21, R23, UR6, RZ, P0, !PT ;  /* 0x0000000617157c10 */ /* 0x000fe200087fe4ff */
[----:B------:R3:W-:Y:S01]  /*0ce0*/  LDGSTS.E.BYPASS.LTC128B.128 [R199+0x4000], [R22.64] ;  /* 0x0400000016c77fae */ /* 0x0007e2000b901d50 */
[----:B--2---:R-:W-:Y:S02]  /*0cf0*/  IADD3 R18, P0, R20, UR8, RZ ;  /* 0x0000000814127c10 */ /* 0x004fe4000ff1e0ff */
[----:B------:R-:W-:Y:S01]  /*0d00*/  LOP3.LUT R7, R8, R7, RZ, 0x3c, !PT ;  /* 0x0000000708077212 */ /* 0x000fe200078e3cff */
[----:B------:R3:W-:Y:S01]  /*0d10*/  LDGSTS.E.BYPASS.LTC128B.128 [R199+0x4800], [R20.64] ;  /* 0x0480000014c77fae */ /* 0x0007e2000b901d50 */
[----:B------:R-:W-:Y:S02]  /*0d20*/  IADD3.X R19, R21, UR6, RZ, P0, !PT ;  /* 0x0000000615137c10 */ /* 0x000fe400087fe4ff */
[----:B------:R-:W-:Y:S01]  /*0d30*/  IADD3 R16, P0, R18, UR8, RZ ;  /* 0x0000000812107c10 */ /* 0x000fe2000ff1e0ff */
[----:B------:R-:W-:Y:S01]  /*0d40*/  IMAD R2, R2, 0x200, R7 ;  /* 0x0000020002027824 */ /* 0x000fe200078e0207 */
[----:B------:R-:W-:Y:S01]  /*0d50*/  LEA R7, R86, R83, 0xa ;  /* 0x0000005356077211 */ /* 0x000fe200078e50ff */
[----:B------:R2:W-:Y:S01]  /*0d60*/  LDGSTS.E.BYPASS.LTC128B.128 [R199+0x5000], [R18.64] ;  /* 0x0500000012c77fae */ /* 0x0005e2000b901d50 */
[----:B------:R-:W-:-:S02]  /*0d70*/  IADD3.X R17, R19, UR6, RZ, P0, !PT ;  /* 0x0000000613117c10 */ /* 0x000fc400087fe4ff */
[----:B------:R-:W-:Y:S01]  /*0d80*/  LEA R12, P0, R14, c[0x0][0x170], 0x1 ;  /* 0x00005c000e0c7a11 */ /* 0x000fe200078008ff */
[----:B------:R-:W-:Y:S01]  /*0d90*/  IMAD.IADD R198, R7, 0x1, R82 ;  /* 0x0000000107c67824 */ /* 0x000fe200078e0252 */
[----:B------:R-:W-:Y:S01]  /*0da0*/  SHF.L.U32 R102, R2, 0x1, RZ ;  /* 0x0000000102667819 */ /* 0x000fe200000006ff */
[----:B------:R4:W-:Y:S01]  /*0db0*/  LDGSTS.E.BYPASS.LTC128B.128 [R199+0x5800], [R16.64] ;  /* 0x0580000010c77fae */ /* 0x0009e2000b901d50 */
[----:B------:R-:W-:Y:S01]  /*0dc0*/  LEA.HI.X R13, R14, c[0x0][0x174], R4, 0x1, P0 ;  /* 0x00005d000e0d7a11 */ /* 0x000fe200000f0c04 */
[----:B------:R-:W-:Y:S01]  /*0dd0*/  IMAD.SHL.U32 R198, R198, 0x2, RZ ;  /* 0x00000002c6c67824 */ /* 0x000fe200078e00ff */
[----:B------:R-:W-:Y:S01]  /*0de0*/  LOP3.LUT P1, RZ, R5, 0x2, RZ, 0xc0, !PT ;  /* 0x0000000205ff7812 */ /* 0x000fe2000782c0ff */
[----:B------:R-:W0:Y:S01]  /*0df0*/  LDGDEPBAR ;  /* 0x00000000000079af */ /* 0x000e220000000000 */
[----:B------:R-:W-:Y:S01]  /*0e00*/  LEA R197, R2, 0x4000, 0x1 ;  /* 0x0000400002c57811 */ /* 0x000fe200078e08ff */
[----:B------:R-:W-:-:S03]  /*0e10*/  IMAD.MOV.U32 R2, RZ, RZ, 0x40 ;  /* 0x00000040ff027424 */ /* 0x000fc600078e00ff */
[----:B------:R-:W-:Y:S02]  /*0e20*/  IADD3 R193, R197, 0x40, RZ ;  /* 0x00000040c5c17810 */ /* 0x000fe40007ffe0ff */
[----:B----4-:R-:W-:Y:S01]  /*0e30*/  IADD3 R16, P0, R12, UR4, RZ ;  /* 0x000000040c107c10 */ /* 0x010fe2000ff1e0ff */
[----:B------:R-:W-:-:S04]  /*0e40*/  DEPBAR.LE SB0, 0x0 ;  /* 0x000080000000791a */ /* 0x000fc80000000000 */
[----:B------:R-:W-:Y:S01]  /*0e50*/  BAR.SYNC.DEFER_BLOCKING 0x0 ;  /* 0x0000000000007b1d */ /* 0x000fe20000010000 */
[----:B------:R-:W-:Y:S02]  /*0e60*/  IADD3.X R17, R13, UR5, RZ, P0, !PT ;  /* 0x000000050d117c10 */ /* 0x000fe400087fe4ff */
[----:B------:R-:W-:-:S04]  /*0e70*/  IADD3 R14, P0, R16, UR4, RZ ;  /* 0x00000004100e7c10 */ /* 0x000fc8000ff1e0ff */
[----:B------:R-:W-:Y:S02]  /*0e80*/  IADD3.X R15, R17, UR5, RZ, P0, !PT ;  /* 0x00000005110f7c10 */ /* 0x000fe400087fe4ff */
[----:B--2---:R-:W-:-:S04]  /*0e90*/  IADD3 R18, P0, R14, UR4, RZ ;  /* 0x000000040e127c10 */ /* 0x004fc8000ff1e0ff */
[----:B------:R-:W-:Y:S02]  /*0ea0*/  IADD3.X R19, R15, UR5, RZ, P0, !PT ;  /* 0x000000050f137c10 */ /* 0x000fe400087fe4ff */
[----:B------:R-:W-:-:S04]  /*0eb0*/  LOP3.LUT P0, RZ, R6, 0x2, RZ, 0xc0, !PT ;  /* 0x0000000206ff7812 */ /* 0x000fc8000780c0ff */
[C---:B------:R-:W-:Y:S02]  /*0ec0*/  SEL R4, R0.reuse, 0xffffffe0, !P0 ;  /* 0xffffffe000047807 */ /* 0x040fe40004000000 */
[----:B------:R-:W-:Y:S02]  /*0ed0*/  SEL R0, R0, 0xffffffe0, !P1 ;  /* 0xffffffe000007807 */ /* 0x000fe40004800000 */
[----:B------:R-:W-:Y:S01]  /*0ee0*/  IADD3 R195, R197, R4, RZ ;  /* 0x00000004c5c37210 */ /* 0x000fe20007ffe0ff */
[----:B------:R-:W-:Y:S01]  /*0ef0*/  @!PT LDS RZ, [RZ] ;  /* 0x00000000fffff984 */ /* 0x000fe20000000800 */
[----:B------:R-:W-:Y:S01]  /*0f00*/  @!PT LDS RZ, [RZ] ;  /* 0x00000000fffff984 */ /* 0x000fe20000000800 */
[----:B------:R-:W-:Y:S01]  /*0f10*/  @!PT LDS RZ, [RZ] ;  /* 0x00000000fffff984 */ /* 0x000fe20000000800 */
[----:B------:R2:W-:Y:S01]  /*0f20*/  LDGSTS.E.BYPASS.LTC128B.128 [R199+0x6000], [R12.64] ;  /* 0x060000000cc77fae */ /* 0x0005e2000b901d50 */
[----:B------:R-:W-:Y:S01]  /*0f30*/  LOP3.LUT P0, RZ, R6, 0x4, RZ, 0xc0, !PT ;  /* 0x0000000406ff7812 */ /* 0x000fe2000780c0ff */
[----:B------:R-:W-:Y:S01]  /*0f40*/  IMAD.IADD R196, R198, 0x1, R0 ;  /* 0x00000001c6c47824 */ /* 0x000fe200078e0200 */
[----:B------:R-:W-:Y:S01]  /*0f50*/  LOP3.LUT P1, RZ, R5, 0x4, RZ, 0xc0, !PT ;  /* 0x0000000405ff7812 */ /* 0x000fe2000782c0ff */
[----:B------:R4:W-:Y:S03]  /*0f60*/  LDGSTS.E.BYPASS.LTC128B.128 [R199+0x6800], [R16.64] ;  /* 0x0680000010c77fae */ /* 0x0009e6000b901d50 */
[----:B------:R-:W-:Y:S01]  /*0f70*/  SEL R2, R2, 0xffffffc0, !P1 ;  /* 0xffffffc002027807 */ /* 0x000fe20004800000 */
[----:B------:R2:W-:Y:S03]  /*0f80*/  LDGSTS.E.BYPASS.LTC128B.128 [R199+0x7000], [R14.64] ;  /* 0x070000000ec77fae */ /* 0x0005e6000b901d50 */
[----:B------:R-:W-:Y:S01]  /*0f90*/  IADD3 R194, R198, R2, RZ ;  /* 0x00000002c6c27210 */ /* 0x000fe20007ffe0ff */
[----:B------:R4:W-:Y:S02]  /*0fa0*/  LDGSTS.E.BYPASS.LTC128B.128 [R199+0x7800], [R18.64] ;  /* 0x0780000012c77fae */ /* 0x0009e4000b901d50 */
[----:B------:R-:W-:-:S02]  /*0fb0*/  @P0 IADD3 R193, R197, -0x40, RZ ;  /* 0xffffffc0c5c10810 */ /* 0x000fc40007ffe0ff */
[----:B------:R-:W-:Y:S01]  /*0fc0*/  LDSM.16.M88.4 R44, [R102+0x4000] ;  /* 0x00400000662c783b */ /* 0x000fe20000000200 */
[----:B------:R-:W-:Y:S02]  /*0fd0*/  IADD3 R192, R0, R194, RZ ;  /* 0x000000c200c07210 */ /* 0x000fe40007ffe0ff */
[----:B------:R-:W-:Y:S01]  /*0fe0*/  IMAD.IADD R184, R4, 0x1, R193 ;  /* 0x0000000104b87824 */ /* 0x000fe200078e02c1 */
[----:B------:R-:W5:Y:S01]  /*0ff0*/  LDSM.16.M88.4 R28, [R198+0x2000] ;  /* 0x00200000c61c783b */ /* 0x000f620000000200 */
[----:B------:R-:W-:Y:S02]  /*1000*/  ISETP.NE.AND P0, PT, R3, 0x1, PT ;  /* 0x000000010300780c */ /* 0x000fe40003f05270 */
[C---:B------:R-:W-:Y:S01]  /*1010*/  IADD3 R187, R193.reuse, 0x800, RZ ;  /* 0x00000800c1bb7810 */ /* 0x040fe20007ffe0ff */
[----:B------:R-:W5:Y:S01]  /*1020*/  LDSM.16.M88.4 R8, [R198] ;  /* 0x00000000c608783b */ /* 0x000f620000000200 */
[C---:B------:R-:W-:Y:S02]  /*1030*/  IADD3 R186, R193.reuse, 0x1000, RZ ;  /* 0x00001000c1ba7810 */ /* 0x040fe40007ffe0ff */
[----:B------:R-:W-:Y:S01]  /*1040*/  IADD3 R185, R193, 0x1800, RZ ;  /* 0x00001800c1b97810 */ /* 0x000fe20007ffe0ff */
[----:B------:R-:W-:Y:S04]  /*1050*/  LDSM.16.M88.4 R48, [R195] ;  /* 0x00000000c330783b */ /* 0x000fe80000000200 */
[----:B---3--:R-:W3:Y:S04]  /*1060*/  LDSM.16.M88.4 R20, [R196+0x2000] ;  /* 0x00200000c414783b */ /* 0x008ee80000000200 */
[----:B-1----:R-:W1:Y:S04]  /*1070*/  LDSM.16.M88.4 R24, [R196] ;  /* 0x00000000c418783b */ /* 0x002e680000000200 */
[----:B------:R-:W-:Y:S04]  /*1080*/  LDSM.16.M88.4 R76, [R193] ;  /* 0x00000000c14c783b */ /* 0x000fe80000000200 */
[----:B--2---:R-:W2:Y:S04]  /*1090*/  LDSM.16.M88.4 R12, [R194+0x2000] ;  /* 0x00200000c20c783b */ /* 0x004ea80000000200 */
[----:B----4-:R-:W4:Y:S04]  /*10a0*/  LDSM.16.M88.4 R16, [R194] ;  /* 0x00000000c210783b */ /* 0x010f280000000200 */
[----:B------:R-:W-:Y:S04]  /*10b0*/  LDSM.16.M88.4 R72, [R184] ;  /* 0x00000000b848783b */ /* 0x000fe80000000200 */
[----:B------:R-:W1:Y:S01]  /*10c0*/  LDSM.16.M88.4 R36, [R192+0x2000] ;  /* 0x00200000c024783b */ /* 0x000e620000000200 */
[-C--:B-----5:R-:W-:Y:S03]  /*10d0*/  HMMA.16816.F32 R32, R28, R44.reuse, RZ ;  /* 0x0000002c1c20723c */ /* 0x0a0fe600000018ff */
[----:B------:R-:W5:Y:S04]  /*10e0*/  LDSM.16.M88.4 R68, [R102+0x4800] ;  /* 0x004800006644783b */ /* 0x000f680000000200 */
[----:B------:R-:W2:Y:S01]  /*10f0*/  LDSM.16.M88.4 R40, [R192] ;  /* 0x00000000c028783b */ /* 0x000ea20000000200 */
[----:B------:R-:W-:Y:S03]  /*1100*/  HMMA.16816.F32 R64, R8, R44, RZ ;  /* 0x0000002c0840723c */ /* 0x000fe600000018ff */
[----:B------:R-:W2:Y:S04]  /*1110*/  LDSM.16.M88.4 R60, [R195+0x800] ;  /* 0x00080000c33c783b */ /* 0x000ea80000000200 */
[----:B------:R-:W0:Y:S09]  /*1120*/  LDGDEPBAR ;  /* 0x00000000000079af */ /* 0x000e320000000000 */
[----:B---3--:R-:W-:Y:S08]  /*1130*/  HMMA.16816.F32 R4, R20, R48, R32 ;  /* 0x000000301404723c */ /* 0x008ff00000001820 */
[----:B------:R-:W-:Y:S08]  /*1140*/  HMMA.16816.F32 R32, R8, R46, RZ ;  /* 0x0000002e0820723c */ /* 0x000ff000000018ff */
[----:B-1----:R-:W-:Y:S08]  /*1150*/  HMMA.16816.F32 R64, R24, R48, R64 ;  /* 0x000000301840723c */ /* 0x002ff00000001840 */
[----:B------:R-:W-:Y:S08]  /*1160*/  HMMA.16816.F32 R44, R28, R46, RZ ;  /* 0x0000002e1c2c723c */ /* 0x000ff000000018ff */
[----:B--2---:R-:W-:Y:S08]  /*1170*/  HMMA.16816.F32 R4, R12, R76, R4 ;  /* 0x0000004c0c04723c */ /* 0x004ff00000001804 */
[----:B------:R-:W-:Y:S08]  /*1180*/  HMMA.16816.F32 R32, R24, R50, R32 ;  /* 0x000000321820723c */ /* 0x000ff00000001820 */
[----:B----4-:R-:W-:Y:S08]  /*1190*/  HMMA.16816.F32 R64, R16, R76, R64 ;  /* 0x0000004c1040723c */ /* 0x010ff00000001840 */
[----:B------:R-:W-:Y:S01]  /*11a0*/  HMMA.16816.F32 R44, R20, R50, R44 ;  /* 0x00000032142c723c */ /* 0x000fe2000000182c */
[----:B------:R-:W1:Y:S07]  /*11b0*/  LDSM.16.M88.4 R48, [R193+0x800] ;  /* 0x00080000c130783b */ /* 0x000e6e0000000200 */
[----:B------:R-:W-:Y:S08]  /*11c0*/  HMMA.16816.F32 R4, R36, R72, R4 ;  /* 0x000000482404723c */ /* 0x000ff00000001804 */
[----:B------:R-:W-:Y:S08]  /*11d0*/  HMMA.16816.F32 R32, R16, R78, R32 ;  /* 0x0000004e1020723c */ /* 0x000ff00000001820 */
[----:B-----5:R-:W-:Y:S08]  /*11e0*/  HMMA.16816.F32 R52, R28, R68, RZ ;  /* 0x000000441c34723c */ /* 0x020ff000000018ff */
[----:B------:R-:W-:Y:S01]  /*11f0*/  HMMA.16816.F32 R64, R40, R72, R64 ;  /* 0x000000482840723c */ /* 0x000fe20000001840 */
[----:B------:R-:W-:-:S02]  /*1200*/  FMUL.FTZ R4, R4, c[0x0][0x2ec] ;  /* 0x0000bb0004047a20 */ /* 0x000fc40000410000 */
[----:B------:R-:W-:Y:S02]  /*1210*/  FMUL.FTZ R93, R5, c[0x0][0x2ec] ;  /* 0x0000bb00055d7a20 */ /* 0x000fe40000410000 */
[----:B------:R2:W3:Y:S01]  /*1220*/  MUFU.TANH R92, R4 ;  /* 0x00000004005c7308 */ /* 0x0004e20000002400 */
[----:B------:R-:W-:Y:S02]  /*1230*/  FMUL.FTZ R94, R6, c[0x0][0x2ec] ;  /* 0x0000bb00065e7a20 */ /* 0x000fe40000410000 */
[----:B------:R-:W-:Y:S01]  /*1240*/  HMMA.16816.F32 R56, R8, R68, RZ ;  /* 0x000000440838723c */ /* 0x000fe200000018ff */
[----:B------:R-:W-:-:S04]  /*1250*/  FMUL.FTZ R95, R7, c[0x0][0x2ec] ;  /* 0x0000bb00075f7a20 */ /* 0x000fc80000410000 */
[----:B------:R-:W4:Y:S03]  /*1260*/  MUFU.TANH R93, R93 ;  /* 0x0000005d005d7308 */ /* 0x000f260000002400 */
[----:B------:R-:W-:Y:S01]  /*1270*/  HMMA.16816.F32 R44, R12, R78, R44 ;  /* 0x0000004e0c2c723c */ /* 0x000fe2000000182c */
[----:B------:R-:W-:Y:S04]  /*1280*/  LDSM.16.M88.4 R76, [R193+0x1000] ;  /* 0x00100000c14c783b */ /* 0x000fe80000000200 */
[----:B--2---:R-:W2:Y:S01]  /*1290*/  LDSM.16.M88.4 R4, [R102+0x5000] ;  /* 0x005000006604783b */ /* 0x004ea20000000200 */
[----:B------:R-:W1:Y:S02]  /*12a0*/  MUFU.TANH R94, R94 ;  /* 0x0000005e005e7308 */ /* 0x000e640000002400 */
[----:B------:R-:W-:Y:S01]  /*12b0*/  HMMA.16816.F32 R32, R40, R74, R32 ;  /* 0x0000004a2820723c */ /* 0x000fe20000001820 */
[----:B------:R-:W-:-:S02]  /*12c0*/  FMUL.FTZ R64, R64, c[0x0][0x2ec] ;  /* 0x0000bb0040407a20 */ /* 0x000fc40000410000 */
[----:B------:R-:W-:Y:S02]  /*12d0*/  FMUL.FTZ R65, R65, c[0x0][0x2ec] ;  /* 0x0000bb0041417a20 */ /* 0x000fe40000410000 */
[----:B------:R-:W-:Y:S01]  /*12e0*/  FMUL.FTZ R89, R66, c[0x0][0x2ec] ;  /* 0x0000bb0042597a20 */ /* 0x000fe20000410000 */
[----:B------:R-:W1:Y:S01]  /*12f0*/  MUFU.TANH R88, R64 ;  /* 0x0000004000587308 */ /* 0x000e620000002400 */
[----:B------:R-:W-:Y:S01]  /*1300*/  FMUL.FTZ R91, R67, c[0x0][0x2ec] ;  /* 0x0000bb00435b7a20 */ /* 0x000fe20000410000 */
[-C--:B------:R-:W-:Y:S06]  /*1310*/  HMMA.16816.F32 R52, R20, R60.reuse, R52 ;  /* 0x0000003c1434723c */ /* 0x080fec0000001834 */
[----:B------:R5:W1:Y:S02]  /*1320*/  MUFU.TANH R90, R65 ;  /* 0x00000041005a7308 */ /* 0x000a640000002400 */
[----:B------:R-:W-:Y:S06]  /*1330*/  HMMA.16816.F32 R56, R24, R60, R56 ;  /* 0x0000003c1838723c */ /* 0x000fec0000001838 */
[----:B------:R-:W1:Y:S02]  /*1340*/  MUFU.TANH R89, R89 ;  /* 0x0000005900597308 */ /* 0x000e640000002400 */
[----:B------:R-:W-:Y:S01]  /*1350*/  HMMA.16816.F32 R44, R36, R74, R44 ;  /* 0x0000004a242c723c */ /* 0x000fe2000000182c */
[----:B------:R-:W-:-:S02]  /*1360*/  FMUL.FTZ R32, R32, c[0x0][0x2ec] ;  /* 0x0000bb0020207a20 */ /* 0x000fc40000410000 */
[----:B------:R-:W-:Y:S02]  /*1370*/  FMUL.FTZ R98, R33, c[0x0][0x2ec] ;  /* 0x0000bb0021627a20 */ /* 0x000fe40000410000 */
[----:B------:R-:W-:Y:S01]  /*1380*/  FMUL.FTZ R96, R34, c[0x0][0x2ec] ;  /* 0x0000bb0022607a20 */ /* 0x000fe20000410000 */
[----:B-----5:R-:W5:Y:S01]  /*1390*/  LDSM.16.M88.4 R64, [R184+0x800] ;  /* 0x00080000b840783b */ /* 0x020f620000000200 */
[----:B------:R1:W1:Y:S01]  /*13a0*/  MUFU.TANH R97, R32 ;  /* 0x0000002000617308 */ /* 0x0002620000002400 */
[----:B------:R-:W-:Y:S01]  /*13b0*/  HMMA.16816.F32 R72, R8, R70, RZ ;  /* 0x000000460848723c */ /* 0x000fe200000018ff */
[----:B------:R-:W-:-:S06]  /*13c0*/  FMUL.FTZ R99, R35, c[0x0][0x2ec] ;  /* 0x0000bb0023637a20 */ /* 0x000fcc0000410000 */
[----:B------:R-:W2:Y:S01]  /*13d0*/  MUFU.TANH R91, R91 ;  /* 0x0000005b005b7308 */ /* 0x000ea20000002400 */
[----:B------:R-:W-:Y:S01]  /*13e0*/  HMMA.16816.F32 R68, R28, R70, RZ ;  /* 0x000000461c44723c */ /* 0x000fe200000018ff */
[----:B-1----:R-:W1:Y:S07]  /*13f0*/  LDSM.16.M88.4 R32, [R195+0x1000] ;  /* 0x00100000c320783b */ /* 0x002e6e0000000200 */
[----:B------:R-:W-:Y:S01]  /*1400*/  HMMA.16816.F32 R52, R12, R48, R52 ;  /* 0x000000300c34723c */ /* 0x000fe20000001834 */
[----:B------:R-:W-:Y:S01]  /*1410*/  FMUL.FTZ R44, R44, c[0x0][0x2ec] ;  /* 0x0000bb002c2c7a20 */ /* 0x000fe20000410000 */
[----:B------:R-:W1:Y:S01]  /*1420*/  MUFU.TANH R95, R95 ;  /* 0x0000005f005f7308 */ /* 0x000e620000002400 */
[----:B------:R-:W-:-:S02]  /*1430*/  FMUL.FTZ R101, R45, c[0x0][0x2ec] ;  /* 0x0000bb002d657a20 */ /* 0x000fc40000410000 */
[----:B------:R-:W-:Y:S02]  /*1440*/  FMUL.FTZ R103, R46, c[0x0][0x2ec] ;  /* 0x0000bb002e677a20 */ /* 0x000fe40000410000 */
[----:B------:R-:W-:Y:S01]  /*1450*/  FMUL.FTZ R105, R47, c[0x0][0x2ec] ;  /* 0x0000bb002f697a20 */ /* 0x000fe20000410000 */
[----:B------:R-:W-:Y:S02]  /*1460*/  HMMA.16816.F32 R56, R16, R48, R56 ;  /* 0x000000301038723c */ /* 0x000fe40000001838 */
[----:B------:R1:W1:Y:S06]  /*1470*/  MUFU.TANH R100, R44 ;  /* 0x0000002c00647308 */ /* 0x00026c0000002400 */
[-C--:B------:R-:W-:Y:S02]  /*1480*/  HMMA.16816.F32 R68, R20, R62.reuse, R68 ;  /* 0x0000003e1444723c */ /* 0x080fe40000001844 */
[----:B------:R-:W1:Y:S06]  /*1490*/  MUFU.TANH R98, R98 ;  /* 0x0000006200627308 */ /* 0x000e6c0000002400 */
[----:B------:R-:W-:Y:S02]  /*14a0*/  HMMA.16816.F32 R72, R24, R62, R72 ;  /* 0x0000003e1848723c */ /* 0x000fe40000001848 */
[----:B------:R-:W3:Y:S06]  /*14b0*/  MUFU.TANH R96, R96 ;  /* 0x0000006000607308 */ /* 0x000eec0000002400 */
[-C--:B--2---:R-:W-:Y:S02]  /*14c0*/  HMMA.16816.F32 R60, R8, R4.reuse, RZ ;  /* 0x00000004083c723c */ /* 0x084fe400000018ff */
[----:B------:R-:W2:Y:S06]  /*14d0*/  MUFU.TANH R99, R99 ;  /* 0x0000006300637308 */ /* 0x000eac0000002400 */
[----:B-1----:R-:W-:Y:S02]  /*14e0*/  HMMA.16816.F32 R44, R28, R4, RZ ;  /* 0x000000041c2c723c */ /* 0x002fe400000018ff */
[----:B------:R-:W1:Y:S06]  /*14f0*/  MUFU.TANH R101, R101 ;  /* 0x0000006500657308 */ /* 0x000e6c0000002400 */
[-C--:B-----5:R-:W-:Y:S02]  /*1500*/  HMMA.16816.F32 R52, R36, R64.reuse, R52 ;  /* 0x000000402434723c */ /* 0x0a0fe40000001834 */
[----:B------:R-:W1:Y:S06]  /*1510*/  MUFU.TANH R103, R103 ;  /* 0x0000006700677308 */ /* 0x000e6c0000002400 */
[----:B------:R-:W-:Y:S02]  /*1520*/  HMMA.16816.F32 R56, R40, R64, R56 ;  /* 0x000000402838723c */ /* 0x000fe40000001838 */
[----:B------:R-:W1:Y:S06]  /*1530*/  MUFU.TANH R105, R105 ;  /* 0x0000006900697308 */ /* 0x000e6c0000002400 */
[----:B------:R-:W-:Y:S08]  /*1540*/  HMMA.16816.F32 R68, R12, R50, R68 ;  /* 0x000000320c44723c */ /* 0x000ff00000001844 */
[----:B------:R-:W-:Y:S01]  /*1550*/  HMMA.16816.F32 R60, R24, R32, R60 ;  /* 0x00000020183c723c */ /* 0x000fe2000000183c */
[----:B------:R-:W-:-:S02]  /*1560*/  FMUL.FTZ R52, R52, c[0x0][0x2ec] ;  /* 0x0000bb0034347a20 */ /* 0x000fc40000410000 */
[----:B------:R-:W-:Y:S02]  /*1570*/  FMUL.FTZ R110, R53, c[0x0][0x2ec] ;  /* 0x0000bb00356e7a20 */ /* 0x000fe40000410000 */
[----:B------:R5:W1:Y:S01]  /*1580*/  MUFU.TANH R109, R52 ;  /* 0x00000034006d7308 */ /* 0x000a620000002400 */
[----:B------:R-:W-:Y:S02]  /*1590*/  FMUL.FTZ R111, R54, c[0x0][0x2ec] ;  /* 0x0000bb00366f7a20 */ /* 0x000fe40000410000 */
[----:B------:R-:W-:Y:S01]  /*15a0*/  HMMA.16816.F32 R44, R20, R32, R44 ;  /* 0x00000020142c723c */ /* 0x000fe2000000182c */
[----:B------:R-:W-:Y:S02]  /*15b0*/  FMUL.FTZ R112, R55, c[0x0][0x2ec] ;  /* 0x0000bb0037707a20 */ /* 0x000fe40000410000 */
[----:B------:R-:W-:Y:S02]  /*15c0*/  FMUL.FTZ R56, R56, c[0x0][0x2ec] ;  /* 0x0000bb0038387a20 */ /* 0x000fe40000410000 */
[----:B------:R-:W-:Y:S01]  /*15d0*/  FMUL.FTZ R57, R57, c[0x0][0x2ec] ;  /* 0x0000bb0039397a20 */ /* 0x000fe20000410000 */
[----:B------:R-:W1:Y:S01]  /*15e0*/  MUFU.TANH R110, R110 ;  /* 0x0000006e006e7308 */ /* 0x000e620000002400 */
[----:B------:R-:W-:Y:S01]  /*15f0*/  FMUL.FTZ R58, R58, c[0x0][0x2ec] ;  /* 0x0000bb003a3a7a20 */ /* 0x000fe20000410000 */
[----:B------:R-:W-:Y:S01]  /*1600*/  HMMA.16816.F32 R72, R16, R50, R72 ;  /* 0x000000321048723c */ /* 0x000fe20000001848 */
[----:B------:R-:W1:Y:S01]  /*1610*/  LDSM.16.M88.4 R48, [R184+0x1000] ;  /* 0x00100000b830783b */ /* 0x000e620000000200 */
[----:B------:R-:W-:-:S03]  /*1620*/  FMUL.FTZ R59, R59, c[0x0][0x2ec] ;  /* 0x0000bb003b3b7a20 */ /* 0x000fc60000410000 */
[----:B-----5:R5:W2:Y:S01]  /*1630*/  LDSM.16.M88.4 R52, [R102+0x5800] ;  /* 0x005800006634783b */ /* 0x020aa20000000200 */
[----:B------:R-:W1:Y:S02]  /*1640*/  MUFU.TANH R107, R56 ;  /* 0x00000038006b7308 */ /* 0x000e640000002400 */
[----:B------:R-:W-:Y:S06]  /*1650*/  HMMA.16816.F32 R68, R36, R66, R68 ;  /* 0x000000422444723c */ /* 0x000fec0000001844 */
[----:B------:R-:W1:Y:S02]  /*1660*/  MUFU.TANH R108, R57 ;  /* 0x00000039006c7308 */ /* 0x000e640000002400 */
[-C--:B------:R-:W-:Y:S06]  /*1670*/  HMMA.16816.F32 R60, R16, R76.reuse, R60 ;  /* 0x0000004c103c723c */ /* 0x080fec000000183c */
[----:B------:R-:W1:Y:S02]  /*1680*/  MUFU.TANH R104, R58 ;  /* 0x0000003a00687308 */ /* 0x000e640000002400 */
[----:B------:R-:W-:Y:S06]  /*1690*/  HMMA.16816.F32 R44, R12, R76, R44 ;  /* 0x0000004c0c2c723c */ /* 0x000fec000000182c */
[----:B------:R2:W2:Y:S02]  /*16a0*/  MUFU.TANH R106, R59 ;  /* 0x0000003b006a7308 */ /* 0x0004a40000002400 */
[----:B------:R-:W-:Y:S01]  /*16b0*/  HMMA.16816.F32 R72, R40, R66, R72 ;  /* 0x000000422848723c */ /* 0x000fe20000001848 */
[----:B------:R-:W3:Y:S01]  /*16c0*/  LDSM.16.M88.4 R64, [R195+0x1800] ;  /* 0x00180000c340783b */ /* 0x000ee20000000200 */
[----:B------:R-:W-:-:S02]  /*16d0*/  FMUL.FTZ R68, R68, c[0x0][0x2ec] ;  /* 0x0000bb0044447a20 */ /* 0x000fc40000410000 */
[----:B------:R-:W-:Y:S02]  /*16e0*/  FMUL.FTZ R115, R69, c[0x0][0x2ec] ;  /* 0x0000bb0045737a20 */ /* 0x000fe40000410000 */
[----:B-----5:R5:W3:Y:S02]  /*16f0*/  MUFU.TANH R102, R68 ;  /* 0x0000004400667308 */ /* 0x020ae40000002400 */
[----:B-1----:R-:W-:Y:S06]  /*1700*/  HMMA.16816.F32 R60, R40, R48, R60 ;  /* 0x00000030283c723c */ /* 0x002fec000000183c */
[----:B------:R-:W1:Y:S02]  /*1710*/  MUFU.TANH R111, R111 ;  /* 0x0000006f006f7308 */ /* 0x000e640000002400 */
[-C--:B--2---:R-:W-:Y:S06]  /*1720*/  HMMA.16816.F32 R56, R8, R6.reuse, RZ ;  /* 0x000000060838723c */ /* 0x084fec00000018ff */
[----:B------:R-:W2:Y:S02]  /*1730*/  MUFU.TANH R112, R112 ;  /* 0x0000007000707308 */ /* 0x000ea40000002400 */
[----:B------:R-:W-:Y:S01]  /*1740*/  FMUL.FTZ R72, R72, c[0x0][0x2ec] ;  /* 0x0000bb0048487a20 */ /* 0x000fe20000410000 */
[----:B------:R-:W-:Y:S01]  /*1750*/  HMMA.16816.F32 R4, R28, R6, RZ ;  /* 0x000000061c04723c */ /* 0x000fe200000018ff */
[----:B------:R-:W-:-:S02]  /*1760*/  FMUL.FTZ R73, R73, c[0x0][0x2ec] ;  /* 0x0000bb0049497a20 */ /* 0x000fc40000410000 */
[----:B------:R-:W-:Y:S02]  /*1770*/  FMUL.FTZ R74, R74, c[0x0][0x2ec] ;  /* 0x0000bb004a4a7a20 */ /* 0x000fe40000410000 */
[----:B------:R-:W-:Y:S01]  /*1780*/  FMUL.FTZ R75, R75, c[0x0][0x2ec] ;  /* 0x0000bb004b4b7a20 */ /* 0x000fe20000410000 */
[----:B------:R-:W1:Y:S02]  /*1790*/  MUFU.TANH R113, R72 ;  /* 0x0000004800717308 */ /* 0x000e640000002400 */
[----:B------:R-:W-:Y:S01]  /*17a0*/  HMMA.16816.F32 R44, R36, R48, R44 ;  /* 0x00000030242c723c */ /* 0x000fe2000000182c */
[----:B------:R-:W-:Y:S02]  /*17b0*/  FMUL.FTZ R60, R60, c[0x0][0x2ec] ;  /* 0x0000bb003c3c7a20 */ /* 0x000fe40000410000 */
[----:B------:R-:W-:Y:S02]  /*17c0*/  FMUL.FTZ R61, R61, c[0x0][0x2ec] ;  /* 0x0000bb003d3d7a20 */ /* 0x000fe40000410000 */
[----:B------:R-:W-:Y:S01]  /*17d0*/  FMUL.FTZ R180, R62, c[0x0][0x2ec] ;  /* 0x0000bb003eb47a20 */ /* 0x000fe20000410000 */
[----:B------:R-:W1:Y:S01]  /*17e0*/  MUFU.TANH R114, R73 ;  /* 0x0000004900727308 */ /* 0x000e620000002400 */
[----:B------:R-:W-:Y:S01]  /*17f0*/  FMUL.FTZ R48, R70, c[0x0][0x2ec] ;  /* 0x0000bb0046307a20 */ /* 0x000fe20000410000 */
[----:B------:R-:W-:Y:S01]  /*1800*/  HMMA.16816.F32 R56, R24, R34, R56 ;  /* 0x000000221838723c */ /* 0x000fe20000001838 */
[----:B------:R-:W-:-:S02]  /*1810*/  FMUL.FTZ R49, R71, c[0x0][0x2ec] ;  /* 0x0000bb0047317a20 */ /* 0x000fc40000410000 */
[----:B------:R-:W-:-:S03]  /*1820*/  FMUL.FTZ R172, R63, c[0x0][0x2ec] ;  /* 0x0000bb003fac7a20 */ /* 0x000fc60000410000 */
[----:B------:R-:W1:Y:S02]  /*1830*/  MUFU.TANH R76, R74 ;  /* 0x0000004a004c7308 */ /* 0x000e640000002400 */
[----:B------:R-:W-:Y:S06]  /*1840*/  HMMA.16816.F32 R4, R20, R34, R4 ;  /* 0x000000221404723c */ /* 0x000fec0000001804 */
[----:B------:R1:W1:Y:S02]  /*1850*/  MUFU.TANH R77, R75 ;  /* 0x0000004b004d7308 */ /* 0x0002640000002400 */
[----:B------:R-:W-:Y:S01]  /*1860*/  HMMA.16816.F32 R32, R8, R52, RZ ;  /* 0x000000340820723c */ /* 0x000fe200000018ff */
[----:B------:R-:W-:-:S02]  /*1870*/  FMUL.FTZ R142, R44, c[0x0][0x2ec] ;  /* 0x0000bb002c8e7a20 */ /* 0x000fc40000410000 */
[----:B------:R-:W-:-:S03]  /*1880*/  FMUL.FTZ R44, R46, c[0x0][0x2ec] ;  /* 0x0000bb002e2c7a20 */ /* 0x000fc60000410000 */
[----:B------:R-:W2:Y:S02]  /*1890*/  MUFU.TANH R116, R60 ;  /* 0x0000003c00747308 */ /* 0x000ea40000002400 */
[----:B-----5:R-:W-:Y:S01]  /*18a0*/  HMMA.16816.F32 R68, R28, R52, RZ ;  /* 0x000000341c44723c */ /* 0x020fe200000018ff */
[----:B-1----:R-:W1:Y:S05]  /*18b0*/  LDSM.16.M88.4 R72, [R193+0x1800] ;  /* 0x00180000c148783b */ /* 0x002e6a0000000200 */
[----:B------:R5:W1:Y:S02]  /*18c0*/  MUFU.TANH R220, R61 ;  /* 0x0000003d00dc7308 */ /* 0x000a640000002400 */
[-C--:B------:R-:W-:Y:S06]  /*18d0*/  HMMA.16816.F32 R8, R8, R54.reuse, RZ ;  /* 0x000000360808723c */ /* 0x080fec00000018ff */
[----:B------:R-:W1:Y:S02]  /*18e0*/  MUFU.TANH R115, R115 ;  /* 0x0000007300737308 */ /* 0x000e640000002400 */
[----:B------:R-:W-:Y:S01]  /*18f0*/  HMMA.16816.F32 R28, R28, R54, RZ ;  /* 0x000000361c1c723c */ /* 0x000fe200000018ff */
[----:B-----5:R-:W5:Y:S07]  /*1900*/  LDSM.16.M88.4 R60, [R184+0x1800] ;  /* 0x00180000b83c783b */ /* 0x020f6e0000000200 */
[----:B------:R-:W-:Y:S01]  /*1910*/  HMMA.16816.F32 R4, R12, R78, R4 ;  /* 0x0000004e0c04723c */ /* 0x000fe20000001804 */
[----:B------:R-:W1:Y:S01]  /*1920*/  MUFU.TANH R48, R48 ;  /* 0x0000003000307308 */ /* 0x000e620000002400 */
[----:B------:R-:W-:-:S06]  /*1930*/  DEPBAR.LE SB0, 0x0 ;  /* 0x000080000000791a */ /* 0x000fcc0000000000 */
[-C--:B---3--:R-:W-:Y:S01]  /*1940*/  HMMA.16816.F32 R32, R24, R64.reuse, R32 ;  /* 0x000000401820723c */ /* 0x088fe20000001820 */
[----:B------:R-:W3:Y:S07]  /*1950*/  MUFU.TANH R49, R49 ;  /* 0x0000003100317308 */ /* 0x000eee0000002400 */
[----:B------:R-:W-:Y:S01]  /*1960*/  HMMA.16816.F32 R68, R20, R64, R68 ;  /* 0x000000401444723c */ /* 0x000fe20000001844 */
[----:B------:R-:W1:Y:S06]  /*1970*/  MUFU.TANH R180, R180 ;  /* 0x000000b400b47308 */ /* 0x000e6c0000002400 */
[----:B------:R-:W-:Y:S01]  /*1980*/  FMUL.FTZ R64, R45, c[0x0][0x2ec] ;  /* 0x0000bb002d407a20 */ /* 0x000fe20000410000 */
[-C--:B------:R-:W-:Y:S01]  /*1990*/  HMMA.16816.F32 R8, R24, R66.reuse, R8 ;  /* 0x000000421808723c */ /* 0x080fe20000001808 */
[----:B------:R-:W-:Y:S01]  /*19a0*/  FMUL.FTZ R45, R47, c[0x0][0x2ec] ;  /* 0x0000bb002f2d7a20 */ /* 0x000fe20000410000 */
[----:B------:R-:W1:Y:S06]  /*19b0*/  MUFU.TANH R172, R172 ;  /* 0x000000ac00ac7308 */ /* 0x000e6c0000002400 */
[----:B------:R-:W-:Y:S02]  /*19c0*/  HMMA.16816.F32 R28, R20, R66, R28 ;  /* 0x00000042141c723c */ /* 0x000fe4000000181c */
[----:B------:R-:W1:Y:S06]  /*19d0*/  MUFU.TANH R142, R142 ;  /* 0x0000008e008e7308 */ /* 0x000e6c0000002400 */
[----:B------:R-:W-:Y:S02]  /*19e0*/  HMMA.16816.F32 R56, R16, R78, R56 ;  /* 0x0000004e1038723c */ /* 0x000fe40000001838 */
[----:B------:R-:W2:Y:S06]  /*19f0*/  MUFU.TANH R64, R64 ;  /* 0x0000004000407308 */ /* 0x000eac0000002400 */
[----:B------:R-:W-:Y:S02]  /*1a00*/  HMMA.16816.F32 R4, R36, R50, R4 ;  /* 0x000000322404723c */ /* 0x000fe40000001804 */
[----:B------:R-:W2:Y:S06]  /*1a10*/  MUFU.TANH R44, R44 ;  /* 0x0000002c002c7308 */ /* 0x000eac0000002400 */
[-C--:B-1----:R-:W-:Y:S02]  /*1a20*/  HMMA.16816.F32 R32, R16, R72.reuse, R32 ;  /* 0x000000481020723c */ /* 0x082fe40000001820 */
[----:B------:R-:W1:Y:S06]  /*1a30*/  MUFU.TANH R45, R45 ;  /* 0x0000002d002d7308 */ /* 0x000e6c0000002400 */
[----:B------:R-:W-:Y:S08]  /*1a40*/  HMMA.16816.F32 R68, R12, R72, R68 ;  /* 0x000000480c44723c */ /* 0x000ff00000001844 */
[----:B------:R-:W-:Y:S01]  /*1a50*/  HMMA.16816.F32 R8, R16, R74, R8 ;  /* 0x0000004a1008723c */ /* 0x000fe20000001808 */
[----:B------:R-:W-:-:S02]  /*1a60*/  FMUL.FTZ R25, R4, c[0x0][0x2ec] ;  /* 0x0000bb0004197a20 */ /* 0x000fc40000410000 */
[----:B------:R-:W-:Y:S01]  /*1a70*/  FMUL.FTZ R4, R5, c[0x0][0x2ec] ;  /* 0x0000bb0005047a20 */ /* 0x000fe20000410000 */
[----:B------:R-:W-:Y:S01]  /*1a80*/  LOP3.LUT R5, R85, 0xffffffe0, RZ, 0xc0, !PT ;  /* 0xffffffe055057812 */ /* 0x000fe200078ec0ff */
[----:B------:R-:W-:Y:S02]  /*1a90*/  FMUL.FTZ R6, R6, c[0x0][0x2ec] ;  /* 0x0000bb0006067a20 */ /* 0x000fe40000410000 */
[----:B------:R-:W1:Y:S01]  /*1aa0*/  MUFU.TANH R25, R25 ;  /* 0x0000001900197308 */ /* 0x000e620000002400 */
[----:B------:R-:W-:Y:S01]  /*1ab0*/  HMMA.16816.F32 R28, R12, R74, R28 ;  /* 0x0000004a0c1c723c */ /* 0x000fe2000000181c */
[----:B------:R-:W-:Y:S02]  /*1ac0*/  IMAD.IADD R5, R80, 0x1, -R5 ;  /* 0x0000000150057824 */ /* 0x000fe400078e0a05 */
[----:B------:R-:W-:-:S04]  /*1ad0*/  FMUL.FTZ R7, R7, c[0x0][0x2ec] ;  /* 0x0000bb0007077a20 */ /* 0x000fc80000410000 */
[----:B------:R1:W1:Y:S01]  /*1ae0*/  MUFU.TANH R216, R6 ;  /* 0x0000000600d87308 */ /* 0x0002620000002400 */
[C---:B------:R-:W-:Y:S07]  /*1af0*/  HMMA.16816.F32 R56, R40.reuse, R50, R56 ;  /* 0x000000322838723c */ /* 0x040fee0000001838 */
[----:B------:R-:W2:Y:S01]  /*1b00*/  MUFU.TANH R4, R4 ;  /* 0x0000000400047308 */ /* 0x000ea20000002400 */
[----:B-----5:R-:W-:Y:S01]  /*1b10*/  HMMA.16816.F32 R32, R40, R60, R32 ;  /* 0x0000003c2820723c */ /* 0x020fe20000001820 */
[----:B-1----:R-:W-:-:S07]  /*1b20*/  SHF.R.S32.HI R6, RZ, 0x1f, R5 ;  /* 0x0000001fff067819 */ /* 0x002fce0000011405 */
[----:B------:R-:W-:Y:S01]  /*1b30*/  HMMA.16816.F32 R68, R36, R60, R68 ;  /* 0x0000003c2444723c */ /* 0x000fe20000001844 */
[----:B------:R1:W1:Y:S01]  /*1b40*/  MUFU.TANH R158, R7 ;  /* 0x00000007009e7308 */ /* 0x0002620000002400 */
[----:B------:R-:W-:-:S04]  /*1b50*/  LEA.HI R6, R6, R5, RZ, 0x2 ;  /* 0x0000000506067211 */ /* 0x000fc800078f10ff */
[----:B------:R-:W-:Y:S02]  /*1b60*/  SHF.R.S32.HI R206, RZ, 0x2, R6 ;  /* 0x00000002ffce7819 */ /* 0x000fe40000011406 */
[-C--:B------:R-:W-:Y:S01]  /*1b70*/  HMMA.16816.F32 R8, R40, R62.reuse, R8 ;  /* 0x0000003e2808723c */ /* 0x080fe20000001808 */
[----:B------:R-:W-:Y:S01]  /*1b80*/  FMUL.FTZ R46, R56, c[0x0][0x2ec] ;  /* 0x0000bb00382e7a20 */ /* 0x000fe20000410000 */
[----:B------:R-:W-:Y:S01]  /*1b90*/  IADD3 R5, R87, 0x1, R206 ;  /* 0x0000000157057810 */ /* 0x000fe20007ffe0ce */
[----:B------:R-:W-:Y:S02]  /*1ba0*/  FMUL.FTZ R57, R57, c[0x0][0x2ec] ;  /* 0x0000bb0039397a20 */ /* 0x000fe40000410000 */
[----:B------:R-:W-:Y:S01]  /*1bb0*/  FMUL.FTZ R58, R58, c[0x0][0x2ec] ;  /* 0x0000bb003a3a7a20 */ /* 0x000fe20000410000 */
[----:B------:R-:W-:Y:S02]  /*1bc0*/  IADD3 R5, R84, -c[0x0][0x214], R5 ;  /* 0x8000850054057a10 */ /* 0x000fe40007ffe005 */
[----:B------:R-:W-:Y:S01]  /*1bd0*/  HMMA.16816.F32 R28, R36, R62, R28 ;  /* 0x0000003e241c723c */ /* 0x000fe2000000181c */
[----:B------:R-:W-:Y:S01]  /*1be0*/  FMUL.FTZ R59, R59, c[0x0][0x2ec] ;  /* 0x0000bb003b3b7a20 */ /* 0x000fe20000410000 */
[----:B------:R-:W2:Y:S01]  /*1bf0*/  MUFU.TANH R46, R46 ;  /* 0x0000002e002e7308 */ /* 0x000ea20000002400 */
[----:B------:R-:W-:Y:S01]  /*1c00*/  FMUL.FTZ R32, R32, c[0x0][0x2ec] ;  /* 0x0000bb0020207a20 */ /* 0x000fe20000410000 */
[----:B------:R-:W-:Y:S01]  /*1c10*/  IADD3 R5, R5, c[0x0][0x2e8], RZ ;  /* 0x0000ba0005057a10 */ /* 0x000fe20007ffe0ff */
[----:B------:R-:W-:-:S02]  /*1c20*/  FMUL.FTZ R33, R33, c[0x0][0x2ec] ;  /* 0x0000bb0021217a20 */ /* 0x000fc40000410000 */
[----:B------:R-:W-:Y:S01]  /*1c30*/  FMUL.FTZ R34, R34, c[0x0][0x2ec] ;  /* 0x0000bb0022227a20 */ /* 0x000fe20000410000 */
[----:B-1----:R-:W-:Y:S01]  /*1c40*/  IADD3 R7, R5, 0x8, RZ ;  /* 0x0000000805077810 */ /* 0x002fe20007ffe0ff */
[----:B------:R-:W-:Y:S01]  /*1c50*/  FMUL.FTZ R35, R35, c[0x0][0x2ec] ;  /* 0x0000bb0023237a20 */ /* 0x000fe20000410000 */
[----:B------:R-:W1:Y:S01]  /*1c60*/  MUFU.TANH R214, R57 ;  /* 0x0000003900d67308 */ /* 0x000e620000002400 */
[----:B------:R-:W-:Y:S01]  /*1c70*/  FMUL.FTZ R68, R68, c[0x0][0x2ec] ;  /* 0x0000bb0044447a20 */ /* 0x000fe20000410000 */
[----:B------:R-:W-:Y:S01]  /*1c80*/  IADD3 R137, R5, 0x40, RZ ;  /* 0x0000004005897810 */ /* 0x000fe20007ffe0ff */
[----:B------:R-:W-:Y:S01]  /*1c90*/  FMUL.FTZ R69, R69, c[0x0][0x2ec] ;  /* 0x0000bb0045457a20 */ /* 0x000fe20000410000 */
[CC--:B------:R-:W-:Y:S01]  /*1ca0*/  IMNMX R139, R5.reuse, R84.reuse, PT ;  /* 0x00000054058b7217 */ /* 0x0c0fe20003800200 */
[----:B------:R-:W-:Y:S01]  /*1cb0*/  FMUL.FTZ R70, R70, c[0x0][0x2ec] ;  /* 0x0000bb0046467a20 */ /* 0x000fe20000410000 */
[----:B------:R-:W-:Y:S01]  /*1cc0*/  IADD3 R5, R5, 0x48, RZ ;  /* 0x0000004805057810 */ /* 0x000fe20007ffe0ff */
[----:B------:R-:W-:Y:S01]  /*1cd0*/  FMUL.FTZ R71, R71, c[0x0][0x2ec] ;  /* 0x0000bb0047477a20 */ /* 0x000fe20000410000 */
[----:B------:R-:W1:Y:S01]  /*1ce0*/  MUFU.TANH R178, R58 ;  /* 0x0000003a00b27308 */ /* 0x000e620000002400 */
[----:B------:R-:W-:Y:S01]  /*1cf0*/  FMUL.FTZ R8, R8, c[0x0][0x2ec] ;  /* 0x0000bb0008087a20 */ /* 0x000fe20000410000 */
[-C--:B------:R-:W-:Y:S01]  /*1d00*/  IMNMX R138, R7, R84.reuse, PT ;  /* 0x00000054078a7217 */ /* 0x080fe20003800200 */
[----:B------:R-:W-:Y:S01]  /*1d10*/  FMUL.FTZ R9, R9, c[0x0][0x2ec] ;  /* 0x0000bb0009097a20 */ /* 0x000fe20000410000 */
[-C--:B------:R-:W-:Y:S01]  /*1d20*/  IMNMX R137, R137, R84.reuse, PT ;  /* 0x0000005489897217 */ /* 0x080fe20003800200 */
[----:B------:R-:W-:Y:S01]  /*1d30*/  FMUL.FTZ R10, R10, c[0x0][0x2ec] ;  /* 0x0000bb000a0a7a20 */ /* 0x000fe20000410000 */
[----:B------:R-:W-:Y:S01]  /*1d40*/  IMNMX R132, R5, R84, PT ;  /* 0x0000005405847217 */ /* 0x000fe20003800200 */
[----:B------:R-:W-:Y:S01]  /*1d50*/  FMUL.FTZ R11, R11, c[0x0][0x2ec] ;  /* 0x0000bb000b0b7a20 */ /* 0x000fe20000410000 */
[----:B------:R-:W1:Y:S01]  /*1d60*/  MUFU.TANH R176, R59 ;  /* 0x0000003b00b07308 */ /* 0x000e620000002400 */
[----:B------:R-:W-:-:S02]  /*1d70*/  FMUL.FTZ R28, R28, c[0x0][0x2ec] ;  /* 0x0000bb001c1c7a20 */ /* 0x000fc40000410000 */
[----:B------:R-:W-:Y:S02]  /*1d80*/  FMUL.FTZ R30, R30, c[0x0][0x2ec] ;  /* 0x0000bb001e1e7a20 */ /* 0x000fe40000410000 */
[----:B------:R-:W-:Y:S02]  /*1d90*/  FMUL.FTZ R31, R31, c[0x0][0x2ec] ;  /* 0x0000bb001f1f7a20 */ /* 0x000fe40000410000 */
[----:B------:R-:W-:Y:S01]  /*1da0*/  FMUL.FTZ R29, R29, c[0x0][0x2ec] ;  /* 0x0000bb001d1d7a20 */ /* 0x000fe20000410000 */
[----:B------:R-:W1:Y:S08]  /*1db0*/  MUFU.TANH R212, R32 ;  /* 0x0000002000d47308 */ /* 0x000e700000002400 */
        /* <DEDUP_REMOVED lines=14> */
[----:B------:R5:W1:Y:S02]  /*1ea0*/  MUFU.TANH R164, R29 ;  /* 0x0000001d00a47308 */ /* 0x000a640000002400 */
[----:B-----5:R-:W-:Y:S01]  /*1eb0*/  MOV R29, R81 ;  /* 0x00000051001d7202 */ /* 0x020fe20000000f00 */
[----:B------:R-:W-:Y:S06]  /*1ec0*/  BAR.SYNC.DEFER_BLOCKING 0x0 ;  /* 0x0000000000007b1d */ /* 0x000fec0000010000 */
[----:B------:R-:W-:Y:S05]  /*1ed0*/  @!P0 BRA `(.L_x_600) ;  /* 0x0000016000008947 */ /* 0x000fea0003800000 */
[----:B-1234-:R-:W-:-:S04]  /*1ee0*/  IADD3 R7, R3, -0x2, RZ ;  /* 0xfffffffe03077810 */ /* 0x01efc80007ffe0ff */
        /* <DEDUP_REMOVED lines=21> */
.L_x_600:
[----:B-1234-:R-:W-:Y:S02]  /*2040*/  IMAD R11, R29, 0x40, R156 ;  /* 0x000000401d0b7824 */ /* 0x01efe400078e029c */
[----:B------:R-:W-:-:S03]  /*2050*/  IMAD.SHL.U32 R191, R191, 0x2, RZ ;  /* 0x00000002bfbf7824 */ /* 0x000fc600078e00ff */
[C---:B------:R-:W-:Y:S01]  /*2060*/  IADD3 R6, R11.reuse, 0x1, RZ ;  /* 0x000000010b067810 */ /* 0x040fe20007ffe0ff */
[--C-:B------:R-:W-:Y:S01]  /*2070*/  IMAD.IADD R189, R2, 0x1, R191.reuse ;  /* 0x0000000102bd7824 */ /* 0x100fe200078e02bf */
[----:B------:R-:W-:Y:S01]  /*2080*/  IADD3 R5, R11, 0x8, RZ ;  /* 0x000000080b057810 */ /* 0x000fe20007ffe0ff */
[----:B------:R-:W-:Y:S01]  /*2090*/  IMAD.IADD R190, R0, 0x1, R191 ;  /* 0x0000000100be7824 */ /* 0x000fe200078e02bf */
[----:B------:R-:W-:Y:S01]  /*20a0*/  ISETP.GE.AND P3, PT, R6, R139, PT ;  /* 0x0000008b0600720c */ /* 0x000fe20003f66270 */
[----:B------:R-:W-:Y:S01]  /*20b0*/  IMAD.IADD R188, R0, 0x1, R189 ;  /* 0x0000000100bc7824 */ /* 0x000fe200078e02bd */
[C---:B------:R-:W-:Y:S01]  /*20c0*/  ISETP.GE.AND P1, PT, R6.reuse, R138, PT ;  /* 0x0000008a0600720c */ /* 0x040fe20003f26270 */
[----:B------:R-:W-:Y:S01]  /*20d0*/  LDSM.16.MT88.4 R84, [R189+0x6000] ;  /* 0x00600000bd54783b */ /* 0x000fe20000004200 */
        /* <DEDUP_REMOVED lines=8> */
[----:B------:R-:W-:Y:S02]  /*2160*/  FSEL R52, R95, -INF , !P6 ;  /* 0xff8000005f347808 */ /* 0x000fe40007000000 */
[----:B------:R-:W-:Y:S02]  /*2170*/  FSEL R90, R90, -INF , !P3 ;  /* 0xff8000005a5a7808 */ /* 0x000fe40005800000 */
[C---:B------:R-:W-:Y:S02]  /*2180*/  ISETP.GE.AND P1, PT, R6.reuse, R139, PT ;  /* 0x0000008b0600720c */ /* 0x040fe40003f26270 */
[CC--:B------:R-:W-:Y:S02]  /*2190*/  ISETP.GE.AND P4, PT, R6.reuse, R138.reuse, PT ;  /* 0x0000008a0600720c */ /* 0x0c0fe40003f86270 */
[----:B------:R-:W-:Y:S02]  /*21a0*/  ISETP.GE.AND P6, PT, R6, R137, PT ;  /* 0x000000890600720c */ /* 0x000fe40003fc6270 */
[----:B------:R-:W-:-:S02]  /*21b0*/  ISETP.GE.AND P5, PT, R5, R138, PT ;  /* 0x0000008a0500720c */ /* 0x000fc40003fa6270 */
[C---:B------:R-:W-:Y:S02]  /*21c0*/  ISETP.GE.AND P2, PT, R5.reuse, R137, PT ;  /* 0x000000890500720c */ /* 0x040fe40003f46270 */
[----:B------:R-:W-:Y:S02]  /*21d0*/  ISETP.GE.AND P3, PT, R5, R132, PT ;  /* 0x000000840500720c */ /* 0x000fe40003f66270 */
[----:B------:R-:W-:Y:S02]  /*21e0*/  FSEL R6, R105, -INF , !P0 ;  /* 0xff80000069067808 */ /* 0x000fe40004000000 */
[C---:B------:R-:W-:Y:S02]  /*21f0*/  IADD3 R5, R11.reuse, 0x10, RZ ;  /* 0x000000100b057810 */ /* 0x040fe40007ffe0ff */
[----:B------:R-:W-:Y:S02]  /*2200*/  ISETP.GE.AND P0, PT, R11, R139, PT ;  /* 0x0000008b0b00720c */ /* 0x000fe40003f06270 */
[----:B------:R-:W-:-:S02]  /*2210*/  FSEL R100, R100, -INF , !P2 ;  /* 0xff80000064647808 */ /* 0x000fc40005000000 */
[----:B------:R-:W-:Y:S02]  /*2220*/  FSEL R30, R103, -INF , !P3 ;  /* 0xff800000671e7808 */ /* 0x000fe40005800000 */
[----:B------:R-:W-:Y:S02]  /*2230*/  FSEL R98, R98, -INF , !P1 ;  /* 0xff80000062627808 */ /* 0x000fe40004800000 */
[----:B------:R-:W-:Y:S02]  /*2240*/  FSEL R38, R101, -INF , !P6 ;  /* 0xff80000065267808 */ /* 0x000fe40007000000 */
[C---:B------:R-:W-:Y:S02]  /*2250*/  ISETP.GE.AND P2, PT, R5.reuse, R139, PT ;  /* 0x0000008b0500720c */ /* 0x040fe40003f46270 */
[C---:B------:R-:W-:Y:S02]  /*2260*/  ISETP.GE.AND P3, PT, R5.reuse, R138, PT ;  /* 0x0000008a0500720c */ /* 0x040fe40003f66270 */
[----:B------:R-:W-:-:S02]  /*2270*/  ISETP.GE.AND P1, PT, R5, R137, PT ;  /* 0x000000890500720c */ /* 0x000fc40003f26270 */
[----:B------:R-:W-:Y:S02]  /*2280*/  ISETP.GE.AND P6, PT, R5, R132, PT ;  /* 0x000000840500720c */ /* 0x000fe40003fc6270 */
[----:B------:R-:W-:Y:S02]  /*2290*/  FSEL R88, R88, -INF , !P0 ;  /* 0xff80000058587808 */ /* 0x000fe40004000000 */
[C---:B------:R-:W-:Y:S02]  /*22a0*/  IADD3 R15, R11.reuse, 0x11, RZ ;  /* 0x000000110b0f7810 */ /* 0x040fe40007ffe0ff */
[----:B------:R-:W-:Y:S02]  /*22b0*/  IADD3 R5, R11, 0x21, RZ ;  /* 0x000000210b057810 */ /* 0x000fe40007ffe0ff */
[----:B------:R-:W-:Y:S02]  /*22c0*/  FSEL R50, R107, -INF , !P2 ;  /* 0xff8000006b327808 */ /* 0x000fe40005000000 */
[----:B------:R-:W-:-:S02]  /*22d0*/  FMNMX.FTZ R31, R88, R90, !PT ;  /* 0x0000005a581f7209 */ /* 0x000fc40007810000 */
[----:B------:R-:W-:Y:S02]  /*22e0*/  ISETP.GE.AND P2, PT, R15, R139, PT ;  /* 0x0000008b0f00720c */ /* 0x000fe40003f46270 */
[----:B------:R-:W-:Y:S02]  /*22f0*/  ISETP.GE.AND P0, PT, R5, R132, PT ;  /* 0x000000840500720c */ /* 0x000fe40003f06270 */
[C---:B------:R-:W-:Y:S02]  /*2300*/  IADD3 R13, R11.reuse, 0x18, RZ ;  /* 0x000000180b0d7810 */ /* 0x040fe40007ffe0ff */
[----:B------:R-:W-:Y:S02]  /*2310*/  IADD3 R27, R11, 0x28, RZ ;  /* 0x000000280b1b7810 */ /* 0x000fe40007ffe0ff */
[----:B------:R-:W-:Y:S02]  /*2320*/  FSEL R34, R109, -INF , !P1 ;  /* 0xff8000006d227808 */ /* 0x000fe40004800000 */
[----:B------:R-:W-:-:S02]  /*2330*/  FMNMX.FTZ R31, R40, R31, !PT ;  /* 0x0000001f281f7209 */ /* 0x000fc40007810000 */
[----:B------:R-:W-:Y:S02]  /*2340*/  ISETP.GE.AND P1, PT, R15, R137, PT ;  /* 0x000000890f00720c */ /* 0x000fe40003f26270 */
[----:B------:R-:W-:Y:S02]  /*2350*/  FSEL R108, R108, -INF , !P2 ;  /* 0xff8000006c6c7808 */ /* 0x000fe40005000000 */
[----:B------:R-:W-:Y:S02]  /*2360*/  FSEL R12, R45, -INF , !P0 ;  /* 0xff8000002d0c7808 */ /* 0x000fe40004000000 */
[-C--:B------:R-:W-:Y:S02]  /*2370*/  ISETP.GE.AND P2, PT, R13, R139.reuse, PT ;  /* 0x0000008b0d00720c */ /* 0x080fe40003f46270 */
[----:B------:R-:W-:Y:S02]  /*2380*/  ISETP.GE.AND P0, PT, R27, R139, PT ;  /* 0x0000008b1b00720c */ /* 0x000fe40003f06270 */
[----:B------:R-:W-:-:S02]  /*2390*/  IADD3 R9, R11, 0x19, RZ ;  /* 0x000000190b097810 */ /* 0x000fc40007ffe0ff */
[----:B------:R-:W-:Y:S02]  /*23a0*/  FMNMX.FTZ R31, R98, R31, !PT ;  /* 0x0000001f621f7209 */ /* 0x000fe40007810000 */
[----:B------:R-:W-:Y:S02]  /*23b0*/  FSEL R32, R110, -INF , !P1 ;  /* 0xff8000006e207808 */ /* 0x000fe40004800000 */
[----:B------:R-:W-:Y:S02]  /*23c0*/  ISETP.GE.AND P1, PT, R13, R137, PT ;  /* 0x000000890d00720c */ /* 0x000fe40003f26270 */
[----:B------:R-:W-:Y:S02]  /*23d0*/  FSEL R54, R113, -INF , !P2 ;  /* 0xff80000071367808 */ /* 0x000fe40005000000 */
[----:B------:R-:W-:Y:S02]  /*23e0*/  FSEL R62, R46, -INF , !P0 ;  /* 0xff8000002e3e7808 */ /* 0x000fe40004000000 */
[----:B------:R-:W-:-:S02]  /*23f0*/  ISETP.GE.AND P2, PT, R9, R139, PT ;  /* 0x0000008b0900720c */ /* 0x000fc40003f46270 */
[----:B------:R-:W-:Y:S02]  /*2400*/  ISETP.GE.AND P0, PT, R27, R137, PT ;  /* 0x000000891b00720c */ /* 0x000fe40003f06270 */
[----:B------:R-:W-:Y:S02]  /*2410*/  IADD3 R7, R11, 0x20, RZ ;  /* 0x000000200b077810 */ /* 0x000fe40007ffe0ff */
[----:B------:R-:W-:Y:S02]  /*2420*/  FMNMX.FTZ R31, R50, R31, !PT ;  /* 0x0000001f321f7209 */ /* 0x000fe40007810000 */
[----:B------:R-:W-:Y:S02]  /*2430*/  FSEL R26, R102, -INF , !P1 ;  /* 0xff800000661a7808 */ /* 0x000fe40004800000 */
[----:B------:R-:W-:Y:S02]  /*2440*/  ISETP.GE.AND P1, PT, R9, R137, PT ;  /* 0x000000890900720c */ /* 0x000fe40003f26270 */
[----:B------:R-:W-:-:S02]  /*2450*/  FSEL R224, R114, -INF , !P2 ;  /* 0xff80000072e07808 */ /* 0x000fc40005000000 */
[----:B------:R-:W-:Y:S02]  /*2460*/  FSEL R18, R25, -INF , !P0 ;  /* 0xff80000019127808 */ /* 0x000fe40004000000 */
[----:B------:R-:W-:Y:S02]  /*2470*/  ISETP.GE.AND P2, PT, R7, R139, PT ;  /* 0x0000008b0700720c */ /* 0x000fe40003f46270 */
[----:B------:R-:W-:Y:S02]  /*2480*/  FMNMX.FTZ R25, R108, R31, !PT ;  /* 0x0000001f6c197209 */ /* 0x000fe40007810000 */
[----:B------:R-:W-:Y:S02]  /*2490*/  FSEL R24, R115, -INF , !P1 ;  /* 0xff80000073187808 */ /* 0x000fe40004800000 */
[----:B------:R-:W-:Y:S02]  /*24a0*/  ISETP.GE.AND P1, PT, R7, R137, PT ;  /* 0x000000890700720c */ /* 0x000fe40003f26270 */
[----:B------:R-:W-:-:S02]  /*24b0*/  FSEL R56, R116, -INF , !P2 ;  /* 0xff80000074387808 */ /* 0x000fc40005000000 */
[----:B------:R-:W-:Y:S01]  /*24c0*/  FMNMX.FTZ R25, R54, R25, !PT ;  /* 0x0000001936197209 */ /* 0x000fe20007810000 */
[----:B------:R-:W-:Y:S01]  /*24d0*/  LDSM.16.MT88.4 R116, [R191+0x6000] ;  /* 0x00600000bf74783b */ /* 0x000fe20000004200 */
[----:B------:R-:W-:Y:S02]  /*24e0*/  ISETP.GE.AND P2, PT, R5, R139, PT ;  /* 0x0000008b0500720c */ /* 0x000fe40003f46270 */
[----:B------:R-:W-:Y:S02]  /*24f0*/  FSEL R10, R111, -INF , !P6 ;  /* 0xff8000006f0a7808 */ /* 0x000fe40007000000 */
[----:B------:R-:W-:Y:S02]  /*2500*/  ISETP.GE.AND P6, PT, R15, R132, PT ;  /* 0x000000840f00720c */ /* 0x000fe40003fc6270 */
[----:B------:R-:W-:Y:S02]  /*2510*/  FSEL R142, R142, -INF , !P1 ;  /* 0xff8000008e8e7808 */ /* 0x000fe40004800000 */
[----:B------:R-:W-:-:S02]  /*2520*/  FMNMX.FTZ R25, R224, R25, !PT ;  /* 0x00000019e0197209 */ /* 0x000fc40007810000 */
[-C--:B------:R-:W-:Y:S02]  /*2530*/  ISETP.GE.AND P1, PT, R5, R137.reuse, PT ;  /* 0x000000890500720c */ /* 0x080fe40003f26270 */
[----:B------:R-:W-:Y:S02]  /*2540*/  FSEL R220, R220, -INF , !P2 ;  /* 0xff800000dcdc7808 */ /* 0x000fe40005000000 */
[C---:B------:R-:W-:Y:S02]  /*2550*/  ISETP.GE.AND P2, PT, R11.reuse, R137, PT ;  /* 0x000000890b00720c */ /* 0x040fe40003f46270 */
[----:B------:R-:W-:Y:S02]  /*2560*/  FSEL R8, R112, -INF , !P6 ;  /* 0xff80000070087808 */ /* 0x000fe40007000000 */
[----:B------:R-:W-:Y:S02]  /*2570*/  IADD3 R23, R11, 0x29, RZ ;  /* 0x000000290b177810 */ /* 0x000fe40007ffe0ff */
[----:B------:R-:W-:-:S02]  /*2580*/  ISETP.GE.AND P6, PT, R13, R132, PT ;  /* 0x000000840d00720c */ /* 0x000fc40003fc6270 */
[----:B------:R-:W-:Y:S02]  /*2590*/  FMNMX.FTZ R25, R56, R25, !PT ;  /* 0x0000001938197209 */ /* 0x000fe40007810000 */
[----:B------:R-:W-:Y:S02]  /*25a0*/  FSEL R64, R64, -INF , !P1 ;  /* 0xff80000040407808 */ /* 0x000fe40004800000 */
[----:B------:R-:W-:Y:S02]  /*25b0*/  ISETP.GE.AND P1, PT, R11, R132, PT ;  /* 0x000000840b00720c */ /* 0x000fe40003f26270 */
[----:B------:R-:W-:Y:S02]  /*25c0*/  FSEL R92, R92, -INF , !P2 ;  /* 0xff8000005c5c7808 */ /* 0x000fe40005000000 */
[----:B------:R-:W-:Y:S02]  /*25d0*/  ISETP.GE.AND P2, PT, R23, R139, PT ;  /* 0x0000008b1700720c */ /* 0x000fe40003f46270 */
[----:B------:R-:W-:-:S02]  /*25e0*/  FSEL R22, R48, -INF , !P6 ;  /* 0xff80000030167808 */ /* 0x000fc40007000000 */
[----:B------:R-:W-:Y:S02]  /*25f0*/  IADD3 R19, R11, 0x30, RZ ;  /* 0x000000300b137810 */ /* 0x000fe40007ffe0ff */
[----:B------:R-:W-:Y:S02]  /*2600*/  FMNMX.FTZ R25, R220, R25, !PT ;  /* 0x00000019dc197209 */ /* 0x000fe40007810000 */
[----:B------:R-:W-:Y:S02]  /*2610*/  ISETP.GE.AND P6, PT, R9, R132, PT ;  /* 0x000000840900720c */ /* 0x000fe40003fc6270 */
[----:B------:R-:W-:Y:S02]  /*2620*/  FSEL R94, R94, -INF , !P1 ;  /* 0xff8000005e5e7808 */ /* 0x000fe40004800000 */
[----:B------:R-:W-:Y:S02]  /*2630*/  ISETP.GE.AND P0, PT, R23, R137, PT ;  /* 0x000000891700720c */ /* 0x000fe40003f06270 */
[----:B------:R-:W-:-:S02]  /*2640*/  FSEL R214, R214, -INF , !P2 ;  /* 0xff800000d6d67808 */ /* 0x000fc40005000000 */
[----:B------:R-:W-:Y:S02]  /*2650*/  IADD3 R21, R11, 0x31, RZ ;  /* 0x000000310b157810 */ /* 0x000fe40007ffe0ff */
[----:B------:R-:W-:Y:S02]  /*2660*/  ISETP.GE.AND P2, PT, R19, R139, PT ;  /* 0x0000008b1300720c */ /* 0x000fe40003f46270 */
[----:B------:R-:W-:Y:S02]  /*2670*/  FMNMX.FTZ R25, R62, R25, !PT ;  /* 0x000000193e197209 */ /* 0x000fe40007810000 */
[----:B------:R-:W-:Y:S02]  /*2680*/  FSEL R20, R49, -INF , !P6 ;  /* 0xff80000031147808 */ /* 0x000fe40007000000 */
[----:B------:R-:W-:Y:S02]  /*2690*/  ISETP.GE.AND P6, PT, R7, R132, PT ;  /* 0x000000840700720c */ /* 0x000fe40003fc6270 */
[----:B------:R-:W-:-:S02]  /*26a0*/  FMNMX.FTZ R31, R94, R52, !PT ;  /* 0x000000345e1f7209 */ /* 0x000fc40007810000 */
[----:B------:R-:W-:Y:S02]  /*26b0*/  IADD3 R17, R11, 0x38, RZ ;  /* 0x000000380b117810 */ /* 0x000fe40007ffe0ff */
[----:B------:R-:W-:Y:S02]  /*26c0*/  FSEL R16, R4, -INF , !P0 ;  /* 0xff80000004107808 */ /* 0x000fe40004000000 */
[----:B------:R-:W-:Y:S02]  /*26d0*/  ISETP.GE.AND P0, PT, R21, R139, PT ;  /* 0x0000008b1500720c */ /* 0x000fe40003f06270 */
[----:B------:R-:W-:Y:S02]  /*26e0*/  FSEL R212, R212, -INF , !P2 ;  /* 0xff800000d4d47808 */ /* 0x000fe40005000000 */
[----:B------:R-:W-:Y:S02]  /*26f0*/  FMNMX.FTZ R25, R214, R25, !PT ;  /* 0x00000019d6197209 */ /* 0x000fe40007810000 */
[----:B------:R-:W-:-:S02]  /*2700*/  FMNMX.FTZ R33, R92, R28, !PT ;  /* 0x0000001c5c217209 */ /* 0x000fc40007810000 */
[----:B------:R-:W-:Y:S02]  /*2710*/  FSEL R14, R44, -INF , !P6 ;  /* 0xff8000002c0e7808 */ /* 0x000fe40007000000 */
[----:B------:R-:W-:Y:S02]  /*2720*/  FMNMX.FTZ R31, R30, R31, !PT ;  /* 0x0000001f1e1f7209 */ /* 0x000fe40007810000 */
[----:B------:R-:W-:Y:S02]  /*2730*/  ISETP.GE.AND P6, PT, R11, R138, PT ;  /* 0x0000008a0b00720c */ /* 0x000fe40003fc6270 */
[----:B------:R-:W-:Y:S02]  /*2740*/  ISETP.GE.AND P1, PT, R17, R139, PT ;  /* 0x0000008b1100720c */ /* 0x000fe40003f26270 */
[----:B------:R-:W-:Y:S02]  /*2750*/  IADD3 R11, R11, 0x39, RZ ;  /* 0x000000390b0b7810 */ /* 0x000fe40007ffe0ff */
[----:B------:R-:W-:-:S02]  /*2760*/  FSEL R210, R210, -INF , !P0 ;  /* 0xff800000d2d27808 */ /* 0x000fc40004000000 */
[----:B------:R-:W-:Y:S02]  /*2770*/  FMNMX.FTZ R25, R212, R25, !PT ;  /* 0x00000019d4197209 */ /* 0x000fe40007810000 */
[----:B------:R-:W-:Y:S02]  /*2780*/  FMNMX.FTZ R33, R100, R33, !PT ;  /* 0x0000002164217209 */ /* 0x000fe40007810000 */
[----:B------:R-:W-:Y:S02]  /*2790*/  FMNMX.FTZ R31, R6, R31, !PT ;  /* 0x0000001f061f7209 */ /* 0x000fe40007810000 */
[----:B------:R-:W-:Y:S02]  /*27a0*/  FSEL R182, R182, -INF , !P1 ;  /* 0xff800000b6b67808 */ /* 0x000fe40004800000 */
[----:B------:R-:W-:Y:S02]  /*27b0*/  ISETP.GE.AND P1, PT, R11, R139, PT ;  /* 0x0000008b0b00720c */ /* 0x000fe40003f26270 */
[----:B------:R-:W-:-:S02]  /*27c0*/  FMNMX.FTZ R25, R210, R25, !PT ;  /* 0x00000019d2197209 */ /* 0x000fc40007810000 */
[----:B------:R-:W-:Y:S02]  /*27d0*/  FMNMX.FTZ R33, R38, R33, !PT ;  /* 0x0000002126217209 */ /* 0x000fe40007810000 */
[----:B------:R-:W-:Y:S02]  /*27e0*/  FMNMX.FTZ R31, R10, R31, !PT ;  /* 0x0000001f0a1f7209 */ /* 0x000fe40007810000 */
[----:B------:R-:W-:Y:S02]  /*27f0*/  FSEL R174, R174, -INF , !P1 ;  /* 0xff800000aeae7808 */ /* 0x000fe40004800000 */
[----:B------:R-:W-:Y:S02]  /*2800*/  FMNMX.FTZ R25, R182, R25, !PT ;  /* 0x00000019b6197209 */ /* 0x000fe40007810000 */
[----:B------:R-:W-:Y:S02]  /*2810*/  FMNMX.FTZ R33, R34, R33, !PT ;  /* 0x0000002122217209 */ /* 0x000fe40007810000 */
[----:B------:R-:W-:-:S02]  /*2820*/  FMNMX.FTZ R31, R8, R31, !PT ;  /* 0x0000001f081f7209 */ /* 0x000fc40007810000 */
[----:B------:R-:W-:Y:S02]  /*2830*/  FMNMX.FTZ R136, R174, R25, !PT ;  /* 0x00000019ae887209 */ /* 0x000fe40007810000 */
[----:B------:R-:W-:Y:S02]  /*2840*/  FMNMX.FTZ R33, R32, R33, !PT ;  /* 0x0000002120217209 */ /* 0x000fe40007810000 */
[----:B------:R-:W-:Y:S01]  /*2850*/  FMNMX.FTZ R31, R22, R31, !PT ;  /* 0x0000001f161f7209 */ /* 0x000fe20007810000 */
[----:B------:R-:W1:Y:S01]  /*2860*/  SHFL.BFLY PT, R25, R136, 0x2, 0x1f ;  /* 0x0c401f0088197f89 */ /* 0x000e6200000e0000 */
[----:B------:R-:W-:Y:S02]  /*2870*/  ISETP.GE.AND P0, PT, R21, R137, PT ;  /* 0x000000891500720c */ /* 0x000fe40003f06270 */
[----:B------:R-:W-:Y:S02]  /*2880*/  FMNMX.FTZ R33, R26, R33, !PT ;  /* 0x000000211a217209 */ /* 0x000fe40007810000 */
[----:B------:R-:W-:-:S02]  /*2890*/  ISETP.GE.AND P1, PT, R17, R137, PT ;  /* 0x000000891100720c */ /* 0x000fc40003f26270 */
[----:B------:R-:W-:Y:S02]  /*28a0*/  FMNMX.FTZ R31, R20, R31, !PT ;  /* 0x0000001f141f7209 */ /* 0x000fe40007810000 */
[----:B------:R-:W-:Y:S02]  /*28b0*/  FSEL R168, R168, -INF , !P0 ;  /* 0xff800000a8a87808 */ /* 0x000fe40004000000 */
[----:B------:R-:W-:Y:S02]  /*28c0*/  FMNMX.FTZ R33, R24, R33, !PT ;  /* 0x0000002118217209 */ /* 0x000fe40007810000 */
[----:B------:R-:W-:Y:S02]  /*28d0*/  ISETP.GE.AND P0, PT, R11, R137, PT ;  /* 0x000000890b00720c */ /* 0x000fe40003f06270 */
[----:B------:R-:W-:Y:S02]  /*28e0*/  FSEL R166, R166, -INF , !P1 ;  /* 0xff800000a6a67808 */ /* 0x000fe40004800000 */
[----:B------:R-:W-:-:S02]  /*28f0*/  ISETP.GE.AND P1, PT, R27, R132, PT ;  /* 0x000000841b00720c */ /* 0x000fc40003f26270 */
[----:B------:R-:W-:Y:S02]  /*2900*/  FMNMX.FTZ R31, R14, R31, !PT ;  /* 0x0000001f0e1f7209 */ /* 0x000fe40007810000 */
[----:B------:R-:W-:Y:S02]  /*2910*/  FMNMX.FTZ R33, R142, R33, !PT ;  /* 0x000000218e217209 */ /* 0x000fe40007810000 */
[----:B------:R-:W-:Y:S02]  /*2920*/  FSEL R164, R164, -INF , !P0 ;  /* 0xff800000a4a47808 */ /* 0x000fe40004000000 */
[----:B------:R-:W-:Y:S02]  /*2930*/  ISETP.GE.AND P0, PT, R23, R132, PT ;  /* 0x000000841700720c */ /* 0x000fe40003f06270 */
[----:B------:R-:W-:Y:S02]  /*2940*/  FSEL R216, R216, -INF , !P1 ;  /* 0xff800000d8d87808 */ /* 0x000fe40004800000 */
[----:B------:R-:W-:-:S02]  /*2950*/  FMNMX.FTZ R31, R12, R31, !PT ;  /* 0x0000001f0c1f7209 */ /* 0x000fc40007810000 */
[-C--:B------:R-:W-:Y:S02]  /*2960*/  ISETP.GE.AND P1, PT, R19, R132.reuse, PT ;  /* 0x000000841300720c */ /* 0x080fe40003f26270 */
[----:B------:R-:W-:Y:S02]  /*2970*/  FMNMX.FTZ R33, R64, R33, !PT ;  /* 0x0000002140217209 */ /* 0x000fe40007810000 */
[----:B------:R-:W-:Y:S02]  /*2980*/  FSEL R158, R158, -INF , !P0 ;  /* 0xff8000009e9e7808 */ /* 0x000fe40004000000 */
[----:B------:R-:W-:Y:S02]  /*2990*/  FMNMX.FTZ R31, R216, R31, !PT ;  /* 0x0000001fd81f7209 */ /* 0x000fe40007810000 */
[----:B------:R-:W-:Y:S02]  /*29a0*/  ISETP.GE.AND P0, PT, R21, R132, PT ;  /* 0x000000841500720c */ /* 0x000fe40003f06270 */
[----:B------:R-:W-:-:S02]  /*29b0*/  FSEL R162, R162, -INF , !P1 ;  /* 0xff800000a2a27808 */ /* 0x000fc40004800000 */
[----:B------:R-:W-:Y:S02]  /*29c0*/  ISETP.GE.AND P2, PT, R19, R137, PT ;  /* 0x000000891300720c */ /* 0x000fe40003f46270 */
[----:B------:R-:W-:Y:S02]  /*29d0*/  FMNMX.FTZ R33, R18, R33, !PT ;  /* 0x0000002112217209 */ /* 0x000fe40007810000 */
[----:B------:R-:W-:Y:S02]  /*29e0*/  ISETP.GE.AND P1, PT, R13, R138, PT ;  /* 0x0000008a0d00720c */ /* 0x000fe40003f26270 */
[----:B------:R-:W-:Y:S02]  /*29f0*/  FMNMX.FTZ R13, R158, R31, !PT ;  /* 0x0000001f9e0d7209 */ /* 0x000fe40007810000 */
[----:B------:R-:W-:Y:S02]  /*2a00*/  FSEL R160, R160, -INF , !P0 ;  /* 0xff800000a0a07808 */ /* 0x000fe40004000000 */
[----:B------:R-:W-:-:S02]  /*2a10*/  FSEL R170, R170, -INF , !P2 ;  /* 0xff800000aaaa7808 */ /* 0x000fc40005000000 */
[----:B------:R-:W-:Y:S02]  /*2a20*/  FMNMX.FTZ R33, R16, R33, !PT ;  /* 0x0000002110217209 */ /* 0x000fe40007810000 */
[----:B------:R-:W-:Y:S02]  /*2a30*/  ISETP.GE.AND P0, PT, R17, R132, PT ;  /* 0x000000841100720c */ /* 0x000fe40003f06270 */
[----:B------:R-:W-:Y:S02]  /*2a40*/  FMNMX.FTZ R13, R162, R13, !PT ;  /* 0x0000000da20d7209 */ /* 0x000fe40007810000 */
[----:B------:R-:W-:Y:S02]  /*2a50*/  FSEL R89, R89, -INF , !P6 ;  /* 0xff80000059597808 */ /* 0x000fe40007000000 */
[----:B------:R-:W-:Y:S02]  /*2a60*/  FMNMX.FTZ R33, R170, R33, !PT ;  /* 0x00000021aa217209 */ /* 0x000fe40007810000 */
[----:B-1----:R-:W-:-:S02]  /*2a70*/  FMNMX.FTZ R136, R136, R25, !PT ;  /* 0x0000001988887209 */ /* 0x002fc40007810000 */
[----:B------:R-:W-:Y:S02]  /*2a80*/  FSEL R150, R150, -INF , !P0 ;  /* 0xff80000096967808 */ /* 0x000fe40004000000 */
[----:B------:R-:W-:Y:S02]  /*2a90*/  ISETP.GE.AND P0, PT, R11, R132, PT ;  /* 0x000000840b00720c */ /* 0x000fe40003f06270 */
[----:B------:R-:W-:Y:S02]  /*2aa0*/  FMNMX.FTZ R25, R160, R13, !PT ;  /* 0x0000000da0197209 */ /* 0x000fe40007810000 */
[----:B------:R-:W-:Y:S01]  /*2ab0*/  FSEL R96, R96, -INF , !P5 ;  /* 0xff80000060607808 */ /* 0x000fe20006800000 */
[----:B------:R-:W1:Y:S01]  /*2ac0*/  SHFL.BFLY PT, R13, R136, 0x1, 0x1f ;  /* 0x0c201f00880d7f89 */ /* 0x000e6200000e0000 */
[----:B------:R-:W-:Y:S02]  /*2ad0*/  FMNMX.FTZ R31, R89, R36, !PT ;  /* 0x00000024591f7209 */ /* 0x000fe40007810000 */
[----:B------:R-:W-:-:S02]  /*2ae0*/  FMNMX.FTZ R33, R168, R33, !PT ;  /* 0x00000021a8217209 */ /* 0x000fc40007810000 */
[----:B------:R-:W-:Y:S02]  /*2af0*/  FSEL R148, R148, -INF , !P0 ;  /* 0xff80000094947808 */ /* 0x000fe40004000000 */
[----:B------:R-:W-:Y:S02]  /*2b00*/  FMNMX.FTZ R25, R150, R25, !PT ;  /* 0x0000001996197209 */ /* 0x000fe40007810000 */
[----:B------:R-:W-:Y:S02]  /*2b10*/  FSEL R44, R99, -INF , !P4 ;  /* 0xff800000632c7808 */ /* 0x000fe40006000000 */
[----:B------:R-:W-:Y:S02]  /*2b20*/  FMNMX.FTZ R31, R96, R31, !PT ;  /* 0x0000001f601f7209 */ /* 0x000fe40007810000 */
[----:B------:R-:W-:Y:S02]  /*2b30*/  FMNMX.FTZ R33, R166, R33, !PT ;  /* 0x00000021a6217209 */ /* 0x000fe40007810000 */
[----:B------:R-:W-:-:S02]  /*2b40*/  ISETP.GE.AND P4, PT, R9, R138, PT ;  /* 0x0000008a0900720c */ /* 0x000fc40003f86270 */
[----:B------:R-:W-:Y:S02]  /*2b50*/  FMNMX.FTZ R9, R148, R25, !PT ;  /* 0x0000001994097209 */ /* 0x000fe40007810000 */
[----:B------:R-:W-:Y:S02]  /*2b60*/  ISETP.GE.AND P2, PT, R15, R138, PT ;  /* 0x0000008a0f00720c */ /* 0x000fe40003f46270 */
[----:B------:R-:W-:Y:S02]  /*2b70*/  FSEL R222, R104, -INF , !P3 ;  /* 0xff80000068de7808 */ /* 0x000fe40005800000 */
[----:B------:R-:W-:Y:S02]  /*2b80*/  FMNMX.FTZ R25, R44, R31, !PT ;  /* 0x0000001f2c197209 */ /* 0x000fe40007810000 */
[----:B------:R-:W-:Y:S02]  /*2b90*/  FMNMX.FTZ R4, R164, R33, !PT ;  /* 0x00000021a4047209 */ /* 0x000fe40007810000 */
[----:B------:R-:W-:-:S02]  /*2ba0*/  FSEL R58, R106, -INF , !P2 ;  /* 0xff8000006a3a7808 */ /* 0x000fc40005000000 */
[----:B------:R-:W-:Y:S01]  /*2bb0*/  FMNMX.FTZ R25, R222, R25, !PT ;  /* 0x00000019de197209 */ /* 0x000fe20007810000 */
[----:B------:R-:W2:Y:S01]  /*2bc0*/  SHFL.BFLY PT, R15, R4, 0x2, 0x1f ;  /* 0x0c401f00040f7f89 */ /* 0x000ea200000e0000 */
[----:B------:R-:W-:Y:S02]  /*2bd0*/  FSEL R60, R76, -INF , !P1 ;  /* 0xff8000004c3c7808 */ /* 0x000fe40004800000 */
[----:B------:R-:W-:Y:S02]  /*2be0*/  FMNMX.FTZ R25, R58, R25, !PT ;  /* 0x000000193a197209 */ /* 0x000fe40007810000 */
[----:B------:R-:W-:Y:S02]  /*2bf0*/  ISETP.GE.AND P2, PT, R7, R138, PT ;  /* 0x0000008a0700720c */ /* 0x000fe40003f46270 */
[----:B------:R-:W-:Y:S02]  /*2c00*/  FSEL R218, R77, -INF , !P4 ;  /* 0xff8000004dda7808 */ /* 0x000fe40006000000 */
[----:B------:R-:W-:-:S02]  /*2c10*/  FMNMX.FTZ R25, R60, R25, !PT ;  /* 0x000000193c197209 */ /* 0x000fc40007810000 */
[-C--:B------:R-:W-:Y:S02]  /*2c20*/  ISETP.GE.AND P0, PT, R5, R138.reuse, PT ;  /* 0x0000008a0500720c */ /* 0x080fe40003f06270 */
        /* <DEDUP_REMOVED lines=11> */
[----:B-1----:R-:W-:Y:S02]  /*2ce0*/  FMNMX.FTZ R136, R136, R13, !PT ;  /* 0x0000000d88887209 */ /* 0x002fe40007810000 */
[----:B--2---:R-:W-:Y:S02]  /*2cf0*/  FMNMX.FTZ R15, R4, R15, !PT ;  /* 0x0000000f040f7209 */ /* 0x004fe40007810000 */
[----:B------:R-:W1:Y:S01]  /*2d00*/  SHFL.BFLY PT, R4, R9, 0x2, 0x1f ;  /* 0x0c401f0009047f89 */ /* 0x000e6200000e0000 */
[----:B------:R-:W-:Y:S01]  /*2d10*/  ISETP.GE.AND P2, PT, R21, R138, PT ;  /* 0x0000008a1500720c */ /* 0x000fe20003f46270 */
[----:B------:R-:W-:Y:S01]  /*2d20*/  FMUL.FTZ R163, R136, c[0x0][0x23c] ;  /* 0x00008f0088a37a20 */ /* 0x000fe20000410000 */
[----:B------:R-:W-:Y:S01]  /*2d30*/  FSEL R146, R146, -INF , !P3 ;  /* 0xff80000092927808 */ /* 0x000fe20005800000 */
[----:B------:R-:W2:Y:S01]  /*2d40*/  SHFL.BFLY PT, R134, R15, 0x1, 0x1f ;  /* 0x0c201f000f867f89 */ /* 0x000ea200000e0000 */
[----:B------:R-:W-:Y:S02]  /*2d50*/  FMNMX.FTZ R5, R176, R5, !PT ;  /* 0x00000005b0057209 */ /* 0x000fe40007810000 */
[----:B------:R-:W-:-:S02]  /*2d60*/  FSETP.NEU.FTZ.AND P0, PT, R136, -INF , PT ;  /* 0xff8000008800780b */ /* 0x000fc40003f1d000 */
[-C--:B------:R-:W-:Y:S02]  /*2d70*/  ISETP.GE.AND P1, PT, R17, R138.reuse, PT ;  /* 0x0000008a1100720c */ /* 0x080fe40003f26270 */
[----:B------:R-:W-:Y:S02]  /*2d80*/  FSEL R144, R144, -INF , !P2 ;  /* 0xff80000090907808 */ /* 0x000fe40005000000 */
[----:B------:R-:W-:Y:S02]  /*2d90*/  FMNMX.FTZ R135, R146, R5, !PT ;  /* 0x0000000592877209 */ /* 0x000fe40007810000 */
[----:B------:R-:W-:Y:S02]  /*2da0*/  FSEL R163, R163, RZ, P0 ;  /* 0x000000ffa3a37208 */ /* 0x000fe40000000000 */
[----:B------:R-:W-:Y:S02]  /*2db0*/  ISETP.GE.AND P0, PT, R11, R138, PT ;  /* 0x0000008a0b00720c */ /* 0x000fe40003f06270 */
[----:B------:R-:W-:Y:S01]  /*2dc0*/  FSEL R140, R140, -INF , !P1 ;  /* 0xff8000008c8c7808 */ /* 0x000fe20004800000 */
[--C-:B------:R-:W-:Y:S01]  /*2dd0*/  FFMA.FTZ R42, R40, c[0x0][0x23c], -R163.reuse ;  /* 0x00008f00282a7a23 */ /* 0x100fe200000108a3 */
[----:B------:R-:W-:Y:S01]  /*2de0*/  FMNMX.FTZ R135, R144, R135, !PT ;  /* 0x0000008790877209 */ /* 0x000fe20007810000 */
[--C-:B------:R-:W-:Y:S01]  /*2df0*/  FFMA.FTZ R37, R50, c[0x0][0x23c], -R163.reuse ;  /* 0x00008f0032257a23 */ /* 0x100fe200000108a3 */
[----:B------:R-:W-:Y:S01]  /*2e00*/  FSEL R66, R66, -INF , !P0 ;  /* 0xff80000042427808 */ /* 0x000fe20004000000 */
[--C-:B------:R-:W-:Y:S01]  /*2e10*/  FFMA.FTZ R53, R88, c[0x0][0x23c], -R163.reuse ;  /* 0x00008f0058357a23 */ /* 0x100fe200000108a3 */
[----:B------:R-:W-:Y:S01]  /*2e20*/  FMNMX.FTZ R135, R140, R135, !PT ;  /* 0x000000878c877209 */ /* 0x000fe20007810000 */
[--C-:B------:R-:W-:Y:S01]  /*2e30*/  FFMA.FTZ R46, R90, c[0x0][0x23c], -R163.reuse ;  /* 0x00008f005a2e7a23 */ /* 0x100fe200000108a3 */
[----:B-1----:R-:W-:Y:S01]  /*2e40*/  FMNMX.FTZ R4, R9, R4, !PT ;  /* 0x0000000409047209 */ /* 0x002fe20007810000 */
[--C-:B------:R-:W-:Y:S01]  /*2e50*/  FFMA.FTZ R51, R98, c[0x0][0x23c], -R163.reuse ;  /* 0x00008f0062337a23 */ /* 0x100fe200000108a3 */
[----:B------:R-:W-:Y:S01]  /*2e60*/  FMNMX.FTZ R135, R66, R135, !PT ;  /* 0x0000008742877209 */ /* 0x000fe20007810000 */
[----:B------:R-:W-:Y:S01]  /*2e70*/  MUFU.EX2 R53, R53 ;  /* 0x0000003500357308 */ /* 0x000fe20000000800 */
[----:B--2---:R-:W-:Y:S01]  /*2e80*/  FMNMX.FTZ R134, R15, R134, !PT ;  /* 0x000000860f867209 */ /* 0x004fe20007810000 */
[----:B------:R-:W1:Y:S01]  /*2e90*/  SHFL.BFLY PT, R133, R4, 0x1, 0x1f ;  /* 0x0c201f0004857f89 */ /* 0x000e6200000e0000 */
[----:B------:R-:W-:-:S02]  /*2ea0*/  FFMA.FTZ R2, R108, c[0x0][0x23c], -R163 ;  /* 0x00008f006c027a23 */ /* 0x000fc400000108a3 */
[C---:B------:R-:W-:Y:S01]  /*2eb0*/  FSETP.NEU.FTZ.AND P1, PT, R134.reuse, -INF , PT ;  /* 0xff8000008600780b */ /* 0x040fe20003f3d000 */
[----:B------:R-:W2:Y:S01]  /*2ec0*/  SHFL.BFLY PT, R48, R135, 0x2, 0x1f ;  /* 0x0c401f0087307f89 */ /* 0x000ea200000e0000 */
[----:B------:R-:W-:Y:S01]  /*2ed0*/  FMUL.FTZ R151, R134, c[0x0][0x23c] ;  /* 0x00008f0086977a20 */ /* 0x000fe20000410000 */
[----:B------:R-:W3:Y:S01]  /*2ee0*/  MUFU.EX2 R46, R46 ;  /* 0x0000002e002e7308 */ /* 0x000ee20000000800 */
[--C-:B------:R-:W-:Y:S02]  /*2ef0*/  FFMA.FTZ R54, R54, c[0x0][0x23c], -R163.reuse ;  /* 0x00008f0036367a23 */ /* 0x100fe400000108a3 */
[--C-:B------:R-:W-:Y:S01]  /*2f00*/  FFMA.FTZ R61, R224, c[0x0][0x23c], -R163.reuse ;  /* 0x00008f00e03d7a23 */ /* 0x100fe200000108a3 */
[----:B------:R-:W-:Y:S01]  /*2f10*/  FSEL R151, R151, RZ, P1 ;  /* 0x000000ff97977208 */ /* 0x000fe20000800000 */
[--C-:B------:R-:W-:Y:S02]  /*2f20*/  FFMA.FTZ R56, R56, c[0x0][0x23c], -R163.reuse ;  /* 0x00008f0038387a23 */ /* 0x100fe400000108a3 */
[----:B------:R-:W-:Y:S01]  /*2f30*/  FFMA.FTZ R63, R220, c[0x0][0x23c], -R163 ;  /* 0x00008f00dc3f7a23 */ /* 0x000fe200000108a3 */
[----:B------:R-:W-:Y:S01]  /*2f40*/  MUFU.EX2 R42, R42 ;  /* 0x0000002a002a7308 */ /* 0x000fe20000000800 */
[----:B------:R-:W-:-:S02]  /*2f50*/  FFMA.FTZ R39, R100, c[0x0][0x23c], -R151 ;  /* 0x00008f0064277a23 */ /* 0x000fc40000010897 */
[----:B------:R-:W-:Y:S01]  /*2f60*/  LDSM.16.MT88.4 R100, [R190+0x6000] ;  /* 0x00600000be64783b */ /* 0x000fe20000004200 */
[--C-:B------:R-:W-:Y:S02]  /*2f70*/  FFMA.FTZ R40, R28, c[0x0][0x23c], -R151.reuse ;  /* 0x00008f001c287a23 */ /* 0x100fe40000010897 */
[--C-:B------:R-:W-:Y:S02]  /*2f80*/  FFMA.FTZ R28, R38, c[0x0][0x23c], -R151.reuse ;  /* 0x00008f00261c7a23 */ /* 0x100fe40000010897 */
[--C-:B------:R-:W-:Y:S01]  /*2f90*/  FFMA.FTZ R41, R92, c[0x0][0x23c], -R151.reuse ;  /* 0x00008f005c297a23 */ /* 0x100fe20000010897 */
[----:B------:R-:W-:Y:S01]  /*2fa0*/  MUFU.EX2 R39, R39 ;  /* 0x0000002700277308 */ /* 0x000fe20000000800 */
[----:B-1----:R-:W-:Y:S01]  /*2fb0*/  FMNMX.FTZ R133, R4, R133, !PT ;  /* 0x0000008504857209 */ /* 0x002fe20007810000 */
[--C-:B------:R-:W-:Y:S01]  /*2fc0*/  FFMA.FTZ R31, R34, c[0x0][0x23c], -R151.reuse ;  /* 0x00008f00221f7a23 */ /* 0x100fe20000010897 */
[----:B---3--:R-:W-:Y:S01]  /*2fd0*/  F2FP.PACK_AB R68, R46, R53 ;  /* 0x000000352e44723e */ /* 0x008fe200000000ff */
[--C-:B------:R-:W-:Y:S01]  /*2fe0*/  FFMA.FTZ R0, R32, c[0x0][0x23c], -R151.reuse ;  /* 0x00008f0020007a23 */ /* 0x100fe20000010897 */
[----:B--2---:R-:W-:Y:S01]  /*2ff0*/  FMNMX.FTZ R135, R135, R48, !PT ;  /* 0x0000003087877209 */ /* 0x004fe20007810000 */
[C---:B------:R-:W-:Y:S01]  /*3000*/  FMUL.FTZ R147, R133.reuse, c[0x0][0x23c] ;  /* 0x00008f0085937a20 */ /* 0x040fe20000410000 */
[----:B------:R-:W-:Y:S01]  /*3010*/  FSETP.NEU.FTZ.AND P0, PT, R133, -INF , PT ;  /* 0xff8000008500780b */ /* 0x000fe20003f1d000 */
[----:B------:R-:W-:Y:S01]  /*3020*/  MUFU.EX2 R41, R41 ;  /* 0x0000002900297308 */ /* 0x000fe20000000800 */
[--C-:B------:R-:W-:Y:S01]  /*3030*/  FFMA.FTZ R47, R24, c[0x0][0x23c], -R151.reuse ;  /* 0x00008f00182f7a23 */ /* 0x100fe20000010897 */
[----:B------:R-:W1:Y:S01]  /*3040*/  SHFL.BFLY PT, R48, R135, 0x1, 0x1f ;  /* 0x0c201f0087307f89 */ /* 0x000e6200000e0000 */
[----:B------:R-:W-:Y:S01]  /*3050*/  FSEL R147, R147, RZ, P0 ;  /* 0x000000ff93937208 */ /* 0x000fe20000000000 */
[----:B------:R-:W-:-:S02]  /*3060*/  FFMA.FTZ R141, R142, c[0x0][0x23c], -R151 ;  /* 0x00008f008e8d7a23 */ /* 0x000fc40000010897 */
[----:B------:R-:W-:Y:S01]  /*3070*/  LDSM.16.MT88.4 R32, [R189+0x6800] ;  /* 0x00680000bd20783b */ /* 0x000fe20000004200 */
[----:B------:R-:W-:Y:S01]  /*3080*/  FFMA.FTZ R142, R18, c[0x0][0x23c], -R151 ;  /* 0x00008f00128e7a23 */ /* 0x000fe20000010897 */
[----:B------:R-:W2:Y:S01]  /*3090*/  MUFU.EX2 R40, R40 ;  /* 0x0000002800287308 */ /* 0x000ea20000000800 */
[--C-:B------:R-:W-:Y:S02]  /*30a0*/  FFMA.FTZ R45, R30, c[0x0][0x23c], -R147.reuse ;  /* 0x00008f001e2d7a23 */ /* 0x100fe40000010893 */
[--C-:B------:R-:W-:Y:S02]  /*30b0*/  FFMA.FTZ R30, R6, c[0x0][0x23c], -R147.reuse ;  /* 0x00008f00061e7a23 */ /* 0x100fe40000010893 */
[----:B------:R-:W3:Y:S01]  /*30c0*/  LDSM.16.MT88.4 R4, [R188+0x6000] ;  /* 0x00600000bc04783b */ /* 0x000ee20000004200 */
[--C-:B------:R-:W-:Y:S02]  /*30d0*/  FFMA.FTZ R38, R94, c[0x0][0x23c], -R147.reuse ;  /* 0x00008f005e267a23 */ /* 0x100fe40000010893 */
[--C-:B------:R-:W-:Y:S01]  /*30e0*/  FFMA.FTZ R43, R52, c[0x0][0x23c], -R147.reuse ;  /* 0x00008f00342b7a23 */ /* 0x100fe20000010893 */
[----:B------:R-:W4:Y:S01]  /*30f0*/  MUFU.EX2 R28, R28 ;  /* 0x0000001c001c7308 */ /* 0x000f220000000800 */
[----:B------:R-:W-:-:S02]  /*3100*/  FFMA.FTZ R57, R10, c[0x0][0x23c], -R147 ;  /* 0x00008f000a397a23 */ /* 0x000fc40000010893 */
[--C-:B------:R-:W-:Y:S02]  /*3110*/  FFMA.FTZ R52, R22, c[0x0][0x23c], -R147.reuse ;  /* 0x00008f0016347a23 */ /* 0x100fe40000010893 */
[--C-:B------:R-:W-:Y:S02]  /*3120*/  FFMA.FTZ R59, R20, c[0x0][0x23c], -R147.reuse ;  /* 0x00008f00143b7a23 */ /* 0x100fe40000010893 */
[----:B------:R-:W-:Y:S01]  /*3130*/  LDSM.16.MT88.4 R20, [R188+0x6800] ;  /* 0x00680000bc14783b */ /* 0x000fe20000004200 */
[----:B------:R-:W-:Y:S01]  /*3140*/  MUFU.EX2 R38, R38 ;  /* 0x0000002600267308 */ /* 0x000fe20000000800 */
[----:B-1----:R-:W-:Y:S01]  /*3150*/  FMNMX.FTZ R135, R135, R48, !PT ;  /* 0x0000003087877209 */ /* 0x002fe20007810000 */
[----:B------:R-:W-:Y:S01]  /*3160*/  FFMA.FTZ R48, R8, c[0x0][0x23c], -R147 ;  /* 0x00008f0008307a23 */ /* 0x000fe20000010893 */
[----:B--2---:R-:W-:Y:S01]  /*3170*/  F2FP.PACK_AB R72, R40, R41 ;  /* 0x000000292848723e */ /* 0x004fe200000000ff */
[----:B------:R-:W1:Y:S01]  /*3180*/  LDSM.16.MT88.4 R8, [R191+0x6800] ;  /* 0x00680000bf08783b */ /* 0x000e620000004200 */
[C---:B------:R-:W-:Y:S01]  /*3190*/  FSETP.NEU.FTZ.AND P0, PT, R135.reuse, -INF , PT ;  /* 0xff8000008700780b */ /* 0x040fe20003f1d000 */
[----:B------:R-:W-:-:S02]  /*31a0*/  FMUL.FTZ R143, R135, c[0x0][0x23c] ;  /* 0x00008f00878f7a20 */ /* 0x000fc40000410000 */
[----:B------:R-:W2:Y:S01]  /*31b0*/  MUFU.EX2 R43, R43 ;  /* 0x0000002b002b7308 */ /* 0x000ea20000000800 */
[----:B----4-:R-:W-:Y:S01]  /*31c0*/  F2FP.PACK_AB R74, R28, R39 ;  /* 0x000000271c4a723e */ /* 0x010fe200000000ff */
[--C-:B------:R-:W-:Y:S01]  /*31d0*/  FFMA.FTZ R145, R16, c[0x0][0x23c], -R151.reuse ;  /* 0x00008f0010917a23 */ /* 0x100fe20000010897 */
[----:B------:R-:W-:Y:S01]  /*31e0*/  FSEL R143, R143, RZ, P0 ;  /* 0x000000ff8f8f7208 */ /* 0x000fe20000000000 */
[----:B------:R-:W-:Y:S01]  /*31f0*/  LDSM.16.MT88.4 R16, [R191+0x7000] ;  /* 0x00700000bf10783b */ /* 0x000fe20000004200 */
[----:B------:R-:W-:Y:S01]  /*3200*/  FFMA.FTZ R64, R64, c[0x0][0x23c], -R151 ;  /* 0x00008f0040407a23 */ /* 0x000fe20000010897 */
[----:B------:R-:W-:Y:S01]  /*3210*/  ISETP.GE.AND P0, PT, R3, 0x2, PT ;  /* 0x000000020300780c */ /* 0x000fe20003f06270 */
[----:B------:R-:W-:Y:S01]  /*3220*/  FFMA.FTZ R149, R216, c[0x0][0x23c], -R147 ;  /* 0x00008f00d8957a23 */ /* 0x000fe20000010893 */
[----:B------:R-:W-:Y:S01]  /*3230*/  MUFU.EX2 R45, R45 ;  /* 0x0000002d002d7308 */ /* 0x000fe20000000800 */
[--C-:B------:R-:W-:Y:S02]  /*3240*/  FFMA.FTZ R50, R36, c[0x0][0x23c], -R143.reuse ;  /* 0x00008f0024327a23 */ /* 0x100fe4000001088f */
[----:B------:R-:W-:-:S02]  /*3250*/  FFMA.FTZ R55, R89, c[0x0][0x23c], -R143 ;  /* 0x00008f0059377a23 */ /* 0x000fc4000001088f */
[--C-:B------:R-:W-:Y:S02]  /*3260*/  FFMA.FTZ R49, R96, c[0x0][0x23c], -R143.reuse ;  /* 0x00008f0060317a23 */ /* 0x100fe4000001088f */
[----:B------:R-:W-:Y:S01]  /*3270*/  FFMA.FTZ R36, R44, c[0x0][0x23c], -R143 ;  /* 0x00008f002c247a23 */ /* 0x000fe2000001088f */
[----:B------:R-:W4:Y:S01]  /*3280*/  MUFU.EX2 R30, R30 ;  /* 0x0000001e001e7308 */ /* 0x000f220000000800 */
[----:B------:R-:W-:Y:S01]  /*3290*/  FFMA.FTZ R44, R26, c[0x0][0x23c], -R151 ;  /* 0x00008f001a2c7a23 */ /* 0x000fe20000010897 */
[----:B--2---:R-:W-:Y:S01]  /*32a0*/  F2FP.PACK_AB R73, R43, R38 ;  /* 0x000000262b49723e */ /* 0x004fe200000000ff */
[----:B------:R-:W2:Y:S01]  /*32b0*/  LDSM.16.MT88.4 R24, [R190+0x6800] ;  /* 0x00680000be18783b */ /* 0x000ea20000004200 */
[--C-:B------:R-:W-:Y:S02]  /*32c0*/  FFMA.FTZ R65, R222, c[0x0][0x23c], -R143.reuse ;  /* 0x00008f00de417a23 */ /* 0x100fe4000001088f */
[--C-:B------:R-:W-:Y:S02]  /*32d0*/  FFMA.FTZ R58, R58, c[0x0][0x23c], -R143.reuse ;  /* 0x00008f003a3a7a23 */ /* 0x100fe4000001088f */
[----:B------:R-:W5:Y:S01]  /*32e0*/  MUFU.EX2 R51, R51 ;  /* 0x0000003300337308 */ /* 0x000f620000000800 */
[----:B------:R-:W-:-:S02]  /*32f0*/  FFMA.FTZ R60, R60, c[0x0][0x23c], -R143 ;  /* 0x00008f003c3c7a23 */ /* 0x000fc4000001088f */
[----:B------:R-:W-:Y:S02]  /*3300*/  FFMA.FTZ R67, R218, c[0x0][0x23c], -R143 ;  /* 0x00008f00da437a23 */ /* 0x000fe4000001088f */
[----:B------:R-:W-:Y:S02]  /*3310*/  FFMA.FTZ R158, R158, c[0x0][0x23c], -R147 ;  /* 0x00008f009e9e7a23 */ /* 0x000fe40000010893 */
[----:B------:R-:W-:Y:S01]  /*3320*/  FFMA.FTZ R62, R62, c[0x0][0x23c], -R163 ;  /* 0x00008f003e3e7a23 */ /* 0x000fe200000108a3 */
[----:B------:R-:W-:Y:S01]  /*3330*/  MUFU.EX2 R55, R55 ;  /* 0x0000003700377308 */ /* 0x000fe20000000800 */
[----:B----4-:R-:W-:Y:S01]  /*3340*/  F2FP.PACK_AB R75, R30, R45 ;  /* 0x0000002d1e4b723e */ /* 0x010fe200000000ff */
[--C-:B------:R-:W-:Y:S02]  /*3350*/  FFMA.FTZ R161, R180, c[0x0][0x23c], -R143.reuse ;  /* 0x00008f00b4a17a23 */ /* 0x100fe4000001088f */
[--C-:B------:R-:W-:Y:S02]  /*3360*/  FFMA.FTZ R172, R172, c[0x0][0x23c], -R143.reuse ;  /* 0x00008f00acac7a23 */ /* 0x100fe4000001088f */
[----:B------:R-:W-:-:S02]  /*3370*/  FFMA.FTZ R165, R178, c[0x0][0x23c], -R143 ;  /* 0x00008f00b2a57a23 */ /* 0x000fc4000001088f */
[----:B------:R-:W4:Y:S01]  /*3380*/  MUFU.EX2 R50, R50 ;  /* 0x0000003200327308 */ /* 0x000f220000000800 */
[C---:B------:R-:W-:Y:S01]  /*3390*/  HMMA.16816.F32 R124, R72.reuse, R116, RZ ;  /* 0x00000074487c723c */ /* 0x040fe200000018ff */
[----:B-----5:R-:W-:Y:S01]  /*33a0*/  F2FP.PACK_AB R70, R51, R42 ;  /* 0x0000002a3346723e */ /* 0x020fe200000000ff */
[----:B------:R-:W-:Y:S02]  /*33b0*/  FFMA.FTZ R176, R176, c[0x0][0x23c], -R143 ;  /* 0x00008f00b0b07a23 */ /* 0x000fe4000001088f */
[----:B------:R-:W-:Y:S02]  /*33c0*/  FADD.FTZ R53, R53, R46 ;  /* 0x0000002e35357221 */ /* 0x000fe40000010000 */
[----:B------:R-:W-:Y:S01]  /*33d0*/  FADD.FTZ R40, R41, R40 ;  /* 0x0000002829287221 */ /* 0x000fe20000010000 */
[----:B------:R-:W-:Y:S01]  /*33e0*/  MUFU.EX2 R49, R49 ;  /* 0x0000003100317308 */ /* 0x000fe20000000800 */
[----:B------:R-:W-:Y:S01]  /*33f0*/  HMMA.16816.F32 R108, R72, R100, RZ ;  /* 0x00000064486c723c */ /* 0x000fe200000018ff */
[----:B------:R-:W-:-:S02]  /*3400*/  FADD.FTZ R38, R38, R43 ;  /* 0x0000002b26267221 */ /* 0x000fc40000010000 */
[----:B------:R-:W-:Y:S02]  /*3410*/  FADD.FTZ R42, R42, R53 ;  /* 0x000000352a2a7221 */ /* 0x000fe40000010000 */
[----:B------:R-:W-:Y:S02]  /*3420*/  FADD.FTZ R39, R39, R40 ;  /* 0x0000002827277221 */ /* 0x000fe40000010000 */
[----:B------:R-:W5:Y:S01]  /*3430*/  MUFU.EX2 R36, R36 ;  /* 0x0000002400247308 */ /* 0x000f620000000800 */
[C---:B------:R-:W-:Y:S01]  /*3440*/  HMMA.16816.F32 R92, R72.reuse, R84, RZ ;  /* 0x00000054485c723c */ /* 0x040fe200000018ff */
[----:B----4-:R-:W-:Y:S01]  /*3450*/  F2FP.PACK_AB R69, R50, R55 ;  /* 0x000000373245723e */ /* 0x010fe200000000ff */
[----:B------:R-:W-:Y:S02]  /*3460*/  FADD.FTZ R50, R55, R50 ;  /* 0x0000003237327221 */ /* 0x000fe40000010000 */
[----:B------:R-:W-:Y:S02]  /*3470*/  FADD.FTZ R45, R45, R38 ;  /* 0x000000262d2d7221 */ /* 0x000fe40000010000 */
[----:B------:R-:W-:Y:S01]  /*3480*/  FADD.FTZ R42, R51, R42 ;  /* 0x0000002a332a7221 */ /* 0x000fe20000010000 */
[----:B------:R-:W-:Y:S01]  /*3490*/  MUFU.EX2 R31, R31 ;  /* 0x0000001f001f7308 */ /* 0x000fe20000000800 */
[----:B---3--:R-:W-:Y:S01]  /*34a0*/  HMMA.16816.F32 R76, R72, R4, RZ ;  /* 0x00000004484c723c */ /* 0x008fe200000018ff */
[----:B------:R-:W-:-:S02]  /*34b0*/  FADD.FTZ R28, R28, R39 ;  /* 0x000000271c1c7221 */ /* 0x000fc40000010000 */
[----:B------:R-:W-:Y:S02]  /*34c0*/  FADD.FTZ R30, R30, R45 ;  /* 0x0000002d1e1e7221 */ /* 0x000fe40000010000 */
[--C-:B------:R-:W-:Y:S02]  /*34d0*/  FFMA.FTZ R157, R210, c[0x0][0x23c], -R163.reuse ;  /* 0x00008f00d29d7a23 */ /* 0x100fe400000108a3 */
[----:B------:R-:W3:Y:S01]  /*34e0*/  MUFU.EX2 R0, R0 ;  /* 0x0000000000007308 */ /* 0x000ee20000000800 */
[C---:B------:R-:W-:Y:S01]  /*34f0*/  HMMA.16816.F32 R120, R72.reuse, R118, RZ ;  /* 0x000000764878723c */ /* 0x040fe200000018ff */
[----:B-----5:R-:W-:Y:S01]  /*3500*/  F2FP.PACK_AB R71, R36, R49 ;  /* 0x000000312447723e */ /* 0x020fe200000000ff */
[----:B------:R-:W-:Y:S02]  /*3510*/  FADD.FTZ R49, R49, R50 ;  /* 0x0000003231317221 */ /* 0x000fe40000010000 */
[----:B------:R-:W-:Y:S02]  /*3520*/  FFMA.FTZ R159, R182, c[0x0][0x23c], -R163 ;  /* 0x00008f00b69f7a23 */ /* 0x000fe400000108a3 */
[----:B------:R-:W-:Y:S01]  /*3530*/  FADD.FTZ R36, R36, R49 ;  /* 0x0000003124247221 */ /* 0x000fe20000010000 */
[----:B------:R-:W-:Y:S01]  /*3540*/  MUFU.EX2 R44, R44 ;  /* 0x0000002c002c7308 */ /* 0x000fe20000000800 */
[----:B------:R-:W-:Y:S01]  /*3550*/  HMMA.16816.F32 R104, R72, R102, RZ ;  /* 0x000000664868723c */ /* 0x000fe200000018ff */
[----:B------:R-:W-:-:S02]  /*3560*/  FFMA.FTZ R174, R174, c[0x0][0x23c], -R163 ;  /* 0x00008f00aeae7a23 */ /* 0x000fc400000108a3 */
[--C-:B------:R-:W-:Y:S02]  /*3570*/  FFMA.FTZ R168, R168, c[0x0][0x23c], -R151.reuse ;  /* 0x00008f00a8a87a23 */ /* 0x100fe40000010897 */
[--C-:B------:R-:W-:Y:S02]  /*3580*/  FFMA.FTZ R166, R166, c[0x0][0x23c], -R151.reuse ;  /* 0x00008f00a6a67a23 */ /* 0x100fe40000010897 */
[----:B------:R-:W-:Y:S01]  /*3590*/  MUFU.EX2 R47, R47 ;  /* 0x0000002f002f7308 */ /* 0x000fe20000000800 */
[----:B------:R-:W-:Y:S01]  /*35a0*/  HMMA.16816.F32 R88, R72, R86, RZ ;  /* 0x000000564858723c */ /* 0x000fe200000018ff */
[----:B------:R-:W-:Y:S02]  /*35b0*/  FFMA.FTZ R213, R164, c[0x0][0x23c], -R151 ;  /* 0x00008f00a4d57a23 */ /* 0x000fe40000010897 */
[--C-:B------:R-:W-:Y:S02]  /*35c0*/  FFMA.FTZ R160, R160, c[0x0][0x23c], -R147.reuse ;  /* 0x00008f00a0a07a23 */ /* 0x100fe40000010893 */
[----:B------:R-:W-:-:S02]  /*35d0*/  FFMA.FTZ R150, R150, c[0x0][0x23c], -R147 ;  /* 0x00008f0096967a23 */ /* 0x000fc40000010893 */
[----:B------:R-:W-:Y:S01]  /*35e0*/  MUFU.EX2 R57, R57 ;  /* 0x0000003900397308 */ /* 0x000fe20000000800 */
[----:B------:R-:W-:Y:S01]  /*35f0*/  HMMA.16816.F32 R72, R72, R6, RZ ;  /* 0x000000064848723c */ /* 0x000fe200000018ff */
[----:B------:R-:W-:-:S06]  /*3600*/  FFMA.FTZ R211, R148, c[0x0][0x23c], -R147 ;  /* 0x00008f0094d37a23 */ /* 0x000fcc0000010893 */
[----:B------:R-:W4:Y:S01]  /*3610*/  MUFU.EX2 R48, R48 ;  /* 0x0000003000307308 */ /* 0x000f220000000800 */
[C---:B------:R-:W-:Y:S07]  /*3620*/  HMMA.16816.F32 R128, R68.reuse, R116, RZ ;  /* 0x000000744480723c */ /* 0x040fee00000018ff */
[----:B------:R-:W-:Y:S01]  /*3630*/  MUFU.EX2 R52, R52 ;  /* 0x0000003400347308 */ /* 0x000fe20000000800 */
[C---:B------:R-:W-:Y:S07]  /*3640*/  HMMA.16816.F32 R112, R68.reuse, R100, RZ ;  /* 0x000000644470723c */ /* 0x040fee00000018ff */
[----:B------:R-:W5:Y:S01]  /*3650*/  MUFU.EX2 R59, R59 ;  /* 0x0000003b003b7308 */ /* 0x000f620000000800 */
[C---:B------:R-:W-:Y:S07]  /*3660*/  HMMA.16816.F32 R96, R68.reuse, R84, RZ ;  /* 0x000000544460723c */ /* 0x040fee00000018ff */
[----:B------:R-:W-:Y:S01]  /*3670*/  MUFU.EX2 R37, R37 ;  /* 0x0000002500257308 */ /* 0x000fe20000000800 */
[C---:B------:R-:W-:Y:S07]  /*3680*/  HMMA.16816.F32 R116, R68.reuse, R118, RZ ;  /* 0x000000764474723c */ /* 0x040fee00000018ff */
[----:B------:R-:W1:Y:S01]  /*3690*/  MUFU.EX2 R2, R2 ;  /* 0x0000000200027308 */ /* 0x000e620000000800 */
[C---:B------:R-:W-:Y:S07]  /*36a0*/  HMMA.16816.F32 R100, R68.reuse, R102, RZ ;  /* 0x000000664464723c */ /* 0x040fee00000018ff */
[----:B------:R-:W-:Y:S01]  /*36b0*/  MUFU.EX2 R54, R54 ;  /* 0x0000003600367308 */ /* 0x000fe20000000800 */
[C---:B------:R-:W-:Y:S07]  /*36c0*/  HMMA.16816.F32 R84, R68.reuse, R86, RZ ;  /* 0x000000564454723c */ /* 0x040fee00000018ff */
[----:B------:R-:W-:Y:S01]  /*36d0*/  MUFU.EX2 R61, R61 ;  /* 0x0000003d003d7308 */ /* 0x000fe20000000800 */
[C---:B------:R-:W-:Y:S07]  /*36e0*/  HMMA.16816.F32 R80, R68.reuse, R4, RZ ;  /* 0x000000044450723c */ /* 0x040fee00000018ff */
[----:B------:R-:W-:Y:S01]  /*36f0*/  MUFU.EX2 R65, R65 ;  /* 0x0000004100417308 */ /* 0x000fe20000000800 */
[----:B------:R-:W-:Y:S01]  /*3700*/  HMMA.16816.F32 R68, R68, R6, RZ ;  /* 0x000000064444723c */ /* 0x000fe200000018ff */
[----:B---3--:R-:W-:Y:S01]  /*3710*/  F2FP.PACK_AB R4, R0, R31 ;  /* 0x0000001f0004723e */ /* 0x008fe200000000ff */
[----:B------:R-:W-:Y:S01]  /*3720*/  FADD.FTZ R31, R31, R28 ;  /* 0x0000001c1f1f7221 */ /* 0x000fe20000010000 */
[----:B----4-:R-:W-:Y:S01]  /*3730*/  F2FP.PACK_AB R5, R48, R57 ;  /* 0x000000393005723e */ /* 0x010fe200000000ff */
[----:B------:R-:W-:-:S02]  /*3740*/  FADD.FTZ R57, R57, R30 ;  /* 0x0000001e39397221 */ /* 0x000fc40000010000 */
[----:B------:R-:W-:Y:S01]  /*3750*/  FADD.FTZ R31, R0, R31 ;  /* 0x0000001f001f7221 */ /* 0x000fe20000010000 */
[----:B------:R-:W3:Y:S01]  /*3760*/  MUFU.EX2 R58, R58 ;  /* 0x0000003a003a7308 */ /* 0x000ee20000000800 */
[----:B------:R-:W-:Y:S01]  /*3770*/  F2FP.PACK_AB R6, R47, R44 ;  /* 0x0000002c2f06723e */ /* 0x000fe200000000ff */
[----:B------:R-:W-:Y:S01]  /*3780*/  FADD.FTZ R57, R48, R57 ;  /* 0x0000003930397221 */ /* 0x000fe20000010000 */
[----:B-----5:R-:W-:Y:S01]  /*3790*/  F2FP.PACK_AB R7, R59, R52 ;  /* 0x000000343b07723e */ /* 0x020fe200000000ff */
[----:B------:R-:W-:Y:S02]  /*37a0*/  FADD.FTZ R44, R44, R31 ;  /* 0x0000001f2c2c7221 */ /* 0x000fe40000010000 */
[----:B------:R-:W-:Y:S02]  /*37b0*/  FADD.FTZ R52, R52, R57 ;  /* 0x0000003934347221 */ /* 0x000fe40000010000 */
[----:B------:R-:W-:Y:S01]  /*37c0*/  MUFU.EX2 R60, R60 ;  /* 0x0000003c003c7308 */ /* 0x000fe20000000800 */
[----:B------:R-:W-:Y:S01]  /*37d0*/  FADD.FTZ R44, R47, R44 ;  /* 0x0000002c2f2c7221 */ /* 0x000fe20000010000 */
[----:B-1----:R-:W-:Y:S01]  /*37e0*/  HMMA.16816.F32 R124, R4, R8, R124 ;  /* 0x00000008047c723c */ /* 0x002fe2000000187c */
[----:B------:R-:W-:-:S05]  /*37f0*/  FADD.FTZ R59, R59, R52 ;  /* 0x000000343b3b7221 */ /* 0x000fca0000010000 */
[----:B------:R-:W1:Y:S02]  /*3800*/  MUFU.EX2 R67, R67 ;  /* 0x0000004300437308 */ /* 0x000e640000000800 */
[C---:B--2---:R-:W-:Y:S06]  /*3810*/  HMMA.16816.F32 R108, R4.reuse, R24, R108 ;  /* 0x00000018046c723c */ /* 0x044fec000000186c */
[----:B------:R-:W-:Y:S02]  /*3820*/  MUFU.EX2 R141, R141 ;  /* 0x0000008d008d7308 */ /* 0x000fe40000000800 */
[C---:B------:R-:W-:Y:S06]  /*3830*/  HMMA.16816.F32 R92, R4.reuse, R32, R92 ;  /* 0x00000020045c723c */ /* 0x040fec000000185c */
[----:B------:R-:W2:Y:S02]  /*3840*/  MUFU.EX2 R64, R64 ;  /* 0x0000004000407308 */ /* 0x000ea40000000800 */
[C---:B------:R-:W-:Y:S06]  /*3850*/  HMMA.16816.F32 R76, R4.reuse, R20, R76 ;  /* 0x00000014044c723c */ /* 0x040fec000000184c */
[----:B------:R-:W-:Y:S02]  /*3860*/  MUFU.EX2 R142, R142 ;  /* 0x0000008e008e7308 */ /* 0x000fe40000000800 */
[C---:B------:R-:W-:Y:S06]  /*3870*/  HMMA.16816.F32 R120, R4.reuse, R10, R120 ;  /* 0x0000000a0478723c */ /* 0x040fec0000001878 */
[----:B------:R-:W4:Y:S02]  /*3880*/  MUFU.EX2 R145, R145 ;  /* 0x0000009100917308 */ /* 0x000f240000000800 */
[C---:B------:R-:W-:Y:S06]  /*3890*/  HMMA.16816.F32 R104, R4.reuse, R26, R104 ;  /* 0x0000001a0468723c */ /* 0x040fec0000001868 */
[----:B------:R-:W-:Y:S02]  /*38a0*/  MUFU.EX2 R149, R149 ;  /* 0x0000009500957308 */ /* 0x000fe40000000800 */
[C---:B------:R-:W-:Y:S06]  /*38b0*/  HMMA.16816.F32 R88, R4.reuse, R34, R88 ;  /* 0x000000220458723c */ /* 0x040fec0000001858 */
[----:B------:R-:W-:Y:S02]  /*38c0*/  MUFU.EX2 R158, R158 ;  /* 0x0000009e009e7308 */ /* 0x000fe40000000800 */
[----:B------:R-:W-:Y:S06]  /*38d0*/  HMMA.16816.F32 R72, R4, R22, R72 ;  /* 0x000000160448723c */ /* 0x000fec0000001848 */
[----:B------:R-:W-:Y:S01]  /*38e0*/  MUFU.EX2 R56, R56 ;  /* 0x0000003800387308 */ /* 0x000fe20000000800 */
[----:B------:R-:W-:Y:S01]  /*38f0*/  F2FP.PACK_AB R4, R2, R37 ;  /* 0x000000250204723e */ /* 0x000fe200000000ff */
[----:B------:R-:W-:Y:S01]  /*3900*/  FADD.FTZ R37, R37, R42 ;  /* 0x0000002a25257221 */ /* 0x000fe20000010000 */
[----:B---3--:R-:W-:Y:S01]  /*3910*/  F2FP.PACK_AB R5, R58, R65 ;  /* 0x000000413a05723e */ /* 0x008fe200000000ff */
[----:B------:R-:W-:Y:S01]  /*3920*/  FADD.FTZ R65, R65, R36 ;  /* 0x0000002441417221 */ /* 0x000fe20000010000 */
[----:B------:R-:W-:Y:S01]  /*3930*/  F2FP.PACK_AB R6, R61, R54 ;  /* 0x000000363d06723e */ /* 0x000fe200000000ff */
[----:B------:R-:W-:Y:S01]  /*3940*/  FADD.FTZ R37, R2, R37 ;  /* 0x0000002502257221 */ /* 0x000fe20000010000 */
[----:B-1----:R-:W-:Y:S01]  /*3950*/  F2FP.PACK_AB R7, R67, R60 ;  /* 0x0000003c4307723e */ /* 0x002fe200000000ff */
[----:B------:R-:W-:Y:S01]  /*3960*/  MUFU.EX2 R63, R63 ;  /* 0x0000003f003f7308 */ /* 0x000fe20000000800 */
[----:B------:R-:W-:-:S02]  /*3970*/  FADD.FTZ R65, R58, R65 ;  /* 0x000000413a417221 */ /* 0x000fc40000010000 */
[----:B------:R-:W-:Y:S02]  /*3980*/  FADD.FTZ R54, R54, R37 ;  /* 0x0000002536367221 */ /* 0x000fe40000010000 */
[----:B------:R-:W-:Y:S01]  /*3990*/  FADD.FTZ R60, R60, R65 ;  /* 0x000000413c3c7221 */ /* 0x000fe20000010000 */
[----:B------:R-:W-:Y:S01]  /*39a0*/  HMMA.16816.F32 R96, R4, R32, R96 ;  /* 0x000000200460723c */ /* 0x000fe20000001860 */
[----:B------:R-:W-:Y:S01]  /*39b0*/  FADD.FTZ R61, R61, R54 ;  /* 0x000000363d3d7221 */ /* 0x000fe20000010000 */
[----:B------:R-:W-:Y:S01]  /*39c0*/  MUFU.EX2 R62, R62 ;  /* 0x0000003e003e7308 */ /* 0x000fe20000000800 */
[----:B------:R-:W-:-:S04]  /*39d0*/  FADD.FTZ R60, R67, R60 ;  /* 0x0000003c433c7221 */ /* 0x000fc80000010000 */
[--C-:B------:R-:W-:Y:S01]  /*39e0*/  FFMA.FTZ R32, R14, c[0x0][0x23c], -R147.reuse ;  /* 0x00008f000e207a23 */ /* 0x100fe20000010893 */
[C---:B------:R-:W-:Y:S01]  /*39f0*/  HMMA.16816.F32 R128, R4.reuse, R8, R128 ;  /* 0x000000080480723c */ /* 0x040fe20000001880 */
[----:B------:R-:W-:Y:S01]  /*3a00*/  FFMA.FTZ R33, R12, c[0x0][0x23c], -R147 ;  /* 0x00008f000c217a23 */ /* 0x000fe20000010893 */
[----:B------:R-:W-:Y:S01]  /*3a10*/  MUFU.EX2 R161, R161 ;  /* 0x000000a100a17308 */ /* 0x000fe20000000800 */
[----:B------:R-:W1:Y:S05]  /*3a20*/  LDSM.16.MT88.4 R12, [R190+0x7000] ;  /* 0x00700000be0c783b */ /* 0x000e6a0000004200 */
[C---:B------:R-:W-:Y:S02]  /*3a30*/  HMMA.16816.F32 R112, R4.reuse, R24, R112 ;  /* 0x000000180470723c */ /* 0x040fe40000001870 */
[----:B------:R-:W-:Y:S06]  /*3a40*/  MUFU.EX2 R32, R32 ;  /* 0x0000002000207308 */ /* 0x000fec0000000800 */
[C---:B------:R-:W-:Y:S01]  /*3a50*/  HMMA.16816.F32 R116, R4.reuse, R10, R116 ;  /* 0x0000000a0474723c */ /* 0x040fe20000001874 */
[----:B------:R-:W3:Y:S01]  /*3a60*/  LDSM.16.MT88.4 R8, [R189+0x7000] ;  /* 0x00700000bd08783b */ /* 0x000ee20000004200 */
[----:B------:R-:W5:Y:S06]  /*3a70*/  MUFU.EX2 R33, R33 ;  /* 0x0000002100217308 */ /* 0x000f6c0000000800 */
[C---:B------:R-:W-:Y:S01]  /*3a80*/  HMMA.16816.F32 R100, R4.reuse, R26, R100 ;  /* 0x0000001a0464723c */ /* 0x040fe20000001864 */
[----:B------:R-:W1:Y:S01]  /*3a90*/  LDSM.16.MT88.4 R24, [R188+0x7000] ;  /* 0x00700000bc18783b */ /* 0x000e620000004200 */
[----:B------:R-:W1:Y:S06]  /*3aa0*/  MUFU.EX2 R172, R172 ;  /* 0x000000ac00ac7308 */ /* 0x000e6c0000000800 */
[C---:B------:R-:W-:Y:S02]  /*3ab0*/  HMMA.16816.F32 R84, R4.reuse, R34, R84 ;  /* 0x000000220454723c */ /* 0x040fe40000001854 */
[----:B------:R-:W-:Y:S05]  /*3ac0*/  MUFU.EX2 R165, R165 ;  /* 0x000000a500a57308 */ /* 0x000fea0000000800 */
[--C-:B------:R-:W-:Y:S01]  /*3ad0*/  FFMA.FTZ R35, R214, c[0x0][0x23c], -R163.reuse ;  /* 0x00008f00d6237a23 */ /* 0x100fe200000108a3 */
[----:B------:R-:W-:Y:S01]  /*3ae0*/  HMMA.16816.F32 R80, R4, R20, R80 ;  /* 0x000000140450723c */ /* 0x000fe20000001850 */
[----:B------:R-:W-:Y:S01]  /*3af0*/  FFMA.FTZ R34, R212, c[0x0][0x23c], -R163 ;  /* 0x00008f00d4227a23 */ /* 0x000fe200000108a3 */
[----:B------:R-:W-:Y:S01]  /*3b00*/  MUFU.EX2 R176, R176 ;  /* 0x000000b000b07308 */ /* 0x000fe20000000800 */
[----:B------:R-:W-:-:S02]  /*3b10*/  FFMA.FTZ R163, R170, c[0x0][0x23c], -R151 ;  /* 0x00008f00aaa37a23 */ /* 0x000fc40000010897 */
[----:B------:R-:W-:-:S03]  /*3b20*/  FFMA.FTZ R151, R162, c[0x0][0x23c], -R147 ;  /* 0x00008f00a2977a23 */ /* 0x000fc60000010893 */
[----:B------:R-:W-:Y:S01]  /*3b30*/  HMMA.16816.F32 R68, R4, R22, R68 ;  /* 0x000000160444723c */ /* 0x000fe20000001844 */
[----:B------:R-:W3:Y:S01]  /*3b40*/  LDSM.16.MT88.4 R20, [R191+0x7800] ;  /* 0x00780000bf14783b */ /* 0x000ee20000004200 */
[----:B------:R-:W1:Y:S05]  /*3b50*/  MUFU.EX2 R35, R35 ;  /* 0x0000002300237308 */ /* 0x000e6a0000000800 */
[----:B--2---:R-:W-:Y:S01]  /*3b60*/  F2FP.PACK_AB R4, R64, R141 ;  /* 0x0000008d4004723e */ /* 0x004fe200000000ff */
[----:B------:R-:W-:Y:S01]  /*3b70*/  FADD.FTZ R141, R141, R44 ;  /* 0x0000002c8d8d7221 */ /* 0x000fe20000010000 */
[----:B----4-:R-:W-:Y:S01]  /*3b80*/  F2FP.PACK_AB R6, R145, R142 ;  /* 0x0000008e9106723e */ /* 0x010fe200000000ff */
[----:B------:R-:W-:Y:S01]  /*3b90*/  MUFU.EX2 R163, R163 ;  /* 0x000000a300a37308 */ /* 0x000fe20000000800 */
[----:B-----5:R-:W-:Y:S01]  /*3ba0*/  F2FP.PACK_AB R5, R33, R32 ;  /* 0x000000202105723e */ /* 0x020fe200000000ff */
[----:B------:R-:W-:Y:S01]  /*3bb0*/  FADD.FTZ R32, R32, R59 ;  /* 0x0000003b20207221 */ /* 0x000fe20000010000 */
[----:B------:R-:W-:Y:S01]  /*3bc0*/  F2FP.PACK_AB R7, R158, R149 ;  /* 0x000000959e07723e */ /* 0x000fe200000000ff */
[----:B------:R-:W-:-:S02]  /*3bd0*/  FADD.FTZ R141, R64, R141 ;  /* 0x0000008d408d7221 */ /* 0x000fc40000010000 */
[----:B------:R-:W-:Y:S02]  /*3be0*/  FADD.FTZ R32, R33, R32 ;  /* 0x0000002021207221 */ /* 0x000fe40000010000 */
[----:B------:R-:W2:Y:S01]  /*3bf0*/  MUFU.EX2 R168, R168 ;  /* 0x000000a800a87308 */ /* 0x000ea20000000800 */
[----:B------:R-:W-:Y:S01]  /*3c00*/  FADD.FTZ R142, R142, R141 ;  /* 0x0000008d8e8e7221 */ /* 0x000fe20000010000 */
[C---:B------:R-:W-:Y:S01]  /*3c10*/  HMMA.16816.F32 R124, R4.reuse, R16, R124 ;  /* 0x00000010047c723c */ /* 0x040fe2000000187c */
[----:B------:R-:W-:Y:S02]  /*3c20*/  FADD.FTZ R149, R149, R32 ;  /* 0x0000002095957221 */ /* 0x000fe40000010000 */
[----:B------:R-:W-:Y:S02]  /*3c30*/  FADD.FTZ R142, R145, R142 ;  /* 0x0000008e918e7221 */ /* 0x000fe40000010000 */
[----:B------:R-:W-:Y:S01]  /*3c40*/  FADD.FTZ R158, R158, R149 ;  /* 0x000000959e9e7221 */ /* 0x000fe20000010000 */
[----:B------:R-:W-:Y:S02]  /*3c50*/  MUFU.EX2 R166, R166 ;  /* 0x000000a600a67308 */ /* 0x000fe40000000800 */
[C---:B-1----:R-:W-:Y:S06]  /*3c60*/  HMMA.16816.F32 R108, R4.reuse, R12, R108 ;  /* 0x0000000c046c723c */ /* 0x042fec000000186c */
[----:B------:R-:W1:Y:S02]  /*3c70*/  MUFU.EX2 R213, R213 ;  /* 0x000000d500d57308 */ /* 0x000e640000000800 */
[C---:B---3--:R-:W-:Y:S06]  /*3c80*/  HMMA.16816.F32 R92, R4.reuse, R8, R92 ;  /* 0x00000008045c723c */ /* 0x048fec000000185c */
[----:B------:R-:W-:Y:S02]  /*3c90*/  MUFU.EX2 R151, R151 ;  /* 0x0000009700977308 */ /* 0x000fe40000000800 */
[C---:B------:R-:W-:Y:S06]  /*3ca0*/  HMMA.16816.F32 R76, R4.reuse, R24, R76 ;  /* 0x00000018044c723c */ /* 0x040fec000000184c */
[----:B------:R-:W3:Y:S02]  /*3cb0*/  MUFU.EX2 R160, R160 ;  /* 0x000000a000a07308 */ /* 0x000ee40000000800 */
[C---:B------:R-:W-:Y:S06]  /*3cc0*/  HMMA.16816.F32 R120, R4.reuse, R18, R120 ;  /* 0x000000120478723c */ /* 0x040fec0000001878 */
[----:B------:R-:W-:Y:S02]  /*3cd0*/  MUFU.EX2 R150, R150 ;  /* 0x0000009600967308 */ /* 0x000fe40000000800 */
[C---:B------:R-:W-:Y:S06]  /*3ce0*/  HMMA.16816.F32 R104, R4.reuse, R14, R104 ;  /* 0x0000000e0468723c */ /* 0x040fec0000001868 */
[----:B------:R-:W4:Y:S02]  /*3cf0*/  MUFU.EX2 R211, R211 ;  /* 0x000000d300d37308 */ /* 0x000f240000000800 */
[C---:B------:R-:W-:Y:S06]  /*3d00*/  HMMA.16816.F32 R88, R4.reuse, R10, R88 ;  /* 0x0000000a0458723c */ /* 0x040fec0000001858 */
[----:B------:R-:W-:Y:S02]  /*3d10*/  MUFU.EX2 R34, R34 ;  /* 0x0000002200227308 */ /* 0x000fe40000000800 */
[----:B------:R-:W-:Y:S06]  /*3d20*/  HMMA.16816.F32 R72, R4, R26, R72 ;  /* 0x0000001a0448723c */ /* 0x000fec0000001848 */
[----:B------:R-:W5:Y:S01]  /*3d30*/  MUFU.EX2 R157, R157 ;  /* 0x0000009d009d7308 */ /* 0x000f620000000800 */
[----:B------:R-:W-:Y:S01]  /*3d40*/  F2FP.PACK_AB R4, R63, R56 ;  /* 0x000000383f04723e */ /* 0x000fe200000000ff */
[----:B------:R-:W-:Y:S01]  /*3d50*/  FADD.FTZ R56, R56, R61 ;  /* 0x0000003d38387221 */ /* 0x000fe20000010000 */
[----:B------:R-:W-:Y:S01]  /*3d60*/  F2FP.PACK_AB R5, R172, R161 ;  /* 0x000000a1ac05723e */ /* 0x000fe200000000ff */
[----:B------:R-:W-:Y:S01]  /*3d70*/  FADD.FTZ R161, R161, R60 ;  /* 0x0000003ca1a17221 */ /* 0x000fe20000010000 */
[----:B------:R-:W-:Y:S01]  /*3d80*/  F2FP.PACK_AB R6, R35, R62 ;  /* 0x0000003e2306723e */ /* 0x000fe200000000ff */
[----:B------:R-:W-:Y:S01]  /*3d90*/  FADD.FTZ R63, R63, R56 ;  /* 0x000000383f3f7221 */ /* 0x000fe20000010000 */
[----:B------:R-:W-:Y:S01]  /*3da0*/  F2FP.PACK_AB R7, R176, R165 ;  /* 0x000000a5b007723e */ /* 0x000fe200000000ff */
[----:B------:R-:W-:Y:S01]  /*3db0*/  MUFU.EX2 R159, R159 ;  /* 0x0000009f009f7308 */ /* 0x000fe20000000800 */
[----:B------:R-:W-:-:S02]  /*3dc0*/  FADD.FTZ R172, R172, R161 ;  /* 0x000000a1acac7221 */ /* 0x000fc40000010000 */
[----:B------:R-:W-:Y:S02]  /*3dd0*/  FADD.FTZ R62, R62, R63 ;  /* 0x0000003f3e3e7221 */ /* 0x000fe40000010000 */
[----:B------:R-:W-:Y:S01]  /*3de0*/  FADD.FTZ R165, R165, R172 ;  /* 0x000000aca5a57221 */ /* 0x000fe20000010000 */
[----:B------:R-:W-:Y:S01]  /*3df0*/  HMMA.16816.F32 R128, R4, R16, R128 ;  /* 0x000000100480723c */ /* 0x000fe20000001880 */
[----:B------:R-:W-:Y:S01]  /*3e00*/  FADD.FTZ R35, R35, R62 ;  /* 0x0000003e23237221 */ /* 0x000fe20000010000 */
[----:B------:R-:W-:Y:S01]  /*3e10*/  MUFU.EX2 R174, R174 ;  /* 0x000000ae00ae7308 */ /* 0x000fe20000000800 */
[----:B------:R-:W-:-:S05]  /*3e20*/  FADD.FTZ R165, R176, R165 ;  /* 0x000000a5b0a57221 */ /* 0x000fca0000010000 */
[C---:B------:R-:W-:Y:S01]  /*3e30*/  HMMA.16816.F32 R116, R4.reuse, R18, R116 ;  /* 0x000000120474723c */ /* 0x040fe20000001874 */
[----:B------:R-:W1:Y:S07]  /*3e40*/  LDSM.16.MT88.4 R16, [R190+0x7800] ;  /* 0x00780000be10783b */ /* 0x000e6e0000004200 */
[C---:B------:R-:W-:Y:S08]  /*3e50*/  HMMA.16816.F32 R112, R4.reuse, R12, R112 ;  /* 0x0000000c0470723c */ /* 0x040ff00000001870 */
[C---:B------:R-:W-:Y:S01]  /*3e60*/  HMMA.16816.F32 R100, R4.reuse, R14, R100 ;  /* 0x0000000e0464723c */ /* 0x040fe20000001864 */
[----:B------:R-:W1:Y:S07]  /*3e70*/  LDSM.16.MT88.4 R12, [R189+0x7800] ;  /* 0x00780000bd0c783b */ /* 0x000e6e0000004200 */
[C---:B------:R-:W-:Y:S08]  /*3e80*/  HMMA.16816.F32 R96, R4.reuse, R8, R96 ;  /* 0x000000080460723c */ /* 0x040ff00000001860 */
[C---:B------:R-:W-:Y:S01]  /*3e90*/  HMMA.16816.F32 R84, R4.reuse, R10, R84 ;  /* 0x0000000a0454723c */ /* 0x040fe20000001854 */
[----:B------:R-:W5:Y:S07]  /*3ea0*/  LDSM.16.MT88.4 R8, [R188+0x7800] ;  /* 0x00780000bc08783b */ /* 0x000f6e0000004200 */
[C---:B------:R-:W-:Y:S07]  /*3eb0*/  HMMA.16816.F32 R80, R4.reuse, R24, R80 ;  /* 0x000000180450723c */ /* 0x040fee0000001850 */
[--C-:B------:R-:W-:Y:S01]  /*3ec0*/  FFMA.FTZ R24, R146, c[0x0][0x23c], -R143.reuse ;  /* 0x00008f0092187a23 */ /* 0x100fe2000001088f */
[----:B------:R-:W-:Y:S01]  /*3ed0*/  HMMA.16816.F32 R68, R4, R26, R68 ;  /* 0x0000001a0444723c */ /* 0x000fe20000001844 */
[----:B------:R-:W-:-:S04]  /*3ee0*/  FFMA.FTZ R25, R144, c[0x0][0x23c], -R143 ;  /* 0x00008f0090197a23 */ /* 0x000fc8000001088f */
[----:B------:R-:W-:Y:S02]  /*3ef0*/  MUFU.EX2 R24, R24 ;  /* 0x0000001800187308 */ /* 0x000fe40000000800 */
[--C-:B------:R-:W-:Y:S01]  /*3f00*/  FFMA.FTZ R26, R140, c[0x0][0x23c], -R143.reuse ;  /* 0x00008f008c1a7a23 */ /* 0x100fe2000001088f */
[----:B--2---:R-:W-:Y:S01]  /*3f10*/  F2FP.PACK_AB R4, R168, R163 ;  /* 0x000000a3a804723e */ /* 0x004fe200000000ff */
[----:B------:R-:W-:Y:S01]  /*3f20*/  FFMA.FTZ R27, R66, c[0x0][0x23c], -R143 ;  /* 0x00008f00421b7a23 */ /* 0x000fe2000001088f */
[----:B-1----:R-:W-:Y:S01]  /*3f30*/  F2FP.PACK_AB R6, R213, R166 ;  /* 0x000000a6d506723e */ /* 0x002fe200000000ff */
[----:B------:R-:W-:Y:S01]  /*3f40*/  FADD.FTZ R163, R163, R142 ;  /* 0x0000008ea3a37221 */ /* 0x000fe20000010000 */
[----:B---3--:R-:W-:Y:S01]  /*3f50*/  F2FP.PACK_AB R5, R160, R151 ;  /* 0x00000097a005723e */ /* 0x008fe200000000ff */
[----:B------:R-:W1:Y:S01]  /*3f60*/  MUFU.EX2 R25, R25 ;  /* 0x0000001900197308 */ /* 0x000e620000000800 */
[----:B----4-:R-:W-:Y:S01]  /*3f70*/  F2FP.PACK_AB R7, R211, R150 ;  /* 0x00000096d307723e */ /* 0x010fe200000000ff */
[----:B------:R-:W-:-:S02]  /*3f80*/  FADD.FTZ R151, R151, R158 ;  /* 0x0000009e97977221 */ /* 0x000fc40000010000 */
[----:B------:R-:W-:Y:S02]  /*3f90*/  FADD.FTZ R163, R168, R163 ;  /* 0x000000a3a8a37221 */ /* 0x000fe40000010000 */
[----:B------:R-:W-:Y:S02]  /*3fa0*/  FADD.FTZ R151, R160, R151 ;  /* 0x00000097a0977221 */ /* 0x000fe40000010000 */
[----:B------:R-:W-:Y:S01]  /*3fb0*/  MUFU.EX2 R26, R26 ;  /* 0x0000001a001a7308 */ /* 0x000fe20000000800 */
[----:B------:R-:W-:Y:S01]  /*3fc0*/  HMMA.16816.F32 R124, R4, R20, R124 ;  /* 0x00000014047c723c */ /* 0x000fe2000000187c */
[----:B------:R-:W-:Y:S02]  /*3fd0*/  FADD.FTZ R166, R166, R163 ;  /* 0x000000a3a6a67221 */ /* 0x000fe40000010000 */
[----:B------:R-:W-:Y:S02]  /*3fe0*/  FADD.FTZ R150, R150, R151 ;  /* 0x0000009796967221 */ /* 0x000fe40000010000 */
[----:B------:R-:W-:-:S02]  /*3ff0*/  FADD.FTZ R213, R213, R166 ;  /* 0x000000a6d5d57221 */ /* 0x000fc40000010000 */
[----:B------:R-:W2:Y:S01]  /*4000*/  MUFU.EX2 R27, R27 ;  /* 0x0000001b001b7308 */ /* 0x000ea20000000800 */
[----:B------:R-:W-:Y:S01]  /*4010*/  HMMA.16816.F32 R120, R4, R22, R120 ;  /* 0x000000160478723c */ /* 0x000fe20000001878 */
[----:B------:R-:W-:-:S07]  /*4020*/  FADD.FTZ R211, R211, R150 ;  /* 0x00000096d3d37221 */ /* 0x000fce0000010000 */
[C---:B------:R-:W-:Y:S08]  /*4030*/  HMMA.16816.F32 R108, R4.reuse, R16, R108 ;  /* 0x00000010046c723c */ /* 0x040ff0000000186c */
[C---:B------:R-:W-:Y:S08]  /*4040*/  HMMA.16816.F32 R104, R4.reuse, R18, R104 ;  /* 0x000000120468723c */ /* 0x040ff00000001868 */
[C---:B------:R-:W-:Y:S08]  /*4050*/  HMMA.16816.F32 R92, R4.reuse, R12, R92 ;  /* 0x0000000c045c723c */ /* 0x040ff0000000185c */
[C---:B------:R-:W-:Y:S08]  /*4060*/  HMMA.16816.F32 R88, R4.reuse, R14, R88 ;  /* 0x0000000e0458723c */ /* 0x040ff00000001858 */
[C---:B-----5:R-:W-:Y:S08]  /*4070*/  HMMA.16816.F32 R76, R4.reuse, R8, R76 ;  /* 0x00000008044c723c */ /* 0x060ff0000000184c */
[----:B------:R-:W-:Y:S07]  /*4080*/  HMMA.16816.F32 R72, R4, R10, R72 ;  /* 0x0000000a0448723c */ /* 0x000fee0000001848 */
[----:B------:R-:W-:Y:S01]  /*4090*/  F2FP.PACK_AB R4, R157, R34 ;  /* 0x000000229d04723e */ /* 0x000fe200000000ff */
[----:B------:R-:W-:Y:S01]  /*40a0*/  FADD.FTZ R34, R34, R35 ;  /* 0x0000002322227221 */ /* 0x000fe20000010000 */
[----:B-1----:R-:W-:Y:S01]  /*40b0*/  F2FP.PACK_AB R5, R25, R24 ;  /* 0x000000181905723e */ /* 0x002fe200000000ff */
[----:B------:R-:W-:Y:S01]  /*40c0*/  FADD.FTZ R24, R24, R165 ;  /* 0x000000a518187221 */ /* 0x000fe20000010000 */
[----:B------:R-:W-:Y:S01]  /*40d0*/  F2FP.PACK_AB R6, R174, R159 ;  /* 0x0000009fae06723e */ /* 0x000fe200000000ff */
[----:B------:R-:W-:Y:S01]  /*40e0*/  FADD.FTZ R34, R157, R34 ;  /* 0x000000229d227221 */ /* 0x000fe20000010000 */
[----:B--2---:R-:W-:Y:S01]  /*40f0*/  F2FP.PACK_AB R7, R27, R26 ;  /* 0x0000001a1b07723e */ /* 0x004fe200000000ff */
[----:B------:R-:W-:-:S02]  /*4100*/  FADD.FTZ R25, R25, R24 ;  /* 0x0000001819197221 */ /* 0x000fc40000010000 */
[----:B------:R-:W-:Y:S02]  /*4110*/  FADD.FTZ R159, R159, R34 ;  /* 0x000000229f9f7221 */ /* 0x000fe40000010000 */
[----:B------:R-:W-:Y:S02]  /*4120*/  FADD.FTZ R26, R26, R25 ;  /* 0x000000191a1a7221 */ /* 0x000fe40000010000 */
[----:B------:R-:W-:Y:S01]  /*4130*/  HMMA.16816.F32 R128, R4, R20, R128 ;  /* 0x000000140480723c */ /* 0x000fe20000001880 */
[----:B------:R-:W-:Y:S02]  /*4140*/  FADD.FTZ R215, R174, R159 ;  /* 0x0000009faed77221 */ /* 0x000fe40000010000 */
[----:B------:R-:W-:-:S05]  /*4150*/  FADD.FTZ R210, R27, R26 ;  /* 0x0000001a1bd27221 */ /* 0x000fca0000010000 */
        /* <DEDUP_REMOVED lines=19> */
[----:B------:R-:W-:Y:S02]  /*4290*/  LEA.HI.X R5, R6, c[0x0][0x174], R0, 0x1, P1 ;  /* 0x00005d0006057a11 */ /* 0x000fe400008f0c00 */
[----:B------:R-:W-:Y:S02]  /*42a0*/  IADD3 R16, P1, R12, UR4, RZ ;  /* 0x000000040c107c10 */ /* 0x000fe4000ff3e0ff */
[----:B------:R-:W-:Y:S02]  /*42b0*/  IADD3.X R13, R5, UR5, RZ, P0, !PT ;  /* 0x00000005050d7c10 */ /* 0x000fe400087fe4ff */
[----:B------:R-:W-:Y:S02]  /*42c0*/  IADD3 R14, P0, R16, UR4, RZ ;  /* 0x00000004100e7c10 */ /* 0x000fe4000ff1e0ff */
[----:B------:R-:W-:-:S04]  /*42d0*/  IADD3.X R17, R13, UR5, RZ, P1, !PT ;  /* 0x000000050d117c10 */ /* 0x000fc80008ffe4ff */
[----:B------:R-:W-:Y:S01]  /*42e0*/  IADD3.X R15, R17, UR5, RZ, P0, !PT ;  /* 0x00000005110f7c10 */ /* 0x000fe200087fe4ff */
        /* <DEDUP_REMOVED lines=8> */
[----:B------:R-:W4:Y:S04]  /*4370*/  LDSM.16.M88.4 R8, [R197] ;  /* 0x00000000c508783b */ /* 0x000f280000000200 */
[----:B------:R-:W1:Y:S04]  /*4380*/  LDSM.16.M88.4 R60, [R198+0x2000] ;  /* 0x00200000c63c783b */ /* 0x000e680000000200 */
[----:B------:R-:W-:Y:S04]  /*4390*/  LDSM.16.M88.4 R56, [R196] ;  /* 0x00000000c438783b */ /* 0x000fe80000000200 */
[----:B------:R-:W5:Y:S04]  /*43a0*/  LDSM.16.M88.4 R36, [R195] ;  /* 0x00000000c324783b */ /* 0x000f680000000200 */
[----:B------:R-:W2:Y:S04]  /*43b0*/  LDSM.16.M88.4 R52, [R196+0x2000] ;  /* 0x00200000c434783b */ /* 0x000ea80000000200 */
[----:B------:R-:W-:Y:S04]  /*43c0*/  LDSM.16.M88.4 R24, [R193] ;  /* 0x00000000c118783b */ /* 0x000fe80000000200 */
[----:B------:R-:W5:Y:S04]  /*43d0*/  LDSM.16.M88.4 R32, [R194] ;  /* 0x00000000c220783b */ /* 0x000f680000000200 */
[----:B------:R-:W5:Y:S04]  /*43e0*/  LDSM.16.M88.4 R28, [R194+0x2000] ;  /* 0x00200000c21c783b */ /* 0x000f680000000200 */
[----:B------:R-:W5:Y:S04]  /*43f0*/  LDSM.16.M88.4 R144, [R197+0x800] ;  /* 0x00080000c590783b */ /* 0x000f680000000200 */
[----:B------:R-:W-:Y:S01]  /*4400*/  LDSM.16.M88.4 R148, [R184] ;  /* 0x00000000b894783b */ /* 0x000fe20000000200 */
[-C--:B----4-:R-:W-:Y:S03]  /*4410*/  HMMA.16816.F32 R140, R64, R8.reuse, RZ ;  /* 0x00000008408c723c */ /* 0x090fe600000018ff */
[----:B------:R-:W4:Y:S04]  /*4420*/  LDSM.16.M88.4 R20, [R192] ;  /* 0x00000000c014783b */ /* 0x000f280000000200 */
[----:B---3--:R-:W3:Y:S01]  /*4430*/  LDSM.16.M88.4 R16, [R192+0x2000] ;  /* 0x00200000c010783b */ /* 0x008ee20000000200 */
[C---:B-1----:R-:W-:Y:S03]  /*4440*/  HMMA.16816.F32 R4, R60.reuse, R8, RZ ;  /* 0x000000083c04723c */ /* 0x042fe600000018ff */
[----:B------:R-:W1:Y:S04]  /*4450*/  LDSM.16.M88.4 R48, [R195+0x800] ;  /* 0x00080000c330783b */ /* 0x000e680000000200 */
[----:B------:R-:W0:Y:S01]  /*4460*/  LDGDEPBAR ;  /* 0x00000000000079af */ /* 0x000e220000000000 */
[----:B--2---:R-:W-:Y:S08]  /*4470*/  HMMA.16816.F32 R12, R60, R10, RZ ;  /* 0x0000000a3c0c723c */ /* 0x004ff000000018ff */
[----:B-----5:R-:W-:Y:S08]  /*4480*/  HMMA.16816.F32 R140, R56, R36, R140 ;  /* 0x00000024388c723c */ /* 0x020ff0000000188c */
[----:B------:R-:W-:Y:S08]  /*4490*/  HMMA.16816.F32 R8, R64, R10, RZ ;  /* 0x0000000a4008723c */ /* 0x000ff000000018ff */
[----:B------:R-:W-:Y:S08]  /*44a0*/  HMMA.16816.F32 R4, R52, R36, R4 ;  /* 0x000000243404723c */ /* 0x000ff00000001804 */
[----:B------:R-:W-:Y:S08]  /*44b0*/  HMMA.16816.F32 R140, R32, R24, R140 ;  /* 0x00000018208c723c */ /* 0x000ff0000000188c */
[-C--:B------:R-:W-:Y:S08]  /*44c0*/  HMMA.16816.F32 R12, R52, R38.reuse, R12 ;  /* 0x00000026340c723c */ /* 0x080ff0000000180c */
[----:B------:R-:W-:Y:S08]  /*44d0*/  HMMA.16816.F32 R8, R56, R38, R8 ;  /* 0x000000263808723c */ /* 0x000ff00000001808 */
[----:B------:R-:W-:Y:S08]  /*44e0*/  HMMA.16816.F32 R4, R28, R24, R4 ;  /* 0x000000181c04723c */ /* 0x000ff00000001804 */
[-C--:B------:R-:W-:Y:S08]  /*44f0*/  HMMA.16816.F32 R44, R64, R144.reuse, RZ ;  /* 0x00000090402c723c */ /* 0x080ff000000018ff */
[----:B------:R-:W-:Y:S08]  /*4500*/  HMMA.16816.F32 R40, R60, R144, RZ ;  /* 0x000000903c28723c */ /* 0x000ff000000018ff */
[-C--:B------:R-:W-:Y:S08]  /*4510*/  HMMA.16816.F32 R36, R64, R146.reuse, RZ ;  /* 0x000000924024723c */ /* 0x080ff000000018ff */
[----:B------:R-:W-:Y:S08]  /*4520*/  HMMA.16816.F32 R144, R60, R146, RZ ;  /* 0x000000923c90723c */ /* 0x000ff000000018ff */
[----:B----4-:R-:W-:Y:S08]  /*4530*/  HMMA.16816.F32 R140, R20, R148, R140 ;  /* 0x00000094148c723c */ /* 0x010ff0000000188c */
[-C--:B------:R-:W-:Y:S08]  /*4540*/  HMMA.16816.F32 R12, R28, R26.reuse, R12 ;  /* 0x0000001a1c0c723c */ /* 0x080ff0000000180c */
[----:B------:R-:W-:Y:S01]  /*4550*/  HMMA.16816.F32 R8, R32, R26, R8 ;  /* 0x0000001a2008723c */ /* 0x000fe20000001808 */
[----:B------:R-:W2:Y:S07]  /*4560*/  LDSM.16.M88.4 R24, [R187] ;  /* 0x00000000bb18783b */ /* 0x000eae0000000200 */
[----:B---3--:R-:W-:Y:S01]  /*4570*/  HMMA.16816.F32 R4, R16, R148, R4 ;  /* 0x000000941004723c */ /* 0x008fe20000001804 */
[----:B------:R-:W-:-:S02]  /*4580*/  FMUL.FTZ R0, R140, c[0x0][0x2ec] ;  /* 0x0000bb008c007a20 */ /* 0x000fc40000410000 */
[----:B------:R-:W-:Y:S02]  /*4590*/  FMUL.FTZ R2, R141, c[0x0][0x2ec] ;  /* 0x0000bb008d027a20 */ /* 0x000fe40000410000 */
[----:B------:R-:W-:Y:S02]  /*45a0*/  FMUL.FTZ R158, R142, c[0x0][0x2ec] ;  /* 0x0000bb008e9e7a20 */ /* 0x000fe40000410000 */
[----:B------:R-:W-:Y:S01]  /*45b0*/  FMUL.FTZ R159, R143, c[0x0][0x2ec] ;  /* 0x0000bb008f9f7a20 */ /* 0x000fe20000410000 */
[-C--:B-1----:R-:W-:Y:S01]  /*45c0*/  HMMA.16816.F32 R44, R56, R48.reuse, R44 ;  /* 0x00000030382c723c */ /* 0x082fe2000000182c */
[----:B------:R-:W1:Y:S01]  /*45d0*/  LDSM.16.M88.4 R140, [R184+0x800] ;  /* 0x00080000b88c783b */ /* 0x000e620000000200 */
[----:B------:R-:W3:Y:S06]  /*45e0*/  MUFU.TANH R2, R2 ;  /* 0x0000000200027308 */ /* 0x000eec0000002400 */
[----:B------:R-:W-:Y:S02]  /*45f0*/  HMMA.16816.F32 R40, R52, R48, R40 ;  /* 0x000000303428723c */ /* 0x000fe40000001828 */
[----:B------:R-:W-:Y:S06]  /*4600*/  MUFU.TANH R158, R158 ;  /* 0x0000009e009e7308 */ /* 0x000fec0000002400 */
[----:B------:R-:W-:Y:S01]  /*4610*/  HMMA.16816.F32 R36, R56, R50, R36 ;  /* 0x000000323824723c */ /* 0x000fe20000001824 */
[----:B------:R-:W-:Y:S01]  /*4620*/  FMUL.FTZ R4, R4, c[0x0][0x2ec] ;  /* 0x0000bb0004047a20 */ /* 0x000fe20000410000 */
[----:B------:R-:W-:Y:S01]  /*4630*/  MUFU.TANH R159, R159 ;  /* 0x0000009f009f7308 */ /* 0x000fe20000002400 */
[----:B------:R-:W-:-:S02]  /*4640*/  FMUL.FTZ R5, R5, c[0x0][0x2ec] ;  /* 0x0000bb0005057a20 */ /* 0x000fc40000410000 */
[----:B------:R-:W-:Y:S02]  /*4650*/  FMUL.FTZ R6, R6, c[0x0][0x2ec] ;  /* 0x0000bb0006067a20 */ /* 0x000fe40000410000 */
[----:B------:R-:W-:Y:S01]  /*4660*/  FMUL.FTZ R169, R7, c[0x0][0x2ec] ;  /* 0x0000bb0007a97a20 */ /* 0x000fe20000410000 */
[----:B------:R-:W-:Y:S01]  /*4670*/  HMMA.16816.F32 R144, R52, R50, R144 ;  /* 0x000000323490723c */ /* 0x000fe20000001890 */
[----:B------:R-:W4:Y:S01]  /*4680*/  LDSM.16.M88.4 R48, [R197+0x1000] ;  /* 0x00100000c530783b */ /* 0x000f220000000200 */
[----:B------:R-:W-:Y:S06]  /*4690*/  MUFU.TANH R160, R4 ;  /* 0x0000000400a07308 */ /* 0x000fec0000002400 */
[-C--:B------:R-:W-:Y:S02]  /*46a0*/  HMMA.16816.F32 R8, R20, R150.reuse, R8 ;  /* 0x000000961408723c */ /* 0x080fe40000001808 */
[----:B------:R-:W-:Y:S06]  /*46b0*/  MUFU.TANH R161, R5 ;  /* 0x0000000500a17308 */ /* 0x000fec0000002400 */
[----:B------:R-:W-:Y:S01]  /*46c0*/  HMMA.16816.F32 R12, R16, R150, R12 ;  /* 0x00000096100c723c */ /* 0x000fe2000000180c */
[----:B------:R-:W-:Y:S01]  /*46d0*/  LDSM.16.M88.4 R148, [R197+0x1800] ;  /* 0x00180000c594783b */ /* 0x000fe20000000200 */
[----:B------:R5:W-:Y:S06]  /*46e0*/  MUFU.TANH R162, R6 ;  /* 0x0000000600a27308 */ /* 0x000bec0000002400 */
[C---:B--2---:R-:W-:Y:S02]  /*46f0*/  HMMA.16816.F32 R44, R32.reuse, R24, R44 ;  /* 0x00000018202c723c */ /* 0x044fe4000000182c */
[----:B------:R-:W-:Y:S06]  /*4700*/  MUFU.TANH R0, R0 ;  /* 0x0000000000007308 */ /* 0x000fec0000002400 */
[----:B------:R-:W-:Y:S01]  /*4710*/  FMUL.FTZ R8, R8, c[0x0][0x2ec] ;  /* 0x0000bb0008087a20 */ /* 0x000fe20000410000 */
[----:B------:R-:W-:Y:S01]  /*4720*/  HMMA.16816.F32 R36, R32, R26, R36 ;  /* 0x0000001a2024723c */ /* 0x000fe20000001824 */
[----:B-----5:R-:W2:Y:S01]  /*4730*/  LDSM.16.M88.4 R4, [R195+0x1000] ;  /* 0x00100000c304783b */ /* 0x020ea20000000200 */
[----:B------:R-:W-:Y:S01]  /*4740*/  FMUL.FTZ R9, R9, c[0x0][0x2ec] ;  /* 0x0000bb0009097a20 */ /* 0x000fe20000410000 */
[----:B------:R-:W-:Y:S01]  /*4750*/  MUFU.TANH R163, R8 ;  /* 0x0000000800a37308 */ /* 0x000fe20000002400 */
[----:B------:R-:W-:-:S02]  /*4760*/  FMUL.FTZ R10, R10, c[0x0][0x2ec] ;  /* 0x0000bb000a0a7a20 */ /* 0x000fc40000410000 */
[----:B------:R-:W-:Y:S02]  /*4770*/  FMUL.FTZ R11, R11, c[0x0][0x2ec] ;  /* 0x0000bb000b0b7a20 */ /* 0x000fe40000410000 */
[----:B------:R-:W-:Y:S01]  /*4780*/  FMUL.FTZ R12, R12, c[0x0][0x2ec] ;  /* 0x0000bb000c0c7a20 */ /* 0x000fe20000410000 */
[----:B------:R-:W-:Y:S01]  /*4790*/  HMMA.16816.F32 R40, R28, R24, R40 ;  /* 0x000000181c28723c */ /* 0x000fe20000001828 */
[----:B------:R-:W-:Y:S01]  /*47a0*/  FMUL.FTZ R13, R13, c[0x0][0x2ec] ;  /* 0x0000bb000d0d7a20 */ /* 0x000fe20000410000 */
[----:B------:R-:W5:Y:S01]  /*47b0*/  MUFU.TANH R164, R9 ;  /* 0x0000000900a47308 */ /* 0x000f620000002400 */
[----:B------:R-:W-:Y:S02]  /*47c0*/  FMUL.FTZ R170, R14, c[0x0][0x2ec] ;  /* 0x0000bb000eaa7a20 */ /* 0x000fe40000410000 */
[----:B------:R-:W-:-:S03]  /*47d0*/  FMUL.FTZ R171, R15, c[0x0][0x2ec] ;  /* 0x0000bb000fab7a20 */ /* 0x000fc60000410000 */
[----:B-1----:R-:W-:Y:S02]  /*47e0*/  HMMA.16816.F32 R44, R20, R140, R44 ;  /* 0x0000008c142c723c */ /* 0x002fe4000000182c */
[----:B------:R-:W-:Y:S06]  /*47f0*/  MUFU.TANH R165, R10 ;  /* 0x0000000a00a57308 */ /* 0x000fec0000002400 */
[----:B------:R-:W-:Y:S02]  /*4800*/  HMMA.16816.F32 R144, R28, R26, R144 ;  /* 0x0000001a1c90723c */ /* 0x000fe40000001890 */
[----:B------:R1:W1:Y:S06]  /*4810*/  MUFU.TANH R166, R11 ;  /* 0x0000000b00a67308 */ /* 0x00026c0000002400 */
[----:B----4-:R-:W-:Y:S02]  /*4820*/  HMMA.16816.F32 R24, R64, R50, RZ ;  /* 0x000000324018723c */ /* 0x010fe400000018ff */
[----:B------:R-:W4:Y:S06]  /*4830*/  MUFU.TANH R167, R12 ;  /* 0x0000000c00a77308 */ /* 0x000f2c0000002400 */
[----:B------:R-:W-:Y:S01]  /*4840*/  HMMA.16816.F32 R36, R20, R142, R36 ;  /* 0x0000008e1424723c */ /* 0x000fe20000001824 */
[----:B------:R-:W-:Y:S01]  /*4850*/  FMUL.FTZ R44, R44, c[0x0][0x2ec] ;  /* 0x0000bb002c2c7a20 */ /* 0x000fe20000410000 */
[----:B------:R2:W2:Y:S01]  /*4860*/  MUFU.TANH R168, R13 ;  /* 0x0000000d00a87308 */ /* 0x0004a20000002400 */
[----:B------:R-:W-:-:S02]  /*4870*/  FMUL.FTZ R45, R45, c[0x0][0x2ec] ;  /* 0x0000bb002d2d7a20 */ /* 0x000fc40000410000 */
[----:B------:R-:W-:Y:S02]  /*4880*/  FMUL.FTZ R175, R46, c[0x0][0x2ec] ;  /* 0x0000bb002eaf7a20 */ /* 0x000fe40000410000 */
[----:B------:R-:W-:Y:S01]  /*4890*/  FMUL.FTZ R177, R47, c[0x0][0x2ec] ;  /* 0x0000bb002fb17a20 */ /* 0x000fe20000410000 */
[----:B-1----:R-:W-:Y:S02]  /*48a0*/  HMMA.16816.F32 R8, R64, R48, RZ ;  /* 0x000000304008723c */ /* 0x002fe400000018ff */
[----:B------:R-:W-:Y:S06]  /*48b0*/  MUFU.TANH R176, R44 ;  /* 0x0000002c00b07308 */ /* 0x000fec0000002400 */
[C---:B------:R-:W-:Y:S01]  /*48c0*/  HMMA.16816.F32 R40, R16.reuse, R140, R40 ;  /* 0x0000008c1028723c */ /* 0x040fe20000001828 */
[----:B--2---:R-:W1:Y:S01]  /*48d0*/  LDSM.16.M88.4 R12, [R186] ;  /* 0x00000000ba0c783b */ /* 0x004e620000000200 */
[----:B------:R2:W-:Y:S06]  /*48e0*/  MUFU.TANH R174, R45 ;  /* 0x0000002d00ae7308 */ /* 0x0005ec0000002400 */
[----:B------:R-:W-:Y:S01]  /*48f0*/  HMMA.16816.F32 R144, R16, R142, R144 ;  /* 0x0000008e1090723c */ /* 0x000fe20000001890 */
[----:B------:R-:W-:-:S02]  /*4900*/  FMUL.FTZ R36, R36, c[0x0][0x2ec] ;  /* 0x0000bb0024247a20 */ /* 0x000fc40000410000 */
[----:B------:R-:W-:Y:S01]  /*4910*/  FMUL.FTZ R37, R37, c[0x0][0x2ec] ;  /* 0x0000bb0025257a20 */ /* 0x000fe20000410000 */
[----:B------:R-:W1:Y:S01]  /*4920*/  MUFU.TANH R169, R169 ;  /* 0x000000a900a97308 */ /* 0x000e620000002400 */
[----:B------:R-:W-:Y:S02]  /*4930*/  FMUL.FTZ R38, R38, c[0x0][0x2ec] ;  /* 0x0000bb0026267a20 */ /* 0x000fe40000410000 */
[----:B------:R-:W-:Y:S01]  /*4940*/  FMUL.FTZ R39, R39, c[0x0][0x2ec] ;  /* 0x0000bb0027277a20 */ /* 0x000fe20000410000 */
[----:B------:R-:W-:Y:S01]  /*4950*/  HMMA.16816.F32 R8, R56, R4, R8 ;  /* 0x000000043808723c */ /* 0x000fe20000001808 */
[----:B--2---:R-:W2:Y:S03]  /*4960*/  LDSM.16.M88.4 R44, [R184+0x1000] ;  /* 0x00100000b82c783b */ /* 0x004ea60000000200 */
[----:B------:R-:W-:Y:S04]  /*4970*/  MUFU.TANH R173, R36 ;  /* 0x0000002400ad7308 */ /* 0x000fe80000002400 */
[----:B------:R-:W-:Y:S01]  /*4980*/  HMMA.16816.F32 R140, R60, R48, RZ ;  /* 0x000000303c8c723c */ /* 0x000fe200000018ff */
[----:B------:R-:W-:-:S02]  /*4990*/  FMUL.FTZ R40, R40, c[0x0][0x2ec] ;  /* 0x0000bb0028287a20 */ /* 0x000fc40000410000 */
[----:B------:R-:W-:Y:S01]  /*49a0*/  FMUL.FTZ R41, R41, c[0x0][0x2ec] ;  /* 0x0000bb0029297a20 */ /* 0x000fe20000410000 */
[----:B------:R-:W-:Y:S01]  /*49b0*/  MUFU.TANH R172, R37 ;  /* 0x0000002500ac7308 */ /* 0x000fe20000002400 */
[----:B------:R-:W-:Y:S02]  /*49c0*/  FMUL.FTZ R42, R42, c[0x0][0x2ec] ;  /* 0x0000bb002a2a7a20 */ /* 0x000fe40000410000 */
[----:B------:R-:W-:Y:S01]  /*49d0*/  FMUL.FTZ R183, R43, c[0x0][0x2ec] ;  /* 0x0000bb002bb77a20 */ /* 0x000fe20000410000 */
[----:B------:R-:W-:Y:S01]  /*49e0*/  HMMA.16816.F32 R48, R60, R50, RZ ;  /* 0x000000323c30723c */ /* 0x000fe200000018ff */
[----:B------:R-:W-:Y:S02]  /*49f0*/  FMUL.FTZ R146, R146, c[0x0][0x2ec] ;  /* 0x0000bb0092927a20 */ /* 0x000fe40000410000 */
[----:B------:R-:W-:Y:S01]  /*4a00*/  FMUL.FTZ R144, R144, c[0x0][0x2ec] ;  /* 0x0000bb0090907a20 */ /* 0x000fe20000410000 */
[----:B------:R-:W-:Y:S01]  /*4a10*/  MUFU.TANH R178, R38 ;  /* 0x0000002600b27308 */ /* 0x000fe20000002400 */
[----:B------:R-:W-:-:S02]  /*4a20*/  FMUL.FTZ R145, R145, c[0x0][0x2ec] ;  /* 0x0000bb0091917a20 */ /* 0x000fc40000410000 */
[----:B------:R-:W-:Y:S01]  /*4a30*/  FMUL.FTZ R147, R147, c[0x0][0x2ec] ;  /* 0x0000bb0093937a20 */ /* 0x000fe20000410000 */
[----:B------:R-:W-:Y:S04]  /*4a40*/  HMMA.16816.F32 R24, R56, R6, R24 ;  /* 0x000000063818723c */ /* 0x000fe80000001818 */
[----:B------:R2:W-:Y:S04]  /*4a50*/  MUFU.TANH R179, R39 ;  /* 0x0000002700b37308 */ /* 0x0005e80000002400 */
[----:B-1----:R-:W-:Y:S04]  /*4a60*/  HMMA.16816.F32 R8, R32, R12, R8 ;  /* 0x0000000c2008723c */ /* 0x002fe80000001808 */
[----:B------:R-:W-:Y:S04]  /*4a70*/  MUFU.TANH R180, R40 ;  /* 0x0000002800b47308 */ /* 0x000fe80000002400 */
[C---:B------:R-:W-:Y:S01]  /*4a80*/  HMMA.16816.F32 R140, R52.reuse, R4, R140 ;  /* 0x00000004348c723c */ /* 0x040fe2000000188c */
[----:B--2---:R-:W1:Y:S03]  /*4a90*/  LDSM.16.M88.4 R36, [R195+0x1800] ;  /* 0x00180000c324783b */ /* 0x004e660000000200 */
[----:B------:R-:W-:Y:S04]  /*4aa0*/  MUFU.TANH R181, R41 ;  /* 0x0000002900b57308 */ /* 0x000fe80000002400 */
[----:B------:R-:W-:Y:S04]  /*4ab0*/  HMMA.16816.F32 R48, R52, R6, R48 ;  /* 0x000000063430723c */ /* 0x000fe80000001830 */
[----:B------:R2:W-:Y:S04]  /*4ac0*/  MUFU.TANH R207, R42 ;  /* 0x0000002a00cf7308 */ /* 0x0005e80000002400 */
[----:B------:R-:W-:Y:S04]  /*4ad0*/  HMMA.16816.F32 R24, R32, R14, R24 ;  /* 0x0000000e2018723c */ /* 0x000fe80000001818 */
[----:B------:R-:W1:Y:S04]  /*4ae0*/  MUFU.TANH R170, R170 ;  /* 0x000000aa00aa7308 */ /* 0x000e680000002400 */
[----:B------:R-:W-:Y:S04]  /*4af0*/  HMMA.16816.F32 R8, R20, R44, R8 ;  /* 0x0000002c1408723c */ /* 0x000fe80000001808 */
[----:B------:R-:W1:Y:S04]  /*4b00*/  MUFU.TANH R171, R171 ;  /* 0x000000ab00ab7308 */ /* 0x000e680000002400 */
[C---:B--2---:R-:W-:Y:S04]  /*4b10*/  HMMA.16816.F32 R40, R64.reuse, R148, RZ ;  /* 0x000000944028723c */ /* 0x044fe800000018ff */
[----:B------:R-:W2:Y:S04]  /*4b20*/  MUFU.TANH R177, R177 ;  /* 0x000000b100b17308 */ /* 0x000ea80000002400 */
[----:B------:R-:W-:Y:S04]  /*4b30*/  HMMA.16816.F32 R64, R64, R150, RZ ;  /* 0x000000964040723c */ /* 0x000fe800000018ff */
[----:B------:R-:W1:Y:S04]  /*4b40*/  MUFU.TANH R183, R183 ;  /* 0x000000b700b77308 */ /* 0x000e680000002400 */
[----:B------:R-:W-:Y:S01]  /*4b50*/  HMMA.16816.F32 R140, R28, R12, R140 ;  /* 0x0000000c1c8c723c */ /* 0x000fe2000000188c */
[----:B------:R-:W-:-:S02]  /*4b60*/  FMUL.FTZ R8, R8, c[0x0][0x2ec] ;  /* 0x0000bb0008087a20 */ /* 0x000fc40000410000 */
[----:B------:R-:W-:Y:S01]  /*4b70*/  FMUL.FTZ R9, R9, c[0x0][0x2ec] ;  /* 0x0000bb0009097a20 */ /* 0x000fe20000410000 */
[----:B------:R-:W1:Y:S04]  /*4b80*/  MUFU.TANH R175, R175 ;  /* 0x000000af00af7308 */ /* 0x000e680000002400 */
[----:B------:R-:W-:Y:S01]  /*4b90*/  HMMA.16816.F32 R48, R28, R14, R48 ;  /* 0x0000000e1c30723c */ /* 0x000fe20000001830 */
[----:B------:R-:W2:Y:S03]  /*4ba0*/  LDSM.16.M88.4 R12, [R185] ;  /* 0x00000000b90c783b */ /* 0x000ea60000000200 */
[----:B------:R-:W-:Y:S04]  /*4bb0*/  MUFU.TANH R182, R144 ;  /* 0x0000009000b67308 */ /* 0x000fe80000002400 */
[C---:B------:R-:W-:Y:S04]  /*4bc0*/  HMMA.16816.F32 R4, R60.reuse, R148, RZ ;  /* 0x000000943c04723c */ /* 0x040fe800000018ff */
[----:B------:R-:W-:Y:S04]  /*4bd0*/  MUFU.TANH R148, R8 ;  /* 0x0000000800947308 */ /* 0x000fe80000002400 */
[----:B------:R-:W-:Y:S04]  /*4be0*/  HMMA.16816.F32 R60, R60, R150, RZ ;  /* 0x000000963c3c723c */ /* 0x000fe800000018ff */
[----:B------:R2:W-:Y:S03]  /*4bf0*/  MUFU.TANH R149, R9 ;  /* 0x0000000900957308 */ /* 0x0005e60000002400 */
[----:B------:R-:W-:Y:S01]  /*4c00*/  FMUL.FTZ R151, R10, c[0x0][0x2ec] ;  /* 0x0000bb000a977a20 */ /* 0x000fe20000410000 */
[----:B------:R-:W-:Y:S04]  /*4c10*/  HMMA.16816.F32 R24, R20, R46, R24 ;  /* 0x0000002e1418723c */ /* 0x000fe80000001818 */
[----:B------:R-:W2:Y:S04]  /*4c20*/  MUFU.TANH R146, R146 ;  /* 0x0000009200927308 */ /* 0x000ea80000002400 */
[C---:B-1----:R-:W-:Y:S04]  /*4c30*/  HMMA.16816.F32 R40, R56.reuse, R36, R40 ;  /* 0x000000243828723c */ /* 0x042fe80000001828 */
[----:B------:R-:W1:Y:S04]  /*4c40*/  MUFU.TANH R145, R145 ;  /* 0x0000009100917308 */ /* 0x000e680000002400 */
[----:B------:R-:W-:Y:S04]  /*4c50*/  HMMA.16816.F32 R64, R56, R38, R64 ;  /* 0x000000263840723c */ /* 0x000fe80000001840 */
[----:B------:R-:W1:Y:S04]  /*4c60*/  MUFU.TANH R147, R147 ;  /* 0x0000009300937308 */ /* 0x000e680000002400 */
[----:B------:R-:W-:Y:S01]  /*4c70*/  HMMA.16816.F32 R140, R16, R44, R140 ;  /* 0x0000002c108c723c */ /* 0x000fe2000000188c */
[----:B------:R-:W-:-:S02]  /*4c80*/  FMUL.FTZ R25, R25, c[0x0][0x2ec] ;  /* 0x0000bb0019197a20 */ /* 0x000fc40000410000 */
[----:B------:R-:W-:Y:S02]  /*4c90*/  FMUL.FTZ R26, R26, c[0x0][0x2ec] ;  /* 0x0000bb001a1a7a20 */ /* 0x000fe40000410000 */
[----:B------:R1:W1:Y:S01]  /*4ca0*/  MUFU.TANH R44, R25 ;  /* 0x00000019002c7308 */ /* 0x0002620000002400 */
[----:B------:R-:W-:Y:S02]  /*4cb0*/  FMUL.FTZ R27, R27, c[0x0][0x2ec] ;  /* 0x0000bb001b1b7a20 */ /* 0x000fe40000410000 */
[----:B------:R-:W-:Y:S01]  /*4cc0*/  FMUL.FTZ R45, R11, c[0x0][0x2ec] ;  /* 0x0000bb000b2d7a20 */ /* 0x000fe20000410000 */
[----:B------:R-:W-:Y:S01]  /*4cd0*/  HMMA.16816.F32 R4, R52, R36, R4 ;  /* 0x000000243404723c */ /* 0x000fe20000001804 */
[----:B--2---:R-:W2:Y:S01]  /*4ce0*/  LDSM.16.M88.4 R8, [R184+0x1800] ;  /* 0x00180000b808783b */ /* 0x004ea20000000200 */
[----:B------:R-:W-:Y:S01]  /*4cf0*/  FMUL.FTZ R24, R24, c[0x0][0x2ec] ;  /* 0x0000bb0018187a20 */ /* 0x000fe20000410000 */
[----:B------:R-:W-:-:S04]  /*4d00*/  DEPBAR.LE SB0, 0x0 ;  /* 0x000080000000791a */ /* 0x000fc80000000000 */
[----:B------:R3:W-:Y:S01]  /*4d10*/  MUFU.TANH R36, R26 ;  /* 0x0000001a00247308 */ /* 0x0007e20000002400 */
[----:B------:R-:W-:Y:S07]  /*4d20*/  HMMA.16816.F32 R60, R52, R38, R60 ;  /* 0x00000026343c723c */ /* 0x000fee000000183c */
[----:B------:R-:W-:Y:S01]  /*4d30*/  IMAD R38, R157, 0x40, R156 ;  /* 0x000000409d267824 */ /* 0x000fe200078e029c */
[----:B------:R-:W-:Y:S01]  /*4d40*/  HMMA.16816.F32 R40, R32, R12, R40 ;  /* 0x0000000c2028723c */ /* 0x000fe20000001828 */
[----:B------:R2:W-:Y:S01]  /*4d50*/  MUFU.TANH R37, R27 ;  /* 0x0000001b00257308 */ /* 0x0005e20000002400 */
[----:B------:R-:W-:-:S02]  /*4d60*/  FMUL.FTZ R56, R141, c[0x0][0x2ec] ;  /* 0x0000bb008d387a20 */ /* 0x000fc40000410000 */
[C---:B-1----:R-:W-:Y:S02]  /*4d70*/  IADD3 R25, R38.reuse, 0x1, RZ ;  /* 0x0000000126197810 */ /* 0x042fe40007ffe0ff */
[CC--:B------:R-:W-:Y:S02]  /*4d80*/  ISETP.GE.AND P3, PT, R38.reuse, R139.reuse, PT ;  /* 0x0000008b2600720c */ /* 0x0c0fe40003f66270 */
[----:B------:R-:W-:Y:S01]  /*4d90*/  HMMA.16816.F32 R64, R32, R14, R64 ;  /* 0x0000000e2040723c */ /* 0x000fe20000001840 */
[C---:B------:R-:W-:Y:S01]  /*4da0*/  ISETP.GE.AND P1, PT, R25.reuse, R139, PT ;  /* 0x0000008b1900720c */ /* 0x040fe20003f26270 */
[----:B------:R-:W1:Y:S01]  /*4db0*/  MUFU.TANH R45, R45 ;  /* 0x0000002d002d7308 */ /* 0x000e620000002400 */
[C---:B------:R-:W-:Y:S02]  /*4dc0*/  ISETP.GE.AND P2, PT, R25.reuse, R138, PT ;  /* 0x0000008a1900720c */ /* 0x040fe40003f46270 */
[C---:B------:R-:W-:Y:S02]  /*4dd0*/  ISETP.GE.AND P6, PT, R25.reuse, R137, PT ;  /* 0x000000891900720c */ /* 0x040fe40003fc6270 */
[----:B------:R-:W-:Y:S01]  /*4de0*/  ISETP.GE.AND P4, PT, R25, R132, PT ;  /* 0x000000841900720c */ /* 0x000fe20003f86270 */
[----:B------:R-:W-:Y:S01]  /*4df0*/  HMMA.16816.F32 R48, R16, R46, R48 ;  /* 0x0000002e1030723c */ /* 0x000fe20000001830 */
[----:B------:R-:W-:Y:S01]  /*4e00*/  IADD3 R25, R38, 0x9, RZ ;  /* 0x0000000926197810 */ /* 0x000fe20007ffe0ff */
[----:B------:R-:W-:Y:S01]  /*4e10*/  FMUL.FTZ R34, R142, c[0x0][0x2ec] ;  /* 0x0000bb008e227a20 */ /* 0x000fe20000410000 */
[----:B---3--:R-:W-:Y:S01]  /*4e20*/  IADD3 R26, R38, 0x8, RZ ;  /* 0x00000008261a7810 */ /* 0x008fe20007ffe0ff */
[----:B------:R-:W3:Y:S01]  /*4e30*/  MUFU.TANH R24, R24 ;  /* 0x0000001800187308 */ /* 0x000ee20000002400 */
[----:B------:R-:W-:-:S02]  /*4e40*/  ISETP.GE.AND P0, PT, R25, R139, PT ;  /* 0x0000008b1900720c */ /* 0x000fc40003f06270 */
[----:B------:R-:W-:Y:S01]  /*4e50*/  FSEL R54, R2, -INF , !P1 ;  /* 0xff80000002367808 */ /* 0x000fe20004800000 */
[----:B------:R-:W-:Y:S01]  /*4e60*/  HMMA.16816.F32 R4, R28, R12, R4 ;  /* 0x0000000c1c04723c */ /* 0x000fe20000001804 */
[----:B-----5:R-:W-:Y:S01]  /*4e70*/  FSEL R52, R164, -INF , !P0 ;  /* 0xff800000a4347808 */ /* 0x020fe20004000000 */
[----:B------:R-:W-:Y:S01]  /*4e80*/  FMUL.FTZ R46, R140, c[0x0][0x2ec] ;  /* 0x0000bb008c2e7a20 */ /* 0x000fe20000410000 */
[-C--:B------:R-:W-:Y:S01]  /*4e90*/  ISETP.GE.AND P0, PT, R38, R138.reuse, PT ;  /* 0x0000008a2600720c */ /* 0x080fe20003f06270 */
[----:B------:R-:W-:Y:S01]  /*4ea0*/  MUFU.TANH R56, R56 ;  /* 0x0000003800387308 */ /* 0x000fe20000002400 */
[----:B------:R-:W-:Y:S02]  /*4eb0*/  FSEL R47, R159, -INF , !P2 ;  /* 0xff8000009f2f7808 */ /* 0x000fe40005000000 */
[----:B------:R-:W-:Y:S01]  /*4ec0*/  FSEL R39, R158, -INF , !P0 ;  /* 0xff8000009e277808 */ /* 0x000fe20004000000 */
[----:B--2---:R-:W-:Y:S01]  /*4ed0*/  HMMA.16816.F32 R40, R20, R8, R40 ;  /* 0x000000081428723c */ /* 0x004fe20000001828 */
[----:B------:R-:W-:-:S02]  /*4ee0*/  ISETP.GE.AND P0, PT, R25, R138, PT ;  /* 0x0000008a1900720c */ /* 0x000fc40003f06270 */
[-C--:B------:R-:W-:Y:S01]  /*4ef0*/  ISETP.GE.AND P1, PT, R26, R137.reuse, PT ;  /* 0x000000891a00720c */ /* 0x080fe20003f26270 */
[----:B------:R-:W2:Y:S01]  /*4f00*/  MUFU.TANH R46, R46 ;  /* 0x0000002e002e7308 */ /* 0x000ea20000002400 */
[----:B------:R-:W-:Y:S02]  /*4f10*/  FSEL R53, R166, -INF , !P0 ;  /* 0xff800000a6357808 */ /* 0x000fe40004000000 */
[-C--:B------:R-:W-:Y:S01]  /*4f20*/  ISETP.GE.AND P0, PT, R38, R137.reuse, PT ;  /* 0x000000892600720c */ /* 0x080fe20003f06270 */
[----:B------:R-:W-:Y:S01]  /*4f30*/  HMMA.16816.F32 R60, R28, R14, R60 ;  /* 0x0000000e1c3c723c */ /* 0x000fe2000000183c */
[----:B------:R-:W-:Y:S01]  /*4f40*/  FMUL.FTZ R27, R49, c[0x0][0x2ec] ;  /* 0x0000bb00311b7a20 */ /* 0x000fe20000410000 */
[----:B------:R-:W-:Y:S01]  /*4f50*/  ISETP.GE.AND P2, PT, R25, R137, PT ;  /* 0x000000891900720c */ /* 0x000fe20003f46270 */
[----:B------:R-:W-:Y:S01]  /*4f60*/  FMUL.FTZ R32, R48, c[0x0][0x2ec] ;  /* 0x0000bb0030207a20 */ /* 0x000fe20000410000 */
[----:B------:R-:W-:Y:S01]  /*4f70*/  FSEL R35, R160, -INF , !P0 ;  /* 0xff800000a0237808 */ /* 0x000fe20004000000 */
[----:B------:R5:W-:Y:S01]  /*4f80*/  MUFU.TANH R2, R27 ;  /* 0x0000001b00027308 */ /* 0x000be20000002400 */
[----:B------:R-:W-:Y:S01]  /*4f90*/  ISETP.GE.AND P0, PT, R38, R132, PT ;  /* 0x000000842600720c */ /* 0x000fe20003f06270 */
[----:B------:R-:W-:Y:S01]  /*4fa0*/  FMUL.FTZ R49, R143, c[0x0][0x2ec] ;  /* 0x0000bb008f317a20 */ /* 0x000fe20000410000 */
[----:B------:R-:W-:Y:S01]  /*4fb0*/  HMMA.16816.F32 R64, R20, R10, R64 ;  /* 0x0000000a1440723c */ /* 0x000fe20000001840 */
[----:B------:R-:W-:Y:S01]  /*4fc0*/  FSEL R0, R0, -INF , !P3 ;  /* 0xff80000000007808 */ /* 0x000fe20005800000 */
[----:B------:R-:W-:Y:S01]  /*4fd0*/  FMUL.FTZ R50, R50, c[0x0][0x2ec] ;  /* 0x0000bb0032327a20 */ /* 0x000fe20000410000 */
[CC--:B------:R-:W-:Y:S01]  /*4fe0*/  ISETP.GE.AND P5, PT, R26.reuse, R139.reuse, PT ;  /* 0x0000008b1a00720c */ /* 0x0c0fe20003fa6270 */
[----:B------:R-:W-:Y:S01]  /*4ff0*/  FMUL.FTZ R51, R51, c[0x0][0x2ec] ;  /* 0x0000bb0033337a20 */ /* 0x000fe20000410000 */
[-C--:B------:R-:W-:Y:S01]  /*5000*/  ISETP.GE.AND P3, PT, R26, R138.reuse, PT ;  /* 0x0000008a1a00720c */ /* 0x080fe20003f66270 */
[----:B------:R-:W1:Y:S01]  /*5010*/  MUFU.TANH R34, R34 ;  /* 0x0000002200227308 */ /* 0x000e620000002400 */
[----:B------:R-:W-:Y:S01]  /*5020*/  IADD3 R22, R38, 0x10, RZ ;  /* 0x0000001026167810 */ /* 0x000fe20007ffe0ff */
[C---:B------:R-:W-:Y:S01]  /*5030*/  HMMA.16816.F32 R4, R16.reuse, R8, R4 ;  /* 0x000000081004723c */ /* 0x040fe20000001804 */
[----:B------:R-:W-:Y:S01]  /*5040*/  FSEL R33, R161, -INF , !P6 ;  /* 0xff800000a1217808 */ /* 0x000fe20007000000 */
[----:B------:R-:W-:Y:S01]  /*5050*/  FMUL.FTZ R160, R40, c[0x0][0x2ec] ;  /* 0x0000bb0028a07a20 */ /* 0x000fe20000410000 */
[----:B----4-:R-:W-:Y:S01]  /*5060*/  FSEL R23, R167, -INF , !P1 ;  /* 0xff800000a7177808 */ /* 0x010fe20004800000 */
[----:B------:R-:W-:Y:S01]  /*5070*/  FMUL.FTZ R13, R41, c[0x0][0x2ec] ;  /* 0x0000bb00290d7a20 */ /* 0x000fe20000410000 */
[----:B-----5:R-:W-:Y:S01]  /*5080*/  IADD3 R27, R38, 0x11, RZ ;  /* 0x00000011261b7810 */ /* 0x020fe20007ffe0ff */
[----:B------:R-:W4:Y:S01]  /*5090*/  MUFU.TANH R49, R49 ;  /* 0x0000003100317308 */ /* 0x000f220000002400 */
[----:B------:R-:W-:Y:S01]  /*50a0*/  FSEL R21, R168, -INF , !P2 ;  /* 0xff800000a8157808 */ /* 0x000fe20005000000 */
[----:B------:R-:W-:Y:S01]  /*50b0*/  HMMA.16816.F32 R60, R16, R10, R60 ;  /* 0x0000000a103c723c */ /* 0x000fe2000000183c */
[----:B------:R-:W-:Y:S01]  /*50c0*/  FSEL R20, R162, -INF , !P0 ;  /* 0xff800000a2147808 */ /* 0x000fe20004000000 */
[----:B------:R-:W-:Y:S01]  /*50d0*/  FMUL.FTZ R8, R43, c[0x0][0x2ec] ;  /* 0x0000bb002b087a20 */ /* 0x000fe20000410000 */
[----:B------:R-:W-:Y:S01]  /*50e0*/  ISETP.GE.AND P6, PT, R22, R139, PT ;  /* 0x0000008b1600720c */ /* 0x000fe20003fc6270 */
[----:B------:R-:W-:Y:S01]  /*50f0*/  FMUL.FTZ R42, R42, c[0x0][0x2ec] ;  /* 0x0000bb002a2a7a20 */ /* 0x000fe20000410000 */
[C---:B------:R-:W-:Y:S01]  /*5100*/  ISETP.GE.AND P1, PT, R22.reuse, R138, PT ;  /* 0x0000008a1600720c */ /* 0x040fe20003f26270 */
[----:B------:R-:W5:Y:S01]  /*5110*/  MUFU.TANH R50, R50 ;  /* 0x0000003200327308 */ /* 0x000f620000002400 */
[C---:B------:R-:W-:Y:S01]  /*5120*/  ISETP.GE.AND P2, PT, R22.reuse, R137, PT ;  /* 0x000000891600720c */ /* 0x040fe20003f46270 */
[----:B------:R-:W-:Y:S01]  /*5130*/  FMUL.FTZ R15, R65, c[0x0][0x2ec] ;  /* 0x0000bb00410f7a20 */ /* 0x000fe20000410000 */
[-C--:B------:R-:W-:Y:S01]  /*5140*/  ISETP.GE.AND P0, PT, R22, R132.reuse, PT ;  /* 0x000000841600720c */ /* 0x080fe20003f06270 */
[----:B------:R-:W-:Y:S01]  /*5150*/  FMUL.FTZ R28, R67, c[0x0][0x2ec] ;  /* 0x0000bb00431c7a20 */ /* 0x000fe20000410000 */
[----:B------:R-:W-:Y:S01]  /*5160*/  FSEL R48, R163, -INF , !P5 ;  /* 0xff800000a3307808 */ /* 0x000fe20006800000 */
[----:B------:R-:W-:Y:S01]  /*5170*/  FMUL.FTZ R64, R64, c[0x0][0x2ec] ;  /* 0x0000bb0040407a20 */ /* 0x000fe20000410000 */
[----:B------:R-:W-:Y:S01]  /*5180*/  FSEL R55, R165, -INF , !P3 ;  /* 0xff800000a5377808 */ /* 0x000fe20005800000 */
[----:B------:R-:W1:Y:S01]  /*5190*/  MUFU.TANH R164, R51 ;  /* 0x0000003300a47308 */ /* 0x000e620000002400 */
[----:B------:R-:W-:Y:S01]  /*51a0*/  FSEL R22, R169, -INF , !P4 ;  /* 0xff800000a9167808 */ /* 0x000fe20006000000 */
[----:B------:R-:W-:Y:S01]  /*51b0*/  FMUL.FTZ R67, R5, c[0x0][0x2ec] ;  /* 0x0000bb0005437a20 */ /* 0x000fe20000410000 */
[-C--:B------:R-:W-:Y:S01]  /*51c0*/  ISETP.GE.AND P5, PT, R26, R132.reuse, PT ;  /* 0x000000841a00720c */ /* 0x080fe20003fa6270 */
[----:B------:R-:W-:Y:S01]  /*51d0*/  FMUL.FTZ R5, R6, c[0x0][0x2ec] ;  /* 0x0000bb0006057a20 */ /* 0x000fe20000410000 */
[----:B------:R-:W-:Y:S01]  /*51e0*/  ISETP.GE.AND P3, PT, R25, R132, PT ;  /* 0x000000841900720c */ /* 0x000fe20003f66270 */
[----:B------:R-:W-:Y:S01]  /*51f0*/  FMUL.FTZ R6, R7, c[0x0][0x2ec] ;  /* 0x0000bb0007067a20 */ /* 0x000fe20000410000 */
[-C--:B------:R-:W-:Y:S01]  /*5200*/  ISETP.GE.AND P4, PT, R27, R139.reuse, PT ;  /* 0x0000008b1b00720c */ /* 0x080fe20003f86270 */
[----:B------:R-:W1:Y:S01]  /*5210*/  MUFU.TANH R160, R160 ;  /* 0x000000a000a07308 */ /* 0x000e620000002400 */
[----:B------:R-:W-:Y:S01]  /*5220*/  IADD3 R25, R38, 0x18, RZ ;  /* 0x0000001826197810 */ /* 0x000fe20007ffe0ff */
[----:B------:R-:W-:Y:S01]  /*5230*/  FMUL.FTZ R4, R4, c[0x0][0x2ec] ;  /* 0x0000bb0004047a20 */ /* 0x000fe20000410000 */
[----:B------:R-:W-:Y:S01]  /*5240*/  IADD3 R26, R38, 0x19, RZ ;  /* 0x00000019261a7810 */ /* 0x000fe20007ffe0ff */
[----:B------:R-:W-:Y:S01]  /*5250*/  FMUL.FTZ R59, R61, c[0x0][0x2ec] ;  /* 0x0000bb003d3b7a20 */ /* 0x000fe20000410000 */
[----:B------:R-:W-:Y:S01]  /*5260*/  FSEL R176, R176, -INF , !P6 ;  /* 0xff800000b0b07808 */ /* 0x000fe20007000000 */
[----:B------:R-:W-:Y:S01]  /*5270*/  FMUL.FTZ R58, R62, c[0x0][0x2ec] ;  /* 0x0000bb003e3a7a20 */ /* 0x000fe20000410000 */
[----:B------:R-:W-:Y:S01]  /*5280*/  FSEL R144, R174, -INF , !P4 ;  /* 0xff800000ae907808 */ /* 0x000fe20006000000 */
[----:B------:R-:W1:Y:S01]  /*5290*/  MUFU.TANH R15, R15 ;  /* 0x0000000f000f7308 */ /* 0x000e620000002400 */
[----:B------:R-:W-:-:S02]  /*52a0*/  ISETP.GE.AND P6, PT, R25, R139, PT ;  /* 0x0000008b1900720c */ /* 0x000fc40003fc6270 */
[----:B------:R-:W-:Y:S02]  /*52b0*/  ISETP.GE.AND P4, PT, R26, R139, PT ;  /* 0x0000008b1a00720c */ /* 0x000fe40003f86270 */
[----:B------:R-:W-:Y:S02]  /*52c0*/  FSEL R12, R170, -INF , !P5 ;  /* 0xff800000aa0c7808 */ /* 0x000fe40006800000 */
[----:B------:R-:W-:Y:S01]  /*52d0*/  ISETP.GE.AND P5, PT, R27, R138, PT ;  /* 0x0000008a1b00720c */ /* 0x000fe20003fa6270 */
[----:B------:R-:W1:Y:S01]  /*52e0*/  MUFU.TANH R151, R151 ;  /* 0x0000009700977308 */ /* 0x000e620000002400 */
[----:B------:R-:W-:Y:S02]  /*52f0*/  FSEL R150, R173, -INF , !P6 ;  /* 0xff800000ad967808 */ /* 0x000fe40007000000 */
[----:B------:R-:W-:Y:S02]  /*5300*/  FSEL R158, R172, -INF , !P4 ;  /* 0xff800000ac9e7808 */ /* 0x000fe40006000000 */
[----:B------:R-:W-:-:S02]  /*5310*/  ISETP.GE.AND P6, PT, R27, R132, PT ;  /* 0x000000841b00720c */ /* 0x000fc40003fc6270 */
[-C--:B------:R-:W-:Y:S01]  /*5320*/  ISETP.GE.AND P4, PT, R25, R138.reuse, PT ;  /* 0x0000008a1900720c */ /* 0x080fe20003f86270 */
[----:B------:R-:W1:Y:S01]  /*5330*/  MUFU.TANH R67, R67 ;  /* 0x0000004300437308 */ /* 0x000e620000002400 */
[----:B------:R-:W-:Y:S02]  /*5340*/  IADD3 R31, R38, 0x21, RZ ;  /* 0x00000021261f7810 */ /* 0x000fe40007ffe0ff */
[----:B------:R-:W-:Y:S02]  /*5350*/  FSEL R40, R171, -INF , !P3 ;  /* 0xff800000ab287808 */ /* 0x000fe40005800000 */
[----:B------:R-:W-:Y:S02]  /*5360*/  FSEL R163, R177, -INF , !P5 ;  /* 0xff800000b1a37808 */ /* 0x000fe40006800000 */
[----:B------:R-:W-:Y:S01]  /*5370*/  ISETP.GE.AND P3, PT, R27, R137, PT ;  /* 0x000000891b00720c */ /* 0x000fe20003f66270 */
[----:B------:R-:W1:Y:S01]  /*5380*/  MUFU.TANH R32, R32 ;  /* 0x0000002000207308 */ /* 0x000e620000002400 */
[----:B------:R-:W-:-:S02]  /*5390*/  ISETP.GE.AND P5, PT, R26, R138, PT ;  /* 0x0000008a1a00720c */ /* 0x000fc40003fa6270 */
[----:B------:R-:W-:Y:S02]  /*53a0*/  FSEL R27, R178, -INF , !P4 ;  /* 0xff800000b21b7808 */ /* 0x000fe40006000000 */
[----:B------:R-:W-:Y:S02]  /*53b0*/  FSEL R142, R183, -INF , !P6 ;  /* 0xff800000b78e7808 */ /* 0x000fe40007000000 */
[----:B------:R-:W-:Y:S01]  /*53c0*/  FSEL R161, R175, -INF , !P1 ;  /* 0xff800000afa17808 */ /* 0x000fe20004800000 */
[----:B------:R-:W1:Y:S01]  /*53d0*/  MUFU.TANH R13, R13 ;  /* 0x0000000d000d7308 */ /* 0x000e620000002400 */
[----:B------:R-:W-:Y:S02]  /*53e0*/  ISETP.GE.AND P4, PT, R25, R132, PT ;  /* 0x000000841900720c */ /* 0x000fe40003f86270 */
[----:B------:R-:W-:Y:S02]  /*53f0*/  ISETP.GE.AND P6, PT, R31, R139, PT ;  /* 0x0000008b1f00720c */ /* 0x000fe40003fc6270 */
[----:B------:R-:W-:-:S02]  /*5400*/  ISETP.GE.AND P1, PT, R25, R137, PT ;  /* 0x000000891900720c */ /* 0x000fc40003f26270 */
[C---:B------:R-:W-:Y:S01]  /*5410*/  IADD3 R9, R38.reuse, 0x20, RZ ;  /* 0x0000002026097810 */ /* 0x040fe20007ffe0ff */
[----:B------:R-:W1:Y:S01]  /*5420*/  MUFU.TANH R8, R8 ;  /* 0x0000000800087308 */ /* 0x000e620000002400 */
[----:B------:R-:W-:Y:S02]  /*5430*/  IADD3 R29, R38, 0x29, RZ ;  /* 0x00000029261d7810 */ /* 0x000fe40007ffe0ff */
[----:B------:R-:W-:Y:S02]  /*5440*/  FSEL R25, R179, -INF , !P5 ;  /* 0xff800000b3197808 */ /* 0x000fe40006800000 */
[----:B------:R-:W-:Y:S02]  /*5450*/  FSEL R65, R180, -INF , !P2 ;  /* 0xff800000b4417808 */ /* 0x000fe40005000000 */
[C---:B------:R-:W-:Y:S01]  /*5460*/  ISETP.GE.AND P5, PT, R26.reuse, R137, PT ;  /* 0x000000891a00720c */ /* 0x040fe20003fa6270 */
[----:B------:R-:W-:Y:S01]  /*5470*/  MUFU.TANH R14, R64 ;  /* 0x00000040000e7308 */ /* 0x000fe20000002400 */
[----:B------:R-:W-:-:S02]  /*5480*/  ISETP.GE.AND P2, PT, R26, R132, PT ;  /* 0x000000841a00720c */ /* 0x000fc40003f46270 */
[----:B------:R-:W-:Y:S02]  /*5490*/  FSEL R165, R181, -INF , !P3 ;  /* 0xff800000b5a57808 */ /* 0x000fe40005800000 */
[----:B------:R-:W-:Y:S02]  /*54a0*/  FSEL R140, R146, -INF , !P4 ;  /* 0xff800000928c7808 */ /* 0x000fe40006000000 */
[----:B------:R-:W-:Y:S01]  /*54b0*/  FSEL R26, R149, -INF , !P6 ;  /* 0xff800000951a7808 */ /* 0x000fe20007000000 */
[----:B------:R-:W-:Y:S01]  /*54c0*/  MUFU.TANH R51, R42 ;  /* 0x0000002a00337308 */ /* 0x000fe20000002400 */
[-C--:B------:R-:W-:Y:S02]  /*54d0*/  ISETP.GE.AND P3, PT, R9, R139.reuse, PT ;  /* 0x0000008b0900720c */ /* 0x080fe40003f66270 */
[----:B------:R-:W-:Y:S02]  /*54e0*/  ISETP.GE.AND P4, PT, R31, R138, PT ;  /* 0x0000008a1f00720c */ /* 0x000fe40003f86270 */
[----:B------:R-:W-:-:S02]  /*54f0*/  ISETP.GE.AND P6, PT, R29, R139, PT ;  /* 0x0000008b1d00720c */ /* 0x000fc40003fc6270 */
[----:B------:R-:W-:Y:S01]  /*5500*/  IADD3 R30, R38, 0x28, RZ ;  /* 0x00000028261e7810 */ /* 0x000fe20007ffe0ff */
[----:B------:R-:W-:Y:S01]  /*5510*/  MUFU.TANH R28, R28 ;  /* 0x0000001c001c7308 */ /* 0x000fe20000002400 */
[----:B------:R-:W-:Y:S02]  /*5520*/  FSEL R145, R145, -INF , !P5 ;  /* 0xff80000091917808 */ /* 0x000fe40006800000 */
[----:B------:R-:W-:Y:S02]  /*5530*/  FSEL R166, R147, -INF , !P2 ;  /* 0xff80000093a67808 */ /* 0x000fe40005000000 */
[----:B------:R-:W-:Y:S02]  /*5540*/  FSEL R162, R148, -INF , !P3 ;  /* 0xff80000094a27808 */ /* 0x000fe40005800000 */
[----:B------:R-:W-:Y:S01]  /*5550*/  FSEL R156, R44, -INF , !P6 ;  /* 0xff8000002c9c7808 */ /* 0x000fe20007000000 */
[----:B------:R-:W-:Y:S01]  /*5560*/  MUFU.TANH R4, R4 ;  /* 0x0000000400047308 */ /* 0x000fe20000002400 */
[----:B-1----:R-:W-:-:S02]  /*5570*/  FSEL R149, R45, -INF , !P4 ;  /* 0xff8000002d957808 */ /* 0x002fc40006000000 */
[-C--:B------:R-:W-:Y:S02]  /*5580*/  ISETP.GE.AND P5, PT, R9, R137.reuse, PT ;  /* 0x000000890900720c */ /* 0x080fe40003fa6270 */
[----:B------:R-:W-:Y:S02]  /*5590*/  ISETP.GE.AND P2, PT, R31, R137, PT ;  /* 0x000000891f00720c */ /* 0x000fe40003f46270 */
[C---:B------:R-:W-:Y:S01]  /*55a0*/  ISETP.GE.AND P3, PT, R30.reuse, R139, PT ;  /* 0x0000008b1e00720c */ /* 0x040fe20003f66270 */
[----:B------:R-:W-:Y:S01]  /*55b0*/  MUFU.TANH R5, R5 ;  /* 0x0000000500057308 */ /* 0x000fe20000002400 */
[-C--:B------:R-:W-:Y:S02]  /*55c0*/  ISETP.GE.AND P6, PT, R30, R138.reuse, PT ;  /* 0x0000008a1e00720c */ /* 0x080fe40003fc6270 */
[----:B------:R-:W-:Y:S02]  /*55d0*/  ISETP.GE.AND P4, PT, R29, R138, PT ;  /* 0x0000008a1d00720c */ /* 0x000fe40003f86270 */
[----:B------:R-:W-:-:S02]  /*55e0*/  FSEL R159, R182, -INF , !P1 ;  /* 0xff800000b69f7808 */ /* 0x000fc40004800000 */
[----:B------:R-:W-:Y:S01]  /*55f0*/  FSEL R174, R207, -INF , !P0 ;  /* 0xff800000cfae7808 */ /* 0x000fe20004000000 */
[----:B------:R-:W-:Y:S01]  /*5600*/  MUFU.TANH R6, R6 ;  /* 0x0000000600067308 */ /* 0x000fe20000002400 */
[----:B------:R-:W-:Y:S02]  /*5610*/  IADD3 R11, R38, 0x30, RZ ;  /* 0x00000030260b7810 */ /* 0x000fe40007ffe0ff */
[C---:B------:R-:W-:Y:S02]  /*5620*/  ISETP.GE.AND P1, PT, R9.reuse, R138, PT ;  /* 0x0000008a0900720c */ /* 0x040fe40003f26270 */
[----:B------:R-:W-:Y:S01]  /*5630*/  ISETP.GE.AND P0, PT, R9, R132, PT ;  /* 0x000000840900720c */ /* 0x000fe20003f06270 */
[----:B------:R-:W-:Y:S01]  /*5640*/  FMUL.FTZ R9, R66, c[0x0][0x2ec] ;  /* 0x0000bb0042097a20 */ /* 0x000fe20000410000 */
[C---:B------:R-:W-:Y:S01]  /*5650*/  IADD3 R10, R38.reuse, 0x31, RZ ;  /* 0x00000031260a7810 */ /* 0x040fe20007ffe0ff */
[----:B------:R-:W-:Y:S01]  /*5660*/  MUFU.TANH R59, R59 ;  /* 0x0000003b003b7308 */ /* 0x000fe20000002400 */
[----:B------:R-:W-:-:S02]  /*5670*/  IADD3 R7, R38, 0x38, RZ ;  /* 0x0000003826077810 */ /* 0x000fc40007ffe0ff */
[----:B------:R-:W-:Y:S02]  /*5680*/  IADD3 R38, R38, 0x39, RZ ;  /* 0x0000003926267810 */ /* 0x000fe40007ffe0ff */
[----:B---3--:R-:W-:Y:S02]  /*5690*/  FSEL R24, R24, -INF , !P3 ;  /* 0xff80000018187808 */ /* 0x008fe40005800000 */
[----:B------:R-:W-:Y:S01]  /*56a0*/  FSEL R143, R36, -INF , !P6 ;  /* 0xff800000248f7808 */ /* 0x000fe20007000000 */
[----:B------:R-:W1:Y:S01]  /*56b0*/  MUFU.TANH R9, R9 ;  /* 0x0000000900097308 */ /* 0x000e620000002400 */
[----:B------:R-:W-:Y:S02]  /*56c0*/  FSEL R141, R37, -INF , !P4 ;  /* 0xff800000258d7808 */ /* 0x000fe40006000000 */
[----:B--2---:R-:W-:Y:S02]  /*56d0*/  FSEL R169, R46, -INF , !P5 ;  /* 0xff8000002ea97808 */ /* 0x004fe40006800000 */
[----:B------:R-:W-:Y:S01]  /*56e0*/  FSEL R175, R56, -INF , !P2 ;  /* 0xff80000038af7808 */ /* 0x000fe20005000000 */
[----:B------:R-:W-:Y:S01]  /*56f0*/  FMUL.FTZ R56, R63, c[0x0][0x2ec] ;  /* 0x0000bb003f387a20 */ /* 0x000fe20000410000 */
[-C--:B------:R-:W-:Y:S01]  /*5700*/  ISETP.GE.AND P3, PT, R31, R132.reuse, PT ;  /* 0x000000841f00720c */ /* 0x080fe20003f66270 */
[----:B------:R-:W-:Y:S01]  /*5710*/  MUFU.TANH R58, R58 ;  /* 0x0000003a003a7308 */ /* 0x000fe20000002400 */
[----:B------:R-:W-:-:S02]  /*5720*/  ISETP.GE.AND P6, PT, R30, R132, PT ;  /* 0x000000841e00720c */ /* 0x000fc40003fc6270 */
[C---:B------:R-:W-:Y:S02]  /*5730*/  ISETP.GE.AND P4, PT, R29.reuse, R137, PT ;  /* 0x000000891d00720c */ /* 0x040fe40003f86270 */
[----:B------:R-:W-:Y:S01]  /*5740*/  ISETP.GE.AND P5, PT, R29, R132, PT ;  /* 0x000000841d00720c */ /* 0x000fe20003fa6270 */
[----:B------:R-:W-:Y:S01]  /*5750*/  IMAD.MOV.U32 R29, RZ, RZ, R157 ;  /* 0x000000ffff1d7224 */ /* 0x000fe200078e009d */
[-C--:B------:R-:W-:Y:S01]  /*5760*/  ISETP.GE.AND P2, PT, R11, R139.reuse, PT ;  /* 0x0000008b0b00720c */ /* 0x080fe20003f46270 */
[----:B------:R-:W-:Y:S01]  /*5770*/  MUFU.TANH R56, R56 ;  /* 0x0000003800387308 */ /* 0x000fe20000002400 */
[----:B------:R-:W-:Y:S01]  /*5780*/  FSEL R172, R34, -INF , !P0 ;  /* 0xff80000022ac7808 */ /* 0x000fe20004000000 */
[----:B------:R-:W-:Y:S01]  /*5790*/  BAR.SYNC.DEFER_BLOCKING 0x0 ;  /* 0x0000000000007b1d */ /* 0x000fe20000010000 */
[----:B------:R-:W-:Y:S02]  /*57a0*/  ISETP.GE.AND P0, PT, R38, R139, PT ;  /* 0x0000008b2600720c */ /* 0x000fe40003f06270 */
[----:B------:R-:W-:Y:S01]  /*57b0*/  FSEL R167, R2, -INF , !P4 ;  /* 0xff80000002a77808 */ /* 0x000fe20006000000 */
[----:B------:R-:W-:Y:S01]  /*57c0*/  FMUL.FTZ R2, R60, c[0x0][0x2ec] ;  /* 0x0000bb003c027a20 */ /* 0x000fe20000410000 */
[----:B----4-:R-:W-:-:S02]  /*57d0*/  FSEL R170, R49, -INF , !P3 ;  /* 0xff80000031aa7808 */ /* 0x010fc40005800000 */
[----:B-----5:R-:W-:Y:S02]  /*57e0*/  FSEL R168, R50, -INF , !P6 ;  /* 0xff80000032a87808 */ /* 0x020fe40007000000 */
[----:B------:R-:W-:Y:S01]  /*57f0*/  FSEL R164, R164, -INF , !P5 ;  /* 0xff800000a4a47808 */ /* 0x000fe20006800000 */
[----:B------:R-:W2:Y:S01]  /*5800*/  MUFU.TANH R2, R2 ;  /* 0x0000000200027308 */ /* 0x000ea20000002400 */
[----:B------:R-:W-:Y:S02]  /*5810*/  FSEL R160, R160, -INF , !P2 ;  /* 0xff800000a0a07808 */ /* 0x000fe40005000000 */
[-C--:B------:R-:W-:Y:S02]  /*5820*/  ISETP.GE.AND P3, PT, R11, R138.reuse, PT ;  /* 0x0000008a0b00720c */ /* 0x080fe40003f66270 */
[-C--:B------:R-:W-:Y:S02]  /*5830*/  ISETP.GE.AND P6, PT, R10, R138.reuse, PT ;  /* 0x0000008a0a00720c */ /* 0x080fe40003fc6270 */
        /* <DEDUP_REMOVED lines=8> */
[----:B------:R-:W-:Y:S02]  /*58c0*/  ISETP.NE.AND P0, PT, R3, 0x2, PT ;  /* 0x000000020300780c */ /* 0x000fe40003f05270 */
[-C--:B------:R-:W-:Y:S02]  /*58d0*/  ISETP.GE.AND P1, PT, R10, R139.reuse, PT ;  /* 0x0000008b0a00720c */ /* 0x080fe40003f26270 */
[----:B------:R-:W-:Y:S02]  /*58e0*/  ISETP.GE.AND P4, PT, R7, R139, PT ;  /* 0x0000008b0700720c */ /* 0x000fe40003f86270 */
[----:B------:R-:W-:Y:S02]  /*58f0*/  FSEL R148, R13, -INF , !P1 ;  /* 0xff8000000d947808 */ /* 0x000fe40004800000 */
[----:B------:R-:W-:-:S02]  /*5900*/  ISETP.GE.AND P1, PT, R11, R137, PT ;  /* 0x000000890b00720c */ /* 0x000fc40003f26270 */
[----:B------:R-:W-:Y:S02]  /*5910*/  FSEL R49, R8, -INF , !P6 ;  /* 0xff80000008317808 */ /* 0x000fe40007000000 */
[----:B-1----:R-:W-:Y:S02]  /*5920*/  FSEL R45, R9, -INF , !P5 ;  /* 0xff800000092d7808 */ /* 0x002fe40006800000 */
[-C--:B------:R-:W-:Y:S02]  /*5930*/  ISETP.GE.AND P6, PT, R7, R137.reuse, PT ;  /* 0x000000890700720c */ /* 0x080fe40003fc6270 */
[----:B------:R-:W-:Y:S02]  /*5940*/  ISETP.GE.AND P5, PT, R38, R137, PT ;  /* 0x000000892600720c */ /* 0x000fe40003fa6270 */
[----:B------:R-:W-:Y:S02]  /*5950*/  FSEL R146, R14, -INF , !P4 ;  /* 0xff8000000e927808 */ /* 0x000fe40006000000 */
[----:B------:R-:W-:-:S02]  /*5960*/  FSEL R51, R51, -INF , !P3 ;  /* 0xff80000033337808 */ /* 0x000fc40005800000 */
[----:B------:R-:W-:Y:S02]  /*5970*/  FSEL R46, R28, -INF , !P2 ;  /* 0xff8000001c2e7808 */ /* 0x000fe40005000000 */
[----:B------:R-:W-:Y:S02]  /*5980*/  FSEL R137, R4, -INF , !P1 ;  /* 0xff80000004897808 */ /* 0x000fe40004800000 */
[-C--:B------:R-:W-:Y:S02]  /*5990*/  ISETP.GE.AND P4, PT, R11, R132.reuse, PT ;  /* 0x000000840b00720c */ /* 0x080fe40003f86270 */
[-C--:B------:R-:W-:Y:S02]  /*59a0*/  ISETP.GE.AND P3, PT, R10, R132.reuse, PT ;  /* 0x000000840a00720c */ /* 0x080fe40003f66270 */
[-C--:B------:R-:W-:Y:S02]  /*59b0*/  ISETP.GE.AND P2, PT, R7, R132.reuse, PT ;  /* 0x000000840700720c */ /* 0x080fe40003f46270 */
[----:B------:R-:W-:-:S02]  /*59c0*/  ISETP.GE.AND P1, PT, R38, R132, PT ;  /* 0x000000842600720c */ /* 0x000fc40003f26270 */
[----:B------:R-:W-:Y:S02]  /*59d0*/  FSEL R62, R5, -INF , !P4 ;  /* 0xff800000053e7808 */ /* 0x000fe40006000000 */
[----:B------:R-:W-:Y:S02]  /*59e0*/  FSEL R60, R6, -INF , !P3 ;  /* 0xff800000063c7808 */ /* 0x000fe40005800000 */
[----:B--2---:R-:W-:Y:S02]  /*59f0*/  FSEL R61, R2, -INF , !P6 ;  /* 0xff800000023d7808 */ /* 0x004fe40007000000 */
[----:B------:R-:W-:Y:S02]  /*5a00*/  FSEL R59, R59, -INF , !P5 ;  /* 0xff8000003b3b7808 */ /* 0x000fe40006800000 */
[----:B------:R-:W-:Y:S02]  /*5a10*/  FSEL R58, R58, -INF , !P2 ;  /* 0xff8000003a3a7808 */ /* 0x000fe40005000000 */
[----:B------:R-:W-:Y:S01]  /*5a20*/  FSEL R56, R56, -INF , !P1 ;  /* 0xff80000038387808 */ /* 0x000fe20004800000 */
[----:B------:R-:W-:Y:S05]  /*5a30*/  @!P0 BRA `(.L_x_602) ;  /* 0x0000018000008947 */ /* 0x000fea0003800000 */
[----:B------:R-:W-:-:S04]  /*5a40*/  IADD3 R5, R3, -0x3, RZ ;  /* 0xfffffffd03057810 */ /* 0x000fc80007ffe0ff */
[----:B------:R-:W-:Y:S01]  /*5a50*/  SHF.R.S32.HI R2, RZ, 0x1f, R5 ;  /* 0x0000001fff027819 */ /* 0x000fe20000011405 */
[----:B------:R-:W-:-:S04]  /*5a60*/  IMAD.WIDE.U32 R6, R5, c[0x0][0x198], RZ ;  /* 0x0000660005067a25 */ /* 0x000fc800078e00ff */
[----:B------:R-:W-:Y:S01]  /*5a70*/  IMAD R2, R2, c[0x0][0x198], RZ ;  /* 0x0000660002027a24 */ /* 0x000fe200078e02ff */
[----:B------:R-:W-:-:S03]  /*5a80*/  LEA R4, P0, R6, R200, 0x6 ;  /* 0x000000c806047211 */ /* 0x000fc600078030ff */
[----:B------:R-:W-:Y:S01]  /*5a90*/  IMAD R2, R5, c[0x0][0x19c], R2 ;  /* 0x0000670005027a24 */ /* 0x000fe200078e0202 */
[----:B------:R-:W-:-:S03]  /*5aa0*/  LEA R8, P1, R4, c[0x0][0x168], 0x1 ;  /* 0x00005a0004087a11 */ /* 0x000fc600078208ff */
[----:B------:R-:W-:-:S05]  /*5ab0*/  IMAD.IADD R5, R7, 0x1, R2 ;  /* 0x0000000107057824 */ /* 0x000fca00078e0202 */
        /* <DEDUP_REMOVED lines=16> */
.L_x_602:
[----:B-1----:R-:W-:Y:S02]  /*5bc0*/  FMNMX.FTZ R5, R136, R0, !PT ;  /* 0x0000000088057209 */ /* 0x002fe40007810000 */
        /* <DEDUP_REMOVED lines=44> */
[----:B------:R-:W-:Y:S01]  /*5e90*/  FMNMX.FTZ R2, R135, R39, !PT ;  /* 0x0000002787027209 */ /* 0x000fe20007810000 */
[----:B------:R-:W2:Y:S01]  /*5ea0*/  SHFL.BFLY PT, R5, R4, 0x2, 0x1f ;  /* 0x0c401f0004057f89 */ /* 0x000ea200000e0000 */
        /* <DEDUP_REMOVED lines=8> */
[----:B------:R-:W-:Y:S01]  /*5f30*/  FMNMX.FTZ R2, R161, R2, !PT ;  /* 0x00000002a1027209 */ /* 0x000fe20007810000 */
[----:B------:R-:W1:Y:S04]  /*5f40*/  SHFL.BFLY PT, R30, R9, 0x1, 0x1f ;  /* 0x0c201f00091e7f89 */ /* 0x000e6800000e0000 */
[----:B------:R-:W3:Y:S01]  /*5f50*/  SHFL.BFLY PT, R7, R6, 0x2, 0x1f ;  /* 0x0c401f0006077f89 */ /* 0x000ee200000e0000 */
[----:B--2---:R-:W-:-:S02]  /*5f60*/  FMNMX.FTZ R5, R4, R5, !PT ;  /* 0x0000000504057209 */ /* 0x004fc40007810000 */
[----:B------:R-:W-:-:S03]  /*5f70*/  FMNMX.FTZ R4, R163, R2, !PT ;  /* 0x00000002a3047209 */ /* 0x000fc60007810000 */
[----:B------:R-:W2:Y:S01]  /*5f80*/  SHFL.BFLY PT, R2, R5, 0x1, 0x1f ;  /* 0x0c201f0005027f89 */ /* 0x000ea200000e0000 */
[----:B------:R-:W-:-:S04]  /*5f90*/  FMNMX.FTZ R4, R27, R4, !PT ;  /* 0x000000041b047209 */ /* 0x000fc80007810000 */
[----:B------:R-:W-:-:S04]  /*5fa0*/  FMNMX.FTZ R4, R25, R4, !PT ;  /* 0x0000000419047209 */ /* 0x000fc80007810000 */
[----:B------:R-:W-:-:S04]  /*5fb0*/  FMNMX.FTZ R4, R151, R4, !PT ;  /* 0x0000000497047209 */ /* 0x000fc80007810000 */
[----:B------:R-:W-:Y:S02]  /*5fc0*/  FMNMX.FTZ R4, R149, R4, !PT ;  /* 0x0000000495047209 */ /* 0x000fe40007810000 */
[----:B-1----:R-:W-:Y:S02]  /*5fd0*/  FMNMX.FTZ R30, R9, R30, !PT ;  /* 0x0000001e091e7209 */ /* 0x002fe40007810000 */
[----:B---3--:R-:W-:Y:S02]  /*5fe0*/  FMNMX.FTZ R7, R6, R7, !PT ;  /* 0x0000000706077209 */ /* 0x008fe40007810000 */
[----:B------:R-:W-:Y:S01]  /*5ff0*/  FMNMX.FTZ R6, R143, R4, !PT ;  /* 0x000000048f067209 */ /* 0x000fe20007810000 */
[C---:B------:R-:W-:Y:S01]  /*6000*/  FMUL.FTZ R147, R30.reuse, c[0x0][0x23c] ;  /* 0x00008f001e937a20 */ /* 0x040fe20000410000 */
[----:B------:R-:W-:Y:S01]  /*6010*/  FSETP.NEU.FTZ.AND P2, PT, R30, -INF , PT ;  /* 0xff8000001e00780b */ /* 0x000fe20003f5d000 */
[----:B------:R-:W1:Y:S01]  /*6020*/  SHFL.BFLY PT, R4, R7, 0x1, 0x1f ;  /* 0x0c201f0007047f89 */ /* 0x000e6200000e0000 */
[----:B------:R-:W-:-:S02]  /*6030*/  FMNMX.FTZ R6, R141, R6, !PT ;  /* 0x000000068d067209 */ /* 0x000fc40007810000 */
[----:B------:R-:W-:Y:S02]  /*6040*/  FSEL R147, R147, RZ, P2 ;  /* 0x000000ff93937208 */ /* 0x000fe40001000000 */
[----:B------:R-:W-:Y:S02]  /*6050*/  FMNMX.FTZ R6, R51, R6, !PT ;  /* 0x0000000633067209 */ /* 0x000fe40007810000 */
[----:B--2---:R-:W-:Y:S01]  /*6060*/  FMNMX.FTZ R2, R5, R2, !PT ;  /* 0x0000000205027209 */ /* 0x004fe20007810000 */
[--C-:B------:R-:W-:Y:S01]  /*6070*/  FFMA.FTZ R42, R0, c[0x0][0x23c], -R147.reuse ;  /* 0x00008f00002a7a23 */ /* 0x100fe20000010893 */
[----:B------:R-:W-:Y:S01]  /*6080*/  FMNMX.FTZ R0, R49, R6, !PT ;  /* 0x0000000631007209 */ /* 0x000fe20007810000 */
[--C-:B------:R-:W-:Y:S01]  /*6090*/  FFMA.FTZ R52, R52, c[0x0][0x23c], -R147.reuse ;  /* 0x00008f0034347a23 */ /* 0x100fe20000010893 */
[C---:B------:R-:W-:Y:S01]  /*60a0*/  FSETP.NEU.FTZ.AND P1, PT, R2.reuse, -INF , PT ;  /* 0xff8000000200780b */ /* 0x040fe20003f3d000 */
[----:B------:R-:W-:Y:S01]  /*60b0*/  FMUL.FTZ R64, R2, c[0x0][0x23c] ;  /* 0x00008f0002407a20 */ /* 0x000fe20000410000 */
[----:B------:R-:W-:Y:S01]  /*60c0*/  FMNMX.FTZ R5, R45, R0, !PT ;  /* 0x000000002d057209 */ /* 0x000fe20007810000 */
[--C-:B------:R-:W-:Y:S01]  /*60d0*/  FFMA.FTZ R41, R54, c[0x0][0x23c], -R147.reuse ;  /* 0x00008f0036297a23 */ /* 0x100fe20000010893 */
[----:B------:R-:W-:Y:S01]  /*60e0*/  FSEL R63, R30, RZ, P2 ;  /* 0x000000ff1e3f7208 */ /* 0x000fe20001000000 */
[----:B------:R-:W-:Y:S01]  /*60f0*/  MUFU.EX2 R42, R42 ;  /* 0x0000002a002a7308 */ /* 0x000fe20000000800 */
[----:B------:R-:W-:Y:S01]  /*6100*/  FMNMX.FTZ R5, R46, R5, !PT ;  /* 0x000000052e057209 */ /* 0x000fe20007810000 */
[----:B------:R-:W-:Y:S01]  /*6110*/  FFMA.FTZ R144, R144, c[0x0][0x23c], -R147 ;  /* 0x00008f0090907a23 */ /* 0x000fe20000010893 */
[----:B------:R-:W-:Y:S01]  /*6120*/  FSEL R64, R64, RZ, P1 ;  /* 0x000000ff40407208 */ /* 0x000fe20000800000 */
[----:B------:R-:W-:Y:S01]  /*6130*/  FADD.FTZ R54, R136, -R63 ;  /* 0x8000003f88367221 */ /* 0x000fe20000010000 */
[----:B------:R-:W-:Y:S01]  /*6140*/  MOV R136, R30 ;  /* 0x0000001e00887202 */ /* 0x000fe20000000f00 */
[----:B------:R-:W2:Y:S01]  /*6150*/  SHFL.BFLY PT, R28, R5, 0x2, 0x1f ;  /* 0x0c401f00051c7f89 */ /* 0x000ea200000e0000 */
[----:B------:R-:W-:Y:S01]  /*6160*/  FFMA.FTZ R150, R150, c[0x0][0x23c], -R147 ;  /* 0x00008f0096967a23 */ /* 0x000fe20000010893 */
[----:B-1----:R-:W-:Y:S01]  /*6170*/  FMNMX.FTZ R0, R7, R4, !PT ;  /* 0x0000000407007209 */ /* 0x002fe20007810000 */
[--C-:B------:R-:W-:Y:S01]  /*6180*/  FFMA.FTZ R38, R35, c[0x0][0x23c], -R64.reuse ;  /* 0x00008f0023267a23 */ /* 0x100fe20000010840 */
[----:B------:R-:W-:Y:S01]  /*6190*/  FSEL R7, R2, RZ, P1 ;  /* 0x000000ff02077208 */ /* 0x000fe20000800000 */
[--C-:B------:R-:W-:Y:S01]  /*61a0*/  FFMA.FTZ R37, R33, c[0x0][0x23c], -R64.reuse ;  /* 0x00008f0021257a23 */ /* 0x100fe20000010840 */
[C---:B------:R-:W-:Y:S01]  /*61b0*/  FSETP.NEU.FTZ.AND P0, PT, R0.reuse, -INF , PT ;  /* 0xff8000000000780b */ /* 0x040fe20003f1d000 */
[C---:B------:R-:W-:Y:S01]  /*61c0*/  FMUL.FTZ R57, R0.reuse, c[0x0][0x23c] ;  /* 0x00008f0000397a20 */ /* 0x040fe20000410000 */
[----:B------:R-:W-:Y:S01]  /*61d0*/  MUFU.EX2 R41, R41 ;  /* 0x0000002900297308 */ /* 0x000fe20000000800 */
[--C-:B------:R-:W-:Y:S01]  /*61e0*/  FFMA.FTZ R36, R23, c[0x0][0x23c], -R64.reuse ;  /* 0x00008f0017247a23 */ /* 0x100fe20000010840 */
[----:B------:R-:W-:Y:S01]  /*61f0*/  FSEL R4, R0, RZ, P0 ;  /* 0x000000ff00047208 */ /* 0x000fe20000000000 */
[----:B------:R-:W-:Y:S01]  /*6200*/  FFMA.FTZ R35, R21, c[0x0][0x23c], -R64 ;  /* 0x00008f0015237a23 */ /* 0x000fe20000010840 */
[----:B------:R-:W-:Y:S01]  /*6210*/  FSEL R57, R57, RZ, P0 ;  /* 0x000000ff39397208 */ /* 0x000fe20000000000 */
[----:B------:R-:W-:Y:S01]  /*6220*/  FADD.FTZ R44, R134, -R7 ;  /* 0x80000007862c7221 */ /* 0x000fe20000010000 */
[----:B------:R-:W-:Y:S01]  /*6230*/  MOV R134, R2 ;  /* 0x0000000200867202 */ /* 0x000fe20000000f00 */
[----:B------:R-:W-:Y:S01]  /*6240*/  FADD.FTZ R4, R133, -R4 ;  /* 0x8000000485047221 */ /* 0x000fe20000010000 */
[----:B------:R-:W-:Y:S01]  /*6250*/  MUFU.EX2 R38, R38 ;  /* 0x0000002600267308 */ /* 0x000fe20000000800 */
[----:B------:R-:W-:Y:S01]  /*6260*/  FFMA.FTZ R31, R40, c[0x0][0x23c], -R57 ;  /* 0x00008f00281f7a23 */ /* 0x000fe20000010839 */
[----:B------:R-:W-:Y:S01]  /*6270*/  MOV R133, R0 ;  /* 0x0000000000857202 */ /* 0x000fe20000000f00 */
[----:B------:R-:W-:-:S02]  /*6280*/  FFMA.FTZ R40, R48, c[0x0][0x23c], -R147 ;  /* 0x00008f0030287a23 */ /* 0x000fc40000010893 */
[--C-:B------:R-:W-:Y:S02]  /*6290*/  FFMA.FTZ R34, R20, c[0x0][0x23c], -R57.reuse ;  /* 0x00008f0014227a23 */ /* 0x100fe40000010839 */
[--C-:B------:R-:W-:Y:S01]  /*62a0*/  FFMA.FTZ R33, R22, c[0x0][0x23c], -R57.reuse ;  /* 0x00008f0016217a23 */ /* 0x100fe20000010839 */
[----:B--2---:R-:W-:Y:S01]  /*62b0*/  FMNMX.FTZ R28, R5, R28, !PT ;  /* 0x0000001c051c7209 */ /* 0x004fe20007810000 */
[----:B------:R-:W-:Y:S01]  /*62c0*/  FFMA.FTZ R32, R12, c[0x0][0x23c], -R57 ;  /* 0x00008f000c207a23 */ /* 0x000fe20000010839 */
[----:B------:R-:W-:Y:S01]  /*62d0*/  LDSM.16.MT88.4 R20, [R191+0x6000] ;  /* 0x00600000bf14783b */ /* 0x000fe20000004200 */
[----:B------:R-:W-:Y:S01]  /*62e0*/  FMUL.FTZ R43, R4, c[0x0][0x23c] ;  /* 0x00008f00042b7a20 */ /* 0x000fe20000410000 */
[----:B------:R-:W1:Y:S01]  /*62f0*/  MUFU.EX2 R37, R37 ;  /* 0x0000002500257308 */ /* 0x000e620000000800 */
[----:B------:R-:W-:Y:S01]  /*6300*/  FMUL.FTZ R44, R44, c[0x0][0x23c] ;  /* 0x00008f002c2c7a20 */ /* 0x000fe20000410000 */
[----:B------:R-:W2:Y:S01]  /*6310*/  SHFL.BFLY PT, R5, R28, 0x1, 0x1f ;  /* 0x0c201f001c057f89 */ /* 0x000ea200000e0000 */
[----:B------:R-:W-:-:S02]  /*6320*/  FMUL.FTZ R54, R54, c[0x0][0x23c] ;  /* 0x00008f0036367a20 */ /* 0x000fc40000410000 */
[--C-:B------:R-:W-:Y:S01]  /*6330*/  FFMA.FTZ R157, R166, c[0x0][0x23c], -R57.reuse ;  /* 0x00008f00a69d7a23 */ /* 0x100fe20000010839 */
[----:B------:R-:W3:Y:S01]  /*6340*/  LDSM.16.MT88.4 R12, [R190+0x6000] ;  /* 0x00600000be0c783b */ /* 0x000ee20000004200 */
[--C-:B------:R-:W-:Y:S01]  /*6350*/  FFMA.FTZ R63, R65, c[0x0][0x23c], -R64.reuse ;  /* 0x00008f00413f7a23 */ /* 0x100fe20000010840 */
[----:B------:R-:W-:Y:S01]  /*6360*/  MUFU.EX2 R36, R36 ;  /* 0x0000002400247308 */ /* 0x000fe20000000800 */
[--C-:B------:R-:W-:Y:S02]  /*6370*/  FFMA.FTZ R132, R165, c[0x0][0x23c], -R64.reuse ;  /* 0x00008f00a5847a23 */ /* 0x100fe40000010840 */
[----:B------:R-:W-:Y:S02]  /*6380*/  FFMA.FTZ R145, R145, c[0x0][0x23c], -R64 ;  /* 0x00008f0091917a23 */ /* 0x000fe40000010840 */
[--C-:B------:R-:W-:Y:S02]  /*6390*/  FFMA.FTZ R139, R174, c[0x0][0x23c], -R57.reuse ;  /* 0x00008f00ae8b7a23 */ /* 0x100fe40000010839 */
[--C-:B------:R-:W-:Y:S01]  /*63a0*/  FFMA.FTZ R142, R142, c[0x0][0x23c], -R57.reuse ;  /* 0x00008f008e8e7a23 */ /* 0x100fe20000010839 */
[----:B------:R-:W4:Y:S01]  /*63b0*/  MUFU.EX2 R35, R35 ;  /* 0x0000002300237308 */ /* 0x000f220000000800 */
[----:B-1----:R-:W-:Y:S01]  /*63c0*/  F2FP.PACK_AB R16, R37, R38 ;  /* 0x000000262510723e */ /* 0x002fe200000000ff */
[----:B------:R-:W-:-:S02]  /*63d0*/  FFMA.FTZ R140, R140, c[0x0][0x23c], -R57 ;  /* 0x00008f008c8c7a23 */ /* 0x000fc40000010839 */
[--C-:B------:R-:W-:Y:S02]  /*63e0*/  FFMA.FTZ R176, R176, c[0x0][0x23c], -R147.reuse ;  /* 0x00008f00b0b07a23 */ /* 0x100fe40000010893 */
[--C-:B------:R-:W-:Y:S02]  /*63f0*/  FFMA.FTZ R165, R26, c[0x0][0x23c], -R147.reuse ;  /* 0x00008f001aa57a23 */ /* 0x100fe40000010893 */
[----:B------:R-:W-:Y:S01]  /*6400*/  MUFU.EX2 R34, R34 ;  /* 0x0000002200227308 */ /* 0x000fe20000000800 */
[----:B------:R-:W-:Y:S01]  /*6410*/  FFMA.FTZ R171, R24, c[0x0][0x23c], -R147 ;  /* 0x00008f0018ab7a23 */ /* 0x000fe20000010893 */
[----:B--2---:R-:W-:Y:S01]  /*6420*/  FMNMX.FTZ R28, R28, R5, !PT ;  /* 0x000000051c1c7209 */ /* 0x004fe20007810000 */
[----:B------:R-:W-:Y:S01]  /*6430*/  FFMA.FTZ R174, R175, c[0x0][0x23c], -R64 ;  /* 0x00008f00afae7a23 */ /* 0x000fe20000010840 */
[----:B------:R-:W1:Y:S01]  /*6440*/  LDSM.16.MT88.4 R4, [R189+0x6000] ;  /* 0x00600000bd04783b */ /* 0x000e620000004200 */
[----:B------:R-:W-:Y:S01]  /*6450*/  FFMA.FTZ R175, R164, c[0x0][0x23c], -R57 ;  /* 0x00008f00a4af7a23 */ /* 0x000fe20000010839 */
[C---:B------:R-:W-:Y:S01]  /*6460*/  FSETP.NEU.FTZ.AND P0, PT, R28.reuse, -INF , PT ;  /* 0xff8000001c00780b */ /* 0x040fe20003f1d000 */
[----:B------:R-:W-:Y:S01]  /*6470*/  FMUL.FTZ R8, R28, c[0x0][0x23c] ;  /* 0x00008f001c087a20 */ /* 0x000fe20000410000 */
[----:B------:R-:W2:Y:S01]  /*6480*/  MUFU.EX2 R33, R33 ;  /* 0x0000002100217308 */ /* 0x000ea20000000800 */
[----:B----4-:R-:W-:Y:S01]  /*6490*/  F2FP.PACK_AB R18, R35, R36 ;  /* 0x000000242312723e */ /* 0x010fe200000000ff */
[----:B------:R-:W-:-:S02]  /*64a0*/  FFMA.FTZ R177, R148, c[0x0][0x23c], -R147 ;  /* 0x00008f0094b17a23 */ /* 0x000fc40000010893 */
[----:B------:R-:W-:Y:S01]  /*64b0*/  FSEL R48, R8, RZ, P0 ;  /* 0x000000ff08307208 */ /* 0x000fe20000000000 */
[--C-:B------:R-:W-:Y:S01]  /*64c0*/  FFMA.FTZ R169, R169, c[0x0][0x23c], -R64.reuse ;  /* 0x00008f00a9a97a23 */ /* 0x100fe20000010840 */
[----:B------:R-:W4:Y:S01]  /*64d0*/  LDSM.16.MT88.4 R8, [R188+0x6000] ;  /* 0x00600000bc08783b */ /* 0x000f220000004200 */
[----:B------:R-:W-:Y:S01]  /*64e0*/  FFMA.FTZ R173, R173, c[0x0][0x23c], -R64 ;  /* 0x00008f00adad7a23 */ /* 0x000fe20000010840 */
[----:B------:R-:W-:Y:S01]  /*64f0*/  MUFU.EX2 R32, R32 ;  /* 0x0000002000207308 */ /* 0x000fe20000000800 */
[--C-:B------:R-:W-:Y:S02]  /*6500*/  FFMA.FTZ R66, R39, c[0x0][0x23c], -R48.reuse ;  /* 0x00008f0027427a23 */ /* 0x100fe40000010830 */
[--C-:B------:R-:W-:Y:S02]  /*6510*/  FFMA.FTZ R50, R47, c[0x0][0x23c], -R48.reuse ;  /* 0x00008f002f327a23 */ /* 0x100fe40000010830 */
[--C-:B------:R-:W-:Y:S02]  /*6520*/  FFMA.FTZ R53, R53, c[0x0][0x23c], -R48.reuse ;  /* 0x00008f0035357a23 */ /* 0x100fe40000010830 */
[--C-:B------:R-:W-:Y:S01]  /*6530*/  FFMA.FTZ R161, R161, c[0x0][0x23c], -R48.reuse ;  /* 0x00008f00a1a17a23 */ /* 0x100fe20000010830 */
[----:B------:R5:W-:Y:S01]  /*6540*/  MUFU.EX2 R47, R66 ;  /* 0x00000042002f7308 */ /* 0x000be20000000800 */
[----:B--2---:R-:W-:Y:S01]  /*6550*/  F2FP.PACK_AB R17, R33, R34 ;  /* 0x000000222111723e */ /* 0x004fe200000000ff */
[----:B------:R-:W-:-:S02]  /*6560*/  FFMA.FTZ R166, R25, c[0x0][0x23c], -R48 ;  /* 0x00008f0019a67a23 */ /* 0x000fc40000010830 */
[--C-:B------:R-:W-:Y:S02]  /*6570*/  FFMA.FTZ R170, R170, c[0x0][0x23c], -R57.reuse ;  /* 0x00008f00aaaa7a23 */ /* 0x100fe40000010839 */
[----:B------:R-:W-:Y:S02]  /*6580*/  FFMA.FTZ R168, R168, c[0x0][0x23c], -R57 ;  /* 0x00008f00a8a87a23 */ /* 0x000fe40000010839 */
[----:B------:R-:W2:Y:S01]  /*6590*/  MUFU.EX2 R31, R31 ;  /* 0x0000001f001f7308 */ /* 0x000ea20000000800 */
[--C-:B------:R-:W-:Y:S02]  /*65a0*/  FFMA.FTZ R156, R156, c[0x0][0x23c], -R147.reuse ;  /* 0x00008f009c9c7a23 */ /* 0x100fe40000010893 */
[--C-:B------:R-:W-:Y:S02]  /*65b0*/  FFMA.FTZ R148, R151, c[0x0][0x23c], -R48.reuse ;  /* 0x00008f0097947a23 */ /* 0x100fe40000010830 */
[--C-:B------:R-:W-:Y:S02]  /*65c0*/  FFMA.FTZ R149, R149, c[0x0][0x23c], -R48.reuse ;  /* 0x00008f0095957a23 */ /* 0x100fe40000010830 */
[--C-:B------:R-:W-:Y:S01]  /*65d0*/  FFMA.FTZ R143, R143, c[0x0][0x23c], -R48.reuse ;  /* 0x00008f008f8f7a23 */ /* 0x100fe20000010830 */
[----:B-----5:R-:W-:Y:S01]  /*65e0*/  FSEL R66, R28, RZ, P0 ;  /* 0x000000ff1c427208 */ /* 0x020fe20000000000 */
[----:B------:R-:W5:Y:S01]  /*65f0*/  MUFU.EX2 R44, R44 ;  /* 0x0000002c002c7308 */ /* 0x000f620000000800 */
[----:B------:R-:W-:Y:S01]  /*6600*/  FFMA.FTZ R164, R141, c[0x0][0x23c], -R48 ;  /* 0x00008f008da47a23 */ /* 0x000fe20000010830 */
[----:B------:R-:W-:Y:S01]  /*6610*/  ISETP.GE.AND P0, PT, R3, 0x3, PT ;  /* 0x000000030300780c */ /* 0x000fe20003f06270 */
[----:B------:R-:W-:-:S02]  /*6620*/  FFMA.FTZ R141, R138, c[0x0][0x23c], -R147 ;  /* 0x00008f008a8d7a23 */ /* 0x000fc40000010893 */
[----:B------:R-:W-:Y:S01]  /*6630*/  FADD.FTZ R66, R135, -R66 ;  /* 0x8000004287427221 */ /* 0x000fe20000010000 */
[----:B------:R-:W-:Y:S01]  /*6640*/  MOV R135, R28 ;  /* 0x0000001c00877202 */ /* 0x000fe20000000f00 */
[--C-:B------:R-:W-:Y:S01]  /*6650*/  FFMA.FTZ R137, R137, c[0x0][0x23c], -R64.reuse ;  /* 0x00008f0089897a23 */ /* 0x100fe20000010840 */
[----:B------:R-:W1:Y:S01]  /*6660*/  MUFU.EX2 R43, R43 ;  /* 0x0000002b002b7308 */ /* 0x000e620000000800 */
[----:B--2---:R-:W-:Y:S01]  /*6670*/  F2FP.PACK_AB R19, R31, R32 ;  /* 0x000000201f13723e */ /* 0x004fe200000000ff */
[--C-:B------:R-:W-:Y:S02]  /*6680*/  FFMA.FTZ R138, R67, c[0x0][0x23c], -R64.reuse ;  /* 0x00008f00438a7a23 */ /* 0x100fe40000010840 */
[----:B------:R-:W-:Y:S02]  /*6690*/  FFMA.FTZ R61, R61, c[0x0][0x23c], -R64 ;  /* 0x00008f003d3d7a23 */ /* 0x000fe40000010840 */
[----:B------:R-:W-:Y:S01]  /*66a0*/  FFMA.FTZ R60, R60, c[0x0][0x23c], -R57 ;  /* 0x00008f003c3c7a23 */ /* 0x000fe20000010839 */
[----:B------:R-:W-:Y:S01]  /*66b0*/  @P0 MOV R135, R28 ;  /* 0x0000001c00870202 */ /* 0x000fe20000000f00 */
[----:B------:R2:W-:Y:S01]  /*66c0*/  MUFU.EX2 R39, R52 ;  /* 0x0000003400277308 */ /* 0x0005e20000000800 */
[----:B-----5:R-:W-:Y:S01]  /*66d0*/  FMUL.FTZ R124, R124, R44 ;  /* 0x0000002c7c7c7220 */ /* 0x020fe20000410000 */
[----:B------:R-:W-:Y:S01]  /*66e0*/  @P0 MOV R136, R30 ;  /* 0x0000001e00880202 */ /* 0x000fe20000000f00 */
[----:B------:R-:W-:Y:S01]  /*66f0*/  FMUL.FTZ R125, R125, R44 ;  /* 0x0000002c7d7d7220 */ /* 0x000fe20000410000 */
[----:B------:R-:W-:Y:S01]  /*6700*/  @P0 MOV R133, R0 ;  /* 0x0000000000850202 */ /* 0x000fe20000000f00 */
[----:B------:R-:W-:Y:S01]  /*6710*/  FMUL.FTZ R120, R120, R44 ;  /* 0x0000002c78787220 */ /* 0x000fe20000410000 */
[----:B------:R-:W-:Y:S01]  /*6720*/  @P0 MOV R134, R2 ;  /* 0x0000000200860202 */ /* 0x000fe20000000f00 */
[----:B------:R-:W-:Y:S01]  /*6730*/  FMUL.FTZ R121, R121, R44 ;  /* 0x0000002c79797220 */ /* 0x000fe20000410000 */
[----:B------:R-:W-:Y:S01]  /*6740*/  MUFU.EX2 R40, R40 ;  /* 0x0000002800287308 */ /* 0x000fe20000000800 */
[-C--:B-1----:R-:W-:Y:S01]  /*6750*/  FMUL.FTZ R126, R126, R43.reuse ;  /* 0x0000002b7e7e7220 */ /* 0x082fe20000410000 */
[----:B------:R-:W-:Y:S01]  /*6760*/  @P0 IADD3 R207, R3, -0x3, RZ ;  /* 0xfffffffd03cf0810 */ /* 0x000fe20007ffe0ff */
[----:B------:R-:W-:-:S02]  /*6770*/  FMUL.FTZ R127, R127, R43 ;  /* 0x0000002b7f7f7220 */ /* 0x000fc40000410000 */
[-C--:B------:R-:W-:Y:S02]  /*6780*/  FMUL.FTZ R122, R122, R43.reuse ;  /* 0x0000002b7a7a7220 */ /* 0x080fe40000410000 */
[-C--:B------:R-:W-:Y:S01]  /*6790*/  FMUL.FTZ R123, R123, R43.reuse ;  /* 0x0000002b7b7b7220 */ /* 0x080fe20000410000 */
[----:B------:R-:W-:Y:S01]  /*67a0*/  MUFU.EX2 R50, R50 ;  /* 0x0000003200327308 */ /* 0x000fe20000000800 */
[----:B--2---:R-:W-:Y:S01]  /*67b0*/  FFMA.FTZ R52, R55, c[0x0][0x23c], -R48 ;  /* 0x00008f0037347a23 */ /* 0x004fe20000010830 */
[C---:B------:R-:W-:Y:S01]  /*67c0*/  HMMA.16816.F32 R124, R16.reuse, R20, R124 ;  /* 0x00000014107c723c */ /* 0x040fe2000000187c */
[----:B------:R-:W-:Y:S02]  /*67d0*/  FMUL.FTZ R55, R66, c[0x0][0x23c] ;  /* 0x00008f0042377a20 */ /* 0x000fe40000410000 */
[-C--:B------:R-:W-:Y:S02]  /*67e0*/  FMUL.FTZ R108, R108, R44.reuse ;  /* 0x0000002c6c6c7220 */ /* 0x080fe40000410000 */
[----:B------:R-:W-:Y:S01]  /*67f0*/  FMUL.FTZ R109, R109, R44 ;  /* 0x0000002c6d6d7220 */ /* 0x000fe20000410000 */
[----:B------:R-:W-:Y:S01]  /*6800*/  MUFU.EX2 R52, R52 ;  /* 0x0000003400347308 */ /* 0x000fe20000000800 */
[-C--:B------:R-:W-:Y:S01]  /*6810*/  FMUL.FTZ R110, R110, R43.reuse ;  /* 0x0000002b6e6e7220 */ /* 0x080fe20000410000 */
[----:B------:R-:W-:Y:S01]  /*6820*/  HMMA.16816.F32 R120, R16, R22, R120 ;  /* 0x000000161078723c */ /* 0x000fe20000001878 */
[----:B------:R-:W-:-:S02]  /*6830*/  FMUL.FTZ R111, R111, R43 ;  /* 0x0000002b6f6f7220 */ /* 0x000fc40000410000 */
[-C--:B------:R-:W-:Y:S02]  /*6840*/  FMUL.FTZ R104, R104, R44.reuse ;  /* 0x0000002c68687220 */ /* 0x080fe40000410000 */
[-C--:B------:R-:W-:Y:S01]  /*6850*/  FMUL.FTZ R105, R105, R44.reuse ;  /* 0x0000002c69697220 */ /* 0x080fe20000410000 */
[----:B------:R-:W-:Y:S01]  /*6860*/  MUFU.EX2 R53, R53 ;  /* 0x0000003500357308 */ /* 0x000fe20000000800 */
[-C--:B------:R-:W-:Y:S01]  /*6870*/  FMUL.FTZ R106, R106, R43.reuse ;  /* 0x0000002b6a6a7220 */ /* 0x080fe20000410000 */
[C---:B---3--:R-:W-:Y:S01]  /*6880*/  HMMA.16816.F32 R108, R16.reuse, R12, R108 ;  /* 0x0000000c106c723c */ /* 0x048fe2000000186c */
[-C--:B------:R-:W-:Y:S02]  /*6890*/  FMUL.FTZ R107, R107, R43.reuse ;  /* 0x0000002b6b6b7220 */ /* 0x080fe40000410000 */
[-C--:B------:R-:W-:Y:S02]  /*68a0*/  FMUL.FTZ R92, R92, R44.reuse ;  /* 0x0000002c5c5c7220 */ /* 0x080fe40000410000 */
[----:B------:R-:W-:Y:S01]  /*68b0*/  FMUL.FTZ R93, R93, R44 ;  /* 0x0000002c5d5d7220 */ /* 0x000fe20000410000 */
[----:B------:R-:W1:Y:S01]  /*68c0*/  MUFU.EX2 R54, R54 ;  /* 0x0000003600367308 */ /* 0x000e620000000800 */
[-C--:B------:R-:W-:Y:S01]  /*68d0*/  FMUL.FTZ R94, R94, R43.reuse ;  /* 0x0000002b5e5e7220 */ /* 0x080fe20000410000 */
[----:B------:R-:W-:Y:S01]  /*68e0*/  HMMA.16816.F32 R104, R16, R14, R104 ;  /* 0x0000000e1068723c */ /* 0x000fe20000001868 */
[----:B------:R-:W-:-:S02]  /*68f0*/  FMUL.FTZ R95, R95, R43 ;  /* 0x0000002b5f5f7220 */ /* 0x000fc40000410000 */
[-C--:B------:R-:W-:Y:S02]  /*6900*/  FMUL.FTZ R88, R88, R44.reuse ;  /* 0x0000002c58587220 */ /* 0x080fe40000410000 */
[-C--:B------:R-:W-:Y:S01]  /*6910*/  FMUL.FTZ R89, R89, R44.reuse ;  /* 0x0000002c59597220 */ /* 0x080fe20000410000 */
[----:B------:R-:W2:Y:S01]  /*6920*/  MUFU.EX2 R55, R55 ;  /* 0x0000003700377308 */ /* 0x000ea20000000800 */
[-C--:B------:R-:W-:Y:S01]  /*6930*/  FMUL.FTZ R90, R90, R43.reuse ;  /* 0x0000002b5a5a7220 */ /* 0x080fe20000410000 */
[C---:B------:R-:W-:Y:S01]  /*6940*/  HMMA.16816.F32 R92, R16.reuse, R4, R92 ;  /* 0x00000004105c723c */ /* 0x040fe2000000185c */
[-C--:B------:R-:W-:Y:S02]  /*6950*/  FMUL.FTZ R91, R91, R43.reuse ;  /* 0x0000002b5b5b7220 */ /* 0x080fe40000410000 */
[-C--:B------:R-:W-:Y:S02]  /*6960*/  FMUL.FTZ R76, R76, R44.reuse ;  /* 0x0000002c4c4c7220 */ /* 0x080fe40000410000 */
        /* <DEDUP_REMOVED lines=8> */
[-C--:B------:R-:W-:Y:S01]  /*69f0*/  FMUL.FTZ R74, R74, R43.reuse ;  /* 0x0000002b4a4a7220 */ /* 0x080fe20000410000 */
[C---:B----4-:R-:W-:Y:S01]  /*6a00*/  HMMA.16816.F32 R76, R16.reuse, R8, R76 ;  /* 0x00000008104c723c */ /* 0x050fe2000000184c */
[----:B------:R-:W-:Y:S02]  /*6a10*/  FMUL.FTZ R75, R75, R43 ;  /* 0x0000002b4b4b7220 */ /* 0x000fe40000410000 */
[-C--:B-1----:R-:W-:Y:S02]  /*6a20*/  FMUL.FTZ R128, R128, R54.reuse ;  /* 0x0000003680807220 */ /* 0x082fe40000410000 */
[----:B------:R-:W-:Y:S01]  /*6a30*/  FMUL.FTZ R129, R129, R54 ;  /* 0x0000003681817220 */ /* 0x000fe20000410000 */
[----:B------:R-:W-:Y:S01]  /*6a40*/  MUFU.EX2 R132, R132 ;  /* 0x0000008400847308 */ /* 0x000fe20000000800 */
[-C--:B--2---:R-:W-:Y:S01]  /*6a50*/  FMUL.FTZ R130, R130, R55.reuse ;  /* 0x0000003782827220 */ /* 0x084fe20000410000 */
[----:B------:R-:W-:Y:S01]  /*6a60*/  HMMA.16816.F32 R72, R16, R10, R72 ;  /* 0x0000000a1048723c */ /* 0x000fe20000001848 */
[----:B------:R-:W-:-:S02]  /*6a70*/  FMUL.FTZ R131, R131, R55 ;  /* 0x0000003783837220 */ /* 0x000fc40000410000 */
[-C--:B------:R-:W-:Y:S02]  /*6a80*/  FMUL.FTZ R116, R116, R54.reuse ;  /* 0x0000003674747220 */ /* 0x080fe40000410000 */
[----:B------:R-:W-:Y:S01]  /*6a90*/  FMUL.FTZ R117, R117, R54 ;  /* 0x0000003675757220 */ /* 0x000fe20000410000 */
[----:B------:R-:W-:Y:S01]  /*6aa0*/  MUFU.EX2 R145, R145 ;  /* 0x0000009100917308 */ /* 0x000fe20000000800 */
[----:B------:R-:W-:Y:S01]  /*6ab0*/  F2FP.PACK_AB R16, R41, R42 ;  /* 0x0000002a2910723e */ /* 0x000fe200000000ff */
[----:B------:R-:W-:Y:S01]  /*6ac0*/  FMUL.FTZ R118, R118, R55 ;  /* 0x0000003776767220 */ /* 0x000fe20000410000 */
[----:B------:R-:W-:Y:S01]  /*6ad0*/  F2FP.PACK_AB R17, R50, R47 ;  /* 0x0000002f3211723e */ /* 0x000fe200000000ff */
[-C--:B------:R-:W-:Y:S01]  /*6ae0*/  FMUL.FTZ R119, R119, R55.reuse ;  /* 0x0000003777777220 */ /* 0x080fe20000410000 */
[----:B------:R-:W-:Y:S01]  /*6af0*/  F2FP.PACK_AB R18, R39, R40 ;  /* 0x000000282712723e */ /* 0x000fe200000000ff */
[----:B------:R-:W-:Y:S01]  /*6b00*/  FMUL.FTZ R112, R112, R54 ;  /* 0x0000003670707220 */ /* 0x000fe20000410000 */
[----:B------:R-:W-:Y:S01]  /*6b10*/  F2FP.PACK_AB R19, R53, R52 ;  /* 0x000000343513723e */ /* 0x000fe200000000ff */
[----:B------:R-:W-:Y:S01]  /*6b20*/  FMUL.FTZ R113, R113, R54 ;  /* 0x0000003671717220 */ /* 0x000fe20000410000 */
[----:B------:R-:W-:Y:S01]  /*6b30*/  MUFU.EX2 R139, R139 ;  /* 0x0000008b008b7308 */ /* 0x000fe20000000800 */
        /* <DEDUP_REMOVED lines=11> */
[----:B------:R-:W1:Y:S01]  /*6bf0*/  LDSM.16.MT88.4 R20, [R191+0x6800] ;  /* 0x00680000bf14783b */ /* 0x000e620000004200 */
[-C--:B------:R-:W-:Y:S01]  /*6c00*/  FMUL.FTZ R98, R98, R55.reuse ;  /* 0x0000003762627220 */ /* 0x080fe20000410000 */
[----:B------:R-:W-:Y:S01]  /*6c10*/  MUFU.EX2 R140, R140 ;  /* 0x0000008c008c7308 */ /* 0x000fe20000000800 */
[----:B------:R-:W-:-:S02]  /*6c20*/  FMUL.FTZ R99, R99, R55 ;  /* 0x0000003763637220 */ /* 0x000fc40000410000 */
[-C--:B------:R-:W-:Y:S01]  /*6c30*/  FMUL.FTZ R84, R84, R54.reuse ;  /* 0x0000003654547220 */ /* 0x080fe20000410000 */
[C---:B------:R-:W-:Y:S01]  /*6c40*/  HMMA.16816.F32 R112, R16.reuse, R12, R112 ;  /* 0x0000000c1070723c */ /* 0x040fe20000001870 */
[-C--:B------:R-:W-:Y:S02]  /*6c50*/  FMUL.FTZ R85, R85, R54.reuse ;  /* 0x0000003655557220 */ /* 0x080fe40000410000 */
[-C--:B------:R-:W-:Y:S01]  /*6c60*/  FMUL.FTZ R86, R86, R55.reuse ;  /* 0x0000003756567220 */ /* 0x080fe20000410000 */
[----:B------:R-:W-:Y:S01]  /*6c70*/  MUFU.EX2 R157, R157 ;  /* 0x0000009d009d7308 */ /* 0x000fe20000000800 */
[-C--:B------:R-:W-:Y:S02]  /*6c80*/  FMUL.FTZ R87, R87, R55.reuse ;  /* 0x0000003757577220 */ /* 0x080fe40000410000 */
[-C--:B------:R-:W-:Y:S01]  /*6c90*/  FMUL.FTZ R80, R80, R54.reuse ;  /* 0x0000003650507220 */ /* 0x080fe20000410000 */
[----:B------:R-:W-:Y:S01]  /*6ca0*/  HMMA.16816.F32 R100, R16, R14, R100 ;  /* 0x0000000e1064723c */ /* 0x000fe20000001864 */
[----:B------:R-:W-:Y:S01]  /*6cb0*/  FMUL.FTZ R81, R81, R54 ;  /* 0x0000003651517220 */ /* 0x000fe20000410000 */
[----:B------:R-:W2:Y:S01]  /*6cc0*/  LDSM.16.MT88.4 R12, [R190+0x6800] ;  /* 0x00680000be0c783b */ /* 0x000ea20000004200 */
[-C--:B------:R-:W-:Y:S01]  /*6cd0*/  FMUL.FTZ R82, R82, R55.reuse ;  /* 0x0000003752527220 */ /* 0x080fe20000410000 */
[----:B------:R-:W3:Y:S01]  /*6ce0*/  MUFU.EX2 R144, R144 ;  /* 0x0000009000907308 */ /* 0x000ee20000000800 */
[----:B------:R-:W-:-:S02]  /*6cf0*/  FMUL.FTZ R83, R83, R55 ;  /* 0x0000003753537220 */ /* 0x000fc40000410000 */
[-C--:B------:R-:W-:Y:S01]  /*6d00*/  FMUL.FTZ R68, R68, R54.reuse ;  /* 0x0000003644447220 */ /* 0x080fe20000410000 */
[C---:B------:R-:W-:Y:S01]  /*6d10*/  HMMA.16816.F32 R96, R16.reuse, R4, R96 ;  /* 0x000000041060723c */ /* 0x040fe20000001860 */
[----:B------:R-:W-:Y:S02]  /*6d20*/  FMUL.FTZ R69, R69, R54 ;  /* 0x0000003645457220 */ /* 0x000fe40000410000 */
[-C--:B------:R-:W-:Y:S01]  /*6d30*/  FMUL.FTZ R70, R70, R55.reuse ;  /* 0x0000003746467220 */ /* 0x080fe20000410000 */
[----:B------:R-:W-:Y:S01]  /*6d40*/  MUFU.EX2 R150, R150 ;  /* 0x0000009600967308 */ /* 0x000fe20000000800 */
[----:B------:R-:W-:Y:S02]  /*6d50*/  FMUL.FTZ R71, R71, R55 ;  /* 0x0000003747477220 */ /* 0x000fe40000410000 */
[----:B------:R-:W-:Y:S01]  /*6d60*/  FFMA.FTZ R66, R159, c[0x0][0x23c], -R64 ;  /* 0x00008f009f427a23 */ /* 0x000fe20000010840 */
[----:B------:R-:W-:Y:S01]  /*6d70*/  HMMA.16816.F32 R84, R16, R6, R84 ;  /* 0x000000061054723c */ /* 0x000fe20000001854 */
[----:B------:R-:W4:Y:S01]  /*6d80*/  LDSM.16.MT88.4 R4, [R189+0x6800] ;  /* 0x00680000bd04783b */ /* 0x000f220000004200 */
[----:B------:R-:W-:-:S02]  /*6d90*/  FFMA.FTZ R159, R158, c[0x0][0x23c], -R147 ;  /* 0x00008f009e9f7a23 */ /* 0x000fc40000010893 */
[----:B------:R-:W-:Y:S01]  /*6da0*/  FFMA.FTZ R158, R162, c[0x0][0x23c], -R147 ;  /* 0x00008f00a29e7a23 */ /* 0x000fe20000010893 */
[----:B------:R-:W5:Y:S01]  /*6db0*/  MUFU.EX2 R66, R66 ;  /* 0x0000004200427308 */ /* 0x000f620000000800 */
[--C-:B------:R-:W-:Y:S01]  /*6dc0*/  FFMA.FTZ R162, R163, c[0x0][0x23c], -R48.reuse ;  /* 0x00008f00a3a27a23 */ /* 0x100fe20000010830 */
[----:B---3--:R-:W-:Y:S01]  /*6dd0*/  F2FP.PACK_AB R24, R144, R65 ;  /* 0x000000419018723e */ /* 0x008fe200000000ff */
[C---:B------:R-:W-:Y:S01]  /*6de0*/  HMMA.16816.F32 R80, R16.reuse, R8, R80 ;  /* 0x000000081050723c */ /* 0x040fe20000001850 */
[----:B------:R-:W-:Y:S02]  /*6df0*/  FFMA.FTZ R163, R27, c[0x0][0x23c], -R48 ;  /* 0x00008f001ba37a23 */ /* 0x000fe40000010830 */
[----:B------:R-:W-:Y:S02]  /*6e00*/  FFMA.FTZ R176, R167, c[0x0][0x23c], -R64 ;  /* 0x00008f00a7b07a23 */ /* 0x000fe40000010840 */
[----:B------:R-:W3:Y:S01]  /*6e10*/  MUFU.EX2 R159, R159 ;  /* 0x0000009f009f7308 */ /* 0x000ee20000000800 */
[----:B------:R-:W-:Y:S01]  /*6e20*/  FFMA.FTZ R167, R172, c[0x0][0x23c], -R57 ;  /* 0x00008f00aca77a23 */ /* 0x000fe20000010839 */
[----:B------:R-:W-:Y:S01]  /*6e30*/  F2FP.PACK_AB R8, R132, R63 ;  /* 0x0000003f8408723e */ /* 0x000fe200000000ff */
[----:B------:R-:W-:Y:S01]  /*6e40*/  HMMA.16816.F32 R68, R16, R10, R68 ;  /* 0x0000000a1044723c */ /* 0x000fe20000001844 */
[----:B------:R-:W4:Y:S01]  /*6e50*/  LDSM.16.MT88.4 R16, [R188+0x6800] ;  /* 0x00680000bc10783b */ /* 0x000f220000004200 */
[----:B------:R-:W-:Y:S01]  /*6e60*/  F2FP.PACK_AB R9, R142, R139 ;  /* 0x0000008b8e09723e */ /* 0x000fe200000000ff */
[----:B------:R-:W-:-:S02]  /*6e70*/  FFMA.FTZ R42, R215, R54, R42 ;  /* 0x00000036d72a7223 */ /* 0x000fc4000001002a */
[----:B------:R-:W-:Y:S01]  /*6e80*/  MUFU.EX2 R161, R161 ;  /* 0x000000a100a17308 */ /* 0x000fe20000000800 */
[----:B------:R-:W-:Y:S01]  /*6e90*/  FFMA.FTZ R47, R210, R55, R47 ;  /* 0x00000037d22f7223 */ /* 0x000fe2000001002f */
[----:B-----5:R-:W-:Y:S01]  /*6ea0*/  F2FP.PACK_AB R10, R145, R66 ;  /* 0x00000042910a723e */ /* 0x020fe200000000ff */
[----:B------:R-:W-:Y:S01]  /*6eb0*/  FFMA.FTZ R38, R213, R44, R38 ;  /* 0x0000002cd5267223 */ /* 0x000fe20000010026 */
[----:B------:R-:W-:Y:S01]  /*6ec0*/  F2FP.PACK_AB R11, R157, R140 ;  /* 0x0000008c9d0b723e */ /* 0x000fe200000000ff */
[----:B------:R-:W-:Y:S02]  /*6ed0*/  FFMA.FTZ R34, R211, R43, R34 ;  /* 0x0000002bd3227223 */ /* 0x000fe40000010022 */
[----:B------:R-:W-:Y:S01]  /*6ee0*/  FADD.FTZ R41, R41, R42 ;  /* 0x0000002a29297221 */ /* 0x000fe20000010000 */
[----:B------:R-:W5:Y:S01]  /*6ef0*/  MUFU.EX2 R162, R162 ;  /* 0x000000a200a27308 */ /* 0x000f620000000800 */
[----:B---3--:R-:W-:Y:S01]  /*6f00*/  F2FP.PACK_AB R26, R159, R150 ;  /* 0x000000969f1a723e */ /* 0x008fe200000000ff */
[----:B------:R-:W-:Y:S01]  /*6f10*/  FADD.FTZ R47, R50, R47 ;  /* 0x0000002f322f7221 */ /* 0x000fe20000010000 */
[----:B-1----:R-:W-:Y:S01]  /*6f20*/  HMMA.16816.F32 R124, R8, R20, R124 ;  /* 0x00000014087c723c */ /* 0x002fe2000000187c */
[----:B------:R-:W-:-:S02]  /*6f30*/  FADD.FTZ R37, R37, R38 ;  /* 0x0000002625257221 */ /* 0x000fc40000010000 */
[----:B------:R-:W-:Y:S02]  /*6f40*/  FADD.FTZ R33, R33, R34 ;  /* 0x0000002221217221 */ /* 0x000fe40000010000 */
[----:B------:R-:W-:Y:S01]  /*6f50*/  MUFU.EX2 R163, R163 ;  /* 0x000000a300a37308 */ /* 0x000fe20000000800 */
[----:B------:R-:W-:Y:S02]  /*6f60*/  FADD.FTZ R40, R40, R41 ;  /* 0x0000002928287221 */ /* 0x000fe40000010000 */
[C---:B------:R-:W-:Y:S01]  /*6f70*/  HMMA.16816.F32 R120, R8.reuse, R22, R120 ;  /* 0x000000160878723c */ /* 0x040fe20000001878 */
[----:B------:R-:W-:Y:S02]  /*6f80*/  FADD.FTZ R52, R52, R47 ;  /* 0x0000002f34347221 */ /* 0x000fe40000010000 */
[----:B------:R-:W-:Y:S02]  /*6f90*/  FADD.FTZ R36, R36, R37 ;  /* 0x0000002524247221 */ /* 0x000fe40000010000 */
[----:B------:R-:W1:Y:S01]  /*6fa0*/  MUFU.EX2 R166, R166 ;  /* 0x000000a600a67308 */ /* 0x000e620000000800 */
[----:B-----5:R-:W-:Y:S01]  /*6fb0*/  F2FP.PACK_AB R25, R162, R161 ;  /* 0x000000a1a219723e */ /* 0x020fe200000000ff */
[----:B------:R-:W-:Y:S01]  /*6fc0*/  FADD.FTZ R32, R32, R33 ;  /* 0x0000002120207221 */ /* 0x000fe20000010000 */
[----:B--2---:R-:W-:Y:S01]  /*6fd0*/  HMMA.16816.F32 R108, R8, R12, R108 ;  /* 0x0000000c086c723c */ /* 0x004fe2000000186c */
[----:B------:R-:W-:-:S02]  /*6fe0*/  FADD.FTZ R40, R39, R40 ;  /* 0x0000002827287221 */ /* 0x000fc40000010000 */
[----:B------:R-:W-:Y:S02]  /*6ff0*/  FADD.FTZ R52, R53, R52 ;  /* 0x0000003435347221 */ /* 0x000fe40000010000 */
[----:B------:R-:W-:Y:S01]  /*7000*/  MUFU.EX2 R158, R158 ;  /* 0x0000009e009e7308 */ /* 0x000fe20000000800 */
[----:B------:R-:W-:Y:S02]  /*7010*/  FADD.FTZ R36, R35, R36 ;  /* 0x0000002423247221 */ /* 0x000fe40000010000 */
[----:B------:R-:W-:Y:S01]  /*7020*/  HMMA.16816.F32 R104, R8, R14, R104 ;  /* 0x0000000e0868723c */ /* 0x000fe20000001868 */
[----:B------:R-:W-:Y:S02]  /*7030*/  FADD.FTZ R32, R31, R32 ;  /* 0x000000201f207221 */ /* 0x000fe40000010000 */
[----:B------:R-:W-:Y:S01]  /*7040*/  FFMA.FTZ R64, R59, c[0x0][0x23c], -R64 ;  /* 0x00008f003b407a23 */ /* 0x000fe20000010840 */
[----:B-1----:R-:W-:Y:S01]  /*7050*/  F2FP.PACK_AB R27, R166, R163 ;  /* 0x000000a3a61b723e */ /* 0x002fe200000000ff */
[----:B------:R-:W-:Y:S01]  /*7060*/  MUFU.EX2 R165, R165 ;  /* 0x000000a500a57308 */ /* 0x000fe20000000800 */
[----:B------:R-:W-:-:S02]  /*7070*/  FFMA.FTZ R59, R62, c[0x0][0x23c], -R57 ;  /* 0x00008f003e3b7a23 */ /* 0x000fc40000010839 */
[C---:B----4-:R-:W-:Y:S01]  /*7080*/  HMMA.16816.F32 R92, R8.reuse, R4, R92 ;  /* 0x00000004085c723c */ /* 0x050fe2000000185c */
[--C-:B------:R-:W-:Y:S02]  /*7090*/  FFMA.FTZ R58, R58, c[0x0][0x23c], -R57.reuse ;  /* 0x00008f003a3a7a23 */ /* 0x100fe40000010839 */
[----:B------:R-:W-:Y:S02]  /*70a0*/  FADD.FTZ R65, R65, R40 ;  /* 0x0000002841417221 */ /* 0x000fe40000010000 */
[----:B------:R-:W-:Y:S01]  /*70b0*/  FADD.FTZ R161, R161, R52 ;  /* 0x00000034a1a17221 */ /* 0x000fe20000010000 */
[----:B------:R-:W-:Y:S01]  /*70c0*/  MUFU.EX2 R171, R171 ;  /* 0x000000ab00ab7308 */ /* 0x000fe20000000800 */
[----:B------:R-:W-:Y:S01]  /*70d0*/  FADD.FTZ R63, R63, R36 ;  /* 0x000000243f3f7221 */ /* 0x000fe20000010000 */
[----:B------:R-:W-:Y:S01]  /*70e0*/  HMMA.16816.F32 R88, R8, R6, R88 ;  /* 0x000000060858723c */ /* 0x000fe20000001858 */
[----:B------:R-:W-:Y:S02]  /*70f0*/  FADD.FTZ R139, R139, R32 ;  /* 0x000000208b8b7221 */ /* 0x000fe40000010000 */
[----:B------:R-:W-:-:S02]  /*7100*/  FFMA.FTZ R57, R56, c[0x0][0x23c], -R57 ;  /* 0x00008f0038397a23 */ /* 0x000fc40000010839 */
[----:B------:R-:W-:Y:S01]  /*7110*/  FADD.FTZ R65, R144, R65 ;  /* 0x0000004190417221 */ /* 0x000fe20000010000 */
[----:B------:R-:W-:Y:S01]  /*7120*/  MUFU.EX2 R169, R169 ;  /* 0x000000a900a97308 */ /* 0x000fe20000000800 */
[----:B------:R-:W-:Y:S01]  /*7130*/  FADD.FTZ R162, R162, R161 ;  /* 0x000000a1a2a27221 */ /* 0x000fe20000010000 */
[C---:B------:R-:W-:Y:S01]  /*7140*/  HMMA.16816.F32 R76, R8.reuse, R16, R76 ;  /* 0x00000010084c723c */ /* 0x040fe2000000184c */
[----:B------:R-:W-:Y:S02]  /*7150*/  FADD.FTZ R63, R132, R63 ;  /* 0x0000003f843f7221 */ /* 0x000fe40000010000 */
[----:B------:R-:W-:Y:S02]  /*7160*/  FADD.FTZ R139, R142, R139 ;  /* 0x0000008b8e8b7221 */ /* 0x000fe40000010000 */
[----:B------:R-:W-:Y:S01]  /*7170*/  FADD.FTZ R150, R150, R65 ;  /* 0x0000004196967221 */ /* 0x000fe20000010000 */
[----:B------:R-:W1:Y:S01]  /*7180*/  MUFU.EX2 R174, R174 ;  /* 0x000000ae00ae7308 */ /* 0x000e620000000800 */
[----:B------:R-:W-:Y:S01]  /*7190*/  FADD.FTZ R163, R163, R162 ;  /* 0x000000a2a3a37221 */ /* 0x000fe20000010000 */
[----:B------:R-:W-:Y:S01]  /*71a0*/  HMMA.16816.F32 R72, R8, R18, R72 ;  /* 0x000000120848723c */ /* 0x000fe20000001848 */
[----:B------:R-:W-:Y:S01]  /*71b0*/  LDSM.16.MT88.4 R8, [R190+0x7000] ;  /* 0x00700000be08783b */ /* 0x000fe20000004200 */
[----:B------:R-:W-:-:S02]  /*71c0*/  FADD.FTZ R66, R66, R63 ;  /* 0x0000003f42427221 */ /* 0x000fc40000010000 */
[----:B------:R-:W-:Y:S02]  /*71d0*/  FADD.FTZ R140, R140, R139 ;  /* 0x0000008b8c8c7221 */ /* 0x000fe40000010000 */
[----:B------:R-:W-:Y:S01]  /*71e0*/  MUFU.EX2 R173, R173 ;  /* 0x000000ad00ad7308 */ /* 0x000fe20000000800 */
[--C-:B------:R-:W-:Y:S01]  /*71f0*/  FFMA.FTZ R160, R160, c[0x0][0x23c], -R147.reuse ;  /* 0x00008f00a0a07a23 */ /* 0x100fe20000010893 */
[C---:B------:R-:W-:Y:S01]  /*7200*/  HMMA.16816.F32 R128, R24.reuse, R20, R128 ;  /* 0x000000141880723c */ /* 0x040fe20000001880 */
[--C-:B------:R-:W-:Y:S02]  /*7210*/  FFMA.FTZ R51, R51, c[0x0][0x23c], -R48.reuse ;  /* 0x00008f0033337a23 */ /* 0x100fe40000010830 */
[----:B------:R-:W-:Y:S02]  /*7220*/  FFMA.FTZ R49, R49, c[0x0][0x23c], -R48 ;  /* 0x00008f0031317a23 */ /* 0x000fe40000010830 */
[----:B------:R-:W-:Y:S01]  /*7230*/  FFMA.FTZ R146, R146, c[0x0][0x23c], -R147 ;  /* 0x00008f0092927a23 */ /* 0x000fe20000010893 */
[----:B------:R-:W-:Y:S01]  /*7240*/  MUFU.EX2 R176, R176 ;  /* 0x000000b000b07308 */ /* 0x000fe20000000800 */
[----:B------:R-:W-:Y:S01]  /*7250*/  FADD.FTZ R159, R159, R150 ;  /* 0x000000969f9f7221 */ /* 0x000fe20000010000 */
[----:B------:R-:W-:Y:S01]  /*7260*/  HMMA.16816.F32 R116, R24, R22, R116 ;  /* 0x000000161874723c */ /* 0x000fe20000001874 */
[----:B------:R-:W-:Y:S01]  /*7270*/  LDSM.16.MT88.4 R20, [R188+0x7000] ;  /* 0x00700000bc14783b */ /* 0x000fe20000004200 */
[----:B------:R-:W-:-:S02]  /*7280*/  FADD.FTZ R163, R166, R163 ;  /* 0x000000a3a6a37221 */ /* 0x000fc40000010000 */
[----:B------:R-:W-:Y:S02]  /*7290*/  FADD.FTZ R66, R145, R66 ;  /* 0x0000004291427221 */ /* 0x000fe40000010000 */
[----:B------:R-:W-:Y:S01]  /*72a0*/  MUFU.EX2 R167, R167 ;  /* 0x000000a700a77308 */ /* 0x000fe20000000800 */
[----:B------:R-:W-:Y:S01]  /*72b0*/  FADD.FTZ R140, R157, R140 ;  /* 0x0000008c9d8c7221 */ /* 0x000fe20000010000 */
[C---:B------:R-:W-:Y:S06]  /*72c0*/  HMMA.16816.F32 R112, R24.reuse, R12, R112 ;  /* 0x0000000c1870723c */ /* 0x040fec0000001870 */
[----:B------:R-:W2:Y:S02]  /*72d0*/  MUFU.EX2 R170, R170 ;  /* 0x000000aa00aa7308 */ /* 0x000ea40000000800 */
[C---:B------:R-:W-:Y:S01]  /*72e0*/  HMMA.16816.F32 R100, R24.reuse, R14, R100 ;  /* 0x0000000e1864723c */ /* 0x040fe20000001864 */
[----:B------:R-:W3:Y:S05]  /*72f0*/  LDSM.16.MT88.4 R12, [R191+0x7000] ;  /* 0x00700000bf0c783b */ /* 0x000eea0000004200 */
[----:B------:R-:W-:Y:S02]  /*7300*/  MUFU.EX2 R168, R168 ;  /* 0x000000a800a87308 */ /* 0x000fe40000000800 */
[C---:B------:R-:W-:Y:S06]  /*7310*/  HMMA.16816.F32 R96, R24.reuse, R4, R96 ;  /* 0x000000041860723c */ /* 0x040fec0000001860 */
[----:B------:R-:W4:Y:S02]  /*7320*/  MUFU.EX2 R175, R175 ;  /* 0x000000af00af7308 */ /* 0x000f240000000800 */
[C---:B------:R-:W-:Y:S01]  /*7330*/  HMMA.16816.F32 R84, R24.reuse, R6, R84 ;  /* 0x000000061854723c */ /* 0x040fe20000001854 */
[----:B------:R-:W5:Y:S05]  /*7340*/  LDSM.16.MT88.4 R4, [R189+0x7000] ;  /* 0x00700000bd04783b */ /* 0x000f6a0000004200 */
[----:B------:R-:W3:Y:S02]  /*7350*/  MUFU.EX2 R156, R156 ;  /* 0x0000009c009c7308 */ /* 0x000ee40000000800 */
[C---:B------:R-:W-:Y:S06]  /*7360*/  HMMA.16816.F32 R80, R24.reuse, R16, R80 ;  /* 0x000000101850723c */ /* 0x040fec0000001850 */
[----:B------:R-:W-:Y:S01]  /*7370*/  MUFU.EX2 R148, R148 ;  /* 0x0000009400947308 */ /* 0x000fe20000000800 */
[----:B-1----:R-:W-:Y:S01]  /*7380*/  F2FP.PACK_AB R16, R174, R169 ;  /* 0x000000a9ae10723e */ /* 0x002fe200000000ff */
[----:B------:R-:W-:Y:S01]  /*7390*/  HMMA.16816.F32 R68, R24, R18, R68 ;  /* 0x000000121844723c */ /* 0x000fe20000001844 */
[----:B--2---:R-:W-:Y:S01]  /*73a0*/  F2FP.PACK_AB R17, R170, R167 ;  /* 0x000000a7aa11723e */ /* 0x004fe200000000ff */
[----:B------:R-:W-:-:S02]  /*73b0*/  FADD.FTZ R169, R169, R66 ;  /* 0x00000042a9a97221 */ /* 0x000fc40000010000 */
[----:B------:R-:W-:Y:S02]  /*73c0*/  FADD.FTZ R167, R167, R140 ;  /* 0x0000008ca7a77221 */ /* 0x000fe40000010000 */
[----:B------:R-:W1:Y:S01]  /*73d0*/  MUFU.EX2 R149, R149 ;  /* 0x0000009500957308 */ /* 0x000e620000000800 */
[----:B------:R-:W-:Y:S01]  /*73e0*/  F2FP.PACK_AB R18, R176, R173 ;  /* 0x000000adb012723e */ /* 0x000fe200000000ff */
[----:B------:R-:W-:Y:S01]  /*73f0*/  FADD.FTZ R174, R174, R169 ;  /* 0x000000a9aeae7221 */ /* 0x000fe20000010000 */
[----:B----4-:R-:W-:Y:S01]  /*7400*/  F2FP.PACK_AB R19, R175, R168 ;  /* 0x000000a8af13723e */ /* 0x010fe200000000ff */
[----:B------:R-:W-:Y:S01]  /*7410*/  FADD.FTZ R167, R170, R167 ;  /* 0x000000a7aaa77221 */ /* 0x000fe20000010000 */
[----:B------:R-:W-:Y:S01]  /*7420*/  F2FP.PACK_AB R24, R165, R158 ;  /* 0x0000009ea518723e */ /* 0x000fe200000000ff */
[----:B------:R-:W-:Y:S01]  /*7430*/  FADD.FTZ R158, R158, R159 ;  /* 0x0000009f9e9e7221 */ /* 0x000fe20000010000 */
[----:B---3--:R-:W-:Y:S01]  /*7440*/  F2FP.PACK_AB R26, R156, R171 ;  /* 0x000000ab9c1a723e */ /* 0x008fe200000000ff */
[----:B------:R-:W-:Y:S01]  /*7450*/  MUFU.EX2 R143, R143 ;  /* 0x0000008f008f7308 */ /* 0x000fe20000000800 */
[----:B------:R-:W-:Y:S01]  /*7460*/  FADD.FTZ R173, R173, R174 ;  /* 0x000000aeadad7221 */ /* 0x000fe20000010000 */
[----:B------:R-:W-:Y:S01]  /*7470*/  HMMA.16816.F32 R124, R16, R12, R124 ;  /* 0x0000000c107c723c */ /* 0x000fe2000000187c */
[----:B------:R-:W-:-:S02]  /*7480*/  FADD.FTZ R158, R165, R158 ;  /* 0x0000009ea59e7221 */ /* 0x000fc40000010000 */
[----:B------:R-:W-:Y:S02]  /*7490*/  FADD.FTZ R168, R168, R167 ;  /* 0x000000a7a8a87221 */ /* 0x000fe40000010000 */
[----:B------:R-:W-:Y:S01]  /*74a0*/  FADD.FTZ R171, R171, R158 ;  /* 0x0000009eabab7221 */ /* 0x000fe20000010000 */
[----:B------:R-:W2:Y:S01]  /*74b0*/  MUFU.EX2 R164, R164 ;  /* 0x000000a400a47308 */ /* 0x000ea20000000800 */
[C---:B-1----:R-:W-:Y:S01]  /*74c0*/  F2FP.PACK_AB R25, R149.reuse, R148 ;  /* 0x000000949519723e */ /* 0x042fe200000000ff */
[C---:B------:R-:W-:Y:S01]  /*74d0*/  HMMA.16816.F32 R120, R16.reuse, R14, R120 ;  /* 0x0000000e1078723c */ /* 0x040fe20000001878 */
[----:B------:R-:W-:Y:S02]  /*74e0*/  FADD.FTZ R148, R148, R163 ;  /* 0x000000a394947221 */ /* 0x000fe40000010000 */
[----:B------:R-:W-:Y:S02]  /*74f0*/  FADD.FTZ R171, R156, R171 ;  /* 0x000000ab9cab7221 */ /* 0x000fe40000010000 */
[----:B------:R-:W-:Y:S01]  /*7500*/  FADD.FTZ R148, R149, R148 ;  /* 0x0000009495947221 */ /* 0x000fe20000010000 */
[----:B------:R-:W-:Y:S01]  /*7510*/  MUFU.EX2 R137, R137 ;  /* 0x0000008900897308 */ /* 0x000fe20000000800 */
[----:B------:R-:W-:Y:S01]  /*7520*/  FADD.FTZ R176, R176, R173 ;  /* 0x000000adb0b07221 */ /* 0x000fe20000010000 */
[----:B------:R-:W-:Y:S01]  /*7530*/  HMMA.16816.F32 R108, R16, R8, R108 ;  /* 0x00000008106c723c */ /* 0x000fe2000000186c */
[----:B------:R-:W-:Y:S01]  /*7540*/  FADD.FTZ R168, R175, R168 ;  /* 0x000000a8afa87221 */ /* 0x000fe20000010000 */
[----:B--2---:R-:W-:-:S04]  /*7550*/  F2FP.PACK_AB R27, R164, R143 ;  /* 0x0000008fa41b723e */ /* 0x004fc800000000ff */
[----:B------:R-:W1:Y:S02]  /*7560*/  MUFU.EX2 R138, R138 ;  /* 0x0000008a008a7308 */ /* 0x000e640000000800 */
[----:B------:R-:W-:Y:S01]  /*7570*/  HMMA.16816.F32 R104, R16, R10, R104 ;  /* 0x0000000a1068723c */ /* 0x000fe20000001868 */
[----:B------:R-:W-:-:S04]  /*7580*/  FADD.FTZ R143, R143, R148 ;  /* 0x000000948f8f7221 */ /* 0x000fc80000010000 */
[----:B------:R-:W-:Y:S01]  /*7590*/  FADD.FTZ R164, R164, R143 ;  /* 0x0000008fa4a47221 */ /* 0x000fe20000010000 */
[----:B------:R-:W-:Y:S02]  /*75a0*/  MUFU.EX2 R61, R61 ;  /* 0x0000003d003d7308 */ /* 0x000fe40000000800 */
[C---:B-----5:R-:W-:Y:S06]  /*75b0*/  HMMA.16816.F32 R92, R16.reuse, R4, R92 ;  /* 0x00000004105c723c */ /* 0x060fec000000185c */
[----:B------:R-:W-:Y:S02]  /*75c0*/  MUFU.EX2 R64, R64 ;  /* 0x0000004000407308 */ /* 0x000fe40000000800 */
[C---:B------:R-:W-:Y:S06]  /*75d0*/  HMMA.16816.F32 R88, R16.reuse, R6, R88 ;  /* 0x000000061058723c */ /* 0x040fec0000001858 */
[----:B------:R-:W-:Y:S02]  /*75e0*/  MUFU.EX2 R59, R59 ;  /* 0x0000003b003b7308 */ /* 0x000fe40000000800 */
[C---:B------:R-:W-:Y:S06]  /*75f0*/  HMMA.16816.F32 R76, R16.reuse, R20, R76 ;  /* 0x00000014104c723c */ /* 0x040fec000000184c */
[----:B------:R-:W2:Y:S02]  /*7600*/  MUFU.EX2 R60, R60 ;  /* 0x0000003c003c7308 */ /* 0x000ea40000000800 */
[----:B------:R-:W-:Y:S01]  /*7610*/  HMMA.16816.F32 R72, R16, R22, R72 ;  /* 0x000000161048723c */ /* 0x000fe20000001848 */
[----:B------:R-:W3:Y:S05]  /*7620*/  LDSM.16.MT88.4 R16, [R191+0x7800] ;  /* 0x00780000bf10783b */ /* 0x000eea0000004200 */
[----:B------:R-:W-:Y:S02]  /*7630*/  MUFU.EX2 R58, R58 ;  /* 0x0000003a003a7308 */ /* 0x000fe40000000800 */
[C---:B------:R-:W-:Y:S06]  /*7640*/  HMMA.16816.F32 R128, R24.reuse, R12, R128 ;  /* 0x0000000c1880723c */ /* 0x040fec0000001880 */
[----:B------:R-:W4:Y:S02]  /*7650*/  MUFU.EX2 R57, R57 ;  /* 0x0000003900397308 */ /* 0x000f240000000800 */
[C---:B------:R-:W-:Y:S01]  /*7660*/  HMMA.16816.F32 R116, R24.reuse, R14, R116 ;  /* 0x0000000e1874723c */ /* 0x040fe20000001874 */
[----:B------:R-:W5:Y:S05]  /*7670*/  LDSM.16.MT88.4 R12, [R190+0x7800] ;  /* 0x00780000be0c783b */ /* 0x000f6a0000004200 */
[----:B------:R-:W-:Y:S02]  /*7680*/  MUFU.EX2 R160, R160 ;  /* 0x000000a000a07308 */ /* 0x000fe40000000800 */
[C---:B------:R-:W-:Y:S06]  /*7690*/  HMMA.16816.F32 R112, R24.reuse, R8, R112 ;  /* 0x000000081870723c */ /* 0x040fec0000001870 */
[----:B------:R-:W1:Y:S02]  /*76a0*/  MUFU.EX2 R177, R177 ;  /* 0x000000b100b17308 */ /* 0x000e640000000800 */
[C---:B------:R-:W-:Y:S01]  /*76b0*/  HMMA.16816.F32 R100, R24.reuse, R10, R100 ;  /* 0x0000000a1864723c */ /* 0x040fe20000001864 */
[----:B------:R-:W3:Y:S05]  /*76c0*/  LDSM.16.MT88.4 R8, [R189+0x7800] ;  /* 0x00780000bd08783b */ /* 0x000eea0000004200 */
[----:B------:R-:W-:Y:S02]  /*76d0*/  MUFU.EX2 R51, R51 ;  /* 0x0000003300337308 */ /* 0x000fe40000000800 */
[C---:B------:R-:W-:Y:S06]  /*76e0*/  HMMA.16816.F32 R96, R24.reuse, R4, R96 ;  /* 0x000000041860723c */ /* 0x040fec0000001860 */
[----:B------:R-:W-:Y:S02]  /*76f0*/  MUFU.EX2 R146, R146 ;  /* 0x0000009200927308 */ /* 0x000fe40000000800 */
[C---:B------:R-:W-:Y:S01]  /*7700*/  HMMA.16816.F32 R84, R24.reuse, R6, R84 ;  /* 0x000000061854723c */ /* 0x040fe20000001854 */
[----:B------:R-:W5:Y:S05]  /*7710*/  LDSM.16.MT88.4 R4, [R188+0x7800] ;  /* 0x00780000bc04783b */ /* 0x000f6a0000004200 */
[----:B------:R-:W-:Y:S02]  /*7720*/  MUFU.EX2 R141, R141 ;  /* 0x0000008d008d7308 */ /* 0x000fe40000000800 */
[C---:B------:R-:W-:Y:S07]  /*7730*/  HMMA.16816.F32 R80, R24.reuse, R20, R80 ;  /* 0x000000141850723c */ /* 0x040fee0000001850 */
[----:B-1----:R-:W-:Y:S01]  /*7740*/  F2FP.PACK_AB R20, R138, R137 ;  /* 0x000000898a14723e */ /* 0x002fe200000000ff */
[----:B------:R-:W-:Y:S01]  /*7750*/  HMMA.16816.F32 R68, R24, R22, R68 ;  /* 0x000000161844723c */ /* 0x000fe20000001844 */
[----:B------:R-:W1:Y:S01]  /*7760*/  MUFU.EX2 R24, R49 ;  /* 0x0000003100187308 */ /* 0x000e620000000800 */
[----:B--2---:R-:W-:Y:S01]  /*7770*/  F2FP.PACK_AB R21, R60, R59 ;  /* 0x0000003b3c15723e */ /* 0x004fe200000000ff */
[----:B------:R-:W-:-:S02]  /*7780*/  FADD.FTZ R137, R137, R176 ;  /* 0x000000b089897221 */ /* 0x000fc40000010000 */
[----:B------:R-:W-:Y:S02]  /*7790*/  FADD.FTZ R59, R59, R168 ;  /* 0x000000a83b3b7221 */ /* 0x000fe40000010000 */
[--C-:B------:R-:W-:Y:S01]  /*77a0*/  FFMA.FTZ R25, R45, c[0x0][0x23c], -R48.reuse ;  /* 0x00008f002d197a23 */ /* 0x100fe20000010830 */
[----:B------:R-:W-:Y:S01]  /*77b0*/  F2FP.PACK_AB R22, R64, R61 ;  /* 0x0000003d4016723e */ /* 0x000fe200000000ff */
[----:B------:R-:W-:Y:S01]  /*77c0*/  FFMA.FTZ R26, R46, c[0x0][0x23c], -R48 ;  /* 0x00008f002e1a7a23 */ /* 0x000fe20000010830 */
[----:B----4-:R-:W-:Y:S01]  /*77d0*/  F2FP.PACK_AB R23, R57, R58 ;  /* 0x0000003a3917723e */ /* 0x010fe200000000ff */
[----:B------:R-:W-:Y:S02]  /*77e0*/  FADD.FTZ R138, R138, R137 ;  /* 0x000000898a8a7221 */ /* 0x000fe40000010000 */
[----:B------:R-:W-:Y:S01]  /*77f0*/  MUFU.EX2 R25, R25 ;  /* 0x0000001900197308 */ /* 0x000fe20000000800 */
[----:B------:R-:W-:Y:S02]  /*7800*/  FADD.FTZ R59, R60, R59 ;  /* 0x0000003b3c3b7221 */ /* 0x000fe40000010000 */
[----:B------:R-:W-:Y:S01]  /*7810*/  FADD.FTZ R61, R61, R138 ;  /* 0x0000008a3d3d7221 */ /* 0x000fe20000010000 */
[----:B---3--:R-:W-:Y:S01]  /*7820*/  HMMA.16816.F32 R124, R20, R16, R124 ;  /* 0x00000010147c723c */ /* 0x008fe2000000187c */
[----:B------:R-:W-:-:S02]  /*7830*/  FADD.FTZ R58, R58, R59 ;  /* 0x0000003b3a3a7221 */ /* 0x000fc40000010000 */
[----:B------:R-:W-:Y:S01]  /*7840*/  FADD.FTZ R213, R64, R61 ;  /* 0x0000003d40d57221 */ /* 0x000fe20000010000 */
[----:B------:R-:W2:Y:S01]  /*7850*/  MUFU.EX2 R26, R26 ;  /* 0x0000001a001a7308 */ /* 0x000ea20000000800 */
[----:B------:R-:W-:-:S03]  /*7860*/  FADD.FTZ R211, R57, R58 ;  /* 0x0000003a39d37221 */ /* 0x000fc60000010000 */
[C---:B------:R-:W-:Y:S08]  /*7870*/  HMMA.16816.F32 R120, R20.reuse, R18, R120 ;  /* 0x000000121478723c */ /* 0x040ff00000001878 */
[C---:B-----5:R-:W-:Y:S08]  /*7880*/  HMMA.16816.F32 R108, R20.reuse, R12, R108 ;  /* 0x0000000c146c723c */ /* 0x060ff0000000186c */
[C---:B------:R-:W-:Y:S08]  /*7890*/  HMMA.16816.F32 R104, R20.reuse, R14, R104 ;  /* 0x0000000e1468723c */ /* 0x040ff00000001868 */
[C---:B------:R-:W-:Y:S08]  /*78a0*/  HMMA.16816.F32 R92, R20.reuse, R8, R92 ;  /* 0x00000008145c723c */ /* 0x040ff0000000185c */
[C---:B------:R-:W-:Y:S08]  /*78b0*/  HMMA.16816.F32 R88, R20.reuse, R10, R88 ;  /* 0x0000000a1458723c */ /* 0x040ff00000001858 */
[C---:B------:R-:W-:Y:S08]  /*78c0*/  HMMA.16816.F32 R76, R20.reuse, R4, R76 ;  /* 0x00000004144c723c */ /* 0x040ff0000000184c */
        /* <DEDUP_REMOVED lines=23> */
.L_x_601:
[----:B------:R-:W-:-:S07]  /*7a40*/  IADD3 R207, R29, -0x1, RZ ;  /* 0xffffffff1dcf7810 */ /* 0x000fce0007ffe0ff */
.L_x_603:
[----:B------:R-:W-:-:S13]  /*7a50*/  ISETP.GE.AND P0, PT, R207, RZ, PT ;  /* 0x000000ffcf00720c */ /* 0x000fda0003f06270 */
[----:B------:R-:W-:Y:S05]  /*7a60*/  @!P0 BRA `(.L_x_604) ;  /* 0x00002f1000008947 */ /* 0x000fea0003800000 */
[----:B------:R-:W-:Y:S01]  /*7a70*/  IMAD.MOV.U32 R2, RZ, RZ, R135 ;  /* 0x000000ffff027224 */ /* 0x000fe200078e0087 */
[----:B------:R-:W-:Y:S01]  /*7a80*/  MOV R0, R133 ;  /* 0x0000008500007202 */ /* 0x000fe20000000f00 */
[----:B------:R-:W-:Y:S01]  /*7a90*/  IMAD.MOV.U32 R3, RZ, RZ, R136 ;  /* 0x000000ffff037224 */ /* 0x000fe200078e0088 */
[----:B------:R-:W-:Y:S01]  /*7aa0*/  MOV R216, R152 ;  /* 0x0000009800d87202 */ /* 0x000fe20000000f00 */
[----:B------:R-:W-:Y:S01]  /*7ab0*/  IMAD.MOV.U32 R139, RZ, RZ, R134 ;  /* 0x000000ffff8b7224 */ /* 0x000fe200078e0086 */
[----:B------:R-:W-:Y:S01]  /*7ac0*/  MOV R217, R155 ;  /* 0x0000009b00d97202 */ /* 0x000fe20000000f00 */
[----:B------:R-:W-:Y:S05]  /*7ad0*/  BRA `(.L_x_605) ;  /* 0x0000019000007947 */ /* 0x000fea0003800000 */
.L_x_607:
[----:B------:R-:W-:Y:S04]  /*7ae0*/  IADD3 R5, R207, -0x1, RZ ;  /* 0xffffffffcf057810 */ /* 0x000fe80007ffe0ff */
[----:B------:R-:W-:Y:S01]  /*7af0*/  SHF.R.S32.HI R4, RZ, 0x1f, R5 ;  /* 0x0000001fff047819 */ /* 0x000fe20000011405 */
[C---:B------:R-:W-:Y:S04]  /*7b00*/  IMAD.WIDE.U32 R20, R5.reuse, c[0x0][0x198], RZ ;  /* 0x0000660005147a25 */ /* 0x040fe800078e00ff */
[----:B------:R-:W-:Y:S04]  /*7b10*/  IMAD R4, R4, c[0x0][0x198], RZ ;  /* 0x0000660004047a24 */ /* 0x000fe800078e02ff */
[----:B------:R-:W-:Y:S01]  /*7b20*/  IMAD R4, R5, c[0x0][0x19c], R4 ;  /* 0x0000670005047a24 */ /* 0x000fe200078e0204 */
[C---:B------:R-:W-:Y:S03]  /*7b30*/  LEA R5, P1, R20.reuse, R200, 0x6 ;  /* 0x000000c814057211 */ /* 0x040fe600078230ff */
[----:B------:R-:W-:Y:S01]  /*7b40*/  IMAD.IADD R21, R21, 0x1, R4 ;  /* 0x0000000115157824 */ /* 0x000fe200078e0204 */
[C---:B------:R-:W-:Y:S04]  /*7b50*/  LEA R22, P2, R5.reuse, c[0x0][0x168], 0x1 ;  /* 0x00005a0005167a11 */ /* 0x040fe800078408ff */
        /* <DEDUP_REMOVED lines=17> */
.L_x_605:
[----:B------:R-:W-:Y:S04]  /*7c70*/  DEPBAR.LE SB0, 0x0 ;  /* 0x000080000000791a */ /* 0x000fe80000000000 */
[----:B------:R-:W-:Y:S01]  /*7c80*/  BAR.SYNC.DEFER_BLOCKING 0x0 ;  /* 0x0000000000007b1d */ /* 0x000fe20000010000 */
[----:B------:R-:W-:Y:S01]  /*7c90*/  SHF.R.S32.HI R137, RZ, 0x1f, R207 ;  /* 0x0000001fff897819 */ /* 0x000fe200000114cf */
[C---:B------:R-:W-:Y:S02]  /*7ca0*/  IMAD R136, R207.reuse, UR13, RZ ;  /* 0x0000000dcf887c24 */ /* 0x040fe4000f8e02ff */
[----:B------:R-:W-:Y:S04]  /*7cb0*/  IMAD.WIDE.U32 R176, R207, UR14, R216 ;  /* 0x0000000ecfb07c25 */ /* 0x000fe8000f8e00d8 */
[----:B------:R-:W-:Y:S01]  /*7cc0*/  IMAD R136, R137, UR14, R136 ;  /* 0x0000000e89887c24 */ /* 0x000fe2000f8e0288 */
[----:B------:R-:W-:Y:S04]  /*7cd0*/  LEA R178, P1, R176, c[0x0][0x170], 0x1 ;  /* 0x00005c00b0b27a11 */ /* 0x000fe800078208ff */
[----:B------:R-:W-:Y:S02]  /*7ce0*/  IADD3 R180, P0, R178, UR4, RZ ;  /* 0x00000004b2b47c10 */ /* 0x000fe4000ff1e0ff */
[----:B------:R-:W-:Y:S04]  /*7cf0*/  IADD3 R136, R177, R136, RZ ;  /* 0x00000088b1887210 */ /* 0x000fe80007ffe0ff */
        /* <DEDUP_REMOVED lines=8> */
[----:B------:R-:W-:Y:S04]  /*7d80*/  IADD3.X R177, R181, UR5, RZ, P1, !PT ;  /* 0x00000005b5b17c10 */ /* 0x000fe80008ffe4ff */
[----:B------:R-:W-:Y:S01]  /*7d90*/  IADD3.X R137, R177, UR5, RZ, P0, !PT ;  /* 0x00000005b1897c10 */ /* 0x000fe200087fe4ff */
[----:B------:R2:W-:Y:S01]  /*7da0*/  LDGSTS.E.BYPASS.LTC128B.128 [R199+0x6800], [R180.64] ;  /* 0x06800000b4c77fae */ /* 0x0005e2000b901d50 */
[----:B------:R-:W-:Y:S07]  /*7db0*/  ISETP.GT.AND P0, PT, R207, RZ, PT ;  /* 0x000000ffcf00720c */ /* 0x000fee0003f04270 */
[----:B------:R1:W-:Y:S08]  /*7dc0*/  LDGSTS.E.BYPASS.LTC128B.128 [R199+0x7000], [R176.64] ;  /* 0x07000000b0c77fae */ /* 0x0003f0000b901d50 */
[----:B------:R3:W-:Y:S08]  /*7dd0*/  LDGSTS.E.BYPASS.LTC128B.128 [R199+0x7800], [R136.64] ;  /* 0x0780000088c77fae */ /* 0x0007f0000b901d50 */
[----:B------:R-:W-:Y:S08]  /*7de0*/  LDSM.16.M88.4 R132, [R198] ;  /* 0x00000000c684783b */ /* 0x000ff00000000200 */
[----:B------:R-:W0:Y:S08]  /*7df0*/  LDGDEPBAR ;  /* 0x00000000000079af */ /* 0x000e300000000000 */
[----:B------:R-:W4:Y:S08]  /*7e00*/  LDSM.16.M88.4 R140, [R197] ;  /* 0x00000000c58c783b */ /* 0x000f300000000200 */
[----:B------:R-:W5:Y:S08]  /*7e10*/  LDSM.16.M88.4 R144, [R198+0x2000] ;  /* 0x00200000c690783b */ /* 0x000f700000000200 */
[----:B------:R-:W1:Y:S08]  /*7e20*/  LDSM.16.M88.4 R148, [R197+0x800] ;  /* 0x00080000c594783b */ /* 0x000e700000000200 */
[----:B------:R-:W1:Y:S08]  /*7e30*/  LDSM.16.M88.4 R152, [R197+0x1000] ;  /* 0x00100000c598783b */ /* 0x000e700000000200 */
[----:B------:R-:W1:Y:S08]  /*7e40*/  LDSM.16.M88.4 R156, [R197+0x1800] ;  /* 0x00180000c59c783b */ /* 0x000e700000000200 */
[----:B------:R-:W-:Y:S08]  /*7e50*/  LDSM.16.M88.4 R160, [R196] ;  /* 0x00000000c4a0783b */ /* 0x000ff00000000200 */
[----:B------:R-:W3:Y:S08]  /*7e60*/  LDSM.16.M88.4 R164, [R195] ;  /* 0x00000000c3a4783b */ /* 0x000ef00000000200 */
[----:B------:R-:W3:Y:S08]  /*7e70*/  LDSM.16.M88.4 R168, [R196+0x2000] ;  /* 0x00200000c4a8783b */ /* 0x000ef00000000200 */
[----:B------:R-:W3:Y:S08]  /*7e80*/  LDSM.16.M88.4 R172, [R195+0x800] ;  /* 0x00080000c3ac783b */ /* 0x000ef00000000200 */
[----:B-1----:R-:W-:Y:S08]  /*7e90*/  LDSM.16.M88.4 R176, [R185] ;  /* 0x00000000b9b0783b */ /* 0x002ff00000000200 */
[----:B--2---:R-:W-:Y:S01]  /*7ea0*/  LDSM.16.M88.4 R180, [R184] ;  /* 0x00000000b8b4783b */ /* 0x004fe20000000200 */
[-C--:B----4-:R-:W-:Y:S08]  /*7eb0*/  HMMA.16816.F32 R4, R132, R140.reuse, RZ ;  /* 0x0000008c8404723c */ /* 0x090ff000000018ff */
[C---:B-----5:R-:W-:Y:S08]  /*7ec0*/  HMMA.16816.F32 R8, R144.reuse, R140, RZ ;  /* 0x0000008c9008723c */ /* 0x060ff000000018ff */
[-C--:B------:R-:W-:Y:S08]  /*7ed0*/  HMMA.16816.F32 R12, R144, R142.reuse, RZ ;  /* 0x0000008e900c723c */ /* 0x080ff000000018ff */
[C---:B------:R-:W-:Y:S01]  /*7ee0*/  HMMA.16816.F32 R16, R132.reuse, R142, RZ ;  /* 0x0000008e8410723c */ /* 0x040fe200000018ff */
[----:B------:R-:W-:Y:S07]  /*7ef0*/  LDSM.16.M88.4 R140, [R195+0x1800] ;  /* 0x00180000c38c783b */ /* 0x000fee0000000200 */
[-C--:B------:R-:W-:Y:S08]  /*7f00*/  HMMA.16816.F32 R20, R132, R148.reuse, RZ ;  /* 0x000000948414723c */ /* 0x080ff000000018ff */
[C---:B------:R-:W-:Y:S08]  /*7f10*/  HMMA.16816.F32 R24, R144.reuse, R148, RZ ;  /* 0x000000949018723c */ /* 0x040ff000000018ff */
[-C--:B------:R-:W-:Y:S08]  /*7f20*/  HMMA.16816.F32 R28, R144, R150.reuse, RZ ;  /* 0x00000096901c723c */ /* 0x080ff000000018ff */
[C---:B------:R-:W-:Y:S01]  /*7f30*/  HMMA.16816.F32 R32, R132.reuse, R150, RZ ;  /* 0x000000968420723c */ /* 0x040fe200000018ff */
[----:B------:R-:W-:Y:S07]  /*7f40*/  LDSM.16.M88.4 R148, [R193] ;  /* 0x00000000c194783b */ /* 0x000fee0000000200 */
[-C--:B------:R-:W-:Y:S08]  /*7f50*/  HMMA.16816.F32 R36, R132, R152.reuse, RZ ;  /* 0x000000988424723c */ /* 0x080ff000000018ff */
[C---:B------:R-:W-:Y:S08]  /*7f60*/  HMMA.16816.F32 R40, R144.reuse, R152, RZ ;  /* 0x000000989028723c */ /* 0x040ff000000018ff */
[-C--:B------:R-:W-:Y:S08]  /*7f70*/  HMMA.16816.F32 R44, R144, R154.reuse, RZ ;  /* 0x0000009a902c723c */ /* 0x080ff000000018ff */
[C---:B------:R-:W-:Y:S01]  /*7f80*/  HMMA.16816.F32 R48, R132.reuse, R154, RZ ;  /* 0x0000009a8430723c */ /* 0x040fe200000018ff */
[----:B------:R-:W-:Y:S07]  /*7f90*/  LDSM.16.M88.4 R152, [R194+0x2000] ;  /* 0x00200000c298783b */ /* 0x000fee0000000200 */
[-C--:B------:R-:W-:Y:S08]  /*7fa0*/  HMMA.16816.F32 R52, R132, R156.reuse, RZ ;  /* 0x0000009c8434723c */ /* 0x080ff000000018ff */
[C---:B------:R-:W-:Y:S08]  /*7fb0*/  HMMA.16816.F32 R56, R144.reuse, R156, RZ ;  /* 0x0000009c9038723c */ /* 0x040ff000000018ff */
[-C--:B------:R-:W-:Y:S01]  /*7fc0*/  HMMA.16816.F32 R60, R144, R158.reuse, RZ ;  /* 0x0000009e903c723c */ /* 0x080fe200000018ff */
[----:B------:R-:W-:Y:S07]  /*7fd0*/  LDSM.16.M88.4 R144, [R194] ;  /* 0x00000000c290783b */ /* 0x000fee0000000200 */
[----:B------:R-:W-:Y:S01]  /*7fe0*/  HMMA.16816.F32 R64, R132, R158, RZ ;  /* 0x0000009e8440723c */ /* 0x000fe200000018ff */
[----:B------:R-:W1:Y:S07]  /*7ff0*/  LDSM.16.M88.4 R132, [R195+0x1000] ;  /* 0x00100000c384783b */ /* 0x000e6e0000000200 */
[-C--:B---3--:R-:W-:Y:S01]  /*8000*/  HMMA.16816.F32 R4, R160, R164.reuse, R4 ;  /* 0x000000a4a004723c */ /* 0x088fe20000001804 */
[----:B------:R-:W2:Y:S07]  /*8010*/  LDSM.16.M88.4 R156, [R187] ;  /* 0x00000000bb9c783b */ /* 0x000eae0000000200 */
[C---:B------:R-:W-:Y:S08]  /*8020*/  HMMA.16816.F32 R8, R168.reuse, R164, R8 ;  /* 0x000000a4a808723c */ /* 0x040ff00000001808 */
[-C--:B------:R-:W-:Y:S08]  /*8030*/  HMMA.16816.F32 R12, R168, R166.reuse, R12 ;  /* 0x000000a6a80c723c */ /* 0x080ff0000000180c */
[C---:B------:R-:W-:Y:S01]  /*8040*/  HMMA.16816.F32 R16, R160.reuse, R166, R16 ;  /* 0x000000a6a010723c */ /* 0x040fe20000001810 */
[----:B------:R-:W3:Y:S07]  /*8050*/  LDSM.16.M88.4 R164, [R186] ;  /* 0x00000000baa4783b */ /* 0x000eee0000000200 */
        /* <DEDUP_REMOVED lines=13> */
[----:B------:R-:W-:Y:S01]  /*8130*/  HMMA.16816.F32 R64, R160, R142, R64 ;  /* 0x0000008ea040723c */ /* 0x000fe20000001840 */
[----:B------:R-:W5:Y:S07]  /*8140*/  LDSM.16.M88.4 R140, [R184+0x800] ;  /* 0x00080000b88c783b */ /* 0x000f6e0000000200 */
        /* <DEDUP_REMOVED lines=15> */
[----:B------:R-:W-:Y:S01]  /*8240*/  HMMA.16816.F32 R64, R144, R178, R64 ;  /* 0x000000b29040723c */ /* 0x000fe20000001840 */
[----:B------:R-:W2:Y:S07]  /*8250*/  LDSM.16.M88.4 R144, [R184+0x1000] ;  /* 0x00100000b890783b */ /* 0x000eae0000000200 */
[-C--:B----4-:R-:W-:Y:S08]  /*8260*/  HMMA.16816.F32 R4, R172, R180.reuse, R4 ;  /* 0x000000b4ac04723c */ /* 0x090ff00000001804 */
[C---:B-1----:R-:W-:Y:S08]  /*8270*/  HMMA.16816.F32 R8, R132.reuse, R180, R8 ;  /* 0x000000b48408723c */ /* 0x042ff00000001808 */
[-C--:B------:R-:W-:Y:S08]  /*8280*/  HMMA.16816.F32 R12, R132, R182.reuse, R12 ;  /* 0x000000b6840c723c */ /* 0x080ff0000000180c */
[C---:B------:R-:W-:Y:S04]  /*8290*/  HMMA.16816.F32 R16, R172.reuse, R182, R16 ;  /* 0x000000b6ac10723c */ /* 0x040fe80000001810 */
[----:B------:R-:W-:Y:S02]  /*82a0*/  FMUL.FTZ R138, R4, c[0x0][0x2ec] ;  /* 0x0000bb00048a7a20 */ /* 0x000fe40000410000 */
[----:B------:R-:W-:Y:S02]  /*82b0*/  FMUL.FTZ R137, R6, c[0x0][0x2ec] ;  /* 0x0000bb0006897a20 */ /* 0x000fe40000410000 */
[----:B------:R1:W3:Y:S01]  /*82c0*/  MUFU.TANH R150, R138 ;  /* 0x0000008a00967308 */ /* 0x0002e20000002400 */
[-C--:B-----5:R-:W-:Y:S03]  /*82d0*/  HMMA.16816.F32 R20, R172, R140.reuse, R20 ;  /* 0x0000008cac14723c */ /* 0x0a0fe60000001814 */
[----:B------:R-:W-:Y:S02]  /*82e0*/  FMUL.FTZ R136, R7, c[0x0][0x2ec] ;  /* 0x0000bb0007887a20 */ /* 0x000fe40000410000 */
[----:B------:R-:W-:Y:S02]  /*82f0*/  FMUL.FTZ R251, R9, c[0x0][0x2ec] ;  /* 0x0000bb0009fb7a20 */ /* 0x000fe40000410000 */
[----:B------:R-:W-:Y:S01]  /*8300*/  FMUL.FTZ R176, R12, c[0x0][0x2ec] ;  /* 0x0000bb000cb07a20 */ /* 0x000fe20000410000 */
[C---:B------:R-:W-:Y:S01]  /*8310*/  HMMA.16816.F32 R24, R132.reuse, R140, R24 ;  /* 0x0000008c8418723c */ /* 0x040fe20000001818 */
[----:B------:R4:W3:Y:S03]  /*8320*/  MUFU.TANH R149, R137 ;  /* 0x0000008900957308 */ /* 0x0008e60000002400 */
[----:B------:R-:W-:Y:S02]  /*8330*/  FMUL.FTZ R247, R11, c[0x0][0x2ec] ;  /* 0x0000bb000bf77a20 */ /* 0x000fe40000410000 */
[----:B------:R-:W-:Y:S02]  /*8340*/  FMUL.FTZ R249, R10, c[0x0][0x2ec] ;  /* 0x0000bb000af97a20 */ /* 0x000fe40000410000 */
[-C--:B------:R-:W-:Y:S03]  /*8350*/  HMMA.16816.F32 R28, R132, R142.reuse, R28 ;  /* 0x0000008e841c723c */ /* 0x080fe6000000181c */
[----:B------:R5:W3:Y:S01]  /*8360*/  MUFU.TANH R7, R136 ;  /* 0x0000008800077308 */ /* 0x000ae20000002400 */
[----:B------:R-:W-:Y:S02]  /*8370*/  FMUL.FTZ R178, R16, c[0x0][0x2ec] ;  /* 0x0000bb0010b27a20 */ /* 0x000fe40000410000 */
[----:B------:R-:W-:Y:S02]  /*8380*/  FMUL.FTZ R177, R17, c[0x0][0x2ec] ;  /* 0x0000bb0011b17a20 */ /* 0x000fe40000410000 */
[C---:B------:R-:W-:Y:S01]  /*8390*/  HMMA.16816.F32 R32, R172.reuse, R142, R32 ;  /* 0x0000008eac20723c */ /* 0x040fe20000001820 */
[----:B------:R-:W3:Y:S01]  /*83a0*/  LDSM.16.M88.4 R140, [R184+0x1800] ;  /* 0x00180000b88c783b */ /* 0x000ee20000000200 */
[----:B------:R-:W-:Y:S04]  /*83b0*/  DEPBAR.LE SB0, 0x0 ;  /* 0x000080000000791a */ /* 0x000fe80000000000 */
[----:B------:R5:W3:Y:S01]  /*83c0*/  MUFU.TANH R11, R176 ;  /* 0x000000b0000b7308 */ /* 0x000ae20000002400 */
[----:B-1----:R-:W-:Y:S01]  /*83d0*/  FMUL.FTZ R138, R13, c[0x0][0x2ec] ;  /* 0x0000bb000d8a7a20 */ /* 0x002fe20000410000 */
[-C--:B--2---:R-:W-:Y:S01]  /*83e0*/  HMMA.16816.F32 R36, R172, R144.reuse, R36 ;  /* 0x00000090ac24723c */ /* 0x084fe20000001824 */
[----:B------:R-:W-:Y:S04]  /*83f0*/  BAR.SYNC.DEFER_BLOCKING 0x0 ;  /* 0x0000000000007b1d */ /* 0x000fe80000010000 */
[----:B----4-:R-:W-:Y:S02]  /*8400*/  FMUL.FTZ R137, R14, c[0x0][0x2ec] ;  /* 0x0000bb000e897a20 */ /* 0x010fe40000410000 */
[----:B------:R-:W-:Y:S01]  /*8410*/  FMUL.FTZ R179, R20, c[0x0][0x2ec] ;  /* 0x0000bb0014b37a20 */ /* 0x000fe20000410000 */
[----:B------:R1:W2:Y:S01]  /*8420*/  MUFU.TANH R9, R138 ;  /* 0x0000008a00097308 */ /* 0x0002a20000002400 */
[C---:B------:R-:W-:Y:S04]  /*8430*/  HMMA.16816.F32 R40, R132.reuse, R144, R40 ;  /* 0x000000908428723c */ /* 0x040fe80000001828 */
[----:B-----5:R-:W-:Y:S02]  /*8440*/  FMUL.FTZ R136, R15, c[0x0][0x2ec] ;  /* 0x0000bb000f887a20 */ /* 0x020fe40000410000 */
[----:B------:R-:W-:Y:S02]  /*8450*/  FMUL.FTZ R252, R26, c[0x0][0x2ec] ;  /* 0x0000bb001afc7a20 */ /* 0x000fe40000410000 */
[-C--:B------:R-:W-:Y:S01]  /*8460*/  HMMA.16816.F32 R44, R132, R146.reuse, R44 ;  /* 0x00000092842c723c */ /* 0x080fe2000000182c */
[----:B------:R4:W2:Y:S03]  /*8470*/  MUFU.TANH R14, R137 ;  /* 0x00000089000e7308 */ /* 0x0008a60000002400 */
[----:B------:R-:W-:Y:S02]  /*8480*/  FMUL.FTZ R227, R5, c[0x0][0x2ec] ;  /* 0x0000bb0005e37a20 */ /* 0x000fe40000410000 */
[----:B------:R-:W-:Y:S02]  /*8490*/  FMUL.FTZ R176, R18, c[0x0][0x2ec] ;  /* 0x0000bb0012b07a20 */ /* 0x000fe40000410000 */
[C---:B------:R-:W-:Y:S03]  /*84a0*/  HMMA.16816.F32 R48, R172.reuse, R146, R48 ;  /* 0x00000092ac30723c */ /* 0x040fe60000001830 */
[----:B------:R5:W2:Y:S01]  /*84b0*/  MUFU.TANH R154, R178 ;  /* 0x000000b2009a7308 */ /* 0x000aa20000002400 */
[----:B------:R-:W-:Y:S02]  /*84c0*/  FMUL.FTZ R243, R8, c[0x0][0x2ec] ;  /* 0x0000bb0008f37a20 */ /* 0x000fe40000410000 */
[----:B------:R-:W-:Y:S02]  /*84d0*/  FMUL.FTZ R241, R24, c[0x0][0x2ec] ;  /* 0x0000bb0018f17a20 */ /* 0x000fe40000410000 */
[----:B-1----:R-:W-:Y:S01]  /*84e0*/  FMUL.FTZ R138, R19, c[0x0][0x2ec] ;  /* 0x0000bb00138a7a20 */ /* 0x002fe20000410000 */
[-C--:B---3--:R-:W-:Y:S03]  /*84f0*/  HMMA.16816.F32 R52, R172, R140.reuse, R52 ;  /* 0x0000008cac34723c */ /* 0x088fe60000001834 */
[----:B------:R-:W-:Y:S01]  /*8500*/  FMUL.FTZ R239, R25, c[0x0][0x2ec] ;  /* 0x0000bb0019ef7a20 */ /* 0x000fe20000410000 */
[----:B------:R1:W3:Y:S01]  /*8510*/  MUFU.TANH R19, R138 ;  /* 0x0000008a00137308 */ /* 0x0002e20000002400 */
[----:B------:R-:W-:Y:S02]  /*8520*/  FMUL.FTZ R250, R27, c[0x0][0x2ec] ;  /* 0x0000bb001bfa7a20 */ /* 0x000fe40000410000 */
[----:B------:R-:W-:Y:S01]  /*8530*/  FMUL.FTZ R237, R28, c[0x0][0x2ec] ;  /* 0x0000bb001ced7a20 */ /* 0x000fe20000410000 */
[C---:B------:R-:W-:Y:S04]  /*8540*/  HMMA.16816.F32 R56, R132.reuse, R140, R56 ;  /* 0x0000008c8438723c */ /* 0x040fe80000001838 */
[----:B----4-:R-:W-:Y:S02]  /*8550*/  FMUL.FTZ R137, R22, c[0x0][0x2ec] ;  /* 0x0000bb0016897a20 */ /* 0x010fe40000410000 */
[----:B------:R4:W2:Y:S01]  /*8560*/  MUFU.TANH R10, R136 ;  /* 0x00000088000a7308 */ /* 0x0008a20000002400 */
[----:B------:R-:W-:Y:S01]  /*8570*/  FMUL.FTZ R235, R29, c[0x0][0x2ec] ;  /* 0x0000bb001deb7a20 */ /* 0x000fe20000410000 */
[-C--:B------:R-:W-:Y:S04]  /*8580*/  HMMA.16816.F32 R60, R132, R142.reuse, R60 ;  /* 0x0000008e843c723c */ /* 0x080fe8000000183c */
[----:B-----5:R-:W-:Y:S02]  /*8590*/  FMUL.FTZ R178, R21, c[0x0][0x2ec] ;  /* 0x0000bb0015b27a20 */ /* 0x020fe40000410000 */
[----:B------:R-:W-:Y:S02]  /*85a0*/  FMUL.FTZ R248, R30, c[0x0][0x2ec] ;  /* 0x0000bb001ef87a20 */ /* 0x000fe40000410000 */
[----:B------:R-:W2:Y:S01]  /*85b0*/  MUFU.TANH R166, R177 ;  /* 0x000000b100a67308 */ /* 0x000ea20000002400 */
[----:B------:R-:W-:Y:S04]  /*85c0*/  HMMA.16816.F32 R64, R172, R142, R64 ;  /* 0x0000008eac40723c */ /* 0x000fe80000001840 */
[----:B-1----:R-:W-:Y:S02]  /*85d0*/  FMUL.FTZ R138, R32, c[0x0][0x2ec] ;  /* 0x0000bb00208a7a20 */ /* 0x002fe40000410000 */
[----:B------:R-:W-:Y:S02]  /*85e0*/  FMUL.FTZ R242, R31, c[0x0][0x2ec] ;  /* 0x0000bb001ff27a20 */ /* 0x000fe40000410000 */
[----:B------:R-:W-:Y:S01]  /*85f0*/  FMUL.FTZ R245, R35, c[0x0][0x2ec] ;  /* 0x0000bb0023f57a20 */ /* 0x000fe20000410000 */
[----:B------:R-:W1:Y:S03]  /*8600*/  MUFU.TANH R162, R176 ;  /* 0x000000b000a27308 */ /* 0x000e660000002400 */
[----:B------:R-:W-:Y:S02]  /*8610*/  FMUL.FTZ R246, R36, c[0x0][0x2ec] ;  /* 0x0000bb0024f67a20 */ /* 0x000fe40000410000 */
[----:B----4-:R-:W-:Y:S02]  /*8620*/  FMUL.FTZ R136, R23, c[0x0][0x2ec] ;  /* 0x0000bb0017887a20 */ /* 0x010fe40000410000 */
[----:B------:R-:W-:Y:S02]  /*8630*/  FMUL.FTZ R244, R37, c[0x0][0x2ec] ;  /* 0x0000bb0025f47a20 */ /* 0x000fe40000410000 */
[----:B------:R-:W-:Y:S01]  /*8640*/  FMUL.FTZ R232, R38, c[0x0][0x2ec] ;  /* 0x0000bb0026e87a20 */ /* 0x000fe20000410000 */
[----:B------:R-:W4:Y:S01]  /*8650*/  MUFU.TANH R17, R179 ;  /* 0x000000b300117308 */ /* 0x000f220000002400 */
[----:B------:R-:W-:Y:S02]  /*8660*/  FMUL.FTZ R230, R39, c[0x0][0x2ec] ;  /* 0x0000bb0027e67a20 */ /* 0x000fe40000410000 */
[----:B------:R-:W-:Y:S02]  /*8670*/  FMUL.FTZ R229, R40, c[0x0][0x2ec] ;  /* 0x0000bb0028e57a20 */ /* 0x000fe40000410000 */
[----:B------:R-:W-:Y:S02]  /*8680*/  FMUL.FTZ R231, R41, c[0x0][0x2ec] ;  /* 0x0000bb0029e77a20 */ /* 0x000fe40000410000 */
[----:B------:R-:W-:Y:S02]  /*8690*/  FMUL.FTZ R226, R42, c[0x0][0x2ec] ;  /* 0x0000bb002ae27a20 */ /* 0x000fe40000410000 */
[----:B------:R-:W-:Y:S01]  /*86a0*/  FMUL.FTZ R224, R43, c[0x0][0x2ec] ;  /* 0x0000bb002be07a20 */ /* 0x000fe20000410000 */
[----:B------:R5:W1:Y:S01]  /*86b0*/  MUFU.TANH R15, R178 ;  /* 0x000000b2000f7308 */ /* 0x000a620000002400 */
        /* <DEDUP_REMOVED lines=11> */
[----:B------:R2:W2:Y:S01]  /*8770*/  MUFU.TANH R26, R138 ;  /* 0x0000008a001a7308 */ /* 0x0004a20000002400 */
[----:B------:R-:W-:Y:S02]  /*8780*/  FMUL.FTZ R214, R54, c[0x0][0x2ec] ;  /* 0x0000bb0036d67a20 */ /* 0x000fe40000410000 */
[----:B------:R-:W-:Y:S02]  /*8790*/  FMUL.FTZ R212, R55, c[0x0][0x2ec] ;  /* 0x0000bb0037d47a20 */ /* 0x000fe40000410000 */
[----:B------:R-:W-:Y:S02]  /*87a0*/  FMUL.FTZ R181, R56, c[0x0][0x2ec] ;  /* 0x0000bb0038b57a20 */ /* 0x000fe40000410000 */
[----:B------:R-:W-:Y:S02]  /*87b0*/  FMUL.FTZ R180, R57, c[0x0][0x2ec] ;  /* 0x0000bb0039b47a20 */ /* 0x000fe40000410000 */
[----:B-----5:R-:W-:Y:S01]  /*87c0*/  FMUL.FTZ R178, R58, c[0x0][0x2ec] ;  /* 0x0000bb003ab27a20 */ /* 0x020fe20000410000 */
[----:B------:R5:W3:Y:S01]  /*87d0*/  MUFU.TANH R18, R136 ;  /* 0x0000008800127308 */ /* 0x000ae20000002400 */
[----:B------:R-:W-:Y:S02]  /*87e0*/  FMUL.FTZ R177, R59, c[0x0][0x2ec] ;  /* 0x0000bb003bb17a20 */ /* 0x000fe40000410000 */
[----:B------:R-:W-:Y:S02]  /*87f0*/  FMUL.FTZ R176, R60, c[0x0][0x2ec] ;  /* 0x0000bb003cb07a20 */ /* 0x000fe40000410000 */
[----:B-1----:R-:W-:Y:S02]  /*8800*/  FMUL.FTZ R137, R33, c[0x0][0x2ec] ;  /* 0x0000bb0021897a20 */ /* 0x002fe40000410000 */
[----:B------:R-:W-:Y:S02]  /*8810*/  FMUL.FTZ R179, R61, c[0x0][0x2ec] ;  /* 0x0000bb003db37a20 */ /* 0x000fe40000410000 */
[----:B------:R-:W-:Y:S01]  /*8820*/  FMUL.FTZ R228, R64, c[0x0][0x2ec] ;  /* 0x0000bb0040e47a20 */ /* 0x000fe20000410000 */
[----:B------:R-:W1:Y:S01]  /*8830*/  MUFU.TANH R227, R227 ;  /* 0x000000e300e37308 */ /* 0x000e620000002400 */
[----:B------:R-:W-:Y:S02]  /*8840*/  FMUL.FTZ R221, R65, c[0x0][0x2ec] ;  /* 0x0000bb0041dd7a20 */ /* 0x000fe40000410000 */
[----:B------:R-:W-:Y:S02]  /*8850*/  FMUL.FTZ R183, R66, c[0x0][0x2ec] ;  /* 0x0000bb0042b77a20 */ /* 0x000fe40000410000 */
[----:B--2---:R-:W-:Y:S02]  /*8860*/  FMUL.FTZ R138, R62, c[0x0][0x2ec] ;  /* 0x0000bb003e8a7a20 */ /* 0x004fe40000410000 */
[----:B------:R-:W-:Y:S02]  /*8870*/  FMUL.FTZ R182, R67, c[0x0][0x2ec] ;  /* 0x0000bb0043b67a20 */ /* 0x000fe40000410000 */
[----:B------:R-:W-:Y:S01]  /*8880*/  FMUL.FTZ R63, R63, c[0x0][0x2ec] ;  /* 0x0000bb003f3f7a20 */ /* 0x000fe20000410000 */
[----:B------:R-:W2:Y:S01]  /*8890*/  MUFU.TANH R243, R243 ;  /* 0x000000f300f37308 */ /* 0x000ea20000002400 */
[----:B-----5:R-:W-:Y:S09]  /*88a0*/  FMUL.FTZ R136, R34, c[0x0][0x2ec] ;  /* 0x0000bb0022887a20 */ /* 0x020ff20000410000 */
        /* <DEDUP_REMOVED lines=47> */
.L_x_606:
[----:B-1----:R-:W-:Y:S01]  /*8ba0*/  FMNMX.FTZ R4, R150, R3, !PT ;  /* 0x0000000396047209 */ /* 0x002fe20007810000 */
[----:B------:R-:W-:Y:S01]  /*8bb0*/  LDSM.16.MT88.4 R36, [R190+0x6000] ;  /* 0x00600000be24783b */ /* 0x000fe20000004200 */
[----:B------:R-:W-:Y:S02]  /*8bc0*/  FMNMX.FTZ R6, R243, R139, !PT ;  /* 0x0000008bf3067209 */ /* 0x000fe40007810000 */
[----:B------:R-:W-:Y:S02]  /*8bd0*/  FMNMX.FTZ R21, R227, R4, !PT ;  /* 0x00000004e3157209 */ /* 0x000fe40007810000 */
[----:B------:R-:W-:Y:S02]  /*8be0*/  FMNMX.FTZ R4, R149, R2, !PT ;  /* 0x0000000295047209 */ /* 0x000fe40007810000 */
        /* <DEDUP_REMOVED lines=61> */
[----:B------:R-:W-:Y:S02]  /*8fc0*/  IADD3 R207, R207, -0x1, RZ ;  /* 0xffffffffcfcf7810 */ /* 0x000fe40007ffe0ff */
[----:B------:R-:W-:Y:S03]  /*8fd0*/  FMNMX.FTZ R6, R137, R4, !PT ;  /* 0x0000000489067209 */ /* 0x000fe60007810000 */
[----:B------:R-:W-:Y:S08]  /*8fe0*/  SHFL.BFLY PT, R16, R21, 0x2, 0x1f ;  /* 0x0c401f0015107f89 */ /* 0x000ff000000e0000 */
[----:B------:R-:W-:Y:S08]  /*8ff0*/  SHFL.BFLY PT, R25, R12, 0x2, 0x1f ;  /* 0x0c401f000c197f89 */ /* 0x000ff000000e0000 */
[----:B------:R-:W1:Y:S02]  /*9000*/  SHFL.BFLY PT, R5, R6, 0x2, 0x1f ;  /* 0x0c401f0006057f89 */ /* 0x000e6400000e0000 */
[----:B-1----:R-:W-:Y:S02]  /*9010*/  FMNMX.FTZ R4, R6, R5, !PT ;  /* 0x0000000506047209 */ /* 0x002fe40007810000 */
[----:B------:R-:W-:Y:S02]  /*9020*/  FMNMX.FTZ R23, R8, R23, !PT ;  /* 0x0000001708177209 */ /* 0x000fe40007810000 */
[----:B------:R-:W-:Y:S02]  /*9030*/  FMNMX.FTZ R8, R21, R16, !PT ;  /* 0x0000001015087209 */ /* 0x000fe40007810000 */
[----:B------:R-:W1:Y:S01]  /*9040*/  SHFL.BFLY PT, R133, R4, 0x1, 0x1f ;  /* 0x0c201f0004857f89 */ /* 0x000e6200000e0000 */
[----:B------:R-:W-:Y:S07]  /*9050*/  FMNMX.FTZ R21, R12, R25, !PT ;  /* 0x000000190c157209 */ /* 0x000fee0007810000 */
[----:B------:R-:W2:Y:S08]  /*9060*/  SHFL.BFLY PT, R136, R23, 0x1, 0x1f ;  /* 0x0c201f0017887f89 */ /* 0x000eb000000e0000 */
[----:B------:R-:W3:Y:S08]  /*9070*/  SHFL.BFLY PT, R134, R21, 0x1, 0x1f ;  /* 0x0c201f0015867f89 */ /* 0x000ef000000e0000 */
[----:B------:R-:W4:Y:S01]  /*9080*/  SHFL.BFLY PT, R135, R8, 0x1, 0x1f ;  /* 0x0c201f0008877f89 */ /* 0x000f2200000e0000 */
[----:B-1----:R-:W-:Y:S05]  /*9090*/  FMNMX.FTZ R133, R4, R133, !PT ;  /* 0x0000008504857209 */ /* 0x002fea0007810000 */
[----:B------:R-:W-:Y:S01]  /*90a0*/  FADD.FTZ R4, -R133, R0 ;  /* 0x0000000085047221 */ /* 0x000fe20000010100 */
[----:B--2---:R-:W-:Y:S01]  /*90b0*/  FMNMX.FTZ R136, R23, R136, !PT ;  /* 0x0000008817887209 */ /* 0x004fe20007810000 */
[----:B------:R-:W-:Y:S02]  /*90c0*/  FMUL.FTZ R165, R133, c[0x0][0x23c] ;  /* 0x00008f0085a57a20 */ /* 0x000fe40000410000 */
[----:B------:R-:W-:Y:S01]  /*90d0*/  FMUL.FTZ R0, R4, c[0x0][0x23c] ;  /* 0x00008f0004007a20 */ /* 0x000fe20000410000 */
[C---:B------:R-:W-:Y:S01]  /*90e0*/  FSETP.NEU.FTZ.AND P1, PT, R136.reuse, -INF , PT ;  /* 0xff8000008800780b */ /* 0x040fe20003f3d000 */
[C---:B------:R-:W-:Y:S02]  /*90f0*/  FMUL.FTZ R233, R136.reuse, c[0x0][0x23c] ;  /* 0x00008f0088e97a20 */ /* 0x040fe40000410000 */
[----:B------:R-:W-:Y:S01]  /*9100*/  FADD.FTZ R5, -R136, R3 ;  /* 0x0000000388057221 */ /* 0x000fe20000010100 */
[----:B---3--:R-:W-:Y:S01]  /*9110*/  FMNMX.FTZ R134, R21, R134, !PT ;  /* 0x0000008615867209 */ /* 0x008fe20007810000 */
[----:B------:R-:W1:Y:S01]  /*9120*/  MUFU.EX2 R0, R0 ;  /* 0x0000000000007308 */ /* 0x000e620000000800 */
[----:B------:R-:W2:Y:S01]  /*9130*/  LDSM.16.MT88.4 R20, [R191+0x6000] ;  /* 0x00600000bf14783b */ /* 0x000ea20000004200 */
[----:B------:R-:W-:Y:S01]  /*9140*/  FSEL R233, R233, RZ, P1 ;  /* 0x000000ffe9e97208 */ /* 0x000fe20000800000 */
[----:B------:R-:W-:Y:S02]  /*9150*/  FMUL.FTZ R132, R5, c[0x0][0x23c] ;  /* 0x00008f0005847a20 */ /* 0x000fe40000410000 */
[----:B------:R-:W-:Y:S02]  /*9160*/  FMUL.FTZ R170, R134, c[0x0][0x23c] ;  /* 0x00008f0086aa7a20 */ /* 0x000fe40000410000 */
[--C-:B------:R-:W-:Y:S01]  /*9170*/  FFMA.FTZ R155, R17, c[0x0][0x23c], -R233.reuse ;  /* 0x00008f00119b7a23 */ /* 0x100fe200000108e9 */
[----:B----4-:R-:W-:Y:S01]  /*9180*/  FMNMX.FTZ R135, R8, R135, !PT ;  /* 0x0000008708877209 */ /* 0x010fe20007810000 */
[--C-:B------:R-:W-:Y:S01]  /*9190*/  FFMA.FTZ R160, R33, c[0x0][0x23c], -R233.reuse ;  /* 0x00008f0021a07a23 */ /* 0x100fe200000108e9 */
[----:B------:R-:W3:Y:S01]  /*91a0*/  MUFU.EX2 R132, R132 ;  /* 0x0000008400847308 */ /* 0x000ee20000000800 */
[--C-:B------:R-:W-:Y:S01]  /*91b0*/  FFMA.FTZ R158, R227, c[0x0][0x23c], -R233.reuse ;  /* 0x00008f00e39e7a23 */ /* 0x100fe200000108e9 */
[C---:B------:R-:W-:Y:S01]  /*91c0*/  FSETP.NEU.FTZ.AND P1, PT, R135.reuse, -INF , PT ;  /* 0xff8000008700780b */ /* 0x040fe20003f3d000 */
[C---:B------:R-:W-:Y:S02]  /*91d0*/  FMUL.FTZ R4, R135.reuse, c[0x0][0x23c] ;  /* 0x00008f0087047a20 */ /* 0x040fe40000410000 */
[----:B------:R-:W-:Y:S02]  /*91e0*/  FADD.FTZ R2, -R135, R2 ;  /* 0x0000000287027221 */ /* 0x000fe40000010100 */
[----:B------:R-:W-:Y:S01]  /*91f0*/  FFMA.FTZ R159, R150, c[0x0][0x23c], -R233 ;  /* 0x00008f00969f7a23 */ /* 0x000fe200000108e9 */
[----:B------:R-:W-:Y:S01]  /*9200*/  FSEL R227, R4, RZ, P1 ;  /* 0x000000ff04e37208 */ /* 0x000fe20000800000 */
[----:B------:R-:W-:Y:S01]  /*9210*/  FMUL.FTZ R3, R2, c[0x0][0x23c] ;  /* 0x00008f0002037a20 */ /* 0x000fe20000410000 */
[----:B------:R-:W-:Y:S01]  /*9220*/  MUFU.EX2 R158, R158 ;  /* 0x0000009e009e7308 */ /* 0x000fe20000000800 */
[C---:B------:R-:W-:Y:S01]  /*9230*/  FADD.FTZ R2, -R134.reuse, R139 ;  /* 0x0000008b86027221 */ /* 0x040fe20000010100 */
[----:B------:R-:W-:Y:S01]  /*9240*/  FSETP.NEU.FTZ.AND P1, PT, R134, -INF , PT ;  /* 0xff8000008600780b */ /* 0x000fe20003f3d000 */
[--C-:B------:R-:W-:Y:S02]  /*9250*/  FFMA.FTZ R147, R18, c[0x0][0x23c], -R227.reuse ;  /* 0x00008f0012937a23 */ /* 0x100fe400000108e3 */
[----:B-1----:R-:W-:Y:S01]  /*9260*/  FMUL.FTZ R58, R0, R78 ;  /* 0x0000004e003a7220 */ /* 0x002fe20000410000 */
[----:B------:R-:W-:Y:S01]  /*9270*/  FSEL R170, R170, RZ, P1 ;  /* 0x000000ffaaaa7208 */ /* 0x000fe20000800000 */
[----:B------:R-:W-:Y:S01]  /*9280*/  FMUL.FTZ R59, R0, R79 ;  /* 0x0000004f003b7220 */ /* 0x000fe20000410000 */
[----:B------:R-:W-:Y:S01]  /*9290*/  FSETP.NEU.FTZ.AND P1, PT, R133, -INF , PT ;  /* 0xff8000008500780b */ /* 0x000fe20003f3d000 */
[--C-:B------:R-:W-:Y:S01]  /*92a0*/  FFMA.FTZ R161, R34, c[0x0][0x23c], -R227.reuse ;  /* 0x00008f0022a17a23 */ /* 0x100fe200000108e3 */
[----:B------:R-:W1:Y:S01]  /*92b0*/  MUFU.EX2 R3, R3 ;  /* 0x0000000300037308 */ /* 0x000e620000000800 */
[--C-:B------:R-:W-:Y:S01]  /*92c0*/  FFMA.FTZ R152, R149, c[0x0][0x23c], -R227.reuse ;  /* 0x00008f0095987a23 */ /* 0x100fe200000108e3 */
[----:B------:R-:W-:Y:S01]  /*92d0*/  FSEL R165, R165, RZ, P1 ;  /* 0x000000ffa5a57208 */ /* 0x000fe20000800000 */
[--C-:B------:R-:W-:Y:S02]  /*92e0*/  FFMA.FTZ R149, R19, c[0x0][0x23c], -R227.reuse ;  /* 0x00008f0013957a23 */ /* 0x100fe400000108e3 */
[C---:B---3--:R-:W-:Y:S02]  /*92f0*/  FMUL.FTZ R16, R132.reuse, R116 ;  /* 0x0000007484107220 */ /* 0x048fe40000410000 */
[C---:B------:R-:W-:Y:S02]  /*9300*/  FMUL.FTZ R17, R132.reuse, R117 ;  /* 0x0000007584117220 */ /* 0x040fe40000410000 */
[C---:B------:R-:W-:Y:S01]  /*9310*/  FMUL.FTZ R32, R132.reuse, R100 ;  /* 0x0000006484207220 */ /* 0x040fe20000410000 */
[----:B------:R-:W3:Y:S01]  /*9320*/  MUFU.EX2 R159, R159 ;  /* 0x0000009f009f7308 */ /* 0x000ee20000000800 */
[C---:B------:R-:W-:Y:S02]  /*9330*/  FMUL.FTZ R33, R132.reuse, R101 ;  /* 0x0000006584217220 */ /* 0x040fe40000410000 */
[C---:B------:R-:W-:Y:S02]  /*9340*/  FMUL.FTZ R48, R132.reuse, R84 ;  /* 0x0000005484307220 */ /* 0x040fe40000410000 */
[----:B------:R-:W-:Y:S02]  /*9350*/  FMUL.FTZ R49, R132, R85 ;  /* 0x0000005584317220 */ /* 0x000fe40000410000 */
[----:B------:R-:W-:Y:S02]  /*9360*/  FMUL.FTZ R5, R2, c[0x0][0x23c] ;  /* 0x00008f0002057a20 */ /* 0x000fe40000410000 */
[----:B------:R-:W-:Y:S01]  /*9370*/  FMUL.FTZ R4, R132, R128 ;  /* 0x0000008084047220 */ /* 0x000fe20000410000 */
[----:B------:R-:W-:Y:S01]  /*9380*/  MUFU.EX2 R152, R152 ;  /* 0x0000009800987308 */ /* 0x000fe20000000800 */
[C---:B------:R-:W-:Y:S02]  /*9390*/  FMUL.FTZ R27, R0.reuse, R111 ;  /* 0x0000006f001b7220 */ /* 0x040fe40000410000 */
[----:B------:R-:W-:Y:S02]  /*93a0*/  FMUL.FTZ R30, R0, R106 ;  /* 0x0000006a001e7220 */ /* 0x000fe40000410000 */
[C---:B-1----:R-:W-:Y:S02]  /*93b0*/  FMUL.FTZ R18, R3.reuse, R118 ;  /* 0x0000007603127220 */ /* 0x042fe40000410000 */
[C---:B------:R-:W-:Y:S02]  /*93c0*/  FMUL.FTZ R19, R3.reuse, R119 ;  /* 0x0000007703137220 */ /* 0x040fe40000410000 */
[----:B------:R-:W-:Y:S01]  /*93d0*/  LDSM.16.MT88.4 R116, [R191+0x7800] ;  /* 0x00780000bf74783b */ /* 0x000fe20000004200 */
[----:B------:R-:W1:Y:S01]  /*93e0*/  MUFU.EX2 R2, R5 ;  /* 0x0000000500027308 */ /* 0x000e620000000800 */
[C---:B------:R-:W-:Y:S02]  /*93f0*/  FMUL.FTZ R34, R3.reuse, R102 ;  /* 0x0000006603227220 */ /* 0x040fe40000410000 */
[C---:B------:R-:W-:Y:S01]  /*9400*/  FMUL.FTZ R35, R3.reuse, R103 ;  /* 0x0000006703237220 */ /* 0x040fe20000410000 */
[----:B---3--:R-:W-:Y:S01]  /*9410*/  F2FP.PACK_AB R128, R158, R159 ;  /* 0x0000009f9e80723e */ /* 0x008fe200000000ff */
[C---:B------:R-:W-:Y:S02]  /*9420*/  FMUL.FTZ R50, R3.reuse, R86 ;  /* 0x0000005603327220 */ /* 0x040fe40000410000 */
[----:B------:R-:W-:Y:S01]  /*9430*/  LDSM.16.MT88.4 R100, [R190+0x7800] ;  /* 0x00780000be64783b */ /* 0x000fe20000004200 */
[C---:B------:R-:W-:Y:S02]  /*9440*/  FMUL.FTZ R51, R3.reuse, R87 ;  /* 0x0000005703337220 */ /* 0x040fe40000410000 */
[----:B------:R-:W-:Y:S01]  /*9450*/  MUFU.EX2 R149, R149 ;  /* 0x0000009500957308 */ /* 0x000fe20000000800 */
[----:B------:R-:W-:Y:S02]  /*9460*/  FMUL.FTZ R6, R3, R130 ;  /* 0x0000008203067220 */ /* 0x000fe40000410000 */
[C---:B------:R-:W-:Y:S02]  /*9470*/  FMUL.FTZ R31, R0.reuse, R107 ;  /* 0x0000006b001f7220 */ /* 0x040fe40000410000 */
[----:B------:R-:W-:Y:S01]  /*9480*/  LDSM.16.MT88.4 R84, [R189+0x6800] ;  /* 0x00680000bd54783b */ /* 0x000fe20000004200 */
[C---:B------:R-:W-:Y:S02]  /*9490*/  FMUL.FTZ R42, R0.reuse, R94 ;  /* 0x0000005e002a7220 */ /* 0x040fe40000410000 */
[----:B------:R-:W-:Y:S02]  /*94a0*/  FMUL.FTZ R43, R0, R95 ;  /* 0x0000005f002b7220 */ /* 0x000fe40000410000 */
[----:B------:R-:W-:Y:S01]  /*94b0*/  MUFU.EX2 R155, R155 ;  /* 0x0000009b009b7308 */ /* 0x000fe20000000800 */
[----:B------:R-:W-:Y:S02]  /*94c0*/  FFMA.FTZ R151, R7, c[0x0][0x23c], -R227 ;  /* 0x00008f0007977a23 */ /* 0x000fe400000108e3 */
[--C-:B------:R-:W-:Y:S02]  /*94d0*/  FFMA.FTZ R157, R154, c[0x0][0x23c], -R233.reuse ;  /* 0x00008f009a9d7a23 */ /* 0x100fe400000108e9 */
[----:B------:R-:W-:Y:S02]  /*94e0*/  FFMA.FTZ R156, R166, c[0x0][0x23c], -R233 ;  /* 0x00008f00a69c7a23 */ /* 0x000fe400000108e9 */
[----:B------:R-:W-:Y:S02]  /*94f0*/  FFMA.FTZ R150, R162, c[0x0][0x23c], -R227 ;  /* 0x00008f00a2967a23 */ /* 0x000fe400000108e3 */
[C---:B-1----:R-:W-:Y:S01]  /*9500*/  FMUL.FTZ R56, R2.reuse, R76 ;  /* 0x0000004c02387220 */ /* 0x042fe20000410000 */
[----:B------:R-:W1:Y:S01]  /*9510*/  MUFU.EX2 R151, R151 ;  /* 0x0000009700977308 */ /* 0x000e620000000800 */
[----:B------:R-:W-:Y:S02]  /*9520*/  FMUL.FTZ R57, R2, R77 ;  /* 0x0000004d02397220 */ /* 0x000fe40000410000 */
[----:B------:R-:W-:Y:S01]  /*9530*/  LDSM.16.MT88.4 R76, [R191+0x6800] ;  /* 0x00680000bf4c783b */ /* 0x000fe20000004200 */
[----:B------:R-:W-:Y:S02]  /*9540*/  FMUL.FTZ R5, R132, R129 ;  /* 0x0000008184057220 */ /* 0x000fe40000410000 */
[----:B------:R-:W-:Y:S02]  /*9550*/  FMUL.FTZ R7, R3, R131 ;  /* 0x0000008303077220 */ /* 0x000fe40000410000 */
[C---:B------:R-:W-:Y:S02]  /*9560*/  FMUL.FTZ R8, R2.reuse, R124 ;  /* 0x0000007c02087220 */ /* 0x040fe40000410000 */
[----:B------:R-:W-:Y:S01]  /*9570*/  MUFU.EX2 R157, R157 ;  /* 0x0000009d009d7308 */ /* 0x000fe20000000800 */
[C---:B------:R-:W-:Y:S02]  /*9580*/  FMUL.FTZ R12, R2.reuse, R120 ;  /* 0x00000078020c7220 */ /* 0x040fe40000410000 */
[C---:B------:R-:W-:Y:S02]  /*9590*/  FMUL.FTZ R24, R2.reuse, R108 ;  /* 0x0000006c02187220 */ /* 0x040fe40000410000 */
[C---:B------:R-:W-:Y:S02]  /*95a0*/  FMUL.FTZ R25, R2.reuse, R109 ;  /* 0x0000006d02197220 */ /* 0x040fe40000410000 */
[C---:B------:R-:W-:Y:S02]  /*95b0*/  FMUL.FTZ R28, R2.reuse, R104 ;  /* 0x00000068021c7220 */ /* 0x040fe40000410000 */
[C---:B------:R-:W-:Y:S01]  /*95c0*/  FMUL.FTZ R29, R2.reuse, R105 ;  /* 0x00000069021d7220 */ /* 0x040fe20000410000 */
[----:B------:R-:W3:Y:S01]  /*95d0*/  MUFU.EX2 R156, R156 ;  /* 0x0000009c009c7308 */ /* 0x000ee20000000800 */
[C---:B------:R-:W-:Y:S02]  /*95e0*/  FMUL.FTZ R40, R2.reuse, R92 ;  /* 0x0000005c02287220 */ /* 0x040fe40000410000 */
[C---:B------:R-:W-:Y:S01]  /*95f0*/  FMUL.FTZ R41, R2.reuse, R93 ;  /* 0x0000005d02297220 */ /* 0x040fe20000410000 */
[----:B-1----:R-:W-:Y:S01]  /*9600*/  F2FP.PACK_AB R129, R151, R152 ;  /* 0x000000989781723e */ /* 0x002fe200000000ff */
[C---:B------:R-:W-:Y:S02]  /*9610*/  FMUL.FTZ R44, R2.reuse, R88 ;  /* 0x00000058022c7220 */ /* 0x040fe40000410000 */
[----:B------:R-:W-:Y:S02]  /*9620*/  FMUL.FTZ R45, R2, R89 ;  /* 0x00000059022d7220 */ /* 0x000fe40000410000 */
[----:B------:R-:W-:Y:S01]  /*9630*/  FMUL.FTZ R46, R0, R90 ;  /* 0x0000005a002e7220 */ /* 0x000fe20000410000 */
[----:B------:R-:W1:Y:S01]  /*9640*/  MUFU.EX2 R150, R150 ;  /* 0x0000009600967308 */ /* 0x000e620000000800 */
[--C-:B------:R-:W-:Y:S02]  /*9650*/  FFMA.FTZ R144, R11, c[0x0][0x23c], -R170.reuse ;  /* 0x00008f000b907a23 */ /* 0x100fe400000108aa */
[--C-:B------:R-:W-:Y:S02]  /*9660*/  FFMA.FTZ R143, R9, c[0x0][0x23c], -R170.reuse ;  /* 0x00008f00098f7a23 */ /* 0x100fe400000108aa */
[--C-:B------:R-:W-:Y:S02]  /*9670*/  FFMA.FTZ R140, R14, c[0x0][0x23c], -R165.reuse ;  /* 0x00008f000e8c7a23 */ /* 0x100fe400000108a5 */
[--C-:B------:R-:W-:Y:S02]  /*9680*/  FFMA.FTZ R139, R10, c[0x0][0x23c], -R165.reuse ;  /* 0x00008f000a8b7a23 */ /* 0x100fe400000108a5 */
[--C-:B------:R-:W-:Y:S01]  /*9690*/  FFMA.FTZ R146, R243, c[0x0][0x23c], -R170.reuse ;  /* 0x00008f00f3927a23 */ /* 0x100fe200000108aa */
[----:B------:R-:W-:Y:S01]  /*96a0*/  MUFU.EX2 R144, R144 ;  /* 0x0000009000907308 */ /* 0x000fe20000000800 */
[--C-:B------:R-:W-:Y:S02]  /*96b0*/  FFMA.FTZ R145, R251, c[0x0][0x23c], -R170.reuse ;  /* 0x00008f00fb917a23 */ /* 0x100fe400000108aa */
[--C-:B------:R-:W-:Y:S01]  /*96c0*/  FFMA.FTZ R142, R249, c[0x0][0x23c], -R165.reuse ;  /* 0x00008f00f98e7a23 */ /* 0x100fe200000108a5 */
[----:B---3--:R-:W-:Y:S01]  /*96d0*/  F2FP.PACK_AB R130, R156, R157 ;  /* 0x0000009d9c82723e */ /* 0x008fe200000000ff */
[----:B------:R-:W-:Y:S02]  /*96e0*/  FFMA.FTZ R141, R247, c[0x0][0x23c], -R165 ;  /* 0x00008f00f78d7a23 */ /* 0x000fe400000108a5 */
[----:B------:R-:W-:Y:S02]  /*96f0*/  FMUL.FTZ R9, R2, R125 ;  /* 0x0000007d02097220 */ /* 0x000fe40000410000 */
[C---:B------:R-:W-:Y:S01]  /*9700*/  FMUL.FTZ R10, R0.reuse, R126 ;  /* 0x0000007e000a7220 */ /* 0x040fe20000410000 */
[----:B------:R-:W-:Y:S01]  /*9710*/  MUFU.EX2 R146, R146 ;  /* 0x0000009200927308 */ /* 0x000fe20000000800 */
[C---:B------:R-:W-:Y:S02]  /*9720*/  FMUL.FTZ R11, R0.reuse, R127 ;  /* 0x0000007f000b7220 */ /* 0x040fe40000410000 */
[C---:B------:R-:W-:Y:S01]  /*9730*/  FMUL.FTZ R14, R0.reuse, R122 ;  /* 0x0000007a000e7220 */ /* 0x040fe20000410000 */
[----:B-1----:R-:W-:Y:S01]  /*9740*/  F2FP.PACK_AB R131, R149, R150 ;  /* 0x000000969583723e */ /* 0x002fe200000000ff */
[----:B------:R-:W-:Y:S02]  /*9750*/  FMUL.FTZ R47, R0, R91 ;  /* 0x0000005b002f7220 */ /* 0x000fe40000410000 */
[C---:B------:R-:W-:Y:S02]  /*9760*/  FMUL.FTZ R60, R2.reuse, R72 ;  /* 0x00000048023c7220 */ /* 0x040fe40000410000 */
[----:B------:R-:W-:Y:S01]  /*9770*/  FMUL.FTZ R61, R2, R73 ;  /* 0x00000049023d7220 */ /* 0x000fe20000410000 */
[----:B------:R-:W1:Y:S01]  /*9780*/  MUFU.EX2 R145, R145 ;  /* 0x0000009100917308 */ /* 0x000e620000000800 */
[-C--:B--2---:R-:W-:Y:S05]  /*9790*/  HMMA.16816.F32 R4, R128, R20.reuse, R4 ;  /* 0x000000148004723c */ /* 0x084fea0000001804 */
[C---:B------:R-:W-:Y:S02]  /*97a0*/  FMUL.FTZ R62, R0.reuse, R74 ;  /* 0x0000004a003e7220 */ /* 0x040fe40000410000 */
[C---:B------:R-:W-:Y:S02]  /*97b0*/  FMUL.FTZ R63, R0.reuse, R75 ;  /* 0x0000004b003f7220 */ /* 0x040fe40000410000 */
[----:B------:R-:W-:Y:S03]  /*97c0*/  MUFU.EX2 R142, R142 ;  /* 0x0000008e008e7308 */ /* 0x000fe60000000800 */
[----:B------:R-:W-:Y:S02]  /*97d0*/  FFMA.FTZ R154, R15, c[0x0][0x23c], -R233 ;  /* 0x00008f000f9a7a23 */ /* 0x000fe400000108e9 */
[----:B------:R-:W-:Y:S02]  /*97e0*/  FMUL.FTZ R15, R0, R123 ;  /* 0x0000007b000f7220 */ /* 0x000fe40000410000 */
[----:B------:R-:W-:Y:S02]  /*97f0*/  FFMA.FTZ R148, R13, c[0x0][0x23c], -R227 ;  /* 0x00008f000d947a23 */ /* 0x000fe400000108e3 */
[----:B------:R-:W-:Y:S01]  /*9800*/  FMUL.FTZ R13, R2, R121 ;  /* 0x00000079020d7220 */ /* 0x000fe20000410000 */
[----:B------:R-:W2:Y:S01]  /*9810*/  MUFU.EX2 R141, R141 ;  /* 0x0000008d008d7308 */ /* 0x000ea20000000800 */
[----:B------:R-:W-:Y:S02]  /*9820*/  FFMA.FTZ R153, R26, c[0x0][0x23c], -R233 ;  /* 0x00008f001a997a23 */ /* 0x000fe400000108e9 */
[----:B------:R-:W-:Y:S01]  /*9830*/  FMUL.FTZ R26, R0, R110 ;  /* 0x0000006e001a7220 */ /* 0x000fe20000410000 */
[----:B-1----:R-:W-:Y:S01]  /*9840*/  F2FP.PACK_AB R64, R145, R146 ;  /* 0x000000929140723e */ /* 0x002fe200000000ff */
[----:B------:R-:W-:Y:S02]  /*9850*/  FFMA.FTZ R162, R245, c[0x0][0x23c], -R227 ;  /* 0x00008f00f5a27a23 */ /* 0x000fe400000108e3 */
        /* <DEDUP_REMOVED lines=8> */
[----:B------:R-:W-:Y:S01]  /*98e0*/  MUFU.EX2 R140, R140 ;  /* 0x0000008c008c7308 */ /* 0x000fe20000000800 */
[----:B------:R-:W-:Y:S02]  /*98f0*/  FFMA.FTZ R172, R242, c[0x0][0x23c], -R165 ;  /* 0x00008f00f2ac7a23 */ /* 0x000fe400000108a5 */
[--C-:B------:R-:W-:Y:S01]  /*9900*/  FFMA.FTZ R173, R246, c[0x0][0x23c], -R233.reuse ;  /* 0x00008f00f6ad7a23 */ /* 0x100fe200000108e9 */
[----:B--2---:R-:W-:Y:S01]  /*9910*/  F2FP.PACK_AB R65, R141, R142 ;  /* 0x0000008e8d41723e */ /* 0x004fe200000000ff */
[----:B------:R-:W-:Y:S02]  /*9920*/  FFMA.FTZ R174, R244, c[0x0][0x23c], -R233 ;  /* 0x00008f00f4ae7a23 */ /* 0x000fe400000108e9 */
[--C-:B------:R-:W-:Y:S02]  /*9930*/  FFMA.FTZ R175, R232, c[0x0][0x23c], -R227.reuse ;  /* 0x00008f00e8af7a23 */ /* 0x100fe400000108e3 */
[----:B------:R-:W-:Y:S01]  /*9940*/  FFMA.FTZ R230, R230, c[0x0][0x23c], -R227 ;  /* 0x00008f00e6e67a23 */ /* 0x000fe200000108e3 */
[----:B------:R-:W2:Y:S01]  /*9950*/  MUFU.EX2 R139, R139 ;  /* 0x0000008b008b7308 */ /* 0x000ea20000000800 */
[--C-:B------:R-:W-:Y:S02]  /*9960*/  FFMA.FTZ R232, R240, c[0x0][0x23c], -R233.reuse ;  /* 0x00008f00f0e87a23 */ /* 0x100fe400000108e9 */
[----:B------:R-:W-:Y:S01]  /*9970*/  FFMA.FTZ R235, R238, c[0x0][0x23c], -R233 ;  /* 0x00008f00eeeb7a23 */ /* 0x000fe200000108e9 */
[----:B-1----:R-:W-:Y:S01]  /*9980*/  F2FP.PACK_AB R66, R143, R144 ;  /* 0x000000908f42723e */ /* 0x002fe200000000ff */
[--C-:B------:R-:W-:Y:S02]  /*9990*/  FFMA.FTZ R234, R234, c[0x0][0x23c], -R227.reuse ;  /* 0x00008f00eaea7a23 */ /* 0x100fe400000108e3 */
        /* <DEDUP_REMOVED lines=10> */
[----:B------:R-:W-:Y:S01]  /*9a40*/  FFMA.FTZ R225, R220, c[0x0][0x23c], -R165 ;  /* 0x00008f00dce17a23 */ /* 0x000fe200000108a5 */
[----:B--2---:R-:W-:Y:S01]  /*9a50*/  F2FP.PACK_AB R67, R139, R140 ;  /* 0x0000008c8b43723e */ /* 0x004fe200000000ff */
[--C-:B------:R-:W-:Y:S02]  /*9a60*/  FFMA.FTZ R218, R218, c[0x0][0x23c], -R233.reuse ;  /* 0x00008f00dada7a23 */ /* 0x100fe400000108e9 */
[----:B------:R-:W-:Y:S02]  /*9a70*/  FFMA.FTZ R219, R219, c[0x0][0x23c], -R233 ;  /* 0x00008f00dbdb7a23 */ /* 0x000fe400000108e9 */
[--C-:B------:R-:W-:Y:S01]  /*9a80*/  FFMA.FTZ R214, R214, c[0x0][0x23c], -R227.reuse ;  /* 0x00008f00d6d67a23 */ /* 0x100fe200000108e3 */
[----:B------:R-:W-:Y:S01]  /*9a90*/  MUFU.EX2 R147, R147 ;  /* 0x0000009300937308 */ /* 0x000fe20000000800 */
[C---:B------:R-:W-:Y:S04]  /*9aa0*/  HMMA.16816.F32 R8, R64.reuse, R20, R8 ;  /* 0x000000144008723c */ /* 0x040fe80000001808 */
[----:B------:R-:W-:Y:S02]  /*9ab0*/  FFMA.FTZ R239, R212, c[0x0][0x23c], -R227 ;  /* 0x00008f00d4ef7a23 */ /* 0x000fe400000108e3 */
[--C-:B------:R-:W-:Y:S02]  /*9ac0*/  FFMA.FTZ R212, R228, c[0x0][0x23c], -R233.reuse ;  /* 0x00008f00e4d47a23 */ /* 0x100fe400000108e9 */
[-C--:B------:R-:W-:Y:S01]  /*9ad0*/  HMMA.16816.F32 R12, R64, R22.reuse, R12 ;  /* 0x00000016400c723c */ /* 0x080fe2000000180c */
[----:B------:R-:W-:Y:S03]  /*9ae0*/  MUFU.EX2 R153, R153 ;  /* 0x0000009900997308 */ /* 0x000fe60000000800 */
[C---:B------:R-:W-:Y:S02]  /*9af0*/  FMUL.FTZ R20, R132.reuse, R112 ;  /* 0x0000007084147220 */ /* 0x040fe40000410000 */
[----:B------:R-:W-:Y:S02]  /*9b00*/  FMUL.FTZ R21, R132, R113 ;  /* 0x0000007184157220 */ /* 0x000fe40000410000 */
[C---:B------:R-:W-:Y:S03]  /*9b10*/  HMMA.16816.F32 R16, R128.reuse, R22, R16 ;  /* 0x000000168010723c */ /* 0x040fe60000001810 */
[----:B------:R-:W-:Y:S01]  /*9b20*/  MUFU.EX2 R160, R160 ;  /* 0x000000a000a07308 */ /* 0x000fe20000000800 */
[----:B------:R-:W-:Y:S02]  /*9b30*/  FFMA.FTZ R233, R221, c[0x0][0x23c], -R233 ;  /* 0x00008f00dde97a23 */ /* 0x000fe400000108e9 */
[--C-:B------:R-:W-:Y:S02]  /*9b40*/  FFMA.FTZ R183, R183, c[0x0][0x23c], -R227.reuse ;  /* 0x00008f00b7b77a23 */ /* 0x100fe400000108e3 */
[C---:B------:R-:W-:Y:S04]  /*9b50*/  FMUL.FTZ R22, R3.reuse, R114 ;  /* 0x0000007203167220 */ /* 0x040fe80000410000 */
[----:B------:R-:W-:Y:S01]  /*9b60*/  FMUL.FTZ R23, R3, R115 ;  /* 0x0000007303177220 */ /* 0x000fe20000410000 */
[----:B------:R-:W-:Y:S01]  /*9b70*/  MUFU.EX2 R161, R161 ;  /* 0x000000a100a17308 */ /* 0x000fe20000000800 */
[----:B------:R-:W-:Y:S02]  /*9b80*/  FFMA.FTZ R227, R182, c[0x0][0x23c], -R227 ;  /* 0x00008f00b6e37a23 */ /* 0x000fe400000108e3 */
[--C-:B------:R-:W-:Y:S02]  /*9b90*/  FFMA.FTZ R181, R181, c[0x0][0x23c], -R170.reuse ;  /* 0x00008f00b5b57a23 */ /* 0x100fe400000108aa */
[--C-:B------:R-:W-:Y:S01]  /*9ba0*/  FFMA.FTZ R180, R180, c[0x0][0x23c], -R170.reuse ;  /* 0x00008f00b4b47a23 */ /* 0x100fe200000108aa */
[-C--:B------:R-:W-:Y:S03]  /*9bb0*/  HMMA.16816.F32 R20, R128, R36.reuse, R20 ;  /* 0x000000248014723c */ /* 0x080fe60000001814 */
[--C-:B------:R-:W-:Y:S01]  /*9bc0*/  FFMA.FTZ R178, R178, c[0x0][0x23c], -R165.reuse ;  /* 0x00008f00b2b27a23 */ /* 0x100fe200000108a5 */
[----:B------:R-:W-:Y:S01]  /*9bd0*/  MUFU.EX2 R162, R162 ;  /* 0x000000a200a27308 */ /* 0x000fe20000000800 */
[--C-:B------:R-:W-:Y:S02]  /*9be0*/  FFMA.FTZ R177, R177, c[0x0][0x23c], -R165.reuse ;  /* 0x00008f00b1b17a23 */ /* 0x100fe400000108a5 */
[--C-:B------:R-:W-:Y:S01]  /*9bf0*/  FFMA.FTZ R176, R176, c[0x0][0x23c], -R170.reuse ;  /* 0x00008f00b0b07a23 */ /* 0x100fe200000108aa */
[C---:B------:R-:W-:Y:S04]  /*9c00*/  HMMA.16816.F32 R24, R64.reuse, R36, R24 ;  /* 0x000000244018723c */ /* 0x040fe80000001818 */
[--C-:B------:R-:W-:Y:S02]  /*9c10*/  FFMA.FTZ R138, R138, c[0x0][0x23c], -R165.reuse ;  /* 0x00008f008a8a7a23 */ /* 0x100fe400000108a5 */
[----:B------:R-:W-:Y:S01]  /*9c20*/  MUFU.EX2 R163, R163 ;  /* 0x000000a300a37308 */ /* 0x000fe20000000800 */
[C---:B------:R-:W-:Y:S01]  /*9c30*/  FMUL.FTZ R36, R132.reuse, R96 ;  /* 0x0000006084247220 */ /* 0x040fe20000410000 */
[-C--:B------:R-:W-:Y:S04]  /*9c40*/  HMMA.16816.F32 R28, R64, R38.reuse, R28 ;  /* 0x00000026401c723c */ /* 0x080fe8000000181c */
[C---:B------:R-:W-:Y:S02]  /*9c50*/  FMUL.FTZ R37, R132.reuse, R97 ;  /* 0x0000006184257220 */ /* 0x040fe40000410000 */
[----:B------:R-:W-:Y:S02]  /*9c60*/  FFMA.FTZ R165, R137, c[0x0][0x23c], -R165 ;  /* 0x00008f0089a57a23 */ /* 0x000fe400000108a5 */
[C---:B------:R-:W-:Y:S01]  /*9c70*/  HMMA.16816.F32 R32, R128.reuse, R38, R32 ;  /* 0x000000268020723c */ /* 0x040fe20000001820 */
[----:B------:R-:W1:Y:S03]  /*9c80*/  MUFU.EX2 R164, R164 ;  /* 0x000000a400a47308 */ /* 0x000e660000000800 */
[----:B------:R-:W-:Y:S02]  /*9c90*/  FFMA.FTZ R170, R179, c[0x0][0x23c], -R170 ;  /* 0x00008f00b3aa7a23 */ /* 0x000fe400000108aa */
[----:B------:R-:W-:Y:S02]  /*9ca0*/  FFMA.FTZ R159, R132, R215, R159 ;  /* 0x000000d7849f7223 */ /* 0x000fe4000001009f */
[C---:B------:R-:W-:Y:S03]  /*9cb0*/  FMUL.FTZ R38, R3.reuse, R98 ;  /* 0x0000006203267220 */ /* 0x040fe60000410000 */
[----:B------:R-:W-:Y:S01]  /*9cc0*/  MUFU.EX2 R166, R166 ;  /* 0x000000a600a67308 */ /* 0x000fe20000000800 */
[C---:B------:R-:W-:Y:S02]  /*9cd0*/  FMUL.FTZ R39, R3.reuse, R99 ;  /* 0x0000006303277220 */ /* 0x040fe40000410000 */
[----:B------:R-:W2:Y:S01]  /*9ce0*/  LDSM.16.MT88.4 R96, [R188+0x6000] ;  /* 0x00600000bc60783b */ /* 0x000ea20000004200 */
[----:B------:R-:W-:Y:S02]  /*9cf0*/  FFMA.FTZ R152, R3, R210, R152 ;  /* 0x000000d203987223 */ /* 0x000fe40000010098 */
[----:B------:R-:W-:Y:S01]  /*9d00*/  FFMA.FTZ R146, R2, R213, R146 ;  /* 0x000000d502927223 */ /* 0x000fe20000010092 */
[----:B------:R-:W-:Y:S01]  /*9d10*/  MOV R2, R135 ;  /* 0x0000008700027202 */ /* 0x000fe20000000f00 */
[-C--:B------:R-:W-:Y:S02]  /*9d20*/  HMMA.16816.F32 R36, R128, R52.reuse, R36 ;  /* 0x000000348024723c */ /* 0x080fe40000001824 */
[----:B------:R-:W3:Y:S01]  /*9d30*/  MUFU.EX2 R167, R167 ;  /* 0x000000a700a77308 */ /* 0x000ee20000000800 */
[----:B------:R-:W-:Y:S01]  /*9d40*/  FFMA.FTZ R142, R0, R211, R142 ;  /* 0x000000d3008e7223 */ /* 0x000fe2000001008e */
[----:B------:R-:W-:Y:S01]  /*9d50*/  MOV R0, R133 ;  /* 0x0000008500007202 */ /* 0x000fe20000000f00 */
[----:B------:R-:W-:Y:S01]  /*9d60*/  FADD.FTZ R158, R158, R159 ;  /* 0x0000009f9e9e7221 */ /* 0x000fe20000010000 */
[----:B-1----:R-:W-:Y:S01]  /*9d70*/  F2FP.PACK_AB R72, R164, R163 ;  /* 0x000000a3a448723e */ /* 0x002fe200000000ff */
[----:B------:R-:W-:Y:S01]  /*9d80*/  FADD.FTZ R151, R151, R152 ;  /* 0x0000009897977221 */ /* 0x000fe20000010000 */
[C---:B------:R-:W-:Y:S04]  /*9d90*/  HMMA.16816.F32 R40, R64.reuse, R52, R40 ;  /* 0x000000344028723c */ /* 0x040fe80000001828 */
[----:B------:R-:W-:Y:S01]  /*9da0*/  MUFU.EX2 R168, R168 ;  /* 0x000000a800a87308 */ /* 0x000fe20000000800 */
[----:B------:R-:W-:Y:S02]  /*9db0*/  FADD.FTZ R145, R145, R146 ;  /* 0x0000009291917221 */ /* 0x000fe40000010000 */
[C---:B------:R-:W-:Y:S01]  /*9dc0*/  FMUL.FTZ R52, R132.reuse, R80 ;  /* 0x0000005084347220 */ /* 0x040fe20000410000 */
[-C--:B------:R-:W-:Y:S04]  /*9dd0*/  HMMA.16816.F32 R44, R64, R54.reuse, R44 ;  /* 0x00000036402c723c */ /* 0x080fe8000000182c */
[----:B------:R-:W-:Y:S02]  /*9de0*/  FMUL.FTZ R53, R132, R81 ;  /* 0x0000005184357220 */ /* 0x000fe40000410000 */
[----:B------:R-:W1:Y:S01]  /*9df0*/  MUFU.EX2 R169, R169 ;  /* 0x000000a900a97308 */ /* 0x000e620000000800 */
[----:B------:R-:W-:Y:S01]  /*9e00*/  FADD.FTZ R141, R141, R142 ;  /* 0x0000008e8d8d7221 */ /* 0x000fe20000010000 */
[C---:B------:R-:W-:Y:S04]  /*9e10*/  HMMA.16816.F32 R48, R128.reuse, R54, R48 ;  /* 0x000000368030723c */ /* 0x040fe80000001830 */
[----:B---3--:R-:W-:Y:S01]  /*9e20*/  F2FP.PACK_AB R73, R167, R166 ;  /* 0x000000a6a749723e */ /* 0x008fe200000000ff */
[----:B------:R-:W-:Y:S02]  /*9e30*/  FADD.FTZ R157, R157, R158 ;  /* 0x0000009e9d9d7221 */ /* 0x000fe40000010000 */
[C---:B------:R-:W-:Y:S01]  /*9e40*/  FMUL.FTZ R54, R3.reuse, R82 ;  /* 0x0000005203367220 */ /* 0x040fe20000410000 */
[----:B------:R-:W-:Y:S01]  /*9e50*/  MUFU.EX2 R171, R171 ;  /* 0x000000ab00ab7308 */ /* 0x000fe20000000800 */
[----:B------:R-:W-:Y:S02]  /*9e60*/  FMUL.FTZ R55, R3, R83 ;  /* 0x0000005303377220 */ /* 0x000fe40000410000 */
[----:B------:R-:W3:Y:S01]  /*9e70*/  LDSM.16.MT88.4 R80, [R190+0x6800] ;  /* 0x00680000be50783b */ /* 0x000ee20000004200 */
[----:B------:R-:W-:Y:S02]  /*9e80*/  FADD.FTZ R150, R150, R151 ;  /* 0x0000009796967221 */ /* 0x000fe40000010000 */
[----:B------:R-:W-:Y:S02]  /*9e90*/  FADD.FTZ R144, R144, R145 ;  /* 0x0000009190907221 */ /* 0x000fe40000010000 */
[-C--:B--2---:R-:W-:Y:S02]  /*9ea0*/  HMMA.16816.F32 R52, R128, R96.reuse, R52 ;  /* 0x000000608034723c */ /* 0x084fe40000001834 */
[----:B------:R-:W2:Y:S01]  /*9eb0*/  MUFU.EX2 R172, R172 ;  /* 0x000000ac00ac7308 */ /* 0x000ea20000000800 */
[----:B------:R-:W-:Y:S02]  /*9ec0*/  FADD.FTZ R140, R140, R141 ;  /* 0x0000008d8c8c7221 */ /* 0x000fe40000010000 */
[----:B------:R-:W-:Y:S01]  /*9ed0*/  FADD.FTZ R156, R156, R157 ;  /* 0x0000009d9c9c7221 */ /* 0x000fe20000010000 */
[----:B-1----:R-:W-:Y:S01]  /*9ee0*/  F2FP.PACK_AB R74, R169, R168 ;  /* 0x000000a8a94a723e */ /* 0x002fe200000000ff */
[----:B------:R-:W-:Y:S01]  /*9ef0*/  FADD.FTZ R149, R149, R150 ;  /* 0x0000009695957221 */ /* 0x000fe20000010000 */
[C---:B------:R-:W-:Y:S04]  /*9f00*/  HMMA.16816.F32 R56, R64.reuse, R96, R56 ;  /* 0x000000604038723c */ /* 0x040fe80000001838 */
[----:B------:R-:W-:Y:S01]  /*9f10*/  MUFU.EX2 R173, R173 ;  /* 0x000000ad00ad7308 */ /* 0x000fe20000000800 */
[----:B------:R-:W-:Y:S02]  /*9f20*/  FADD.FTZ R144, R143, R144 ;  /* 0x000000908f907221 */ /* 0x000fe40000010000 */
[----:B------:R-:W-:Y:S01]  /*9f30*/  FADD.FTZ R139, R139, R140 ;  /* 0x0000008c8b8b7221 */ /* 0x000fe20000010000 */
[-C--:B------:R-:W-:Y:S04]  /*9f40*/  HMMA.16816.F32 R60, R64, R98.reuse, R60 ;  /* 0x00000062403c723c */ /* 0x080fe8000000183c */
[----:B------:R-:W-:Y:S02]  /*9f50*/  FADD.FTZ R163, R163, R144 ;  /* 0x00000090a3a37221 */ /* 0x000fe40000010000 */
[----:B------:R-:W-:Y:S01]  /*9f60*/  MUFU.EX2 R174, R174 ;  /* 0x000000ae00ae7308 */ /* 0x000fe20000000800 */
[----:B------:R-:W-:Y:S01]  /*9f70*/  FMUL.FTZ R64, R132, R68 ;  /* 0x0000004484407220 */ /* 0x000fe20000410000 */
[----:B------:R-:W-:Y:S01]  /*9f80*/  F2FP.PACK_AB R68, R154, R155 ;  /* 0x0000009b9a44723e */ /* 0x000fe200000000ff */
[----:B------:R-:W-:Y:S03]  /*9f90*/  FMUL.FTZ R65, R132, R69 ;  /* 0x0000004584417220 */ /* 0x000fe60000410000 */
[----:B------:R-:W-:Y:S01]  /*9fa0*/  FMUL.FTZ R66, R3, R70 ;  /* 0x0000004603427220 */ /* 0x000fe20000410000 */
[----:B------:R-:W-:Y:S01]  /*9fb0*/  F2FP.PACK_AB R69, R147, R148 ;  /* 0x000000949345723e */ /* 0x000fe200000000ff */
[----:B------:R-:W-:Y:S01]  /*9fc0*/  FMUL.FTZ R67, R3, R71 ;  /* 0x0000004703437220 */ /* 0x000fe20000410000 */
[----:B------:R-:W-:Y:S01]  /*9fd0*/  F2FP.PACK_AB R70, R160, R153 ;  /* 0x00000099a046723e */ /* 0x000fe200000000ff */
[----:B------:R-:W-:Y:S01]  /*9fe0*/  MUFU.EX2 R175, R175 ;  /* 0x000000af00af7308 */ /* 0x000fe20000000800 */
[----:B------:R-:W-:Y:S01]  /*9ff0*/  F2FP.PACK_AB R71, R162, R161 ;  /* 0x000000a1a247723e */ /* 0x000fe200000000ff */
[----:B------:R-:W-:Y:S01]  /*a000*/  FADD.FTZ R155, R155, R156 ;  /* 0x0000009c9b9b7221 */ /* 0x000fe20000010000 */
[----:B--2---:R-:W-:Y:S01]  /*a010*/  F2FP.PACK_AB R75, R172, R171 ;  /* 0x000000abac4b723e */ /* 0x004fe200000000ff */
[----:B------:R-:W-:Y:S01]  /*a020*/  FADD.FTZ R148, R148, R149 ;  /* 0x0000009594947221 */ /* 0x000fe20000010000 */
[----:B------:R-:W-:Y:S04]  /*a030*/  HMMA.16816.F32 R64, R128, R98, R64 ;  /* 0x000000628040723c */ /* 0x000fe80000001840 */
[----:B------:R-:W-:Y:S01]  /*a040*/  MOV R3, R136 ;  /* 0x0000008800037202 */ /* 0x000fe20000000f00 */
[----:B------:R-:W-:Y:S01]  /*a050*/  MUFU.EX2 R230, R230 ;  /* 0x000000e600e67308 */ /* 0x000fe20000000800 */
[----:B------:R-:W-:Y:S01]  /*a060*/  FADD.FTZ R166, R166, R139 ;  /* 0x0000008ba6a67221 */ /* 0x000fe20000010000 */
[----:B------:R-:W-:Y:S01]  /*a070*/  MOV R139, R134 ;  /* 0x00000086008b7202 */ /* 0x000fe20000000f00 */
[-C--:B------:R-:W-:Y:S05]  /*a080*/  HMMA.16816.F32 R4, R68, R76.reuse, R4 ;  /* 0x0000004c4404723c */ /* 0x080fea0000001804 */
[----:B------:R-:W-:Y:S02]  /*a090*/  FADD.FTZ R154, R154, R155 ;  /* 0x0000009b9a9a7221 */ /* 0x000fe40000010000 */
[----:B------:R-:W-:Y:S01]  /*a0a0*/  MUFU.EX2 R232, R232 ;  /* 0x000000e800e87308 */ /* 0x000fe20000000800 */
[C---:B------:R-:W-:Y:S04]  /*a0b0*/  HMMA.16816.F32 R8, R72.reuse, R76, R8 ;  /* 0x0000004c4808723c */ /* 0x040fe80000001808 */
[----:B------:R-:W-:Y:S02]  /*a0c0*/  FADD.FTZ R148, R147, R148 ;  /* 0x0000009493947221 */ /* 0x000fe40000010000 */
[----:B------:R-:W-:Y:S02]  /*a0d0*/  FADD.FTZ R163, R164, R163 ;  /* 0x000000a3a4a37221 */ /* 0x000fe40000010000 */
[-C--:B------:R-:W-:Y:S01]  /*a0e0*/  HMMA.16816.F32 R12, R72, R78.reuse, R12 ;  /* 0x0000004e480c723c */ /* 0x080fe2000000180c */
[----:B------:R-:W-:Y:S03]  /*a0f0*/  MUFU.EX2 R235, R235 ;  /* 0x000000eb00eb7308 */ /* 0x000fe60000000800 */
[----:B------:R-:W-:Y:S02]  /*a100*/  FADD.FTZ R166, R167, R166 ;  /* 0x000000a6a7a67221 */ /* 0x000fe40000010000 */
[----:B------:R-:W-:Y:S02]  /*a110*/  FADD.FTZ R153, R153, R154 ;  /* 0x0000009a99997221 */ /* 0x000fe40000010000 */
[C---:B------:R-:W-:Y:S01]  /*a120*/  HMMA.16816.F32 R16, R68.reuse, R78, R16 ;  /* 0x0000004e4410723c */ /* 0x040fe20000001810 */
[----:B------:R-:W1:Y:S02]  /*a130*/  LDSM.16.MT88.4 R76, [R188+0x6800] ;  /* 0x00680000bc4c783b */ /* 0x000e640000004200 */
[----:B------:R-:W-:Y:S01]  /*a140*/  MUFU.EX2 R234, R234 ;  /* 0x000000ea00ea7308 */ /* 0x000fe20000000800 */
[----:B------:R-:W-:Y:S02]  /*a150*/  FADD.FTZ R161, R161, R148 ;  /* 0x00000094a1a17221 */ /* 0x000fe40000010000 */
[----:B------:R-:W-:Y:S02]  /*a160*/  FADD.FTZ R168, R168, R163 ;  /* 0x000000a3a8a87221 */ /* 0x000fe40000010000 */
[-C--:B---3--:R-:W-:Y:S04]  /*a170*/  HMMA.16816.F32 R20, R68, R80.reuse, R20 ;  /* 0x000000504414723c */ /* 0x088fe80000001814 */
        /* <DEDUP_REMOVED lines=8> */
[----:B------:R-:W-:Y:S04]  /*a200*/  FADD.FTZ R171, R172, R171 ;  /* 0x000000abacab7221 */ /* 0x000fe80000010000 */
[C---:B------:R-:W-:Y:S01]  /*a210*/  HMMA.16816.F32 R32, R68.reuse, R82, R32 ;  /* 0x000000524420723c */ /* 0x040fe20000001820 */
[----:B------:R-:W2:Y:S01]  /*a220*/  LDSM.16.MT88.4 R80, [R191+0x7000] ;  /* 0x00700000bf50783b */ /* 0x000ea20000004200 */
[----:B------:R-:W3:Y:S06]  /*a230*/  MUFU.EX2 R236, R236 ;  /* 0x000000ec00ec7308 */ /* 0x000eec0000000800 */
[-C--:B------:R-:W-:Y:S04]  /*a240*/  HMMA.16816.F32 R36, R68, R84.reuse, R36 ;  /* 0x000000544424723c */ /* 0x080fe80000001824 */
[----:B------:R-:W-:Y:S04]  /*a250*/  MUFU.EX2 R226, R226 ;  /* 0x000000e200e27308 */ /* 0x000fe80000000800 */
[C---:B------:R-:W-:Y:S06]  /*a260*/  HMMA.16816.F32 R40, R72.reuse, R84, R40 ;  /* 0x000000544828723c */ /* 0x040fec0000001828 */
[----:B------:R-:W4:Y:S02]  /*a270*/  MUFU.EX2 R231, R231 ;  /* 0x000000e700e77308 */ /* 0x000f240000000800 */
[-C--:B------:R-:W-:Y:S08]  /*a280*/  HMMA.16816.F32 R44, R72, R86.reuse, R44 ;  /* 0x00000056482c723c */ /* 0x080ff0000000182c */
[C---:B------:R-:W-:Y:S01]  /*a290*/  HMMA.16816.F32 R48, R68.reuse, R86, R48 ;  /* 0x000000564430723c */ /* 0x040fe20000001830 */
[----:B------:R-:W5:Y:S01]  /*a2a0*/  LDSM.16.MT88.4 R84, [R190+0x7000] ;  /* 0x00700000be54783b */ /* 0x000f620000004200 */
[----:B------:R-:W-:Y:S06]  /*a2b0*/  MUFU.EX2 R223, R223 ;  /* 0x000000df00df7308 */ /* 0x000fec0000000800 */
[-C--:B-1----:R-:W-:Y:S04]  /*a2c0*/  HMMA.16816.F32 R52, R68, R76.reuse, R52 ;  /* 0x0000004c4434723c */ /* 0x082fe80000001834 */
[----:B------:R-:W1:Y:S04]  /*a2d0*/  MUFU.EX2 R224, R224 ;  /* 0x000000e000e07308 */ /* 0x000e680000000800 */
[C---:B------:R-:W-:Y:S06]  /*a2e0*/  HMMA.16816.F32 R56, R72.reuse, R76, R56 ;  /* 0x0000004c4838723c */ /* 0x040fec0000001838 */
[----:B------:R-:W-:Y:S02]  /*a2f0*/  MUFU.EX2 R222, R222 ;  /* 0x000000de00de7308 */ /* 0x000fe40000000800 */
[-C--:B------:R-:W-:Y:S07]  /*a300*/  HMMA.16816.F32 R60, R72, R78.reuse, R60 ;  /* 0x0000004e483c723c */ /* 0x080fee000000183c */
[----:B---3--:R-:W-:Y:S01]  /*a310*/  F2FP.PACK_AB R72, R236, R229 ;  /* 0x000000e5ec48723e */ /* 0x008fe200000000ff */
[----:B------:R-:W-:Y:S01]  /*a320*/  HMMA.16816.F32 R64, R68, R78, R64 ;  /* 0x0000004e4440723c */ /* 0x000fe20000001840 */
[----:B------:R-:W3:Y:S01]  /*a330*/  MUFU.EX2 R225, R225 ;  /* 0x000000e100e17308 */ /* 0x000ee20000000800 */
[----:B------:R-:W5:Y:S02]  /*a340*/  LDSM.16.MT88.4 R76, [R189+0x7000] ;  /* 0x00700000bd4c783b */ /* 0x000f640000004200 */
[----:B----4-:R-:W-:Y:S01]  /*a350*/  F2FP.PACK_AB R73, R231, R226 ;  /* 0x000000e2e749723e */ /* 0x010fe200000000ff */
[----:B------:R-:W-:Y:S01]  /*a360*/  FADD.FTZ R229, R229, R168 ;  /* 0x000000a8e5e57221 */ /* 0x000fe20000010000 */
[----:B-1----:R-:W-:Y:S01]  /*a370*/  F2FP.PACK_AB R74, R224, R223 ;  /* 0x000000dfe04a723e */ /* 0x002fe200000000ff */
[----:B------:R-:W-:Y:S01]  /*a380*/  FADD.FTZ R226, R226, R171 ;  /* 0x000000abe2e27221 */ /* 0x000fe20000010000 */
[----:B------:R-:W-:Y:S01]  /*a390*/  F2FP.PACK_AB R68, R174, R173 ;  /* 0x000000adae44723e */ /* 0x000fe200000000ff */
[----:B------:R-:W-:Y:S02]  /*a3a0*/  FADD.FTZ R173, R173, R160 ;  /* 0x000000a0adad7221 */ /* 0x000fe40000010000 */
[----:B------:R-:W-:Y:S01]  /*a3b0*/  MUFU.EX2 R218, R218 ;  /* 0x000000da00da7308 */ /* 0x000fe20000000800 */
[----:B------:R-:W-:Y:S01]  /*a3c0*/  F2FP.PACK_AB R69, R230, R175 ;  /* 0x000000afe645723e */ /* 0x000fe200000000ff */
[----:B------:R-:W-:Y:S01]  /*a3d0*/  FADD.FTZ R175, R175, R162 ;  /* 0x000000a2afaf7221 */ /* 0x000fe20000010000 */
[----:B------:R-:W-:Y:S01]  /*a3e0*/  F2FP.PACK_AB R70, R235, R232 ;  /* 0x000000e8eb46723e */ /* 0x000fe200000000ff */
[----:B------:R-:W-:Y:S01]  /*a3f0*/  FADD.FTZ R173, R174, R173 ;  /* 0x000000adaead7221 */ /* 0x000fe20000010000 */
[----:B------:R-:W-:Y:S01]  /*a400*/  F2FP.PACK_AB R71, R237, R234 ;  /* 0x000000eaed47723e */ /* 0x000fe200000000ff */
[----:B------:R-:W-:Y:S02]  /*a410*/  FADD.FTZ R175, R230, R175 ;  /* 0x000000afe6af7221 */ /* 0x000fe40000010000 */
[----:B------:R-:W-:Y:S02]  /*a420*/  FADD.FTZ R236, R236, R229 ;  /* 0x000000e5ecec7221 */ /* 0x000fe40000010000 */
[----:B------:R-:W-:Y:S01]  /*a430*/  MUFU.EX2 R219, R219 ;  /* 0x000000db00db7308 */ /* 0x000fe20000000800 */
[----:B------:R-:W-:Y:S01]  /*a440*/  FADD.FTZ R231, R231, R226 ;  /* 0x000000e2e7e77221 */ /* 0x000fe20000010000 */
[-C--:B--2---:R-:W-:Y:S03]  /*a450*/  HMMA.16816.F32 R4, R68, R80.reuse, R4 ;  /* 0x000000504404723c */ /* 0x084fe60000001804 */
[----:B---3--:R-:W-:Y:S01]  /*a460*/  F2FP.PACK_AB R75, R225, R222 ;  /* 0x000000dee14b723e */ /* 0x008fe200000000ff */
[----:B------:R-:W-:Y:S02]  /*a470*/  FADD.FTZ R232, R232, R173 ;  /* 0x000000ade8e87221 */ /* 0x000fe40000010000 */
[----:B------:R-:W-:Y:S02]  /*a480*/  FADD.FTZ R234, R234, R175 ;  /* 0x000000afeaea7221 */ /* 0x000fe40000010000 */
[----:B------:R-:W-:Y:S01]  /*a490*/  MUFU.EX2 R214, R214 ;  /* 0x000000d600d67308 */ /* 0x000fe20000000800 */
[----:B------:R-:W-:Y:S01]  /*a4a0*/  FADD.FTZ R223, R223, R236 ;  /* 0x000000ecdfdf7221 */ /* 0x000fe20000010000 */
        /* <DEDUP_REMOVED lines=10> */
[----:B------:R-:W-:Y:S04]  /*a550*/  FADD.FTZ R225, R225, R222 ;  /* 0x000000dee1e17221 */ /* 0x000fe80000010000 */
[-C--:B-----5:R-:W-:Y:S05]  /*a560*/  HMMA.16816.F32 R20, R68, R84.reuse, R20 ;  /* 0x000000544414723c */ /* 0x0a0fea0000001814 */
[----:B------:R-:W-:Y:S03]  /*a570*/  MUFU.EX2 R233, R233 ;  /* 0x000000e900e97308 */ /* 0x000fe60000000800 */
[C---:B------:R-:W-:Y:S07]  /*a580*/  HMMA.16816.F32 R24, R72.reuse, R84, R24 ;  /* 0x000000544818723c */ /* 0x040fee0000001818 */
[----:B------:R-:W-:Y:S01]  /*a590*/  MUFU.EX2 R183, R183 ;  /* 0x000000b700b77308 */ /* 0x000fe20000000800 */
[-C--:B------:R-:W-:Y:S08]  /*a5a0*/  HMMA.16816.F32 R28, R72, R86.reuse, R28 ;  /* 0x00000056481c723c */ /* 0x080ff0000000181c */
[C---:B------:R-:W-:Y:S01]  /*a5b0*/  HMMA.16816.F32 R32, R68.reuse, R86, R32 ;  /* 0x000000564420723c */ /* 0x040fe20000001820 */
[----:B------:R-:W2:Y:S01]  /*a5c0*/  LDSM.16.MT88.4 R84, [R189+0x7800] ;  /* 0x00780000bd54783b */ /* 0x000ea20000004200 */
[----:B------:R-:W-:Y:S06]  /*a5d0*/  MUFU.EX2 R182, R227 ;  /* 0x000000e300b67308 */ /* 0x000fec0000000800 */
[-C--:B------:R-:W-:Y:S04]  /*a5e0*/  HMMA.16816.F32 R36, R68, R76.reuse, R36 ;  /* 0x0000004c4424723c */ /* 0x080fe80000001824 */
[----:B------:R-:W-:Y:S04]  /*a5f0*/  MUFU.EX2 R181, R181 ;  /* 0x000000b500b57308 */ /* 0x000fe80000000800 */
[C---:B------:R-:W-:Y:S06]  /*a600*/  HMMA.16816.F32 R40, R72.reuse, R76, R40 ;  /* 0x0000004c4828723c */ /* 0x040fec0000001828 */
[----:B------:R-:W3:Y:S02]  /*a610*/  MUFU.EX2 R180, R180 ;  /* 0x000000b400b47308 */ /* 0x000ee40000000800 */
[-C--:B------:R-:W-:Y:S08]  /*a620*/  HMMA.16816.F32 R44, R72, R78.reuse, R44 ;  /* 0x0000004e482c723c */ /* 0x080ff0000000182c */
[C---:B------:R-:W-:Y:S01]  /*a630*/  HMMA.16816.F32 R48, R68.reuse, R78, R48 ;  /* 0x0000004e4430723c */ /* 0x040fe20000001830 */
[----:B------:R-:W-:Y:S07]  /*a640*/  MUFU.EX2 R178, R178 ;  /* 0x000000b200b27308 */ /* 0x000fee0000000800 */
[-C--:B-1----:R-:W-:Y:S03]  /*a650*/  HMMA.16816.F32 R52, R68, R80.reuse, R52 ;  /* 0x000000504434723c */ /* 0x082fe60000001834 */
[----:B------:R-:W1:Y:S05]  /*a660*/  MUFU.EX2 R177, R177 ;  /* 0x000000b100b17308 */ /* 0x000e6a0000000800 */
[C---:B------:R-:W-:Y:S05]  /*a670*/  HMMA.16816.F32 R56, R72.reuse, R80, R56 ;  /* 0x000000504838723c */ /* 0x040fea0000001838 */
[----:B------:R-:W-:Y:S03]  /*a680*/  MUFU.EX2 R176, R176 ;  /* 0x000000b000b07308 */ /* 0x000fe60000000800 */
[-C--:B------:R-:W-:Y:S07]  /*a690*/  HMMA.16816.F32 R60, R72, R82.reuse, R60 ;  /* 0x00000052483c723c */ /* 0x080fee000000183c */
[----:B------:R-:W4:Y:S01]  /*a6a0*/  MUFU.EX2 R179, R170 ;  /* 0x000000aa00b37308 */ /* 0x000f220000000800 */
[----:B------:R-:W-:Y:S04]  /*a6b0*/  HMMA.16816.F32 R64, R68, R82, R64 ;  /* 0x000000524440723c */ /* 0x000fe80000001840 */
[----:B---3--:R-:W-:Y:S01]  /*a6c0*/  F2FP.PACK_AB R72, R180, R181 ;  /* 0x000000b5b448723e */ /* 0x008fe200000000ff */
[----:B------:R-:W-:Y:S01]  /*a6d0*/  FADD.FTZ R181, R181, R224 ;  /* 0x000000e0b5b57221 */ /* 0x000fe20000010000 */
[----:B-1----:R-:W-:Y:S01]  /*a6e0*/  F2FP.PACK_AB R73, R177, R178 ;  /* 0x000000b2b149723e */ /* 0x002fe200000000ff */
[----:B------:R-:W-:Y:S01]  /*a6f0*/  FADD.FTZ R178, R178, R225 ;  /* 0x000000e1b2b27221 */ /* 0x000fe20000010000 */
[----:B------:R-:W-:Y:S01]  /*a700*/  F2FP.PACK_AB R68, R219, R218 ;  /* 0x000000dadb44723e */ /* 0x000fe200000000ff */
[----:B------:R-:W-:Y:S03]  /*a710*/  MUFU.EX2 R138, R138 ;  /* 0x0000008a008a7308 */ /* 0x000fe60000000800 */
[----:B------:R-:W-:Y:S01]  /*a720*/  F2FP.PACK_AB R69, R239, R214 ;  /* 0x000000d6ef45723e */ /* 0x000fe200000000ff */
[----:B------:R-:W-:Y:S01]  /*a730*/  FADD.FTZ R218, R218, R235 ;  /* 0x000000ebdada7221 */ /* 0x000fe20000010000 */
[----:B------:R-:W-:Y:S01]  /*a740*/  F2FP.PACK_AB R70, R233, R212 ;  /* 0x000000d4e946723e */ /* 0x000fe200000000ff */
[----:B------:R-:W-:Y:S01]  /*a750*/  FADD.FTZ R214, R214, R237 ;  /* 0x000000edd6d67221 */ /* 0x000fe20000010000 */
[----:B------:R-:W-:Y:S01]  /*a760*/  F2FP.PACK_AB R71, R182, R183 ;  /* 0x000000b7b647723e */ /* 0x000fe200000000ff */
[----:B------:R-:W-:Y:S02]  /*a770*/  FADD.FTZ R219, R219, R218 ;  /* 0x000000dadbdb7221 */ /* 0x000fe40000010000 */
[----:B------:R-:W1:Y:S01]  /*a780*/  MUFU.EX2 R165, R165 ;  /* 0x000000a500a57308 */ /* 0x000e620000000800 */
[----:B------:R-:W-:Y:S02]  /*a790*/  FADD.FTZ R214, R239, R214 ;  /* 0x000000d6efd67221 */ /* 0x000fe40000010000 */
[----:B------:R-:W-:Y:S01]  /*a7a0*/  FADD.FTZ R181, R180, R181 ;  /* 0x000000b5b4b57221 */ /* 0x000fe20000010000 */
[-C--:B------:R-:W-:Y:S01]  /*a7b0*/  HMMA.16816.F32 R128, R68, R116.reuse, R4 ;  /* 0x000000744480723c */ /* 0x080fe20000001804 */
[----:B------:R-:W3:Y:S02]  /*a7c0*/  LDSM.16.MT88.4 R4, [R188+0x7800] ;  /* 0x00780000bc04783b */ /* 0x000ee40000004200 */
[----:B----4-:R-:W-:Y:S01]  /*a7d0*/  F2FP.PACK_AB R74, R179, R176 ;  /* 0x000000b0b34a723e */ /* 0x010fe200000000ff */
[----:B------:R-:W-:Y:S02]  /*a7e0*/  FADD.FTZ R177, R177, R178 ;  /* 0x000000b2b1b17221 */ /* 0x000fe40000010000 */
[----:B------:R-:W-:Y:S02]  /*a7f0*/  FADD.FTZ R212, R212, R219 ;  /* 0x000000dbd4d47221 */ /* 0x000fe40000010000 */
[----:B------:R-:W-:Y:S04]  /*a800*/  FADD.FTZ R183, R183, R214 ;  /* 0x000000d6b7b77221 */ /* 0x000fe80000010000 */
[----:B------:R-:W-:Y:S02]  /*a810*/  FADD.FTZ R176, R176, R181 ;  /* 0x000000b5b0b07221 */ /* 0x000fe40000010000 */
[----:B------:R-:W-:Y:S02]  /*a820*/  FADD.FTZ R215, R233, R212 ;  /* 0x000000d4e9d77221 */ /* 0x000fe40000010000 */
[----:B------:R-:W-:Y:S02]  /*a830*/  FADD.FTZ R210, R182, R183 ;  /* 0x000000b7b6d27221 */ /* 0x000fe40000010000 */
[----:B------:R-:W-:Y:S01]  /*a840*/  FADD.FTZ R213, R179, R176 ;  /* 0x000000b0b3d57221 */ /* 0x000fe20000010000 */
[C---:B-1----:R-:W-:Y:S01]  /*a850*/  F2FP.PACK_AB R75, R165.reuse, R138 ;  /* 0x0000008aa54b723e */ /* 0x042fe200000000ff */
[----:B------:R-:W-:Y:S04]  /*a860*/  FADD.FTZ R138, R138, R177 ;  /* 0x000000b18a8a7221 */ /* 0x000fe80000010000 */
[----:B------:R-:W-:Y:S02]  /*a870*/  FADD.FTZ R211, R165, R138 ;  /* 0x0000008aa5d37221 */ /* 0x000fe40000010000 */
[C---:B------:R-:W-:Y:S08]  /*a880*/  HMMA.16816.F32 R124, R72.reuse, R116, R8 ;  /* 0x00000074487c723c */ /* 0x040ff00000001808 */
[-C--:B------:R-:W-:Y:S08]  /*a890*/  HMMA.16816.F32 R120, R72, R118.reuse, R12 ;  /* 0x000000764878723c */ /* 0x080ff0000000180c */
[C---:B------:R-:W-:Y:S08]  /*a8a0*/  HMMA.16816.F32 R116, R68.reuse, R118, R16 ;  /* 0x000000764474723c */ /* 0x040ff00000001810 */
        /* <DEDUP_REMOVED lines=13> */
.L_x_604:
[----:B------:R-:W1:Y:S01]  /*a980*/  SHFL.BFLY PT, R0, R215, 0x2, 0x1f ;  /* 0x0c401f00d7007f89 */ /* 0x000e6200000e0000 */
[----:B------:R-:W-:Y:S01]  /*a990*/  ULDC.U8 UR4, c[0x0][0x329] ;  /* 0x0000ca4000047ab9 */ /* 0x000fe20000000000 */
[----:B------:R-:W-:Y:S01]  /*a9a0*/  MOV R10, 0x3f800000 ;  /* 0x3f800000000a7802 */ /* 0x000fe20000000f00 */
[----:B------:R-:W-:Y:S01]  /*a9b0*/  ULDC.U8 UR5, c[0x0][0x328] ;  /* 0x0000ca0000057ab9 */ /* 0x000fe20000000000 */
[----:B------:R-:W2:Y:S01]  /*a9c0*/  SHFL.BFLY PT, R5, R210, 0x2, 0x1f ;  /* 0x0c401f00d2057f89 */ /* 0x000ea200000e0000 */
[----:B------:R-:W-:Y:S01]  /*a9d0*/  ISETP.NE.AND P0, PT, RZ, UR4, PT ;  /* 0x00000004ff007c0c */ /* 0x000fe2000bf05270 */
[----:B------:R-:W-:Y:S01]  /*a9e0*/  IMAD.MOV.U32 R14, RZ, RZ, 0x3f800000 ;  /* 0x3f800000ff0e7424 */ /* 0x000fe200078e00ff */
[----:B------:R-:W-:Y:S01]  /*a9f0*/  ISETP.NE.AND P3, PT, RZ, UR5, PT ;  /* 0x00000005ff007c0c */ /* 0x000fe2000bf65270 */
[----:B------:R-:W3:Y:S01]  /*aa00*/  SHFL.BFLY PT, R4, R213, 0x2, 0x1f ;  /* 0x0c401f00d5047f89 */ /* 0x000ee200000e0000 */
[----:B------:R-:W-:Y:S01]  /*aa10*/  CS2R R50, SRZ ;  /* 0x0000000000327805 */ /* 0x000fe2000001ff00 */
[----:B------:R-:W-:Y:S02]  /*aa20*/  BSSY B0, `(.L_x_608) ;  /* 0x0000116000007945 */ /* 0x000fe40003800000 */
[----:B------:R-:W4:Y:S04]  /*aa30*/  SHFL.BFLY PT, R2, R211, 0x2, 0x1f ;  /* 0x0c401f00d3027f89 */ /* 0x000f2800000e0000 */
[----:B------:R-:W5:Y:S02]  /*aa40*/  S2R R44, SR_CTAID.X ;  /* 0x00000000002c7919 */ /* 0x000f640000002500 */
[----:B------:R-:W-:Y:S01]  /*aa50*/  @P0 MOV R7, c[0x0][0x210] ;  /* 0x0000840000070a02 */ /* 0x000fe20000000f00 */
[----:B------:R-:W-:Y:S01]  /*aa60*/  @P0 IMAD.MOV.U32 R45, RZ, RZ, 0x1 ;  /* 0x00000001ff2d0424 */ /* 0x000fe200078e00ff */
[----:B------:R-:W5:Y:S01]  /*aa70*/  S2R R46, SR_CTAID.Z ;  /* 0x00000000002e7919 */ /* 0x000f620000002700 */
[----:B------:R-:W-:-:S02]  /*aa80*/  @P0 MOV R47, c[0x0][0x210] ;  /* 0x00008400002f0a02 */ /* 0x000fc40000000f00 */
[----:B------:R-:W-:Y:S01]  /*aa90*/  @P0 IMAD R7, R7, c[0x0][0x214], RZ ;  /* 0x0000850007070a24 */ /* 0x000fe200078e02ff */
[----:B------:R-:W-:Y:S01]  /*aaa0*/  @!P0 MOV R47, 0x1 ;  /* 0x00000001002f8802 */ /* 0x000fe20000000f00 */
[----:B-1----:R-:W-:Y:S02]  /*aab0*/  FADD.FTZ R3, R0, R215 ;  /* 0x000000d700037221 */ /* 0x002fe40000010000 */
[----:B------:R-:W1:Y:S01]  /*aac0*/  S2R R0, SR_TID.X ;  /* 0x0000000000007919 */ /* 0x000e620000002100 */
[----:B--2---:R-:W-:-:S03]  /*aad0*/  FADD.FTZ R8, R5, R210 ;  /* 0x000000d205087221 */ /* 0x004fc60000010000 */
[----:B------:R-:W2:Y:S01]  /*aae0*/  SHFL.BFLY PT, R6, R3, 0x1, 0x1f ;  /* 0x0c201f0003067f89 */ /* 0x000ea200000e0000 */
[----:B---3--:R-:W-:-:S03]  /*aaf0*/  FADD.FTZ R15, R4, R213 ;  /* 0x000000d5040f7221 */ /* 0x008fc60000010000 */
[----:B------:R-:W3:Y:S01]  /*ab00*/  SHFL.BFLY PT, R5, R8, 0x1, 0x1f ;  /* 0x0c201f0008057f89 */ /* 0x000ee200000e0000 */
[----:B----4-:R-:W-:-:S03]  /*ab10*/  FADD.FTZ R11, R2, R211 ;  /* 0x000000d3020b7221 */ /* 0x010fc60000010000 */
[----:B------:R-:W4:Y:S04]  /*ab20*/  SHFL.BFLY PT, R4, R15, 0x1, 0x1f ;  /* 0x0c201f000f047f89 */ /* 0x000f2800000e0000 */
[----:B------:R-:W5:Y:S01]  /*ab30*/  SHFL.BFLY PT, R2, R11, 0x1, 0x1f ;  /* 0x0c201f000b027f89 */ /* 0x000f6200000e0000 */
[----:B--2---:R-:W-:Y:S01]  /*ab40*/  FADD.FTZ R6, R3, R6 ;  /* 0x0000000603067221 */ /* 0x004fe20000010000 */
[----:B-1----:R-:W-:Y:S01]  /*ab50*/  SHF.R.S32.HI R3, RZ, 0x1f, R0 ;  /* 0x0000001fff037819 */ /* 0x002fe20000011400 */
[----:B---3--:R-:W-:-:S03]  /*ab60*/  FADD.FTZ R5, R8, R5 ;  /* 0x0000000508057221 */ /* 0x008fc60000010000 */
[----:B------:R-:W-:Y:S02]  /*ab70*/  LEA.HI R9, R3, R0, RZ, 0x2 ;  /* 0x0000000003097211 */ /* 0x000fe400078f10ff */
[----:B------:R-:W-:Y:S01]  /*ab80*/  FSETP.NE.FTZ.AND P6, PT, R6, RZ, PT ;  /* 0x000000ff0600720b */ /* 0x000fe20003fd5000 */
[----:B----4-:R-:W-:Y:S01]  /*ab90*/  FADD.FTZ R4, R15, R4 ;  /* 0x000000040f047221 */ /* 0x010fe20000010000 */
[--C-:B------:R-:W-:Y:S02]  /*aba0*/  SHF.R.S32.HI R13, RZ, 0x2, R9.reuse ;  /* 0x00000002ff0d7819 */ /* 0x100fe40000011409 */
[----:B------:R-:W-:Y:S01]  /*abb0*/  SHF.R.S32.HI R12, RZ, 0x1f, R9 ;  /* 0x0000001fff0c7819 */ /* 0x000fe20000011409 */
[----:B-----5:R-:W-:Y:S01]  /*abc0*/  FADD.FTZ R2, R11, R2 ;  /* 0x000000020b027221 */ /* 0x020fe20000010000 */
[----:B------:R-:W-:Y:S02]  /*abd0*/  @!P0 MOV R8, c[0x0][0x214] ;  /* 0x0000850000088a02 */ /* 0x000fe40000000f00 */
[----:B------:R-:W-:-:S02]  /*abe0*/  LEA.HI R12, R12, R13, RZ, 0x3 ;  /* 0x0000000d0c0c7211 */ /* 0x000fc400078f18ff */
[----:B------:R-:W-:Y:S02]  /*abf0*/  @!P0 SEL R7, R8, c[0x0][0x234], !P3 ;  /* 0x00008d0008078a07 */ /* 0x000fe40005800000 */
[----:B------:R-:W-:Y:S01]  /*ac00*/  LOP3.LUT R12, R12, 0xfffffff8, RZ, 0xc0, !PT ;  /* 0xfffffff80c0c7812 */ /* 0x000fe200078ec0ff */
[----:B------:R-:W1:Y:S01]  /*ac10*/  @P6 MUFU.RCP R10, R6 ;  /* 0x00000006000a6308 */ /* 0x000e620000001000 */
[----:B------:R-:W-:Y:S01]  /*ac20*/  FSETP.NE.FTZ.AND P5, PT, R5, RZ, PT ;  /* 0x000000ff0500720b */ /* 0x000fe20003fb5000 */
[----:B------:R-:W-:Y:S01]  /*ac30*/  @!P0 IMAD R45, R7, c[0x0][0x1c0], RZ ;  /* 0x00007000072d8a24 */ /* 0x000fe200078e02ff */
[----:B------:R-:W-:Y:S01]  /*ac40*/  FSETP.NE.FTZ.AND P4, PT, R4, RZ, PT ;  /* 0x000000ff0400720b */ /* 0x000fe20003f95000 */
[----:B------:R-:W-:Y:S01]  /*ac50*/  IMAD.IADD R8, R13, 0x1, -R12 ;  /* 0x000000010d087824 */ /* 0x000fe200078e0a0c */
[----:B------:R-:W-:Y:S02]  /*ac60*/  MOV R11, 0x3f800000 ;  /* 0x3f800000000b7802 */ /* 0x000fe40000000f00 */
[----:B------:R-:W-:Y:S01]  /*ac70*/  MOV R13, 0x3f800000 ;  /* 0x3f800000000d7802 */ /* 0x000fe20000000f00 */
[----:B------:R-:W-:Y:S01]  /*ac80*/  @P6 MUFU.LG2 R6, R6 ;  /* 0x0000000600066308 */ /* 0x000fe20000000c00 */
[----:B------:R-:W-:-:S02]  /*ac90*/  LOP3.LUT R12, R8, 0x1, RZ, 0xc0, !PT ;  /* 0x00000001080c7812 */ /* 0x000fc400078ec0ff */
[----:B------:R-:W-:Y:S02]  /*aca0*/  LEA.HI R3, R3, R0, RZ, 0x5 ;  /* 0x0000000003037211 */ /* 0x000fe400078f28ff */
[----:B------:R-:W-:Y:S02]  /*acb0*/  ISETP.NE.U32.AND P1, PT, R12, 0x1, PT ;  /* 0x000000010c00780c */ /* 0x000fe40003f25070 */
[----:B------:R-:W-:Y:S01]  /*acc0*/  MOV R12, 0xfffffff0 ;  /* 0xfffffff0000c7802 */ /* 0x000fe20000000f00 */
[C---:B-1----:R-:W-:Y:S01]  /*acd0*/  FMUL.FTZ R128, R10.reuse, R128 ;  /* 0x000000800a807220 */ /* 0x042fe20000410000 */
[----:B------:R-:W1:Y:S01]  /*ace0*/  @P5 MUFU.RCP R11, R5 ;  /* 0x00000005000b5308 */ /* 0x000e620000001000 */
[----:B------:R-:W-:Y:S01]  /*acf0*/  FMUL.FTZ R129, R10, R129 ;  /* 0x000000810a817220 */ /* 0x000fe20000410000 */
[----:B------:R-:W-:Y:S01]  /*ad00*/  SEL R12, R12, 0x10, !P1 ;  /* 0x000000100c0c7807 */ /* 0x000fe20004800000 */
[----:B------:R-:W-:Y:S01]  /*ad10*/  FMUL.FTZ R116, R10, R116 ;  /* 0x000000740a747220 */ /* 0x000fe20000410000 */
[----:B------:R-:W-:Y:S01]  /*ad20*/  R2P PR, R8, 0x6 ;  /* 0x0000000608007804 */ /* 0x000fe20000000000 */
[C---:B------:R-:W-:Y:S01]  /*ad30*/  FMUL.FTZ R117, R10.reuse, R117 ;  /* 0x000000750a757220 */ /* 0x040fe20000410000 */
[----:B------:R-:W-:Y:S01]  /*ad40*/  LOP3.LUT R9, R9, 0x3ffffffc, RZ, 0xc0, !PT ;  /* 0x3ffffffc09097812 */ /* 0x000fe200078ec0ff */
[----:B------:R-:W-:Y:S01]  /*ad50*/  FMUL.FTZ R112, R10, R112 ;  /* 0x000000700a707220 */ /* 0x000fe20000410000 */
[----:B------:R-:W-:Y:S01]  /*ad60*/  SHF.L.U32 R8, R8, 0x6, RZ ;  /* 0x0000000608087819 */ /* 0x000fe200000006ff */
[C---:B------:R-:W-:Y:S01]  /*ad70*/  FMUL.FTZ R113, R10.reuse, R113 ;  /* 0x000000710a717220 */ /* 0x040fe20000410000 */
[----:B------:R-:W2:Y:S01]  /*ad80*/  @P4 MUFU.RCP R13, R4 ;  /* 0x00000004000d4308 */ /* 0x000ea20000001000 */
[C---:B------:R-:W-:Y:S01]  /*ad90*/  FMUL.FTZ R100, R10.reuse, R100 ;  /* 0x000000640a647220 */ /* 0x040fe20000410000 */
[----:B------:R-:W-:Y:S01]  /*ada0*/  SHF.R.S32.HI R15, RZ, 0x5, R3 ;  /* 0x00000005ff0f7819 */ /* 0x000fe20000011403 */
[C---:B------:R-:W-:Y:S01]  /*adb0*/  FMUL.FTZ R101, R10.reuse, R101 ;  /* 0x000000650a657220 */ /* 0x040fe20000410000 */
[----:B------:R-:W-:Y:S01]  /*adc0*/  IADD3 R16, -R9, R0, RZ ;  /* 0x0000000009107210 */ /* 0x000fe20007ffe1ff */
[----:B------:R-:W-:Y:S01]  /*add0*/  FMUL.FTZ R96, R10, R96 ;  /* 0x000000600a607220 */ /* 0x000fe20000410000 */
[----:B------:R-:W-:Y:S01]  /*ade0*/  LOP3.LUT R8, R8, 0x1c0, RZ, 0xc0, !PT ;  /* 0x000001c008087812 */ /* 0x000fe200078ec0ff */
[C---:B------:R-:W-:Y:S01]  /*adf0*/  FMUL.FTZ R97, R10.reuse, R97 ;  /* 0x000000610a617220 */ /* 0x040fe20000410000 */
[----:B------:R-:W-:Y:S01]  /*ae00*/  LEA R16, R15, R16, 0x9 ;  /* 0x000000100f107211 */ /* 0x000fe200078e48ff */
        /* <DEDUP_REMOVED lines=9> */
[----:B------:R-:W-:Y:S01]  /*aea0*/  F2FP.PACK_AB R100, R101, R100 ;  /* 0x000000646564723e */ /* 0x000fe200000000ff */
[----:B------:R-:W-:Y:S01]  /*aeb0*/  FMUL.FTZ R69, R10, R69 ;  /* 0x000000450a457220 */ /* 0x000fe20000410000 */
[----:B------:R-:W-:Y:S01]  /*aec0*/  MOV R10, 0x20 ;  /* 0x00000020000a7802 */ /* 0x000fe20000000f00 */
[----:B------:R-:W-:Y:S01]  /*aed0*/  IMAD.U32 R9, R16, 0x2, R9 ;  /* 0x0000000210097824 */ /* 0x000fe200078e0009 */
[----:B------:R-:W-:Y:S01]  /*aee0*/  F2FP.PACK_AB R96, R97, R96 ;  /* 0x000000606160723e */ /* 0x000fe200000000ff */
[C---:B-1----:R-:W-:Y:S01]  /*aef0*/  FMUL.FTZ R130, R11.reuse, R130 ;  /* 0x000000820b827220 */ /* 0x042fe20000410000 */
[----:B------:R-:W-:Y:S01]  /*af00*/  SEL R10, R10, 0xffffffe0, !P1 ;  /* 0xffffffe00a0a7807 */ /* 0x000fe20004800000 */
[C---:B------:R-:W-:Y:S01]  /*af10*/  FMUL.FTZ R131, R11.reuse, R131 ;  /* 0x000000830b837220 */ /* 0x040fe20000410000 */
[----:B------:R-:W-:Y:S01]  /*af20*/  FSETP.NE.FTZ.AND P1, PT, R2, RZ, PT ;  /* 0x000000ff0200720b */ /* 0x000fe20003f35000 */
[----:B------:R-:W-:Y:S01]  /*af30*/  FMUL.FTZ R118, R11, R118 ;  /* 0x000000760b767220 */ /* 0x000fe20000410000 */
[----:B------:R-:W-:Y:S01]  /*af40*/  SHF.L.U32 R9, R9, 0x1, RZ ;  /* 0x0000000109097819 */ /* 0x000fe200000006ff */
[----:B------:R-:W-:Y:S01]  /*af50*/  FMUL.FTZ R119, R11, R119 ;  /* 0x000000770b777220 */ /* 0x000fe20000410000 */
[----:B------:R-:W-:Y:S01]  /*af60*/  F2FP.PACK_AB R130, R131, R130 ;  /* 0x000000828382723e */ /* 0x000fe200000000ff */
[----:B------:R-:W-:Y:S01]  /*af70*/  FMUL.FTZ R114, R11, R114 ;  /* 0x000000720b727220 */ /* 0x000fe20000410000 */
[----:B------:R-:W-:Y:S01]  /*af80*/  IADD3 R17, R9, 0x40, RZ ;  /* 0x0000004009117810 */ /* 0x000fe20007ffe0ff */
[----:B------:R-:W-:Y:S01]  /*af90*/  FMUL.FTZ R115, R11, R115 ;  /* 0x000000730b737220 */ /* 0x000fe20000410000 */
[----:B------:R-:W-:Y:S01]  /*afa0*/  F2FP.PACK_AB R118, R119, R118 ;  /* 0x000000767776723e */ /* 0x000fe200000000ff */
[----:B------:R-:W-:Y:S01]  /*afb0*/  FMUL.FTZ R102, R11, R102 ;  /* 0x000000660b667220 */ /* 0x000fe20000410000 */
[----:B------:R-:W-:Y:S01]  /*afc0*/  IADD3 R19, R9, R10, RZ ;  /* 0x0000000a09137210 */ /* 0x000fe20007ffe0ff */
[----:B------:R-:W-:Y:S01]  /*afd0*/  FMUL.FTZ R103, R11, R103 ;  /* 0x000000670b677220 */ /* 0x000fe20000410000 */
[----:B------:R-:W-:Y:S01]  /*afe0*/  F2FP.PACK_AB R114, R115, R114 ;  /* 0x000000727372723e */ /* 0x000fe200000000ff */
[----:B------:R-:W1:Y:S01]  /*aff0*/  @P1 MUFU.RCP R14, R2 ;  /* 0x00000002000e1308 */ /* 0x000e620000001000 */
[C---:B------:R-:W-:Y:S01]  /*b000*/  FMUL.FTZ R98, R11.reuse, R98 ;  /* 0x000000620b627220 */ /* 0x040fe20000410000 */
[----:B------:R-:W-:Y:S01]  /*b010*/  STS [R9], R128 ;  /* 0x0000008009007388 */ /* 0x000fe20000000800 */
[----:B------:R-:W-:Y:S01]  /*b020*/  FMUL.FTZ R99, R11, R99 ;  /* 0x000000630b637220 */ /* 0x000fe20000410000 */
[----:B------:R-:W-:Y:S01]  /*b030*/  F2FP.PACK_AB R102, R103, R102 ;  /* 0x000000666766723e */ /* 0x000fe200000000ff */
[C---:B------:R-:W-:Y:S01]  /*b040*/  FMUL.FTZ R86, R11.reuse, R86 ;  /* 0x000000560b567220 */ /* 0x040fe20000410000 */
[----:B------:R-:W-:Y:S01]  /*b050*/  STS [R9+0x400], R130 ;  /* 0x0004008209007388 */ /* 0x000fe20000000800 */
[----:B------:R-:W-:Y:S01]  /*b060*/  FMUL.FTZ R87, R11, R87 ;  /* 0x000000570b577220 */ /* 0x000fe20000410000 */
[----:B------:R-:W-:Y:S01]  /*b070*/  @P2 IADD3 R17, R9, -0x40, RZ ;  /* 0xffffffc009112810 */ /* 0x000fe20007ffe0ff */
[----:B------:R-:W-:Y:S01]  /*b080*/  FMUL.FTZ R82, R11, R82 ;  /* 0x000000520b527220 */ /* 0x000fe20000410000 */
[----:B------:R-:W-:Y:S01]  /*b090*/  F2FP.PACK_AB R98, R99, R98 ;  /* 0x000000626362723e */ /* 0x000fe200000000ff */
[----:B------:R-:W-:Y:S01]  /*b0a0*/  FMUL.FTZ R83, R11, R83 ;  /* 0x000000530b537220 */ /* 0x000fe20000410000 */
[----:B------:R-:W-:Y:S01]  /*b0b0*/  F2FP.PACK_AB R84, R85, R84 ;  /* 0x000000545554723e */ /* 0x000fe200000000ff */
[----:B------:R-:W-:Y:S01]  /*b0c0*/  FMUL.FTZ R70, R11, R70 ;  /* 0x000000460b467220 */ /* 0x000fe20000410000 */
[----:B------:R-:W-:Y:S01]  /*b0d0*/  F2FP.PACK_AB R86, R87, R86 ;  /* 0x000000565756723e */ /* 0x000fe200000000ff */
[----:B------:R-:W-:Y:S01]  /*b0e0*/  FMUL.FTZ R11, R11, R71 ;  /* 0x000000470b0b7220 */ /* 0x000fe20000410000 */
[----:B------:R-:W-:Y:S01]  /*b0f0*/  IADD3 R23, R10, 0x400, R17 ;  /* 0x000004000a177810 */ /* 0x000fe20007ffe011 */
[----:B--2---:R-:W-:Y:S01]  /*b100*/  FMUL.FTZ R124, R13, R124 ;  /* 0x0000007c0d7c7220 */ /* 0x004fe20000410000 */
[----:B------:R-:W-:Y:S01]  /*b110*/  F2FP.PACK_AB R80, R81, R80 ;  /* 0x000000505150723e */ /* 0x000fe200000000ff */
[----:B------:R-:W-:Y:S01]  /*b120*/  FMUL.FTZ R125, R13, R125 ;  /* 0x0000007d0d7d7220 */ /* 0x000fe20000410000 */
[----:B------:R-:W-:Y:S01]  /*b130*/  F2FP.PACK_AB R70, R11, R70 ;  /* 0x000000460b46723e */ /* 0x000fe200000000ff */
[C---:B-1----:R-:W-:Y:S01]  /*b140*/  FMUL.FTZ R127, R14.reuse, R127 ;  /* 0x0000007f0e7f7220 */ /* 0x042fe20000410000 */
[----:B------:R-:W-:Y:S01]  /*b150*/  IADD3 R11, R9, R12, RZ ;  /* 0x0000000c090b7210 */ /* 0x000fe20007ffe0ff */
[C---:B------:R-:W-:Y:S01]  /*b160*/  FMUL.FTZ R126, R14.reuse, R126 ;  /* 0x0000007e0e7e7220 */ /* 0x040fe20000410000 */
[----:B------:R-:W-:Y:S01]  /*b170*/  F2FP.PACK_AB R124, R125, R124 ;  /* 0x0000007c7d7c723e */ /* 0x000fe200000000ff */
[----:B------:R-:W-:Y:S01]  /*b180*/  FMUL.FTZ R120, R13, R120 ;  /* 0x000000780d787220 */ /* 0x000fe20000410000 */
[----:B------:R-:W-:Y:S01]  /*b190*/  F2FP.PACK_AB R82, R83, R82 ;  /* 0x000000525352723e */ /* 0x000fe200000000ff */
        /* <DEDUP_REMOVED lines=27> */
[----:B------:R-:W-:Y:S01]  /*b350*/  STS [R19], R112 ;  /* 0x0000007013007388 */ /* 0x000fe20000000800 */
[C---:B------:R-:W-:Y:S01]  /*b360*/  FMUL.FTZ R94, R14.reuse, R94 ;  /* 0x0000005e0e5e7220 */ /* 0x040fe20000410000 */
[----:B------:R-:W-:Y:S01]  /*b370*/  F2FP.PACK_AB R92, R93, R92 ;  /* 0x0000005c5d5c723e */ /* 0x000fe200000000ff */
[----:B------:R-:W-:Y:S01]  /*b380*/  IMAD.IADD R21, R11, 0x1, R10 ;  /* 0x000000010b157824 */ /* 0x000fe200078e020a */
[----:B------:R-:W-:Y:S01]  /*b390*/  STS [R19+0x400], R114 ;  /* 0x0004007213007388 */ /* 0x000fe20000000800 */
[----:B------:R-:W-:Y:S01]  /*b3a0*/  FMUL.FTZ R88, R13, R88 ;  /* 0x000000580d587220 */ /* 0x000fe20000410000 */
[----:B------:R-:W-:Y:S01]  /*b3b0*/  F2FP.PACK_AB R94, R95, R94 ;  /* 0x0000005e5f5e723e */ /* 0x000fe200000000ff */
[----:B------:R-:W-:Y:S01]  /*b3c0*/  FMUL.FTZ R89, R13, R89 ;  /* 0x000000590d597220 */ /* 0x000fe20000410000 */
[----:B------:R-:W-:Y:S01]  /*b3d0*/  STS [R21], R100 ;  /* 0x0000006415007388 */ /* 0x000fe20000000800 */
[C---:B------:R-:W-:Y:S01]  /*b3e0*/  FMUL.FTZ R91, R14.reuse, R91 ;  /* 0x0000005b0e5b7220 */ /* 0x040fe20000410000 */
[----:B------:R-:W-:Y:S01]  /*b3f0*/  F2FP.PACK_AB R68, R69, R68 ;  /* 0x000000444544723e */ /* 0x000fe200000000ff */
[----:B------:R-:W-:Y:S01]  /*b400*/  FMUL.FTZ R90, R14, R90 ;  /* 0x0000005a0e5a7220 */ /* 0x000fe20000410000 */
[----:B------:R-:W-:Y:S01]  /*b410*/  STS [R21+0x400], R102 ;  /* 0x0004006615007388 */ /* 0x000fe20000000800 */
[----:B-1----:R-:W-:Y:S01]  /*b420*/  IADD3 R9, R12, R17, RZ ;  /* 0x000000110c097210 */ /* 0x002fe20007ffe0ff */
[----:B------:R-:W-:Y:S01]  /*b430*/  FMUL.FTZ R76, R13, R76 ;  /* 0x0000004c0d4c7220 */ /* 0x000fe20000410000 */
[----:B------:R-:W-:Y:S01]  /*b440*/  F2FP.PACK_AB R88, R89, R88 ;  /* 0x000000585958723e */ /* 0x000fe200000000ff */
[----:B------:R-:W-:Y:S01]  /*b450*/  FMUL.FTZ R77, R13, R77 ;  /* 0x0000004d0d4d7220 */ /* 0x000fe20000410000 */
[----:B------:R-:W-:Y:S01]  /*b460*/  F2FP.PACK_AB R90, R91, R90 ;  /* 0x0000005a5b5a723e */ /* 0x000fe200000000ff */
[C---:B------:R-:W-:Y:S01]  /*b470*/  FMUL.FTZ R72, R13.reuse, R72 ;  /* 0x000000480d487220 */ /* 0x040fe20000410000 */
[----:B------:R-:W-:Y:S01]  /*b480*/  STS [R19+0x2000], R108 ;  /* 0x0020006c13007388 */ /* 0x000fe20000000800 */
[----:B------:R-:W-:Y:S01]  /*b490*/  FMUL.FTZ R79, R14, R79 ;  /* 0x0000004f0e4f7220 */ /* 0x000fe20000410000 */
[----:B--2---:R-:W-:Y:S01]  /*b4a0*/  IADD3 R11, R10, R17, RZ ;  /* 0x000000110a0b7210 */ /* 0x004fe20007ffe0ff */
[----:B------:R-:W-:Y:S01]  /*b4b0*/  FMUL.FTZ R78, R14, R78 ;  /* 0x0000004e0e4e7220 */ /* 0x000fe20000410000 */
[----:B------:R-:W-:Y:S01]  /*b4c0*/  STS [R19+0x2400], R110 ;  /* 0x0024006e13007388 */ /* 0x000fe20000000800 */
[----:B------:R-:W-:Y:S01]  /*b4d0*/  FMUL.FTZ R13, R13, R73 ;  /* 0x000000490d0d7220 */ /* 0x000fe20000410000 */
[----:B------:R-:W-:Y:S01]  /*b4e0*/  IADD3 R10, R10, R9, RZ ;  /* 0x000000090a0a7210 */ /* 0x000fe20007ffe0ff */
[C---:B------:R-:W-:Y:S01]  /*b4f0*/  FMUL.FTZ R75, R14.reuse, R75 ;  /* 0x0000004b0e4b7220 */ /* 0x040fe20000410000 */
[----:B------:R-:W-:Y:S01]  /*b500*/  STS [R21+0x2000], R104 ;  /* 0x0020006815007388 */ /* 0x000fe20000000800 */
[----:B------:R-:W-:Y:S01]  /*b510*/  FMUL.FTZ R14, R14, R74 ;  /* 0x0000004a0e0e7220 */ /* 0x000fe20000410000 */
[----:B------:R-:W-:Y:S01]  /*b520*/  IADD3 R23, R12, R23, RZ ;  /* 0x000000170c177210 */ /* 0x000fe20007ffe0ff */
[----:B------:R-:W-:Y:S01]  /*b530*/  @P4 MUFU.LG2 R4, R4 ;  /* 0x0000000400044308 */ /* 0x000fe20000000c00 */
[----:B------:R-:W-:Y:S01]  /*b540*/  STS [R21+0x2400], R106 ;  /* 0x0024006a15007388 */ /* 0x000fe20000000800 */
[----:B------:R-:W-:Y:S01]  /*b550*/  F2FP.PACK_AB R76, R77, R76 ;  /* 0x0000004c4d4c723e */ /* 0x000fe200000000ff */
[----:B------:R-:W-:Y:S01]  /*b560*/  @P6 FMUL.FTZ R49, R6, 0.69314718246459960938 ;  /* 0x3f31721806316820 */ /* 0x000fe20000410000 */
[----:B------:R-:W-:Y:S01]  /*b570*/  F2FP.PACK_AB R78, R79, R78 ;  /* 0x0000004e4f4e723e */ /* 0x000fe200000000ff */
[----:B------:R-:W-:Y:S01]  /*b580*/  STS [R17], R96 ;  /* 0x0000006011007388 */ /* 0x000fe20000000800 */
[----:B------:R-:W-:-:S02]  /*b590*/  F2FP.PACK_AB R13, R13, R72 ;  /* 0x000000480d0d723e */ /* 0x000fc400000000ff */
[----:B------:R-:W-:Y:S01]  /*b5a0*/  F2FP.PACK_AB R14, R75, R14 ;  /* 0x0000000e4b0e723e */ /* 0x000fe200000000ff */
[----:B------:R-:W-:Y:S01]  /*b5b0*/  STS [R17+0x400], R98 ;  /* 0x0004006211007388 */ /* 0x000fe20000000800 */
[----:B------:R-:W-:Y:S01]  /*b5c0*/  ISETP.NE.OR P3, PT, RZ, UR4, !P3 ;  /* 0x00000004ff007c0c */ /* 0x000fe2000df65670 */
[----:B------:R-:W-:Y:S01]  /*b5d0*/  @P1 MUFU.LG2 R2, R2 ;  /* 0x0000000200021308 */ /* 0x000fe20000000c00 */
[----:B------:R-:W-:Y:S01]  /*b5e0*/  LOP3.LUT R3, R3, 0xffffffe0, RZ, 0xc0, !PT ;  /* 0xffffffe003037812 */ /* 0x000fe200078ec0ff */
[----:B------:R-:W-:Y:S01]  /*b5f0*/  STS [R9], R84 ;  /* 0x0000005409007388 */ /* 0x000fe20000000800 */
[----:B------:R-:W-:Y:S02]  /*b600*/  MOV R6, 0x7f800000 ;  /* 0x7f80000000067802 */ /* 0x000fe40000000f00 */
[----:B------:R-:W-:Y:S01]  /*b610*/  IADD3 R3, -R3, R0, RZ ;  /* 0x0000000003037210 */ /* 0x000fe20007ffe1ff */
[----:B------:R-:W-:Y:S01]  /*b620*/  STS [R9+0x400], R86 ;  /* 0x0004005609007388 */ /* 0x000fe20000000800 */
[----:B------:R-:W-:Y:S01]  /*b630*/  MOV R0, 0x7f800000 ;  /* 0x7f80000000007802 */ /* 0x000fe20000000f00 */
[----:B------:R-:W1:Y:S01]  /*b640*/  @P5 MUFU.LG2 R5, R5 ;  /* 0x0000000500055308 */ /* 0x000e620000000c00 */
[----:B------:R-:W-:Y:S01]  /*b650*/  LOP3.LUT P0, RZ, R3, 0x3, RZ, 0xc0, !PT ;  /* 0x0000000303ff7812 */ /* 0x000fe2000780c0ff */
[----:B------:R-:W-:Y:S01]  /*b660*/  STS [R17+0x2000], R92 ;  /* 0x0020005c11007388 */ /* 0x000fe20000000800 */
[----:B------:R-:W-:-:S02]  /*b670*/  IMAD R3, R44, R47, RZ ;  /* 0x0000002f2c037224 */ /* 0x000fc400078e02ff */
[----:B------:R-:W-:Y:S01]  /*b680*/  @P6 FFMA.FTZ R0, R136, c[0x0][0x238], R49 ;  /* 0x00008e0088006a23 */ /* 0x000fe20000010031 */
[----:B------:R-:W-:Y:S04]  /*b690*/  STS [R17+0x2400], R94 ;  /* 0x0024005e11007388 */ /* 0x000fe80000000800 */
[----:B------:R-:W-:Y:S04]  /*b6a0*/  STS [R9+0x2000], R88 ;  /* 0x0020005809007388 */ /* 0x000fe80000000800 */
[----:B------:R-:W-:Y:S01]  /*b6b0*/  STS [R9+0x2400], R90 ;  /* 0x0024005a09007388 */ /* 0x000fe20000000800 */
[----:B-1----:R-:W-:-:S03]  /*b6c0*/  @P5 FMUL.FTZ R48, R5, 0.69314718246459960938 ;  /* 0x3f31721805305820 */ /* 0x002fc60000410000 */
[----:B------:R-:W-:Y:S04]  /*b6d0*/  STS [R11], R80 ;  /* 0x000000500b007388 */ /* 0x000fe80000000800 */
[----:B------:R-:W-:Y:S04]  /*b6e0*/  STS [R11+0x400], R82 ;  /* 0x000400520b007388 */ /* 0x000fe80000000800 */
[----:B------:R-:W-:Y:S04]  /*b6f0*/  STS [R10], R68 ;  /* 0x000000440a007388 */ /* 0x000fe80000000800 */
[----:B------:R-:W-:Y:S04]  /*b700*/  STS [R23], R70 ;  /* 0x0000004617007388 */ /* 0x000fe80000000800 */
[----:B------:R-:W-:Y:S04]  /*b710*/  STS [R11+0x2000], R76 ;  /* 0x0020004c0b007388 */ /* 0x000fe80000000800 */
[----:B------:R-:W-:Y:S04]  /*b720*/  STS [R11+0x2400], R78 ;  /* 0x0024004e0b007388 */ /* 0x000fe80000000800 */
[----:B------:R-:W-:Y:S04]  /*b730*/  STS [R10+0x2000], R13 ;  /* 0x0020000d0a007388 */ /* 0x000fe80000000800 */
[----:B------:R1:W-:Y:S04]  /*b740*/  STS [R23+0x2000], R14 ;  /* 0x0020000e17007388 */ /* 0x0003e80000000800 */
[----:B------:R-:W-:Y:S06]  /*b750*/  BAR.SYNC.DEFER_BLOCKING 0x0 ;  /* 0x0000000000007b1d */ /* 0x000fec0000010000 */
[----:B------:R-:W2:Y:S01]  /*b760*/  S2R R12, SR_CTAID.Y ;  /* 0x00000000000c7919 */ /* 0x000ea20000002600 */
[----:B-1----:R-:W-:Y:S01]  /*b770*/  SHF.L.U32 R14, R3, 0x7, RZ ;  /* 0x00000007030e7819 */ /* 0x002fe200000006ff */
[----:B------:R-:W-:-:S02]  /*b780*/  @P4 FMUL.FTZ R3, R4, 0.69314718246459960938 ;  /* 0x3f31721804034820 */ /* 0x000fc40000410000 */
[----:B------:R1:W3:Y:S01]  /*b790*/  LDS.128 R36, [R199] ;  /* 0x00000000c7247984 */ /* 0x0002e20000000c00 */
[----:B------:R-:W-:Y:S02]  /*b7a0*/  @P1 FMUL.FTZ R4, R2, 0.69314718246459960938 ;  /* 0x3f31721802041820 */ /* 0x000fe40000410000 */
[----:B------:R-:W-:Y:S01]  /*b7b0*/  @P4 FFMA.FTZ R6, R134, c[0x0][0x238], R3 ;  /* 0x00008e0086064a23 */ /* 0x000fe20000010003 */
[----:B------:R1:W4:Y:S01]  /*b7c0*/  LDS.128 R32, [R199+0x800] ;  /* 0x00080000c7207984 */ /* 0x0003220000000c00 */
[----:B--2---:R-:W-:-:S03]  /*b7d0*/  IMAD R45, R12, R45, RZ ;  /* 0x0000002d0c2d7224 */ /* 0x004fc600078e02ff */
[----:B------:R1:W2:Y:S01]  /*b7e0*/  LDS.128 R28, [R199+0x1000] ;  /* 0x00100000c71c7984 */ /* 0x0002a20000000c00 */
[----:B------:R-:W-:Y:S01]  /*b7f0*/  @!P3 IMAD R13, R12, c[0x0][0x214], RZ ;  /* 0x000085000c0dba24 */ /* 0x000fe200078e02ff */
[----:B------:R-:W-:Y:S02]  /*b800*/  SEL R45, R45, RZ, P3 ;  /* 0x000000ff2d2d7207 */ /* 0x000fe40001800000 */
[----:B------:R1:W1:Y:S01]  /*b810*/  LDS.128 R24, [R199+0x1800] ;  /* 0x00180000c7187984 */ /* 0x0002620000000c00 */
[--C-:B------:R-:W-:Y:S01]  /*b820*/  @!P3 IMAD.MOV.U32 R50, RZ, RZ, R13.reuse ;  /* 0x000000ffff32b224 */ /* 0x100fe200078e000d */
[----:B------:R-:W-:Y:S02]  /*b830*/  @!P3 SHF.R.S32.HI R51, RZ, 0x1f, R13 ;  /* 0x0000001fff33b819 */ /* 0x000fe4000001140d */
[----:B------:R1:W1:Y:S01]  /*b840*/  LDS.128 R20, [R199+0x2000] ;  /* 0x00200000c7147984 */ /* 0x0002620000000c00 */
[----:B------:R-:W-:Y:S01]  /*b850*/  IMAD R45, R46, R7, R45 ;  /* 0x000000072e2d7224 */ /* 0x000fe200078e022d */
[----:B------:R-:W-:Y:S01]  /*b860*/  MOV R13, 0x7f800000 ;  /* 0x7f800000000d7802 */ /* 0x000fe20000000f00 */
[----:B------:R-:W-:Y:S01]  /*b870*/  @P5 FFMA.FTZ R13, R135, c[0x0][0x238], R48 ;  /* 0x00008e00870d5a23 */ /* 0x000fe20000010030 */
[----:B------:R1:W1:Y:S01]  /*b880*/  LDS.128 R16, [R199+0x2800] ;  /* 0x00280000c7107984 */ /* 0x0002620000000c00 */
[----:B------:R-:W-:Y:S01]  /*b890*/  MOV R7, 0x7f800000 ;  /* 0x7f80000000077802 */ /* 0x000fe20000000f00 */
[----:B------:R-:W-:Y:S01]  /*b8a0*/  @P1 FFMA.FTZ R7, R133, c[0x0][0x238], R4 ;  /* 0x00008e0085071a23 */ /* 0x000fe20000010004 */
[----:B------:R-:W-:Y:S01]  /*b8b0*/  IADD3 R2, P3, P2, R14, R50, R45 ;  /* 0x000000320e027210 */ /* 0x000fe20007a7e02d */
[----:B------:R1:W1:Y:S01]  /*b8c0*/  LDS.128 R8, [R199+0x3000] ;  /* 0x00300000c7087984 */ /* 0x0002620000000c00 */
[----:B------:R-:W-:-:S02]  /*b8d0*/  SHF.R.S32.HI R14, RZ, 0x1f, R14 ;  /* 0x0000001fff0e7819 */ /* 0x000fc4000001140e */
[----:B------:R-:W-:Y:S01]  /*b8e0*/  SHF.R.S32.HI R45, RZ, 0x1f, R45 ;  /* 0x0000001fff2d7819 */ /* 0x000fe2000001142d */
[----:B------:R1:W1:Y:S03]  /*b8f0*/  LDS.128 R40, [R199+0x3800] ;  /* 0x00380000c7287984 */ /* 0x0002660000000c00 */
        /* <DEDUP_REMOVED lines=19> */
[----:B------:R-:W-:Y:S01]  /*ba30*/  @!P6 LEA.HI.X.SX32 R3, R3, R14, 0x1, P0 ;  /* 0x0000000e0303e211 */ /* 0x000fe200000f0eff */
[-C--:B------:R-:W-:Y:S01]  /*ba40*/  @!P4 IMAD R5, R48, R47.reuse, RZ ;  /* 0x0000002f3005c224 */ /* 0x080fe200078e02ff */
[----:B------:R-:W-:Y:S01]  /*ba50*/  @!P6 LEA R48, P0, R4, c[0x0][0x200], 0x2 ;  /* 0x000080000430ea11 */ /* 0x000fe200078010ff */
[----:B------:R-:W-:Y:S01]  /*ba60*/  @!P3 IMAD R47, R44, R47, RZ ;  /* 0x0000002f2c2fb224 */ /* 0x000fe200078e02ff */
[C---:B------:R-:W-:Y:S02]  /*ba70*/  @!P5 IADD3 R44, P2, R15.reuse, R2, RZ ;  /* 0x000000020f2cd210 */ /* 0x040fe40007f5e0ff */
[----:B------:R-:W-:Y:S02]  /*ba80*/  @!P6 LEA.HI.X R49, R4, c[0x0][0x204], R3, 0x2, P0 ;  /* 0x000081000431ea11 */ /* 0x000fe400000f1403 */
[----:B------:R-:W-:Y:S02]  /*ba90*/  @!P5 LEA.HI.X.SX32 R15, R15, R14, 0x1, P2 ;  /* 0x0000000e0f0fd211 */ /* 0x000fe400010f0eff */
[----:B------:R-:W-:Y:S01]  /*baa0*/  @!P4 IADD3 R3, P1, R5, R2, RZ ;  /* 0x000000020503c210 */ /* 0x000fe20007f3e0ff */
[----:B------:R4:W-:Y:S01]  /*bab0*/  @!P6 STG.E [R48.64], R0 ;  /* 0x000000003000e986 */ /* 0x0009e2000c101910 */
[----:B------:R-:W-:-:S02]  /*bac0*/  @!P5 LEA R50, P2, R44, c[0x0][0x200], 0x2 ;  /* 0x000080002c32da11 */ /* 0x000fc400078410ff */
[----:B------:R-:W-:Y:S02]  /*bad0*/  @!P3 IADD3 R2, P0, R47, R2, RZ ;  /* 0x000000022f02b210 */ /* 0x000fe40007f1e0ff */
[-C--:B------:R-:W-:Y:S02]  /*bae0*/  @!P4 LEA.HI.X.SX32 R4, R5, R14.reuse, 0x1, P1 ;  /* 0x0000000e0504c211 */ /* 0x080fe400008f0eff */
[----:B------:R-:W-:Y:S02]  /*baf0*/  @!P5 LEA.HI.X R51, R44, c[0x0][0x204], R15, 0x2, P2 ;  /* 0x000081002c33da11 */ /* 0x000fe400010f140f */
[----:B------:R-:W-:Y:S02]  /*bb00*/  @!P3 LEA.HI.X.SX32 R47, R47, R14, 0x1, P0 ;  /* 0x0000000e2f2fb211 */ /* 0x000fe400000f0eff */
[----:B------:R-:W-:Y:S01]  /*bb10*/  @!P4 LEA R44, P1, R3, c[0x0][0x200], 0x2 ;  /* 0x00008000032cca11 */ /* 0x000fe200078210ff */
[----:B------:R4:W-:Y:S01]  /*bb20*/  @!P5 STG.E [R50.64], R13 ;  /* 0x0000000d3200d986 */ /* 0x0009e2000c101910 */
[----:B------:R-:W-:-:S02]  /*bb30*/  @!P3 LEA R14, P0, R2, c[0x0][0x200], 0x2 ;  /* 0x00008000020eba11 */ /* 0x000fc400078010ff */
[----:B------:R-:W-:Y:S02]  /*bb40*/  @!P4 LEA.HI.X R45, R3, c[0x0][0x204], R4, 0x2, P1 ;  /* 0x00008100032dca11 */ /* 0x000fe400008f1404 */
[----:B------:R-:W-:-:S03]  /*bb50*/  @!P3 LEA.HI.X R15, R2, c[0x0][0x204], R47, 0x2, P0 ;  /* 0x00008100020fba11 */ /* 0x000fc600000f142f */
[----:B------:R4:W-:Y:S04]  /*bb60*/  @!P4 STG.E [R44.64], R6 ;  /* 0x000000062c00c986 */ /* 0x0009e8000c101910 */
[----:B------:R4:W-:Y:S02]  /*bb70*/  @!P3 STG.E [R14.64], R7 ;  /* 0x000000070e00b986 */ /* 0x0009e4000c101910 */
.L_x_609:
[----:B------:R-:W-:Y:S05]  /*bb80*/  BSYNC B0 ;  /* 0x0000000000007941 */ /* 0x000fea0003800000 */
.L_x_608:
[----:B----4-:R-:W-:Y:S01]  /*bb90*/  SHF.R.S32.HI R0, RZ, 0x1f, R12 ;  /* 0x0000001fff007819 */ /* 0x010fe2000001140c */
[----:B------:R-:W-:Y:S01]  /*bba0*/  IMAD.MOV.U32 R6, RZ, RZ, R204 ;  /* 0x000000ffff067224 */ /* 0x000fe200078e00cc */
[----:B------:R-:W-:Y:S01]  /*bbb0*/  ULDC.64 UR4, c[0x0][0x1e8] ;  /* 0x00007a0000047ab9 */ /* 0x000fe20000000a00 */
[----:B------:R-:W-:Y:S01]  /*bbc0*/  IMAD.MOV.U32 R7, RZ, RZ, R205 ;  /* 0x000000ffff077224 */ /* 0x000fe200078e00cd */
[----:B------:R-:W-:Y:S01]  /*bbd0*/  USHF.L.U32 UR7, UR4, 0x5, URZ ;  /* 0x0000000504077899 */ /* 0x000fe2000800063f */
[----:B------:R-:W-:Y:S01]  /*bbe0*/  IMAD R3, R0, c[0x0][0x1e0], RZ ;  /* 0x0000780000037a24 */ /* 0x000fe200078e02ff */
[----:B------:R-:W-:Y:S01]  /*bbf0*/  SHF.R.S32.HI R0, RZ, 0x1f, R46 ;  /* 0x0000001fff007819 */ /* 0x000fe2000001142e */
[----:B------:R-:W-:Y:S01]  /*bc00*/  IMAD.WIDE.U32 R6, R12, c[0x0][0x1e0], R6 ;  /* 0x000078000c067a25 */ /* 0x000fe200078e0006 */
[----:B------:R-:W-:-:S02]  /*bc10*/  UMOV UR6, 0x5 ;  /* 0x0000000500067882 */ /* 0x000fc40000000000 */
[----:B------:R-:W-:Y:S01]  /*bc20*/  USHF.L.U64.HI UR5, UR4, UR6, UR5 ;  /* 0x0000000604057299 */ /* 0x000fe20008010205 */
[----:B------:R-:W-:Y:S02]  /*bc30*/  IMAD R3, R12, c[0x0][0x1e4], R3 ;  /* 0x000079000c037a24 */ /* 0x000fe400078e0203 */
[----:B------:R-:W-:Y:S02]  /*bc40*/  IMAD R5, R0, c[0x0][0x1f0], RZ ;  /* 0x00007c0000057a24 */ /* 0x000fe400078e02ff */
[----:B------:R-:W-:Y:S02]  /*bc50*/  IMAD.IADD R7, R7, 0x1, R3 ;  /* 0x0000000107077824 */ /* 0x000fe400078e0203 */
        /* <DEDUP_REMOVED lines=10> */
[----:B---3--:R-:W-:Y:S01]  /*bd00*/  STG.E.128 [R2.64], R36 ;  /* 0x0000002402007986 */ /* 0x008fe2000c101d10 */
[----:B------:R-:W-:Y:S02]  /*bd10*/  IADD3.X R45, R3, UR5, RZ, P0, !PT ;  /* 0x00000005032d7c10 */ /* 0x000fe400087fe4ff */
[----:B------:R-:W-:-:S03]  /*bd20*/  IADD3 R14, P0, R44, UR7, RZ ;  /* 0x000000072c0e7c10 */ /* 0x000fc6000ff1e0ff */
[----:B------:R-:W-:Y:S01]  /*bd30*/  STG.E.128 [R44.64], R32 ;  /* 0x000000202c007986 */ /* 0x000fe2000c101d10 */
[----:B------:R-:W-:Y:S02]  /*bd40*/  IADD3.X R15, R45, UR5, RZ, P0, !PT ;  /* 0x000000052d0f7c10 */ /* 0x000fe400087fe4ff */
[----:B------:R-:W-:-:S03]  /*bd50*/  IADD3 R12, P0, R14, UR7, RZ ;  /* 0x000000070e0c7c10 */ /* 0x000fc6000ff1e0ff */
[----:B--2---:R-:W-:Y:S01]  /*bd60*/  STG.E.128 [R14.64], R28 ;  /* 0x0000001c0e007986 */ /* 0x004fe2000c101d10 */
[----:B------:R-:W-:Y:S02]  /*bd70*/  IADD3.X R13, R15, UR5, RZ, P0, !PT ;  /* 0x000000050f0d7c10 */ /* 0x000fe400087fe4ff */
[----:B------:R-:W-:-:S03]  /*bd80*/  IADD3 R6, P0, R12, UR7, RZ ;  /* 0x000000070c067c10 */ /* 0x000fc6000ff1e0ff */
[----:B-1----:R-:W-:Y:S01]  /*bd90*/  STG.E.128 [R12.64], R24 ;  /* 0x000000180c007986 */ /* 0x002fe2000c101d10 */
[----:B------:R-:W-:Y:S02]  /*bda0*/  IADD3.X R7, R13, UR5, RZ, P0, !PT ;  /* 0x000000050d077c10 */ /* 0x000fe400087fe4ff */
[----:B------:R-:W-:-:S03]  /*bdb0*/  IADD3 R4, P0, R6, UR7, RZ ;  /* 0x0000000706047c10 */ /* 0x000fc6000ff1e0ff */
[----:B------:R-:W-:Y:S01]  /*bdc0*/  STG.E.128 [R6.64], R20 ;  /* 0x0000001406007986 */ /* 0x000fe2000c101d10 */
[----:B------:R-:W-:Y:S02]  /*bdd0*/  IADD3.X R5, R7, UR5, RZ, P0, !PT ;  /* 0x0000000507057c10 */ /* 0x000fe400087fe4ff */
[----:B------:R-:W-:-:S03]  /*bde0*/  IADD3 R46, P0, R4, UR7, RZ ;  /* 0x00000007042e7c10 */ /* 0x000fc6000ff1e0ff */
[----:B------:R-:W-:Y:S01]  /*bdf0*/  STG.E.128 [R4.64], R16 ;  /* 0x0000001004007986 */ /* 0x000fe2000c101d10 */
[----:B------:R-:W-:Y:S02]  /*be00*/  IADD3.X R47, R5, UR5, RZ, P0, !PT ;  /* 0x00000005052f7c10 */ /* 0x000fe400087fe4ff */
[----:B------:R-:W-:-:S03]  /*be10*/  IADD3 R48, P0, R46, UR7, RZ ;  /* 0x000000072e307c10 */ /* 0x000fc6000ff1e0ff */
[----:B------:R-:W-:Y:S01]  /*be20*/  STG.E.128 [R46.64], R8 ;  /* 0x000000082e007986 */ /* 0x000fe2000c101d10 */
[----:B------:R-:W-:-:S05]  /*be30*/  IADD3.X R49, R47, UR5, RZ, P0, !PT ;  /* 0x000000052f317c10 */ /* 0x000fca00087fe4ff */
[----:B------:R-:W-:Y:S01]  /*be40*/  STG.E.128 [R48.64], R40 ;  /* 0x0000002830007986 */ /* 0x000fe2000c101d10 */
[----:B------:R-:W-:Y:S05]  /*be50*/  EXIT ;  /* 0x000000000000794d */ /* 0x000fea0003800000 */
.L_x_599:
        /* <DEDUP_REMOVED lines=9> */
[----:B------:R-:W-:Y:S01]  /*bef0*/  UMOV UR7, 0x5 ;  /* 0x0000000500077882 */ /* 0x000fe20000000000 */
[----:B------:R-:W-:Y:S01]  /*bf00*/  SHF.R.S32.HI R2, RZ, 0x3, R2 ;  /* 0x00000003ff027819 */ /* 0x000fe20000011402 */
[----:B------:R-:W-:Y:S01]  /*bf10*/  IMAD R6, R6, c[0x0][0x1f0], RZ ;  /* 0x00007c0006067a24 */ /* 0x000fe200078e02ff */
[----:B------:R-:W-:Y:S01]  /*bf20*/  USHF.L.U64.HI UR5, UR4, UR7, UR5 ;  /* 0x0000000704057299 */ /* 0x000fe20008010205 */
[C---:B------:R-:W-:Y:S01]  /*bf30*/  IMAD.IADD R8, R80.reuse, 0x1, -R3 ;  /* 0x0000000150087824 */ /* 0x040fe200078e0a03 */
[----:B------:R-:W-:Y:S01]  /*bf40*/  LOP3.LUT P6, RZ, R80, 0x7, RZ, 0xc0, !PT ;  /* 0x0000000750ff7812 */ /* 0x000fe200078cc0ff */
[----:B------:R-:W-:Y:S01]  /*bf50*/  IMAD R3, R11, c[0x0][0x1e4], R4 ;  /* 0x000079000b037a24 */ /* 0x000fe200078e0204 */
[----:B------:R-:W-:Y:S01]  /*bf60*/  IADD3 R10, R2, 0x20, RZ ;  /* 0x00000020020a7810 */ /* 0x000fe20007ffe0ff */
[----:B------:R-:W-:Y:S01]  /*bf70*/  IMAD.SHL.U32 R8, R8, 0x8, RZ ;  /* 0x0000000808087824 */ /* 0x000fe200078e00ff */
[----:B------:R-:W2:Y:S01]  /*bf80*/  LDC.U8 R4, c[0x0][0x328] ;  /* 0x0000ca00ff047b82 */ /* 0x000ea20000000000 */
[----:B------:R-:W-:-:S03]  /*bf90*/  IMAD R5, R15, c[0x0][0x1f4], R6 ;  /* 0x00007d000f057a24 */ /* 0x000fc600078e0206 */
[----:B------:R-:W-:Y:S02]  /*bfa0*/  SHF.R.S32.HI R9, RZ, 0x1f, R8 ;  /* 0x0000001fff097819 */ /* 0x000fe40000011408 */
[----:B-1----:R-:W-:-:S03]  /*bfb0*/  ISETP.NE.AND P0, PT, R0, RZ, PT ;  /* 0x000000ff0000720c */ /* 0x002fc60003f05270 */
[----:B------:R-:W-:-:S04]  /*bfc0*/  IMAD.WIDE.U32 R8, R11, c[0x0][0x1e0], R8 ;  /* 0x000078000b087a25 */ /* 0x000fc800078e0008 */
        /* <DEDUP_REMOVED lines=16> */
[----:B------:R-:W-:Y:S01]  /*c0d0*/  @P0 IMAD.MOV.U32 R8, RZ, RZ, 0x1 ;  /* 0x00000001ff080424 */ /* 0x000fe200078e00ff */
[----:B------:R-:W-:Y:S01]  /*c0e0*/  @!P0 SEL R6, R3, c[0x0][0x234], !P1 ;  /* 0x00008d0003068a07 */ /* 0x000fe20004800000 */
[----:B------:R-:W-:Y:S01]  /*c0f0*/  STG.E.128 [R18.64], RZ ;  /* 0x000000ff12007986 */ /* 0x000fe2000c101d10 */
[----:B------:R-:W-:Y:S02]  /*c100*/  IADD3.X R13, R19, UR5, RZ, P2, !PT ;  /* 0x00000005130d7c10 */ /* 0x000fe400097fe4ff */
[----:B------:R-:W-:Y:S01]  /*c110*/  IADD3 R16, P2, R12, UR6, RZ ;  /* 0x000000060c107c10 */ /* 0x000fe2000ff5e0ff */
[----:B------:R-:W-:Y:S01]  /*c120*/  @!P0 IMAD R8, R6, c[0x0][0x1c0], RZ ;  /* 0x0000700006088a24 */ /* 0x000fe200078e02ff */
[----:B------:R-:W-:Y:S01]  /*c130*/  ISETP.NE.AND P1, PT, R4, RZ, PT ;  /* 0x000000ff0400720c */ /* 0x000fe20003f25270 */
[----:B------:R1:W-:Y:S01]  /*c140*/  STG.E.128 [R12.64], RZ ;  /* 0x000000ff0c007986 */ /* 0x0003e2000c101d10 */
[----:B------:R-:W-:Y:S01]  /*c150*/  IADD3.X R17, R13, UR5, RZ, P2, !PT ;  /* 0x000000050d117c10 */ /* 0x000fe200097fe4ff */
[C---:B------:R-:W-:Y:S01]  /*c160*/  IMAD R8, R11.reuse, R8, RZ ;  /* 0x000000080b087224 */ /* 0x040fe200078e02ff */
[----:B------:R-:W-:Y:S01]  /*c170*/  ISETP.EQ.AND P1, PT, R0, RZ, P1 ;  /* 0x000000ff0000720c */ /* 0x000fe20000f22270 */
[----:B------:R-:W-:Y:S01]  /*c180*/  IMAD R11, R11, c[0x0][0x214], RZ ;  /* 0x000085000b0b7a24 */ /* 0x000fe200078e02ff */
[----:B------:R-:W-:Y:S01]  /*c190*/  IADD3 R4, P2, R16, UR6, RZ ;  /* 0x0000000610047c10 */ /* 0x000fe2000ff5e0ff */
[----:B------:R-:W-:Y:S01]  /*c1a0*/  @P0 IMAD.MOV.U32 R0, RZ, RZ, c[0x0][0x210] ;  /* 0x00008400ff000624 */ /* 0x000fe200078e00ff */
[----:B------:R-:W-:Y:S01]  /*c1b0*/  SEL R8, R8, RZ, !P1 ;  /* 0x000000ff08087207 */ /* 0x000fe20004800000 */
[----:B------:R-:W-:Y:S01]  /*c1c0*/  @!P0 IMAD.MOV.U32 R0, RZ, RZ, 0x1 ;  /* 0x00000001ff008424 */ /* 0x000fe200078e00ff */
[----:B------:R-:W-:Y:S01]  /*c1d0*/  IADD3.X R5, R17, UR5, RZ, P2, !PT ;  /* 0x0000000511057c10 */ /* 0x000fe200097fe4ff */
[----:B------:R2:W-:Y:S01]  /*c1e0*/  STG.E.128 [R16.64], RZ ;  /* 0x000000ff10007986 */ /* 0x0005e2000c101d10 */
[----:B------:R-:W-:Y:S01]  /*c1f0*/  IADD3 R14, P2, R4, UR6, RZ ;  /* 0x00000006040e7c10 */ /* 0x000fe2000ff5e0ff */
[----:B------:R-:W-:Y:S01]  /*c200*/  IMAD R6, R15, R6, R8 ;  /* 0x000000060f067224 */ /* 0x000fe200078e0208 */
[C---:B------:R-:W-:Y:S01]  /*c210*/  IADD3 R3, -R87.reuse, c[0x0][0x214], RZ ;  /* 0x0000850057037a10 */ /* 0x040fe20007ffe1ff */
[----:B------:R-:W-:Y:S01]  /*c220*/  IMAD R87, R87, R0, RZ ;  /* 0x0000000057577224 */ /* 0x000fe200078e02ff */
[----:B------:R-:W-:Y:S01]  /*c230*/  IADD3.X R15, R5, UR5, RZ, P2, !PT ;  /* 0x00000005050f7c10 */ /* 0x000fe200097fe4ff */
[----:B------:R3:W-:Y:S01]  /*c240*/  STG.E.128 [R4.64], RZ ;  /* 0x000000ff04007986 */ /* 0x0007e2000c101d10 */
[----:B------:R-:W-:-:S02]  /*c250*/  ISETP.GE.OR P2, PT, R2, R3, P6 ;  /* 0x000000030200720c */ /* 0x000fc40003746670 */
[----:B------:R-:W-:Y:S01]  /*c260*/  SHF.R.S32.HI R7, RZ, 0x1f, R11 ;  /* 0x0000001fff077819 */ /* 0x000fe2000001140b */
[----:B------:R4:W-:Y:S01]  /*c270*/  STG.E.128 [R14.64], RZ ;  /* 0x000000ff0e007986 */ /* 0x0009e2000c101d10 */
[----:B------:R-:W-:Y:S02]  /*c280*/  SEL R11, R11, RZ, P1 ;  /* 0x000000ff0b0b7207 */ /* 0x000fe40000800000 */
[----:B------:R-:W-:Y:S02]  /*c290*/  SHF.R.S32.HI R9, RZ, 0x1f, R6 ;  /* 0x0000001fff097819 */ /* 0x000fe40000011406 */
[----:B-1----:R-:W-:Y:S02]  /*c2a0*/  IADD3 R12, P0, R14, UR6, RZ ;  /* 0x000000060e0c7c10 */ /* 0x002fe4000ff1e0ff */
[----:B------:R-:W-:Y:S02]  /*c2b0*/  IADD3 R8, R2, 0x10, RZ ;  /* 0x0000001002087810 */ /* 0x000fe40007ffe0ff */
[----:B------:R-:W-:-:S02]  /*c2c0*/  IADD3.X R13, R15, UR5, RZ, P0, !PT ;  /* 0x000000050f0d7c10 */ /* 0x000fc400087fe4ff */
[----:B------:R-:W-:Y:S02]  /*c2d0*/  ISETP.GE.OR P5, PT, R10, R3, P6 ;  /* 0x000000030a00720c */ /* 0x000fe400037a6670 */
[----:B------:R-:W-:Y:S01]  /*c2e0*/  IADD3 R18, P3, R12, UR6, RZ ;  /* 0x000000060c127c10 */ /* 0x000fe2000ff7e0ff */
[----:B------:R1:W-:Y:S03]  /*c2f0*/  STG.E.128 [R12.64], RZ ;  /* 0x000000ff0c007986 */ /* 0x0003e6000c101d10 */
[----:B------:R-:W-:Y:S02]  /*c300*/  IADD3.X R19, R13, UR5, RZ, P3, !PT ;  /* 0x000000050d137c10 */ /* 0x000fe40009ffe4ff */
[----:B--2---:R-:W-:Y:S02]  /*c310*/  IADD3 R16, P3, R18, UR6, RZ ;  /* 0x0000000612107c10 */ /* 0x004fe4000ff7e0ff */
[----:B---3--:R-:W-:Y:S01]  /*c320*/  SEL R4, R7, RZ, P1 ;  /* 0x000000ff07047207 */ /* 0x008fe20000800000 */
[----:B------:R2:W-:Y:S01]  /*c330*/  STG.E.128 [R18.64], RZ ;  /* 0x000000ff12007986 */ /* 0x0005e2000c101d10 */
[----:B------:R-:W-:Y:S01]  /*c340*/  IADD3 R5, P1, P0, R87, R11, R6 ;  /* 0x0000000b57057210 */ /* 0x000fe2000783e006 */
[-C--:B------:R-:W-:Y:S01]  /*c350*/  @!P2 IMAD R6, R2, R0.reuse, RZ ;  /* 0x000000000206a224 */ /* 0x080fe200078e02ff */
[----:B------:R-:W-:Y:S01]  /*c360*/  SHF.R.S32.HI R7, RZ, 0x1f, R87 ;  /* 0x0000001fff077819 */ /* 0x000fe20000011457 */
[----:B------:R-:W-:Y:S01]  /*c370*/  @!P5 IMAD R10, R10, R0, RZ ;  /* 0x000000000a0ad224 */ /* 0x000fe200078e02ff */
[----:B------:R-:W-:-:S02]  /*c380*/  IADD3 R11, R2, 0x30, RZ ;  /* 0x00000030020b7810 */ /* 0x000fc40007ffe0ff */
[----:B------:R-:W-:Y:S02]  /*c390*/  IADD3.X R4, R7, R4, R9, P1, P0 ;  /* 0x0000000407047210 */ /* 0x000fe40000fe0409 */
[----:B------:R-:W-:Y:S02]  /*c3a0*/  ISETP.GE.OR P1, PT, R8, R3, P6 ;  /* 0x000000030800720c */ /* 0x000fe40003726670 */
[C---:B------:R-:W-:Y:S02]  /*c3b0*/  @!P2 IADD3 R7, P0, R6.reuse, R5, RZ ;  /* 0x000000050607a210 */ /* 0x040fe40007f1e0ff */
[----:B------:R-:W-:Y:S02]  /*c3c0*/  ISETP.GE.OR P4, PT, R11, R3, P6 ;  /* 0x000000030b00720c */ /* 0x000fe40003786670 */
[----:B------:R-:W-:Y:S02]  /*c3d0*/  @!P2 LEA.HI.X.SX32 R6, R6, R4, 0x1, P0 ;  /* 0x000000040606a211 */ /* 0x000fe400000f0eff */
[----:B----4-:R-:W-:Y:S01]  /*c3e0*/  @!P2 LEA R14, P0, R7, c[0x0][0x200], 0x2 ;  /* 0x00008000070eaa11 */ /* 0x010fe200078010ff */
[----:B-1----:R-:W-:Y:S01]  /*c3f0*/  @!P2 IMAD.MOV.U32 R12, RZ, RZ, 0x7f800000 ;  /* 0x7f800000ff0ca424 */ /* 0x002fe200078e00ff */
[----:B------:R-:W-:-:S02]  /*c400*/  IADD3.X R17, R19, UR5, RZ, P3, !PT ;  /* 0x0000000513117c10 */ /* 0x000fc40009ffe4ff */
[----:B------:R-:W-:Y:S01]  /*c410*/  @!P2 LEA.HI.X R15, R7, c[0x0][0x204], R6, 0x2, P0 ;  /* 0x00008100070faa11 */ /* 0x000fe200000f1406 */
[-C--:B------:R-:W-:Y:S01]  /*c420*/  @!P1 IMAD R6, R8, R0.reuse, RZ ;  /* 0x0000000008069224 */ /* 0x080fe200078e02ff */
[----:B------:R-:W-:Y:S01]  /*c430*/  IADD3 R9, R2, 0x40, RZ ;  /* 0x0000004002097810 */ /* 0x000fe20007ffe0ff */
[----:B------:R1:W-:Y:S01]  /*c440*/  STG.E.128 [R16.64], RZ ;  /* 0x000000ff10007986 */ /* 0x0003e2000c101d10 */
[----:B--2---:R-:W-:Y:S02]  /*c450*/  @!P1 IMAD.MOV.U32 R18, RZ, RZ, 0x7f800000 ;  /* 0x7f800000ff129424 */ /* 0x004fe400078e00ff */
[C---:B------:R-:W-:Y:S01]  /*c460*/  @!P1 IADD3 R7, P0, R6.reuse, R5, RZ ;  /* 0x0000000506079210 */ /* 0x040fe20007f1e0ff */
[----:B------:R2:W-:Y:S01]  /*c470*/  @!P2 STG.E [R14.64], R12 ;  /* 0x0000000c0e00a986 */ /* 0x0005e2000c101910 */
[----:B------:R-:W-:Y:S01]  /*c480*/  ISETP.GE.OR P3, PT, R9, R3, P6 ;  /* 0x000000030900720c */ /* 0x000fe20003766670 */
[----:B------:R-:W-:Y:S01]  /*c490*/  @!P4 IMAD R11, R11, R0, RZ ;  /* 0x000000000b0bc224 */ /* 0x000fe200078e02ff */
[----:B------:R-:W-:-:S02]  /*c4a0*/  @!P1 LEA.HI.X.SX32 R6, R6, R4, 0x1, P0 ;  /* 0x0000000406069211 */ /* 0x000fc400000f0eff */
[C---:B------:R-:W-:Y:S02]  /*c4b0*/  @!P1 LEA R20, P2, R7.reuse, c[0x0][0x200], 0x2 ;  /* 0x0000800007149a11 */ /* 0x040fe400078410ff */
[CC--:B------:R-:W-:Y:S02]  /*c4c0*/  @!P5 IADD3 R8, P0, R10.reuse, R5.reuse, RZ ;  /* 0x000000050a08d210 */ /* 0x0c0fe40007f1e0ff */
[----:B------:R-:W-:Y:S02]  /*c4d0*/  @!P1 LEA.HI.X R21, R7, c[0x0][0x204], R6, 0x2, P2 ;  /* 0x0000810007159a11 */ /* 0x000fe400010f1406 */
[----:B------:R-:W-:Y:S02]  /*c4e0*/  @!P5 LEA.HI.X.SX32 R7, R10, R4, 0x1, P0 ;  /* 0x000000040a07d211 */ /* 0x000fe400000f0eff */
[----:B------:R-:W-:Y:S01]  /*c4f0*/  IADD3 R6, R2, 0x50, RZ ;  /* 0x0000005002067810 */ /* 0x000fe20007ffe0ff */
[----:B------:R-:W-:Y:S01]  /*c500*/  @!P3 IMAD R9, R9, R0, RZ ;  /* 0x000000000909b224 */ /* 0x000fe200078e02ff */
[----:B------:R-:W-:Y:S01]  /*c510*/  @!P4 IADD3 R10, P0, R11, R5, RZ ;  /* 0x000000050b0ac210 */ /* 0x000fe20007f1e0ff */
[----:B------:R3:W-:Y:S01]  /*c520*/  @!P1 STG.E [R20.64], R18 ;  /* 0x0000001214009986 */ /* 0x0007e2000c101910 */
[----:B------:R-:W-:Y:S01]  /*c530*/  @!P3 IMAD.MOV.U32 R19, RZ, RZ, 0x7f800000 ;  /* 0x7f800000ff13b424 */ /* 0x000fe200078e00ff */
[----:B-1----:R-:W-:-:S04]  /*c540*/  @!P5 LEA R16, P2, R8, c[0x0][0x200], 0x2 ;  /* 0x000080000810da11 */ /* 0x002fc800078410ff */
[----:B------:R-:W-:Y:S02]  /*c550*/  @!P5 LEA.HI.X R17, R8, c[0x0][0x204], R7, 0x2, P2 ;  /* 0x000081000811da11 */ /* 0x000fe400010f1407 */
[----:B------:R-:W-:Y:S02]  /*c560*/  ISETP.GE.OR P2, PT, R6, R3, P6 ;  /* 0x000000030600720c */ /* 0x000fe40003746670 */
[----:B------:R-:W-:Y:S02]  /*c570*/  @!P4 LEA.HI.X.SX32 R7, R11, R4, 0x1, P0 ;  /* 0x000000040b07c211 */ /* 0x000fe400000f0eff */
[----:B--2---:R-:W-:Y:S02]  /*c580*/  @!P4 LEA R14, P0, R10, c[0x0][0x200], 0x2 ;  /* 0x000080000a0eca11 */ /* 0x004fe400078010ff */
[----:B------:R-:W-:Y:S02]  /*c590*/  IADD3 R8, R2, 0x60, RZ ;  /* 0x0000006002087810 */ /* 0x000fe40007ffe0ff */
[----:B------:R-:W-:-:S02]  /*c5a0*/  @!P4 LEA.HI.X R15, R10, c[0x0][0x204], R7, 0x2, P0 ;  /* 0x000081000a0fca11 */ /* 0x000fc400000f1407 */
[C---:B------:R-:W-:Y:S02]  /*c5b0*/  @!P3 IADD3 R7, P0, R9.reuse, R5, RZ ;  /* 0x000000050907b210 */ /* 0x040fe40007f1e0ff */
[----:B------:R-:W-:Y:S01]  /*c5c0*/  ISETP.GE.OR P1, PT, R8, R3, P6 ;  /* 0x000000030800720c */ /* 0x000fe20003726670 */
[----:B------:R-:W-:Y:S01]  /*c5d0*/  @!P2 IMAD R6, R6, R0, RZ ;  /* 0x000000000606a224 */ /* 0x000fe200078e02ff */
[----:B------:R-:W-:Y:S01]  /*c5e0*/  @!P3 LEA.HI.X.SX32 R10, R9, R4, 0x1, P0 ;  /* 0x00000004090ab211 */ /* 0x000fe200000f0eff */
[----:B------:R-:W-:Y:S01]  /*c5f0*/  @!P2 IMAD.MOV.U32 R25, RZ, RZ, 0x7f800000 ;  /* 0x7f800000ff19a424 */ /* 0x000fe200078e00ff */
[C---:B------:R-:W-:Y:S02]  /*c600*/  @!P3 LEA R12, P0, R7.reuse, c[0x0][0x200], 0x2 ;  /* 0x00008000070cba11 */ /* 0x040fe400078010ff */
[----:B------:R-:W-:Y:S02]  /*c610*/  IADD3 R2, R2, 0x70, RZ ;  /* 0x0000007002027810 */ /* 0x000fe40007ffe0ff */
[----:B------:R-:W-:-:S02]  /*c620*/  @!P3 LEA.HI.X R13, R7, c[0x0][0x204], R10, 0x2, P0 ;  /* 0x00008100070dba11 */ /* 0x000fc400000f140a */
[----:B------:R-:W-:Y:S02]  /*c630*/  @!P2 IADD3 R7, P0, R6, R5, RZ ;  /* 0x000000050607a210 */ /* 0x000fe40007f1e0ff */
[----:B------:R-:W-:Y:S01]  /*c640*/  ISETP.GE.OR P6, PT, R2, R3, P6 ;  /* 0x000000030200720c */ /* 0x000fe200037c6670 */
[----:B------:R-:W-:Y:S01]  /*c650*/  @!P1 IMAD R8, R8, R0, RZ ;  /* 0x0000000008089224 */ /* 0x000fe200078e02ff */
[----:B------:R-:W-:Y:S01]  /*c660*/  @!P2 LEA.HI.X.SX32 R6, R6, R4, 0x1, P0 ;  /* 0x000000040606a211 */ /* 0x000fe200000f0eff */
[----:B------:R-:W-:Y:S01]  /*c670*/  @!P1 IMAD.MOV.U32 R23, RZ, RZ, 0x7f800000 ;  /* 0x7f800000ff179424 */ /* 0x000fe200078e00ff */
[----:B------:R-:W-:-:S04]  /*c680*/  @!P2 LEA R10, P0, R7, c[0x0][0x200], 0x2 ;  /* 0x00008000070aaa11 */ /* 0x000fc800078010ff */
[----:B------:R-:W-:Y:S01]  /*c690*/  @!P2 LEA.HI.X R11, R7, c[0x0][0x204], R6, 0x2, P0 ;  /* 0x00008100070baa11 */ /* 0x000fe200000f1406 */
[----:B------:R-:W-:Y:S01]  /*c6a0*/  @!P5 IMAD.MOV.U32 R7, RZ, RZ, 0x7f800000 ;  /* 0x7f800000ff07d424 */ /* 0x000fe200078e00ff */
[----:B------:R-:W-:-:S04]  /*c6b0*/  @!P1 IADD3 R6, P0, R8, R5, RZ ;  /* 0x0000000508069210 */ /* 0x000fc80007f1e0ff */
[----:B------:R-:W-:Y:S01]  /*c6c0*/  @!P1 LEA.HI.X.SX32 R9, R8, R4, 0x1, P0 ;  /* 0x0000000408099211 */ /* 0x000fe200000f0eff */
[----:B------:R1:W-:Y:S01]  /*c6d0*/  @!P5 STG.E [R16.64], R7 ;  /* 0x000000071000d986 */ /* 0x0003e2000c101910 */
[----:B---3--:R-:W-:-:S04]  /*c6e0*/  @!P1 LEA R20, P0, R6, c[0x0][0x200], 0x2 ;  /* 0x0000800006149a11 */ /* 0x008fc800078010ff */
[----:B------:R-:W-:Y:S01]  /*c6f0*/  @!P1 LEA.HI.X R21, R6, c[0x0][0x204], R9, 0x2, P0 ;  /* 0x0000810006159a11 */ /* 0x000fe200000f1409 */
[----:B------:R-:W-:-:S05]  /*c700*/  @!P4 IMAD.MOV.U32 R9, RZ, RZ, 0x7f800000 ;  /* 0x7f800000ff09c424 */ /* 0x000fca00078e00ff */
[----:B------:R1:W-:Y:S04]  /*c710*/  @!P4 STG.E [R14.64], R9 ;  /* 0x000000090e00c986 */ /* 0x0003e8000c101910 */
[----:B------:R1:W-:Y:S04]  /*c720*/  @!P3 STG.E [R12.64], R19 ;  /* 0x000000130c00b986 */ /* 0x0003e8000c101910 */
[----:B------:R1:W-:Y:S04]  /*c730*/  @!P2 STG.E [R10.64], R25 ;  /* 0x000000190a00a986 */ /* 0x0003e8000c101910 */
[----:B------:R1:W-:Y:S01]  /*c740*/  @!P1 STG.E [R20.64], R23 ;  /* 0x0000001714009986 */ /* 0x0003e2000c101910 */
        /* <DEDUP_REMOVED lines=9> */
.L_x_610:
        /* <DEDUP_REMOVED lines=10> */
.L_x_1140:


//--------------------- .text._ZN5flash16flash_fwd_kernelI23Flash_fwd_kernel_traitsILi64ELi128ELi64ELi4ELb0ELb0EN7cutlass6half_tE19Flash_kernel_traitsILi64ELi128ELi64ELi4ES3_EELb1ELb1ELb0ELb0ELb0ELb1ELb0ELb0EEEvNS_16Flash_fwd_paramsE --------------------------
	.section	.text._ZN5flash16flash_fwd_kernelI23Flash_fwd_kernel_traitsILi64ELi128ELi64ELi4ELb0ELb0EN7cutlass6half_tE19Flash_kernel_traitsILi64ELi128ELi64ELi4ES3_EELb1ELb1ELb0ELb0ELb0ELb1ELb0ELb0EEEvNS_16Flash_fwd_paramsE,"ax",@progbits
	.sectioninfo	@"SHI_REGISTERS=255"
	.align	128
        .global         _ZN5flash16flash_fwd_kernelI23Flash_fwd_kernel_traitsILi64ELi128ELi64ELi4ELb0ELb0EN7cutlass6half_tE19Flash_kernel_traitsILi64ELi128ELi64ELi4ES3_EELb1ELb1ELb0ELb0ELb0ELb1ELb0ELb0EEEvNS_16Flash_fwd_paramsE
        .type           _ZN5flash16flash_fwd_kernelI23Flash_fwd_kernel_traitsILi64ELi128ELi64ELi4ELb0ELb0EN7cutlass6half_tE19Flash_kernel_traitsILi64ELi128ELi64ELi4ES3_EELb1ELb1ELb0ELb0ELb0ELb1ELb0ELb0EEEvNS_16Flash_fwd_paramsE,@function
        .size           _ZN5flash16flash_fwd_kernelI23Flash_fwd_kernel_traitsILi64ELi128ELi64ELi4ELb0ELb0EN7cutlass6half_tE19Flash_kernel_traitsILi64ELi128ELi64ELi4ES3_EELb1ELb1ELb0ELb0ELb0ELb1ELb0ELb0EEEvNS_16Flash_fwd_paramsE,(.L_x_1141 - _ZN5flash16flash_fwd_kernelI23Flash_fwd_kernel_traitsILi64ELi128ELi64ELi4ELb0ELb0EN7cutlass6half_tE19Flash_kernel_traitsILi64ELi128ELi64ELi4ES3_EELb1ELb1ELb0ELb0ELb0ELb1ELb0ELb0EEEvNS_16Flash_fwd_paramsE)
        .other          _ZN5flash16flash_fwd_kernelI23Flash_fwd_kernel_traitsILi64ELi128ELi64ELi4ELb0ELb0EN7cutlass6half_tE19Flash_kernel_traitsILi64ELi128ELi64ELi4ES3_EELb1ELb1ELb0ELb0ELb0ELb1ELb0ELb0EEEvNS_16Flash_fwd_paramsE,@"STO_CUDA_ENTRY STV_DEFAULT"
_ZN5flash16flash_fwd_kernelI23Flash_fwd_kernel_traitsILi64ELi128ELi64ELi4ELb0ELb0EN7cutlass6half_tE19Flash_kernel_traitsILi64ELi128ELi64ELi4ES3_EELb1ELb1ELb0ELb0ELb0ELb1ELb0ELb0EEEvNS_16Flash_fwd_paramsE:
.text._ZN5flash16flash_fwd_kernelI23Flash_fwd_kernel_traitsILi64ELi128ELi64ELi4ELb0ELb0EN7cutlass6half_tE19Flash_kernel_traitsILi64ELi128ELi64ELi4ES3_EELb1ELb1ELb0ELb0ELb0ELb1ELb0ELb0EEEvNS_16Flash_fwd_paramsE:
        /* <DEDUP_REMOVED lines=9> */
[----:B------:R-:W-:-:S03]  /*0090*/  IMAD.MOV.U32 R222, RZ, RZ, c[0x0][0x2f8] ;  /* 0x0000be00ffde7624 */ /* 0x000fc600078e00ff */
[----:B------:R-:W-:Y:S01]  /*00a0*/  @P1 MOV R3, R116 ;  /* 0x0000007400031202 */ /* 0x000fe20000000f00 */
[----:B------:R-:W-:-:S05]  /*00b0*/  @P1 IMAD.MOV.U32 R2, RZ, RZ, R222 ;  /* 0x000000ffff021224 */ /* 0x000fca00078e00de */
[----:B------:R1:W3:Y:S01]  /*00c0*/  @P1 LDG.E.64 R4, [R2.64] ;  /* 0x0000001602041981 */ /* 0x0002e2000c1e1b00 */
[----:B------:R-:W-:Y:S01]  /*00d0*/  ISETP.NE.U32.AND P3, PT, RZ, c[0x0][0x240], PT ;  /* 0x00009000ff007a0c */ /* 0x000fe20003f65070 */
[----:B------:R-:W-:Y:S01]  /*00e0*/  IMAD.MOV.U32 R196, RZ, RZ, -0x1 ;  /* 0xffffffffffc47424 */ /* 0x000fe200078e00ff */
[----:B------:R-:W4:Y:S01]  /*00f0*/  LDC.U8 R0, c[0x0][0x312] ;  /* 0x0000c480ff007b82 */ /* 0x000f220000000000 */
[----:B------:R-:W4:Y:S01]  /*0100*/  S2R R123, SR_CTAID.X ;  /* 0x00000000007b7919 */ /* 0x000f220000002500 */
[----:B------:R-:W-:-:S03]  /*0110*/  ISETP.NE.AND.EX P3, PT, RZ, c[0x0][0x244], PT, P3 ;  /* 0x00009100ff007a0c */ /* 0x000fc60003f65330 */
[----:B------:R-:W4:Y:S04]  /*0120*/  S2R R18, SR_CTAID.Z ;  /* 0x0000000000127919 */ /* 0x000f280000002700 */
[----:B------:R-:W4:Y:S04]  /*0130*/  S2R R126, SR_TID.X ;  /* 0x00000000007e7919 */ /* 0x000f280000002100 */
[----:B-1----:R-:W1:Y:S01]  /*0140*/  S2R R3, SR_CTAID.Y ;  /* 0x0000000000037919 */ /* 0x002e620000002600 */
[----:B----4-:R-:W-:Y:S02]  /*0150*/  ISETP.NE.AND P4, PT, R0, RZ, PT ;  /* 0x000000ff0000720c */ /* 0x010fe40003f85270 */
[----:B-1----:R-:W-:-:S04]  /*0160*/  LOP3.LUT R2, R18, R123, R3, 0xfe, !PT ;  /* 0x0000007b12027212 */ /* 0x002fc800078efe03 */
[----:B------:R-:W-:Y:S01]  /*0170*/  LOP3.LUT P2, RZ, R2, R126, RZ, 0xfc, !PT ;  /* 0x0000007e02ff7212 */ /* 0x000fe2000784fcff */
[----:B------:R-:W-:-:S12]  /*0180*/  IMAD.MOV.U32 R2, RZ, RZ, 0x4 ;  /* 0x00000004ff027424 */ /* 0x000fd800078e00ff */
[----:B------:R-:W-:Y:S02]  /*0190*/  @!P2 IMAD.MOV.U32 R8, RZ, RZ, c[0x0][0x308] ;  /* 0x0000c200ff08a624 */ /* 0x000fe400078e00ff */
[----:B------:R-:W-:Y:S01]  /*01a0*/  @!P2 IMAD.MOV.U32 R9, RZ, RZ, c[0x0][0x30c] ;  /* 0x0000c300ff09a624 */ /* 0x000fe200078e00ff */
[----:B--2---:R-:W1:Y:S08]  /*01b0*/  @P1 R2UR UR20, R6 ;  /* 0x00000000061413c2 */ /* 0x004e7000000e0000 */
[----:B------:R2:W4:Y:S01]  /*01c0*/  @P1 R2UR UR21, R7 ;  /* 0x00000000071513c2 */ /* 0x00052200000e0000 */
[----:B---3--:R-:W-:-:S05]  /*01d0*/  @P1 IADD3 R222, P0, R4, c[0x0][0x300], RZ ;  /* 0x0000c00004de1a10 */ /* 0x008fca0007f1e0ff */
[----:B------:R-:W-:Y:S01]  /*01e0*/  @P1 IMAD.X R116, RZ, RZ, R5, P0 ;  /* 0x000000ffff741224 */ /* 0x000fe200000e0605 */
[----:B------:R-:W-:Y:S02]  /*01f0*/  ISETP.NE.U32.AND P0, PT, RZ, c[0x0][0x250], PT ;  /* 0x00009400ff007a0c */ /* 0x000fe40003f05070 */
[----:B------:R-:W-:Y:S02]  /*0200*/  ISETP.EQ.U32.AND P1, PT, RZ, c[0x0][0x248], PT ;  /* 0x00009200ff007a0c */ /* 0x000fe40003f22070 */
[----:B------:R-:W-:Y:S02]  /*0210*/  ISETP.NE.AND.EX P0, PT, RZ, c[0x0][0x254], PT, P0 ;  /* 0x00009500ff007a0c */ /* 0x000fe40003f05300 */
[----:B-1----:R-:W-:Y:S02]  /*0220*/  MOV R4, UR20 ;  /* 0x0000001400047c02 */ /* 0x002fe40008000f00 */
[----:B------:R-:W-:Y:S01]  /*0230*/  ISETP.EQ.OR.EX P1, PT, RZ, c[0x0][0x24c], !P4, P1 ;  /* 0x00009300ff007a0c */ /* 0x000fe20006722710 */
[----:B--2---:R-:W-:-:S04]  /*0240*/  IMAD.WIDE R6, R3, R2, c[0x0][0x240] ;  /* 0x0000900003067625 */ /* 0x004fc800078e0202 */
[----:B----4-:R-:W-:-:S05]  /*0250*/  IMAD.U32 R5, RZ, RZ, UR21 ;  /* 0x00000015ff057e24 */ /* 0x010fca000f8e00ff */
[----:B------:R1:W-:Y:S02]  /*0260*/  @!P2 STG.E.64 [R8.64], R4 ;  /* 0x000000040800a986 */ /* 0x0003e4000c101b16 */
[----:B-1----:R-:W-:Y:S01]  /*0270*/  @!P2 IMAD.MOV.U32 R4, RZ, RZ, R222 ;  /* 0x000000ffff04a224 */ /* 0x002fe200078e00de */
[----:B------:R-:W-:-:S05]  /*0280*/  @!P2 MOV R5, R116 ;  /* 0x000000740005a202 */ /* 0x000fca0000000f00 */
[----:B------:R1:W-:Y:S04]  /*0290*/  @!P2 STG.E.64 [R8.64+0x8], R4 ;  /* 0x000008040800a986 */ /* 0x0003e8000c101b16 */
[----:B------:R2:W3:Y:S04]  /*02a0*/  @P3 LDG.E R196, [R6.64] ;  /* 0x0000001606c43981 */ /* 0x0004e8000c1e1900 */
[----:B------:R2:W3:Y:S01]  /*02b0*/  @P3 LDG.E R125, [R6.64+0x4] ;  /* 0x00000416067d3981 */ /* 0x0004e2000c1e1900 */
[----:B------:R-:W-:Y:S01]  /*02c0*/  ISETP.NE.U32.AND P2, PT, RZ, c[0x0][0x248], PT ;  /* 0x00009200ff007a0c */ /* 0x000fe20003f45070 */
[----:B------:R-:W-:-:S02]  /*02d0*/  IMAD R0, R3, c[0x0][0x1c0], R18 ;  /* 0x0000700003007a24 */ /* 0x000fc400078e0212 */
[----:B------:R-:W-:Y:S01]  /*02e0*/  IMAD.MOV.U32 R11, RZ, RZ, -0x1 ;  /* 0xffffffffff0b7424 */ /* 0x000fe200078e00ff */
[----:B------:R-:W-:Y:S01]  /*02f0*/  ISETP.NE.AND.EX P2, PT, RZ, c[0x0][0x24c], PT, P2 ;  /* 0x00009300ff007a0c */ /* 0x000fe20003f45320 */
[----:B-1----:R-:W-:Y:S02]  /*0300*/  IMAD.MOV.U32 R4, RZ, RZ, RZ ;  /* 0x000000ffff047224 */ /* 0x002fe400078e00ff */
[----:B------:R-:W-:-:S04]  /*0310*/  IMAD.WIDE R8, R3, R2, c[0x0][0x248] ;  /* 0x0000920003087625 */ /* 0x000fc800078e0202 */
[----:B--2---:R-:W-:Y:S01]  /*0320*/  @P0 IMAD.WIDE R6, R3, R2, c[0x0][0x250] ;  /* 0x0000940003060625 */ /* 0x004fe200078e0202 */
[----:B------:R1:W5:Y:S04]  /*0330*/  @!P1 LDG.E R11, [R8.64] ;  /* 0x00000016080b9981 */ /* 0x000368000c1e1900 */
[----:B------:R2:W5:Y:S01]  /*0340*/  @P0 LDG.E R4, [R6.64] ;  /* 0x0000001606040981 */ /* 0x000562000c1e1900 */
[----:B------:R-:W-:Y:S01]  /*0350*/  IMAD.SHL.U32 R0, R0, 0x20, RZ ;  /* 0x0000002000007824 */ /* 0x000fe200078e00ff */
[----:B--2---:R-:W-:-:S04]  /*0360*/  SHF.R.S32.HI R7, RZ, 0x1f, R126 ;  /* 0x0000001fff077819 */ /* 0x004fc8000001147e */
[----:B------:R-:W-:-:S04]  /*0370*/  LEA.HI R124, R7, R126, RZ, 0x5 ;  /* 0x0000007e077c7211 */ /* 0x000fc800078f28ff */
[----:B------:R-:W-:-:S04]  /*0380*/  LOP3.LUT R128, R124, 0xffffffe0, RZ, 0xc0, !PT ;  /* 0xffffffe07c807812 */ /* 0x000fc800078ec0ff */
[----:B------:R-:W-:-:S04]  /*0390*/  IADD3 R128, -R128, R126, RZ ;  /* 0x0000007e80807210 */ /* 0x000fc80007ffe1ff */
[----:B------:R-:W-:Y:S02]  /*03a0*/  IADD3 R222, P1, P0, R0, R222, R128 ;  /* 0x000000de00de7210 */ /* 0x000fe4000783e080 */
[----:B------:R-:W-:Y:S02]  /*03b0*/  SHF.R.S32.HI R0, RZ, 0x1f, R0 ;  /* 0x0000001fff007819 */ /* 0x000fe40000011400 */
[----:B------:R-:W-:-:S04]  /*03c0*/  SHF.R.S32.HI R5, RZ, 0x1f, R128 ;  /* 0x0000001fff057819 */ /* 0x000fc80000011480 */
[----:B------:R-:W-:Y:S01]  /*03d0*/  IADD3.X R116, R0, R116, R5, P1, P0 ;  /* 0x0000007400747210 */ /* 0x000fe20000fe0405 */
[----:B---3--:R-:W-:Y:S02]  /*03e0*/  @P3 IMAD.IADD R125, R125, 0x1, -R196 ;  /* 0x000000017d7d3824 */ /* 0x008fe400078e0ac4 */
[----:B------:R-:W-:Y:S01]  /*03f0*/  @!P3 IMAD.MOV.U32 R125, RZ, RZ, c[0x0][0x214] ;  /* 0x00008500ff7db624 */ /* 0x000fe200078e00ff */
[----:B------:R-:W-:Y:S05]  /*0400*/  @!P2 BRA `(.L_x_611) ;  /* 0x000000400000a947 */ /* 0x000fea0003800000 */
[----:B-1----:R-:W2:Y:S02]  /*0410*/  @P4 LDG.E R0, [R8.64+0x4] ;  /* 0x0000041608004981 */ /* 0x002ea4000c1e1900 */
[----:B--2--5:R-:W-:-:S06]  /*0420*/  @P4 IADD3 R0, R0, -R11, RZ ;  /* 0x8000000b00004210 */ /* 0x024fcc0007ffe0ff */
[----:B------:R1:W5:Y:S01]  /*0430*/  @!P4 LDG.E R0, [R8.64] ;  /* 0x000000160800c981 */ /* 0x000362000c1e1900 */
[----:B------:R-:W-:Y:S05]  /*0440*/  BRA `(.L_x_612) ;  /* 0x0000001000007947 */ /* 0x000fea0003800000 */
.L_x_611:
[----:B-1----:R-:W-:Y:S02]  /*0450*/  MOV R0, c[0x0][0x218] ;  /* 0x0000860000007a02 */ /* 0x002fe40000000f00 */
.L_x_612:
[----:B------:R-:W-:-:S04]  /*0460*/  ISETP.NE.U32.AND P2, PT, RZ, c[0x0][0x258], PT ;  /* 0x00009600ff007a0c */ /* 0x000fc80003f45070 */
[----:B------:R-:W-:-:S13]  /*0470*/  ISETP.NE.AND.EX P2, PT, RZ, c[0x0][0x25c], PT, P2 ;  /* 0x00009700ff007a0c */ /* 0x000fda0003f45320 */
[----:B-1----:R-:W-:-:S05]  /*0480*/  @P2 IMAD.WIDE R8, R3, R2, c[0x0][0x258] ;  /* 0x0000960003082625 */ /* 0x002fca00078e0202 */
[----:B------:R-:W2:Y:S01]  /*0490*/  @P2 LDG.E R122, [R8.64] ;  /* 0x00000016087a2981 */ /* 0x000ea2000c1e1900 */
        /* <DEDUP_REMOVED lines=26> */
[----:B------:R-:W-:Y:S01]  /*0640*/  @!P1 IMAD R0, R0, c[0x0][0x178], RZ ;  /* 0x00005e0000009a24 */ /* 0x000fe200078e02ff */
[----:B------:R-:W-:Y:S01]  /*0650*/  @P1 MOV R10, R8 ;  /* 0x00000008000a1202 */ /* 0x000fe20000000f00 */
[----:B------:R-:W-:-:S04]  /*0660*/  @P0 IMAD.WIDE.U32 R14, R5, c[0x0][0x198], RZ ;  /* 0x00006600050e0a25 */ /* 0x000fc800078e00ff */
[----:B------:R-:W-:Y:S01]  /*0670*/  @!P1 IMAD.WIDE.U32 R12, R3, c[0x0][0x178], RZ ;  /* 0x00005e00030c9a25 */ /* 0x000fe200078e00ff */
[----:B------:R-:W-:-:S03]  /*0680*/  @P0 MOV R6, R14 ;  /* 0x0000000e00060202 */ /* 0x000fc60000000f00 */
[----:B------:R-:W-:Y:S01]  /*0690*/  @!P1 IMAD R0, R3, c[0x0][0x17c], R0 ;  /* 0x00005f0003009a24 */ /* 0x000fe200078e0200 */
[----:B------:R-:W-:Y:S01]  /*06a0*/  @!P1 MOV R10, R12 ;  /* 0x0000000c000a9202 */ /* 0x000fe20000000f00 */
[----:B------:R-:W-:Y:S02]  /*06b0*/  @P1 IMAD R9, R196, c[0x0][0x194], R9 ;  /* 0x00006500c4091a24 */ /* 0x000fe400078e0209 */
[----:B------:R-:W-:Y:S01]  /*06c0*/  @P0 IMAD R5, R5, c[0x0][0x19c], R15 ;  /* 0x0000670005050a24 */ /* 0x000fe200078e020f */
[----:B------:R-:W-:Y:S01]  /*06d0*/  @!P1 IADD3 R9, R13, R0, RZ ;  /* 0x000000000d099210 */ /* 0x000fe20007ffe0ff */
        /* <DEDUP_REMOVED lines=11> */
[----:B------:R-:W-:Y:S02]  /*0790*/  MOV R6, R12 ;  /* 0x0000000c00067202 */ /* 0x000fe40000000f00 */
.L_x_614:
[----:B-1----:R-:W-:-:S04]  /*07a0*/  IABS R8, c[0x0][0x1c8] ;  /* 0x0000720000087a13 */ /* 0x002fc80000000000 */
        /* <DEDUP_REMOVED lines=8> */
[----:B------:R-:W-:-:S04]  /*0830*/  IMAD.HI.U32 R12, R13, R2, R12 ;  /* 0x000000020d0c7227 */ /* 0x000fc800078e000c */
[----:B------:R-:W-:-:S04]  /*0840*/  IMAD.MOV.U32 R2, RZ, RZ, R0 ;  /* 0x000000ffff027224 */ /* 0x000fc800078e0000 */
[----:B------:R-:W-:-:S04]  /*0850*/  IMAD.HI.U32 R232, R12, R2, RZ ;  /* 0x000000020ce87227 */ /* 0x000fc800078e00ff */
[----:B------:R-:W-:-:S04]  /*0860*/  IMAD.MOV R0, RZ, RZ, -R232 ;  /* 0x000000ffff007224 */ /* 0x000fc800078e0ae8 */
[----:B------:R-:W-:Y:S01]  /*0870*/  IMAD R0, R8, R0, R2 ;  /* 0x0000000008007224 */ /* 0x000fe200078e0202 */
[----:B------:R-:W-:-:S04]  /*0880*/  SHF.R.S32.HI R2, RZ, 0x1f, R18 ;  /* 0x0000001fff027819 */ /* 0x000fc80000011412 */
[----:B------:R-:W-:-:S13]  /*0890*/  ISETP.GT.U32.AND P2, PT, R8, R0, PT ;  /* 0x000000000800720c */ /* 0x000fda0003f44070 */
[-C--:B------:R-:W-:Y:S02]  /*08a0*/  @!P2 IADD3 R0, R0, -R8.reuse, RZ ;  /* 0x800000080000a210 */ /* 0x080fe40007ffe0ff */
[----:B------:R-:W-:Y:S02]  /*08b0*/  @!P2 IADD3 R232, R232, 0x1, RZ ;  /* 0x00000001e8e8a810 */ /* 0x000fe40007ffe0ff */
[----:B------:R-:W-:Y:S02]  /*08c0*/  ISETP.GE.U32.AND P3, PT, R0, R8, PT ;  /* 0x000000080000720c */ /* 0x000fe40003f66070 */
[----:B------:R-:W-:Y:S02]  /*08d0*/  LOP3.LUT R0, R18, c[0x0][0x1c8], RZ, 0x3c, !PT ;  /* 0x0000720012007a12 */ /* 0x000fe400078e3cff */
[----:B------:R-:W-:Y:S02]  /*08e0*/  ISETP.NE.AND P2, PT, RZ, c[0x0][0x1c8], PT ;  /* 0x00007200ff007a0c */ /* 0x000fe40003f45270 */
[----:B------:R-:W-:Y:S01]  /*08f0*/  ISETP.GE.AND P1, PT, R0, RZ, PT ;  /* 0x000000ff0000720c */ /* 0x000fe20003f26270 */
[----:B------:R-:W-:-:S04]  /*0900*/  @P0 IMAD.IADD R0, R4, 0x1, R11 ;  /* 0x0000000104000824 */ /* 0x000fc800078e020b */
[----:B------:R-:W-:Y:S02]  /*0910*/  @P0 IMAD.WIDE.U32 R12, R0, c[0x0][0x1a0], RZ ;  /* 0x00006800000c0a25 */ /* 0x000fe400078e00ff */
[----:B------:R-:W-:Y:S02]  /*0920*/  @P3 IADD3 R232, R232, 0x1, RZ ;  /* 0x00000001e8e83810 */ /* 0x000fe40007ffe0ff */
[----:B------:R-:W-:Y:S01]  /*0930*/  @P0 IMAD R0, R0, c[0x0][0x1a4], R13 ;  /* 0x0000690000000a24 */ /* 0x000fe200078e020d */
[----:B------:R-:W-:-:S03]  /*0940*/  @P0 MOV R8, R12 ;  /* 0x0000000c00080202 */ /* 0x000fc60000000f00 */
        /* <DEDUP_REMOVED lines=14> */
.L_x_615:
[----:B------:R-:W-:Y:S01]  /*0a30*/  LEA.HI R3, R7, R126, RZ, 0x3 ;  /* 0x0000007e07037211 */ /* 0x000fe200078f18ff */
[----:B------:R-:W-:Y:S01]  /*0a40*/  IMAD.IADD R195, R125, 0x1, -R127 ;  /* 0x000000017dc37824 */ /* 0x000fe200078e0a7f */
[----:B------:R-:W-:Y:S01]  /*0a50*/  SHF.R.S32.HI R234, RZ, 0x1f, R232 ;  /* 0x0000001fffea7819 */ /* 0x000fe200000114e8 */
[----:B------:R-:W-:Y:S01]  /*0a60*/  IMAD R2, R2, c[0x0][0x1a8], RZ ;  /* 0x00006a0002027a24 */ /* 0x000fe200078e02ff */
[----:B------:R-:W-:Y:S01]  /*0a70*/  SHF.R.S32.HI R214, RZ, 0x3, R3 ;  /* 0x00000003ffd67819 */ /* 0x000fe20000011403 */
[----:B------:R-:W-:Y:S01]  /*0a80*/  UMOV UR18, 0x6 ;  /* 0x0000000600127882 */ /* 0x000fe20000000000 */
[----:B------:R-:W-:Y:S01]  /*0a90*/  LOP3.LUT R3, R3, 0xfffffff8, RZ, 0xc0, !PT ;  /* 0xfffffff803037812 */ /* 0x000fe200078ec0ff */
[----:B------:R-:W-:Y:S01]  /*0aa0*/  IMAD R2, R18, c[0x0][0x1ac], R2 ;  /* 0x00006b0012027a24 */ /* 0x000fe200078e0202 */
[C---:B------:R-:W-:Y:S01]  /*0ab0*/  IADD3 R203, R214.reuse, 0x10, RZ ;  /* 0x00000010d6cb7810 */ /* 0x040fe20007ffe0ff */
[C---:B------:R-:W-:Y:S01]  /*0ac0*/  IMAD.SHL.U32 R204, R214.reuse, 0x40, RZ ;  /* 0x00000040d6cc7824 */ /* 0x040fe200078e00ff */
[----:B------:R-:W-:Y:S01]  /*0ad0*/  IADD3 R202, R214, 0x20, RZ ;  /* 0x00000020d6ca7810 */ /* 0x000fe20007ffe0ff */
[----:B------:R-:W-:Y:S01]  /*0ae0*/  IMAD.IADD R3, R126, 0x1, -R3 ;  /* 0x000000017e037824 */ /* 0x000fe200078e0a03 */
[-C--:B------:R-:W-:Y:S01]  /*0af0*/  ISETP.GE.AND P0, PT, R203, R195.reuse, PT ;  /* 0x000000c3cb00720c */ /* 0x080fe20003f06270 */
[----:B------:R-:W-:Y:S01]  /*0b00*/  IMAD R208, R234, c[0x0][0x1b0], RZ ;  /* 0x00006c00ead07a24 */ /* 0x000fe200078e02ff */
[--C-:B------:R-:W-:Y:S01]  /*0b10*/  SHF.R.S32.HI R215, RZ, 0x1f, R214.reuse ;  /* 0x0000001fffd77819 */ /* 0x100fe200000114d6 */
[----:B------:R-:W-:Y:S01]  /*0b20*/  IMAD.SHL.U32 R210, R3, 0x8, RZ ;  /* 0x0000000803d27824 */ /* 0x000fe200078e00ff */
[----:B------:R-:W-:Y:S01]  /*0b30*/  IADD3 R201, R214, 0x30, RZ ;  /* 0x00000030d6c97810 */ /* 0x000fe20007ffe0ff */
[----:B------:R-:W-:Y:S01]  /*0b40*/  ULDC.64 UR6, c[0x0][0x198] ;  /* 0x0000660000067ab9 */ /* 0x000fe20000000a00 */
[-C--:B------:R-:W-:Y:S01]  /*0b50*/  ISETP.GE.AND P4, PT, R202, R195.reuse, PT ;  /* 0x000000c3ca00720c */ /* 0x080fe20003f86270 */
[----:B------:R-:W-:Y:S01]  /*0b60*/  IMAD.WIDE R212, R123, 0x80, R214 ;  /* 0x000000807bd47825 */ /* 0x000fe200078e02d6 */
[----:B------:R-:W-:Y:S01]  /*0b70*/  LOP3.LUT R204, R204, 0x1c0, RZ, 0xc0, !PT ;  /* 0x000001c0cccc7812 */ /* 0x000fe200078ec0ff */
[----:B------:R-:W-:Y:S01]  /*0b80*/  USHF.L.U64.HI UR7, UR6, UR18, UR7 ;  /* 0x0000001206077299 */ /* 0x000fe20008010207 */
[----:B------:R-:W-:Y:S01]  /*0b90*/  IADD3 R10, P1, R210, R10, RZ ;  /* 0x0000000ad20a7210 */ /* 0x000fe20007f3e0ff */
[----:B------:R-:W-:Y:S01]  /*0ba0*/  IMAD R208, R232, c[0x0][0x1b4], R208 ;  /* 0x00006d00e8d07a24 */ /* 0x000fe200078e02d0 */
[--C-:B------:R-:W-:Y:S01]  /*0bb0*/  SHF.R.S32.HI R211, RZ, 0x1f, R210.reuse ;  /* 0x0000001fffd37819 */ /* 0x100fe200000114d2 */
[----:B------:R-:W-:Y:S01]  /*0bc0*/  USHF.L.U32 UR8, UR6, 0x6, URZ ;  /* 0x0000000606087899 */ /* 0x000fe2000800063f */
[-C--:B------:R-:W-:Y:S01]  /*0bd0*/  ISETP.GE.AND P3, PT, R201, R195.reuse, PT ;  /* 0x000000c3c900720c */ /* 0x080fe20003f66270 */
[----:B------:R-:W-:Y:S01]  /*0be0*/  IMAD.MOV.U32 R117, RZ, RZ, c[0x0][0x19c] ;  /* 0x00006700ff757624 */ /* 0x000fe200078e00ff */
[----:B------:R-:W-:Y:S01]  /*0bf0*/  LOP3.LUT R4, R204, 0x38, R210, 0xf8, !PT ;  /* 0x00000038cc047812 */ /* 0x000fe200078ef8d2 */
[----:B------:R-:W-:Y:S01]  /*0c00*/  IMAD.X R11, R211, 0x1, R9, P1 ;  /* 0x00000001d30b7824 */ /* 0x000fe200008e0609 */
[----:B------:R-:W-:Y:S01]  /*0c10*/  SHF.R.U32.HI R204, RZ, 0x3, R204 ;  /* 0x00000003ffcc7819 */ /* 0x000fe200000116cc */
[----:B------:R-:W-:Y:S01]  /*0c20*/  UIMAD.WIDE.U32 UR10, UR6, 0x20, URZ ;  /* 0x00000020060a78a5 */ /* 0x000fe2000f8e003f */
[----:B------:R-:W-:Y:S01]  /*0c30*/  IADD3 R200, R214, 0x40, RZ ;  /* 0x00000040d6c87810 */ /* 0x000fe20007ffe0ff */
[----:B------:R-:W-:Y:S01]  /*0c40*/  IMAD.WIDE.U32 R18, R18, c[0x0][0x1a8], R10 ;  /* 0x00006a0012127a25 */ /* 0x000fe200078e000a */
[----:B------:R-:W-:Y:S01]  /*0c50*/  @!P0 IADD3 R12, P1, R212, 0x10, RZ ;  /* 0x00000010d40c8810 */ /* 0x000fe20007f3e0ff */
[----:B------:R-:W-:Y:S01]  /*0c60*/  ULDC.64 UR4, c[0x0][0x1a0] ;  /* 0x0000680000047ab9 */ /* 0x000fe20000000a00 */
[----:B------:R-:W-:Y:S01]  /*0c70*/  LOP3.LUT R204, R4, R204, RZ, 0x3c, !PT ;  /* 0x000000cc04cc7212 */ /* 0x000fe200078e3cff */
[----:B------:R-:W-:Y:S01]  /*0c80*/  IMAD.IADD R19, R19, 0x1, R2 ;  /* 0x0000000113137824 */ /* 0x000fe200078e0202 */
[-C--:B------:R-:W-:Y:S01]  /*0c90*/  LEA.HI R4, R7, R126.reuse, RZ, 0x6 ;  /* 0x0000007e07047211 */ /* 0x080fe200078f30ff */
[--C-:B------:R-:W-:Y:S01]  /*0ca0*/  @!P0 IMAD.X R10, RZ, RZ, R213.reuse, P1 ;  /* 0x000000ffff0a8224 */ /* 0x100fe200008e06d5 */
[-C--:B------:R-:W-:Y:S01]  /*0cb0*/  ISETP.GE.AND P5, PT, R200, R195.reuse, PT ;  /* 0x000000c3c800720c */ /* 0x080fe20003fa6270 */
[----:B------:R-:W-:Y:S01]  /*0cc0*/  @!P4 IMAD.MOV.U32 R16, RZ, RZ, R18 ;  /* 0x000000ffff10c224 */ /* 0x000fe200078e0012 */
[----:B------:R-:W-:Y:S01]  /*0cd0*/  @!P4 IADD3 R26, P2, R212, 0x20, RZ ;  /* 0x00000020d41ac810 */ /* 0x000fe20007f5e0ff */
[----:B------:R-:W-:Y:S01]  /*0ce0*/  IMAD.SHL.U32 R4, R4, 0x8, RZ ;  /* 0x0000000804047824 */ /* 0x000fe200078e00ff */
[----:B------:R-:W-:Y:S01]  /*0cf0*/  ISETP.GE.AND P1, PT, R214, R195, PT ;  /* 0x000000c3d600720c */ /* 0x000fe20003f26270 */
[----:B------:R-:W-:Y:S01]  /*0d00*/  @!P0 IMAD R10, R10, c[0x0][0x190], RZ ;  /* 0x000064000a0a8a24 */ /* 0x000fe200078e02ff */
[----:B------:R-:W-:Y:S01]  /*0d10*/  @!P3 IADD3 R24, P6, R212, 0x30, RZ ;  /* 0x00000030d418b810 */ /* 0x000fe20007fde0ff */
[----:B------:R-:W-:Y:S01]  /*0d20*/  @!P4 IMAD.X R9, RZ, RZ, R213, P2 ;  /* 0x000000ffff09c224 */ /* 0x000fe200010e06d5 */
[----:B------:R-:W-:Y:S01]  /*0d30*/  LOP3.LUT R204, R204, 0xfffffe00, R4, 0xf8, !PT ;  /* 0xfffffe00cccc7812 */ /* 0x000fe200078ef804 */
[----:B------:R-:W-:Y:S01]  /*0d40*/  @!P4 IMAD.MOV.U32 R17, RZ, RZ, R19 ;  /* 0x000000ffff11c224 */ /* 0x000fe200078e0013 */
[C---:B------:R-:W-:Y:S01]  /*0d50*/  IADD3 R199, R214.reuse, 0x50, RZ ;  /* 0x00000050d6c77810 */ /* 0x040fe20007ffe0ff */
[----:B------:R-:W-:Y:S01]  /*0d60*/  @!P3 IMAD.X R4, RZ, RZ, R213, P6 ;  /* 0x000000ffff04b224 */ /* 0x000fe200030e06d5 */
[----:B------:R-:W-:Y:S01]  /*0d70*/  IADD3 R198, R214, 0x60, RZ ;  /* 0x00000060d6c67810 */ /* 0x000fe20007ffe0ff */
[----:B------:R-:W-:Y:S01]  /*0d80*/  @!P4 IMAD R9, R9, c[0x0][0x190], RZ ;  /* 0x000064000909ca24 */ /* 0x000fe200078e02ff */
[----:B------:R-:W-:Y:S01]  /*0d90*/  @!P5 IADD3 R14, P2, R212, 0x40, RZ ;  /* 0x00000040d40ed810 */ /* 0x000fe20007f5e0ff */
[----:B------:R-:W-:Y:S01]  /*0da0*/  @!P0 IMAD R10, R12, c[0x0][0x194], R10 ;  /* 0x000065000c0a8a24 */ /* 0x000fe200078e020a */
[----:B------:R-:W-:Y:S01]  /*0db0*/  IADD3 R197, R214, 0x70, RZ ;  /* 0x00000070d6c57810 */ /* 0x000fe20007ffe0ff */
[----:B------:R-:W-:Y:S01]  /*0dc0*/  @!P0 IMAD.WIDE.U32 R12, R12, c[0x0][0x190], R18 ;  /* 0x000064000c0c8a25 */ /* 0x000fe200078e0012 */
[----:B------:R-:W-:Y:S01]  /*0dd0*/  IADD3 R118, R217, -0x1, RZ ;  /* 0xffffffffd9767810 */ /* 0x000fe20007ffe0ff */
[----:B------:R-:W-:Y:S01]  /*0de0*/  USHF.L.U64.HI UR18, UR4, UR18, UR5 ;  /* 0x0000001204127299 */ /* 0x000fe20008010205 */
[----:B------:R-:W-:Y:S01]  /*0df0*/  LEA.HI R7, R7, R126, RZ, 0x4 ;  /* 0x0000007e07077211 */ /* 0x000fe200078f20ff */
[----:B------:R-:W-:Y:S01]  /*0e00*/  @!P3 IMAD R4, R4, c[0x0][0x190], RZ ;  /* 0x000064000404ba24 */ /* 0x000fe200078e02ff */
[----:B------:R-:W-:Y:S01]  /*0e10*/  USHF.L.U32 UR19, UR4, 0x6, URZ ;  /* 0x0000000604137899 */ /* 0x000fe2000800063f */
[C---:B------:R-:W-:Y:S01]  /*0e20*/  @!P4 IMAD R9, R26.reuse, c[0x0][0x194], R9 ;  /* 0x000065001a09ca24 */ /* 0x040fe200078e0209 */
[----:B------:R-:W-:Y:S01]  /*0e30*/  SHF.R.S32.HI R124, RZ, 0x5, R124 ;  /* 0x00000005ff7c7819 */ /* 0x000fe2000001147c */
[----:B------:R-:W-:Y:S01]  /*0e40*/  @!P4 IMAD.WIDE.U32 R26, R26, c[0x0][0x190], R16 ;  /* 0x000064001a1aca25 */ /* 0x000fe200078e0010 */
[----:B------:R-:W-:Y:S01]  /*0e50*/  SHF.R.S32.HI R205, RZ, 0x1f, R128 ;  /* 0x0000001fffcd7819 */ /* 0x000fe20000011480 */
[----:B------:R-:W-:-:S02]  /*0e60*/  UIADD3 UR17, UR21, 0x646e171e, URZ ;  /* 0x646e171e15117890 */ /* 0x000fc4000fffe03f */
[----:B------:R-:W-:Y:S01]  /*0e70*/  @!P1 IMAD R11, R213, c[0x0][0x190], RZ ;  /* 0x00006400d50b9a24 */ /* 0x000fe200078e02ff */
[----:B------:R-:W-:Y:S01]  /*0e80*/  LEA.HI R205, R205, R128, RZ, 0x2 ;  /* 0x00000080cdcd7211 */ /* 0x000fe200078f10ff */
[----:B------:R-:W-:Y:S02]  /*0e90*/  @!P1 IMAD.MOV.U32 R16, RZ, RZ, R18 ;  /* 0x000000ffff109224 */ /* 0x000fe400078e0012 */
[----:B------:R-:W-:Y:S01]  /*0ea0*/  @!P1 IMAD.MOV.U32 R17, RZ, RZ, R19 ;  /* 0x000000ffff119224 */ /* 0x000fe200078e0013 */
[----:B------:R-:W-:Y:S01]  /*0eb0*/  SHF.R.S32.HI R205, RZ, 0x2, R205 ;  /* 0x00000002ffcd7819 */ /* 0x000fe200000114cd */
[----:B------:R-:W-:Y:S01]  /*0ec0*/  @!P5 IMAD.X R2, RZ, RZ, R213, P2 ;  /* 0x000000ffff02d224 */ /* 0x000fe200010e06d5 */
[----:B------:R-:W-:Y:S01]  /*0ed0*/  @!P0 LEA R20, P2, R12, c[0x0][0x160], 0x1 ;  /* 0x000058000c148a11 */ /* 0x000fe200078408ff */
[----:B------:R-:W-:Y:S02]  /*0ee0*/  @!P3 IMAD R4, R24, c[0x0][0x194], R4 ;  /* 0x000065001804ba24 */ /* 0x000fe400078e0204 */
[----:B------:R-:W-:-:S02]  /*0ef0*/  @!P0 IMAD.IADD R10, R13, 0x1, R10 ;  /* 0x000000010d0a8824 */ /* 0x000fc400078e020a */
[----:B------:R-:W-:-:S03]  /*0f00*/  @!P3 IMAD.WIDE.U32 R24, R24, c[0x0][0x190], R18 ;  /* 0x000064001818ba25 */ /* 0x000fc600078e0012 */
[----:B------:R-:W-:Y:S01]  /*0f10*/  @!P0 LEA.HI.X R21, R12, c[0x0][0x164], R10, 0x1, P2 ;  /* 0x000059000c158a11 */ /* 0x000fe200010f0c0a */
[----:B------:R-:W-:Y:S01]  /*0f20*/  @!P1 IMAD R11, R212, c[0x0][0x194], R11 ;  /* 0x00006500d40b9a24 */ /* 0x000fe200078e020b */
[----:B------:R-:W-:Y:S01]  /*0f30*/  @!P3 LEA R12, P2, R24, c[0x0][0x160], 0x1 ;  /* 0x00005800180cba11 */ /* 0x000fe200078408ff */
[----:B------:R-:W-:-:S04]  /*0f40*/  @!P1 IMAD.WIDE.U32 R16, R212, c[0x0][0x190], R16 ;  /* 0x00006400d4109a25 */ /* 0x000fc800078e0010 */
[----:B------:R-:W-:Y:S01]  /*0f50*/  @!P3 IMAD.IADD R4, R25, 0x1, R4 ;  /* 0x000000011904b824 */ /* 0x000fe200078e0204 */
[----:B------:R-:W-:Y:S01]  /*0f60*/  @!P1 LEA R22, P6, R16, c[0x0][0x160], 0x1 ;  /* 0x0000580010169a11 */ /* 0x000fe200078c08ff */
[----:B------:R-:W-:Y:S02]  /*0f70*/  @!P1 IMAD.IADD R11, R17, 0x1, R11 ;  /* 0x00000001110b9824 */ /* 0x000fe400078e020b */
[----:B------:R-:W-:Y:S01]  /*0f80*/  @!P5 IMAD R2, R2, c[0x0][0x190], RZ ;  /* 0x000064000202da24 */ /* 0x000fe200078e02ff */
[----:B------:R-:W-:Y:S01]  /*0f90*/  @!P3 LEA.HI.X R13, R24, c[0x0][0x164], R4, 0x1, P2 ;  /* 0x00005900180dba11 */ /* 0x000fe200010f0c04 */
[----:B------:R-:W-:Y:S01]  /*0fa0*/  IMAD.SHL.U32 R204, R204, 0x2, RZ ;  /* 0x00000002cccc7824 */ /* 0x000fe200078e00ff */
[----:B------:R-:W-:Y:S01]  /*0fb0*/  @!P1 LEA.HI.X R23, R16, c[0x0][0x164], R11, 0x1, P6 ;  /* 0x0000590010179a11 */ /* 0x000fe200030f0c0b */
[----:B------:R-:W-:Y:S01]  /*0fc0*/  @!P5 IMAD R2, R14, c[0x0][0x194], R2 ;  /* 0x000065000e02da24 */ /* 0x000fe200078e0202 */
[-C--:B------:R-:W-:Y:S01]  /*0fd0*/  ISETP.GE.AND P2, PT, R199, R195.reuse, PT ;  /* 0x000000c3c700720c */ /* 0x080fe20003f46270 */
[----:B------:R-:W-:Y:S01]  /*0fe0*/  @!P4 IMAD.IADD R9, R27, 0x1, R9 ;  /* 0x000000011b09c824 */ /* 0x000fe200078e0209 */
[----:B------:R-:W-:Y:S01]  /*0ff0*/  @!P4 LEA R16, P6, R26, c[0x0][0x160], 0x1 ;  /* 0x000058001a10ca11 */ /* 0x000fe200078c08ff */
[----:B------:R-:W-:Y:S01]  /*1000*/  @!P5 IMAD.WIDE.U32 R14, R14, c[0x0][0x190], R18 ;  /* 0x000064000e0eda25 */ /* 0x000fe200078e0012 */
[----:B------:R-:W-:Y:S01]  /*1010*/  @!PT LDS RZ, [RZ] ;  /* 0x00000000fffff984 */ /* 0x000fe20000000800 */
[----:B------:R-:W-:Y:S01]  /*1020*/  @!PT LDS RZ, [RZ] ;  /* 0x00000000fffff984 */ /* 0x000fe20000000800 */
[----:B------:R-:W-:Y:S01]  /*1030*/  @!PT LDS RZ, [RZ] ;  /* 0x00000000fffff984 */ /* 0x000fe20000000800 */
[----:B------:R1:W-:Y:S01]  /*1040*/  @!P1 LDGSTS.E.BYPASS.LTC128B.128 [R204], [R22.64] ;  /* 0x0000000016cc9fae */ /* 0x0003e2000b901d56 */
[----:B------:R-:W-:-:S02]  /*1050*/  ISETP.GE.AND P1, PT, R198, R195, PT ;  /* 0x000000c3c600720c */ /* 0x000fc40003f26270 */
[----:B------:R-:W-:Y:S01]  /*1060*/  @!P4 LEA.HI.X R17, R26, c[0x0][0x164], R9, 0x1, P6 ;  /* 0x000059001a11ca11 */ /* 0x000fe200030f0c09 */
[----:B------:R-:W-:Y:S01]  /*1070*/  @!P5 IMAD.IADD R2, R15, 0x1, R2 ;  /* 0x000000010f02d824 */ /* 0x000fe200078e0202 */
[----:B------:R-:W-:Y:S01]  /*1080*/  @!P5 LEA R10, P6, R14, c[0x0][0x160], 0x1 ;  /* 0x000058000e0ada11 */ /* 0x000fe200078c08ff */
[----:B------:R2:W-:Y:S01]  /*1090*/  @!P0 LDGSTS.E.BYPASS.LTC128B.128 [R204+0x800], [R20.64] ;  /* 0x0080000014cc8fae */ /* 0x0005e2000b901d56 */
[----:B------:R-:W-:Y:S01]  /*10a0*/  ISETP.GE.AND P0, PT, R197, R195, PT ;  /* 0x000000c3c500720c */ /* 0x000fe20003f06270 */
[----:B------:R-:W-:Y:S01]  /*10b0*/  IMAD R234, R234, c[0x0][0x1b8], RZ ;  /* 0x00006e00eaea7a24 */ /* 0x000fe200078e02ff */
[----:B------:R-:W-:Y:S01]  /*10c0*/  @!P5 LEA.HI.X R11, R14, c[0x0][0x164], R2, 0x1, P6 ;  /* 0x000059000e0bda11 */ /* 0x000fe200030f0c02 */
[----:B------:R3:W-:Y:S01]  /*10d0*/  @!P4 LDGSTS.E.BYPASS.LTC128B.128 [R204+0x1000], [R16.64] ;  /* 0x0100000010cccfae */ /* 0x0007e2000b901d56 */
[----:B------:R-:W-:Y:S01]  /*10e0*/  @!P2 IADD3 R2, P6, R212, 0x50, RZ ;  /* 0x00000050d402a810 */ /* 0x000fe20007fde0ff */
[----:B------:R-:W-:Y:S02]  /*10f0*/  IMAD R234, R232, c[0x0][0x1bc], R234 ;  /* 0x00006f00e8ea7a24 */ /* 0x000fe400078e02ea */
[----:B------:R4:W-:Y:S01]  /*1100*/  @!P3 LDGSTS.E.BYPASS.LTC128B.128 [R204+0x1800], [R12.64] ;  /* 0x018000000cccbfae */ /* 0x0009e2000b901d56 */
[----:B------:R-:W-:-:S02]  /*1110*/  IMAD.MOV.U32 R132, RZ, RZ, c[0x0][0x1a4] ;  /* 0x00006900ff847624 */ /* 0x000fc400078e00ff */
[--C-:B------:R-:W-:Y:S01]  /*1120*/  @!P2 IMAD.X R15, RZ, RZ, R213.reuse, P6 ;  /* 0x000000ffff0fa224 */ /* 0x100fe200030e06d5 */
[----:B------:R-:W-:Y:S01]  /*1130*/  @!P1 IADD3 R14, P6, R212, 0x60, RZ ;  /* 0x00000060d40e9810 */ /* 0x000fe20007fde0ff */
[----:B------:R5:W-:Y:S01]  /*1140*/  @!P5 LDGSTS.E.BYPASS.LTC128B.128 [R204+0x2000], [R10.64] ;  /* 0x020000000accdfae */ /* 0x000be2000b901d56 */
[----:B------:R-:W-:Y:S02]  /*1150*/  IMAD.SHL.U32 R244, R126, 0x2, RZ ;  /* 0x000000027ef47824 */ /* 0x000fe400078e00ff */
[----:B------:R-:W-:Y:S02]  /*1160*/  @!P2 IMAD R15, R15, c[0x0][0x190], RZ ;  /* 0x000064000f0faa24 */ /* 0x000fe400078e02ff */
[----:B------:R-:W-:Y:S01]  /*1170*/  @!P1 IMAD.X R9, RZ, RZ, R213, P6 ;  /* 0x000000ffff099224 */ /* 0x000fe200030e06d5 */
[----:B------:R-:W-:Y:S01]  /*1180*/  @!P0 IADD3 R4, P6, R212, 0x70, RZ ;  /* 0x00000070d4048810 */ /* 0x000fe20007fde0ff */
[----:B------:R-:W-:Y:S01]  /*1190*/  @!P2 IMAD R15, R2, c[0x0][0x194], R15 ;  /* 0x00006500020faa24 */ /* 0x000fe200078e020f */
[----:B------:R-:W-:Y:S01]  /*11a0*/  LOP3.LUT R244, R244, 0x6, RZ, 0xc0, !PT ;  /* 0x00000006f4f47812 */ /* 0x000fe200078ec0ff */
[----:B------:R-:W-:-:S02]  /*11b0*/  @!P1 IMAD R9, R9, c[0x0][0x190], RZ ;  /* 0x0000640009099a24 */ /* 0x000fc400078e02ff */
[--C-:B-1----:R-:W-:Y:S02]  /*11c0*/  @!P1 IMAD.MOV.U32 R22, RZ, RZ, R18.reuse ;  /* 0x000000ffff169224 */ /* 0x102fe400078e0012 */
[--C-:B------:R-:W-:Y:S02]  /*11d0*/  @!P1 IMAD.MOV.U32 R23, RZ, RZ, R19.reuse ;  /* 0x000000ffff179224 */ /* 0x100fe400078e0013 */
[----:B--2---:R-:W-:Y:S02]  /*11e0*/  @!P2 IMAD.MOV.U32 R20, RZ, RZ, R18 ;  /* 0x000000ffff14a224 */ /* 0x004fe400078e0012 */
[----:B------:R-:W-:Y:S02]  /*11f0*/  @!P2 IMAD.MOV.U32 R21, RZ, RZ, R19 ;  /* 0x000000ffff15a224 */ /* 0x000fe400078e0013 */
[----:B------:R-:W-:Y:S02]  /*1200*/  @!P1 IMAD R9, R14, c[0x0][0x194], R9 ;  /* 0x000065000e099a24 */ /* 0x000fe400078e0209 */
[----:B------:R-:W-:Y:S01]  /*1210*/  @!P2 IMAD.WIDE.U32 R20, R2, c[0x0][0x190], R20 ;  /* 0x000064000214aa25 */ /* 0x000fe200078e0014 */
[----:B----4-:R-:W-:-:S02]  /*1220*/  SHF.R.S32.HI R13, RZ, 0x1f, R118 ;  /* 0x0000001fff0d7819 */ /* 0x010fc40000011476 */
[----:B------:R-:W-:Y:S01]  /*1230*/  SHF.R.S32.HI R12, RZ, 0x4, R7 ;  /* 0x00000004ff0c7819 */ /* 0x000fe20000011407 */
[----:B------:R-:W-:Y:S02]  /*1240*/  @!P0 IMAD.X R2, RZ, RZ, R213, P6 ;  /* 0x000000ffff028224 */ /* 0x000fe400030e06d5 */
[----:B------:R-:W-:Y:S01]  /*1250*/  @!P1 IMAD.WIDE.U32 R22, R14, c[0x0][0x190], R22 ;  /* 0x000064000e169a25 */ /* 0x000fe200078e0016 */
[----:B------:R-:W-:-:S03]  /*1260*/  @!P2 LEA R14, P6, R20, c[0x0][0x160], 0x1 ;  /* 0x00005800140eaa11 */ /* 0x000fc600078c08ff */
[----:B------:R-:W-:Y:S02]  /*1270*/  @!P2 IMAD.IADD R15, R21, 0x1, R15 ;  /* 0x00000001150fa824 */ /* 0x000fe400078e020f */
[----:B------:R-:W-:Y:S02]  /*1280*/  @!P0 IMAD R2, R2, c[0x0][0x190], RZ ;  /* 0x0000640002028a24 */ /* 0x000fe400078e02ff */
[----:B------:R-:W-:Y:S01]  /*1290*/  @!P1 IMAD.IADD R9, R23, 0x1, R9 ;  /* 0x0000000117099824 */ /* 0x000fe200078e0209 */
[----:B------:R-:W-:Y:S01]  /*12a0*/  @!P2 LEA.HI.X R15, R20, c[0x0][0x164], R15, 0x1, P6 ;  /* 0x00005900140faa11 */ /* 0x000fe200030f0c0f */
[----:B------:R-:W-:Y:S01]  /*12b0*/  @!P0 IMAD R2, R4, c[0x0][0x194], R2 ;  /* 0x0000650004028a24 */ /* 0x000fe200078e0202 */
[----:B------:R-:W-:Y:S01]  /*12c0*/  @!P1 LEA R20, P6, R22, c[0x0][0x160], 0x1 ;  /* 0x0000580016149a11 */ /* 0x000fe200078c08ff */
[----:B------:R-:W-:Y:S02]  /*12d0*/  @!P0 IMAD.WIDE.U32 R24, R4, c[0x0][0x190], R18 ;  /* 0x0000640004188a25 */ /* 0x000fe400078e0012 */
[----:B------:R1:W-:Y:S01]  /*12e0*/  @!P2 LDGSTS.E.BYPASS.LTC128B.128 [R204+0x2800], [R14.64] ;  /* 0x028000000eccafae */ /* 0x0003e2000b901d56 */
[----:B------:R-:W-:Y:S01]  /*12f0*/  @!P1 LEA.HI.X R21, R22, c[0x0][0x164], R9, 0x1, P6 ;  /* 0x0000590016159a11 */ /* 0x000fe200030f0c09 */
[----:B------:R-:W-:Y:S01]  /*1300*/  @!P0 IMAD.IADD R2, R25, 0x1, R2 ;  /* 0x0000000119028824 */ /* 0x000fe200078e0202 */
[----:B------:R-:W-:Y:S01]  /*1310*/  @!P0 LEA R18, P6, R24, c[0x0][0x160], 0x1 ;  /* 0x0000580018128a11 */ /* 0x000fe200078c08ff */
[----:B------:R-:W-:-:S02]  /*1320*/  IMAD R4, R215, c[0x0][0x198], RZ ;  /* 0x00006600d7047a24 */ /* 0x000fc400078e02ff */
[----:B------:R-:W-:Y:S01]  /*1330*/  IMAD.WIDE.U32 R22, R214, c[0x0][0x198], R210 ;  /* 0x00006600d6167a25 */ /* 0x000fe200078e00d2 */
[----:B------:R-:W-:Y:S01]  /*1340*/  @!P0 LEA.HI.X R19, R24, c[0x0][0x164], R2, 0x1, P6 ;  /* 0x0000590018138a11 */ /* 0x000fe200030f0c02 */
[----:B------:R2:W-:Y:S02]  /*1350*/  @!P1 LDGSTS.E.BYPASS.LTC128B.128 [R204+0x3000], [R20.64] ;  /* 0x0300000014cc9fae */ /* 0x0005e4000b901d56 */
[----:B------:R-:W-:Y:S01]  /*1360*/  IMAD R4, R214, c[0x0][0x19c], R4 ;  /* 0x00006700d6047a24 */ /* 0x000fe200078e0204 */
[----:B------:R-:W-:Y:S01]  /*1370*/  IADD3 R206, P6, R6, R22, RZ ;  /* 0x0000001606ce7210 */ /* 0x000fe20007fde0ff */
[----:B------:R-:W-:Y:S01]  /*1380*/  IMAD R2, R215, c[0x0][0x1a0], RZ ;  /* 0x00006800d7027a24 */ /* 0x000fe200078e02ff */
[----:B------:R4:W-:Y:S01]  /*1390*/  @!P0 LDGSTS.E.BYPASS.LTC128B.128 [R204+0x3800], [R18.64] ;  /* 0x0380000012cc8fae */ /* 0x0009e2000b901d56 */
[----:B------:R-:W-:Y:S01]  /*13a0*/  IMAD.WIDE.U32 R24, R214, c[0x0][0x1a0], R210 ;  /* 0x00006800d6187a25 */ /* 0x000fe200078e00d2 */
[----:B------:R-:W-:-:S03]  /*13b0*/  IADD3.X R207, R5, R23, R4, P6, !PT ;  /* 0x0000001705cf7210 */ /* 0x000fc600037fe404 */
[----:B------:R-:W-:Y:S01]  /*13c0*/  IMAD R5, R118, -0x40, R122 ;  /* 0xffffffc076057824 */ /* 0x000fe200078e027a */
[----:B------:R-:W-:Y:S01]  /*13d0*/  IADD3 R8, P6, R8, R24, RZ ;  /* 0x0000001808087210 */ /* 0x000fe20007fde0ff */
[----:B------:R-:W-:Y:S02]  /*13e0*/  IMAD R2, R214, c[0x0][0x1a4], R2 ;  /* 0x00006900d6027a24 */ /* 0x000fe400078e0202 */
[----:B------:R-:W-:Y:S01]  /*13f0*/  IMAD.WIDE.U32 R206, R232, c[0x0][0x1b0], R206 ;  /* 0x00006c00e8ce7a25 */ /* 0x000fe200078e00ce */
[-C--:B------:R-:W-:Y:S02]  /*1400*/  ISETP.GE.AND P4, PT, R214, R5.reuse, PT ;  /* 0x00000005d600720c */ /* 0x080fe40003f86270 */
[----:B------:R-:W-:Y:S01]  /*1410*/  ISETP.GE.AND P3, PT, R203, R5, PT ;  /* 0x00000005cb00720c */ /* 0x000fe20003f66270 */
[----:B------:R-:W-:Y:S01]  /*1420*/  IMAD.IADD R209, R207, 0x1, R208 ;  /* 0x00000001cfd17824 */ /* 0x000fe200078e02d0 */
[----:B------:R-:W-:Y:S01]  /*1430*/  IADD3.X R9, R0, R25, R2, P6, !PT ;  /* 0x0000001900097210 */ /* 0x000fe200037fe402 */
[----:B------:R-:W-:Y:S01]  /*1440*/  IMAD R2, R118, UR7, RZ ;  /* 0x0000000776027c24 */ /* 0x000fe2000f8e02ff */
[-C--:B------:R-:W-:Y:S01]  /*1450*/  ISETP.GE.AND P6, PT, R202, R5.reuse, PT ;  /* 0x00000005ca00720c */ /* 0x080fe20003fc6270 */
[----:B------:R-:W-:Y:S01]  /*1460*/  IMAD.MOV.U32 R208, RZ, RZ, R206 ;  /* 0x000000ffffd07224 */ /* 0x000fe200078e00ce */
[----:B------:R-:W-:Y:S01]  /*1470*/  ISETP.GE.AND P1, PT, R201, R5, PT ;  /* 0x00000005c900720c */ /* 0x000fe20003f26270 */
[----:B------:R-:W-:-:S02]  /*1480*/  IMAD R2, R13, UR8, R2 ;  /* 0x000000080d027c24 */ /* 0x000fc4000f8e0202 */
[----:B-----5:R-:W-:-:S04]  /*1490*/  IMAD.WIDE.U32 R10, R118, UR8, R208 ;  /* 0x00000008760a7c25 */ /* 0x020fc8000f8e00d0 */
[----:B------:R-:W-:Y:S01]  /*14a0*/  IMAD.MOV.U32 R0, RZ, RZ, c[0x0][0x198] ;  /* 0x00006600ff007624 */ /* 0x000fe200078e00ff */
[----:B---3--:R-:W-:Y:S01]  /*14b0*/  @!P4 LEA R16, P5, R10, c[0x0][0x168], 0x1 ;  /* 0x00005a000a10ca11 */ /* 0x008fe200078a08ff */
[----:B------:R-:W-:Y:S02]  /*14c0*/  IMAD.IADD R11, R11, 0x1, R2 ;  /* 0x000000010b0b7824 */ /* 0x000fe400078e0202 */
[----:B------:R-:W-:Y:S01]  /*14d0*/  IMAD.WIDE.U32 R232, R232, c[0x0][0x1b8], R8 ;  /* 0x00006e00e8e87a25 */ /* 0x000fe200078e0008 */
[----:B------:R-:W-:Y:S02]  /*14e0*/  @!P3 LEA R4, P2, R0, R10, 0x4 ;  /* 0x0000000a0004b211 */ /* 0x000fe400078420ff */
[----:B------:R-:W-:Y:S01]  /*14f0*/  @!P4 LEA.HI.X R17, R10, c[0x0][0x16c], R11, 0x1, P5 ;  /* 0x00005b000a11ca11 */ /* 0x000fe200028f0c0b */
[----:B------:R-:W-:Y:S01]  /*1500*/  IMAD.SHL.U32 R9, R3, 0x40, RZ ;  /* 0x0000004003097824 */ /* 0x000fe200078e00ff */
[----:B------:R-:W-:Y:S01]  /*1510*/  ISETP.GE.AND P5, PT, R201, R5, PT ;  /* 0x00000005c900720c */ /* 0x000fe20003fa6270 */
[----:B------:R-:W-:Y:S01]  /*1520*/  IMAD.IADD R235, R233, 0x1, R234 ;  /* 0x00000001e9eb7824 */ /* 0x000fe200078e02ea */
[----:B------:R-:W-:Y:S01]  /*1530*/  @!P3 LEA.HI.X R2, R0, R11, R117, 0x4, P2 ;  /* 0x0000000b0002b211 */ /* 0x000fe200010f2475 */
[----:B------:R3:W-:Y:S01]  /*1540*/  @!P4 LDGSTS.E.BYPASS.LTC128B.128 [R204+0x4000], [R16.64] ;  /* 0x0400000010cccfae */ /* 0x0007e2000b901d56 */
[----:B-1----:R-:W-:Y:S01]  /*1550*/  @!P3 LEA R14, P2, R4, c[0x0][0x168], 0x1 ;  /* 0x00005a00040eba11 */ /* 0x002fe200078408ff */
[----:B------:R-:W-:Y:S01]  /*1560*/  IMAD R6, R118, UR18, RZ ;  /* 0x0000001276067c24 */ /* 0x000fe2000f8e02ff */
[-C--:B------:R-:W-:Y:S01]  /*1570*/  ISETP.GE.AND P4, PT, R214, R5.reuse, PT ;  /* 0x00000005d600720c */ /* 0x080fe20003f86270 */
[----:B------:R-:W-:Y:S01]  /*1580*/  IMAD.MOV.U32 R234, RZ, RZ, R232 ;  /* 0x000000ffffea7224 */ /* 0x000fe200078e00e8 */
[----:B------:R-:W-:Y:S01]  /*1590*/  @!P3 LEA.HI.X R15, R4, c[0x0][0x16c], R2, 0x1, P2 ;  /* 0x00005b00040fba11 */ /* 0x000fe200010f0c02 */
[----:B------:R-:W-:Y:S01]  /*15a0*/  IMAD.SHL.U32 R2, R117, 0x20, RZ ;  /* 0x0000002075027824 */ /* 0x000fe200078e00ff */
[----:B------:R-:W-:Y:S01]  /*15b0*/  @!P6 IADD3 R4, P2, R10, UR10, RZ ;  /* 0x0000000a0a04ec10 */ /* 0x000fe2000ff5e0ff */
[----:B------:R-:W-:Y:S01]  /*15c0*/  IMAD R13, R13, UR19, R6 ;  /* 0x000000130d0d7c24 */ /* 0x000fe2000f8e0206 */
[----:B------:R-:W-:Y:S01]  /*15d0*/  LOP3.LUT R9, R9, 0x1c0, RZ, 0xc0, !PT ;  /* 0x000001c009097812 */ /* 0x000fe200078ec0ff */
[----:B------:R1:W-:Y:S01]  /*15e0*/  @!P3 LDGSTS.E.BYPASS.LTC128B.128 [R204+0x4800], [R14.64] ;  /* 0x048000000eccbfae */ /* 0x0003e2000b901d56 */
[----:B------:R-:W-:Y:S01]  /*15f0*/  @!P6 IADD3.X R2, R11, UR11, R2, P2, !PT ;  /* 0x0000000b0b02ec10 */ /* 0x000fe200097fe402 */
[----:B------:R-:W-:Y:S01]  /*1600*/  @!P5 IMAD.WIDE.U32 R10, R0, 0x30, R10 ;  /* 0x00000030000ad825 */ /* 0x000fe200078e000a */
[C---:B----4-:R-:W-:Y:S01]  /*1610*/  @!P6 LEA R18, P0, R4.reuse, c[0x0][0x168], 0x1 ;  /* 0x00005a000412ea11 */ /* 0x050fe200078008ff */
[----:B------:R-:W-:Y:S01]  /*1620*/  UIMAD.WIDE.U32 UR10, UR4, 0x20, URZ ;  /* 0x00000020040a78a5 */ /* 0x000fe2000f8e003f */
[-C--:B------:R-:W-:Y:S01]  /*1630*/  ISETP.GE.AND P3, PT, R203, R5.reuse, PT ;  /* 0x00000005cb00720c */ /* 0x080fe20003f66270 */
[----:B------:R-:W-:Y:S01]  /*1640*/  @!P5 IMAD R0, R117, 0x30, RZ ;  /* 0x000000307500d824 */ /* 0x000fe200078e02ff */
[----:B------:R-:W-:Y:S01]  /*1650*/  @!P6 LEA.HI.X R19, R4, c[0x0][0x16c], R2, 0x1, P0 ;  /* 0x00005b000413ea11 */ /* 0x000fe200000f0c02 */
[----:B--2---:R-:W-:Y:S01]  /*1660*/  IMAD.WIDE.U32 R20, R118, UR19, R234 ;  /* 0x0000001376147c25 */ /* 0x004fe2000f8e00ea */
[----:B------:R-:W-:-:S03]  /*1670*/  ISETP.GE.AND P2, PT, R202, R5, PT ;  /* 0x00000005ca00720c */ /* 0x000fc60003f46270 */
[----:B------:R-:W-:Y:S01]  /*1680*/  @!P5 IMAD.IADD R0, R11, 0x1, R0 ;  /* 0x000000010b00d824 */ /* 0x000fe200078e0200 */
[----:B------:R2:W-:Y:S01]  /*1690*/  @!P6 LDGSTS.E.BYPASS.LTC128B.128 [R204+0x5000], [R18.64] ;  /* 0x0500000012ccefae */ /* 0x0005e2000b901d56 */
[----:B------:R-:W-:Y:S01]  /*16a0*/  LOP3.LUT R11, R7, 0xfffffff0, RZ, 0xc0, !PT ;  /* 0xfffffff0070b7812 */ /* 0x000fe200078ec0ff */
[----:B------:R-:W-:Y:S01]  /*16b0*/  IMAD.IADD R13, R21, 0x1, R13 ;  /* 0x00000001150d7824 */ /* 0x000fe200078e020d */
[----:B------:R-:W-:Y:S01]  /*16c0*/  LEA.HI R7, R7, R12, RZ, 0x1 ;  /* 0x0000000c07077211 */ /* 0x000fe200078f08ff */
[----:B------:R-:W-:Y:S01]  /*16d0*/  IMAD.U32 R6, RZ, RZ, UR4 ;  /* 0x00000004ff067e24 */ /* 0x000fe2000f8e00ff */
[----:B---3--:R-:W-:Y:S01]  /*16e0*/  @!P5 LEA R16, P0, R10, c[0x0][0x168], 0x1 ;  /* 0x00005a000a10da11 */ /* 0x008fe200078008ff */
[----:B------:R-:W-:Y:S01]  /*16f0*/  IMAD.IADD R11, R126, 0x1, -R11 ;  /* 0x000000017e0b7824 */ /* 0x000fe200078e0a0b */
[----:B------:R-:W-:Y:S01]  /*1700*/  LOP3.LUT R7, R7, 0xfffffffe, RZ, 0xc0, !PT ;  /* 0xfffffffe07077812 */ /* 0x000fe200078ec0ff */
[----:B------:R-:W-:Y:S01]  /*1710*/  IMAD.U32 R5, RZ, RZ, UR4 ;  /* 0x00000004ff057e24 */ /* 0x000fe2000f8e00ff */
[----:B------:R-:W-:Y:S01]  /*1720*/  @!P5 LEA.HI.X R17, R10, c[0x0][0x16c], R0, 0x1, P0 ;  /* 0x00005b000a11da11 */ /* 0x000fe200000f0c00 */
[----:B------:R-:W-:Y:S01]  /*1730*/  IMAD.SHL.U32 R10, R214, 0x8, RZ ;  /* 0x00000008d60a7824 */ /* 0x000fe200078e00ff */
[----:B------:R-:W-:Y:S01]  /*1740*/  SHF.R.S32.HI R4, RZ, 0x1f, R11 ;  /* 0x0000001fff047819 */ /* 0x000fe2000001140b */
[----:B------:R-:W-:-:S02]  /*1750*/  IMAD.IADD R7, R12, 0x1, -R7 ;  /* 0x000000010c077824 */ /* 0x000fc400078e0a07 */
[----:B------:R3:W-:Y:S01]  /*1760*/  @!P5 LDGSTS.E.BYPASS.LTC128B.128 [R204+0x5800], [R16.64] ;  /* 0x0580000010ccdfae */ /* 0x0007e2000b901d56 */
[----:B------:R-:W-:Y:S01]  /*1770*/  LEA.HI R4, R4, R11, RZ, 0x3 ;  /* 0x0000000b04047211 */ /* 0x000fe200078f18ff */
[----:B------:R-:W-:Y:S01]  /*1780*/  IMAD.SHL.U32 R8, R132, 0x20, RZ ;  /* 0x0000002084087824 */ /* 0x000fe200078e00ff */
[----:B------:R-:W-:Y:S01]  /*1790*/  LOP3.LUT R10, R9, 0x8, R10, 0xf8, !PT ;  /* 0x00000008090a7812 */ /* 0x000fe200078ef80a */
[----:B------:R-:W0:Y:S01]  /*17a0*/  LDGDEPBAR ;  /* 0x00000000000079af */ /* 0x000e220000000000 */
[C---:B------:R-:W-:Y:S01]  /*17b0*/  LOP3.LUT R0, R4.reuse, 0xfffffff8, RZ, 0xc0, !PT ;  /* 0xfffffff804007812 */ /* 0x040fe200078ec0ff */
[----:B------:R-:W-:Y:S01]  /*17c0*/  IMAD.SHL.U32 R121, R4, 0x40, RZ ;  /* 0x0000004004797824 */ /* 0x000fe200078e00ff */
[----:B------:R-:W-:Y:S01]  /*17d0*/  SHF.R.U32.HI R9, RZ, 0x3, R9 ;  /* 0x00000003ff097819 */ /* 0x000fe20000011609 */
[----:B------:R-:W-:Y:S01]  /*17e0*/  @!P1 IMAD.MOV.U32 R12, RZ, RZ, R20 ;  /* 0x000000ffff0c9224 */ /* 0x000fe200078e0014 */
[----:B-1----:R-:W-:Y:S01]  /*17f0*/  @!P4 LEA R14, P0, R20, c[0x0][0x170], 0x1 ;  /* 0x00005c00140eca11 */ /* 0x002fe200078008ff */
[----:B------:R-:W-:Y:S01]  /*1800*/  IMAD.IADD R0, R11, 0x1, -R0 ;  /* 0x000000010b007824 */ /* 0x000fe200078e0a00 */
[----:B------:R-:W-:Y:S01]  /*1810*/  LOP3.LUT R9, R10, R9, RZ, 0x3c, !PT ;  /* 0x000000090a097212 */ /* 0x000fe200078e3cff */
[----:B------:R-:W-:Y:S01]  /*1820*/  IMAD.U32 R10, RZ, RZ, UR4 ;  /* 0x00000004ff0a7e24 */ /* 0x000fe2000f8e00ff */
[----:B------:R-:W-:Y:S01]  /*1830*/  @!P4 LEA.HI.X R15, R20, c[0x0][0x174], R13, 0x1, P0 ;  /* 0x00005d00140fca11 */ /* 0x000fe200000f0c0d */
[----:B------:R-:W-:Y:S01]  /*1840*/  IMAD.SHL.U32 R11, R0, 0x40, RZ ;  /* 0x00000040000b7824 */ /* 0x000fe200078e00ff */
[----:B------:R-:W-:Y:S01]  /*1850*/  @!P3 LEA R6, P0, R6, R20, 0x4 ;  /* 0x000000140606b211 */ /* 0x000fe200078020ff */
[----:B------:R-:W-:Y:S01]  /*1860*/  IMAD R193, R7, 0x200, R9 ;  /* 0x0000020007c17824 */ /* 0x000fe200078e0209 */
[----:B------:R-:W-:Y:S01]  /*1870*/  LOP3.LUT R121, R121, 0xfffffe00, RZ, 0xc0, !PT ;  /* 0xfffffe0079797812 */ /* 0x000fe200078ec0ff */
[----:B------:R-:W-:Y:S01]  /*1880*/  IMAD.SHL.U32 R7, R7, 0x8, RZ ;  /* 0x0000000807077824 */ /* 0x000fe200078e00ff */
[----:B------:R-:W-:Y:S01]  /*1890*/  LOP3.LUT R11, R11, 0x1c0, RZ, 0xc0, !PT ;  /* 0x000001c00b0b7812 */ /* 0x000fe200078ec0ff */
[----:B------:R-:W-:Y:S01]  /*18a0*/  @!P1 IMAD R9, R132, 0x30, RZ ;  /* 0x0000003084099824 */ /* 0x000fe200078e02ff */
[----:B------:R-:W-:Y:S01]  /*18b0*/  @!P3 LEA.HI.X R5, R5, R13, R132, 0x4, P0 ;  /* 0x0000000d0505b211 */ /* 0x000fe200000f2484 */
[----:B------:R-:W-:Y:S01]  /*18c0*/  IMAD R194, R124, 0x400, R121 ;  /* 0x000004007cc27824 */ /* 0x000fe200078e0279 */
[----:B------:R-:W-:Y:S01]  /*18d0*/  @!P2 IADD3 R2, P0, R20, UR10, RZ ;  /* 0x0000000a1402ac10 */ /* 0x000fe2000ff1e0ff */
[----:B------:R-:W-:Y:S01]  /*18e0*/  IMAD.SHL.U32 R193, R193, 0x2, RZ ;  /* 0x00000002c1c17824 */ /* 0x000fe200078e00ff */
[----:B------:R-:W-:Y:S01]  /*18f0*/  LOP3.LUT R7, R11, 0x8, R7, 0xf8, !PT ;  /* 0x000000080b077812 */ /* 0x000fe200078ef807 */
[----:B------:R-:W-:Y:S01]  /*1900*/  IMAD R228, R123, 0x8, R124 ;  /* 0x000000087be47824 */ /* 0x000fe200078e027c */
[----:B------:R-:W-:Y:S01]  /*1910*/  SHF.R.U32.HI R119, RZ, 0x3, R11 ;  /* 0x00000003ff777819 */ /* 0x000fe2000001160b */
[----:B------:R-:W-:-:S04]  /*1920*/  DEPBAR.LE SB0, 0x0 ;  /* 0x000080000000791a */ /* 0x000fc80000000000 */
[----:B------:R-:W-:Y:S01]  /*1930*/  BAR.SYNC.DEFER_BLOCKING 0x0 ;  /* 0x0000000000007b1d */ /* 0x000fe20000010000 */
[----:B------:R-:W-:Y:S01]  /*1940*/  @!P2 IADD3.X R8, R13, UR11, R8, P0, !PT ;  /* 0x0000000b0d08ac10 */ /* 0x000fe200087fe408 */
[----:B------:R-:W-:Y:S01]  /*1950*/  @!P1 IMAD.WIDE.U32 R12, R10, 0x30, R12 ;  /* 0x000000300a0c9825 */ /* 0x000fe200078e000c */
[----:B---3--:R-:W-:Y:S02]  /*1960*/  @!P3 LEA R16, P0, R6, c[0x0][0x170], 0x1 ;  /* 0x00005c000610ba11 */ /* 0x008fe400078008ff */
[----:B------:R-:W-:Y:S01]  /*1970*/  LOP3.LUT R119, R7, R119, RZ, 0x3c, !PT ;  /* 0x0000007707777212 */ /* 0x000fe200078e3cff */
[----:B------:R-:W-:Y:S01]  /*1980*/  @!P1 IMAD.IADD R9, R13, 0x1, R9 ;  /* 0x000000010d099824 */ /* 0x000fe200078e0209 */
[----:B------:R-:W-:Y:S01]  /*1990*/  @!P2 LEA R10, P5, R2, c[0x0][0x170], 0x1 ;  /* 0x00005c00020aaa11 */ /* 0x000fe200078a08ff */
[----:B------:R-:W-:Y:S01]  /*19a0*/  IMAD.MOV.U32 R216, RZ, RZ, R118 ;  /* 0x000000ffffd87224 */ /* 0x000fe200078e0076 */
[----:B------:R-:W-:Y:S01]  /*19b0*/  @!P3 LEA.HI.X R17, R6, c[0x0][0x174], R5, 0x1, P0 ;  /* 0x00005d000611ba11 */ /* 0x000fe200000f0c05 */
[----:B------:R-:W-:Y:S01]  /*19c0*/  IMAD.IADD R194, R119, 0x1, R194 ;  /* 0x0000000177c27824 */ /* 0x000fe200078e02c2 */
[----:B------:R-:W-:-:S02]  /*19d0*/  @!P1 LEA R6, P0, R12, c[0x0][0x170], 0x1 ;  /* 0x00005c000c069a11 */ /* 0x000fc400078008ff */
[----:B------:R-:W-:Y:S01]  /*19e0*/  @!P2 LEA.HI.X R11, R2, c[0x0][0x174], R8, 0x1, P5 ;  /* 0x00005d00020baa11 */ /* 0x000fe200028f0c08 */
[----:B------:R-:W-:Y:S01]  /*19f0*/  IMAD.SHL.U32 R194, R194, 0x2, RZ ;  /* 0x00000002c2c27824 */ /* 0x000fe200078e00ff */
[----:B------:R-:W-:Y:S01]  /*1a00*/  @!P1 LEA.HI.X R7, R12, c[0x0][0x174], R9, 0x1, P0 ;  /* 0x00005d000c079a11 */ /* 0x000fe200000f0c09 */
[----:B------:R-:W-:Y:S01]  /*1a10*/  IMAD.MOV.U32 R8, RZ, RZ, 0x20 ;  /* 0x00000020ff087424 */ /* 0x000fe200078e00ff */
[----:B------:R-:W-:Y:S01]  /*1a20*/  IADD3 R190, R193, 0x4040, RZ ;  /* 0x00004040c1be7810 */ /* 0x000fe20007ffe0ff */
        /* <DEDUP_REMOVED lines=19> */
[----:B------:R4:W-:Y:S01]  /*1b60*/  @!P1 LDGSTS.E.BYPASS.LTC128B.128 [R204+0x7800], [R6.64] ;  /* 0x0780000006cc9fae */ /* 0x0009e2000b901d56 */
[----:B------:R-:W-:Y:S01]  /*1b70*/  R2P PR, R0, 0x6 ;  /* 0x0000000600007804 */ /* 0x000fe20000000000 */
[----:B------:R-:W-:-:S02]  /*1b80*/  IMAD.MOV.U32 R0, RZ, RZ, 0x10 ;  /* 0x00000010ff007424 */ /* 0x000fc400078e00ff */
[----:B------:R-:W-:Y:S02]  /*1b90*/  LDSM.16.M88.4 R56, [R194] ;  /* 0x00000000c238783b */ /* 0x000fe40000000200 */
[----:B------:R-:W-:Y:S02]  /*1ba0*/  SEL R2, R8, 0xffffffe0, !P2 ;  /* 0xffffffe008027807 */ /* 0x000fe40005000000 */
[----:B------:R-:W-:Y:S01]  /*1bb0*/  LDSM.16.M88.4 R68, [R194+0x2000] ;  /* 0x00200000c244783b */ /* 0x000fe20000000200 */
[----:B------:R-:W-:Y:S02]  /*1bc0*/  SEL R0, R0, 0xfffffff0, !P1 ;  /* 0xfffffff000007807 */ /* 0x000fe40004800000 */
[----:B------:R-:W-:Y:S01]  /*1bd0*/  R2P PR, R3, 0x6 ;  /* 0x0000000603007804 */ /* 0x000fe20000000000 */
[----:B------:R-:W4:Y:S01]  /*1be0*/  LDSM.16.M88.4 R32, [R193+0x5800] ;  /* 0x00580000c120783b */ /* 0x000f220000000200 */
[--C-:B------:R-:W-:Y:S02]  /*1bf0*/  IMAD R191, R2, 0x2, R194.reuse ;  /* 0x0000000202bf7824 */ /* 0x100fe400078e02c2 */
[----:B------:R-:W-:Y:S01]  /*1c00*/  IMAD R192, R0, 0x2, R194 ;  /* 0x0000000200c07824 */ /* 0x000fe200078e02c2 */
[----:B------:R-:W5:Y:S01]  /*1c10*/  LDSM.16.M88.4 R92, [R193+0x4000] ;  /* 0x00400000c15c783b */ /* 0x000f620000000200 */
[----:B------:R-:W-:Y:S01]  /*1c20*/  SEL R3, R8, 0xffffffe0, !P1 ;  /* 0xffffffe008037807 */ /* 0x000fe20004800000 */
[----:B------:R-:W-:-:S02]  /*1c30*/  IMAD R189, R0, 0x2, R191 ;  /* 0x0000000200bd7824 */ /* 0x000fc400078e02bf */
[----:B------:R-:W1:Y:S02]  /*1c40*/  LDSM.16.M88.4 R84, [R193+0x4800] ;  /* 0x00480000c154783b */ /* 0x000e640000000200 */
[C---:B------:R-:W-:Y:S02]  /*1c50*/  IMAD.IADD R187, R193.reuse, 0x1, R3 ;  /* 0x00000001c1bb7824 */ /* 0x040fe400078e0203 */
[----:B------:R-:W1:Y:S04]  /*1c60*/  LDSM.16.M88.4 R76, [R193+0x5000] ;  /* 0x00500000c14c783b */ /* 0x000e680000000200 */
[----:B------:R-:W-:Y:S04]  /*1c70*/  LDSM.16.M88.4 R108, [R187+0x4000] ;  /* 0x00400000bb6c783b */ /* 0x000fe80000000200 */
[----:B------:R-:W1:Y:S04]  /*1c80*/  LDSM.16.M88.4 R112, [R192+0x2000] ;  /* 0x00200000c070783b */ /* 0x000e680000000200 */
[----:B------:R-:W1:Y:S04]  /*1c90*/  LDSM.16.M88.4 R104, [R187+0x4800] ;  /* 0x00480000bb68783b */ /* 0x000e680000000200 */
[----:B------:R-:W1:Y:S04]  /*1ca0*/  LDSM.16.M88.4 R100, [R187+0x5000] ;  /* 0x00500000bb64783b */ /* 0x000e680000000200 */
[----:B------:R-:W1:Y:S04]  /*1cb0*/  LDSM.16.M88.4 R64, [R187+0x5800] ;  /* 0x00580000bb40783b */ /* 0x000e680000000200 */
[----:B------:R-:W2:Y:S01]  /*1cc0*/  LDSM.16.M88.4 R60, [R192] ;  /* 0x00000000c03c783b */ /* 0x000ea20000000200 */
[-C--:B----4-:R-:W-:Y:S03]  /*1cd0*/  HMMA.16816.F32 R4, R68, R32.reuse, RZ ;  /* 0x000000204404723c */ /* 0x090fe600000018ff */
[----:B------:R-:W-:Y:S04]  /*1ce0*/  LDSM.16.M88.4 R48, [R191+0x2000] ;  /* 0x00200000bf30783b */ /* 0x000fe80000000200 */
[----:B------:R-:W-:Y:S01]  /*1cf0*/  LDSM.16.M88.4 R52, [R191] ;  /* 0x00000000bf34783b */ /* 0x000fe20000000200 */
[----:B------:R-:W-:Y:S03]  /*1d00*/  HMMA.16816.F32 R72, R56, R32, RZ ;  /* 0x000000203848723c */ /* 0x000fe600000018ff */
[----:B------:R-:W0:Y:S04]  /*1d10*/  LDGDEPBAR ;  /* 0x00000000000079af */ /* 0x000e280000000000 */
[----:B------:R-:W-:Y:S01]  /*1d20*/  IADD3 R32, R193, 0x4000, RZ ;  /* 0x00004000c1207810 */ /* 0x000fe20007ffe0ff */
[----:B-----5:R-:W-:Y:S03]  /*1d30*/  HMMA.16816.F32 R28, R68, R92, RZ ;  /* 0x0000005c441c723c */ /* 0x020fe600000018ff */
[----:B------:R-:W-:-:S04]  /*1d40*/  @P2 IADD3 R190, R32, -0x40, RZ ;  /* 0xffffffc020be2810 */ /* 0x000fc80007ffe0ff */
[C---:B------:R-:W-:Y:S01]  /*1d50*/  IADD3 R183, R190.reuse, 0x800, RZ ;  /* 0x00000800beb77810 */ /* 0x040fe20007ffe0ff */
[C---:B------:R-:W-:Y:S01]  /*1d60*/  HMMA.16816.F32 R24, R68.reuse, R94, RZ ;  /* 0x0000005e4418723c */ /* 0x040fe200000018ff */
[----:B------:R-:W4:Y:S01]  /*1d70*/  LDSM.16.M88.4 R44, [R190] ;  /* 0x00000000be2c783b */ /* 0x000f220000000200 */
[----:B------:R-:W-:Y:S01]  /*1d80*/  IMAD.IADD R180, R3, 0x1, R190 ;  /* 0x0000000103b47824 */ /* 0x000fe200078e02be */
[----:B------:R-:W-:Y:S01]  /*1d90*/  IADD3 R182, R190, 0x1000, RZ ;  /* 0x00001000beb67810 */ /* 0x000fe20007ffe0ff */
[----:B------:R-:W-:Y:S01]  /*1da0*/  IMAD R3, R124, 0x10, R127 ;  /* 0x000000107c037824 */ /* 0x000fe200078e027f */
[----:B------:R-:W5:Y:S01]  /*1db0*/  LDSM.16.M88.4 R40, [R190+0x800] ;  /* 0x00080000be28783b */ /* 0x000f620000000200 */
[----:B------:R-:W-:Y:S02]  /*1dc0*/  IADD3 R181, R190, 0x1800, RZ ;  /* 0x00001800beb57810 */ /* 0x000fe40007ffe0ff */
[----:B-1----:R-:W-:Y:S01]  /*1dd0*/  HMMA.16816.F32 R20, R68, R84, RZ ;  /* 0x000000544414723c */ /* 0x002fe200000018ff */
[----:B------:R-:W1:Y:S01]  /*1de0*/  LDSM.16.M88.4 R36, [R190+0x1000] ;  /* 0x00100000be24783b */ /* 0x000e620000000200 */
[----:B------:R-:W-:-:S04]  /*1df0*/  IADD3 R3, R3, 0x1, R205 ;  /* 0x0000000103037810 */ /* 0x000fc80007ffe0cd */
[----:B------:R-:W-:Y:S01]  /*1e00*/  IADD3 R237, R122, R3, -R125 ;  /* 0x000000037aed7210 */ /* 0x000fe20007ffe87d */
[----:B------:R-:W-:Y:S01]  /*1e10*/  IMAD R3, R118, 0x40, R244 ;  /* 0x0000004076037824 */ /* 0x000fe200078e02f4 */
[----:B------:R-:W-:Y:S02]  /*1e20*/  HMMA.16816.F32 R12, R68, R76, RZ ;  /* 0x0000004c440c723c */ /* 0x000fe400000018ff */
[----:B------:R-:W-:-:S04]  /*1e30*/  IADD3 R237, R237, c[0x0][0x2e8], RZ ;  /* 0x0000ba00eded7a10 */ /* 0x000fc80007ffe0ff */
[C---:B------:R-:W-:Y:S02]  /*1e40*/  IADD3 R236, R237.reuse, 0x8, RZ ;  /* 0x00000008edec7810 */ /* 0x040fe40007ffe0ff */
[C---:B--2---:R-:W-:Y:S01]  /*1e50*/  HMMA.16816.F32 R16, R68.reuse, R86, RZ ;  /* 0x000000564410723c */ /* 0x044fe200000018ff */
[C---:B------:R-:W-:Y:S02]  /*1e60*/  IADD3 R231, R237.reuse, 0x40, RZ ;  /* 0x00000040ede77810 */ /* 0x040fe40007ffe0ff */
[C---:B------:R-:W-:Y:S02]  /*1e70*/  IADD3 R229, R237.reuse, 0x48, RZ ;  /* 0x00000048ede57810 */ /* 0x040fe40007ffe0ff */
[-C--:B------:R-:W-:Y:S02]  /*1e80*/  IMNMX R237, R237, R122.reuse, PT ;  /* 0x0000007aeded7217 */ /* 0x080fe40003800200 */
[-C--:B------:R-:W-:Y:S01]  /*1e90*/  IMNMX R236, R236, R122.reuse, PT ;  /* 0x0000007aecec7217 */ /* 0x080fe20003800200 */
[----:B---3--:R-:W-:Y:S01]  /*1ea0*/  HMMA.16816.F32 R8, R68, R78, RZ ;  /* 0x0000004e4408723c */ /* 0x008fe200000018ff */
[----:B------:R-:W-:-:S02]  /*1eb0*/  IMNMX R231, R231, R122, PT ;  /* 0x0000007ae7e77217 */ /* 0x000fc40003800200 */
[----:B------:R-:W-:-:S05]  /*1ec0*/  IMNMX R229, R229, R122, PT ;  /* 0x0000007ae5e57217 */ /* 0x000fca0003800200 */
[----:B------:R-:W-:Y:S08]  /*1ed0*/  HMMA.16816.F32 R68, R68, R34, RZ ;  /* 0x000000224444723c */ /* 0x000ff000000018ff */
[C---:B------:R-:W-:Y:S08]  /*1ee0*/  HMMA.16816.F32 R96, R56.reuse, R92, RZ ;  /* 0x0000005c3860723c */ /* 0x040ff000000018ff */
[C---:B------:R-:W-:Y:S08]  /*1ef0*/  HMMA.16816.F32 R88, R56.reuse, R84, RZ ;  /* 0x000000543858723c */ /* 0x040ff000000018ff */
[C---:B------:R-:W-:Y:S08]  /*1f00*/  HMMA.16816.F32 R80, R56.reuse, R76, RZ ;  /* 0x0000004c3850723c */ /* 0x040ff000000018ff */
[C---:B------:R-:W-:Y:S08]  /*1f10*/  HMMA.16816.F32 R92, R56.reuse, R94, RZ ;  /* 0x0000005e385c723c */ /* 0x040ff000000018ff */
[C---:B------:R-:W-:Y:S08]  /*1f20*/  HMMA.16816.F32 R84, R56.reuse, R86, RZ ;  /* 0x000000563854723c */ /* 0x040ff000000018ff */
[C---:B------:R-:W-:Y:S08]  /*1f30*/  HMMA.16816.F32 R76, R56.reuse, R78, RZ ;  /* 0x0000004e384c723c */ /* 0x040ff000000018ff */
[----:B------:R-:W-:Y:S01]  /*1f40*/  HMMA.16816.F32 R56, R56, R34, RZ ;  /* 0x000000223838723c */ /* 0x000fe200000018ff */
[----:B------:R-:W2:Y:S07]  /*1f50*/  LDSM.16.M88.4 R32, [R190+0x1800] ;  /* 0x00180000be20783b */ /* 0x000eae0000000200 */
[C---:B------:R-:W-:Y:S08]  /*1f60*/  HMMA.16816.F32 R28, R112.reuse, R108, R28 ;  /* 0x0000006c701c723c */ /* 0x040ff0000000181c */
        /* <DEDUP_REMOVED lines=15> */
[----:B------:R-:W-:Y:S04]  /*2060*/  LDSM.16.M88.4 R56, [R189+0x2000] ;  /* 0x00200000bd38783b */ /* 0x000fe80000000200 */
[----:B------:R-:W3:Y:S03]  /*2070*/  LDSM.16.M88.4 R60, [R180] ;  /* 0x00000000b43c783b */ /* 0x000ee60000000200 */
[C---:B----4-:R-:W-:Y:S08]  /*2080*/  HMMA.16816.F32 R28, R48.reuse, R44, R28 ;  /* 0x0000002c301c723c */ /* 0x050ff0000000181c */
[C---:B-----5:R-:W-:Y:S08]  /*2090*/  HMMA.16816.F32 R20, R48.reuse, R40, R20 ;  /* 0x000000283014723c */ /* 0x060ff00000001814 */
[C---:B-1----:R-:W-:Y:S08]  /*20a0*/  HMMA.16816.F32 R12, R48.reuse, R36, R12 ;  /* 0x00000024300c723c */ /* 0x042ff0000000180c */
[C---:B--2---:R-:W-:Y:S08]  /*20b0*/  HMMA.16816.F32 R4, R48.reuse, R32, R4 ;  /* 0x000000203004723c */ /* 0x044ff00000001804 */
[C---:B------:R-:W-:Y:S08]  /*20c0*/  HMMA.16816.F32 R24, R48.reuse, R46, R24 ;  /* 0x0000002e3018723c */ /* 0x040ff00000001818 */
[C---:B------:R-:W-:Y:S08]  /*20d0*/  HMMA.16816.F32 R16, R48.reuse, R42, R16 ;  /* 0x0000002a3010723c */ /* 0x040ff00000001810 */
[C---:B------:R-:W-:Y:S08]  /*20e0*/  HMMA.16816.F32 R8, R48.reuse, R38, R8 ;  /* 0x000000263008723c */ /* 0x040ff00000001808 */
[----:B------:R-:W-:Y:S01]  /*20f0*/  HMMA.16816.F32 R68, R48, R34, R68 ;  /* 0x000000223044723c */ /* 0x000fe20000001844 */
[----:B------:R-:W1:Y:S07]  /*2100*/  LDSM.16.M88.4 R48, [R189] ;  /* 0x00000000bd30783b */ /* 0x000e6e0000000200 */
[C---:B------:R-:W-:Y:S08]  /*2110*/  HMMA.16816.F32 R92, R52.reuse, R46, R92 ;  /* 0x0000002e345c723c */ /* 0x040ff0000000185c */
[C---:B------:R-:W-:Y:S08]  /*2120*/  HMMA.16816.F32 R80, R52.reuse, R36, R80 ;  /* 0x000000243450723c */ /* 0x040ff00000001850 */
[----:B------:R-:W-:Y:S01]  /*2130*/  HMMA.16816.F32 R76, R52, R38, R76 ;  /* 0x00000026344c723c */ /* 0x000fe2000000184c */
[----:B------:R-:W2:Y:S07]  /*2140*/  LDSM.16.M88.4 R36, [R180+0x800] ;  /* 0x00080000b424783b */ /* 0x000eae0000000200 */
[----:B---3--:R-:W-:Y:S08]  /*2150*/  HMMA.16816.F32 R28, R56, R60, R28 ;  /* 0x0000003c381c723c */ /* 0x008ff0000000181c */
[----:B------:R-:W-:Y:S07]  /*2160*/  HMMA.16816.F32 R88, R52, R40, R88 ;  /* 0x000000283458723c */ /* 0x000fee0000001858 */
[C---:B------:R-:W-:Y:S01]  /*2170*/  IADD3 R41, R3.reuse, 0x8, RZ ;  /* 0x0000000803297810 */ /* 0x040fe20007ffe0ff */
[----:B-1----:R-:W-:Y:S01]  /*2180*/  HMMA.16816.F32 R92, R48, R62, R92 ;  /* 0x0000003e305c723c */ /* 0x002fe2000000185c */
[----:B------:R-:W-:-:S02]  /*2190*/  IADD3 R40, R3, 0x9, RZ ;  /* 0x0000000903287810 */ /* 0x000fc40007ffe0ff */
[C---:B------:R-:W-:Y:S02]  /*21a0*/  ISETP.GE.AND P3, PT, R41.reuse, R236, PT ;  /* 0x000000ec2900720c */ /* 0x040fe40003f66270 */
[C---:B------:R-:W-:Y:S02]  /*21b0*/  ISETP.GE.AND P4, PT, R41.reuse, R231, PT ;  /* 0x000000e72900720c */ /* 0x040fe40003f86270 */
[----:B------:R-:W-:Y:S01]  /*21c0*/  ISETP.GE.AND P6, PT, R41, R237, PT ;  /* 0x000000ed2900720c */ /* 0x000fe20003fc6270 */
[----:B------:R-:W-:Y:S08]  /*21d0*/  HMMA.16816.F32 R84, R52, R42, R84 ;  /* 0x0000002a3454723c */ /* 0x000ff00000001854 */
[----:B------:R-:W-:Y:S08]  /*21e0*/  HMMA.16816.F32 R24, R56, R62, R24 ;  /* 0x0000003e3818723c */ /* 0x000ff00000001818 */
[----:B------:R-:W-:Y:S01]  /*21f0*/  HMMA.16816.F32 R72, R52, R32, R72 ;  /* 0x000000203448723c */ /* 0x000fe20000001848 */
[----:B------:R-:W-:-:S02]  /*2200*/  FSEL R92, R92, -INF , !P6 ;  /* 0xff8000005c5c7808 */ /* 0x000fc40007000000 */
[----:B------:R-:W-:-:S04]  /*2210*/  ISETP.GE.AND P6, PT, R40, R236, PT ;  /* 0x000000ec2800720c */ /* 0x000fc80003fc6270 */
[----:B------:R-:W-:Y:S01]  /*2220*/  IADD3 R32, R3, 0x1, RZ ;  /* 0x0000000103207810 */ /* 0x000fe20007ffe0ff */
[----:B------:R-:W-:Y:S03]  /*2230*/  HMMA.16816.F32 R64, R52, R34, R64 ;  /* 0x000000223440723c */ /* 0x000fe60000001840 */
[C---:B------:R-:W-:Y:S02]  /*2240*/  ISETP.GE.AND P5, PT, R32.reuse, R237, PT ;  /* 0x000000ed2000720c */ /* 0x040fe40003fa6270 */
[C---:B------:R-:W-:Y:S02]  /*2250*/  ISETP.GE.AND P0, PT, R32.reuse, R236, PT ;  /* 0x000000ec2000720c */ /* 0x040fe40003f06270 */
[C---:B------:R-:W-:Y:S01]  /*2260*/  ISETP.GE.AND P2, PT, R32.reuse, R231, PT ;  /* 0x000000e72000720c */ /* 0x040fe20003f46270 */
[----:B--2---:R-:W-:Y:S01]  /*2270*/  HMMA.16816.F32 R88, R48, R36, R88 ;  /* 0x000000243058723c */ /* 0x004fe20000001858 */
[----:B------:R-:W-:-:S02]  /*2280*/  ISETP.GE.AND P1, PT, R32, R229, PT ;  /* 0x000000e52000720c */ /* 0x000fc40003f26270 */
[----:B------:R-:W1:Y:S01]  /*2290*/  LDSM.16.M88.4 R32, [R180+0x1000] ;  /* 0x00100000b420783b */ /* 0x000e620000000200 */
[----:B------:R-:W-:Y:S02]  /*22a0*/  FSEL R42, R29, -INF , !P2 ;  /* 0xff8000001d2a7808 */ /* 0x000fe40005000000 */
[----:B------:R-:W-:Y:S02]  /*22b0*/  FSEL R43, R31, -INF , !P1 ;  /* 0xff8000001f2b7808 */ /* 0x000fe40004800000 */
[----:B------:R-:W-:Y:S01]  /*22c0*/  ISETP.GE.AND P1, PT, R40, R237, PT ;  /* 0x000000ed2800720c */ /* 0x000fe20003f26270 */
        /* <DEDUP_REMOVED lines=8> */
[----:B------:R-:W-:Y:S02]  /*2350*/  ISETP.GE.AND P1, PT, R40, R229, PT ;  /* 0x000000e52800720c */ /* 0x000fe40003f26270 */
[----:B------:R-:W-:Y:S01]  /*2360*/  FSEL R45, R24, -INF , !P4 ;  /* 0xff800000182d7808 */ /* 0x000fe20006000000 */
[----:B------:R-:W-:Y:S01]  /*2370*/  HMMA.16816.F32 R16, R56, R38, R16 ;  /* 0x000000263810723c */ /* 0x000fe20000001810 */
[----:B------:R-:W-:-:S02]  /*2380*/  FSEL R44, R26, -INF , !P2 ;  /* 0xff8000001a2c7808 */ /* 0x000fc40005000000 */
[----:B------:R-:W-:Y:S02]  /*2390*/  FSEL R46, R25, -INF , !P3 ;  /* 0xff800000192e7808 */ /* 0x000fe40005800000 */
[----:B------:R-:W-:Y:S02]  /*23a0*/  IADD3 R40, R3, 0x11, RZ ;  /* 0x0000001103287810 */ /* 0x000fe40007ffe0ff */
[C---:B------:R-:W-:Y:S01]  /*23b0*/  ISETP.GE.AND P6, PT, R29.reuse, R237, PT ;  /* 0x000000ed1d00720c */ /* 0x040fe20003fc6270 */
[----:B------:R-:W-:Y:S01]  /*23c0*/  HMMA.16816.F32 R84, R48, R38, R84 ;  /* 0x000000263054723c */ /* 0x000fe20000001854 */
[C---:B------:R-:W-:Y:S02]  /*23d0*/  ISETP.GE.AND P2, PT, R29.reuse, R236, PT ;  /* 0x000000ec1d00720c */ /* 0x040fe40003f46270 */
[C---:B------:R-:W-:Y:S02]  /*23e0*/  ISETP.GE.AND P4, PT, R29.reuse, R231, PT ;  /* 0x000000e71d00720c */ /* 0x040fe40003f86270 */
[----:B------:R-:W-:-:S02]  /*23f0*/  ISETP.GE.AND P3, PT, R29, R229, PT ;  /* 0x000000e51d00720c */ /* 0x000fc40003f66270 */
[----:B------:R-:W-:Y:S01]  /*2400*/  FSEL R38, R27, -INF , !P1 ;  /* 0xff8000001b267808 */ /* 0x000fe20004800000 */
[----:B------:R-:W-:Y:S01]  /*2410*/  HMMA.16816.F32 R96, R48, R60, R96 ;  /* 0x0000003c3060723c */ /* 0x000fe20000001860 */
[----:B------:R-:W2:Y:S01]  /*2420*/  LDSM.16.M88.4 R24, [R180+0x1800] ;  /* 0x00180000b418783b */ /* 0x000ea20000000200 */
[----:B------:R-:W-:Y:S01]  /*2430*/  ISETP.GE.AND P1, PT, R40, R237, PT ;  /* 0x000000ed2800720c */ /* 0x000fe20003f26270 */
[----:B------:R-:W-:-:S04]  /*2440*/  DEPBAR.LE SB0, 0x0 ;  /* 0x000080000000791a */ /* 0x000fc80000000000 */
[----:B------:R-:W-:Y:S01]  /*2450*/  FSEL R29, R88, -INF , !P6 ;  /* 0xff800000581d7808 */ /* 0x000fe20007000000 */
[-C--:B-1----:R-:W-:Y:S01]  /*2460*/  HMMA.16816.F32 R80, R48, R32.reuse, R80 ;  /* 0x000000203050723c */ /* 0x082fe20000001850 */
[----:B------:R-:W-:Y:S02]  /*2470*/  FSEL R140, R90, -INF , !P2 ;  /* 0xff8000005a8c7808 */ /* 0x000fe40005000000 */
[----:B------:R-:W-:Y:S02]  /*2480*/  FSEL R53, R89, -INF , !P1 ;  /* 0xff80000059357808 */ /* 0x000fe40004800000 */
[C---:B------:R-:W-:Y:S02]  /*2490*/  ISETP.GE.AND P6, PT, R40.reuse, R236, PT ;  /* 0x000000ec2800720c */ /* 0x040fe40003fc6270 */
[C---:B------:R-:W-:Y:S01]  /*24a0*/  ISETP.GE.AND P2, PT, R40.reuse, R231, PT ;  /* 0x000000e72800720c */ /* 0x040fe20003f46270 */
[----:B------:R-:W-:Y:S01]  /*24b0*/  HMMA.16816.F32 R12, R56, R32, R12 ;  /* 0x00000020380c723c */ /* 0x000fe2000000180c */
[----:B------:R-:W-:-:S02]  /*24c0*/  ISETP.GE.AND P1, PT, R40, R229, PT ;  /* 0x000000e52800720c */ /* 0x000fc40003f26270 */
[C---:B------:R-:W-:Y:S02]  /*24d0*/  IADD3 R40, R3.reuse, 0x18, RZ ;  /* 0x0000001803287810 */ /* 0x040fe40007ffe0ff */
[----:B------:R-:W-:Y:S02]  /*24e0*/  IADD3 R39, R3, 0x19, RZ ;  /* 0x0000001903277810 */ /* 0x000fe40007ffe0ff */
[----:B------:R-:W-:Y:S01]  /*24f0*/  FSEL R63, R91, -INF , !P6 ;  /* 0xff8000005b3f7808 */ /* 0x000fe20007000000 */
[----:B------:R-:W-:Y:S01]  /*2500*/  HMMA.16816.F32 R8, R56, R34, R8 ;  /* 0x000000223808723c */ /* 0x000fe20000001808 */
[----:B------:R-:W-:Y:S02]  /*2510*/  FSEL R22, R22, -INF , !P3 ;  /* 0xff80000016167808 */ /* 0x000fe40005800000 */
[C---:B------:R-:W-:Y:S02]  /*2520*/  ISETP.GE.AND P6, PT, R40.reuse, R237, PT ;  /* 0x000000ed2800720c */ /* 0x040fe40003fc6270 */
[----:B------:R-:W-:-:S02]  /*2530*/  ISETP.GE.AND P3, PT, R40, R236, PT ;  /* 0x000000ec2800720c */ /* 0x000fc40003f66270 */
[----:B------:R-:W-:Y:S01]  /*2540*/  FSEL R23, R23, -INF , !P1 ;  /* 0xff80000017177808 */ /* 0x000fe20004800000 */
[----:B------:R-:W-:Y:S01]  /*2550*/  HMMA.16816.F32 R76, R48, R34, R76 ;  /* 0x00000022304c723c */ /* 0x000fe2000000184c */
[----:B------:R-:W-:Y:S02]  /*2560*/  ISETP.GE.AND P1, PT, R39, R237, PT ;  /* 0x000000ed2700720c */ /* 0x000fe40003f26270 */
[----:B------:R-:W-:Y:S02]  /*2570*/  FSEL R41, R20, -INF , !P4 ;  /* 0xff80000014297808 */ /* 0x000fe40006000000 */
[----:B------:R-:W-:Y:S02]  /*2580*/  FSEL R21, R21, -INF , !P2 ;  /* 0xff80000015157808 */ /* 0x000fe40005000000 */
[----:B------:R-:W-:Y:S02]  /*2590*/  FSEL R54, R84, -INF , !P6 ;  /* 0xff80000054367808 */ /* 0x000fe40007000000 */
[----:B------:R-:W-:Y:S01]  /*25a0*/  FSEL R165, R86, -INF , !P3 ;  /* 0xff80000056a57808 */ /* 0x000fe20005800000 */
[----:B--2---:R-:W-:Y:S01]  /*25b0*/  HMMA.16816.F32 R4, R56, R24, R4 ;  /* 0x000000183804723c */ /* 0x004fe20000001804 */
[----:B------:R-:W-:-:S02]  /*25c0*/  ISETP.GE.AND P4, PT, R40, R231, PT ;  /* 0x000000e72800720c */ /* 0x000fc40003f86270 */
[----:B------:R-:W-:Y:S02]  /*25d0*/  ISETP.GE.AND P2, PT, R40, R229, PT ;  /* 0x000000e52800720c */ /* 0x000fe40003f46270 */
[C---:B------:R-:W-:Y:S02]  /*25e0*/  ISETP.GE.AND P6, PT, R39.reuse, R236, PT ;  /* 0x000000ec2700720c */ /* 0x040fe40003fc6270 */
[----:B------:R-:W-:Y:S01]  /*25f0*/  ISETP.GE.AND P3, PT, R39, R231, PT ;  /* 0x000000e72700720c */ /* 0x000fe20003f66270 */
[----:B------:R-:W-:Y:S01]  /*2600*/  HMMA.16816.F32 R68, R56, R26, R68 ;  /* 0x0000001a3844723c */ /* 0x000fe20000001844 */
[----:B------:R-:W-:Y:S02]  /*2610*/  FSEL R168, R85, -INF , !P1 ;  /* 0xff80000055a87808 */ /* 0x000fe40004800000 */
[----:B------:R-:W-:Y:S02]  /*2620*/  IADD3 R20, R3, 0x20, RZ ;  /* 0x0000002003147810 */ /* 0x000fe40007ffe0ff */
        /* <DEDUP_REMOVED lines=8> */
[----:B------:R-:W-:Y:S01]  /*26b0*/  BAR.SYNC.DEFER_BLOCKING 0x0 ;  /* 0x0000000000007b1d */ /* 0x000fe20000010000 */
[----:B------:R-:W-:-:S02]  /*26c0*/  ISETP.GE.AND P6, PT, R20, R237, PT ;  /* 0x000000ed1400720c */ /* 0x000fc40003fc6270 */
[C---:B------:R-:W-:Y:S02]  /*26d0*/  ISETP.GE.AND P2, PT, R20.reuse, R236, PT ;  /* 0x000000ec1400720c */ /* 0x040fe40003f46270 */
[C---:B------:R-:W-:Y:S02]  /*26e0*/  ISETP.GE.AND P4, PT, R20.reuse, R231, PT ;  /* 0x000000e71400720c */ /* 0x040fe40003f86270 */
[----:B------:R-:W-:Y:S02]  /*26f0*/  ISETP.GE.AND P3, PT, R20, R229, PT ;  /* 0x000000e51400720c */ /* 0x000fe40003f66270 */
[----:B------:R-:W-:Y:S02]  /*2700*/  FSEL R20, R19, -INF , !P1 ;  /* 0xff80000013147808 */ /* 0x000fe40004800000 */
[----:B------:R-:W-:Y:S02]  /*2710*/  ISETP.GE.AND P1, PT, R32, R237, PT ;  /* 0x000000ed2000720c */ /* 0x000fe40003f26270 */
[----:B------:R-:W-:-:S02]  /*2720*/  FSEL R159, R80, -INF , !P6 ;  /* 0xff800000509f7808 */ /* 0x000fc40007000000 */
[----:B------:R-:W-:Y:S02]  /*2730*/  FSEL R148, R82, -INF , !P2 ;  /* 0xff80000052947808 */ /* 0x000fe40005000000 */
[----:B------:R-:W-:Y:S02]  /*2740*/  FSEL R156, R81, -INF , !P1 ;  /* 0xff800000519c7808 */ /* 0x000fe40004800000 */
[C---:B------:R-:W-:Y:S02]  /*2750*/  ISETP.GE.AND P6, PT, R32.reuse, R236, PT ;  /* 0x000000ec2000720c */ /* 0x040fe40003fc6270 */
[C---:B------:R-:W-:Y:S02]  /*2760*/  ISETP.GE.AND P2, PT, R32.reuse, R231, PT ;  /* 0x000000e72000720c */ /* 0x040fe40003f46270 */
[----:B------:R-:W-:Y:S02]  /*2770*/  ISETP.GE.AND P1, PT, R32, R229, PT ;  /* 0x000000e52000720c */ /* 0x000fe40003f26270 */
[----:B------:R-:W-:-:S02]  /*2780*/  IADD3 R32, R3, 0x28, RZ ;  /* 0x0000002803207810 */ /* 0x000fc40007ffe0ff */
[----:B------:R-:W-:Y:S02]  /*2790*/  FSEL R144, R12, -INF , !P4 ;  /* 0xff8000000c907808 */ /* 0x000fe40006000000 */
[----:B------:R-:W-:Y:S02]  /*27a0*/  ISETP.GE.AND P4, PT, R32, R231, PT ;  /* 0x000000e72000720c */ /* 0x000fe40003f86270 */
[C---:B------:R-:W-:Y:S02]  /*27b0*/  IADD3 R19, R3.reuse, 0x29, RZ ;  /* 0x0000002903137810 */ /* 0x040fe40007ffe0ff */
        /* <DEDUP_REMOVED lines=8> */
[----:B------:R-:W-:-:S02]  /*2840*/  FSEL R143, R13, -INF , !P2 ;  /* 0xff8000000d8f7808 */ /* 0x000fc40005000000 */
[----:B------:R-:W-:Y:S02]  /*2850*/  FSEL R160, R77, -INF , !P1 ;  /* 0xff8000004da07808 */ /* 0x000fe40004800000 */
[----:B------:R-:W-:Y:S02]  /*2860*/  FSEL R152, R4, -INF , !P4 ;  /* 0xff80000004987808 */ /* 0x000fe40006000000 */
[----:B------:R-:W-:Y:S02]  /*2870*/  ISETP.GE.AND P0, PT, R3, R231, PT ;  /* 0x000000e70300720c */ /* 0x000fe40003f06270 */
[C---:B------:R-:W-:Y:S02]  /*2880*/  ISETP.GE.AND P6, PT, R32.reuse, R237, PT ;  /* 0x000000ed2000720c */ /* 0x040fe40003fc6270 */
[C---:B------:R-:W-:Y:S02]  /*2890*/  ISETP.GE.AND P3, PT, R32.reuse, R236, PT ;  /* 0x000000ec2000720c */ /* 0x040fe40003f66270 */
[----:B------:R-:W-:-:S02]  /*28a0*/  ISETP.GE.AND P2, PT, R32, R229, PT ;  /* 0x000000e52000720c */ /* 0x000fc40003f46270 */
[----:B------:R-:W-:Y:S02]  /*28b0*/  ISETP.GE.AND P1, PT, R19, R229, PT ;  /* 0x000000e51300720c */ /* 0x000fe40003f26270 */
[C---:B------:R-:W-:Y:S02]  /*28c0*/  IADD3 R4, R3.reuse, 0x39, RZ ;  /* 0x0000003903047810 */ /* 0x040fe40007ffe0ff */
[----:B------:R-:W-:Y:S02]  /*28d0*/  IADD3 R8, R3, 0x31, RZ ;  /* 0x0000003103087810 */ /* 0x000fe40007ffe0ff */
[----:B------:R-:W-:Y:S02]  /*28e0*/  FSEL R28, R28, -INF , !P0 ;  /* 0xff8000001c1c7808 */ /* 0x000fe40004000000 */
[----:B------:R-:W-:Y:S02]  /*28f0*/  FSEL R162, R76, -INF , !P6 ;  /* 0xff8000004ca27808 */ /* 0x000fe40007000000 */
[----:B------:R-:W-:-:S02]  /*2900*/  FSEL R155, R78, -INF , !P3 ;  /* 0xff8000004e9b7808 */ /* 0x000fc40005800000 */
[----:B------:R-:W-:Y:S02]  /*2910*/  FSEL R25, R10, -INF , !P2 ;  /* 0xff8000000a197808 */ /* 0x000fe40005000000 */
[----:B------:R-:W-:Y:S02]  /*2920*/  FSEL R158, R11, -INF , !P1 ;  /* 0xff8000000b9e7808 */ /* 0x000fe40004800000 */
[----:B------:R-:W-:Y:S02]  /*2930*/  ISETP.GE.AND P0, PT, R4, R229, PT ;  /* 0x000000e50400720c */ /* 0x000fe40003f06270 */
[CC--:B------:R-:W-:Y:S02]  /*2940*/  ISETP.GE.AND P6, PT, R19.reuse, R236.reuse, PT ;  /* 0x000000ec1300720c */ /* 0x0c0fe40003fc6270 */
[----:B------:R-:W-:Y:S02]  /*2950*/  ISETP.GE.AND P3, PT, R19, R231, PT ;  /* 0x000000e71300720c */ /* 0x000fe40003f66270 */
[----:B------:R-:W-:-:S02]  /*2960*/  ISETP.GE.AND P2, PT, R12, R236, PT ;  /* 0x000000ec0c00720c */ /* 0x000fc40003f46270 */
[----:B------:R-:W-:Y:S02]  /*2970*/  ISETP.GE.AND P1, PT, R8, R237, PT ;  /* 0x000000ed0800720c */ /* 0x000fe40003f26270 */
[----:B------:R-:W-:Y:S02]  /*2980*/  FSEL R149, R71, -INF , !P0 ;  /* 0xff80000047957808 */ /* 0x000fe40004000000 */
[----:B------:R-:W-:Y:S02]  /*2990*/  FSEL R157, R79, -INF , !P6 ;  /* 0xff8000004f9d7808 */ /* 0x000fe40007000000 */
[----:B------:R-:W-:Y:S02]  /*29a0*/  FSEL R166, R9, -INF , !P3 ;  /* 0xff80000009a67808 */ /* 0x000fe40005800000 */
[----:B------:R-:W-:Y:S02]  /*29b0*/  FSEL R62, R74, -INF , !P2 ;  /* 0xff8000004a3e7808 */ /* 0x000fe40005000000 */
[----:B------:R-:W-:-:S02]  /*29c0*/  FSEL R137, R73, -INF , !P1 ;  /* 0xff80000049897808 */ /* 0x000fc40004800000 */
[----:B------:R-:W-:Y:S02]  /*29d0*/  ISETP.GE.AND P0, PT, R217, 0x2, PT ;  /* 0x00000002d900780c */ /* 0x000fe40003f06270 */
[C---:B------:R-:W-:Y:S02]  /*29e0*/  ISETP.GE.AND P6, PT, R12.reuse, R237, PT ;  /* 0x000000ed0c00720c */ /* 0x040fe40003fc6270 */
[----:B------:R-:W-:Y:S02]  /*29f0*/  ISETP.GE.AND P3, PT, R12, R229, PT ;  /* 0x000000e50c00720c */ /* 0x000fe40003f66270 */
[C---:B------:R-:W-:Y:S02]  /*2a00*/  ISETP.GE.AND P2, PT, R8.reuse, R231, PT ;  /* 0x000000e70800720c */ /* 0x040fe40003f46270 */
[----:B------:R-:W-:Y:S02]  /*2a10*/  ISETP.GE.AND P1, PT, R8, R229, PT ;  /* 0x000000e50800720c */ /* 0x000fe40003f26270 */
[----:B------:R-:W-:-:S02]  /*2a20*/  IADD3 R9, R3, 0x38, RZ ;  /* 0x0000003803097810 */ /* 0x000fc40007ffe0ff */
[----:B------:R-:W-:Y:S02]  /*2a30*/  FSEL R139, R72, -INF , !P6 ;  /* 0xff800000488b7808 */ /* 0x000fe40007000000 */
[----:B------:R-:W-:Y:S02]  /*2a40*/  FSEL R147, R6, -INF , !P3 ;  /* 0xff80000006937808 */ /* 0x000fe40005800000 */
[----:B------:R-:W-:Y:S02]  /*2a50*/  FSEL R151, R5, -INF , !P2 ;  /* 0xff80000005977808 */ /* 0x000fe40005000000 */
[----:B------:R-:W-:Y:S02]  /*2a60*/  FSEL R150, R7, -INF , !P1 ;  /* 0xff80000007967808 */ /* 0x000fe40004800000 */
[----:B------:R-:W-:Y:S02]  /*2a70*/  FSEL R97, R97, -INF , !P5 ;  /* 0xff80000061617808 */ /* 0x000fe40006800000 */
        /* <DEDUP_REMOVED lines=10> */
[C---:B------:R-:W-:Y:S02]  /*2b20*/  ISETP.GE.AND P6, PT, R9.reuse, R237, PT ;  /* 0x000000ed0900720c */ /* 0x040fe40003fc6270 */
[----:B------:R-:W-:Y:S02]  /*2b30*/  ISETP.GE.AND P4, PT, R9, R236, PT ;  /* 0x000000ec0900720c */ /* 0x000fe40003f86270 */
[----:B------:R-:W-:Y:S01]  /*2b40*/  ISETP.GE.AND P1, PT, R3, R229, PT ;  /* 0x000000e50300720c */ /* 0x000fe20003f26270 */
[----:B------:R-:W-:Y:S01]  /*2b50*/  IMAD.IADD R3, R121, 0x1, R119 ;  /* 0x0000000179037824 */ /* 0x000fe200078e0277 */
        /* <DEDUP_REMOVED lines=8> */
[----:B------:R-:W-:Y:S01]  /*2be0*/  FSEL R64, R51, -INF , !P3 ;  /* 0xff80000033407808 */ /* 0x000fe20005800000 */
[----:B------:R-:W-:Y:S05]  /*2bf0*/  @!P0 BRA `(.L_x_616) ;  /* 0x0000019000008947 */ /* 0x000fea0003800000 */
[----:B------:R-:W-:Y:S01]  /*2c00*/  IADD3 R6, R217, -0x2, RZ ;  /* 0xfffffffed9067810 */ /* 0x000fe20007ffe0ff */
[----:B------:R-:W-:-:S03]  /*2c10*/  USHF.L.U32 UR5, UR6, 0x5, URZ ;  /* 0x0000000506057899 */ /* 0x000fc6000800063f */
[----:B------:R-:W-:Y:S01]  /*2c20*/  SHF.R.S32.HI R5, RZ, 0x1f, R6 ;  /* 0x0000001fff057819 */ /* 0x000fe20000011406 */
[C---:B------:R-:W-:Y:S02]  /*2c30*/  IMAD R4, R6.reuse, UR7, RZ ;  /* 0x0000000706047c24 */ /* 0x040fe4000f8e02ff */
[----:B------:R-:W-:-:S04]  /*2c40*/  IMAD.WIDE.U32 R6, R6, UR8, R208 ;  /* 0x0000000806067c25 */ /* 0x000fc8000f8e00d0 */
[----:B------:R-:W-:Y:S01]  /*2c50*/  IMAD R5, R5, UR8, R4 ;  /* 0x0000000805057c24 */ /* 0x000fe2000f8e0204 */
[----:B------:R-:W-:Y:S01]  /*2c60*/  LEA R8, P2, R6, c[0x0][0x168], 0x1 ;  /* 0x00005a0006087a11 */ /* 0x000fe200078408ff */
[----:B------:R-:W-:Y:S02]  /*2c70*/  IMAD.U32 R4, RZ, RZ, UR6 ;  /* 0x00000006ff047e24 */ /* 0x000fe4000f8e00ff */
[----:B------:R-:W-:Y:S01]  /*2c80*/  IMAD.IADD R5, R7, 0x1, R5 ;  /* 0x0000000107057824 */ /* 0x000fe200078e0205 */
[----:B------:R-:W-:Y:S02]  /*2c90*/  IADD3 R10, P1, R8, UR5, RZ ;  /* 0x00000005080a7c10 */ /* 0x000fe4000ff3e0ff */
[----:B------:R-:W-:Y:S02]  /*2ca0*/  SHF.L.U64.HI R4, R4, 0x5, R117 ;  /* 0x0000000504047819 */ /* 0x000fe40000010275 */
[----:B------:R-:W-:Y:S02]  /*2cb0*/  LEA.HI.X R9, R6, c[0x0][0x16c], R5, 0x1, P2 ;  /* 0x00005b0006097a11 */ /* 0x000fe400010f0c05 */
[----:B------:R-:W-:-:S03]  /*2cc0*/  IADD3 R12, P2, R10, UR5, RZ ;  /* 0x000000050a0c7c10 */ /* 0x000fc6000ff5e0ff */
[----:B------:R-:W-:Y:S01]  /*2cd0*/  IMAD.X R11, R4, 0x1, R9, P1 ;  /* 0x00000001040b7824 */ /* 0x000fe200008e0609 */
[----:B------:R-:W-:Y:S01]  /*2ce0*/  IADD3 R6, P1, R12, UR5, RZ ;  /* 0x000000050c067c10 */ /* 0x000fe2000ff3e0ff */
[----:B------:R-:W-:Y:S01]  /*2cf0*/  @!PT LDS RZ, [RZ] ;  /* 0x00000000fffff984 */ /* 0x000fe20000000800 */
[----:B------:R-:W-:Y:S01]  /*2d00*/  @!PT LDS RZ, [RZ] ;  /* 0x00000000fffff984 */ /* 0x000fe20000000800 */
[----:B------:R-:W-:Y:S01]  /*2d10*/  @!PT LDS RZ, [RZ] ;  /* 0x00000000fffff984 */ /* 0x000fe20000000800 */
[----:B------:R1:W-:Y:S02]  /*2d20*/  LDGSTS.E.BYPASS.LTC128B.128 [R204+0x4000], [R8.64] ;  /* 0x0400000008cc7fae */ /* 0x0003e4000b901d56 */
[--C-:B------:R-:W-:Y:S02]  /*2d30*/  IMAD.X R13, R11, 0x1, R4.reuse, P2 ;  /* 0x000000010b0d7824 */ /* 0x100fe400010e0604 */
[----:B------:R1:W-:Y:S02]  /*2d40*/  LDGSTS.E.BYPASS.LTC128B.128 [R204+0x4800], [R10.64] ;  /* 0x048000000acc7fae */ /* 0x0003e4000b901d56 */
[----:B------:R-:W-:Y:S02]  /*2d50*/  IMAD.X R7, R13, 0x1, R4, P1 ;  /* 0x000000010d077824 */ /* 0x000fe400008e0604 */
[----:B------:R1:W-:Y:S04]  /*2d60*/  LDGSTS.E.BYPASS.LTC128B.128 [R204+0x5000], [R12.64] ;  /* 0x050000000ccc7fae */ /* 0x0003e8000b901d56 */
[----:B------:R1:W-:Y:S04]  /*2d70*/  LDGSTS.E.BYPASS.LTC128B.128 [R204+0x5800], [R6.64] ;  /* 0x0580000006cc7fae */ /* 0x0003e8000b901d56 */
[----:B------:R-:W0:Y:S02]  /*2d80*/  LDGDEPBAR ;  /* 0x00000000000079af */ /* 0x000e240000000000 */
.L_x_616:
[----:B------:R-:W-:Y:S01]  /*2d90*/  FMNMX.FTZ R4, R28, R42, !PT ;  /* 0x0000002a1c047209 */ /* 0x000fe20007810000 */
[----:B------:R-:W-:Y:S01]  /*2da0*/  IMAD.SHL.U32 R56, R216, 0x2, RZ ;  /* 0x00000002d8387824 */ /* 0x000fe200078e00ff */
[----:B-1----:R-:W-:Y:S01]  /*2db0*/  FMNMX.FTZ R11, R30, R43, !PT ;  /* 0x0000002b1e0b7209 */ /* 0x002fe20007810000 */
[----:B------:R-:W-:Y:S01]  /*2dc0*/  IMAD.WIDE.U32 R60, R222, -0x2daee0ad, RZ ;  /* 0xd2511f53de3c7825 */ /* 0x000fe200078e00ff */
[----:B------:R-:W-:Y:S01]  /*2dd0*/  FMNMX.FTZ R4, R45, R4, !PT ;  /* 0x000000042d047209 */ /* 0x000fe20007810000 */
[----:B------:R-:W-:Y:S01]  /*2de0*/  UIADD3 UR15, UR20, -0x61c88647, URZ ;  /* 0x9e3779b9140f7890 */ /* 0x000fe2000fffe03f */
[----:B------:R-:W-:Y:S01]  /*2df0*/  FMNMX.FTZ R11, R44, R11, !PT ;  /* 0x0000000b2c0b7209 */ /* 0x000fe20007810000 */
[----:B------:R-:W-:Y:S01]  /*2e00*/  IMAD.WIDE.U32 R26, R228, -0x326172a9, RZ ;  /* 0xcd9e8d57e41a7825 */ /* 0x000fe200078e00ff */
[----:B------:R-:W-:Y:S01]  /*2e10*/  FMNMX.FTZ R4, R46, R4, !PT ;  /* 0x000000042e047209 */ /* 0x000fe20007810000 */
[----:B------:R-:W-:Y:S01]  /*2e20*/  UIADD3 UR14, UR21, -0x4498517b, URZ ;  /* 0xbb67ae85150e7890 */ /* 0x000fe2000fffe03f */
        /* <DEDUP_REMOVED lines=16> */
[----:B------:R-:W-:Y:S01]  /*2f30*/  FMNMX.FTZ R11, R20, R11, !PT ;  /* 0x0000000b140b7209 */ /* 0x000fe20007810000 */
[----:B------:R-:W-:Y:S01]  /*2f40*/  IMAD.SHL.U32 R188, R3, 0x2, RZ ;  /* 0x0000000203bc7824 */ /* 0x000fe200078e00ff */
[----:B------:R-:W-:Y:S01]  /*2f50*/  FMNMX.FTZ R4, R144, R4, !PT ;  /* 0x0000000490047209 */ /* 0x000fe20007810000 */
[----:B------:R-:W-:Y:S01]  /*2f60*/  UIADD3 UR7, UR20, 0x1715609d, URZ ;  /* 0x1715609d14077890 */ /* 0x000fe2000fffe03f */
[----:B------:R-:W-:Y:S01]  /*2f70*/  FMNMX.FTZ R9, R96, R97, !PT ;  /* 0x0000006160097209 */ /* 0x000fe20007810000 */
[--C-:B------:R-:W-:Y:S01]  /*2f80*/  IMAD R185, R2, 0x2, R188.reuse ;  /* 0x0000000202b97824 */ /* 0x100fe200078e02bc */
[----:B------:R-:W-:Y:S01]  /*2f90*/  FMNMX.FTZ R4, R143, R4, !PT ;  /* 0x000000048f047209 */ /* 0x000fe20007810000 */
[----:B------:R-:W-:Y:S01]  /*2fa0*/  IMAD R186, R0, 0x2, R188 ;  /* 0x0000000200ba7824 */ /* 0x000fe200078e02bc */
[----:B------:R-:W-:Y:S01]  /*2fb0*/  FMNMX.FTZ R11, R154, R11, !PT ;  /* 0x0000000b9a0b7209 */ /* 0x000fe20007810000 */
[----:B------:R-:W-:Y:S01]  /*2fc0*/  IMAD R184, R0, 0x2, R185 ;  /* 0x0000000200b87824 */ /* 0x000fe200078e02b9 */
        /* <DEDUP_REMOVED lines=18> */
[----:B------:R-:W-:Y:S02]  /*30f0*/  IADD3 R230, R228, 0x4, RZ ;  /* 0x00000004e4e67810 */ /* 0x000fe40007ffe0ff */
[----:B------:R-:W-:Y:S02]  /*3100*/  FMNMX.FTZ R9, R53, R9, !PT ;  /* 0x0000000935097209 */ /* 0x000fe40007810000 */
[----:B------:R-:W-:Y:S01]  /*3110*/  FMNMX.FTZ R8, R140, R8, !PT ;  /* 0x000000088c087209 */ /* 0x000fe20007810000 */
[----:B------:R-:W-:Y:S01]  /*3120*/  IMAD.WIDE.U32 R170, R230, -0x326172a9, RZ ;  /* 0xcd9e8d57e6aa7825 */ /* 0x000fe200078e00ff */
[----:B------:R-:W-:Y:S02]  /*3130*/  FMNMX.FTZ R11, R147, R11, !PT ;  /* 0x0000000b930b7209 */ /* 0x000fe40007810000 */
[----:B------:R-:W-:-:S02]  /*3140*/  FMNMX.FTZ R9, R54, R9, !PT ;  /* 0x0000000936097209 */ /* 0x000fc40007810000 */
[----:B------:R-:W-:Y:S02]  /*3150*/  LOP3.LUT R223, R116, UR20, RZ, 0x3c, !PT ;  /* 0x0000001474df7c12 */ /* 0x000fe4000f8e3cff */
[----:B------:R-:W-:Y:S01]  /*3160*/  LOP3.LUT R178, R61, UR21, R56, 0x96, !PT ;  /* 0x000000153db27c12 */ /* 0x000fe2000f8e9638 */
[----:B------:R-:W-:Y:S01]  /*3170*/  LDSM.16.MT88.4 R116, [R188+0x6000] ;  /* 0x00600000bc74783b */ /* 0x000fe20000004200 */
[----:B------:R-:W-:Y:S02]  /*3180*/  FMNMX.FTZ R8, R63, R8, !PT ;  /* 0x000000083f087209 */ /* 0x000fe40007810000 */
[----:B------:R-:W-:Y:S01]  /*3190*/  FMNMX.FTZ R11, R150, R11, !PT ;  /* 0x0000000b960b7209 */ /* 0x000fe20007810000 */
[----:B------:R-:W-:Y:S01]  /*31a0*/  IMAD.WIDE.U32 R178, R178, -0x326172a9, RZ ;  /* 0xcd9e8d57b2b27825 */ /* 0x000fe200078e00ff */
[----:B------:R-:W-:Y:S02]  /*31b0*/  FMNMX.FTZ R9, R168, R9, !PT ;  /* 0x00000009a8097209 */ /* 0x000fe40007810000 */
[----:B-1----:R-:W-:-:S02]  /*31c0*/  FMNMX.FTZ R134, R4, R134, !PT ;  /* 0x0000008604867209 */ /* 0x002fc40007810000 */
[----:B------:R-:W-:Y:S02]  /*31d0*/  LOP3.LUT R238, R171, R223, RZ, 0x3c, !PT ;  /* 0x000000dfabee7212 */ /* 0x000fe400078e3cff */
[----:B------:R-:W-:Y:S01]  /*31e0*/  FMNMX.FTZ R8, R165, R8, !PT ;  /* 0x00000008a5087209 */ /* 0x000fe20007810000 */
[----:B------:R-:W1:Y:S01]  /*31f0*/  SHFL.BFLY PT, R7, R134, 0x1, 0x1f ;  /* 0x0c201f0086077f89 */ /* 0x000e6200000e0000 */
[----:B------:R-:W-:Y:S01]  /*3200*/  FMNMX.FTZ R11, R146, R11, !PT ;  /* 0x0000000b920b7209 */ /* 0x000fe20007810000 */
[----:B------:R-:W-:Y:S01]  /*3210*/  IMAD.WIDE.U32 R238, R238, -0x2daee0ad, RZ ;  /* 0xd2511f53eeee7825 */ /* 0x000fe200078e00ff */
[----:B------:R-:W-:Y:S02]  /*3220*/  FMNMX.FTZ R9, R159, R9, !PT ;  /* 0x000000099f097209 */ /* 0x000fe40007810000 */
[----:B------:R-:W-:Y:S02]  /*3230*/  FMNMX.FTZ R8, R145, R8, !PT ;  /* 0x0000000891087209 */ /* 0x000fe40007810000 */
[----:B------:R-:W-:-:S02]  /*3240*/  FMNMX.FTZ R11, R149, R11, !PT ;  /* 0x0000000b950b7209 */ /* 0x000fc40007810000 */
[----:B------:R-:W-:Y:S02]  /*3250*/  LOP3.LUT R6, R179, UR15, R26, 0x96, !PT ;  /* 0x0000000fb3067c12 */ /* 0x000fe4000f8e961a */
[----:B------:R-:W-:Y:S01]  /*3260*/  FMNMX.FTZ R9, R156, R9, !PT ;  /* 0x000000099c097209 */ /* 0x000fe20007810000 */
[----:B------:R-:W2:Y:S01]  /*3270*/  SHFL.BFLY PT, R4, R11, 0x2, 0x1f ;  /* 0x0c401f000b047f89 */ /* 0x000ea200000e0000 */
[----:B------:R-:W-:Y:S01]  /*3280*/  FMNMX.FTZ R8, R148, R8, !PT ;  /* 0x0000000894087209 */ /* 0x000fe20007810000 */
[----:B------:R-:W-:Y:S01]  /*3290*/  IMAD.WIDE.U32 R176, R6, -0x2daee0ad, RZ ;  /* 0xd2511f5306b07825 */ /* 0x000fe200078e00ff */
[----:B------:R-:W-:Y:S02]  /*32a0*/  LOP3.LUT R172, R239, UR14, R60, 0x96, !PT ;  /* 0x0000000eefac7c12 */ /* 0x000fe4000f8e963c */
[----:B------:R-:W-:Y:S02]  /*32b0*/  FMNMX.FTZ R9, R162, R9, !PT ;  /* 0x00000009a2097209 */ /* 0x000fe40007810000 */
[----:B------:R-:W-:Y:S01]  /*32c0*/  FMNMX.FTZ R6, R142, R8, !PT ;  /* 0x000000088e067209 */ /* 0x000fe20007810000 */
[----:B------:R-:W-:Y:S01]  /*32d0*/  IMAD.WIDE.U32 R172, R172, -0x326172a9, RZ ;  /* 0xcd9e8d57acac7825 */ /* 0x000fe200078e00ff */
[----:B------:R-:W-:-:S02]  /*32e0*/  LOP3.LUT R5, R179, UR15, R170, 0x96, !PT ;  /* 0x0000000fb3057c12 */ /* 0x000fc4000f8e96aa */
[----:B------:R-:W-:Y:S02]  /*32f0*/  FMNMX.FTZ R9, R160, R9, !PT ;  /* 0x00000009a0097209 */ /* 0x000fe40007810000 */
[----:B------:R-:W-:Y:S01]  /*3300*/  FMNMX.FTZ R6, R155, R6, !PT ;  /* 0x000000069b067209 */ /* 0x000fe20007810000 */
[----:B------:R-:W-:Y:S01]  /*3310*/  IMAD.WIDE.U32 R14, R5, -0x2daee0ad, RZ ;  /* 0xd2511f53050e7825 */ /* 0x000fe200078e00ff */
[----:B------:R-:W-:Y:S02]  /*3320*/  FMNMX.FTZ R9, R139, R9, !PT ;  /* 0x000000098b097209 */ /* 0x000fe40007810000 */
[----:B------:R-:W-:Y:S02]  /*3330*/  LOP3.LUT R242, R27, R223, RZ, 0x3c, !PT ;  /* 0x000000df1bf27212 */ /* 0x000fe400078e3cff */
[----:B------:R-:W-:Y:S02]  /*3340*/  LOP3.LUT R12, R173, UR13, R178, 0x96, !PT ;  /* 0x0000000dad0c7c12 */ /* 0x000fe4000f8e96b2 */
[----:B------:R-:W-:Y:S01]  /*3350*/  FMNMX.FTZ R6, R157, R6, !PT ;  /* 0x000000069d067209 */ /* 0x000fe20007810000 */
[----:B------:R-:W-:Y:S01]  /*3360*/  IMAD.WIDE.U32 R242, R242, -0x2daee0ad, RZ ;  /* 0xd2511f53f2f27825 */ /* 0x000fe200078e00ff */
[----:B------:R-:W-:-:S02]  /*3370*/  FMNMX.FTZ R9, R137, R9, !PT ;  /* 0x0000000989097209 */ /* 0x000fc40007810000 */
[----:B------:R-:W-:Y:S01]  /*3380*/  LOP3.LUT R5, R15, UR12, R238, 0x96, !PT ;  /* 0x0000000c0f057c12 */ /* 0x000fe2000f8e96ee */
[----:B------:R-:W-:Y:S01]  /*3390*/  IMAD.WIDE.U32 R12, R12, -0x2daee0ad, RZ ;  /* 0xd2511f530c0c7825 */ /* 0x000fe200078e00ff */
[----:B------:R-:W-:Y:S02]  /*33a0*/  FMNMX.FTZ R6, R62, R6, !PT ;  /* 0x000000063e067209 */ /* 0x000fe40007810000 */
[----:B-1----:R-:W-:Y:S01]  /*33b0*/  FMNMX.FTZ R134, R134, R7, !PT ;  /* 0x0000000786867209 */ /* 0x002fe20007810000 */
[----:B------:R-:W-:Y:S01]  /*33c0*/  IMAD.WIDE.U32 R32, R5, -0x326172a9, RZ ;  /* 0xcd9e8d5705207825 */ /* 0x000fe200078e00ff */
[----:B------:R-:W-:Y:S02]  /*33d0*/  FMNMX.FTZ R7, R138, R9, !PT ;  /* 0x000000098a077209 */ /* 0x000fe40007810000 */
[----:B------:R-:W-:Y:S01]  /*33e0*/  FMNMX.FTZ R6, R59, R6, !PT ;  /* 0x000000063b067209 */ /* 0x000fe20007810000 */
[----:B------:R-:W-:Y:S01]  /*33f0*/  FMUL.FTZ R164, R134, c[0x0][0x23c] ;  /* 0x00008f0086a47a20 */ /* 0x000fe20000410000 */
[----:B------:R-:W-:-:S02]  /*3400*/  LOP3.LUT R10, R13, UR10, R14, 0x96, !PT ;  /* 0x0000000a0d0a7c12 */ /* 0x000fc4000f8e960e */
[----:B------:R-:W-:Y:S02]  /*3410*/  LOP3.LUT R5, R177, UR12, R242, 0x96, !PT ;  /* 0x0000000cb1057c12 */ /* 0x000fe4000f8e96f2 */
[----:B------:R-:W-:Y:S02]  /*3420*/  FMNMX.FTZ R7, R67, R7, !PT ;  /* 0x0000000743077209 */ /* 0x000fe40007810000 */
[----:B------:R-:W-:Y:S01]  /*3430*/  FMNMX.FTZ R6, R66, R6, !PT ;  /* 0x0000000642067209 */ /* 0x000fe20007810000 */
[----:B------:R-:W-:Y:S01]  /*3440*/  IMAD.WIDE.U32 R174, R5, -0x326172a9, RZ ;  /* 0xcd9e8d5705ae7825 */ /* 0x000fe200078e00ff */
[----:B--2---:R-:W-:Y:S01]  /*3450*/  FMNMX.FTZ R4, R11, R4, !PT ;  /* 0x000000040b047209 */ /* 0x004fe20007810000 */
[----:B------:R-:W1:Y:S01]  /*3460*/  SHFL.BFLY PT, R136, R7, 0x2, 0x1f ;  /* 0x0c401f0007887f89 */ /* 0x000e6200000e0000 */
[----:B------:R-:W-:Y:S01]  /*3470*/  LOP3.LUT R8, R33, UR11, R172, 0x96, !PT ;  /* 0x0000000b21087c12 */ /* 0x000fe2000f8e96ac */
[----:B------:R-:W-:Y:S01]  /*3480*/  IMAD.WIDE.U32 R10, R10, -0x326172a9, RZ ;  /* 0xcd9e8d570a0a7825 */ /* 0x000fe200078e00ff */
[----:B------:R-:W-:Y:S01]  /*3490*/  FMNMX.FTZ R5, R64, R6, !PT ;  /* 0x0000000640057209 */ /* 0x000fe20007810000 */
[----:B------:R-:W2:Y:S01]  /*34a0*/  SHFL.BFLY PT, R133, R4, 0x1, 0x1f ;  /* 0x0c201f0004857f89 */ /* 0x000ea200000e0000 */
[----:B------:R-:W-:Y:S01]  /*34b0*/  LOP3.LUT R240, R243, UR14, R60, 0x96, !PT ;  /* 0x0000000ef3f07c12 */ /* 0x000fe2000f8e963c */
[----:B------:R-:W-:Y:S01]  /*34c0*/  IMAD.WIDE.U32 R14, R8, -0x2daee0ad, RZ ;  /* 0xd2511f53080e7825 */ /* 0x000fe200078e00ff */
[----:B------:R-:W-:Y:S01]  /*34d0*/  LOP3.LUT R8, R11, UR9, R32, 0x96, !PT ;  /* 0x000000090b087c12 */ /* 0x000fe2000f8e9620 */
[----:B------:R-:W3:Y:S01]  /*34e0*/  SHFL.BFLY PT, R135, R5, 0x2, 0x1f ;  /* 0x0c401f0005877f89 */ /* 0x000ee200000e0000 */
[----:B------:R-:W-:Y:S01]  /*34f0*/  FSETP.NEU.FTZ.AND P1, PT, R134, -INF , PT ;  /* 0xff8000008600780b */ /* 0x000fe20003f3d000 */
[----:B------:R-:W-:Y:S01]  /*3500*/  IMAD.WIDE.U32 R240, R240, -0x326172a9, RZ ;  /* 0xcd9e8d57f0f07825 */ /* 0x000fe200078e00ff */
[----:B------:R-:W-:-:S02]  /*3510*/  LOP3.LUT R12, R15, UR8, R12, 0x96, !PT ;  /* 0x000000080f0c7c12 */ /* 0x000fc4000f8e960c */
[----:B------:R-:W-:Y:S01]  /*3520*/  FSEL R164, R164, RZ, P1 ;  /* 0x000000ffa4a47208 */ /* 0x000fe20000800000 */
[----:B------:R-:W-:Y:S01]  /*3530*/  IMAD.WIDE.U32 R8, R8, -0x2daee0ad, RZ ;  /* 0xd2511f5308087825 */ /* 0x000fe200078e00ff */
[----:B------:R-:W-:-:S03]  /*3540*/  LOP3.LUT R178, R241, UR13, R178, 0x96, !PT ;  /* 0x0000000df1b27c12 */ /* 0x000fc6000f8e96b2 */
[----:B------:R-:W-:Y:S01]  /*3550*/  IMAD.WIDE.U32 R12, R12, -0x326172a9, RZ ;  /* 0xcd9e8d570c0c7825 */ /* 0x000fe200078e00ff */
[----:B------:R-:W-:Y:S02]  /*3560*/  LOP3.LUT R6, R9, UR6, R14, 0x96, !PT ;  /* 0x0000000609067c12 */ /* 0x000fe4000f8e960e */
[----:B------:R-:W-:Y:S01]  /*3570*/  LOP3.LUT R9, R175, UR11, R240, 0x96, !PT ;  /* 0x0000000baf097c12 */ /* 0x000fe2000f8e96f0 */
[--C-:B------:R-:W-:Y:S02]  /*3580*/  FFMA.FTZ R40, R28, c[0x0][0x23c], -R164.reuse ;  /* 0x00008f001c287a23 */ /* 0x100fe400000108a4 */
[----:B------:R-:W-:Y:S01]  /*3590*/  IMAD.WIDE.U32 R48, R6, -0x326172a9, RZ ;  /* 0xcd9e8d5706307825 */ /* 0x000fe200078e00ff */
[----:B-1----:R-:W-:Y:S02]  /*35a0*/  FMNMX.FTZ R136, R7, R136, !PT ;  /* 0x0000008807887209 */ /* 0x002fe40007810000 */
[----:B--2---:R-:W-:Y:S01]  /*35b0*/  FMNMX.FTZ R133, R4, R133, !PT ;  /* 0x0000008504857209 */ /* 0x004fe20007810000 */
[----:B------:R-:W-:Y:S01]  /*35c0*/  FFMA.FTZ R39, R42, c[0x0][0x23c], -R164 ;  /* 0x00008f002a277a23 */ /* 0x000fe200000108a4 */
[--C-:B------:R-:W-:Y:S01]  /*35d0*/  SHF.R.U32.HI R6, RZ, 0x10, R48.reuse ;  /* 0x00000010ff067819 */ /* 0x100fe20000011630 */
[----:B------:R-:W1:Y:S01]  /*35e0*/  SHFL.BFLY PT, R7, R136, 0x1, 0x1f ;  /* 0x0c201f0088077f89 */ /* 0x000e6200000e0000 */
[----:B------:R-:W-:Y:S01]  /*35f0*/  SHF.R.U32.HI R4, RZ, 0x18, R48 ;  /* 0x00000018ff047819 */ /* 0x000fe20000011630 */
[----:B------:R-:W-:Y:S01]  /*3600*/  IMAD.WIDE.U32 R178, R178, -0x2daee0ad, RZ ;  /* 0xd2511f53b2b27825 */ /* 0x000fe200078e00ff */
[----:B------:R-:W-:Y:S01]  /*3610*/  LOP3.LUT R6, R6, 0xff, RZ, 0xc0, !PT ;  /* 0x000000ff06067812 */ /* 0x000fe200078ec0ff */
[----:B------:R-:W-:Y:S01]  /*3620*/  MUFU.EX2 R40, R40 ;  /* 0x0000002800287308 */ /* 0x000fe20000000800 */
[----:B---3--:R-:W-:Y:S01]  /*3630*/  FMNMX.FTZ R135, R5, R135, !PT ;  /* 0x0000008705877209 */ /* 0x008fe20007810000 */
[----:B------:R-:W-:Y:S01]  /*3640*/  FMUL.FTZ R153, R133, c[0x0][0x23c] ;  /* 0x00008f0085997a20 */ /* 0x000fe20000410000 */
[----:B------:R-:W-:Y:S01]  /*3650*/  PRMT R4, R6, 0x5410, R4 ;  /* 0x0000541006047816 */ /* 0x000fe20000000004 */
[----:B------:R-:W-:Y:S01]  /*3660*/  FFMA.FTZ R34, R45, c[0x0][0x23c], -R164 ;  /* 0x00008f002d227a23 */ /* 0x000fe200000108a4 */
[----:B------:R-:W-:Y:S01]  /*3670*/  LOP3.LUT R14, R48, 0xffff, RZ, 0xc0, !PT ;  /* 0x0000ffff300e7812 */ /* 0x000fe200078ec0ff */
[----:B------:R-:W2:Y:S01]  /*3680*/  SHFL.BFLY PT, R6, R135, 0x1, 0x1f ;  /* 0x0c201f0087067f89 */ /* 0x000ea200000e0000 */
[----:B------:R-:W-:Y:S01]  /*3690*/  LOP3.LUT R12, R49, UR16, R12, 0x96, !PT ;  /* 0x00000010310c7c12 */ /* 0x000fe2000f8e960c */
[----:B------:R-:W3:Y:S01]  /*36a0*/  MUFU.EX2 R39, R39 ;  /* 0x0000002700277308 */ /* 0x000ee20000000800 */
[----:B------:R-:W-:Y:S01]  /*36b0*/  FSETP.NEU.FTZ.AND P1, PT, R133, -INF , PT ;  /* 0xff8000008500780b */ /* 0x000fe20003f3d000 */
[----:B------:R-:W-:Y:S01]  /*36c0*/  FFMA.FTZ R33, R46, c[0x0][0x23c], -R164 ;  /* 0x00008f002e217a23 */ /* 0x000fe200000108a4 */
[----:B------:R-:W-:Y:S01]  /*36d0*/  LOP3.LUT R176, R179, UR10, R176, 0x96, !PT ;  /* 0x0000000ab3b07c12 */ /* 0x000fe2000f8e96b0 */
[----:B------:R-:W-:Y:S01]  /*36e0*/  IMAD R60, R120, 0x10000, R120 ;  /* 0x00010000783c7824 */ /* 0x000fe200078e0278 */
[----:B------:R-:W-:Y:S01]  /*36f0*/  LOP3.LUT R11, R48, 0xff, RZ, 0xc0, !PT ;  /* 0x000000ff300b7812 */ /* 0x000fe200078ec0ff */
[----:B------:R-:W-:Y:S01]  /*3700*/  FFMA.FTZ R16, R16, c[0x0][0x23c], -R164 ;  /* 0x00008f0010107a23 */ /* 0x000fe200000108a4 */
[----:B------:R-:W-:Y:S01]  /*3710*/  SHF.R.U32.HI R14, RZ, 0x8, R14 ;  /* 0x00000008ff0e7819 */ /* 0x000fe2000001160e */
[----:B------:R-:W-:Y:S01]  /*3720*/  IMAD.WIDE.U32 R176, R176, -0x326172a9, RZ ;  /* 0xcd9e8d57b0b07825 */ /* 0x000fe200078e00ff */
[----:B------:R-:W-:Y:S01]  /*3730*/  LOP3.LUT R15, R12, 0xffff, RZ, 0xc0, !PT ;  /* 0x0000ffff0c0f7812 */ /* 0x000fe200078ec0ff */
[----:B------:R-:W-:Y:S01]  /*3740*/  MUFU.EX2 R34, R34 ;  /* 0x0000002200227308 */ /* 0x000fe20000000800 */
[----:B------:R-:W-:Y:S01]  /*3750*/  FSEL R153, R153, RZ, P1 ;  /* 0x000000ff99997208 */ /* 0x000fe20000800000 */
[--C-:B------:R-:W-:Y:S01]  /*3760*/  HSET2.LE.AND R4, R4, R60.reuse, PT ;  /* 0x0000003c04047233 */ /* 0x100fe20003803000 */
[----:B-1----:R-:W-:Y:S01]  /*3770*/  FMNMX.FTZ R136, R136, R7, !PT ;  /* 0x0000000788887209 */ /* 0x002fe20007810000 */
[----:B------:R-:W-:Y:S01]  /*3780*/  FFMA.FTZ R152, R152, c[0x0][0x23c], -R164 ;  /* 0x00008f0098987a23 */ /* 0x000fe200000108a4 */
[----:B------:R-:W-:Y:S01]  /*3790*/  PRMT R5, R11, 0x5410, R14 ;  /* 0x000054100b057816 */ /* 0x000fe2000000000e */
[--C-:B------:R-:W-:Y:S01]  /*37a0*/  FFMA.FTZ R32, R44, c[0x0][0x23c], -R153.reuse ;  /* 0x00008f002c207a23 */ /* 0x100fe20000010899 */
[----:B------:R-:W-:Y:S01]  /*37b0*/  LOP3.LUT R11, R12, 0xff, RZ, 0xc0, !PT ;  /* 0x000000ff0c0b7812 */ /* 0x000fe200078ec0ff */
[----:B------:R-:W-:Y:S01]  /*37c0*/  FFMA.FTZ R35, R38, c[0x0][0x23c], -R153 ;  /* 0x00008f0026237a23 */ /* 0x000fe20000010899 */
[----:B------:R-:W-:Y:S01]  /*37d0*/  SHF.R.U32.HI R15, RZ, 0x8, R15 ;  /* 0x00000008ff0f7819 */ /* 0x000fe2000001160f */
[----:B------:R-:W-:Y:S01]  /*37e0*/  FMUL.FTZ R141, R136, c[0x0][0x23c] ;  /* 0x00008f00888d7a20 */ /* 0x000fe20000410000 */
[----:B------:R-:W-:Y:S01]  /*37f0*/  SHF.R.U32.HI R14, RZ, 0x10, R12 ;  /* 0x00000010ff0e7819 */ /* 0x000fe2000001160c */
[--C-:B------:R-:W-:Y:S01]  /*3800*/  FFMA.FTZ R42, R30, c[0x0][0x23c], -R153.reuse ;  /* 0x00008f001e2a7a23 */ /* 0x100fe20000010899 */
[----:B--2---:R-:W-:Y:S01]  /*3810*/  FMNMX.FTZ R135, R135, R6, !PT ;  /* 0x0000000687877209 */ /* 0x004fe20007810000 */
[----:B------:R-:W-:Y:S01]  /*3820*/  FFMA.FTZ R43, R43, c[0x0][0x23c], -R153 ;  /* 0x00008f002b2b7a23 */ /* 0x000fe20000010899 */
[----:B------:R-:W-:Y:S01]  /*3830*/  FSETP.NEU.FTZ.AND P1, PT, R136, -INF , PT ;  /* 0xff8000008800780b */ /* 0x000fe20003f3d000 */
[----:B------:R-:W1:Y:S01]  /*3840*/  MUFU.EX2 R33, R33 ;  /* 0x0000002100217308 */ /* 0x000e620000000800 */
[----:B------:R-:W-:Y:S01]  /*3850*/  PRMT R11, R11, 0x5410, R15 ;  /* 0x000054100b0b7816 */ /* 0x000fe2000000000f */
[----:B------:R-:W-:Y:S01]  /*3860*/  FMUL.FTZ R65, R135, c[0x0][0x23c] ;  /* 0x00008f0087417a20 */ /* 0x000fe20000410000 */
[----:B------:R-:W-:Y:S01]  /*3870*/  LOP3.LUT R174, R177, UR9, R174, 0x96, !PT ;  /* 0x00000009b1ae7c12 */ /* 0x000fe2000f8e96ae */
[--C-:B------:R-:W-:Y:S01]  /*3880*/  HSET2.LE.AND R5, R5, R60.reuse, PT ;  /* 0x0000003c05057233 */ /* 0x100fe20003803000 */
[----:B------:R-:W-:Y:S01]  /*3890*/  SHF.R.U32.HI R12, RZ, 0x18, R12 ;  /* 0x00000018ff0c7819 */ /* 0x000fe2000001160c */
[----:B------:R-:W-:Y:S01]  /*38a0*/  HSET2.LE.AND R11, R11, R60, PT ;  /* 0x0000003c0b0b7233 */ /* 0x000fe20003803000 */
[----:B------:R-:W-:Y:S01]  /*38b0*/  LOP3.LUT R14, R14, 0xff, RZ, 0xc0, !PT ;  /* 0x000000ff0e0e7812 */ /* 0x000fe200078ec0ff */
[----:B------:R-:W-:Y:S01]  /*38c0*/  MUFU.EX2 R32, R32 ;  /* 0x0000002000207308 */ /* 0x000fe20000000800 */
[----:B------:R-:W-:Y:S01]  /*38d0*/  FSEL R141, R141, RZ, P1 ;  /* 0x000000ff8d8d7208 */ /* 0x000fe20000800000 */
[----:B------:R-:W-:Y:S01]  /*38e0*/  IMAD.WIDE.U32 R174, R174, -0x2daee0ad, RZ ;  /* 0xd2511f53aeae7825 */ /* 0x000fe200078e00ff */
[----:B------:R-:W-:-:S02]  /*38f0*/  FSETP.NEU.FTZ.AND P1, PT, R135, -INF , PT ;  /* 0xff8000008700780b */ /* 0x000fc40003f3d000 */
[----:B------:R-:W-:Y:S01]  /*3900*/  PRMT R3, R14, 0x5410, R12 ;  /* 0x000054100e037816 */ /* 0x000fe2000000000c */
[----:B------:R-:W-:Y:S01]  /*3910*/  IMAD.WIDE.U32 R14, R9, -0x2daee0ad, RZ ;  /* 0xd2511f53090e7825 */ /* 0x000fe200078e00ff */
[----:B---3--:R-:W-:Y:S01]  /*3920*/  F2FP.PACK_AB R0, R39, R40 ;  /* 0x000000282700723e */ /* 0x008fe200000000ff */
[----:B------:R-:W2:Y:S01]  /*3930*/  MUFU.EX2 R35, R35 ;  /* 0x0000002300237308 */ /* 0x000ea20000000800 */
[----:B------:R-:W-:Y:S01]  /*3940*/  FSEL R65, R65, RZ, P1 ;  /* 0x000000ff41417208 */ /* 0x000fe20000800000 */
[--C-:B------:R-:W-:Y:S01]  /*3950*/  FFMA.FTZ R49, R92, c[0x0][0x23c], -R141.reuse ;  /* 0x00008f005c317a23 */ /* 0x100fe2000001088d */
[----:B------:R-:W-:Y:S01]  /*3960*/  LOP3.LUT R92, R11, R0, RZ, 0xc0, !PT ;  /* 0x000000000b5c7212 */ /* 0x000fe200078ec0ff */
[----:B------:R-:W-:Y:S01]  /*3970*/  FFMA.FTZ R38, R37, c[0x0][0x23c], -R141 ;  /* 0x00008f0025267a23 */ /* 0x000fe2000001088d */
[----:B------:R-:W-:Y:S01]  /*3980*/  LOP3.LUT R0, R175, UR6, R14, 0x96, !PT ;  /* 0x00000006af007c12 */ /* 0x000fe2000f8e960e */
[--C-:B------:R-:W-:Y:S01]  /*3990*/  FFMA.FTZ R46, R36, c[0x0][0x23c], -R65.reuse ;  /* 0x00008f00242e7a23 */ /* 0x100fe20000010841 */
[----:B------:R-:W-:Y:S01]  /*39a0*/  LOP3.LUT R178, R15, UR8, R178, 0x96, !PT ;  /* 0x000000080fb27c12 */ /* 0x000fe2000f8e96b2 */
[----:B------:R-:W-:Y:S01]  /*39b0*/  MUFU.EX2 R42, R42 ;  /* 0x0000002a002a7308 */ /* 0x000fe20000000800 */
[----:B------:R-:W-:Y:S01]  /*39c0*/  FFMA.FTZ R37, R31, c[0x0][0x23c], -R65 ;  /* 0x00008f001f257a23 */ /* 0x000fe20000010841 */
[----:B-1----:R-:W-:Y:S01]  /*39d0*/  F2FP.PACK_AB R94, R33, R34 ;  /* 0x00000022215e723e */ /* 0x002fe200000000ff */
[----:B------:R-:W-:Y:S01]  /*39e0*/  IMAD.WIDE.U32 R14, R0, -0x326172a9, RZ ;  /* 0xcd9e8d57000e7825 */ /* 0x000fe200078e00ff */
[----:B------:R-:W-:Y:S01]  /*39f0*/  HSET2.LE.AND R3, R3, R60, PT ;  /* 0x0000003c03037233 */ /* 0x000fe20003803000 */
[----:B------:R-:W-:-:S02]  /*3a00*/  LOP3.LUT R9, R13, UR7, R10, 0x96, !PT ;  /* 0x000000070d097c12 */ /* 0x000fc4000f8e960a */
[----:B------:R-:W-:Y:S01]  /*3a10*/  IMAD.WIDE.U32 R178, R178, -0x326172a9, RZ ;  /* 0xcd9e8d57b2b27825 */ /* 0x000fe200078e00ff */
[----:B------:R-:W1:Y:S01]  /*3a20*/  MUFU.EX2 R43, R43 ;  /* 0x0000002b002b7308 */ /* 0x000e620000000800 */
[----:B--2---:R-:W-:Y:S02]  /*3a30*/  F2FP.PACK_AB R95, R35, R32 ;  /* 0x00000020235f723e */ /* 0x004fe400000000ff */
[--C-:B------:R-:W-:Y:S01]  /*3a40*/  FFMA.FTZ R48, R98, c[0x0][0x23c], -R65.reuse ;  /* 0x00008f0062307a23 */ /* 0x100fe20000010841 */
[----:B------:R-:W-:Y:S01]  /*3a50*/  SHF.R.U32.HI R0, RZ, 0x10, R14 ;  /* 0x00000010ff007819 */ /* 0x000fe2000001160e */
[----:B------:R-:W-:Y:S01]  /*3a60*/  FFMA.FTZ R47, R99, c[0x0][0x23c], -R65 ;  /* 0x00008f00632f7a23 */ /* 0x000fe20000010841 */
[----:B------:R-:W-:Y:S01]  /*3a70*/  LOP3.LUT R2, R15, UR16, R178, 0x96, !PT ;  /* 0x000000100f027c12 */ /* 0x000fe2000f8e96b2 */
[--C-:B------:R-:W-:Y:S01]  /*3a80*/  FFMA.FTZ R51, R96, c[0x0][0x23c], -R141.reuse ;  /* 0x00008f0060337a23 */ /* 0x100fe2000001088d */
[----:B------:R-:W-:Y:S01]  /*3a90*/  MUFU.EX2 R46, R46 ;  /* 0x0000002e002e7308 */ /* 0x000fe20000000800 */
[----:B------:R-:W-:Y:S01]  /*3aa0*/  FFMA.FTZ R50, R97, c[0x0][0x23c], -R141 ;  /* 0x00008f0061327a23 */ /* 0x000fe2000001088d */
[----:B------:R-:W-:Y:S01]  /*3ab0*/  LOP3.LUT R94, R5, R94, RZ, 0xc0, !PT ;  /* 0x0000005e055e7212 */ /* 0x000fe200078ec0ff */
[----:B------:R-:W-:Y:S01]  /*3ac0*/  FFMA.FTZ R36, R17, c[0x0][0x23c], -R164 ;  /* 0x00008f0011247a23 */ /* 0x000fe200000108a4 */
[----:B------:R-:W-:Y:S01]  /*3ad0*/  LOP3.LUT R95, R4, R95, RZ, 0xc0, !PT ;  /* 0x0000005f045f7212 */ /* 0x000fe200078ec0ff */
[--C-:B------:R-:W-:Y:S01]  /*3ae0*/  FFMA.FTZ R45, R22, c[0x0][0x23c], -R153.reuse ;  /* 0x00008f00162d7a23 */ /* 0x100fe20000010899 */
[----:B------:R-:W-:Y:S01]  /*3af0*/  LOP3.LUT R12, R14, 0xffff, RZ, 0xc0, !PT ;  /* 0x0000ffff0e0c7812 */ /* 0x000fe200078ec0ff */
[----:B------:R-:W2:Y:S01]  /*3b00*/  LDSM.16.MT88.4 R4, [R184+0x6000] ;  /* 0x00600000b804783b */ /* 0x000ea20000004200 */
[----:B------:R-:W3:Y:S01]  /*3b10*/  MUFU.EX2 R37, R37 ;  /* 0x0000002500257308 */ /* 0x000ee20000000800 */
[----:B-1----:R-:W-:Y:S01]  /*3b20*/  F2FP.PACK_AB R93, R43, R42 ;  /* 0x0000002a2b5d723e */ /* 0x002fe200000000ff */
[--C-:B------:R-:W-:Y:S01]  /*3b30*/  FFMA.FTZ R52, R23, c[0x0][0x23c], -R153.reuse ;  /* 0x00008f0017347a23 */ /* 0x100fe20000010899 */
[----:B------:R-:W-:Y:S01]  /*3b40*/  SHF.R.U32.HI R10, RZ, 0x18, R14 ;  /* 0x00000018ff0a7819 */ /* 0x000fe2000001160e */
[----:B------:R-:W-:Y:S01]  /*3b50*/  FFMA.FTZ R44, R20, c[0x0][0x23c], -R153 ;  /* 0x00008f00142c7a23 */ /* 0x000fe20000010899 */
[----:B------:R-:W-:Y:S01]  /*3b60*/  LOP3.LUT R0, R0, 0xff, RZ, 0xc0, !PT ;  /* 0x000000ff00007812 */ /* 0x000fe200078ec0ff */
[--C-:B------:R-:W-:Y:S01]  /*3b70*/  FFMA.FTZ R55, R29, c[0x0][0x23c], -R141.reuse ;  /* 0x00008f001d377a23 */ /* 0x100fe2000001088d */
[----:B------:R-:W-:Y:S01]  /*3b80*/  SHF.R.U32.HI R97, RZ, 0x10, R2 ;  /* 0x00000010ff617819 */ /* 0x000fe20000011602 */
[----:B------:R-:W-:Y:S01]  /*3b90*/  MUFU.EX2 R49, R49 ;  /* 0x0000003100317308 */ /* 0x000fe20000000800 */
[----:B------:R-:W-:Y:S01]  /*3ba0*/  LOP3.LUT R93, R3, R93, RZ, 0xc0, !PT ;  /* 0x0000005d035d7212 */ /* 0x000fe200078ec0ff */
[----:B------:R-:W-:Y:S01]  /*3bb0*/  LDSM.16.MT88.4 R28, [R184+0x6800] ;  /* 0x00680000b81c783b */ /* 0x000fe20000004200 */
[----:B------:R-:W-:Y:S01]  /*3bc0*/  LOP3.LUT R11, R14, 0xff, RZ, 0xc0, !PT ;  /* 0x000000ff0e0b7812 */ /* 0x000fe200078ec0ff */
[----:B------:R-:W-:Y:S01]  /*3bd0*/  FFMA.FTZ R54, R54, c[0x0][0x23c], -R141 ;  /* 0x00008f0036367a23 */ /* 0x000fe2000001088d */
[----:B------:R-:W-:Y:S01]  /*3be0*/  SHF.R.U32.HI R12, RZ, 0x8, R12 ;  /* 0x00000008ff0c7819 */ /* 0x000fe2000001160c */
[--C-:B------:R-:W-:Y:S01]  /*3bf0*/  FFMA.FTZ R58, R140, c[0x0][0x23c], -R65.reuse ;  /* 0x00008f008c3a7a23 */ /* 0x100fe20000010841 */
[----:B------:R-:W-:Y:S01]  /*3c00*/  LOP3.LUT R3, R2, 0xffff, RZ, 0xc0, !PT ;  /* 0x0000ffff02037812 */ /* 0x000fe200078ec0ff */
[----:B------:R-:W1:Y:S01]  /*3c10*/  MUFU.EX2 R38, R38 ;  /* 0x0000002600267308 */ /* 0x000e620000000800 */
[----:B------:R-:W-:Y:S01]  /*3c20*/  PRMT R0, R0, 0x5410, R10 ;  /* 0x0000541000007816 */ /* 0x000fe2000000000a */
[C---:B------:R-:W-:Y:S01]  /*3c30*/  HMMA.16816.F32 R124, R92.reuse, R116, RZ ;  /* 0x000000745c7c723c */ /* 0x040fe200000018ff */
[----:B------:R-:W-:Y:S01]  /*3c40*/  LOP3.LUT R96, R2, 0xff, RZ, 0xc0, !PT ;  /* 0x000000ff02607812 */ /* 0x000fe200078ec0ff */
[----:B------:R-:W-:Y:S01]  /*3c50*/  FFMA.FTZ R57, R165, c[0x0][0x23c], -R65 ;  /* 0x00008f00a5397a23 */ /* 0x000fe20000010841 */
[----:B------:R-:W-:Y:S01]  /*3c60*/  SHF.R.U32.HI R2, RZ, 0x18, R2 ;  /* 0x00000018ff027819 */ /* 0x000fe20000011602 */
[--C-:B------:R-:W-:Y:S01]  /*3c70*/  HSET2.LE.AND R99, R0, R60.reuse, PT ;  /* 0x0000003c00637233 */ /* 0x100fe20003803000 */
[----:B------:R-:W-:Y:S01]  /*3c80*/  LOP3.LUT R97, R97, 0xff, RZ, 0xc0, !PT ;  /* 0x000000ff61617812 */ /* 0x000fe200078ec0ff */
[----:B------:R-:W-:Y:S01]  /*3c90*/  MUFU.EX2 R48, R48 ;  /* 0x0000003000307308 */ /* 0x000fe20000000800 */
[----:B------:R-:W-:Y:S01]  /*3ca0*/  PRMT R98, R11, 0x5410, R12 ;  /* 0x000054100b627816 */ /* 0x000fe2000000000c */
[----:B------:R-:W-:Y:S01]  /*3cb0*/  IMAD.WIDE.U32 R12, R9, -0x2daee0ad, RZ ;  /* 0xd2511f53090c7825 */ /* 0x000fe200078e00ff */
[----:B------:R-:W-:Y:S01]  /*3cc0*/  SHF.R.U32.HI R3, RZ, 0x8, R3 ;  /* 0x00000008ff037819 */ /* 0x000fe20000011603 */
[C---:B------:R-:W-:Y:S01]  /*3cd0*/  HMMA.16816.F32 R68, R92.reuse, R108, RZ ;  /* 0x0000006c5c44723c */ /* 0x040fe200000018ff */
[----:B---3--:R-:W-:Y:S01]  /*3ce0*/  F2FP.PACK_AB R0, R37, R46 ;  /* 0x0000002e2500723e */ /* 0x008fe200000000ff */
[--C-:B------:R-:W-:Y:S01]  /*3cf0*/  HSET2.LE.AND R98, R98, R60.reuse, PT ;  /* 0x0000003c62627233 */ /* 0x100fe20003803000 */
[----:B------:R-:W-:Y:S01]  /*3d00*/  PRMT R97, R97, 0x5410, R2 ;  /* 0x0000541061617816 */ /* 0x000fe20000000002 */
[----:B------:R-:W3:Y:S01]  /*3d10*/  MUFU.EX2 R47, R47 ;  /* 0x0000002f002f7308 */ /* 0x000ee20000000800 */
[----:B------:R-:W-:Y:S01]  /*3d20*/  PRMT R96, R96, 0x5410, R3 ;  /* 0x0000541060607816 */ /* 0x000fe20000000003 */
[----:B------:R-:W-:Y:S01]  /*3d30*/  FFMA.FTZ R2, R21, c[0x0][0x23c], -R164 ;  /* 0x00008f0015027a23 */ /* 0x000fe200000108a4 */
[----:B-1----:R-:W-:Y:S01]  /*3d40*/  F2FP.PACK_AB R10, R38, R49 ;  /* 0x00000031260a723e */ /* 0x002fe200000000ff */
[--C-:B------:R-:W-:Y:S01]  /*3d50*/  HSET2.LE.AND R97, R97, R60.reuse, PT ;  /* 0x0000003c61617233 */ /* 0x100fe20003803000 */
[----:B------:R-:W-:Y:S01]  /*3d60*/  LOP3.LUT R99, R99, R0, RZ, 0xc0, !PT ;  /* 0x0000000063637212 */ /* 0x000fe200078ec0ff */
[--C-:B------:R-:W-:Y:S01]  /*3d70*/  HSET2.LE.AND R96, R96, R60.reuse, PT ;  /* 0x0000003c60607233 */ /* 0x100fe20003803000 */
[----:B------:R-:W-:Y:S01]  /*3d80*/  SHF.R.U32.HI R21, RZ, 0x10, R12 ;  /* 0x00000010ff157819 */ /* 0x000fe2000001160c */
[----:B------:R-:W-:Y:S01]  /*3d90*/  MUFU.EX2 R51, R51 ;  /* 0x0000003300337308 */ /* 0x000fe20000000800 */
[----:B------:R-:W-:Y:S01]  /*3da0*/  LOP3.LUT R98, R98, R10, RZ, 0xc0, !PT ;  /* 0x0000000a62627212 */ /* 0x000fe200078ec0ff */
[----:B------:R-:W-:Y:S01]  /*3db0*/  FFMA.FTZ R3, R41, c[0x0][0x23c], -R164 ;  /* 0x00008f0029037a23 */ /* 0x000fe200000108a4 */
[----:B------:R-:W-:Y:S01]  /*3dc0*/  SHF.R.U32.HI R9, RZ, 0x18, R12 ;  /* 0x00000018ff097819 */ /* 0x000fe2000001160c */
[----:B------:R-:W-:Y:S01]  /*3dd0*/  FFMA.FTZ R41, R18, c[0x0][0x23c], -R153 ;  /* 0x00008f0012297a23 */ /* 0x000fe20000010899 */
[----:B------:R-:W-:Y:S01]  /*3de0*/  LOP3.LUT R21, R21, 0xff, RZ, 0xc0, !PT ;  /* 0x000000ff15157812 */ /* 0x000fe200078ec0ff */
[C---:B--2---:R-:W-:Y:S01]  /*3df0*/  HMMA.16816.F32 R88, R92.reuse, R4, RZ ;  /* 0x000000045c58723c */ /* 0x044fe200000018ff */
[----:B------:R-:W-:Y:S01]  /*3e00*/  LOP3.LUT R27, R13, UR17, R8, 0x96, !PT ;  /* 0x000000110d1b7c12 */ /* 0x000fe2000f8e9608 */
[----:B------:R-:W1:Y:S01]  /*3e10*/  MUFU.EX2 R50, R50 ;  /* 0x0000003200327308 */ /* 0x000e620000000800 */
[----:B---3--:R-:W-:Y:S01]  /*3e20*/  F2FP.PACK_AB R0, R47, R48 ;  /* 0x000000302f00723e */ /* 0x008fe200000000ff */
[----:B------:R-:W-:Y:S01]  /*3e30*/  FFMA.FTZ R53, R53, c[0x0][0x23c], -R141 ;  /* 0x00008f0035357a23 */ /* 0x000fe2000001088d */
[----:B------:R-:W-:Y:S01]  /*3e40*/  PRMT R21, R21, 0x5410, R9 ;  /* 0x0000541015157816 */ /* 0x000fe20000000009 */
[----:B------:R-:W-:Y:S01]  /*3e50*/  FFMA.FTZ R63, R63, c[0x0][0x23c], -R65 ;  /* 0x00008f003f3f7a23 */ /* 0x000fe20000010841 */
[----:B------:R-:W-:Y:S01]  /*3e60*/  LOP3.LUT R97, R97, R0, RZ, 0xc0, !PT ;  /* 0x0000000061617212 */ /* 0x000fe200078ec0ff */
[C---:B------:R-:W-:Y:S01]  /*3e70*/  HMMA.16816.F32 R80, R92.reuse, R84, RZ ;  /* 0x000000545c50723c */ /* 0x040fe200000018ff */
[----:B------:R-:W-:Y:S01]  /*3e80*/  LOP3.LUT R9, R27, 0xffff, RZ, 0xc0, !PT ;  /* 0x0000ffff1b097812 */ /* 0x000fe200078ec0ff */
[----:B------:R2:W-:Y:S01]  /*3e90*/  MUFU.EX2 R0, R16 ;  /* 0x0000001000007308 */ /* 0x0005e20000000800 */
[----:B------:R-:W-:Y:S01]  /*3ea0*/  SHF.R.U32.HI R8, RZ, 0x10, R27 ;  /* 0x00000010ff087819 */ /* 0x000fe2000001161b */
[----:B------:R-:W-:Y:S01]  /*3eb0*/  FFMA.FTZ R154, R154, c[0x0][0x23c], -R153 ;  /* 0x00008f009a9a7a23 */ /* 0x000fe20000010899 */
[----:B------:R-:W-:Y:S01]  /*3ec0*/  LOP3.LUT R22, R12, 0xff, RZ, 0xc0, !PT ;  /* 0x000000ff0c167812 */ /* 0x000fe200078ec0ff */
[----:B------:R-:W-:Y:S01]  /*3ed0*/  FFMA.FTZ R155, R155, c[0x0][0x23c], -R65 ;  /* 0x00008f009b9b7a23 */ /* 0x000fe20000010841 */
[----:B------:R-:W-:Y:S01]  /*3ee0*/  LOP3.LUT R20, R27, 0xff, RZ, 0xc0, !PT ;  /* 0x000000ff1b147812 */ /* 0x000fe200078ec0ff */
[C---:B------:R-:W-:Y:S01]  /*3ef0*/  HMMA.16816.F32 R120, R92.reuse, R118, RZ ;  /* 0x000000765c78723c */ /* 0x040fe200000018ff */
[----:B------:R-:W-:Y:S01]  /*3f00*/  SHF.R.U32.HI R9, RZ, 0x8, R9 ;  /* 0x00000008ff097819 */ /* 0x000fe20000011609 */
[----:B------:R-:W3:Y:S01]  /*3f10*/  MUFU.EX2 R36, R36 ;  /* 0x0000002400247308 */ /* 0x000ee20000000800 */
[----:B-1----:R-:W-:Y:S01]  /*3f20*/  F2FP.PACK_AB R10, R50, R51 ;  /* 0x00000033320a723e */ /* 0x002fe200000000ff */
[----:B------:R-:W-:Y:S01]  /*3f30*/  FFMA.FTZ R157, R157, c[0x0][0x23c], -R65 ;  /* 0x00008f009d9d7a23 */ /* 0x000fe20000010841 */
[----:B------:R-:W-:Y:S01]  /*3f40*/  LOP3.LUT R8, R8, 0xff, RZ, 0xc0, !PT ;  /* 0x000000ff08087812 */ /* 0x000fe200078ec0ff */
[----:B------:R-:W-:Y:S01]  /*3f50*/  FFMA.FTZ R159, R159, c[0x0][0x23c], -R141 ;  /* 0x00008f009f9f7a23 */ /* 0x000fe2000001088d */
[----:B------:R-:W-:Y:S01]  /*3f60*/  LOP3.LUT R96, R96, R10, RZ, 0xc0, !PT ;  /* 0x0000000a60607212 */ /* 0x000fe200078ec0ff */
[----:B------:R-:W-:Y:S01]  /*3f70*/  HMMA.16816.F32 R72, R92, R110, RZ ;  /* 0x0000006e5c48723c */ /* 0x000fe200000018ff */
[----:B------:R-:W-:Y:S01]  /*3f80*/  LOP3.LUT R10, R12, 0xffff, RZ, 0xc0, !PT ;  /* 0x0000ffff0c0a7812 */ /* 0x000fe200078ec0ff */
[----:B------:R-:W-:Y:S01]  /*3f90*/  MUFU.EX2 R3, R3 ;  /* 0x0000000300037308 */ /* 0x000fe20000000800 */
[----:B------:R-:W-:Y:S01]  /*3fa0*/  SHF.R.U32.HI R27, RZ, 0x18, R27 ;  /* 0x00000018ff1b7819 */ /* 0x000fe2000001161b */
[----:B--2---:R-:W1:Y:S01]  /*3fb0*/  LDSM.16.MT88.4 R16, [R188+0x6800] ;  /* 0x00680000bc10783b */ /* 0x004e620000004200 */
[----:B------:R-:W-:Y:S01]  /*3fc0*/  SHF.R.U32.HI R10, RZ, 0x8, R10 ;  /* 0x00000008ff0a7819 */ /* 0x000fe2000001160a */
[----:B------:R-:W-:Y:S01]  /*3fd0*/  FFMA.FTZ R156, R156, c[0x0][0x23c], -R141 ;  /* 0x00008f009c9c7a23 */ /* 0x000fe2000001088d */
[----:B------:R-:W-:Y:S01]  /*3fe0*/  PRMT R20, R20, 0x5410, R9 ;  /* 0x0000541014147816 */ /* 0x000fe20000000009 */
[----:B------:R-:W2:Y:S01]  /*3ff0*/  LDSM.16.MT88.4 R12, [R186+0x6800] ;  /* 0x00680000ba0c783b */ /* 0x000ea20000004200 */
[----:B------:R-:W-:Y:S01]  /*4000*/  PRMT R22, R22, 0x5410, R10 ;  /* 0x0000541016167816 */ /* 0x000fe2000000000a */
[----:B------:R-:W4:Y:S01]  /*4010*/  MUFU.EX2 R2, R2 ;  /* 0x0000000200027308 */ /* 0x000f220000000800 */
[----:B------:R-:W-:Y:S01]  /*4020*/  PRMT R27, R8, 0x5410, R27 ;  /* 0x00005410081b7816 */ /* 0x000fe2000000001b */
[--C-:B------:R-:W-:Y:S01]  /*4030*/  HSET2.LE.AND R20, R20, R60.reuse, PT ;  /* 0x0000003c14147233 */ /* 0x100fe20003803000 */
[----:B------:R-:W-:Y:S01]  /*4040*/  IADD3 R177, R56, 0x1, RZ ;  /* 0x0000000138b17810 */ /* 0x000fe20007ffe0ff */
[----:B------:R-:W5:Y:S01]  /*4050*/  LDSM.16.MT88.4 R8, [R185+0x6800] ;  /* 0x00680000b908783b */ /* 0x000f620000004200 */
[----:B------:R-:W-:Y:S01]  /*4060*/  FFMA.FTZ R56, R168, c[0x0][0x23c], -R141 ;  /* 0x00008f00a8387a23 */ /* 0x000fe2000001088d */
[----:B------:R-:W-:Y:S01]  /*4070*/  LOP3.LUT R168, R179, UR7, R176, 0x96, !PT ;  /* 0x00000007b3a87c12 */ /* 0x000fe2000f8e96b0 */
[----:B------:R-:W-:Y:S01]  /*4080*/  HSET2.LE.AND R22, R22, R60, PT ;  /* 0x0000003c16167233 */ /* 0x000fe20003803000 */
[----:B------:R-:W-:Y:S01]  /*4090*/  MUFU.EX2 R45, R45 ;  /* 0x0000002d002d7308 */ /* 0x000fe20000000800 */
[----:B---3--:R-:W-:Y:S01]  /*40a0*/  F2FP.PACK_AB R23, R36, R0 ;  /* 0x000000002417723e */ /* 0x008fe200000000ff */
[----:B------:R-:W-:Y:S01]  /*40b0*/  HMMA.16816.F32 R100, R96, R4, RZ ;  /* 0x000000046064723c */ /* 0x000fe200000018ff */
[----:B------:R-:W-:Y:S01]  /*40c0*/  IMAD.WIDE.U32 R168, R168, -0x2daee0ad, RZ ;  /* 0xd2511f53a8a87825 */ /* 0x000fe200078e00ff */
[----:B------:R-:W-:-:S02]  /*40d0*/  LOP3.LUT R177, R61, UR21, R177, 0x96, !PT ;  /* 0x000000153db17c12 */ /* 0x000fc4000f8e96b1 */
[----:B------:R-:W-:Y:S01]  /*40e0*/  LOP3.LUT R22, R22, R23, RZ, 0xc0, !PT ;  /* 0x0000001716167212 */ /* 0x000fe200078ec0ff */
[--C-:B------:R-:W-:Y:S01]  /*40f0*/  HSET2.LE.AND R23, R21, R60.reuse, PT ;  /* 0x0000003c15177233 */ /* 0x100fe20003803000 */
[----:B------:R-:W3:Y:S01]  /*4100*/  MUFU.EX2 R52, R52 ;  /* 0x0000003400347308 */ /* 0x000ee20000000800 */
[----:B----4-:R-:W-:Y:S01]  /*4110*/  F2FP.PACK_AB R5, R2, R3 ;  /* 0x000000030205723e */ /* 0x010fe200000000ff */
[----:B------:R-:W-:Y:S01]  /*4120*/  HMMA.16816.F32 R104, R92, R86, RZ ;  /* 0x000000565c68723c */ /* 0x000fe200000018ff */
[----:B------:R-:W-:Y:S01]  /*4130*/  HSET2.LE.AND R21, R27, R60, PT ;  /* 0x0000003c1b157233 */ /* 0x000fe20003803000 */
[----:B------:R-:W-:Y:S01]  /*4140*/  LOP3.LUT R174, R169, UR17, R174, 0x96, !PT ;  /* 0x00000011a9ae7c12 */ /* 0x000fe2000f8e96ae */
[----:B------:R-:W-:Y:S01]  /*4150*/  IMAD.WIDE.U32 R176, R177, -0x326172a9, RZ ;  /* 0xcd9e8d57b1b07825 */ /* 0x000fe200078e00ff */
[----:B------:R-:W-:Y:S02]  /*4160*/  LOP3.LUT R20, R20, R5, RZ, 0xc0, !PT ;  /* 0x0000000514147212 */ /* 0x000fe400078ec0ff */
[----:B------:R-:W-:Y:S01]  /*4170*/  MUFU.EX2 R41, R41 ;  /* 0x0000002900297308 */ /* 0x000fe20000000800 */
[----:B------:R-:W-:Y:S01]  /*4180*/  SHF.R.U32.HI R5, RZ, 0x10, R168 ;  /* 0x00000010ff057819 */ /* 0x000fe200000116a8 */
[C---:B------:R-:W-:Y:S01]  /*4190*/  HMMA.16816.F32 R128, R96.reuse, R116, RZ ;  /* 0x000000746080723c */ /* 0x040fe200000018ff */
[--C-:B------:R-:W-:Y:S01]  /*41a0*/  FFMA.FTZ R61, R145, c[0x0][0x23c], -R65.reuse ;  /* 0x00008f00913d7a23 */ /* 0x100fe20000010841 */
[----:B------:R-:W-:Y:S01]  /*41b0*/  LOP3.LUT R170, R177, UR15, R170, 0x96, !PT ;  /* 0x0000000fb1aa7c12 */ /* 0x000fe2000f8e96aa */
[--C-:B------:R-:W-:Y:S01]  /*41c0*/  FFMA.FTZ R148, R148, c[0x0][0x23c], -R65.reuse ;  /* 0x00008f0094947a23 */ /* 0x100fe20000010841 */
[----:B------:R-:W-:Y:S01]  /*41d0*/  LOP3.LUT R5, R5, 0xff, RZ, 0xc0, !PT ;  /* 0x000000ff05057812 */ /* 0x000fe200078ec0ff */
[----:B------:R-:W-:Y:S01]  /*41e0*/  FFMA.FTZ R142, R142, c[0x0][0x23c], -R65 ;  /* 0x00008f008e8e7a23 */ /* 0x000fe20000010841 */
[----:B------:R-:W4:Y:S01]  /*41f0*/  MUFU.EX2 R44, R44 ;  /* 0x0000002c002c7308 */ /* 0x000f220000000800 */
[----:B---3--:R-:W-:Y:S01]  /*4200*/  F2FP.PACK_AB R4, R52, R45 ;  /* 0x0000002d3404723e */ /* 0x008fe200000000ff */
[----:B------:R-:W-:Y:S01]  /*4210*/  HMMA.16816.F32 R112, R96, R108, RZ ;  /* 0x0000006c6070723c */ /* 0x000fe200000018ff */
[----:B------:R-:W-:Y:S01]  /*4220*/  IMAD.WIDE.U32 R170, R170, -0x2daee0ad, RZ ;  /* 0xd2511f53aaaa7825 */ /* 0x000fe200078e00ff */
[----:B------:R-:W-:-:S02]  /*4230*/  LOP3.LUT R26, R177, UR15, R26, 0x96, !PT ;  /* 0x0000000fb11a7c12 */ /* 0x000fc4000f8e961a */
[----:B------:R-:W-:Y:S01]  /*4240*/  LOP3.LUT R21, R21, R4, RZ, 0xc0, !PT ;  /* 0x0000000415157212 */ /* 0x000fe200078ec0ff */
[--C-:B------:R-:W-:Y:S01]  /*4250*/  FFMA.FTZ R146, R146, c[0x0][0x23c], -R153.reuse ;  /* 0x00008f0092927a23 */ /* 0x100fe20000010899 */
[----:B------:R-:W-:Y:S01]  /*4260*/  MUFU.EX2 R54, R54 ;  /* 0x0000003600367308 */ /* 0x000fe20000000800 */
[----:B------:R-:W-:Y:S01]  /*4270*/  LOP3.LUT R4, R168, 0xff, RZ, 0xc0, !PT ;  /* 0x000000ffa8047812 */ /* 0x000fe200078ec0ff */
[C---:B------:R-:W-:Y:S01]  /*4280*/  HMMA.16816.F32 R76, R96.reuse, R84, RZ ;  /* 0x00000054604c723c */ /* 0x040fe200000018ff */
[--C-:B------:R-:W-:Y:S02]  /*4290*/  FFMA.FTZ R218, R149, c[0x0][0x23c], -R153.reuse ;  /* 0x00008f0095da7a23 */ /* 0x100fe40000010899 */
[--C-:B------:R-:W-:Y:S02]  /*42a0*/  FFMA.FTZ R151, R151, c[0x0][0x23c], -R164.reuse ;  /* 0x00008f0097977a23 */ /* 0x100fe400000108a4 */
[----:B------:R-:W-:Y:S01]  /*42b0*/  FFMA.FTZ R219, R163, c[0x0][0x23c], -R164 ;  /* 0x00008f00a3db7a23 */ /* 0x000fe200000108a4 */
[----:B------:R-:W3:Y:S01]  /*42c0*/  MUFU.EX2 R56, R56 ;  /* 0x0000003800387308 */ /* 0x000ee20000000800 */
[----:B----4-:R-:W-:Y:S01]  /*42d0*/  F2FP.PACK_AB R27, R44, R41 ;  /* 0x000000292c1b723e */ /* 0x010fe200000000ff */
[----:B------:R-:W-:Y:S01]  /*42e0*/  HMMA.16816.F32 R116, R96, R118, RZ ;  /* 0x000000766074723c */ /* 0x000fe200000018ff */
[----:B------:R-:W-:-:S02]  /*42f0*/  FFMA.FTZ R147, R147, c[0x0][0x23c], -R153 ;  /* 0x00008f0093937a23 */ /* 0x000fc40000010899 */
[----:B------:R-:W-:Y:S01]  /*4300*/  LOP3.LUT R23, R23, R27, RZ, 0xc0, !PT ;  /* 0x0000001b17177212 */ /* 0x000fe200078ec0ff */
[----:B------:R-:W-:Y:S01]  /*4310*/  FFMA.FTZ R150, R150, c[0x0][0x23c], -R153 ;  /* 0x00008f0096967a23 */ /* 0x000fe20000010899 */
[----:B------:R-:W-:Y:S01]  /*4320*/  LOP3.LUT R27, R174, 0xffff, RZ, 0xc0, !PT ;  /* 0x0000ffffae1b7812 */ /* 0x000fe200078ec0ff */
[----:B------:R-:W-:Y:S01]  /*4330*/  MUFU.EX2 R57, R57 ;  /* 0x0000003900397308 */ /* 0x000fe20000000800 */
[----:B------:R-:W-:Y:S01]  /*4340*/  FADD.FTZ R50, R51, R50 ;  /* 0x0000003233327221 */ /* 0x000fe20000010000 */
[C---:B------:R-:W-:Y:S01]  /*4350*/  HMMA.16816.F32 R108, R96.reuse, R110, RZ ;  /* 0x0000006e606c723c */ /* 0x040fe200000018ff */
[----:B------:R-:W-:Y:S01]  /*4360*/  SHF.R.U32.HI R140, RZ, 0x8, R27 ;  /* 0x00000008ff8c7819 */ /* 0x000fe2000001161b */
[----:B------:R-:W-:Y:S02]  /*4370*/  FADD.FTZ R47, R48, R47 ;  /* 0x0000002f302f7221 */ /* 0x000fe40000010000 */
[----:B------:R-:W-:Y:S01]  /*4380*/  FADD.FTZ R39, R40, R39 ;  /* 0x0000002728277221 */ /* 0x000fe20000010000 */
[----:B---3--:R-:W-:Y:S01]  /*4390*/  F2FP.PACK_AB R27, R56, R54 ;  /* 0x00000036381b723e */ /* 0x008fe200000000ff */
[----:B------:R-:W-:Y:S02]  /*43a0*/  MUFU.EX2 R61, R61 ;  /* 0x0000003d003d7308 */ /* 0x000fe40000000800 */
[----:B------:R-:W-:Y:S01]  /*43b0*/  HMMA.16816.F32 R84, R96, R86, RZ ;  /* 0x000000566054723c */ /* 0x000fe200000018ff */
[----:B------:R-:W-:-:S02]  /*43c0*/  FADD.FTZ R42, R42, R43 ;  /* 0x0000002b2a2a7221 */ /* 0x000fc40000010000 */
[----:B------:R-:W-:Y:S02]  /*43d0*/  FADD.FTZ R50, R49, R50 ;  /* 0x0000003231327221 */ /* 0x000fe40000010000 */
[----:B------:R-:W-:Y:S01]  /*43e0*/  FADD.FTZ R47, R46, R47 ;  /* 0x0000002f2e2f7221 */ /* 0x000fe20000010000 */
[----:B------:R-:W3:Y:S02]  /*43f0*/  MUFU.EX2 R55, R55 ;  /* 0x0000003700377308 */ /* 0x000ee40000000800 */
[-C--:B------:R-:W-:Y:S01]  /*4400*/  HMMA.16816.F32 R92, R92, R6.reuse, RZ ;  /* 0x000000065c5c723c */ /* 0x080fe200000018ff */
[----:B------:R-:W-:Y:S02]  /*4410*/  FADD.FTZ R39, R34, R39 ;  /* 0x0000002722277221 */ /* 0x000fe40000010000 */
[----:B------:R-:W-:Y:S02]  /*4420*/  FADD.FTZ R42, R32, R42 ;  /* 0x0000002a202a7221 */ /* 0x000fe40000010000 */
[----:B------:R-:W-:Y:S01]  /*4430*/  FADD.FTZ R50, R38, R50 ;  /* 0x0000003226327221 */ /* 0x000fe20000010000 */
[----:B------:R-:W-:Y:S02]  /*4440*/  MUFU.EX2 R53, R53 ;  /* 0x0000003500357308 */ /* 0x000fe40000000800 */
[----:B------:R-:W-:Y:S01]  /*4450*/  HMMA.16816.F32 R96, R96, R6, RZ ;  /* 0x000000066060723c */ /* 0x000fe200000018ff */
[----:B------:R-:W-:-:S02]  /*4460*/  FADD.FTZ R47, R37, R47 ;  /* 0x0000002f252f7221 */ /* 0x000fc40000010000 */
[----:B------:R-:W-:Y:S02]  /*4470*/  FADD.FTZ R39, R33, R39 ;  /* 0x0000002721277221 */ /* 0x000fe40000010000 */
[----:B------:R-:W-:Y:S02]  /*4480*/  FADD.FTZ R42, R35, R42 ;  /* 0x0000002a232a7221 */ /* 0x000fe40000010000 */
[----:B------:R-:W-:Y:S01]  /*4490*/  LOP3.LUT R7, R168, 0xffff, RZ, 0xc0, !PT ;  /* 0x0000ffffa8077812 */ /* 0x000fe200078ec0ff */
[----:B------:R-:W4:Y:S01]  /*44a0*/  MUFU.EX2 R58, R58 ;  /* 0x0000003a003a7308 */ /* 0x000f220000000800 */
[----:B------:R-:W-:Y:S01]  /*44b0*/  SHF.R.U32.HI R6, RZ, 0x18, R168 ;  /* 0x00000018ff067819 */ /* 0x000fe200000116a8 */
[C---:B-1----:R-:W-:Y:S01]  /*44c0*/  HMMA.16816.F32 R124, R20.reuse, R16, R124 ;  /* 0x00000010147c723c */ /* 0x042fe2000000187c */
[----:B------:R-:W-:Y:S01]  /*44d0*/  SHF.R.U32.HI R7, RZ, 0x8, R7 ;  /* 0x00000008ff077819 */ /* 0x000fe20000011607 */
[----:B---3--:R-:W-:Y:S02]  /*44e0*/  FADD.FTZ R50, R55, R50 ;  /* 0x0000003237327221 */ /* 0x008fe40000010000 */
[----:B------:R-:W-:Y:S01]  /*44f0*/  FADD.FTZ R39, R3, R39 ;  /* 0x0000002703277221 */ /* 0x000fe20000010000 */
[----:B------:R-:W-:Y:S01]  /*4500*/  PRMT R7, R4, 0x5410, R7 ;  /* 0x0000541004077816 */ /* 0x000fe20000000007 */
[----:B------:R-:W1:Y:S01]  /*4510*/  MUFU.EX2 R63, R63 ;  /* 0x0000003f003f7308 */ /* 0x000e620000000800 */
[----:B------:R-:W-:Y:S01]  /*4520*/  PRMT R4, R5, 0x5410, R6 ;  /* 0x0000541005047816 */ /* 0x000fe20000000006 */
[C---:B--2---:R-:W-:Y:S01]  /*4530*/  HMMA.16816.F32 R68, R20.reuse, R12, R68 ;  /* 0x0000000c1444723c */ /* 0x044fe20000001844 */
[--C-:B------:R-:W-:Y:S01]  /*4540*/  SHF.R.U32.HI R6, RZ, 0x10, R174.reuse ;  /* 0x00000010ff067819 */ /* 0x100fe200000116ae */
[--C-:B------:R-:W-:Y:S01]  /*4550*/  HSET2.LE.AND R7, R7, R60.reuse, PT ;  /* 0x0000003c07077233 */ /* 0x100fe20003803000 */
[----:B------:R-:W-:Y:S01]  /*4560*/  LOP3.LUT R5, R174, 0xff, RZ, 0xc0, !PT ;  /* 0x000000ffae057812 */ /* 0x000fe200078ec0ff */
[--C-:B------:R-:W-:Y:S01]  /*4570*/  HSET2.LE.AND R4, R4, R60.reuse, PT ;  /* 0x0000003c04047233 */ /* 0x100fe20003803000 */
[----:B------:R-:W-:Y:S01]  /*4580*/  SHF.R.U32.HI R174, RZ, 0x18, R174 ;  /* 0x00000018ffae7819 */ /* 0x000fe200000116ae */
[----:B------:R-:W-:Y:S01]  /*4590*/  MUFU.EX2 R154, R154 ;  /* 0x0000009a009a7308 */ /* 0x000fe20000000800 */
[----:B------:R-:W-:Y:S01]  /*45a0*/  LOP3.LUT R6, R6, 0xff, RZ, 0xc0, !PT ;  /* 0x000000ff06067812 */ /* 0x000fe200078ec0ff */
[C---:B-----5:R-:W-:Y:S01]  /*45b0*/  HMMA.16816.F32 R80, R20.reuse, R8, R80 ;  /* 0x000000081450723c */ /* 0x060fe20000001850 */
[----:B------:R-:W-:Y:S01]  /*45c0*/  PRMT R5, R5, 0x5410, R140 ;  /* 0x0000541005057816 */ /* 0x000fe2000000008c */
[----:B----4-:R-:W-:Y:S01]  /*45d0*/  FADD.FTZ R47, R58, R47 ;  /* 0x0000002f3a2f7221 */ /* 0x010fe20000010000 */
[----:B------:R-:W-:Y:S01]  /*45e0*/  PRMT R174, R6, 0x5410, R174 ;  /* 0x0000541006ae7816 */ /* 0x000fe200000000ae */
[----:B------:R-:W-:Y:S01]  /*45f0*/  FADD.FTZ R42, R45, R42 ;  /* 0x0000002a2d2a7221 */ /* 0x000fe20000010000 */
[----:B------:R-:W-:Y:S01]  /*4600*/  LOP3.LUT R6, R7, R27, RZ, 0xc0, !PT ;  /* 0x0000001b07067212 */ /* 0x000fe200078ec0ff */
[--C-:B------:R-:W-:Y:S01]  /*4610*/  HSET2.LE.AND R140, R5, R60.reuse, PT ;  /* 0x0000003c058c7233 */ /* 0x100fe20003803000 */
[----:B------:R-:W-:Y:S01]  /*4620*/  LOP3.LUT R27, R173, UR13, R176, 0x96, !PT ;  /* 0x0000000dad1b7c12 */ /* 0x000fe2000f8e96b0 */
[----:B------:R-:W-:Y:S01]  /*4630*/  HSET2.LE.AND R5, R174, R60, PT ;  /* 0x0000003cae057233 */ /* 0x000fe20003803000 */
[----:B------:R-:W-:Y:S01]  /*4640*/  HMMA.16816.F32 R88, R20, R28, R88 ;  /* 0x0000001c1458723c */ /* 0x000fe20000001858 */
[----:B------:R-:W-:Y:S01]  /*4650*/  F2FP.PACK_AB R7, R61, R57 ;  /* 0x000000393d07723e */ /* 0x000fe200000000ff */
[----:B------:R-:W-:Y:S01]  /*4660*/  MUFU.EX2 R155, R155 ;  /* 0x0000009b009b7308 */ /* 0x000fe20000000800 */
[----:B------:R-:W-:Y:S01]  /*4670*/  IMAD.WIDE.U32 R174, R27, -0x2daee0ad, RZ ;  /* 0xd2511f531bae7825 */ /* 0x000fe200078e00ff */
[----:B------:R-:W-:-:S02]  /*4680*/  F2FP.PACK_AB R165, R53, R55 ;  /* 0x0000003735a5723e */ /* 0x000fc400000000ff */
[----:B-1----:R-:W-:Y:S01]  /*4690*/  F2FP.PACK_AB R145, R63, R58 ;  /* 0x0000003a3f91723e */ /* 0x002fe200000000ff */
[----:B------:R-:W-:Y:S01]  /*46a0*/  IMAD.WIDE.U32 R26, R26, -0x2daee0ad, RZ ;  /* 0xd2511f531a1a7825 */ /* 0x000fe200078e00ff */
[C---:B------:R-:W-:Y:S01]  /*46b0*/  HMMA.16816.F32 R120, R20.reuse, R18, R120 ;  /* 0x000000121478723c */ /* 0x040fe20000001878 */
[----:B------:R-:W-:Y:S01]  /*46c0*/  LOP3.LUT R170, R175, UR10, R170, 0x96, !PT ;  /* 0x0000000aafaa7c12 */ /* 0x000fe2000f8e96aa */
[----:B------:R-:W-:Y:S01]  /*46d0*/  MUFU.EX2 R157, R157 ;  /* 0x0000009d009d7308 */ /* 0x000fe20000000800 */
[----:B------:R-:W-:Y:S01]  /*46e0*/  LOP3.LUT R7, R4, R7, RZ, 0xc0, !PT ;  /* 0x0000000704077212 */ /* 0x000fe200078ec0ff */
[----:B------:R-:W-:Y:S01]  /*46f0*/  FADD.FTZ R50, R53, R50 ;  /* 0x0000003235327221 */ /* 0x000fe20000010000 */
[----:B------:R-:W-:Y:S01]  /*4700*/  LOP3.LUT R4, R140, R165, RZ, 0xc0, !PT ;  /* 0x000000a58c047212 */ /* 0x000fe200078ec0ff */
[--C-:B------:R-:W-:Y:S01]  /*4710*/  FFMA.FTZ R140, R144, c[0x0][0x23c], -R164.reuse ;  /* 0x00008f00908c7a23 */ /* 0x100fe200000108a4 */
[----:B------:R-:W-:Y:S01]  /*4720*/  LOP3.LUT R5, R5, R145, RZ, 0xc0, !PT ;  /* 0x0000009105057212 */ /* 0x000fe200078ec0ff */
[----:B------:R-:W-:Y:S01]  /*4730*/  HMMA.16816.F32 R72, R20, R14, R72 ;  /* 0x0000000e1448723c */ /* 0x000fe20000001848 */
[----:B------:R-:W-:Y:S01]  /*4740*/  FFMA.FTZ R144, R143, c[0x0][0x23c], -R164 ;  /* 0x00008f008f907a23 */ /* 0x000fe200000108a4 */
[----:B------:R-:W-:Y:S01]  /*4750*/  LOP3.LUT R176, R241, UR13, R176, 0x96, !PT ;  /* 0x0000000df1b07c12 */ /* 0x000fe2000f8e96b0 */
[----:B------:R-:W-:Y:S01]  /*4760*/  FFMA.FTZ R145, R166, c[0x0][0x23c], -R164 ;  /* 0x00008f00a6917a23 */ /* 0x000fe200000108a4 */
[----:B------:R-:W-:Y:S01]  /*4770*/  MUFU.EX2 R140, R140 ;  /* 0x0000008c008c7308 */ /* 0x000fe20000000800 */
[----:B------:R-:W-:Y:S01]  /*4780*/  LOP3.LUT R165, R27, UR12, R242, 0x96, !PT ;  /* 0x0000000c1ba57c12 */ /* 0x000fe2000f8e96f2 */
[----:B------:R-:W-:-:S02]  /*4790*/  FFMA.FTZ R143, R167, c[0x0][0x23c], -R164 ;  /* 0x00008f00a78f7a23 */ /* 0x000fc400000108a4 */
[----:B------:R-:W-:Y:S01]  /*47a0*/  HMMA.16816.F32 R104, R20, R10, R104 ;  /* 0x0000000a1468723c */ /* 0x000fe20000001868 */
[----:B------:R-:W-:-:S03]  /*47b0*/  IMAD.WIDE.U32 R176, R176, -0x2daee0ad, RZ ;  /* 0xd2511f53b0b07825 */ /* 0x000fc600078e00ff */
[----:B------:R-:W1:Y:S01]  /*47c0*/  MUFU.EX2 R144, R144 ;  /* 0x0000009000907308 */ /* 0x000e620000000800 */
[----:B------:R-:W-:-:S03]  /*47d0*/  IMAD.WIDE.U32 R178, R165, -0x326172a9, RZ ;  /* 0xcd9e8d57a5b27825 */ /* 0x000fc600078e00ff */
[----:B------:R-:W-:Y:S01]  /*47e0*/  HMMA.16816.F32 R92, R20, R30, R92 ;  /* 0x0000001e145c723c */ /* 0x000fe2000000185c */
[----:B------:R-:W-:Y:S02]  /*47f0*/  FADD.FTZ R47, R63, R47 ;  /* 0x0000002f3f2f7221 */ /* 0x000fe40000010000 */
[----:B------:R-:W-:Y:S01]  /*4800*/  FADD.FTZ R39, R2, R39 ;  /* 0x0000002702277221 */ /* 0x000fe20000010000 */
[----:B------:R-:W-:Y:S01]  /*4810*/  MUFU.EX2 R143, R143 ;  /* 0x0000008f008f7308 */ /* 0x000fe20000000800 */
[----:B------:R-:W-:Y:S02]  /*4820*/  FADD.FTZ R42, R52, R42 ;  /* 0x0000002a342a7221 */ /* 0x000fe40000010000 */
[----:B------:R-:W-:Y:S01]  /*4830*/  LOP3.LUT R20, R171, UR12, R238, 0x96, !PT ;  /* 0x0000000cab147c12 */ /* 0x000fe2000f8e96ee */
[----:B------:R-:W-:Y:S01]  /*4840*/  IMAD.WIDE.U32 R170, R170, -0x326172a9, RZ ;  /* 0xcd9e8d57aaaa7825 */ /* 0x000fe200078e00ff */
[C---:B------:R-:W-:Y:S03]  /*4850*/  HMMA.16816.F32 R112, R4.reuse, R12, R112 ;  /* 0x0000000c0470723c */ /* 0x040fe60000001870 */
[----:B------:R-:W-:Y:S01]  /*4860*/  IMAD.WIDE.U32 R20, R20, -0x326172a9, RZ ;  /* 0xcd9e8d5714147825 */ /* 0x000fe200078e00ff */
[----:B-1----:R-:W-:Y:S01]  /*4870*/  F2FP.PACK_AB R166, R144, R140 ;  /* 0x0000008c90a6723e */ /* 0x002fe200000000ff */
[----:B------:R-:W-:Y:S02]  /*4880*/  MUFU.EX2 R145, R145 ;  /* 0x0000009100917308 */ /* 0x000fe40000000800 */
[--C-:B------:R-:W-:Y:S01]  /*4890*/  FFMA.FTZ R139, R139, c[0x0][0x23c], -R141.reuse ;  /* 0x00008f008b8b7a23 */ /* 0x100fe2000001088d */
[----:B------:R-:W-:Y:S01]  /*48a0*/  LOP3.LUT R172, R21, UR11, R172, 0x96, !PT ;  /* 0x0000000b15ac7c12 */ /* 0x000fe2000f8e96ac */
[----:B------:R-:W-:Y:S01]  /*48b0*/  HMMA.16816.F32 R76, R4, R8, R76 ;  /* 0x00000008044c723c */ /* 0x000fe2000000184c */
[----:B------:R-:W-:Y:S01]  /*48c0*/  LOP3.LUT R168, R171, UR9, R20, 0x96, !PT ;  /* 0x00000009aba87c12 */ /* 0x000fe2000f8e9614 */
[----:B------:R-:W-:-:S02]  /*48d0*/  FFMA.FTZ R137, R137, c[0x0][0x23c], -R141 ;  /* 0x00008f0089897a23 */ /* 0x000fc4000001088d */
[----:B------:R-:W-:Y:S01]  /*48e0*/  IMAD.WIDE.U32 R172, R172, -0x2daee0ad, RZ ;  /* 0xd2511f53acac7825 */ /* 0x000fe200078e00ff */
[----:B------:R-:W-:Y:S03]  /*48f0*/  MUFU.EX2 R159, R159 ;  /* 0x0000009f009f7308 */ /* 0x000fe60000000800 */
[----:B------:R-:W-:Y:S01]  /*4900*/  IMAD.WIDE.U32 R168, R168, -0x2daee0ad, RZ ;  /* 0xd2511f53a8a87825 */ /* 0x000fe200078e00ff */
[----:B------:R-:W-:Y:S01]  /*4910*/  LOP3.LUT R174, R173, UR8, R174, 0x96, !PT ;  /* 0x00000008adae7c12 */ /* 0x000fe2000f8e96ae */
[C---:B------:R-:W-:Y:S02]  /*4920*/  HMMA.16816.F32 R100, R4.reuse, R28, R100 ;  /* 0x0000001c0464723c */ /* 0x040fe40000001864 */
[----:B------:R-:W-:Y:S01]  /*4930*/  FFMA.FTZ R138, R138, c[0x0][0x23c], -R141 ;  /* 0x00008f008a8a7a23 */ /* 0x000fe2000001088d */
[----:B------:R-:W-:Y:S01]  /*4940*/  LOP3.LUT R12, R169, UR6, R172, 0x96, !PT ;  /* 0x00000006a90c7c12 */ /* 0x000fe2000f8e96ac */
[----:B------:R-:W-:Y:S01]  /*4950*/  IMAD.WIDE.U32 R174, R174, -0x326172a9, RZ ;  /* 0xcd9e8d57aeae7825 */ /* 0x000fe200078e00ff */
[----:B------:R-:W-:Y:S01]  /*4960*/  LOP3.LUT R172, R177, UR10, R26, 0x96, !PT ;  /* 0x0000000ab1ac7c12 */ /* 0x000fe2000f8e961a */
[----:B------:R-:W-:Y:S02]  /*4970*/  MUFU.EX2 R156, R156 ;  /* 0x0000009c009c7308 */ /* 0x000fe40000000800 */
[----:B------:R-:W-:Y:S01]  /*4980*/  IMAD.WIDE.U32 R20, R12, -0x326172a9, RZ ;  /* 0xcd9e8d570c147825 */ /* 0x000fe200078e00ff */
[----:B------:R-:W-:Y:S01]  /*4990*/  HMMA.16816.F32 R116, R4, R18, R116 ;  /* 0x000000120474723c */ /* 0x000fe20000001874 */
[----:B------:R-:W-:-:S02]  /*49a0*/  LOP3.LUT R170, R175, UR7, R170, 0x96, !PT ;  /* 0x00000007afaa7c12 */ /* 0x000fc4000f8e96aa */
[--C-:B------:R-:W-:Y:S01]  /*49b0*/  FFMA.FTZ R29, R158, c[0x0][0x23c], -R153.reuse ;  /* 0x00008f009e1d7a23 */ /* 0x100fe20000010899 */
[----:B------:R-:W-:Y:S01]  /*49c0*/  LOP3.LUT R9, R21, UR16, R174, 0x96, !PT ;  /* 0x0000001015097c12 */ /* 0x000fe2000f8e96ae */
[--C-:B------:R-:W-:Y:S01]  /*49d0*/  FFMA.FTZ R158, R24, c[0x0][0x23c], -R153.reuse ;  /* 0x00008f00189e7a23 */ /* 0x100fe20000010899 */
[----:B------:R-:W-:Y:S01]  /*49e0*/  LOP3.LUT R13, R20, 0xffff, RZ, 0xc0, !PT ;  /* 0x0000ffff140d7812 */ /* 0x000fe200078ec0ff */
[----:B------:R-:W-:Y:S01]  /*49f0*/  FFMA.FTZ R28, R25, c[0x0][0x23c], -R153 ;  /* 0x00008f00191c7a23 */ /* 0x000fe20000010899 */
[C---:B------:R-:W-:Y:S01]  /*4a00*/  LOP3.LUT R18, R9.reuse, 0xffff, RZ, 0xc0, !PT ;  /* 0x0000ffff09127812 */ /* 0x040fe200078ec0ff */
[----:B------:R-:W-:Y:S01]  /*4a10*/  HMMA.16816.F32 R128, R4, R16, R128 ;  /* 0x000000100480723c */ /* 0x000fe20000001880 */
[----:B------:R-:W-:Y:S01]  /*4a20*/  LOP3.LUT R26, R9, 0xff, RZ, 0xc0, !PT ;  /* 0x000000ff091a7812 */ /* 0x000fe200078ec0ff */
[----:B------:R-:W1:Y:S01]  /*4a30*/  MUFU.EX2 R158, R158 ;  /* 0x0000009e009e7308 */ /* 0x000e620000000800 */
[----:B------:R-:W-:Y:S01]  /*4a40*/  SHF.R.U32.HI R18, RZ, 0x8, R18 ;  /* 0x00000008ff127819 */ /* 0x000fe20000011612 */
[----:B------:R-:W-:Y:S01]  /*4a50*/  IMAD.WIDE.U32 R172, R172, -0x326172a9, RZ ;  /* 0xcd9e8d57acac7825 */ /* 0x000fe200078e00ff */
[----:B------:R-:W-:-:S02]  /*4a60*/  SHF.R.U32.HI R25, RZ, 0x18, R9 ;  /* 0x00000018ff197819 */ /* 0x000fc40000011609 */
[----:B------:R-:W-:Y:S01]  /*4a70*/  SHF.R.U32.HI R17, RZ, 0x8, R13 ;  /* 0x00000008ff117819 */ /* 0x000fe2000001160d */
[C---:B------:R-:W-:Y:S01]  /*4a80*/  HMMA.16816.F32 R108, R4.reuse, R14, R108 ;  /* 0x0000000e046c723c */ /* 0x040fe2000000186c */
[----:B------:R-:W-:Y:S01]  /*4a90*/  SHF.R.U32.HI R13, RZ, 0x10, R9 ;  /* 0x00000010ff0d7819 */ /* 0x000fe20000011609 */
[----:B------:R-:W-:Y:S01]  /*4aa0*/  MUFU.EX2 R28, R28 ;  /* 0x0000001c001c7308 */ /* 0x000fe20000000800 */
[----:B------:R-:W-:Y:S01]  /*4ab0*/  PRMT R26, R26, 0x5410, R18 ;  /* 0x000054101a1a7816 */ /* 0x000fe20000000012 */
[----:B------:R-:W-:Y:S01]  /*4ac0*/  IMAD.WIDE.U32 R170, R170, -0x2daee0ad, RZ ;  /* 0xd2511f53aaaa7825 */ /* 0x000fe200078e00ff */
[----:B------:R-:W-:Y:S02]  /*4ad0*/  LOP3.LUT R13, R13, 0xff, RZ, 0xc0, !PT ;  /* 0x000000ff0d0d7812 */ /* 0x000fe400078ec0ff */
[--C-:B------:R-:W-:Y:S01]  /*4ae0*/  SHF.R.U32.HI R16, RZ, 0x10, R20.reuse ;  /* 0x00000010ff107819 */ /* 0x100fe20000011614 */
[--C-:B------:R-:W-:Y:S01]  /*4af0*/  HSET2.LE.AND R24, R26, R60.reuse, PT ;  /* 0x0000003c1a187233 */ /* 0x100fe20003803000 */
[----:B------:R-:W-:Y:S01]  /*4b00*/  PRMT R25, R13, 0x5410, R25 ;  /* 0x000054100d197816 */ /* 0x000fe20000000019 */
[----:B------:R-:W2:Y:S01]  /*4b10*/  MUFU.EX2 R29, R29 ;  /* 0x0000001d001d7308 */ /* 0x000ea20000000800 */
[C---:B------:R-:W-:Y:S01]  /*4b20*/  HMMA.16816.F32 R84, R4.reuse, R10, R84 ;  /* 0x0000000a0454723c */ /* 0x040fe20000001854 */
[----:B------:R-:W-:Y:S01]  /*4b30*/  LOP3.LUT R12, R20, 0xff, RZ, 0xc0, !PT ;  /* 0x000000ff140c7812 */ /* 0x000fe200078ec0ff */
[----:B------:R-:W-:Y:S01]  /*4b40*/  FFMA.FTZ R221, R67, c[0x0][0x23c], -R141 ;  /* 0x00008f0043dd7a23 */ /* 0x000fe2000001088d */
[----:B------:R-:W-:Y:S01]  /*4b50*/  LOP3.LUT R24, R24, R166, RZ, 0xc0, !PT ;  /* 0x000000a618187212 */ /* 0x000fe200078ec0ff */
[----:B------:R-:W-:Y:S01]  /*4b60*/  HSET2.LE.AND R25, R25, R60, PT ;  /* 0x0000003c19197233 */ /* 0x000fe20003803000 */
[----:B-1----:R-:W-:Y:S01]  /*4b70*/  F2FP.PACK_AB R166, R158, R154 ;  /* 0x0000009a9ea6723e */ /* 0x002fe200000000ff */
[--C-:B------:R-:W-:Y:S01]  /*4b80*/  FFMA.FTZ R62, R62, c[0x0][0x23c], -R65.reuse ;  /* 0x00008f003e3e7a23 */ /* 0x100fe20000010841 */
[----:B------:R-:W-:Y:S01]  /*4b90*/  SHF.R.U32.HI R8, RZ, 0x18, R20 ;  /* 0x00000018ff087819 */ /* 0x000fe20000011614 */
[----:B------:R-:W-:Y:S01]  /*4ba0*/  HMMA.16816.F32 R96, R4, R30, R96 ;  /* 0x0000001e0460723c */ /* 0x000fe20000001860 */
[----:B------:R-:W-:Y:S01]  /*4bb0*/  LOP3.LUT R25, R25, R166, RZ, 0xc0, !PT ;  /* 0x000000a619197212 */ /* 0x000fe200078ec0ff */
[----:B------:R-:W1:Y:S01]  /*4bc0*/  LDSM.16.MT88.4 R20, [R188+0x7000] ;  /* 0x00700000bc14783b */ /* 0x000e620000004200 */
[----:B------:R-:W-:Y:S01]  /*4bd0*/  LOP3.LUT R166, R173, UR9, R178, 0x96, !PT ;  /* 0x00000009ada67c12 */ /* 0x000fe2000f8e96b2 */
[----:B------:R-:W-:Y:S01]  /*4be0*/  MUFU.EX2 R148, R148 ;  /* 0x0000009400947308 */ /* 0x000fe20000000800 */
[----:B------:R-:W-:Y:S01]  /*4bf0*/  LOP3.LUT R16, R16, 0xff, RZ, 0xc0, !PT ;  /* 0x000000ff10107812 */ /* 0x000fe200078ec0ff */
[----:B------:R-:W-:Y:S01]  /*4c00*/  FFMA.FTZ R66, R66, c[0x0][0x23c], -R65 ;  /* 0x00008f0042427a23 */ /* 0x000fe20000010841 */
[----:B------:R-:W-:Y:S01]  /*4c10*/  LOP3.LUT R4, R179, UR11, R240, 0x96, !PT ;  /* 0x0000000bb3047c12 */ /* 0x000fe2000f8e96f0 */
[----:B------:R-:W-:Y:S01]  /*4c20*/  IMAD.WIDE.U32 R166, R166, -0x2daee0ad, RZ ;  /* 0xd2511f53a6a67825 */ /* 0x000fe200078e00ff */
[----:B------:R-:W-:-:S02]  /*4c30*/  PRMT R9, R12, 0x5410, R17 ;  /* 0x000054100c097816 */ /* 0x000fc40000000011 */
[----:B------:R-:W-:Y:S01]  /*4c40*/  PRMT R8, R16, 0x5410, R8 ;  /* 0x0000541010087816 */ /* 0x000fe20000000008 */
[----:B------:R-:W-:Y:S01]  /*4c50*/  IMAD.WIDE.U32 R4, R4, -0x2daee0ad, RZ ;  /* 0xd2511f5304047825 */ /* 0x000fe200078e00ff */
[----:B------:R-:W3:Y:S01]  /*4c60*/  LDSM.16.MT88.4 R12, [R185+0x7000] ;  /* 0x00700000b90c783b */ /* 0x000ee20000004200 */
[--C-:B------:R-:W-:Y:S01]  /*4c70*/  HSET2.LE.AND R9, R9, R60.reuse, PT ;  /* 0x0000003c09097233 */ /* 0x100fe20003803000 */
[----:B------:R-:W-:Y:S01]  /*4c80*/  F2FP.PACK_AB R26, R145, R143 ;  /* 0x0000008f911a723e */ /* 0x000fe200000000ff */
[----:B------:R-:W-:Y:S01]  /*4c90*/  HSET2.LE.AND R8, R8, R60, PT ;  /* 0x0000003c08087233 */ /* 0x000fe20003803000 */
[----:B------:R-:W-:Y:S01]  /*4ca0*/  LOP3.LUT R4, R167, UR6, R4, 0x96, !PT ;  /* 0x00000006a7047c12 */ /* 0x000fe2000f8e9604 */
[----:B------:R-:W4:Y:S01]  /*4cb0*/  LDSM.16.MT88.4 R16, [R186+0x7000] ;  /* 0x00700000ba10783b */ /* 0x000f220000004200 */
[----:B--2---:R-:W-:Y:S01]  /*4cc0*/  F2FP.PACK_AB R27, R29, R28 ;  /* 0x0000001c1d1b723e */ /* 0x004fe200000000ff */
[--C-:B------:R-:W-:Y:S01]  /*4cd0*/  FFMA.FTZ R30, R162, c[0x0][0x23c], -R141.reuse ;  /* 0x00008f00a21e7a23 */ /* 0x100fe2000001088d */
[----:B------:R-:W-:Y:S01]  /*4ce0*/  LOP3.LUT R176, R5, UR8, R176, 0x96, !PT ;  /* 0x0000000805b07c12 */ /* 0x000fe2000f8e96b0 */
[----:B------:R-:W-:Y:S01]  /*4cf0*/  IMAD.WIDE.U32 R6, R4, -0x326172a9, RZ ;  /* 0xcd9e8d5704067825 */ /* 0x000fe200078e00ff */
[----:B------:R-:W-:Y:S01]  /*4d00*/  LOP3.LUT R26, R9, R26, RZ, 0xc0, !PT ;  /* 0x0000001a091a7212 */ /* 0x000fe200078ec0ff */
[----:B------:R-:W-:Y:S01]  /*4d10*/  MUFU.EX2 R142, R142 ;  /* 0x0000008e008e7308 */ /* 0x000fe20000000800 */
[----:B------:R-:W-:Y:S01]  /*4d20*/  LOP3.LUT R27, R8, R27, RZ, 0xc0, !PT ;  /* 0x0000001b081b7212 */ /* 0x000fe200078ec0ff */
[----:B------:R-:W-:Y:S01]  /*4d30*/  FFMA.FTZ R31, R160, c[0x0][0x23c], -R141 ;  /* 0x00008f00a01f7a23 */ /* 0x000fe2000001088d */
[----:B------:R-:W2:Y:S01]  /*4d40*/  LDSM.16.MT88.4 R8, [R184+0x7000] ;  /* 0x00700000b808783b */ /* 0x000ea20000004200 */
[----:B------:R-:W-:Y:S01]  /*4d50*/  IMAD.WIDE.U32 R176, R176, -0x326172a9, RZ ;  /* 0xcd9e8d57b0b07825 */ /* 0x000fe200078e00ff */
[----:B------:R-:W-:-:S02]  /*4d60*/  SHF.R.U32.HI R4, RZ, 0x10, R6 ;  /* 0x00000010ff047819 */ /* 0x000fc40000011606 */
[C---:B------:R-:W-:Y:S01]  /*4d70*/  LOP3.LUT R160, R6.reuse, 0xffff, RZ, 0xc0, !PT ;  /* 0x0000ffff06a07812 */ /* 0x040fe200078ec0ff */
[----:B------:R-:W-:Y:S01]  /*4d80*/  MUFU.EX2 R30, R30 ;  /* 0x0000001e001e7308 */ /* 0x000fe20000000800 */
[----:B------:R-:W-:Y:S01]  /*4d90*/  LOP3.LUT R5, R6, 0xff, RZ, 0xc0, !PT ;  /* 0x000000ff06057812 */ /* 0x000fe200078ec0ff */
[--C-:B------:R-:W-:Y:S01]  /*4da0*/  FFMA.FTZ R220, R64, c[0x0][0x23c], -R65.reuse ;  /* 0x00008f0040dc7a23 */ /* 0x100fe20000010841 */
[----:B------:R-:W-:Y:S01]  /*4db0*/  SHF.R.U32.HI R6, RZ, 0x18, R6 ;  /* 0x00000018ff067819 */ /* 0x000fe20000011606 */
[----:B------:R-:W-:Y:S01]  /*4dc0*/  FFMA.FTZ R59, R59, c[0x0][0x23c], -R65 ;  /* 0x00008f003b3b7a23 */ /* 0x000fe20000010841 */
[----:B------:R-:W-:Y:S01]  /*4dd0*/  LOP3.LUT R4, R4, 0xff, RZ, 0xc0, !PT ;  /* 0x000000ff04047812 */ /* 0x000fe200078ec0ff */
[----:B------:R-:W-:Y:S01]  /*4de0*/  FADD.FTZ R50, R54, R50 ;  /* 0x0000003236327221 */ /* 0x000fe20000010000 */
[----:B------:R-:W-:Y:S01]  /*4df0*/  LOP3.LUT R7, R7, UR16, R176, 0x96, !PT ;  /* 0x0000001007077c12 */ /* 0x000fe2000f8e96b0 */
[----:B------:R-:W5:Y:S01]  /*4e00*/  MUFU.EX2 R31, R31 ;  /* 0x0000001f001f7308 */ /* 0x000f620000000800 */
[----:B------:R-:W-:Y:S01]  /*4e10*/  SHF.R.U32.HI R160, RZ, 0x8, R160 ;  /* 0x00000008ffa07819 */ /* 0x000fe200000116a0 */
[C---:B-1----:R-:W-:Y:S01]  /*4e20*/  HMMA.16816.F32 R124, R24.reuse, R20, R124 ;  /* 0x00000014187c723c */ /* 0x042fe2000000187c */
[----:B------:R-:W-:Y:S01]  /*4e30*/  PRMT R4, R4, 0x5410, R6 ;  /* 0x0000541004047816 */ /* 0x000fe20000000006 */
[----:B------:R-:W-:Y:S01]  /*4e40*/  FADD.FTZ R47, R57, R47 ;  /* 0x0000002f392f7221 */ /* 0x000fe20000010000 */
[----:B------:R-:W-:Y:S01]  /*4e50*/  LOP3.LUT R6, R7, 0xffff, RZ, 0xc0, !PT ;  /* 0x0000ffff07067812 */ /* 0x000fe200078ec0ff */
[----:B------:R-:W-:Y:S01]  /*4e60*/  FADD.FTZ R39, R0, R39 ;  /* 0x0000002700277221 */ /* 0x000fe20000010000 */
[--C-:B------:R-:W-:Y:S01]  /*4e70*/  SHF.R.U32.HI R165, RZ, 0x10, R7.reuse ;  /* 0x00000010ffa57819 */ /* 0x100fe20000011607 */
[--C-:B------:R-:W-:Y:S01]  /*4e80*/  HSET2.LE.AND R4, R4, R60.reuse, PT ;  /* 0x0000003c04047233 */ /* 0x100fe20003803000 */
[----:B------:R-:W-:Y:S01]  /*4e90*/  PRMT R5, R5, 0x5410, R160 ;  /* 0x0000541005057816 */ /* 0x000fe200000000a0 */
[----:B------:R-:W-:Y:S01]  /*4ea0*/  MUFU.EX2 R146, R146 ;  /* 0x0000009200927308 */ /* 0x000fe20000000800 */
[----:B------:R-:W-:Y:S01]  /*4eb0*/  LOP3.LUT R160, R7, 0xff, RZ, 0xc0, !PT ;  /* 0x000000ff07a07812 */ /* 0x000fe200078ec0ff */
[C---:B------:R-:W-:Y:S01]  /*4ec0*/  HMMA.16816.F32 R120, R24.reuse, R22, R120 ;  /* 0x000000161878723c */ /* 0x040fe20000001878 */
[----:B------:R-:W-:Y:S01]  /*4ed0*/  SHF.R.U32.HI R162, RZ, 0x8, R6 ;  /* 0x00000008ffa27819 */ /* 0x000fe20000011606 */
[----:B------:R-:W-:Y:S01]  /*4ee0*/  FADD.FTZ R42, R41, R42 ;  /* 0x0000002a292a7221 */ /* 0x000fe20000010000 */
[----:B------:R-:W-:Y:S01]  /*4ef0*/  SHF.R.U32.HI R7, RZ, 0x18, R7 ;  /* 0x00000018ff077819 */ /* 0x000fe20000011607 */
[----:B------:R-:W-:Y:S01]  /*4f00*/  FADD.FTZ R50, R56, R50 ;  /* 0x0000003238327221 */ /* 0x000fe20000010000 */
[----:B------:R-:W-:Y:S01]  /*4f10*/  LOP3.LUT R6, R165, 0xff, RZ, 0xc0, !PT ;  /* 0x000000ffa5067812 */ /* 0x000fe200078ec0ff */
[--C-:B------:R-:W-:Y:S01]  /*4f20*/  HSET2.LE.AND R165, R5, R60.reuse, PT ;  /* 0x0000003c05a57233 */ /* 0x100fe20003803000 */
[----:B------:R-:W-:Y:S01]  /*4f30*/  PRMT R160, R160, 0x5410, R162 ;  /* 0x00005410a0a07816 */ /* 0x000fe200000000a2 */
[----:B------:R-:W-:Y:S01]  /*4f40*/  MUFU.EX2 R218, R218 ;  /* 0x000000da00da7308 */ /* 0x000fe20000000800 */
[----:B------:R-:W-:Y:S01]  /*4f50*/  PRMT R5, R6, 0x5410, R7 ;  /* 0x0000541006057816 */ /* 0x000fe20000000007 */
[C---:B---3--:R-:W-:Y:S01]  /*4f60*/  HMMA.16816.F32 R80, R24.reuse, R12, R80 ;  /* 0x0000000c1850723c */ /* 0x048fe20000001850 */
[----:B-----5:R-:W-:Y:S01]  /*4f70*/  F2FP.PACK_AB R167, R31, R30 ;  /* 0x0000001e1fa7723e */ /* 0x020fe200000000ff */
[--C-:B------:R-:W-:Y:S01]  /*4f80*/  HSET2.LE.AND R162, R160, R60.reuse, PT ;  /* 0x0000003ca0a27233 */ /* 0x100fe20003803000 */
[----:B------:R-:W-:Y:S01]  /*4f90*/  F2FP.PACK_AB R7, R157, R155 ;  /* 0x0000009b9d07723e */ /* 0x000fe200000000ff */
[----:B------:R-:W-:Y:S01]  /*4fa0*/  HSET2.LE.AND R5, R5, R60, PT ;  /* 0x0000003c05057233 */ /* 0x000fe20003803000 */
[----:B------:R-:W-:Y:S01]  /*4fb0*/  LOP3.LUT R6, R165, R167, RZ, 0xc0, !PT ;  /* 0x000000a7a5067212 */ /* 0x000fe200078ec0ff */
[----:B------:R-:W-:Y:S01]  /*4fc0*/  MUFU.EX2 R152, R152 ;  /* 0x0000009800987308 */ /* 0x000fe20000000800 */
[----:B------:R-:W-:Y:S01]  /*4fd0*/  F2FP.PACK_AB R165, R156, R159 ;  /* 0x0000009f9ca5723e */ /* 0x000fe200000000ff */
[C---:B----4-:R-:W-:Y:S01]  /*4fe0*/  HMMA.16816.F32 R68, R24.reuse, R16, R68 ;  /* 0x000000101844723c */ /* 0x050fe20000001844 */
[----:B------:R-:W-:Y:S01]  /*4ff0*/  F2FP.PACK_AB R160, R142, R148 ;  /* 0x000000948ea0723e */ /* 0x000fe200000000ff */
[----:B------:R-:W-:Y:S01]  /*5000*/  FADD.FTZ R47, R61, R47 ;  /* 0x0000002f3d2f7221 */ /* 0x000fe20000010000 */
[----:B------:R-:W-:Y:S01]  /*5010*/  LOP3.LUT R7, R4, R7, RZ, 0xc0, !PT ;  /* 0x0000000704077212 */ /* 0x000fe200078ec0ff */
[----:B------:R-:W-:Y:S01]  /*5020*/  FADD.FTZ R39, R36, R39 ;  /* 0x0000002724277221 */ /* 0x000fe20000010000 */
[----:B------:R-:W-:Y:S01]  /*5030*/  LOP3.LUT R4, R162, R165, RZ, 0xc0, !PT ;  /* 0x000000a5a2047212 */ /* 0x000fe200078ec0ff */
[----:B------:R-:W1:Y:S01]  /*5040*/  MUFU.EX2 R151, R151 ;  /* 0x0000009700977308 */ /* 0x000e620000000800 */
[----:B------:R-:W-:Y:S01]  /*5050*/  LOP3.LUT R5, R5, R160, RZ, 0xc0, !PT ;  /* 0x000000a005057212 */ /* 0x000fe200078ec0ff */
[----:B------:R-:W-:Y:S01]  /*5060*/  FFMA.FTZ R160, R161, c[0x0][0x23c], -R164 ;  /* 0x00008f00a1a07a23 */ /* 0x000fe200000108a4 */
[----:B------:R-:W-:Y:S01]  /*5070*/  LOP3.LUT R168, R171, UR17, R168, 0x96, !PT ;  /* 0x00000011aba87c12 */ /* 0x000fe2000f8e96a8 */
[----:B------:R-:W-:Y:S01]  /*5080*/  HMMA.16816.F32 R104, R24, R14, R104 ;  /* 0x0000000e1868723c */ /* 0x000fe20000001868 */
[----:B------:R-:W-:Y:S01]  /*5090*/  LOP3.LUT R172, R177, UR7, R172, 0x96, !PT ;  /* 0x00000007b1ac7c12 */ /* 0x000fe2000f8e96ac */
[----:B------:R-:W-:-:S02]  /*50a0*/  FADD.FTZ R42, R44, R42 ;  /* 0x0000002a2c2a7221 */ /* 0x000fc40000010000 */
[----:B------:R-:W-:Y:S01]  /*50b0*/  MUFU.EX2 R160, R160 ;  /* 0x000000a000a07308 */ /* 0x000fe20000000800 */
[----:B------:R-:W-:Y:S02]  /*50c0*/  FADD.FTZ R50, R159, R50 ;  /* 0x000000329f327221 */ /* 0x000fe40000010000 */
[----:B------:R-:W-:Y:S01]  /*50d0*/  IMAD.WIDE.U32 R172, R172, -0x2daee0ad, RZ ;  /* 0xd2511f53acac7825 */ /* 0x000fe200078e00ff */
[C---:B------:R-:W-:Y:S03]  /*50e0*/  HMMA.16816.F32 R76, R4.reuse, R12, R76 ;  /* 0x0000000c044c723c */ /* 0x040fe6000000184c */
[----:B------:R-:W-:Y:S01]  /*50f0*/  FADD.FTZ R47, R148, R47 ;  /* 0x0000002f942f7221 */ /* 0x000fe20000010000 */
[----:B------:R-:W-:Y:S01]  /*5100*/  MUFU.EX2 R219, R219 ;  /* 0x000000db00db7308 */ /* 0x000fe20000000800 */
[----:B------:R-:W-:Y:S01]  /*5110*/  LOP3.LUT R166, R173, UR17, R166, 0x96, !PT ;  /* 0x00000011ada67c12 */ /* 0x000fe2000f8e96a6 */
[----:B------:R-:W-:Y:S01]  /*5120*/  FADD.FTZ R39, R140, R39 ;  /* 0x000000278c277221 */ /* 0x000fe20000010000 */
[C---:B------:R-:W-:Y:S01]  /*5130*/  LOP3.LUT R13, R170.reuse, 0xffff, RZ, 0xc0, !PT ;  /* 0x0000ffffaa0d7812 */ /* 0x040fe200078ec0ff */
[C---:B------:R-:W-:Y:S01]  /*5140*/  HMMA.16816.F32 R112, R4.reuse, R16, R112 ;  /* 0x000000100470723c */ /* 0x040fe20000001870 */
[----:B------:R-:W-:Y:S01]  /*5150*/  LOP3.LUT R12, R170, 0xff, RZ, 0xc0, !PT ;  /* 0x000000ffaa0c7812 */ /* 0x000fe200078ec0ff */
[----:B------:R-:W-:Y:S01]  /*5160*/  FADD.FTZ R42, R154, R42 ;  /* 0x0000002a9a2a7221 */ /* 0x000fe20000010000 */
[----:B------:R-:W-:Y:S01]  /*5170*/  SHF.R.U32.HI R13, RZ, 0x8, R13 ;  /* 0x00000008ff0d7819 */ /* 0x000fe2000001160d */
[----:B------:R-:W-:Y:S01]  /*5180*/  MUFU.EX2 R147, R147 ;  /* 0x0000009300937308 */ /* 0x000fe20000000800 */
[----:B------:R-:W-:Y:S01]  /*5190*/  LOP3.LUT R65, R166, 0xffff, RZ, 0xc0, !PT ;  /* 0x0000ffffa6417812 */ /* 0x000fe200078ec0ff */
[----:B------:R-:W-:Y:S01]  /*51a0*/  FADD.FTZ R50, R156, R50 ;  /* 0x000000329c327221 */ /* 0x000fe20000010000 */
[----:B------:R-:W-:Y:S01]  /*51b0*/  SHF.R.U32.HI R16, RZ, 0x10, R170 ;  /* 0x00000010ff107819 */ /* 0x000fe200000116aa */
[----:B------:R-:W-:Y:S01]  /*51c0*/  HMMA.16816.F32 R84, R4, R14, R84 ;  /* 0x0000000e0454723c */ /* 0x000fe20000001854 */
[----:B------:R-:W-:Y:S01]  /*51d0*/  SHF.R.U32.HI R17, RZ, 0x10, R168 ;  /* 0x00000010ff117819 */ /* 0x000fe200000116a8 */
[----:B------:R-:W-:Y:S01]  /*51e0*/  FADD.FTZ R47, R142, R47 ;  /* 0x0000002f8e2f7221 */ /* 0x000fe20000010000 */
[----:B------:R-:W-:Y:S01]  /*51f0*/  LOP3.LUT R16, R16, 0xff, RZ, 0xc0, !PT ;  /* 0x000000ff10107812 */ /* 0x000fe200078ec0ff */
[----:B------:R-:W3:Y:S01]  /*5200*/  MUFU.EX2 R150, R150 ;  /* 0x0000009600967308 */ /* 0x000ee20000000800 */
[----:B------:R-:W-:Y:S01]  /*5210*/  LOP3.LUT R17, R17, 0xff, RZ, 0xc0, !PT ;  /* 0x000000ff11117812 */ /* 0x000fe200078ec0ff */
[----:B------:R-:W-:Y:S01]  /*5220*/  FADD.FTZ R39, R144, R39 ;  /* 0x0000002790277221 */ /* 0x000fe20000010000 */
[C---:B------:R-:W-:Y:S01]  /*5230*/  LOP3.LUT R15, R168.reuse, 0xffff, RZ, 0xc0, !PT ;  /* 0x0000ffffa80f7812 */ /* 0x040fe200078ec0ff */
[C---:B--2---:R-:W-:Y:S01]  /*5240*/  HMMA.16816.F32 R88, R24.reuse, R8, R88 ;  /* 0x000000081858723c */ /* 0x044fe20000001858 */
[----:B------:R-:W-:Y:S01]  /*5250*/  LOP3.LUT R14, R168, 0xff, RZ, 0xc0, !PT ;  /* 0x000000ffa80e7812 */ /* 0x000fe200078ec0ff */
[----:B------:R-:W-:Y:S01]  /*5260*/  FADD.FTZ R42, R158, R42 ;  /* 0x0000002a9e2a7221 */ /* 0x000fe20000010000 */
[----:B------:R-:W-:Y:S01]  /*5270*/  SHF.R.U32.HI R168, RZ, 0x18, R168 ;  /* 0x00000018ffa87819 */ /* 0x000fe200000116a8 */
[----:B------:R-:W2:Y:S01]  /*5280*/  MUFU.EX2 R139, R139 ;  /* 0x0000008b008b7308 */ /* 0x000ea20000000800 */
[----:B------:R-:W-:Y:S01]  /*5290*/  SHF.R.U32.HI R15, RZ, 0x8, R15 ;  /* 0x00000008ff0f7819 */ /* 0x000fe2000001160f */
[----:B------:R-:W-:Y:S01]  /*52a0*/  FADD.FTZ R50, R30, R50 ;  /* 0x000000321e327221 */ /* 0x000fe20000010000 */
[----:B------:R-:W-:Y:S01]  /*52b0*/  PRMT R12, R12, 0x5410, R13 ;  /* 0x000054100c0c7816 */ /* 0x000fe2000000000d */
[C---:B------:R-:W-:Y:S01]  /*52c0*/  HMMA.16816.F32 R72, R24.reuse, R18, R72 ;  /* 0x000000121848723c */ /* 0x040fe20000001848 */
[----:B------:R-:W-:Y:S01]  /*52d0*/  PRMT R14, R14, 0x5410, R15 ;  /* 0x000054100e0e7816 */ /* 0x000fe2000000000f */
[----:B------:R-:W-:Y:S01]  /*52e0*/  FADD.FTZ R47, R155, R47 ;  /* 0x0000002f9b2f7221 */ /* 0x000fe20000010000 */
[----:B------:R-:W-:Y:S01]  /*52f0*/  PRMT R13, R17, 0x5410, R168 ;  /* 0x00005410110d7816 */ /* 0x000fe200000000a8 */
[--C-:B------:R-:W-:Y:S01]  /*5300*/  HSET2.LE.AND R12, R12, R60.reuse, PT ;  /* 0x0000003c0c0c7233 */ /* 0x100fe20003803000 */
[----:B------:R-:W4:Y:S01]  /*5310*/  MUFU.EX2 R137, R137 ;  /* 0x0000008900897308 */ /* 0x000f220000000800 */
[--C-:B------:R-:W-:Y:S01]  /*5320*/  HSET2.LE.AND R14, R14, R60.reuse, PT ;  /* 0x0000003c0e0e7233 */ /* 0x100fe20003803000 */
[--C-:B------:R-:W-:Y:S01]  /*5330*/  SHF.R.U32.HI R67, RZ, 0x10, R166.reuse ;  /* 0x00000010ff437819 */ /* 0x100fe200000116a6 */
[----:B------:R-:W-:Y:S01]  /*5340*/  HMMA.16816.F32 R92, R24, R10, R92 ;  /* 0x0000000a185c723c */ /* 0x000fe2000000185c */
[--C-:B------:R-:W-:Y:S01]  /*5350*/  HSET2.LE.AND R13, R13, R60.reuse, PT ;  /* 0x0000003c0d0d7233 */ /* 0x100fe20003803000 */
[----:B------:R-:W-:Y:S01]  /*5360*/  LOP3.LUT R64, R166, 0xff, RZ, 0xc0, !PT ;  /* 0x000000ffa6407812 */ /* 0x000fe200078ec0ff */
[----:B------:R-:W-:Y:S01]  /*5370*/  FADD.FTZ R39, R143, R39 ;  /* 0x000000278f277221 */ /* 0x000fe20000010000 */
[----:B------:R-:W-:Y:S01]  /*5380*/  SHF.R.U32.HI R166, RZ, 0x18, R166 ;  /* 0x00000018ffa67819 */ /* 0x000fe200000116a6 */
[----:B------:R-:W-:Y:S01]  /*5390*/  MUFU.EX2 R138, R138 ;  /* 0x0000008a008a7308 */ /* 0x000fe20000000800 */
[----:B------:R-:W-:Y:S01]  /*53a0*/  SHF.R.U32.HI R65, RZ, 0x8, R65 ;  /* 0x00000008ff417819 */ /* 0x000fe20000011641 */
[----:B------:R-:W-:Y:S01]  /*53b0*/  FADD.FTZ R42, R28, R42 ;  /* 0x0000002a1c2a7221 */ /* 0x000fe20000010000 */
[----:B------:R-:W-:Y:S01]  /*53c0*/  SHF.R.U32.HI R27, RZ, 0x18, R170 ;  /* 0x00000018ff1b7819 */ /* 0x000fe200000116aa */
[C---:B------:R-:W-:Y:S01]  /*53d0*/  HMMA.16816.F32 R100, R4.reuse, R8, R100 ;  /* 0x000000080464723c */ /* 0x040fe20000001864 */
[----:B-1----:R-:W-:Y:S01]  /*53e0*/  F2FP.PACK_AB R24, R151, R152 ;  /* 0x000000989718723e */ /* 0x002fe200000000ff */
[----:B------:R-:W-:Y:S01]  /*53f0*/  FADD.FTZ R50, R31, R50 ;  /* 0x000000321f327221 */ /* 0x000fe20000010000 */
[----:B------:R-:W-:Y:S01]  /*5400*/  PRMT R27, R16, 0x5410, R27 ;  /* 0x00005410101b7816 */ /* 0x000fe2000000001b */
[----:B------:R-:W-:Y:S01]  /*5410*/  MUFU.EX2 R221, R221 ;  /* 0x000000dd00dd7308 */ /* 0x000fe20000000800 */
[----:B---3--:R-:W-:Y:S01]  /*5420*/  F2FP.PACK_AB R25, R150, R147 ;  /* 0x000000939619723e */ /* 0x008fe200000000ff */
[----:B------:R-:W-:Y:S01]  /*5430*/  FADD.FTZ R47, R157, R47 ;  /* 0x0000002f9d2f7221 */ /* 0x000fe20000010000 */
[----:B------:R-:W-:Y:S01]  /*5440*/  F2FP.PACK_AB R8, R218, R146 ;  /* 0x00000092da08723e */ /* 0x000fe200000000ff */
[----:B------:R-:W-:Y:S01]  /*5450*/  HSET2.LE.AND R27, R27, R60, PT ;  /* 0x0000003c1b1b7233 */ /* 0x000fe20003803000 */
[----:B------:R-:W-:Y:S01]  /*5460*/  F2FP.PACK_AB R26, R219, R160 ;  /* 0x000000a0db1a723e */ /* 0x000fe200000000ff */
[C---:B------:R-:W-:Y:S01]  /*5470*/  HMMA.16816.F32 R128, R4.reuse, R20, R128 ;  /* 0x000000140480723c */ /* 0x040fe20000001880 */
[----:B------:R-:W-:Y:S01]  /*5480*/  LOP3.LUT R24, R14, R24, RZ, 0xc0, !PT ;  /* 0x000000180e187212 */ /* 0x000fe200078ec0ff */
[----:B------:R-:W1:Y:S01]  /*5490*/  MUFU.EX2 R62, R62 ;  /* 0x0000003e003e7308 */ /* 0x000e620000000800 */
[----:B------:R-:W-:Y:S01]  /*54a0*/  LOP3.LUT R25, R13, R25, RZ, 0xc0, !PT ;  /* 0x000000190d197212 */ /* 0x000fe200078ec0ff */
[----:B------:R-:W-:Y:S01]  /*54b0*/  FADD.FTZ R39, R145, R39 ;  /* 0x0000002791277221 */ /* 0x000fe20000010000 */
[----:B------:R-:W-:Y:S01]  /*54c0*/  LOP3.LUT R26, R12, R26, RZ, 0xc0, !PT ;  /* 0x0000001a0c1a7212 */ /* 0x000fe200078ec0ff */
[----:B------:R-:W-:Y:S01]  /*54d0*/  FADD.FTZ R42, R29, R42 ;  /* 0x0000002a1d2a7221 */ /* 0x000fe20000010000 */
[----:B------:R-:W-:Y:S01]  /*54e0*/  LOP3.LUT R27, R27, R8, RZ, 0xc0, !PT ;  /* 0x000000081b1b7212 */ /* 0x000fe200078ec0ff */
[C---:B------:R-:W-:Y:S01]  /*54f0*/  HMMA.16816.F32 R116, R4.reuse, R22, R116 ;  /* 0x000000160474723c */ /* 0x040fe20000001874 */
[----:B------:R-:W3:Y:S01]  /*5500*/  LDSM.16.MT88.4 R20, [R188+0x7800] ;  /* 0x00780000bc14783b */ /* 0x000ee20000004200 */
[----:B------:R-:W-:Y:S01]  /*5510*/  MUFU.EX2 R66, R66 ;  /* 0x0000004200427308 */ /* 0x000fe20000000800 */
[----:B------:R-:W-:Y:S01]  /*5520*/  LOP3.LUT R67, R67, 0xff, RZ, 0xc0, !PT ;  /* 0x000000ff43437812 */ /* 0x000fe200078ec0ff */
[----:B--2---:R-:W-:Y:S01]  /*5530*/  FADD.FTZ R50, R139, R50 ;  /* 0x000000328b327221 */ /* 0x004fe20000010000 */
[----:B------:R-:W-:Y:S01]  /*5540*/  LDSM.16.MT88.4 R12, [R185+0x7800] ;  /* 0x00780000b90c783b */ /* 0x000fe20000004200 */
[----:B------:R-:W-:Y:S01]  /*5550*/  PRMT R64, R64, 0x5410, R65 ;  /* 0x0000541040407816 */ /* 0x000fe20000000041 */
[----:B------:R-:W-:Y:S01]  /*5560*/  FADD.FTZ R39, R152, R39 ;  /* 0x0000002798277221 */ /* 0x000fe20000010000 */
[----:B------:R-:W-:Y:S01]  /*5570*/  HMMA.16816.F32 R108, R4, R18, R108 ;  /* 0x00000012046c723c */ /* 0x000fe2000000186c */
[----:B------:R-:W2:Y:S01]  /*5580*/  LDSM.16.MT88.4 R16, [R186+0x7800] ;  /* 0x00780000ba10783b */ /* 0x000ea20000004200 */
[----:B------:R-:W-:Y:S01]  /*5590*/  MUFU.EX2 R220, R220 ;  /* 0x000000dc00dc7308 */ /* 0x000fe20000000800 */
[----:B----4-:R-:W-:Y:S01]  /*55a0*/  F2FP.PACK_AB R65, R137, R139 ;  /* 0x0000008b8941723e */ /* 0x010fe200000000ff */
[----:B-1----:R-:W-:-:S02]  /*55b0*/  FADD.FTZ R47, R62, R47 ;  /* 0x0000002f3e2f7221 */ /* 0x002fc40000010000 */
[----:B------:R-:W-:Y:S02]  /*55c0*/  FADD.FTZ R42, R147, R42 ;  /* 0x0000002a932a7221 */ /* 0x000fe40000010000 */
[----:B------:R-:W-:Y:S01]  /*55d0*/  HMMA.16816.F32 R96, R4, R10, R96 ;  /* 0x0000000a0460723c */ /* 0x000fe20000001860 */
[----:B------:R-:W1:Y:S01]  /*55e0*/  LDSM.16.MT88.4 R8, [R184+0x7800] ;  /* 0x00780000b808783b */ /* 0x000e620000004200 */
[----:B------:R-:W4:Y:S01]  /*55f0*/  MUFU.EX2 R59, R59 ;  /* 0x0000003b003b7308 */ /* 0x000f220000000800 */
[----:B------:R-:W-:Y:S02]  /*5600*/  FADD.FTZ R50, R137, R50 ;  /* 0x0000003289327221 */ /* 0x000fe40000010000 */
[----:B------:R-:W-:Y:S02]  /*5610*/  FADD.FTZ R39, R151, R39 ;  /* 0x0000002797277221 */ /* 0x000fe40000010000 */
[----:B------:R-:W-:Y:S01]  /*5620*/  LOP3.LUT R7, R172, 0xffff, RZ, 0xc0, !PT ;  /* 0x0000ffffac077812 */ /* 0x000fe200078ec0ff */
[----:B------:R-:W-:Y:S01]  /*5630*/  FADD.FTZ R42, R150, R42 ;  /* 0x0000002a962a7221 */ /* 0x000fe20000010000 */
        /* <DEDUP_REMOVED lines=9> */
[----:B----4-:R-:W-:Y:S01]  /*56d0*/  FADD.FTZ R47, R59, R47 ;  /* 0x0000002f3b2f7221 */ /* 0x010fe20000010000 */
[----:B------:R-:W-:Y:S01]  /*56e0*/  PRMT R4, R4, 0x5410, R7 ;  /* 0x0000541004047816 */ /* 0x000fe20000000007 */
[----:B------:R-:W-:Y:S01]  /*56f0*/  FADD.FTZ R218, R218, R42 ;  /* 0x0000002adada7221 */ /* 0x000fe20000010000 */
[----:B------:R-:W-:Y:S01]  /*5700*/  PRMT R7, R6, 0x5410, R5 ;  /* 0x0000541006077816 */ /* 0x000fe20000000005 */
[----:B------:R-:W-:Y:S01]  /*5710*/  FADD.FTZ R47, R66, R47 ;  /* 0x0000002f422f7221 */ /* 0x000fe20000010000 */
[----:B------:R-:W-:Y:S01]  /*5720*/  PRMT R5, R67, 0x5410, R166 ;  /* 0x0000541043057816 */ /* 0x000fe200000000a6 */
[--C-:B------:R-:W-:Y:S01]  /*5730*/  HSET2.LE.AND R6, R4, R60.reuse, PT ;  /* 0x0000003c04067233 */ /* 0x100fe20003803000 */
[----:B------:R-:W-:Y:S01]  /*5740*/  F2FP.PACK_AB R67, R220, R66 ;  /* 0x00000042dc43723e */ /* 0x000fe200000000ff */
[--C-:B------:R-:W-:Y:S01]  /*5750*/  HSET2.LE.AND R7, R7, R60.reuse, PT ;  /* 0x0000003c07077233 */ /* 0x100fe20003803000 */
[C---:B---3--:R-:W-:Y:S01]  /*5760*/  HMMA.16816.F32 R124, R24.reuse, R20, R124 ;  /* 0x00000014187c723c */ /* 0x048fe2000000187c */
        /* <DEDUP_REMOVED lines=30> */
[C---:B------:R-:W-:Y:S01]  /*5950*/  IMAD R0, R216.reuse, UR18, RZ ;  /* 0x00000012d8007c24 */ /* 0x040fe2000f8e02ff */
[----:B------:R-:W-:Y:S01]  /*5960*/  USHF.L.U32 UR5, UR4, 0x5, URZ ;  /* 0x0000000504057899 */ /* 0x000fe2000800063f */
[----:B------:R-:W-:Y:S01]  /*5970*/  IMAD.WIDE.U32 R4, R216, UR19, R234 ;  /* 0x00000013d8047c25 */ /* 0x000fe2000f8e00ea */
[----:B------:R-:W-:-:S03]  /*5980*/  ULDC.64 UR24, c[0x0][0x118] ;  /* 0x0000460000187ab9 */ /* 0x000fc60000000a00 */
[----:B------:R-:W-:Y:S01]  /*5990*/  IMAD R2, R2, UR19, R0 ;  /* 0x0000001302027c24 */ /* 0x000fe2000f8e0200 */
[----:B------:R-:W-:Y:S01]  /*59a0*/  BAR.SYNC.DEFER_BLOCKING 0x0 ;  /* 0x0000000000007b1d */ /* 0x000fe20000010000 */
[----:B------:R-:W-:Y:S01]  /*59b0*/  IMAD.U32 R0, RZ, RZ, UR4 ;  /* 0x00000004ff007e24 */ /* 0x000fe2000f8e00ff */
[----:B------:R-:W-:Y:S01]  /*59c0*/  LEA R6, P1, R4, c[0x0][0x170], 0x1 ;  /* 0x00005c0004067a11 */ /* 0x000fe200078208ff */
[----:B------:R-:W-:-:S03]  /*59d0*/  IMAD.IADD R2, R5, 0x1, R2 ;  /* 0x0000000105027824 */ /* 0x000fc600078e0202 */
[----:B------:R-:W-:Y:S02]  /*59e0*/  SHF.L.U64.HI R0, R0, 0x5, R132 ;  /* 0x0000000500007819 */ /* 0x000fe40000010284 */
[----:B------:R-:W-:Y:S02]  /*59f0*/  IADD3 R8, P0, R6, UR5, RZ ;  /* 0x0000000506087c10 */ /* 0x000fe4000ff1e0ff */
[----:B------:R-:W-:Y:S02]  /*5a00*/  LEA.HI.X R7, R4, c[0x0][0x174], R2, 0x1, P1 ;  /* 0x00005d0004077a11 */ /* 0x000fe400008f0c02 */
[----:B------:R-:W-:-:S03]  /*5a10*/  IADD3 R4, P1, R8, UR5, RZ ;  /* 0x0000000508047c10 */ /* 0x000fc6000ff3e0ff */
[----:B------:R-:W-:Y:S01]  /*5a20*/  IMAD.X R9, R0, 0x1, R7, P0 ;  /* 0x0000000100097824 */ /* 0x000fe200000e0607 */
[----:B------:R-:W-:-:S03]  /*5a30*/  IADD3 R2, P0, R4, UR5, RZ ;  /* 0x0000000504027c10 */ /* 0x000fc6000ff1e0ff */
[----:B------:R-:W-:-:S04]  /*5a40*/  IMAD.X R5, R9, 0x1, R0, P1 ;  /* 0x0000000109057824 */ /* 0x000fc800008e0600 */
[----:B------:R-:W-:Y:S01]  /*5a50*/  IMAD.X R3, R5, 0x1, R0, P0 ;  /* 0x0000000105037824 */ /* 0x000fe200000e0600 */
[----:B------:R-:W-:Y:S01]  /*5a60*/  @!PT LDS RZ, [RZ] ;  /* 0x00000000fffff984 */ /* 0x000fe20000000800 */
[----:B------:R-:W-:Y:S01]  /*5a70*/  @!PT LDS RZ, [RZ] ;  /* 0x00000000fffff984 */ /* 0x000fe20000000800 */
[----:B------:R-:W-:Y:S01]  /*5a80*/  @!PT LDS RZ, [RZ] ;  /* 0x00000000fffff984 */ /* 0x000fe20000000800 */
[----:B------:R1:W-:Y:S01]  /*5a90*/  LDGSTS.E.BYPASS.LTC128B.128 [R204+0x6000], [R6.64] ;  /* 0x0600000006cc7fae */ /* 0x0003e2000b901d56 */
[----:B------:R-:W-:-:S03]  /*5aa0*/  IADD3 R0, R217, -0x2, RZ ;  /* 0xfffffffed9007810 */ /* 0x000fc60007ffe0ff */
[----:B------:R2:W-:Y:S02]  /*5ab0*/  LDGSTS.E.BYPASS.LTC128B.128 [R204+0x6800], [R8.64] ;  /* 0x0680000008cc7fae */ /* 0x0005e4000b901d56 */
[----:B------:R-:W-:Y:S02]  /*5ac0*/  IMAD R0, R0, 0x40, R244 ;  /* 0x0000004000007824 */ /* 0x000fe400078e02f4 */
[----:B------:R1:W-:Y:S04]  /*5ad0*/  LDGSTS.E.BYPASS.LTC128B.128 [R204+0x7000], [R4.64] ;  /* 0x0700000004cc7fae */ /* 0x0003e8000b901d56 */
[----:B------:R3:W-:Y:S04]  /*5ae0*/  LDGSTS.E.BYPASS.LTC128B.128 [R204+0x7800], [R2.64] ;  /* 0x0780000002cc7fae */ /* 0x0007e8000b901d56 */
[----:B------:R-:W-:Y:S04]  /*5af0*/  LDSM.16.M88.4 R36, [R194+0x2000] ;  /* 0x00200000c224783b */ /* 0x000fe80000000200 */
[----:B------:R-:W-:Y:S04]  /*5b00*/  LDSM.16.M88.4 R32, [R194] ;  /* 0x00000000c220783b */ /* 0x000fe80000000200 */
[----:B------:R-:W4:Y:S04]  /*5b10*/  LDSM.16.M88.4 R64, [R193+0x4800] ;  /* 0x00480000c140783b */ /* 0x000f280000000200 */
[----:B------:R-:W5:Y:S04]  /*5b20*/  LDSM.16.M88.4 R48, [R193+0x5000] ;  /* 0x00500000c130783b */ /* 0x000f680000000200 */
[----:B------:R-:W-:Y:S04]  /*5b30*/  LDSM.16.M88.4 R160, [R193+0x5800] ;  /* 0x00580000c1a0783b */ /* 0x000fe80000000200 */
[----:B-1----:R-:W1:Y:S01]  /*5b40*/  LDSM.16.M88.4 R4, [R193+0x4000] ;  /* 0x00400000c104783b */ /* 0x002e620000000200 */
[----:B---3--:R-:W-:-:S03]  /*5b50*/  IADD3 R2, R0, 0x1, RZ ;  /* 0x0000000100027810 */ /* 0x008fc60007ffe0ff */
[----:B------:R-:W-:Y:S01]  /*5b60*/  LDSM.16.M88.4 R224, [R187+0x4000] ;  /* 0x00400000bbe0783b */ /* 0x000fe20000000200 */
[----:B------:R-:W-:Y:S02]  /*5b70*/  IADD3 R3, R0, 0x8, RZ ;  /* 0x0000000800037810 */ /* 0x000fe40007ffe0ff */
[C---:B------:R-:W-:Y:S01]  /*5b80*/  ISETP.GE.AND P4, PT, R2.reuse, R237, PT ;  /* 0x000000ed0200720c */ /* 0x040fe20003f86270 */
[----:B------:R-:W3:Y:S01]  /*5b90*/  LDSM.16.M88.4 R16, [R192] ;  /* 0x00000000c010783b */ /* 0x000ee20000000200 */
[CC--:B------:R-:W-:Y:S02]  /*5ba0*/  ISETP.GE.AND P3, PT, R2.reuse, R236.reuse, PT ;  /* 0x000000ec0200720c */ /* 0x0c0fe40003f66270 */
[C---:B------:R-:W-:Y:S01]  /*5bb0*/  ISETP.GE.AND P1, PT, R2.reuse, R231, PT ;  /* 0x000000e70200720c */ /* 0x040fe20003f26270 */
[----:B------:R-:W2:Y:S01]  /*5bc0*/  LDSM.16.M88.4 R156, [R192+0x2000] ;  /* 0x00200000c09c783b */ /* 0x000ea20000000200 */
[----:B------:R-:W-:Y:S02]  /*5bd0*/  ISETP.GE.AND P0, PT, R2, R229, PT ;  /* 0x000000e50200720c */ /* 0x000fe40003f06270 */
[C---:B------:R-:W-:Y:S01]  /*5be0*/  ISETP.GE.AND P5, PT, R3.reuse, R237, PT ;  /* 0x000000ed0300720c */ /* 0x040fe20003fa6270 */
[----:B------:R-:W3:Y:S01]  /*5bf0*/  LDSM.16.M88.4 R28, [R187+0x4800] ;  /* 0x00480000bb1c783b */ /* 0x000ee20000000200 */
[----:B------:R-:W-:-:S02]  /*5c00*/  ISETP.GE.AND P2, PT, R3, R236, PT ;  /* 0x000000ec0300720c */ /* 0x000fc40003f46270 */
[----:B------:R-:W-:Y:S01]  /*5c10*/  IADD3 R2, R0, 0x9, RZ ;  /* 0x0000000900027810 */ /* 0x000fe20007ffe0ff */
[----:B------:R-:W3:Y:S01]  /*5c20*/  LDSM.16.M88.4 R20, [R187+0x5800] ;  /* 0x00580000bb14783b */ /* 0x000ee20000000200 */
[----:B------:R-:W-:-:S03]  /*5c30*/  ISETP.GE.AND P6, PT, R3, R231, PT ;  /* 0x000000e70300720c */ /* 0x000fc60003fc6270 */
[----:B------:R-:W3:Y:S01]  /*5c40*/  LDSM.16.M88.4 R24, [R187+0x5000] ;  /* 0x00500000bb18783b */ /* 0x000ee20000000200 */
[C---:B----4-:R-:W-:Y:S03]  /*5c50*/  HMMA.16816.F32 R144, R36.reuse, R64, RZ ;  /* 0x000000402490723c */ /* 0x050fe600000018ff */
[----:B------:R-:W-:Y:S04]  /*5c60*/  LDSM.16.M88.4 R176, [R190] ;  /* 0x00000000beb0783b */ /* 0x000fe80000000200 */
[----:B------:R-:W4:Y:S01]  /*5c70*/  LDSM.16.M88.4 R172, [R191] ;  /* 0x00000000bfac783b */ /* 0x000f220000000200 */
[C---:B-----5:R-:W-:Y:S03]  /*5c80*/  HMMA.16816.F32 R56, R36.reuse, R48, RZ ;  /* 0x000000302438723c */ /* 0x060fe600000018ff */
[----:B------:R-:W5:Y:S04]  /*5c90*/  LDSM.16.M88.4 R168, [R191+0x2000] ;  /* 0x00200000bfa8783b */ /* 0x000f680000000200 */
[----:B------:R-:W3:Y:S01]  /*5ca0*/  LDSM.16.M88.4 R164, [R183] ;  /* 0x00000000b7a4783b */ /* 0x000ee20000000200 */
[C---:B-1----:R-:W-:Y:S03]  /*5cb0*/  HMMA.16816.F32 R12, R36.reuse, R4, RZ ;  /* 0x00000004240c723c */ /* 0x042fe600000018ff */
[----:B------:R-:W0:Y:S05]  /*5cc0*/  LDGDEPBAR ;  /* 0x00000000000079af */ /* 0x000e2a0000000000 */
[----:B--2---:R-:W-:Y:S08]  /*5cd0*/  HMMA.16816.F32 R8, R36, R6, RZ ;  /* 0x000000062408723c */ /* 0x004ff000000018ff */
[C---:B------:R-:W-:Y:S08]  /*5ce0*/  HMMA.16816.F32 R152, R32.reuse, R4, RZ ;  /* 0x000000042098723c */ /* 0x040ff000000018ff */
[----:B------:R-:W-:Y:S08]  /*5cf0*/  HMMA.16816.F32 R4, R32, R6, RZ ;  /* 0x000000062004723c */ /* 0x000ff000000018ff */
[C---:B------:R-:W-:Y:S08]  /*5d00*/  HMMA.16816.F32 R140, R36.reuse, R66, RZ ;  /* 0x00000042248c723c */ /* 0x040ff000000018ff */
[----:B------:R-:W-:Y:S08]  /*5d10*/  HMMA.16816.F32 R52, R36, R50, RZ ;  /* 0x000000322434723c */ /* 0x000ff000000018ff */
[C---:B------:R-:W-:Y:S08]  /*5d20*/  HMMA.16816.F32 R148, R32.reuse, R64, RZ ;  /* 0x000000402094723c */ /* 0x040ff000000018ff */
[----:B------:R-:W-:Y:S08]  /*5d30*/  HMMA.16816.F32 R60, R32, R48, RZ ;  /* 0x00000030203c723c */ /* 0x000ff000000018ff */
[----:B------:R-:W-:Y:S08]  /*5d40*/  HMMA.16816.F32 R40, R36, R160, RZ ;  /* 0x000000a02428723c */ /* 0x000ff000000018ff */
[C---:B------:R-:W-:Y:S08]  /*5d50*/  HMMA.16816.F32 R64, R32.reuse, R66, RZ ;  /* 0x000000422040723c */ /* 0x040ff000000018ff */
[C---:B------:R-:W-:Y:S08]  /*5d60*/  HMMA.16816.F32 R48, R32.reuse, R50, RZ ;  /* 0x000000322030723c */ /* 0x040ff000000018ff */
[----:B------:R-:W-:Y:S08]  /*5d70*/  HMMA.16816.F32 R44, R32, R160, RZ ;  /* 0x000000a0202c723c */ /* 0x000ff000000018ff */
[-C--:B------:R-:W-:Y:S08]  /*5d80*/  HMMA.16816.F32 R36, R36, R162.reuse, RZ ;  /* 0x000000a22424723c */ /* 0x080ff000000018ff */
[----:B------:R-:W-:Y:S01]  /*5d90*/  HMMA.16816.F32 R32, R32, R162, RZ ;  /* 0x000000a22020723c */ /* 0x000fe200000018ff */
[----:B------:R-:W-:Y:S07]  /*5da0*/  LDSM.16.M88.4 R160, [R182] ;  /* 0x00000000b6a0783b */ /* 0x000fee0000000200 */
[-C--:B---3--:R-:W-:Y:S08]  /*5db0*/  HMMA.16816.F32 R4, R16, R226.reuse, R4 ;  /* 0x000000e21004723c */ /* 0x088ff00000001804 */
[C---:B------:R-:W-:Y:S08]  /*5dc0*/  HMMA.16816.F32 R8, R156.reuse, R226, R8 ;  /* 0x000000e29c08723c */ /* 0x040ff00000001808 */
[C---:B------:R-:W-:Y:S08]  /*5dd0*/  HMMA.16816.F32 R144, R156.reuse, R28, R144 ;  /* 0x0000001c9c90723c */ /* 0x040ff00000001890 */
[C---:B------:R-:W-:Y:S08]  /*5de0*/  HMMA.16816.F32 R40, R156.reuse, R20, R40 ;  /* 0x000000149c28723c */ /* 0x040ff00000001828 */
[C---:B------:R-:W-:Y:S08]  /*5df0*/  HMMA.16816.F32 R140, R156.reuse, R30, R140 ;  /* 0x0000001e9c8c723c */ /* 0x040ff0000000188c */
[----:B------:R-:W-:Y:S08]  /*5e00*/  HMMA.16816.F32 R36, R156, R22, R36 ;  /* 0x000000169c24723c */ /* 0x000ff00000001824 */
[C---:B------:R-:W-:Y:S08]  /*5e10*/  HMMA.16816.F32 R148, R16.reuse, R28, R148 ;  /* 0x0000001c1094723c */ /* 0x040ff00000001894 */
[C---:B------:R-:W-:Y:S08]  /*5e20*/  HMMA.16816.F32 R44, R16.reuse, R20, R44 ;  /* 0x00000014102c723c */ /* 0x040ff0000000182c */
[C---:B------:R-:W-:Y:S01]  /*5e30*/  HMMA.16816.F32 R64, R16.reuse, R30, R64 ;  /* 0x0000001e1040723c */ /* 0x040fe20000001840 */
[----:B------:R-:W-:Y:S07]  /*5e40*/  LDSM.16.M88.4 R28, [R189] ;  /* 0x00000000bd1c783b */ /* 0x000fee0000000200 */
[----:B------:R-:W-:Y:S01]  /*5e50*/  HMMA.16816.F32 R32, R16, R22, R32 ;  /* 0x000000161020723c */ /* 0x000fe20000001820 */
[----:B------:R-:W1:Y:S07]  /*5e60*/  LDSM.16.M88.4 R20, [R180] ;  /* 0x00000000b414783b */ /* 0x000e6e0000000200 */
[C---:B------:R-:W-:Y:S08]  /*5e70*/  HMMA.16816.F32 R56, R156.reuse, R24, R56 ;  /* 0x000000189c38723c */ /* 0x040ff00000001838 */
[----:B------:R-:W-:Y:S08]  /*5e80*/  HMMA.16816.F32 R52, R156, R26, R52 ;  /* 0x0000001a9c34723c */ /* 0x000ff00000001834 */
[C---:B------:R-:W-:Y:S08]  /*5e90*/  HMMA.16816.F32 R60, R16.reuse, R24, R60 ;  /* 0x00000018103c723c */ /* 0x040ff0000000183c */
[----:B------:R-:W-:Y:S01]  /*5ea0*/  HMMA.16816.F32 R48, R16, R26, R48 ;  /* 0x0000001a1030723c */ /* 0x000fe20000001830 */
[----:B------:R-:W2:Y:S07]  /*5eb0*/  LDSM.16.M88.4 R24, [R189+0x2000] ;  /* 0x00200000bd18783b */ /* 0x000eae0000000200 */
[-C--:B------:R-:W-:Y:S01]  /*5ec0*/  HMMA.16816.F32 R12, R156, R224.reuse, R12 ;  /* 0x000000e09c0c723c */ /* 0x080fe2000000180c */
[----:B------:R-:W3:Y:S07]  /*5ed0*/  LDSM.16.M88.4 R156, [R181] ;  /* 0x00000000b59c783b */ /* 0x000eee0000000200 */
[----:B------:R-:W-:Y:S01]  /*5ee0*/  HMMA.16816.F32 R152, R16, R224, R152 ;  /* 0x000000e01098723c */ /* 0x000fe20000001898 */
[----:B------:R-:W2:Y:S07]  /*5ef0*/  LDSM.16.M88.4 R16, [R180+0x800] ;  /* 0x00080000b410783b */ /* 0x000eae0000000200 */
[-C--:B----4-:R-:W-:Y:S08]  /*5f00*/  HMMA.16816.F32 R4, R172, R178.reuse, R4 ;  /* 0x000000b2ac04723c */ /* 0x090ff00000001804 */
[----:B-----5:R-:W-:Y:S08]  /*5f10*/  HMMA.16816.F32 R8, R168, R178, R8 ;  /* 0x000000b2a808723c */ /* 0x020ff00000001808 */
[----:B------:R-:W-:Y:S08]  /*5f20*/  HMMA.16816.F32 R148, R172, R164, R148 ;  /* 0x000000a4ac94723c */ /* 0x000ff00000001894 */
[----:B-1----:R-:W-:Y:S08]  /*5f30*/  HMMA.16816.F32 R4, R28, R22, R4 ;  /* 0x000000161c04723c */ /* 0x002ff00000001804 */
[----:B------:R-:W-:Y:S08]  /*5f40*/  HMMA.16816.F32 R144, R168, R164, R144 ;  /* 0x000000a4a890723c */ /* 0x000ff00000001890 */
[----:B--2---:R-:W-:Y:S08]  /*5f50*/  HMMA.16816.F32 R8, R24, R22, R8 ;  /* 0x000000161808723c */ /* 0x004ff00000001808 */
[C---:B---3--:R-:W-:Y:S08]  /*5f60*/  HMMA.16816.F32 R40, R168.reuse, R156, R40 ;  /* 0x0000009ca828723c */ /* 0x048ff00000001828 */
[----:B------:R-:W-:Y:S08]  /*5f70*/  HMMA.16816.F32 R36, R168, R158, R36 ;  /* 0x0000009ea824723c */ /* 0x000ff00000001824 */
[----:B------:R-:W-:Y:S01]  /*5f80*/  HMMA.16816.F32 R44, R172, R156, R44 ;  /* 0x0000009cac2c723c */ /* 0x000fe2000000182c */
[----:B------:R-:W-:-:S02]  /*5f90*/  FSEL R8, R8, -INF , !P6 ;  /* 0xff80000008087808 */ /* 0x000fc40007000000 */
[----:B------:R-:W-:-:S04]  /*5fa0*/  ISETP.GE.AND P6, PT, R2, R237, PT ;  /* 0x000000ed0200720c */ /* 0x000fc80003fc6270 */
[----:B------:R-:W-:Y:S01]  /*5fb0*/  FSEL R224, R5, -INF , !P6 ;  /* 0xff80000005e07808 */ /* 0x000fe20007000000 */
[C---:B------:R-:W-:Y:S01]  /*5fc0*/  HMMA.16816.F32 R32, R172.reuse, R158, R32 ;  /* 0x0000009eac20723c */ /* 0x040fe20000001820 */
[----:B------:R-:W1:Y:S07]  /*5fd0*/  LDSM.16.M88.4 R156, [R180+0x1000] ;  /* 0x00100000b49c783b */ /* 0x000e6e0000000200 */
[----:B------:R-:W-:Y:S08]  /*5fe0*/  HMMA.16816.F32 R64, R172, R166, R64 ;  /* 0x000000a6ac40723c */ /* 0x000ff00000001840 */
[----:B------:R-:W-:Y:S08]  /*5ff0*/  HMMA.16816.F32 R148, R28, R16, R148 ;  /* 0x000000101c94723c */ /* 0x000ff00000001894 */
[----:B------:R-:W-:Y:S08]  /*6000*/  HMMA.16816.F32 R140, R168, R166, R140 ;  /* 0x000000a6a88c723c */ /* 0x000ff0000000188c */
[C---:B------:R-:W-:Y:S08]  /*6010*/  HMMA.16816.F32 R152, R172.reuse, R176, R152 ;  /* 0x000000b0ac98723c */ /* 0x040ff00000001898 */
[C---:B------:R-:W-:Y:S08]  /*6020*/  HMMA.16816.F32 R60, R172.reuse, R160, R60 ;  /* 0x000000a0ac3c723c */ /* 0x040ff0000000183c */
[----:B------:R-:W-:Y:S07]  /*6030*/  HMMA.16816.F32 R48, R172, R162, R48 ;  /* 0x000000a2ac30723c */ /* 0x000fee0000001830 */
[----:B------:R-:W-:Y:S01]  /*6040*/  FSEL R175, R4, -INF , !P5 ;  /* 0xff80000004af7808 */ /* 0x000fe20006800000 */
[----:B------:R-:W-:Y:S01]  /*6050*/  HMMA.16816.F32 R144, R24, R16, R144 ;  /* 0x000000101890723c */ /* 0x000fe20000001890 */
[----:B------:R-:W-:-:S02]  /*6060*/  FSEL R174, R6, -INF , !P2 ;  /* 0xff80000006ae7808 */ /* 0x000fc40005000000 */
[----:B------:R-:W-:Y:S02]  /*6070*/  ISETP.GE.AND P5, PT, R3, R229, PT ;  /* 0x000000e50300720c */ /* 0x000fe40003fa6270 */
[----:B------:R-:W-:Y:S02]  /*6080*/  ISETP.GE.AND P2, PT, R2, R231, PT ;  /* 0x000000e70200720c */ /* 0x000fe40003f46270 */
[----:B------:R-:W-:Y:S01]  /*6090*/  FSEL R10, R10, -INF , !P5 ;  /* 0xff8000000a0a7808 */ /* 0x000fe20006800000 */
[----:B------:R-:W-:Y:S01]  /*60a0*/  HMMA.16816.F32 R56, R168, R160, R56 ;  /* 0x000000a0a838723c */ /* 0x000fe20000001838 */
[----:B------:R-:W-:Y:S02]  /*60b0*/  FSEL R9, R9, -INF , !P2 ;  /* 0xff80000009097808 */ /* 0x000fe40005000000 */
[C---:B------:R-:W-:Y:S02]  /*60c0*/  ISETP.GE.AND P5, PT, R2.reuse, R229, PT ;  /* 0x000000e50200720c */ /* 0x040fe40003fa6270 */
[----:B------:R-:W-:-:S02]  /*60d0*/  ISETP.GE.AND P2, PT, R2, R236, PT ;  /* 0x000000ec0200720c */ /* 0x000fc40003f46270 */
[----:B------:R-:W-:Y:S01]  /*60e0*/  IADD3 R2, R0, 0x10, RZ ;  /* 0x0000001000027810 */ /* 0x000fe20007ffe0ff */
[-C--:B------:R-:W-:Y:S01]  /*60f0*/  HMMA.16816.F32 R64, R28, R18.reuse, R64 ;  /* 0x000000121c40723c */ /* 0x080fe20000001840 */
[----:B------:R-:W-:Y:S02]  /*6100*/  FSEL R11, R11, -INF , !P5 ;  /* 0xff8000000b0b7808 */ /* 0x000fe40006800000 */
[----:B------:R-:W-:Y:S02]  /*6110*/  ISETP.GE.AND P5, PT, R2, R237, PT ;  /* 0x000000ed0200720c */ /* 0x000fe40003fa6270 */
[----:B------:R-:W-:Y:S02]  /*6120*/  FSEL R178, R7, -INF , !P2 ;  /* 0xff80000007b27808 */ /* 0x000fe40005000000 */
[----:B------:R-:W-:Y:S01]  /*6130*/  FSEL R160, R148, -INF , !P5 ;  /* 0xff80000094a07808 */ /* 0x000fe20006800000 */
[----:B------:R-:W-:Y:S01]  /*6140*/  HMMA.16816.F32 R140, R24, R18, R140 ;  /* 0x00000012188c723c */ /* 0x000fe2000000188c */
[C---:B------:R-:W-:Y:S01]  /*6150*/  ISETP.GE.AND P2, PT, R2.reuse, R236, PT ;  /* 0x000000ec0200720c */ /* 0x040fe20003f46270 */
[----:B------:R-:W2:Y:S01]  /*6160*/  LDSM.16.M88.4 R4, [R180+0x1800] ;  /* 0x00180000b404783b */ /* 0x000ea20000000200 */
[----:B------:R-:W-:Y:S01]  /*6170*/  ISETP.GE.AND P6, PT, R2, R231, PT ;  /* 0x000000e70200720c */ /* 0x000fe20003fc6270 */
[----:B------:R-:W-:-:S04]  /*6180*/  DEPBAR.LE SB0, 0x0 ;  /* 0x000080000000791a */ /* 0x000fc80000000000 */
[----:B------:R-:W-:Y:S01]  /*6190*/  ISETP.GE.AND P5, PT, R2, R229, PT ;  /* 0x000000e50200720c */ /* 0x000fe20003fa6270 */
[----:B------:R-:W-:Y:S01]  /*61a0*/  HMMA.16816.F32 R52, R168, R162, R52 ;  /* 0x000000a2a834723c */ /* 0x000fe20000001834 */
[----:B------:R-:W-:Y:S02]  /*61b0*/  IADD3 R2, R0, 0x11, RZ ;  /* 0x0000001100027810 */ /* 0x000fe40007ffe0ff */
[----:B------:R-:W-:Y:S02]  /*61c0*/  FSEL R150, R150, -INF , !P2 ;  /* 0xff80000096967808 */ /* 0x000fe40005000000 */
[----:B------:R-:W-:Y:S02]  /*61d0*/  ISETP.GE.AND P2, PT, R2, R237, PT ;  /* 0x000000ed0200720c */ /* 0x000fe40003f46270 */
[----:B------:R-:W-:Y:S01]  /*61e0*/  IADD3 R3, R0, 0x18, RZ ;  /* 0x0000001800037810 */ /* 0x000fe20007ffe0ff */
[----:B-1----:R-:W-:Y:S01]  /*61f0*/  HMMA.16816.F32 R60, R28, R156, R60 ;  /* 0x0000009c1c3c723c */ /* 0x002fe2000000183c */
[----:B------:R-:W-:-:S02]  /*6200*/  FSEL R161, R149, -INF , !P2 ;  /* 0xff80000095a17808 */ /* 0x000fc40005000000 */
[----:B------:R-:W-:Y:S02]  /*6210*/  ISETP.GE.AND P2, PT, R2, R229, PT ;  /* 0x000000e50200720c */ /* 0x000fe40003f46270 */
[----:B------:R-:W-:Y:S02]  /*6220*/  FSEL R165, R146, -INF , !P5 ;  /* 0xff80000092a57808 */ /* 0x000fe40006800000 */
[----:B------:R-:W-:Y:S01]  /*6230*/  ISETP.GE.AND P5, PT, R2, R231, PT ;  /* 0x000000e70200720c */ /* 0x000fe20003fa6270 */
[----:B------:R-:W-:Y:S01]  /*6240*/  HMMA.16816.F32 R12, R168, R176, R12 ;  /* 0x000000b0a80c723c */ /* 0x000fe2000000180c */
[----:B------:R-:W-:Y:S02]  /*6250*/  FSEL R163, R147, -INF , !P2 ;  /* 0xff80000093a37808 */ /* 0x000fe40005000000 */
[----:B------:R-:W-:Y:S02]  /*6260*/  ISETP.GE.AND P2, PT, R3, R237, PT ;  /* 0x000000ed0300720c */ /* 0x000fe40003f46270 */
[----:B------:R-:W-:-:S02]  /*6270*/  FSEL R146, R145, -INF , !P5 ;  /* 0xff80000091927808 */ /* 0x000fc40006800000 */
[----:B------:R-:W-:Y:S01]  /*6280*/  FSEL R169, R144, -INF , !P6 ;  /* 0xff80000090a97808 */ /* 0x000fe20007000000 */
[----:B------:R-:W-:Y:S01]  /*6290*/  HMMA.16816.F32 R56, R24, R156, R56 ;  /* 0x0000009c1838723c */ /* 0x000fe20000001838 */
[-C--:B------:R-:W-:Y:S02]  /*62a0*/  ISETP.GE.AND P6, PT, R2, R236.reuse, PT ;  /* 0x000000ec0200720c */ /* 0x080fe40003fc6270 */
[C---:B------:R-:W-:Y:S02]  /*62b0*/  ISETP.GE.AND P5, PT, R3.reuse, R236, PT ;  /* 0x000000ec0300720c */ /* 0x040fe40003fa6270 */
[----:B------:R-:W-:Y:S02]  /*62c0*/  FSEL R162, R64, -INF , !P2 ;  /* 0xff80000040a27808 */ /* 0x000fe40005000000 */
[----:B------:R-:W-:Y:S01]  /*62d0*/  IADD3 R2, R0, 0x19, RZ ;  /* 0x0000001900027810 */ /* 0x000fe20007ffe0ff */
[----:B------:R-:W-:Y:S01]  /*62e0*/  HMMA.16816.F32 R48, R28, R158, R48 ;  /* 0x0000009e1c30723c */ /* 0x000fe20000001830 */
[----:B------:R-:W-:-:S02]  /*62f0*/  ISETP.GE.AND P2, PT, R3, R229, PT ;  /* 0x000000e50300720c */ /* 0x000fc40003f46270 */
[----:B------:R-:W-:Y:S02]  /*6300*/  FSEL R156, R66, -INF , !P5 ;  /* 0xff800000429c7808 */ /* 0x000fe40006800000 */
[----:B------:R-:W-:Y:S02]  /*6310*/  FSEL R151, R151, -INF , !P6 ;  /* 0xff80000097977808 */ /* 0x000fe40007000000 */
[-C--:B------:R-:W-:Y:S01]  /*6320*/  ISETP.GE.AND P5, PT, R2, R231.reuse, PT ;  /* 0x000000e70200720c */ /* 0x080fe20003fa6270 */
[----:B------:R-:W-:Y:S01]  /*6330*/  HMMA.16816.F32 R52, R24, R158, R52 ;  /* 0x0000009e1834723c */ /* 0x000fe20000001834 */
[----:B------:R-:W-:Y:S02]  /*6340*/  FSEL R166, R142, -INF , !P2 ;  /* 0xff8000008ea67808 */ /* 0x000fe40005000000 */
[----:B------:R-:W-:Y:S02]  /*6350*/  ISETP.GE.AND P6, PT, R3, R231, PT ;  /* 0x000000e70300720c */ /* 0x000fe40003fc6270 */
[----:B------:R-:W-:-:S02]  /*6360*/  ISETP.GE.AND P2, PT, R2, R229, PT ;  /* 0x000000e50200720c */ /* 0x000fc40003f46270 */
[----:B------:R-:W-:Y:S01]  /*6370*/  IADD3 R3, R0, 0x20, RZ ;  /* 0x0000002000037810 */ /* 0x000fe20007ffe0ff */
[----:B--2---:R-:W-:Y:S01]  /*6380*/  HMMA.16816.F32 R44, R28, R4, R44 ;  /* 0x000000041c2c723c */ /* 0x004fe2000000182c */
[----:B------:R-:W-:Y:S02]  /*6390*/  FSEL R147, R141, -INF , !P5 ;  /* 0xff8000008d937808 */ /* 0x000fe40006800000 */
[----:B------:R-:W-:Y:S02]  /*63a0*/  FSEL R171, R140, -INF , !P6 ;  /* 0xff8000008cab7808 */ /* 0x000fe40007000000 */
[C---:B------:R-:W-:Y:S02]  /*63b0*/  ISETP.GE.AND P5, PT, R2.reuse, R236, PT ;  /* 0x000000ec0200720c */ /* 0x040fe40003fa6270 */
[----:B------:R-:W-:Y:S01]  /*63c0*/  FSEL R167, R143, -INF , !P2 ;  /* 0xff8000008fa77808 */ /* 0x000fe20005000000 */
[----:B------:R-:W-:Y:S01]  /*63d0*/  HMMA.16816.F32 R12, R24, R20, R12 ;  /* 0x00000014180c723c */ /* 0x000fe2000000180c */
[----:B------:R-:W-:-:S02]  /*63e0*/  ISETP.GE.AND P6, PT, R2, R237, PT ;  /* 0x000000ed0200720c */ /* 0x000fc40003fc6270 */
[----:B------:R-:W-:Y:S02]  /*63f0*/  ISETP.GE.AND P2, PT, R3, R236, PT ;  /* 0x000000ec0300720c */ /* 0x000fe40003f46270 */
[----:B------:R-:W-:Y:S02]  /*6400*/  IADD3 R2, R0, 0x21, RZ ;  /* 0x0000002100027810 */ /* 0x000fe40007ffe0ff */
[----:B------:R-:W-:Y:S01]  /*6410*/  FSEL R159, R67, -INF , !P5 ;  /* 0xff800000439f7808 */ /* 0x000fe20006800000 */
[----:B------:R-:W-:Y:S01]  /*6420*/  HMMA.16816.F32 R40, R24, R4, R40 ;  /* 0x000000041828723c */ /* 0x000fe20000001828 */
[-C--:B------:R-:W-:Y:S02]  /*6430*/  ISETP.GE.AND P5, PT, R3, R237.reuse, PT ;  /* 0x000000ed0300720c */ /* 0x080fe40003fa6270 */
[----:B------:R-:W-:Y:S02]  /*6440*/  FSEL R62, R62, -INF , !P2 ;  /* 0xff8000003e3e7808 */ /* 0x000fe40005000000 */
[----:B------:R-:W-:-:S02]  /*6450*/  ISETP.GE.AND P2, PT, R2, R237, PT ;  /* 0x000000ed0200720c */ /* 0x000fc40003f46270 */
[----:B------:R-:W-:Y:S01]  /*6460*/  FSEL R60, R60, -INF , !P5 ;  /* 0xff8000003c3c7808 */ /* 0x000fe20006800000 */
[----:B------:R-:W-:Y:S01]  /*6470*/  HMMA.16816.F32 R152, R28, R20, R152 ;  /* 0x000000141c98723c */ /* 0x000fe20000001898 */
[----:B------:R-:W-:Y:S02]  /*6480*/  FSEL R164, R65, -INF , !P6 ;  /* 0xff80000041a47808 */ /* 0x000fe40007000000 */
[----:B------:R-:W-:Y:S02]  /*6490*/  ISETP.GE.AND P5, PT, R3, R229, PT ;  /* 0x000000e50300720c */ /* 0x000fe40003fa6270 */
[----:B------:R-:W-:Y:S02]  /*64a0*/  FSEL R61, R61, -INF , !P2 ;  /* 0xff8000003d3d7808 */ /* 0x000fe40005000000 */
[----:B------:R-:W-:Y:S01]  /*64b0*/  ISETP.GE.AND P6, PT, R3, R231, PT ;  /* 0x000000e70300720c */ /* 0x000fe20003fc6270 */
[----:B------:R-:W-:Y:S01]  /*64c0*/  HMMA.16816.F32 R36, R24, R6, R36 ;  /* 0x000000061824723c */ /* 0x000fe20000001824 */
[----:B------:R-:W-:-:S02]  /*64d0*/  ISETP.GE.AND P2, PT, R2, R229, PT ;  /* 0x000000e50200720c */ /* 0x000fc40003f46270 */
[----:B------:R-:W-:Y:S02]  /*64e0*/  IADD3 R3, R0, 0x28, RZ ;  /* 0x0000002800037810 */ /* 0x000fe40007ffe0ff */
[----:B------:R-:W-:Y:S02]  /*64f0*/  FSEL R140, R58, -INF , !P5 ;  /* 0xff8000003a8c7808 */ /* 0x000fe40006800000 */
[----:B------:R-:W-:Y:S01]  /*6500*/  ISETP.GE.AND P5, PT, R2, R231, PT ;  /* 0x000000e70200720c */ /* 0x000fe20003fa6270 */
[----:B------:R-:W-:Y:S01]  /*6510*/  HMMA.16816.F32 R32, R28, R6, R32 ;  /* 0x000000061c20723c */ /* 0x000fe20000001820 */
[----:B------:R-:W-:Y:S01]  /*6520*/  FSEL R144, R59, -INF , !P2 ;  /* 0xff8000003b907808 */ /* 0x000fe20005000000 */
[----:B------:R-:W-:Y:S01]  /*6530*/  BAR.SYNC.DEFER_BLOCKING 0x0 ;  /* 0x0000000000007b1d */ /* 0x000fe20000010000 */
[----:B------:R-:W-:Y:S02]  /*6540*/  ISETP.GE.AND P2, PT, R3, R237, PT ;  /* 0x000000ed0300720c */ /* 0x000fe40003f46270 */
[----:B------:R-:W-:-:S02]  /*6550*/  FSEL R145, R56, -INF , !P6 ;  /* 0xff80000038917808 */ /* 0x000fc40007000000 */
[----:B------:R-:W-:Y:S02]  /*6560*/  FSEL R149, R57, -INF , !P5 ;  /* 0xff80000039957808 */ /* 0x000fe40006800000 */
[-C--:B------:R-:W-:Y:S02]  /*6570*/  ISETP.GE.AND P6, PT, R2, R236.reuse, PT ;  /* 0x000000ec0200720c */ /* 0x080fe40003fc6270 */
[C---:B------:R-:W-:Y:S02]  /*6580*/  ISETP.GE.AND P5, PT, R3.reuse, R236, PT ;  /* 0x000000ec0300720c */ /* 0x040fe40003fa6270 */
[----:B------:R-:W-:Y:S02]  /*6590*/  FSEL R56, R48, -INF , !P2 ;  /* 0xff80000030387808 */ /* 0x000fe40005000000 */
[----:B------:R-:W-:Y:S02]  /*65a0*/  IADD3 R2, R0, 0x29, RZ ;  /* 0x0000002900027810 */ /* 0x000fe40007ffe0ff */
[----:B------:R-:W-:-:S02]  /*65b0*/  ISETP.GE.AND P2, PT, R3, R229, PT ;  /* 0x000000e50300720c */ /* 0x000fc40003f46270 */
[----:B------:R-:W-:Y:S02]  /*65c0*/  FSEL R50, R50, -INF , !P5 ;  /* 0xff80000032327808 */ /* 0x000fe40006800000 */
[----:B------:R-:W-:Y:S02]  /*65d0*/  FSEL R63, R63, -INF , !P6 ;  /* 0xff8000003f3f7808 */ /* 0x000fe40007000000 */
[-C--:B------:R-:W-:Y:S02]  /*65e0*/  ISETP.GE.AND P5, PT, R2, R231.reuse, PT ;  /* 0x000000e70200720c */ /* 0x080fe40003fa6270 */
[----:B------:R-:W-:Y:S02]  /*65f0*/  FSEL R143, R54, -INF , !P2 ;  /* 0xff800000368f7808 */ /* 0x000fe40005000000 */
[----:B------:R-:W-:Y:S02]  /*6600*/  ISETP.GE.AND P6, PT, R3, R231, PT ;  /* 0x000000e70300720c */ /* 0x000fe40003fc6270 */
[----:B------:R-:W-:-:S02]  /*6610*/  ISETP.GE.AND P2, PT, R2, R229, PT ;  /* 0x000000e50200720c */ /* 0x000fc40003f46270 */
[----:B------:R-:W-:Y:S02]  /*6620*/  IADD3 R3, R0, 0x30, RZ ;  /* 0x0000003000037810 */ /* 0x000fe40007ffe0ff */
[----:B------:R-:W-:Y:S02]  /*6630*/  FSEL R157, R53, -INF , !P5 ;  /* 0xff800000359d7808 */ /* 0x000fe40006800000 */
[----:B------:R-:W-:Y:S02]  /*6640*/  FSEL R158, R52, -INF , !P6 ;  /* 0xff800000349e7808 */ /* 0x000fe40007000000 */
[C---:B------:R-:W-:Y:S02]  /*6650*/  ISETP.GE.AND P5, PT, R2.reuse, R236, PT ;  /* 0x000000ec0200720c */ /* 0x040fe40003fa6270 */
[----:B------:R-:W-:Y:S02]  /*6660*/  FSEL R142, R55, -INF , !P2 ;  /* 0xff800000378e7808 */ /* 0x000fe40005000000 */
[----:B------:R-:W-:-:S02]  /*6670*/  ISETP.GE.AND P6, PT, R2, R237, PT ;  /* 0x000000ed0200720c */ /* 0x000fc40003fc6270 */
[----:B------:R-:W-:Y:S02]  /*6680*/  ISETP.GE.AND P2, PT, R3, R236, PT ;  /* 0x000000ec0300720c */ /* 0x000fe40003f46270 */
[----:B------:R-:W-:Y:S02]  /*6690*/  IADD3 R2, R0, 0x31, RZ ;  /* 0x0000003100027810 */ /* 0x000fe40007ffe0ff */
[----:B------:R-:W-:Y:S02]  /*66a0*/  FSEL R51, R51, -INF , !P5 ;  /* 0xff80000033337808 */ /* 0x000fe40006800000 */
[-C--:B------:R-:W-:Y:S02]  /*66b0*/  ISETP.GE.AND P5, PT, R3, R237.reuse, PT ;  /* 0x000000ed0300720c */ /* 0x080fe40003fa6270 */
[----:B------:R-:W-:Y:S02]  /*66c0*/  FSEL R46, R46, -INF , !P2 ;  /* 0xff8000002e2e7808 */ /* 0x000fe40005000000 */
[----:B------:R-:W-:-:S02]  /*66d0*/  ISETP.GE.AND P2, PT, R2, R237, PT ;  /* 0x000000ed0200720c */ /* 0x000fc40003f46270 */
[----:B------:R-:W-:Y:S02]  /*66e0*/  FSEL R44, R44, -INF , !P5 ;  /* 0xff8000002c2c7808 */ /* 0x000fe40006800000 */
[----:B------:R-:W-:Y:S02]  /*66f0*/  FSEL R15, R15, -INF , !P0 ;  /* 0xff8000000f0f7808 */ /* 0x000fe40004000000 */
[----:B------:R-:W-:Y:S02]  /*6700*/  FSEL R55, R49, -INF , !P6 ;  /* 0xff80000031377808 */ /* 0x000fe40007000000 */
[-C--:B------:R-:W-:Y:S02]  /*6710*/  ISETP.GE.AND P5, PT, R3, R229.reuse, PT ;  /* 0x000000e50300720c */ /* 0x080fe40003fa6270 */
[----:B------:R-:W-:Y:S02]  /*6720*/  FSEL R45, R45, -INF , !P2 ;  /* 0xff8000002d2d7808 */ /* 0x000fe40005000000 */
[----:B------:R-:W-:-:S02]  /*6730*/  ISETP.GE.AND P0, PT, R0, R229, PT ;  /* 0x000000e50000720c */ /* 0x000fc40003f06270 */
[----:B------:R-:W-:Y:S02]  /*6740*/  ISETP.GE.AND P6, PT, R3, R231, PT ;  /* 0x000000e70300720c */ /* 0x000fe40003fc6270 */
[----:B------:R-:W-:Y:S02]  /*6750*/  ISETP.GE.AND P2, PT, R2, R229, PT ;  /* 0x000000e50200720c */ /* 0x000fe40003f46270 */
[----:B------:R-:W-:Y:S02]  /*6760*/  FSEL R48, R42, -INF , !P5 ;  /* 0xff8000002a307808 */ /* 0x000fe40006800000 */
[----:B------:R-:W-:Y:S02]  /*6770*/  FSEL R14, R14, -INF , !P0 ;  /* 0xff8000000e0e7808 */ /* 0x000fe40004000000 */
[----:B------:R-:W-:Y:S02]  /*6780*/  FSEL R52, R40, -INF , !P6 ;  /* 0xff80000028347808 */ /* 0x000fe40007000000 */
[----:B------:R-:W-:-:S02]  /*6790*/  ISETP.GE.AND P5, PT, R2, R231, PT ;  /* 0x000000e70200720c */ /* 0x000fc40003fa6270 */
[----:B------:R-:W-:Y:S02]  /*67a0*/  FSEL R49, R43, -INF , !P2 ;  /* 0xff8000002b317808 */ /* 0x000fe40005000000 */
[----:B------:R-:W-:Y:S02]  /*67b0*/  ISETP.NE.AND P0, PT, R217, 0x2, PT ;  /* 0x00000002d900780c */ /* 0x000fe40003f05270 */
        /* <DEDUP_REMOVED lines=9> */
[----:B------:R-:W-:-:S02]  /*6850*/  IADD3 R0, R0, 0x39, RZ ;  /* 0x0000003900007810 */ /* 0x000fc40007ffe0ff */
[C---:B------:R-:W-:Y:S02]  /*6860*/  ISETP.GE.AND P3, PT, R2.reuse, R231, PT ;  /* 0x000000e70200720c */ /* 0x040fe40003f66270 */
        /* <DEDUP_REMOVED lines=21> */
[----:B------:R-:W-:Y:S02]  /*69c0*/  ULDC.64 UR4, c[0x0][0x198] ;  /* 0x0000660000047ab9 */ /* 0x000fe40000000a00 */
[----:B------:R-:W-:Y:S01]  /*69d0*/  USHF.L.U32 UR22, UR4, 0x5, URZ ;  /* 0x0000000504167899 */ /* 0x000fe2000800063f */
[----:B------:R-:W-:Y:S01]  /*69e0*/  SHF.R.S32.HI R0, RZ, 0x1f, R2 ;  /* 0x0000001fff007819 */ /* 0x000fe20000011402 */
[----:B------:R-:W-:Y:S01]  /*69f0*/  IMAD.WIDE.U32 R4, R2, c[0x0][0x198], RZ ;  /* 0x0000660002047a25 */ /* 0x000fe200078e00ff */
[----:B------:R-:W-:-:S03]  /*6a00*/  USHF.L.U64.HI UR5, UR4, 0x5, UR5 ;  /* 0x0000000504057899 */ /* 0x000fc60008010205 */
        /* <DEDUP_REMOVED lines=21> */
.L_x_618:
[----:B------:R-:W-:Y:S01]  /*6b60*/  FMNMX.FTZ R0, R134, R12, !PT ;  /* 0x0000000c86007209 */ /* 0x000fe20007810000 */
[----:B------:R-:W-:Y:S01]  /*6b70*/  IMAD.WIDE.U32 R226, R222, -0x2daee0ad, RZ ;  /* 0xd2511f53dee27825 */ /* 0x000fe200078e00ff */
[----:B-1----:R-:W-:Y:S01]  /*6b80*/  FMNMX.FTZ R5, R133, R14, !PT ;  /* 0x0000000e85057209 */ /* 0x002fe20007810000 */
[----:B------:R-:W-:Y:S01]  /*6b90*/  LDSM.16.MT88.4 R16, [R188+0x6000] ;  /* 0x00600000bc10783b */ /* 0x000fe20000004200 */
[----:B------:R-:W-:Y:S01]  /*6ba0*/  FMNMX.FTZ R0, R13, R0, !PT ;  /* 0x000000000d007209 */ /* 0x000fe20007810000 */
[----:B------:R-:W-:Y:S01]  /*6bb0*/  IMAD.SHL.U32 R179, R216, 0x2, RZ ;  /* 0x00000002d8b37824 */ /* 0x000fe200078e00ff */
[----:B------:R-:W-:Y:S01]  /*6bc0*/  FMNMX.FTZ R5, R15, R5, !PT ;  /* 0x000000050f057209 */ /* 0x000fe20007810000 */
[----:B------:R-:W-:Y:S01]  /*6bd0*/  IMAD R168, R230, -0x326172a9, RZ ;  /* 0xcd9e8d57e6a87824 */ /* 0x000fe200078e02ff */
        /* <DEDUP_REMOVED lines=29> */
[----:B------:R-:W-:Y:S01]  /*6db0*/  LOP3.LUT R64, R227, UR21, R179, 0x96, !PT ;  /* 0x00000015e3407c12 */ /* 0x000fe2000f8e96b3 */
[----:B------:R-:W1:Y:S01]  /*6dc0*/  SHFL.BFLY PT, R4, R0, 0x2, 0x1f ;  /* 0x0c401f0000047f89 */ /* 0x000e6200000e0000 */
[----:B------:R-:W-:-:S03]  /*6dd0*/  LOP3.LUT R172, R239, UR14, R226, 0x96, !PT ;  /* 0x0000000eefac7c12 */ /* 0x000fc6000f8e96e2 */
[----:B------:R-:W-:-:S04]  /*6de0*/  IMAD.WIDE.U32 R64, R64, -0x326172a9, RZ ;  /* 0xcd9e8d5740407825 */ /* 0x000fc800078e00ff */
[----:B------:R-:W-:Y:S01]  /*6df0*/  IMAD.WIDE.U32 R172, R172, -0x326172a9, RZ ;  /* 0xcd9e8d57acac7825 */ /* 0x000fe200078e00ff */
[----:B------:R-:W-:-:S04]  /*6e00*/  LOP3.LUT R2, R65, UR15, R168, 0x96, !PT ;  /* 0x0000000f41027c12 */ /* 0x000fc8000f8e96a8 */
[--C-:B------:R-:W-:Y:S01]  /*6e10*/  LOP3.LUT R26, R173, UR13, R64.reuse, 0x96, !PT ;  /* 0x0000000dad1a7c12 */ /* 0x100fe2000f8e9640 */
[----:B------:R-:W-:Y:S01]  /*6e20*/  IMAD.WIDE.U32 R152, R2, -0x2daee0ad, RZ ;  /* 0xd2511f5302987825 */ /* 0x000fe200078e00ff */
[----:B------:R-:W-:-:S03]  /*6e30*/  LOP3.LUT R64, R241, UR13, R64, 0x96, !PT ;  /* 0x0000000df1407c12 */ /* 0x000fc6000f8e9640 */
[----:B------:R-:W-:Y:S01]  /*6e40*/  IMAD.WIDE.U32 R26, R26, -0x2daee0ad, RZ ;  /* 0xd2511f531a1a7825 */ /* 0x000fe200078e00ff */
[----:B------:R-:W-:-:S04]  /*6e50*/  LOP3.LUT R2, R153, UR12, R238, 0x96, !PT ;  /* 0x0000000c99027c12 */ /* 0x000fc8000f8e96ee */
[----:B------:R-:W-:Y:S01]  /*6e60*/  LOP3.LUT R152, R27, UR10, R152, 0x96, !PT ;  /* 0x0000000a1b987c12 */ /* 0x000fe2000f8e9698 */
[----:B------:R-:W-:Y:S01]  /*6e70*/  IMAD.WIDE.U32 R24, R2, -0x326172a9, RZ ;  /* 0xcd9e8d5702187825 */ /* 0x000fe200078e00ff */
[----:B-1----:R-:W-:Y:S02]  /*6e80*/  FMNMX.FTZ R4, R0, R4, !PT ;  /* 0x0000000400047209 */ /* 0x002fe40007810000 */
[----:B------:R-:W1:Y:S01]  /*6e90*/  SHFL.BFLY PT, R0, R5, 0x2, 0x1f ;  /* 0x0c401f0005007f89 */ /* 0x000e6200000e0000 */
[----:B------:R-:W-:-:S03]  /*6ea0*/  IMAD.WIDE.U32 R152, R152, -0x326172a9, RZ ;  /* 0xcd9e8d5798987825 */ /* 0x000fc600078e00ff */
[----:B------:R-:W2:Y:S02]  /*6eb0*/  SHFL.BFLY PT, R3, R4, 0x1, 0x1f ;  /* 0x0c201f0004037f89 */ /* 0x000ea400000e0000 */
[----:B------:R-:W-:Y:S02]  /*6ec0*/  LOP3.LUT R24, R153, UR9, R24, 0x96, !PT ;  /* 0x0000000999187c12 */ /* 0x000fe4000f8e9618 */
[----:B-1----:R-:W-:Y:S02]  /*6ed0*/  FMNMX.FTZ R0, R5, R0, !PT ;  /* 0x0000000005007209 */ /* 0x002fe40007810000 */
[----:B--2---:R-:W-:-:S03]  /*6ee0*/  FMNMX.FTZ R3, R4, R3, !PT ;  /* 0x0000000304037209 */ /* 0x004fc60007810000 */
[----:B------:R-:W1:Y:S01]  /*6ef0*/  SHFL.BFLY PT, R2, R0, 0x1, 0x1f ;  /* 0x0c201f0000027f89 */ /* 0x000e6200000e0000 */
        /* <DEDUP_REMOVED lines=8> */
[----:B------:R-:W-:Y:S01]  /*6f80*/  LOP3.LUT R12, R25, UR6, R4, 0x96, !PT ;  /* 0x00000006190c7c12 */ /* 0x000fe2000f8e9604 */
[--C-:B------:R-:W-:Y:S02]  /*6f90*/  FFMA.FTZ R32, R13, c[0x0][0x23c], -R139.reuse ;  /* 0x00008f000d207a23 */ /* 0x100fe4000001088b */
[----:B------:R-:W-:Y:S02]  /*6fa0*/  IMAD.WIDE.U32 R26, R26, -0x326172a9, RZ ;  /* 0xcd9e8d571a1a7825 */ /* 0x000fe400078e00ff */
[----:B------:R-:W-:Y:S01]  /*6fb0*/  MUFU.EX2 R33, R33 ;  /* 0x0000002100217308 */ /* 0x000fe20000000800 */
[----:B-1----:R-:W-:Y:S01]  /*6fc0*/  FMNMX.FTZ R2, R0, R2, !PT ;  /* 0x0000000200027209 */ /* 0x002fe20007810000 */
[----:B------:R-:W-:Y:S01]  /*6fd0*/  IMAD.WIDE.U32 R12, R12, -0x326172a9, RZ ;  /* 0xcd9e8d570c0c7825 */ /* 0x000fe200078e00ff */
[----:B------:R-:W1:Y:S02]  /*6fe0*/  LDC.U8 R0, c[0x0][0x2d8] ;  /* 0x0000b600ff007b82 */ /* 0x000e640000000000 */
[C---:B------:R-:W-:Y:S01]  /*6ff0*/  FSETP.NEU.FTZ.AND P0, PT, R2.reuse, -INF , PT ;  /* 0xff8000000200780b */ /* 0x040fe20003f1d000 */
[----:B------:R-:W-:Y:S01]  /*7000*/  FMUL.FTZ R54, R2, c[0x0][0x23c] ;  /* 0x00008f0002367a20 */ /* 0x000fe20000410000 */
[----:B------:R-:W-:Y:S01]  /*7010*/  SHF.R.U32.HI R7, RZ, 0x10, R12 ;  /* 0x00000010ff077819 */ /* 0x000fe2000001160c */
[--C-:B------:R-:W-:Y:S01]  /*7020*/  FFMA.FTZ R31, R8, c[0x0][0x23c], -R139.reuse ;  /* 0x00008f00081f7a23 */ /* 0x100fe2000001088b */
[----:B------:R-:W-:Y:S01]  /*7030*/  LOP3.LUT R8, R12, 0xffff, RZ, 0xc0, !PT ;  /* 0x0000ffff0c087812 */ /* 0x000fe200078ec0ff */
[--C-:B------:R-:W-:Y:S01]  /*7040*/  FFMA.FTZ R30, R9, c[0x0][0x23c], -R139.reuse ;  /* 0x00008f00091e7a23 */ /* 0x100fe2000001088b */
[----:B------:R-:W-:Y:S01]  /*7050*/  FSEL R54, R54, RZ, P0 ;  /* 0x000000ff36367208 */ /* 0x000fe20000000000 */
[----:B------:R-:W-:Y:S01]  /*7060*/  MUFU.EX2 R32, R32 ;  /* 0x0000002000207308 */ /* 0x000fe20000000800 */
[----:B------:R-:W-:Y:S01]  /*7070*/  LOP3.LUT R6, R13, UR16, R26, 0x96, !PT ;  /* 0x000000100d067c12 */ /* 0x000fe2000f8e961a */
[--C-:B------:R-:W-:Y:S01]  /*7080*/  FFMA.FTZ R146, R146, c[0x0][0x23c], -R139.reuse ;  /* 0x00008f0092927a23 */ /* 0x100fe2000001088b */
[----:B------:R-:W-:Y:S01]  /*7090*/  LOP3.LUT R5, R12, 0xff, RZ, 0xc0, !PT ;  /* 0x000000ff0c057812 */ /* 0x000fe200078ec0ff */
[----:B------:R-:W-:Y:S01]  /*70a0*/  FFMA.FTZ R29, R10, c[0x0][0x23c], -R54 ;  /* 0x00008f000a1d7a23 */ /* 0x000fe20000010836 */
[----:B------:R-:W-:Y:S01]  /*70b0*/  SHF.R.U32.HI R8, RZ, 0x8, R8 ;  /* 0x00000008ff087819 */ /* 0x000fe20000011608 */
[----:B------:R-:W-:Y:S01]  /*70c0*/  FFMA.FTZ R28, R11, c[0x0][0x23c], -R54 ;  /* 0x00008f000b1c7a23 */ /* 0x000fe20000010836 */
[----:B------:R-:W-:Y:S01]  /*70d0*/  SHF.R.U32.HI R4, RZ, 0x18, R12 ;  /* 0x00000018ff047819 */ /* 0x000fe2000001160c */
[--C-:B------:R-:W-:Y:S01]  /*70e0*/  FFMA.FTZ R36, R14, c[0x0][0x23c], -R54.reuse ;  /* 0x00008f000e247a23 */ /* 0x100fe20000010836 */
[----:B------:R-:W-:Y:S01]  /*70f0*/  LOP3.LUT R7, R7, 0xff, RZ, 0xc0, !PT ;  /* 0x000000ff07077812 */ /* 0x000fe200078ec0ff */
[----:B------:R-:W-:Y:S01]  /*7100*/  FFMA.FTZ R35, R15, c[0x0][0x23c], -R54 ;  /* 0x00008f000f237a23 */ /* 0x000fe20000010836 */
[----:B------:R-:W-:Y:S01]  /*7110*/  SHF.R.U32.HI R21, RZ, 0x10, R6 ;  /* 0x00000010ff157819 */ /* 0x000fe20000011606 */
[----:B------:R-:W-:Y:S01]  /*7120*/  MUFU.EX2 R31, R31 ;  /* 0x0000001f001f7308 */ /* 0x000fe20000000800 */
[----:B------:R-:W-:Y:S01]  /*7130*/  PRMT R5, R5, 0x5410, R8 ;  /* 0x0000541005057816 */ /* 0x000fe20000000008 */
[----:B------:R-:W2:Y:S01]  /*7140*/  LDSM.16.MT88.4 R12, [R186+0x6000] ;  /* 0x00600000ba0c783b */ /* 0x000ea20000004200 */
[----:B------:R-:W-:Y:S01]  /*7150*/  PRMT R4, R7, 0x5410, R4 ;  /* 0x0000541007047816 */ /* 0x000fe20000000004 */
[--C-:B------:R-:W-:Y:S01]  /*7160*/  FFMA.FTZ R163, R163, c[0x0][0x23c], -R54.reuse ;  /* 0x00008f00a3a37a23 */ /* 0x100fe20000010836 */
[C---:B------:R-:W-:Y:S01]  /*7170*/  LOP3.LUT R8, R6.reuse, 0xffff, RZ, 0xc0, !PT ;  /* 0x0000ffff06087812 */ /* 0x040fe200078ec0ff */
[----:B------:R-:W-:Y:S01]  /*7180*/  FFMA.FTZ R153, R167, c[0x0][0x23c], -R54 ;  /* 0x00008f00a7997a23 */ /* 0x000fe20000010836 */
[----:B------:R-:W-:Y:S01]  /*7190*/  LOP3.LUT R20, R6, 0xff, RZ, 0xc0, !PT ;  /* 0x000000ff06147812 */ /* 0x000fe200078ec0ff */
[----:B------:R-:W3:Y:S01]  /*71a0*/  MUFU.EX2 R30, R30 ;  /* 0x0000001e001e7308 */ /* 0x000ee20000000800 */
        /* <DEDUP_REMOVED lines=10> */
[----:B------:R-:W-:Y:S01]  /*7250*/  FMNMX.FTZ R7, R135, R154, !PT ;  /* 0x0000009a87077209 */ /* 0x000fe20007810000 */
[--C-:B------:R-:W-:Y:S01]  /*7260*/  FFMA.FTZ R158, R158, c[0x0][0x23c], -R139.reuse ;  /* 0x00008f009e9e7a23 */ /* 0x100fe2000001088b */
[----:B------:R-:W-:Y:S01]  /*7270*/  PRMT R20, R20, 0x5410, R8 ;  /* 0x0000541014147816 */ /* 0x000fe20000000008 */
[----:B------:R-:W-:Y:S01]  /*7280*/  FMUL.FTZ R6, R6, c[0x0][0x23c] ;  /* 0x00008f0006067a20 */ /* 0x000fe20000410000 */
[----:B------:R-:W-:Y:S01]  /*7290*/  FMNMX.FTZ R8, R136, R59, !PT ;  /* 0x0000003b88087209 */ /* 0x000fe20007810000 */
[----:B------:R-:W4:Y:S01]  /*72a0*/  MUFU.EX2 R28, R28 ;  /* 0x0000001c001c7308 */ /* 0x000f220000000800 */
[----:B------:R-:W-:Y:S01]  /*72b0*/  FMNMX.FTZ R7, R155, R7, !PT ;  /* 0x000000079b077209 */ /* 0x000fe20007810000 */
[--C-:B------:R-:W-:Y:S01]  /*72c0*/  FFMA.FTZ R157, R157, c[0x0][0x23c], -R139.reuse ;  /* 0x00008f009d9d7a23 */ /* 0x100fe2000001088b */
[----:B-1----:R-:W-:Y:S01]  /*72d0*/  PRMT R41, R0, 0x7054, R0 ;  /* 0x0000705400297816 */ /* 0x002fe20000000000 */
[--C-:B------:R-:W-:Y:S01]  /*72e0*/  FFMA.FTZ R143, R143, c[0x0][0x23c], -R54.reuse ;  /* 0x00008f008f8f7a23 */ /* 0x100fe20000010836 */
[----:B------:R-:W-:Y:S01]  /*72f0*/  FMNMX.FTZ R8, R58, R8, !PT ;  /* 0x000000083a087209 */ /* 0x000fe20007810000 */
[--C-:B------:R-:W-:Y:S01]  /*7300*/  FFMA.FTZ R142, R142, c[0x0][0x23c], -R54.reuse ;  /* 0x00008f008e8e7a23 */ /* 0x100fe20000010836 */
[----:B------:R-:W-:Y:S01]  /*7310*/  FMNMX.FTZ R7, R174, R7, !PT ;  /* 0x00000007ae077209 */ /* 0x000fe20007810000 */
[----:B------:R-:W-:Y:S01]  /*7320*/  MUFU.EX2 R36, R36 ;  /* 0x0000002400247308 */ /* 0x000fe20000000800 */
[--C-:B------:R-:W-:Y:S01]  /*7330*/  HSET2.LE.AND R5, R5, R41.reuse, PT ;  /* 0x0000002905057233 */ /* 0x100fe20003803000 */
[----:B------:R-:W-:Y:S01]  /*7340*/  FMNMX.FTZ R8, R175, R8, !PT ;  /* 0x00000008af087209 */ /* 0x000fe20007810000 */
[--C-:B------:R-:W-:Y:S01]  /*7350*/  HSET2.LE.AND R4, R4, R41.reuse, PT ;  /* 0x0000002904047233 */ /* 0x100fe20003803000 */
[----:B------:R-:W-:Y:S01]  /*7360*/  FMNMX.FTZ R66, R178, R7, !PT ;  /* 0x00000007b2427209 */ /* 0x000fe20007810000 */
[--C-:B------:R-:W-:Y:S01]  /*7370*/  HSET2.LE.AND R20, R20, R41.reuse, PT ;  /* 0x0000002914147233 */ /* 0x100fe20003803000 */
[----:B---3--:R-:W-:Y:S01]  /*7380*/  F2FP.PACK_AB R22, R30, R31 ;  /* 0x0000001f1e16723e */ /* 0x008fe200000000ff */
[----:B------:R-:W-:Y:S01]  /*7390*/  HSET2.LE.AND R21, R21, R41, PT ;  /* 0x0000002915157233 */ /* 0x000fe20003803000 */
[----:B------:R-:W1:Y:S01]  /*73a0*/  MUFU.EX2 R35, R35 ;  /* 0x0000002300237308 */ /* 0x000e620000000800 */
[----:B----4-:R-:W-:Y:S01]  /*73b0*/  F2FP.PACK_AB R23, R28, R29 ;  /* 0x0000001d1c17723e */ /* 0x010fe200000000ff */
[--C-:B------:R-:W-:Y:S01]  /*73c0*/  FFMA.FTZ R140, R140, c[0x0][0x23c], -R54.reuse ;  /* 0x00008f008c8c7a23 */ /* 0x100fe20000010836 */
[----:B------:R-:W-:Y:S01]  /*73d0*/  FMNMX.FTZ R8, R224, R8, !PT ;  /* 0x00000008e0087209 */ /* 0x000fe20007810000 */
[--C-:B------:R-:W-:Y:S01]  /*73e0*/  FFMA.FTZ R144, R144, c[0x0][0x23c], -R54.reuse ;  /* 0x00008f0090907a23 */ /* 0x100fe20000010836 */
[----:B------:R-:W-:Y:S01]  /*73f0*/  FMNMX.FTZ R66, R150, R66, !PT ;  /* 0x0000004296427209 */ /* 0x000fe20007810000 */
[--C-:B------:R-:W-:Y:S01]  /*7400*/  FFMA.FTZ R43, R43, c[0x0][0x23c], -R54.reuse ;  /* 0x00008f002b2b7a23 */ /* 0x100fe20000010836 */
[----:B------:R-:W-:Y:S01]  /*7410*/  LOP3.LUT R22, R5, R22, RZ, 0xc0, !PT ;  /* 0x0000001605167212 */ /* 0x000fe200078ec0ff */
[----:B------:R3:W4:Y:S01]  /*7420*/  MUFU.EX2 R38, R6 ;  /* 0x0000000600267308 */ /* 0x0007220000000800 */
[----:B------:R-:W-:Y:S01]  /*7430*/  LOP3.LUT R23, R4, R23, RZ, 0xc0, !PT ;  /* 0x0000001704177212 */ /* 0x000fe200078ec0ff */
[--C-:B------:R-:W-:Y:S01]  /*7440*/  FFMA.FTZ R53, R53, c[0x0][0x23c], -R54.reuse ;  /* 0x00008f0035357a23 */ /* 0x100fe20000010836 */
[----:B------:R-:W-:Y:S01]  /*7450*/  F2FP.PACK_AB R5, R32, R33 ;  /* 0x000000212005723e */ /* 0x000fe200000000ff */
[----:B------:R-:W-:Y:S01]  /*7460*/  FFMA.FTZ R137, R137, c[0x0][0x23c], -R139 ;  /* 0x00008f0089897a23 */ /* 0x000fe2000001088b */
[----:B------:R-:W-:Y:S01]  /*7470*/  FMNMX.FTZ R25, R160, R8, !PT ;  /* 0x00000008a0197209 */ /* 0x000fe20007810000 */
[--C-:B------:R-:W-:Y:S01]  /*7480*/  FFMA.FTZ R48, R48, c[0x0][0x23c], -R54.reuse ;  /* 0x00008f0030307a23 */ /* 0x100fe20000010836 */
[----:B------:R-:W-:Y:S01]  /*7490*/  FMNMX.FTZ R66, R151, R66, !PT ;  /* 0x0000004297427209 */ /* 0x000fe20007810000 */
[----:B------:R-:W-:Y:S01]  /*74a0*/  LDSM.16.MT88.4 R8, [R185+0x6000] ;  /* 0x00600000b908783b */ /* 0x000fe20000004200 */
[----:B-1----:R-:W-:Y:S01]  /*74b0*/  F2FP.PACK_AB R4, R35, R36 ;  /* 0x000000242304723e */ /* 0x002fe200000000ff */
[----:B------:R-:W-:Y:S01]  /*74c0*/  MUFU.EX2 R146, R146 ;  /* 0x0000009200927308 */ /* 0x000fe20000000800 */
[----:B------:R-:W-:Y:S01]  /*74d0*/  LOP3.LUT R20, R20, R5, RZ, 0xc0, !PT ;  /* 0x0000000514147212 */ /* 0x000fe200078ec0ff */
[----:B------:R-:W-:Y:S01]  /*74e0*/  FFMA.FTZ R49, R49, c[0x0][0x23c], -R54 ;  /* 0x00008f0031317a23 */ /* 0x000fe20000010836 */
[----:B------:R-:W-:-:S02]  /*74f0*/  LOP3.LUT R21, R21, R4, RZ, 0xc0, !PT ;  /* 0x0000000415157212 */ /* 0x000fc400078ec0ff */
[----:B------:R-:W-:Y:S01]  /*7500*/  FMNMX.FTZ R25, R161, R25, !PT ;  /* 0x00000019a1197209 */ /* 0x000fe20007810000 */
[----:B---3--:R-:W-:Y:S01]  /*7510*/  LDSM.16.MT88.4 R4, [R184+0x6000] ;  /* 0x00600000b804783b */ /* 0x008fe20000004200 */
[----:B------:R-:W-:Y:S01]  /*7520*/  FMNMX.FTZ R66, R156, R66, !PT ;  /* 0x000000429c427209 */ /* 0x000fe20007810000 */
[-C--:B----4-:R-:W-:Y:S01]  /*7530*/  FMUL.FTZ R124, R124, R38.reuse ;  /* 0x000000267c7c7220 */ /* 0x090fe20000410000 */
[----:B------:R-:W-:Y:S01]  /*7540*/  FSEL R37, R2, RZ, P0 ;  /* 0x000000ff02257208 */ /* 0x000fe20000000000 */
[-C--:B------:R-:W-:Y:S01]  /*7550*/  FMUL.FTZ R125, R125, R38.reuse ;  /* 0x000000267d7d7220 */ /* 0x080fe20000410000 */
        /* <DEDUP_REMOVED lines=8> */
[----:B------:R-:W-:Y:S01]  /*75e0*/  FMNMX.FTZ R25, R60, R25, !PT ;  /* 0x000000193c197209 */ /* 0x000fe20007810000 */
[----:B------:R-:W-:Y:S01]  /*75f0*/  FMUL.FTZ R68, R68, R38 ;  /* 0x0000002644447220 */ /* 0x000fe20000410000 */
[----:B------:R-:W-:Y:S01]  /*7600*/  FMNMX.FTZ R66, R63, R66, !PT ;  /* 0x000000423f427209 */ /* 0x000fe20007810000 */
[----:B------:R-:W-:Y:S01]  /*7610*/  FMUL.FTZ R69, R69, R38 ;  /* 0x0000002645457220 */ /* 0x000fe20000410000 */
[----:B------:R-:W-:Y:S01]  /*7620*/  FMNMX.FTZ R25, R61, R25, !PT ;  /* 0x000000193d197209 */ /* 0x000fe20007810000 */
[----:B------:R-:W1:Y:S01]  /*7630*/  MUFU.EX2 R37, R37 ;  /* 0x0000002500257308 */ /* 0x000e620000000800 */
[----:B------:R-:W-:Y:S01]  /*7640*/  FMNMX.FTZ R66, R50, R66, !PT ;  /* 0x0000004232427209 */ /* 0x000fe20007810000 */
[-C--:B------:R-:W-:Y:S01]  /*7650*/  FMUL.FTZ R72, R72, R38.reuse ;  /* 0x0000002648487220 */ /* 0x080fe20000410000 */
[----:B------:R-:W-:Y:S01]  /*7660*/  FMNMX.FTZ R25, R56, R25, !PT ;  /* 0x0000001938197209 */ /* 0x000fe20007810000 */
[----:B------:R-:W-:Y:S01]  /*7670*/  FMUL.FTZ R73, R73, R38 ;  /* 0x0000002649497220 */ /* 0x000fe20000410000 */
        /* <DEDUP_REMOVED lines=9> */
[----:B------:R-:W-:Y:S01]  /*7710*/  FMUL.FTZ R88, R88, R38 ;  /* 0x0000002658587220 */ /* 0x000fe20000410000 */
[----:B------:R-:W-:Y:S01]  /*7720*/  FMNMX.FTZ R25, R45, R25, !PT ;  /* 0x000000192d197209 */ /* 0x000fe20007810000 */
[-C--:B-1----:R-:W-:Y:S01]  /*7730*/  FMUL.FTZ R126, R126, R37.reuse ;  /* 0x000000257e7e7220 */ /* 0x082fe20000410000 */
        /* <DEDUP_REMOVED lines=8> */
[----:B------:R-:W-:Y:S01]  /*77c0*/  HMMA.16816.F32 R124, R20, R16, R124 ;  /* 0x00000010147c723c */ /* 0x000fe2000000187c */
[-C--:B------:R-:W-:Y:S01]  /*77d0*/  FMUL.FTZ R71, R71, R37.reuse ;  /* 0x0000002547477220 */ /* 0x080fe20000410000 */
[----:B------:R-:W-:Y:S01]  /*77e0*/  MUFU.EX2 R163, R163 ;  /* 0x000000a300a37308 */ /* 0x000fe20000000800 */
[-C--:B------:R-:W-:Y:S01]  /*77f0*/  FMUL.FTZ R74, R74, R37.reuse ;  /* 0x000000254a4a7220 */ /* 0x080fe20000410000 */
[----:B------:R-:W1:Y:S01]  /*7800*/  SHFL.BFLY PT, R26, R25, 0x2, 0x1f ;  /* 0x0c401f00191a7f89 */ /* 0x000e6200000e0000 */
[----:B------:R-:W-:-:S02]  /*7810*/  FMUL.FTZ R75, R75, R37 ;  /* 0x000000254b4b7220 */ /* 0x000fc40000410000 */
[-C--:B------:R-:W-:Y:S01]  /*7820*/  FMUL.FTZ R82, R82, R37.reuse ;  /* 0x0000002552527220 */ /* 0x080fe20000410000 */
[C---:B------:R-:W-:Y:S01]  /*7830*/  HMMA.16816.F32 R120, R20.reuse, R18, R120 ;  /* 0x000000121478723c */ /* 0x040fe20000001878 */
[-C--:B------:R-:W-:Y:S01]  /*7840*/  FMUL.FTZ R83, R83, R37.reuse ;  /* 0x0000002553537220 */ /* 0x080fe20000410000 */
[----:B------:R-:W-:Y:S01]  /*7850*/  MUFU.EX2 R153, R153 ;  /* 0x0000009900997308 */ /* 0x000fe20000000800 */
[-C--:B------:R-:W-:Y:S02]  /*7860*/  FMUL.FTZ R106, R106, R37.reuse ;  /* 0x000000256a6a7220 */ /* 0x080fe40000410000 */
[-C--:B------:R-:W-:Y:S02]  /*7870*/  FMUL.FTZ R107, R107, R37.reuse ;  /* 0x000000256b6b7220 */ /* 0x080fe40000410000 */
[----:B------:R-:W-:Y:S01]  /*7880*/  FMUL.FTZ R89, R89, R38 ;  /* 0x0000002659597220 */ /* 0x000fe20000410000 */
[----:B--2---:R-:W-:Y:S01]  /*7890*/  HMMA.16816.F32 R68, R20, R12, R68 ;  /* 0x0000000c1444723c */ /* 0x004fe20000001844 */
[-C--:B------:R-:W-:Y:S01]  /*78a0*/  FMUL.FTZ R90, R90, R37.reuse ;  /* 0x000000255a5a7220 */ /* 0x080fe20000410000 */
[----:B------:R-:W-:Y:S01]  /*78b0*/  MUFU.EX2 R145, R145 ;  /* 0x0000009100917308 */ /* 0x000fe20000000800 */
[----:B------:R-:W-:-:S02]  /*78c0*/  FMUL.FTZ R91, R91, R37 ;  /* 0x000000255b5b7220 */ /* 0x000fc40000410000 */
[-C--:B------:R-:W-:Y:S02]  /*78d0*/  FMUL.FTZ R92, R92, R38.reuse ;  /* 0x000000265c5c7220 */ /* 0x080fe40000410000 */
[----:B------:R-:W-:Y:S01]  /*78e0*/  FMUL.FTZ R93, R93, R38 ;  /* 0x000000265d5d7220 */ /* 0x000fe20000410000 */
[C---:B------:R-:W-:Y:S01]  /*78f0*/  HMMA.16816.F32 R72, R20.reuse, R14, R72 ;  /* 0x0000000e1448723c */ /* 0x040fe20000001848 */
[-C--:B------:R-:W-:Y:S01]  /*7900*/  FMUL.FTZ R94, R94, R37.reuse ;  /* 0x000000255e5e7220 */ /* 0x080fe20000410000 */
[----:B------:R-:W-:Y:S01]  /*7910*/  MUFU.EX2 R149, R149 ;  /* 0x0000009500957308 */ /* 0x000fe20000000800 */
[-C--:B------:R-:W-:Y:S01]  /*7920*/  FMUL.FTZ R95, R95, R37.reuse ;  /* 0x000000255f5f7220 */ /* 0x080fe20000410000 */
[----:B-1----:R-:W-:Y:S01]  /*7930*/  FMNMX.FTZ R26, R25, R26, !PT ;  /* 0x0000001a191a7209 */ /* 0x002fe20007810000 */
[----:B------:R-:W-:Y:S02]  /*7940*/  FFMA.FTZ R33, R219, R38, R33 ;  /* 0x00000026db217223 */ /* 0x000fe40000010021 */
[----:B------:R-:W-:Y:S01]  /*7950*/  FFMA.FTZ R36, R218, R37, R36 ;  /* 0x00000025da247223 */ /* 0x000fe20000010024 */
[----:B------:R-:W-:Y:S01]  /*7960*/  HMMA.16816.F32 R80, R20, R8, R80 ;  /* 0x000000081450723c */ /* 0x000fe20000001850 */
[----:B------:R-:W1:Y:S01]  /*7970*/  SHFL.BFLY PT, R177, R26, 0x1, 0x1f ;  /* 0x0c201f001ab17f89 */ /* 0x000e6200000e0000 */
[----:B------:R-:W-:Y:S01]  /*7980*/  MUFU.EX2 R158, R158 ;  /* 0x0000009e009e7308 */ /* 0x000fe20000000800 */
[----:B------:R-:W-:-:S02]  /*7990*/  FADD.FTZ R33, R32, R33 ;  /* 0x0000002120217221 */ /* 0x000fc40000010000 */
[----:B------:R-:W-:Y:S02]  /*79a0*/  FADD.FTZ R36, R35, R36 ;  /* 0x0000002423247221 */ /* 0x000fe40000010000 */
[----:B------:R-:W-:Y:S01]  /*79b0*/  FADD.FTZ R33, R31, R33 ;  /* 0x000000211f217221 */ /* 0x000fe20000010000 */
[----:B------:R-:W-:Y:S01]  /*79c0*/  HMMA.16816.F32 R104, R20, R10, R104 ;  /* 0x0000000a1468723c */ /* 0x000fe20000001868 */
[----:B------:R-:W-:Y:S01]  /*79d0*/  FADD.FTZ R36, R29, R36 ;  /* 0x000000241d247221 */ /* 0x000fe20000010000 */
[----:B------:R-:W-:Y:S01]  /*79e0*/  MUFU.EX2 R157, R157 ;  /* 0x0000009d009d7308 */ /* 0x000fe20000000800 */
[----:B------:R-:W-:Y:S02]  /*79f0*/  FADD.FTZ R33, R30, R33 ;  /* 0x000000211e217221 */ /* 0x000fe40000010000 */
[----:B------:R-:W-:-:S03]  /*7a00*/  FADD.FTZ R36, R28, R36 ;  /* 0x000000241c247221 */ /* 0x000fc60000010000 */
[C---:B------:R-:W-:Y:S02]  /*7a10*/  HMMA.16816.F32 R88, R20.reuse, R4, R88 ;  /* 0x000000041458723c */ /* 0x040fe40000001858 */
[----:B------:R-:W-:Y:S06]  /*7a20*/  MUFU.EX2 R143, R143 ;  /* 0x0000008f008f7308 */ /* 0x000fec0000000800 */
[----:B------:R-:W-:Y:S01]  /*7a30*/  HMMA.16816.F32 R92, R20, R6, R92 ;  /* 0x00000006145c723c */ /* 0x000fe2000000185c */
[----:B------:R-:W2:Y:S01]  /*7a40*/  SHFL.BFLY PT, R20, R66, 0x2, 0x1f ;  /* 0x0c401f0042147f89 */ /* 0x000ea200000e0000 */
[----:B-1----:R-:W-:Y:S01]  /*7a50*/  FMNMX.FTZ R177, R26, R177, !PT ;  /* 0x000000b11ab17209 */ /* 0x002fe20007810000 */
[----:B------:R-:W-:Y:S03]  /*7a60*/  MUFU.EX2 R142, R142 ;  /* 0x0000008e008e7308 */ /* 0x000fe60000000800 */
[C---:B------:R-:W-:Y:S01]  /*7a70*/  FSETP.NEU.FTZ.AND P1, PT, R177.reuse, -INF , PT ;  /* 0xff800000b100780b */ /* 0x040fe20003f3d000 */
[----:B------:R-:W-:Y:S01]  /*7a80*/  FMUL.FTZ R148, R177, c[0x0][0x23c] ;  /* 0x00008f00b1947a20 */ /* 0x000fe20000410000 */
[----:B------:R-:W-:Y:S01]  /*7a90*/  LOP3.LUT R21, R65, UR15, R170, 0x96, !PT ;  /* 0x0000000f41157c12 */ /* 0x000fe2000f8e96aa */
[----:B------:R-:W-:-:S02]  /*7aa0*/  IMAD.WIDE.U32 R64, R64, -0x2daee0ad, RZ ;  /* 0xd2511f5340407825 */ /* 0x000fc400078e00ff */
[----:B------:R-:W-:Y:S01]  /*7ab0*/  MUFU.EX2 R140, R140 ;  /* 0x0000008c008c7308 */ /* 0x000fe20000000800 */
[----:B------:R-:W-:Y:S01]  /*7ac0*/  FSEL R148, R148, RZ, P1 ;  /* 0x000000ff94947208 */ /* 0x000fe20000800000 */
[----:B------:R-:W-:-:S04]  /*7ad0*/  IMAD.WIDE.U32 R250, R21, -0x2daee0ad, RZ ;  /* 0xd2511f5315fa7825 */ /* 0x000fc800078e00ff */
[----:B------:R-:W-:Y:S01]  /*7ae0*/  FFMA.FTZ R132, R59, c[0x0][0x23c], -R148 ;  /* 0x00008f003b847a23 */ /* 0x000fe20000010894 */
[----:B------:R-:W-:Y:S01]  /*7af0*/  LOP3.LUT R21, R251, UR12, R242, 0x96, !PT ;  /* 0x0000000cfb157c12 */ /* 0x000fe2000f8e96f2 */
[----:B------:R-:W-:Y:S01]  /*7b00*/  FFMA.FTZ R67, R58, c[0x0][0x23c], -R148 ;  /* 0x00008f003a437a23 */ /* 0x000fe20000010894 */
[----:B------:R-:W-:Y:S01]  /*7b10*/  LOP3.LUT R250, R65, UR10, R250, 0x96, !PT ;  /* 0x0000000a41fa7c12 */ /* 0x000fe2000f8e96fa */
[----:B------:R-:W-:Y:S01]  /*7b20*/  FFMA.FTZ R65, R224, c[0x0][0x23c], -R148 ;  /* 0x00008f00e0417a23 */ /* 0x000fe20000010894 */
[----:B------:R-:W-:Y:S01]  /*7b30*/  MUFU.EX2 R144, R144 ;  /* 0x0000009000907308 */ /* 0x000fe20000000800 */
[----:B------:R-:W-:Y:S01]  /*7b40*/  IMAD.WIDE.U32 R246, R21, -0x326172a9, RZ ;  /* 0xcd9e8d5715f67825 */ /* 0x000fe200078e00ff */
[----:B--2---:R-:W-:-:S03]  /*7b50*/  FMNMX.FTZ R66, R66, R20, !PT ;  /* 0x0000001442427209 */ /* 0x004fc60007810000 */
[----:B------:R-:W-:Y:S01]  /*7b60*/  IMAD.WIDE.U32 R250, R250, -0x326172a9, RZ ;  /* 0xcd9e8d57fafa7825 */ /* 0x000fe200078e00ff */
[----:B------:R-:W-:Y:S01]  /*7b70*/  LOP3.LUT R21, R247, UR11, R240, 0x96, !PT ;  /* 0x0000000bf7157c12 */ /* 0x000fe2000f8e96f0 */
[----:B------:R-:W1:Y:S01]  /*7b80*/  SHFL.BFLY PT, R176, R66, 0x1, 0x1f ;  /* 0x0c201f0042b07f89 */ /* 0x000e6200000e0000 */
[----:B------:R-:W-:Y:S02]  /*7b90*/  MUFU.EX2 R65, R65 ;  /* 0x0000004100417308 */ /* 0x000fe40000000800 */
[----:B------:R-:W-:Y:S01]  /*7ba0*/  LOP3.LUT R246, R251, UR9, R246, 0x96, !PT ;  /* 0x00000009fbf67c12 */ /* 0x000fe2000f8e96f6 */
[----:B------:R-:W-:-:S04]  /*7bb0*/  IMAD.WIDE.U32 R20, R21, -0x2daee0ad, RZ ;  /* 0xd2511f5315147825 */ /* 0x000fc800078e00ff */
[----:B------:R-:W-:Y:S01]  /*7bc0*/  IMAD.WIDE.U32 R246, R246, -0x2daee0ad, RZ ;  /* 0xd2511f53f6f67825 */ /* 0x000fe200078e00ff */
[----:B------:R-:W-:Y:S01]  /*7bd0*/  LOP3.LUT R248, R21, UR8, R64, 0x96, !PT ;  /* 0x0000000815f87c12 */ /* 0x000fe2000f8e9640 */
[----:B------:R-:W-:Y:S02]  /*7be0*/  MUFU.EX2 R132, R132 ;  /* 0x0000008400847308 */ /* 0x000fe40000000800 */
[----:B------:R-:W-:Y:S01]  /*7bf0*/  FFMA.FTZ R160, R160, c[0x0][0x23c], -R148 ;  /* 0x00008f00a0a07a23 */ /* 0x000fe20000010894 */
[----:B------:R-:W-:Y:S01]  /*7c00*/  LOP3.LUT R20, R247, UR6, R20, 0x96, !PT ;  /* 0x00000006f7147c12 */ /* 0x000fe2000f8e9614 */
[----:B------:R-:W-:-:S04]  /*7c10*/  IMAD.WIDE.U32 R248, R248, -0x326172a9, RZ ;  /* 0xcd9e8d57f8f87825 */ /* 0x000fc800078e00ff */
[----:B------:R-:W-:Y:S01]  /*7c20*/  IMAD.WIDE.U32 R22, R20, -0x326172a9, RZ ;  /* 0xcd9e8d5714167825 */ /* 0x000fe200078e00ff */
[----:B------:R-:W-:Y:S03]  /*7c30*/  MUFU.EX2 R67, R67 ;  /* 0x0000004300437308 */ /* 0x000fe60000000800 */
[--C-:B------:R-:W-:Y:S01]  /*7c40*/  FFMA.FTZ R56, R56, c[0x0][0x23c], -R148.reuse ;  /* 0x00008f0038387a23 */ /* 0x100fe20000010894 */
[C---:B------:R-:W-:Y:S01]  /*7c50*/  LOP3.LUT R20, R22.reuse, 0xffff, RZ, 0xc0, !PT ;  /* 0x0000ffff16147812 */ /* 0x040fe200078ec0ff */
[--C-:B------:R-:W-:Y:S01]  /*7c60*/  FFMA.FTZ R55, R55, c[0x0][0x23c], -R148.reuse ;  /* 0x00008f0037377a23 */ /* 0x100fe20000010894 */
[----:B------:R-:W-:Y:S01]  /*7c70*/  LOP3.LUT R21, R22, 0xff, RZ, 0xc0, !PT ;  /* 0x000000ff16157812 */ /* 0x000fe200078ec0ff */
[----:B------:R-:W-:Y:S01]  /*7c80*/  FFMA.FTZ R60, R60, c[0x0][0x23c], -R148 ;  /* 0x00008f003c3c7a23 */ /* 0x000fe20000010894 */
[----:B------:R-:W-:Y:S01]  /*7c90*/  SHF.R.U32.HI R20, RZ, 0x8, R20 ;  /* 0x00000008ff147819 */ /* 0x000fe20000011614 */
[----:B------:R-:W-:Y:S01]  /*7ca0*/  MUFU.EX2 R160, R160 ;  /* 0x000000a000a07308 */ /* 0x000fe20000000800 */
[----:B-1----:R-:W-:Y:S01]  /*7cb0*/  FMNMX.FTZ R176, R66, R176, !PT ;  /* 0x000000b042b07209 */ /* 0x002fe20007810000 */
[----:B------:R-:W-:Y:S01]  /*7cc0*/  FFMA.FTZ R66, R175, c[0x0][0x23c], -R148 ;  /* 0x00008f00af427a23 */ /* 0x000fe20000010894 */
[----:B------:R-:W-:Y:S01]  /*7cd0*/  PRMT R21, R21, 0x5410, R20 ;  /* 0x0000541015157816 */ /* 0x000fe20000000014 */
[----:B------:R-:W-:Y:S01]  /*7ce0*/  FFMA.FTZ R61, R61, c[0x0][0x23c], -R148 ;  /* 0x00008f003d3d7a23 */ /* 0x000fe20000010894 */
[--C-:B------:R-:W-:Y:S01]  /*7cf0*/  SHF.R.U32.HI R20, RZ, 0x10, R22.reuse ;  /* 0x00000010ff147819 */ /* 0x100fe20000011616 */
[----:B------:R-:W-:Y:S01]  /*7d00*/  FMUL.FTZ R141, R176, c[0x0][0x23c] ;  /* 0x00008f00b08d7a20 */ /* 0x000fe20000410000 */
[----:B------:R-:W-:Y:S01]  /*7d10*/  SHF.R.U32.HI R22, RZ, 0x18, R22 ;  /* 0x00000018ff167819 */ /* 0x000fe20000011616 */
[----:B------:R-:W1:Y:S01]  /*7d20*/  MUFU.EX2 R66, R66 ;  /* 0x0000004200427308 */ /* 0x000e620000000800 */
[----:B------:R-:W-:Y:S01]  /*7d30*/  LOP3.LUT R20, R20, 0xff, RZ, 0xc0, !PT ;  /* 0x000000ff14147812 */ /* 0x000fe200078ec0ff */
[--C-:B------:R-:W-:Y:S01]  /*7d40*/  HSET2.LE.AND R21, R21, R41.reuse, PT ;  /* 0x0000002915157233 */ /* 0x100fe20003803000 */
[----:B------:R-:W-:Y:S01]  /*7d50*/  FSETP.NEU.FTZ.AND P0, PT, R176, -INF , PT ;  /* 0xff800000b000780b */ /* 0x000fe20003f1d000 */
[----:B------:R-:W-:Y:S01]  /*7d60*/  FFMA.FTZ R44, R44, c[0x0][0x23c], -R148 ;  /* 0x00008f002c2c7a23 */ /* 0x000fe20000010894 */
[----:B------:R-:W-:Y:S01]  /*7d70*/  PRMT R20, R20, 0x5410, R22 ;  /* 0x0000541014147816 */ /* 0x000fe20000000016 */
[----:B------:R-:W-:Y:S01]  /*7d80*/  FFMA.FTZ R45, R45, c[0x0][0x23c], -R148 ;  /* 0x00008f002d2d7a23 */ /* 0x000fe20000010894 */
[----:B------:R-:W-:Y:S01]  /*7d90*/  LOP3.LUT R22, R23, UR16, R248, 0x96, !PT ;  /* 0x0000001017167c12 */ /* 0x000fe2000f8e96f8 */
[----:B------:R-:W-:Y:S01]  /*7da0*/  MUFU.EX2 R56, R56 ;  /* 0x0000003800387308 */ /* 0x000fe20000000800 */
[----:B------:R-:W-:Y:S01]  /*7db0*/  FSEL R141, R141, RZ, P0 ;  /* 0x000000ff8d8d7208 */ /* 0x000fe20000000000 */
[----:B------:R-:W-:Y:S01]  /*7dc0*/  HSET2.LE.AND R20, R20, R41, PT ;  /* 0x0000002914147233 */ /* 0x000fe20003803000 */
[----:B------:R-:W-:Y:S01]  /*7dd0*/  LOP3.LUT R25, R22, 0xffff, RZ, 0xc0, !PT ;  /* 0x0000ffff16197812 */ /* 0x000fe200078ec0ff */
[----:B------:R-:W-:Y:S01]  /*7de0*/  FFMA.FTZ R40, R40, c[0x0][0x23c], -R148 ;  /* 0x00008f0028287a23 */ /* 0x000fe20000010894 */
[----:B------:R-:W-:Y:S01]  /*7df0*/  LOP3.LUT R23, R22, 0xff, RZ, 0xc0, !PT ;  /* 0x000000ff16177812 */ /* 0x000fe200078ec0ff */
[----:B------:R-:W-:Y:S01]  /*7e00*/  FFMA.FTZ R59, R174, c[0x0][0x23c], -R141 ;  /* 0x00008f00ae3b7a23 */ /* 0x000fe2000001088d */
[----:B------:R-:W-:Y:S01]  /*7e10*/  SHF.R.U32.HI R25, RZ, 0x8, R25 ;  /* 0x00000008ff197819 */ /* 0x000fe20000011619 */
[--C-:B------:R-:W-:Y:S01]  /*7e20*/  FFMA.FTZ R58, R178, c[0x0][0x23c], -R141.reuse ;  /* 0x00008f00b23a7a23 */ /* 0x100fe2000001088d */
[--C-:B------:R-:W-:Y:S01]  /*7e30*/  SHF.R.U32.HI R26, RZ, 0x18, R22.reuse ;  /* 0x00000018ff1a7819 */ /* 0x100fe20000011616 */
[----:B------:R-:W-:Y:S01]  /*7e40*/  FFMA.FTZ R64, R154, c[0x0][0x23c], -R141 ;  /* 0x00008f009a407a23 */ /* 0x000fe2000001088d */
[----:B------:R-:W-:Y:S01]  /*7e50*/  PRMT R25, R23, 0x5410, R25 ;  /* 0x0000541017197816 */ /* 0x000fe20000000019 */
[----:B------:R-:W-:Y:S01]  /*7e60*/  MUFU.EX2 R59, R59 ;  /* 0x0000003b003b7308 */ /* 0x000fe20000000800 */
[----:B------:R-:W-:Y:S01]  /*7e70*/  SHF.R.U32.HI R23, RZ, 0x10, R22 ;  /* 0x00000010ff177819 */ /* 0x000fe20000011616 */
[----:B------:R-:W-:Y:S01]  /*7e80*/  FFMA.FTZ R133, R155, c[0x0][0x23c], -R141 ;  /* 0x00008f009b857a23 */ /* 0x000fe2000001088d */
[----:B------:R-:W-:Y:S01]  /*7e90*/  FSEL R22, R177, RZ, P1 ;  /* 0x000000ffb1167208 */ /* 0x000fe20000800000 */
[--C-:B------:R-:W-:Y:S01]  /*7ea0*/  FFMA.FTZ R155, R165, c[0x0][0x23c], -R54.reuse ;  /* 0x00008f00a59b7a23 */ /* 0x100fe20000010836 */
[----:B------:R-:W-:Y:S01]  /*7eb0*/  LOP3.LUT R23, R23, 0xff, RZ, 0xc0, !PT ;  /* 0x000000ff17177812 */ /* 0x000fe200078ec0ff */
[----:B------:R-:W-:Y:S01]  /*7ec0*/  FFMA.FTZ R154, R166, c[0x0][0x23c], -R54 ;  /* 0x00008f00a69a7a23 */ /* 0x000fe20000010836 */
[----:B------:R-:W-:Y:S01]  /*7ed0*/  LOP3.LUT R248, R249, UR7, R250, 0x96, !PT ;  /* 0x00000007f9f87c12 */ /* 0x000fe2000f8e96fa */
[----:B------:R-:W2:Y:S01]  /*7ee0*/  MUFU.EX2 R58, R58 ;  /* 0x0000003a003a7308 */ /* 0x000ea20000000800 */
[----:B------:R-:W-:Y:S01]  /*7ef0*/  PRMT R26, R23, 0x5410, R26 ;  /* 0x00005410171a7816 */ /* 0x000fe2000000001a */
[----:B------:R-:W-:Y:S01]  /*7f00*/  FADD.FTZ R22, R136, -R22 ;  /* 0x8000001688167221 */ /* 0x000fe20000010000 */
[----:B------:R-:W-:Y:S01]  /*7f10*/  FSEL R23, R176, RZ, P0 ;  /* 0x000000ffb0177208 */ /* 0x000fe20000000000 */
[----:B------:R-:W-:Y:S01]  /*7f20*/  FFMA.FTZ R136, R169, c[0x0][0x23c], -R139 ;  /* 0x00008f00a9887a23 */ /* 0x000fe2000001088b */
[----:B------:R-:W-:Y:S01]  /*7f30*/  IADD3 R174, R179, 0x1, RZ ;  /* 0x00000001b3ae7810 */ /* 0x000fe20007ffe0ff */
[----:B------:R-:W-:Y:S01]  /*7f40*/  FFMA.FTZ R165, R161, c[0x0][0x23c], -R148 ;  /* 0x00008f00a1a57a23 */ /* 0x000fe20000010894 */
[----:B------:R-:W-:Y:S01]  /*7f50*/  ISETP.GE.AND P0, PT, R217, 0x3, PT ;  /* 0x00000003d900780c */ /* 0x000fe20003f06270 */
[----:B------:R-:W-:Y:S01]  /*7f60*/  FADD.FTZ R23, R135, -R23 ;  /* 0x8000001787177221 */ /* 0x000fe20000010000 */
[----:B------:R-:W-:Y:S01]  /*7f70*/  MUFU.EX2 R64, R64 ;  /* 0x0000004000407308 */ /* 0x000fe20000000800 */
[----:B------:R-:W-:Y:S01]  /*7f80*/  FMUL.FTZ R135, R22, c[0x0][0x23c] ;  /* 0x00008f0016877a20 */ /* 0x000fe20000410000 */
[----:B-1----:R-:W-:Y:S01]  /*7f90*/  F2FP.PACK_AB R22, R65, R66 ;  /* 0x000000424116723e */ /* 0x002fe200000000ff */
[----:B------:R-:W-:Y:S01]  /*7fa0*/  FMUL.FTZ R134, R23, c[0x0][0x23c] ;  /* 0x00008f0017867a20 */ /* 0x000fe20000410000 */
[----:B------:R-:W-:Y:S01]  /*7fb0*/  LOP3.LUT R174, R227, UR21, R174, 0x96, !PT ;  /* 0x00000015e3ae7c12 */ /* 0x000fe2000f8e96ae */
[--C-:B------:R-:W-:Y:S01]  /*7fc0*/  FFMA.FTZ R161, R162, c[0x0][0x23c], -R148.reuse ;  /* 0x00008f00a2a17a23 */ /* 0x100fe20000010894 */
[----:B------:R-:W-:Y:S01]  /*7fd0*/  LOP3.LUT R22, R21, R22, RZ, 0xc0, !PT ;  /* 0x0000001615167212 */ /* 0x000fe200078ec0ff */
[----:B------:R-:W-:Y:S01]  /*7fe0*/  FFMA.FTZ R162, R164, c[0x0][0x23c], -R148 ;  /* 0x00008f00a4a27a23 */ /* 0x000fe20000010894 */
[----:B------:R-:W1:Y:S01]  /*7ff0*/  MUFU.EX2 R133, R133 ;  /* 0x0000008500857308 */ /* 0x000e620000000800 */
[----:B--2---:R-:W-:Y:S01]  /*8000*/  F2FP.PACK_AB R23, R58, R59 ;  /* 0x0000003b3a17723e */ /* 0x004fe200000000ff */
[----:B------:R-:W-:Y:S01]  /*8010*/  IMAD.WIDE.U32 R248, R248, -0x2daee0ad, RZ ;  /* 0xd2511f53f8f87825 */ /* 0x000fe200078e00ff */
[----:B------:R-:W-:-:S02]  /*8020*/  F2FP.PACK_AB R21, R67, R132 ;  /* 0x000000844315723e */ /* 0x000fc400000000ff */
[----:B------:R-:W-:Y:S01]  /*8030*/  LOP3.LUT R23, R20, R23, RZ, 0xc0, !PT ;  /* 0x0000001714177212 */ /* 0x000fe200078ec0ff */
[--C-:B------:R-:W-:Y:S01]  /*8040*/  HSET2.LE.AND R20, R25, R41.reuse, PT ;  /* 0x0000002919147233 */ /* 0x100fe20003803000 */
[--C-:B------:R-:W-:Y:S01]  /*8050*/  FFMA.FTZ R156, R156, c[0x0][0x23c], -R141.reuse ;  /* 0x00008f009c9c7a23 */ /* 0x100fe2000001088d */
[----:B------:R-:W2:Y:S01]  /*8060*/  MUFU.EX2 R135, R135 ;  /* 0x0000008700877308 */ /* 0x000ea20000000800 */
[--C-:B------:R-:W-:Y:S01]  /*8070*/  FFMA.FTZ R159, R159, c[0x0][0x23c], -R141.reuse ;  /* 0x00008f009f9f7a23 */ /* 0x100fe2000001088d */
[----:B------:R-:W-:Y:S01]  /*8080*/  LOP3.LUT R246, R249, UR17, R246, 0x96, !PT ;  /* 0x00000011f9f67c12 */ /* 0x000fe2000f8e96f6 */
[----:B------:R-:W-:Y:S01]  /*8090*/  FFMA.FTZ R150, R150, c[0x0][0x23c], -R141 ;  /* 0x00008f0096967a23 */ /* 0x000fe2000001088d */
[----:B------:R-:W-:Y:S01]  /*80a0*/  LOP3.LUT R20, R20, R21, RZ, 0xc0, !PT ;  /* 0x0000001514147212 */ /* 0x000fe200078ec0ff */
[----:B------:R-:W-:Y:S01]  /*80b0*/  HSET2.LE.AND R21, R26, R41, PT ;  /* 0x000000291a157233 */ /* 0x000fe20003803000 */
[----:B------:R-:W-:Y:S01]  /*80c0*/  LOP3.LUT R26, R27, UR7, R152, 0x96, !PT ;  /* 0x000000071b1a7c12 */ /* 0x000fe2000f8e9698 */
[----:B------:R-:W-:Y:S01]  /*80d0*/  FFMA.FTZ R152, R147, c[0x0][0x23c], -R139 ;  /* 0x00008f0093987a23 */ /* 0x000fe2000001088b */
[----:B------:R-:W3:Y:S01]  /*80e0*/  MUFU.EX2 R134, R134 ;  /* 0x0000008600867308 */ /* 0x000ee20000000800 */
[----:B-1----:R-:W-:Y:S01]  /*80f0*/  F2FP.PACK_AB R25, R133, R64 ;  /* 0x000000408519723e */ /* 0x002fe200000000ff */
[----:B------:R-:W-:Y:S01]  /*8100*/  FFMA.FTZ R151, R151, c[0x0][0x23c], -R141 ;  /* 0x00008f0097977a23 */ /* 0x000fe2000001088d */
[----:B------:R-:W-:Y:S01]  /*8110*/  LOP3.LUT R166, R246, 0xffff, RZ, 0xc0, !PT ;  /* 0x0000fffff6a67812 */ /* 0x000fe200078ec0ff */
[----:B------:R-:W-:Y:S01]  /*8120*/  IMAD.WIDE.U32 R26, R26, -0x2daee0ad, RZ ;  /* 0xd2511f531a1a7825 */ /* 0x000fe200078e00ff */
[----:B------:R-:W-:-:S02]  /*8130*/  LOP3.LUT R21, R21, R25, RZ, 0xc0, !PT ;  /* 0x0000001915157212 */ /* 0x000fc400078ec0ff */
[----:B------:R-:W-:Y:S01]  /*8140*/  SHF.R.U32.HI R164, RZ, 0x10, R246 ;  /* 0x00000010ffa47819 */ /* 0x000fe200000116f6 */
[-C--:B--2---:R-:W-:Y:S01]  /*8150*/  FMUL.FTZ R108, R108, R135.reuse ;  /* 0x000000876c6c7220 */ /* 0x084fe20000410000 */
[----:B------:R-:W-:Y:S01]  /*8160*/  MUFU.EX2 R136, R136 ;  /* 0x0000008800887308 */ /* 0x000fe20000000800 */
[-C--:B------:R-:W-:Y:S01]  /*8170*/  FMUL.FTZ R109, R109, R135.reuse ;  /* 0x000000876d6d7220 */ /* 0x080fe20000410000 */
[----:B------:R-:W-:Y:S01]  /*8180*/  SHF.R.U32.HI R166, RZ, 0x8, R166 ;  /* 0x00000008ffa67819 */ /* 0x000fe200000116a6 */
[-C--:B------:R-:W-:Y:S01]  /*8190*/  FMUL.FTZ R112, R112, R135.reuse ;  /* 0x0000008770707220 */ /* 0x080fe20000410000 */
[----:B------:R-:W-:Y:S01]  /*81a0*/  LOP3.LUT R164, R164, 0xff, RZ, 0xc0, !PT ;  /* 0x000000ffa4a47812 */ /* 0x000fe200078ec0ff */
[----:B------:R-:W-:Y:S02]  /*81b0*/  FMUL.FTZ R113, R113, R135 ;  /* 0x0000008771717220 */ /* 0x000fe40000410000 */
[-C--:B---3--:R-:W-:Y:S01]  /*81c0*/  FMUL.FTZ R110, R110, R134.reuse ;  /* 0x000000866e6e7220 */ /* 0x088fe20000410000 */
[----:B------:R-:W-:Y:S01]  /*81d0*/  MUFU.EX2 R155, R155 ;  /* 0x0000009b009b7308 */ /* 0x000fe20000000800 */
[----:B------:R-:W-:-:S02]  /*81e0*/  FMUL.FTZ R111, R111, R134 ;  /* 0x000000866f6f7220 */ /* 0x000fc40000410000 */
[-C--:B------:R-:W-:Y:S02]  /*81f0*/  FMUL.FTZ R114, R114, R134.reuse ;  /* 0x0000008672727220 */ /* 0x080fe40000410000 */
[-C--:B------:R-:W-:Y:S02]  /*8200*/  FMUL.FTZ R115, R115, R134.reuse ;  /* 0x0000008673737220 */ /* 0x080fe40000410000 */
[-C--:B------:R-:W-:Y:S01]  /*8210*/  FMUL.FTZ R84, R84, R135.reuse ;  /* 0x0000008754547220 */ /* 0x080fe20000410000 */
[----:B------:R-:W-:Y:S01]  /*8220*/  HMMA.16816.F32 R108, R20, R14, R108 ;  /* 0x0000000e146c723c */ /* 0x000fe2000000186c */
[----:B------:R-:W-:Y:S01]  /*8230*/  FMUL.FTZ R85, R85, R135 ;  /* 0x0000008755557220 */ /* 0x000fe20000410000 */
[----:B------:R-:W-:Y:S01]  /*8240*/  MUFU.EX2 R147, R171 ;  /* 0x000000ab00937308 */ /* 0x000fe20000000800 */
[-C--:B------:R-:W-:Y:S02]  /*8250*/  FMUL.FTZ R86, R86, R134.reuse ;  /* 0x0000008656567220 */ /* 0x080fe40000410000 */
[----:B------:R-:W-:-:S02]  /*8260*/  FMUL.FTZ R87, R87, R134 ;  /* 0x0000008657577220 */ /* 0x000fc40000410000 */
[-C--:B------:R-:W-:Y:S01]  /*8270*/  FMUL.FTZ R76, R76, R135.reuse ;  /* 0x000000874c4c7220 */ /* 0x080fe20000410000 */
[C---:B------:R-:W-:Y:S01]  /*8280*/  HMMA.16816.F32 R112, R20.reuse, R12, R112 ;  /* 0x0000000c1470723c */ /* 0x040fe20000001870 */
[-C--:B------:R-:W-:Y:S01]  /*8290*/  FMUL.FTZ R77, R77, R135.reuse ;  /* 0x000000874d4d7220 */ /* 0x080fe20000410000 */
[----:B------:R-:W-:Y:S01]  /*82a0*/  LOP3.LUT R14, R26, 0xffff, RZ, 0xc0, !PT ;  /* 0x0000ffff1a0e7812 */ /* 0x000fe200078ec0ff */
[-C--:B------:R-:W-:Y:S01]  /*82b0*/  FMUL.FTZ R78, R78, R134.reuse ;  /* 0x000000864e4e7220 */ /* 0x080fe20000410000 */
[----:B------:R-:W1:Y:S01]  /*82c0*/  MUFU.EX2 R152, R152 ;  /* 0x0000009800987308 */ /* 0x000e620000000800 */
[----:B------:R-:W-:Y:S02]  /*82d0*/  FMUL.FTZ R79, R79, R134 ;  /* 0x000000864f4f7220 */ /* 0x000fe40000410000 */
[----:B------:R-:W-:Y:S01]  /*82e0*/  LOP3.LUT R12, R27, UR17, R24, 0x96, !PT ;  /* 0x000000111b0c7c12 */ /* 0x000fe2000f8e9618 */
[----:B------:R-:W-:Y:S01]  /*82f0*/  HMMA.16816.F32 R84, R20, R10, R84 ;  /* 0x0000000a1454723c */ /* 0x000fe20000001854 */
[----:B------:R-:W-:Y:S01]  /*8300*/  SHF.R.U32.HI R13, RZ, 0x10, R26 ;  /* 0x00000010ff0d7819 */ /* 0x000fe2000001161a */
[-C--:B------:R-:W-:Y:S01]  /*8310*/  FMUL.FTZ R100, R100, R135.reuse ;  /* 0x0000008764647220 */ /* 0x080fe20000410000 */
[----:B------:R-:W-:Y:S01]  /*8320*/  SHF.R.U32.HI R15, RZ, 0x10, R12 ;  /* 0x00000010ff0f7819 */ /* 0x000fe2000001160c */
[----:B------:R-:W2:Y:S01]  /*8330*/  MUFU.EX2 R154, R154 ;  /* 0x0000009a009a7308 */ /* 0x000ea20000000800 */
[----:B------:R-:W-:-:S02]  /*8340*/  FMUL.FTZ R101, R101, R135 ;  /* 0x0000008765657220 */ /* 0x000fc40000410000 */
[----:B------:R-:W-:Y:S01]  /*8350*/  SHF.R.U32.HI R10, RZ, 0x8, R14 ;  /* 0x00000008ff0a7819 */ /* 0x000fe2000001160e */
[C---:B------:R-:W-:Y:S01]  /*8360*/  HMMA.16816.F32 R76, R20.reuse, R8, R76 ;  /* 0x00000008144c723c */ /* 0x040fe2000000184c */
[----:B------:R-:W-:Y:S01]  /*8370*/  LOP3.LUT R14, R12, 0xffff, RZ, 0xc0, !PT ;  /* 0x0000ffff0c0e7812 */ /* 0x000fe200078ec0ff */
[-C--:B------:R-:W-:Y:S01]  /*8380*/  FMUL.FTZ R102, R102, R134.reuse ;  /* 0x0000008666667220 */ /* 0x080fe20000410000 */
[----:B------:R-:W-:Y:S01]  /*8390*/  LOP3.LUT R11, R13, 0xff, RZ, 0xc0, !PT ;  /* 0x000000ff0d0b7812 */ /* 0x000fe200078ec0ff */
[-C--:B------:R-:W-:Y:S01]  /*83a0*/  FMUL.FTZ R103, R103, R134.reuse ;  /* 0x0000008667677220 */ /* 0x080fe20000410000 */
[----:B------:R-:W-:Y:S01]  /*83b0*/  LOP3.LUT R13, R12, 0xff, RZ, 0xc0, !PT ;  /* 0x000000ff0c0d7812 */ /* 0x000fe200078ec0ff */
[-C--:B------:R-:W-:Y:S01]  /*83c0*/  FMUL.FTZ R128, R128, R135.reuse ;  /* 0x0000008780807220 */ /* 0x080fe20000410000 */
[----:B------:R-:W-:Y:S01]  /*83d0*/  LOP3.LUT R9, R26, 0xff, RZ, 0xc0, !PT ;  /* 0x000000ff1a097812 */ /* 0x000fe200078ec0ff */
[-C--:B------:R-:W-:Y:S01]  /*83e0*/  FMUL.FTZ R129, R129, R135.reuse ;  /* 0x0000008781817220 */ /* 0x080fe20000410000 */
[----:B------:R-:W-:Y:S01]  /*83f0*/  SHF.R.U32.HI R8, RZ, 0x18, R26 ;  /* 0x00000018ff087819 */ /* 0x000fe2000001161a */
[-C--:B------:R-:W-:Y:S01]  /*8400*/  FMUL.FTZ R130, R130, R134.reuse ;  /* 0x0000008682827220 */ /* 0x080fe20000410000 */
[----:B------:R-:W-:Y:S01]  /*8410*/  SHF.R.U32.HI R12, RZ, 0x18, R12 ;  /* 0x00000018ff0c7819 */ /* 0x000fe2000001160c */
[-C--:B------:R-:W-:Y:S01]  /*8420*/  FMUL.FTZ R131, R131, R134.reuse ;  /* 0x0000008683837220 */ /* 0x080fe20000410000 */
[----:B------:R-:W-:Y:S01]  /*8430*/  SHF.R.U32.HI R14, RZ, 0x8, R14 ;  /* 0x00000008ff0e7819 */ /* 0x000fe2000001160e */
[-C--:B------:R-:W-:Y:S01]  /*8440*/  FMUL.FTZ R116, R116, R135.reuse ;  /* 0x0000008774747220 */ /* 0x080fe20000410000 */
[----:B------:R-:W-:Y:S01]  /*8450*/  LOP3.LUT R15, R15, 0xff, RZ, 0xc0, !PT ;  /* 0x000000ff0f0f7812 */ /* 0x000fe200078ec0ff */
[-C--:B------:R-:W-:Y:S01]  /*8460*/  FMUL.FTZ R117, R117, R135.reuse ;  /* 0x0000008775757220 */ /* 0x080fe20000410000 */
[----:B------:R-:W-:Y:S01]  /*8470*/  PRMT R10, R9, 0x5410, R10 ;  /* 0x00005410090a7816 */ /* 0x000fe2000000000a */
[-C--:B------:R-:W-:Y:S01]  /*8480*/  FMUL.FTZ R118, R118, R134.reuse ;  /* 0x0000008676767220 */ /* 0x080fe20000410000 */
[----:B------:R-:W-:Y:S01]  /*8490*/  PRMT R11, R11, 0x5410, R8 ;  /* 0x000054100b0b7816 */ /* 0x000fe20000000008 */
[-C--:B------:R-:W-:Y:S01]  /*84a0*/  FMUL.FTZ R119, R119, R134.reuse ;  /* 0x0000008677777220 */ /* 0x080fe20000410000 */
[----:B------:R-:W-:Y:S01]  /*84b0*/  PRMT R9, R13, 0x5410, R14 ;  /* 0x000054100d097816 */ /* 0x000fe2000000000e */
[-C--:B------:R-:W-:Y:S01]  /*84c0*/  FMUL.FTZ R96, R96, R135.reuse ;  /* 0x0000008760607220 */ /* 0x080fe20000410000 */
[----:B------:R-:W-:Y:S01]  /*84d0*/  PRMT R8, R15, 0x5410, R12 ;  /* 0x000054100f087816 */ /* 0x000fe2000000000c */
[----:B------:R-:W-:Y:S01]  /*84e0*/  FMUL.FTZ R97, R97, R135 ;  /* 0x0000008761617220 */ /* 0x000fe20000410000 */
[C---:B------:R-:W-:Y:S01]  /*84f0*/  HMMA.16816.F32 R100, R20.reuse, R4, R100 ;  /* 0x000000041464723c */ /* 0x040fe20000001864 */
[-C--:B------:R-:W-:Y:S01]  /*8500*/  FMUL.FTZ R98, R98, R134.reuse ;  /* 0x0000008662627220 */ /* 0x080fe20000410000 */
[--C-:B------:R-:W-:Y:S01]  /*8510*/  HSET2.LE.AND R10, R10, R41.reuse, PT ;  /* 0x000000290a0a7233 */ /* 0x100fe20003803000 */
[----:B------:R-:W-:Y:S01]  /*8520*/  FMUL.FTZ R99, R99, R134 ;  /* 0x0000008663637220 */ /* 0x000fe20000410000 */
[--C-:B------:R-:W-:Y:S01]  /*8530*/  HSET2.LE.AND R11, R11, R41.reuse, PT ;  /* 0x000000290b0b7233 */ /* 0x100fe20003803000 */
[----:B-1----:R-:W-:Y:S01]  /*8540*/  F2FP.PACK_AB R26, R152, R147 ;  /* 0x00000093981a723e */ /* 0x002fe200000000ff */
[--C-:B------:R-:W-:Y:S01]  /*8550*/  HSET2.LE.AND R24, R9, R41.reuse, PT ;  /* 0x0000002909187233 */ /* 0x100fe20003803000 */
[----:B------:R-:W-:Y:S01]  /*8560*/  F2FP.PACK_AB R5, R146, R136 ;  /* 0x000000889205723e */ /* 0x000fe200000000ff */
[----:B------:R-:W-:Y:S01]  /*8570*/  HSET2.LE.AND R25, R8, R41, PT ;  /* 0x0000002908197233 */ /* 0x000fe20003803000 */
[----:B------:R-:W-:Y:S01]  /*8580*/  F2FP.PACK_AB R4, R163, R155 ;  /* 0x0000009ba304723e */ /* 0x000fe200000000ff */
[C---:B------:R-:W-:Y:S01]  /*8590*/  HMMA.16816.F32 R128, R20.reuse, R16, R128 ;  /* 0x000000101480723c */ /* 0x040fe20000001880 */
[----:B--2---:R-:W-:Y:S01]  /*85a0*/  F2FP.PACK_AB R27, R153, R154 ;  /* 0x0000009a991b723e */ /* 0x004fe200000000ff */
[----:B------:R-:W1:Y:S01]  /*85b0*/  LDSM.16.MT88.4 R12, [R186+0x6800] ;  /* 0x00680000ba0c783b */ /* 0x000e620000004200 */
[----:B------:R-:W-:Y:S01]  /*85c0*/  LOP3.LUT R26, R10, R26, RZ, 0xc0, !PT ;  /* 0x0000001a0a1a7212 */ /* 0x000fe200078ec0ff */
[----:B------:R-:W-:Y:S01]  /*85d0*/  MUFU.EX2 R161, R161 ;  /* 0x000000a100a17308 */ /* 0x000fe20000000800 */
[----:B------:R-:W-:Y:S01]  /*85e0*/  LOP3.LUT R27, R11, R27, RZ, 0xc0, !PT ;  /* 0x0000001b0b1b7212 */ /* 0x000fe200078ec0ff */
[----:B------:R-:W-:Y:S01]  /*85f0*/  IMAD.WIDE.U32 R174, R174, -0x326172a9, RZ ;  /* 0xcd9e8d57aeae7825 */ /* 0x000fe200078e00ff */
[----:B------:R-:W-:Y:S01]  /*8600*/  LOP3.LUT R24, R24, R5, RZ, 0xc0, !PT ;  /* 0x0000000518187212 */ /* 0x000fe200078ec0ff */
[C---:B------:R-:W-:Y:S01]  /*8610*/  HMMA.16816.F32 R116, R20.reuse, R18, R116 ;  /* 0x000000121474723c */ /* 0x040fe20000001874 */
[----:B------:R-:W-:Y:S01]  /*8620*/  LOP3.LUT R25, R25, R4, RZ, 0xc0, !PT ;  /* 0x0000000419197212 */ /* 0x000fe200078ec0ff */
[----:B------:R-:W2:Y:S01]  /*8630*/  LDSM.16.MT88.4 R16, [R188+0x6800] ;  /* 0x00680000bc10783b */ /* 0x000ea20000004200 */
[C---:B------:R-:W-:Y:S01]  /*8640*/  LOP3.LUT R168, R175.reuse, UR15, R168, 0x96, !PT ;  /* 0x0000000fafa87c12 */ /* 0x040fe2000f8e96a8 */
[----:B------:R-:W3:Y:S01]  /*8650*/  MUFU.EX2 R162, R162 ;  /* 0x000000a200a27308 */ /* 0x000ee20000000800 */
[----:B------:R-:W-:Y:S01]  /*8660*/  LOP3.LUT R170, R175, UR15, R170, 0x96, !PT ;  /* 0x0000000fafaa7c12 */ /* 0x000fe2000f8e96aa */
[----:B------:R-:W4:Y:S01]  /*8670*/  LDSM.16.MT88.4 R8, [R185+0x6800] ;  /* 0x00680000b908783b */ /* 0x000f220000004200 */
[----:B------:R-:W-:Y:S01]  /*8680*/  LOP3.LUT R178, R241, UR13, R174, 0x96, !PT ;  /* 0x0000000df1b27c12 */ /* 0x000fe2000f8e96ae */
[----:B------:R-:W-:Y:S01]  /*8690*/  HMMA.16816.F32 R96, R20, R6, R96 ;  /* 0x000000061460723c */ /* 0x000fe20000001860 */
[----:B------:R-:W-:Y:S01]  /*86a0*/  IMAD.WIDE.U32 R168, R168, -0x2daee0ad, RZ ;  /* 0xd2511f53a8a87825 */ /* 0x000fe200078e00ff */
[----:B------:R-:W5:Y:S02]  /*86b0*/  LDSM.16.MT88.4 R4, [R184+0x6800] ;  /* 0x00680000b804783b */ /* 0x000f640000004200 */
[----:B------:R-:W-:Y:S01]  /*86c0*/  MUFU.EX2 R156, R156 ;  /* 0x0000009c009c7308 */ /* 0x000fe20000000800 */
[----:B------:R-:W-:-:S02]  /*86d0*/  IMAD.WIDE.U32 R170, R170, -0x2daee0ad, RZ ;  /* 0xd2511f53aaaa7825 */ /* 0x000fc400078e00ff */
[C---:B------:R-:W-:Y:S02]  /*86e0*/  LOP3.LUT R22, R248.reuse, 0xffff, RZ, 0xc0, !PT ;  /* 0x0000fffff8167812 */ /* 0x040fe400078ec0ff */
[----:B------:R-:W-:Y:S01]  /*86f0*/  LOP3.LUT R23, R248, 0xff, RZ, 0xc0, !PT ;  /* 0x000000fff8177812 */ /* 0x000fe200078ec0ff */
[----:B------:R-:W-:Y:S01]  /*8700*/  IMAD.WIDE.U32 R178, R178, -0x2daee0ad, RZ ;  /* 0xd2511f53b2b27825 */ /* 0x000fe200078e00ff */
[----:B------:R-:W-:Y:S01]  /*8710*/  SHF.R.U32.HI R22, RZ, 0x8, R22 ;  /* 0x00000008ff167819 */ /* 0x000fe20000011616 */
[----:B------:R-:W2:Y:S01]  /*8720*/  MUFU.EX2 R159, R159 ;  /* 0x0000009f009f7308 */ /* 0x000ea20000000800 */
[----:B------:R-:W-:Y:S01]  /*8730*/  SHF.R.U32.HI R20, RZ, 0x10, R248 ;  /* 0x00000010ff147819 */ /* 0x000fe200000116f8 */
[--C-:B------:R-:W-:Y:S01]  /*8740*/  FFMA.FTZ R62, R62, c[0x0][0x23c], -R141.reuse ;  /* 0x00008f003e3e7a23 */ /* 0x100fe2000001088d */
[----:B------:R-:W-:Y:S01]  /*8750*/  PRMT R23, R23, 0x5410, R22 ;  /* 0x0000541017177816 */ /* 0x000fe20000000016 */
[----:B------:R-:W-:Y:S01]  /*8760*/  FFMA.FTZ R63, R63, c[0x0][0x23c], -R141 ;  /* 0x00008f003f3f7a23 */ /* 0x000fe2000001088d */
[----:B------:R-:W-:Y:S01]  /*8770*/  SHF.R.U32.HI R21, RZ, 0x18, R248 ;  /* 0x00000018ff157819 */ /* 0x000fe200000116f8 */
[----:B------:R-:W-:Y:S01]  /*8780*/  FFMA.FTZ R132, R221, R135, R132 ;  /* 0x00000087dd847223 */ /* 0x000fe20000010084 */
[----:B------:R-:W-:Y:S01]  /*8790*/  LOP3.LUT R20, R20, 0xff, RZ, 0xc0, !PT ;  /* 0x000000ff14147812 */ /* 0x000fe200078ec0ff */
[----:B------:R-:W4:Y:S01]  /*87a0*/  MUFU.EX2 R165, R165 ;  /* 0x000000a500a57308 */ /* 0x000f220000000800 */
[----:B------:R-:W-:Y:S01]  /*87b0*/  LOP3.LUT R22, R246, 0xff, RZ, 0xc0, !PT ;  /* 0x000000fff6167812 */ /* 0x000fe200078ec0ff */
[--C-:B------:R-:W-:Y:S01]  /*87c0*/  HSET2.LE.AND R23, R23, R41.reuse, PT ;  /* 0x0000002917177233 */ /* 0x100fe20003803000 */
[----:B------:R-:W-:Y:S01]  /*87d0*/  SHF.R.U32.HI R246, RZ, 0x18, R246 ;  /* 0x00000018fff67819 */ /* 0x000fe200000116f6 */
[----:B------:R-:W-:Y:S01]  /*87e0*/  FFMA.FTZ R64, R220, R134, R64 ;  /* 0x00000086dc407223 */ /* 0x000fe20000010040 */
[----:B------:R-:W-:Y:S01]  /*87f0*/  PRMT R20, R20, 0x5410, R21 ;  /* 0x0000541014147816 */ /* 0x000fe20000000015 */
[C---:B-1----:R-:W-:Y:S01]  /*8800*/  HMMA.16816.F32 R68, R24.reuse, R12, R68 ;  /* 0x0000000c1844723c */ /* 0x042fe20000001844 */
[----:B---3--:R-:W-:Y:S01]  /*8810*/  F2FP.PACK_AB R167, R162, R161 ;  /* 0x000000a1a2a7723e */ /* 0x008fe200000000ff */
[----:B------:R-:W-:Y:S01]  /*8820*/  MUFU.EX2 R150, R150 ;  /* 0x0000009600967308 */ /* 0x000fe20000000800 */
[----:B------:R-:W-:Y:S01]  /*8830*/  PRMT R166, R22, 0x5410, R166 ;  /* 0x0000541016a67816 */ /* 0x000fe200000000a6 */
[--C-:B------:R-:W-:Y:S01]  /*8840*/  HSET2.LE.AND R20, R20, R41.reuse, PT ;  /* 0x0000002914147233 */ /* 0x100fe20003803000 */
[----:B------:R-:W-:Y:S01]  /*8850*/  PRMT R164, R164, 0x5410, R246 ;  /* 0x00005410a4a47816 */ /* 0x000fe200000000f6 */
[----:B------:R-:W-:Y:S01]  /*8860*/  FADD.FTZ R132, R67, R132 ;  /* 0x0000008443847221 */ /* 0x000fe20000010000 */
[----:B------:R-:W-:Y:S01]  /*8870*/  LOP3.LUT R22, R23, R167, RZ, 0xc0, !PT ;  /* 0x000000a717167212 */ /* 0x000fe200078ec0ff */
[--C-:B------:R-:W-:Y:S01]  /*8880*/  HSET2.LE.AND R166, R166, R41.reuse, PT ;  /* 0x00000029a6a67233 */ /* 0x100fe20003803000 */
[----:B--2---:R-:W-:Y:S01]  /*8890*/  F2FP.PACK_AB R23, R159, R156 ;  /* 0x0000009c9f17723e */ /* 0x004fe200000000ff */
[----:B------:R-:W1:Y:S01]  /*88a0*/  MUFU.EX2 R151, R151 ;  /* 0x0000009700977308 */ /* 0x000e620000000800 */
[----:B------:R-:W-:Y:S01]  /*88b0*/  HSET2.LE.AND R21, R164, R41, PT ;  /* 0x00000029a4157233 */ /* 0x000fe20003803000 */
[----:B----4-:R-:W-:Y:S01]  /*88c0*/  F2FP.PACK_AB R167, R165, R160 ;  /* 0x000000a0a5a7723e */ /* 0x010fe200000000ff */
[----:B------:R-:W-:Y:S01]  /*88d0*/  HMMA.16816.F32 R124, R24, R16, R124 ;  /* 0x00000010187c723c */ /* 0x000fe2000000187c */
[----:B------:R-:W-:Y:S01]  /*88e0*/  LOP3.LUT R23, R20, R23, RZ, 0xc0, !PT ;  /* 0x0000001714177212 */ /* 0x000fe200078ec0ff */
[----:B------:R-:W-:Y:S01]  /*88f0*/  FADD.FTZ R64, R133, R64 ;  /* 0x0000004085407221 */ /* 0x000fe20000010000 */
[----:B------:R-:W-:Y:S01]  /*8900*/  LOP3.LUT R20, R166, R167, RZ, 0xc0, !PT ;  /* 0x000000a7a6147212 */ /* 0x000fe200078ec0ff */
[----:B------:R-:W-:Y:S01]  /*8910*/  FADD.FTZ R132, R66, R132 ;  /* 0x0000008442847221 */ /* 0x000fe20000010000 */
[----:B------:R-:W-:Y:S01]  /*8920*/  MUFU.EX2 R55, R55 ;  /* 0x0000003700377308 */ /* 0x000fe20000000800 */
[----:B------:R-:W-:-:S02]  /*8930*/  FADD.FTZ R64, R59, R64 ;  /* 0x000000403b407221 */ /* 0x000fc40000010000 */
[C---:B------:R-:W-:Y:S01]  /*8940*/  HMMA.16816.F32 R120, R24.reuse, R18, R120 ;  /* 0x000000121878723c */ /* 0x040fe20000001878 */
[----:B------:R-:W-:Y:S02]  /*8950*/  FADD.FTZ R132, R65, R132 ;  /* 0x0000008441847221 */ /* 0x000fe40000010000 */
[----:B------:R-:W-:Y:S01]  /*8960*/  FADD.FTZ R64, R58, R64 ;  /* 0x000000403a407221 */ /* 0x000fe20000010000 */
[----:B-1----:R-:W-:Y:S01]  /*8970*/  F2FP.PACK_AB R164, R151, R150 ;  /* 0x0000009697a4723e */ /* 0x002fe200000000ff */
[----:B------:R-:W1:Y:S01]  /*8980*/  MUFU.EX2 R60, R60 ;  /* 0x0000003c003c7308 */ /* 0x000e620000000800 */
[----:B------:R-:W-:Y:S02]  /*8990*/  FADD.FTZ R132, R160, R132 ;  /* 0x00000084a0847221 */ /* 0x000fe40000010000 */
[----:B------:R-:W-:Y:S01]  /*89a0*/  HMMA.16816.F32 R72, R24, R14, R72 ;  /* 0x0000000e1848723c */ /* 0x000fe20000001848 */
[----:B------:R-:W-:Y:S01]  /*89b0*/  LOP3.LUT R21, R21, R164, RZ, 0xc0, !PT ;  /* 0x000000a415157212 */ /* 0x000fe200078ec0ff */
[----:B------:R-:W-:-:S02]  /*89c0*/  FADD.FTZ R64, R150, R64 ;  /* 0x0000004096407221 */ /* 0x000fc40000010000 */
[----:B------:R-:W-:Y:S01]  /*89d0*/  FADD.FTZ R33, R136, R33 ;  /* 0x0000002188217221 */ /* 0x000fe20000010000 */
[----:B------:R-:W-:Y:S01]  /*89e0*/  MUFU.EX2 R61, R61 ;  /* 0x0000003d003d7308 */ /* 0x000fe20000000800 */
[----:B------:R-:W-:Y:S02]  /*89f0*/  FADD.FTZ R36, R155, R36 ;  /* 0x000000249b247221 */ /* 0x000fe40000010000 */
[C---:B------:R-:W-:Y:S01]  /*8a00*/  HMMA.16816.F32 R80, R24.reuse, R8, R80 ;  /* 0x000000081850723c */ /* 0x040fe20000001850 */
[----:B------:R-:W-:Y:S02]  /*8a10*/  FADD.FTZ R132, R165, R132 ;  /* 0x00000084a5847221 */ /* 0x000fe40000010000 */
[----:B------:R-:W-:Y:S02]  /*8a20*/  FADD.FTZ R64, R151, R64 ;  /* 0x0000004097407221 */ /* 0x000fe40000010000 */
[----:B------:R-:W-:Y:S01]  /*8a30*/  FADD.FTZ R33, R146, R33 ;  /* 0x0000002192217221 */ /* 0x000fe20000010000 */
[----:B------:R-:W2:Y:S01]  /*8a40*/  MUFU.EX2 R62, R62 ;  /* 0x0000003e003e7308 */ /* 0x000ea20000000800 */
[----:B------:R-:W-:Y:S01]  /*8a50*/  FADD.FTZ R36, R163, R36 ;  /* 0x00000024a3247221 */ /* 0x000fe20000010000 */
[----:B------:R-:W-:Y:S01]  /*8a60*/  HMMA.16816.F32 R104, R24, R10, R104 ;  /* 0x0000000a1868723c */ /* 0x000fe20000001868 */
[----:B------:R-:W-:-:S02]  /*8a70*/  FFMA.FTZ R42, R42, c[0x0][0x23c], -R148 ;  /* 0x00008f002a2a7a23 */ /* 0x000fc40000010894 */
[--C-:B------:R-:W-:Y:S02]  /*8a80*/  FFMA.FTZ R46, R46, c[0x0][0x23c], -R141.reuse ;  /* 0x00008f002e2e7a23 */ /* 0x100fe4000001088d */
[--C-:B------:R-:W-:Y:S01]  /*8a90*/  FFMA.FTZ R34, R34, c[0x0][0x23c], -R141.reuse ;  /* 0x00008f0022227a23 */ /* 0x100fe2000001088d */
[----:B------:R-:W3:Y:S01]  /*8aa0*/  MUFU.EX2 R63, R63 ;  /* 0x0000003f003f7308 */ /* 0x000ee20000000800 */
[--C-:B------:R-:W-:Y:S01]  /*8ab0*/  FFMA.FTZ R39, R39, c[0x0][0x23c], -R141.reuse ;  /* 0x00008f0027277a23 */ /* 0x100fe2000001088d */
[C---:B-----5:R-:W-:Y:S01]  /*8ac0*/  HMMA.16816.F32 R88, R24.reuse, R4, R88 ;  /* 0x000000041858723c */ /* 0x060fe20000001858 */
[----:B------:R-:W-:Y:S02]  /*8ad0*/  FFMA.FTZ R47, R47, c[0x0][0x23c], -R141 ;  /* 0x00008f002f2f7a23 */ /* 0x000fe4000001088d */
[----:B------:R-:W-:Y:S02]  /*8ae0*/  FADD.FTZ R132, R161, R132 ;  /* 0x00000084a1847221 */ /* 0x000fe40000010000 */
[----:B------:R-:W-:Y:S01]  /*8af0*/  FADD.FTZ R64, R156, R64 ;  /* 0x000000409c407221 */ /* 0x000fe20000010000 */
[----:B------:R-:W-:Y:S01]  /*8b00*/  MUFU.EX2 R43, R43 ;  /* 0x0000002b002b7308 */ /* 0x000fe20000000800 */
[----:B------:R-:W-:Y:S01]  /*8b10*/  FADD.FTZ R33, R147, R33 ;  /* 0x0000002193217221 */ /* 0x000fe20000010000 */
[----:B------:R-:W-:Y:S01]  /*8b20*/  HMMA.16816.F32 R92, R24, R6, R92 ;  /* 0x00000006185c723c */ /* 0x000fe2000000185c */
[----:B------:R-:W-:-:S02]  /*8b30*/  FADD.FTZ R36, R154, R36 ;  /* 0x000000249a247221 */ /* 0x000fc40000010000 */
[----:B------:R-:W-:Y:S02]  /*8b40*/  FADD.FTZ R132, R162, R132 ;  /* 0x00000084a2847221 */ /* 0x000fe40000010000 */
[----:B------:R-:W-:Y:S01]  /*8b50*/  FADD.FTZ R64, R159, R64 ;  /* 0x000000409f407221 */ /* 0x000fe20000010000 */
[----:B------:R-:W-:Y:S01]  /*8b60*/  MUFU.EX2 R53, R53 ;  /* 0x0000003500357308 */ /* 0x000fe20000000800 */
[----:B------:R-:W-:Y:S01]  /*8b70*/  LOP3.LUT R24, R173, UR13, R174, 0x96, !PT ;  /* 0x0000000dad187c12 */ /* 0x000fe2000f8e96ae */
[C---:B------:R-:W-:Y:S01]  /*8b80*/  HMMA.16816.F32 R128, R20.reuse, R16, R128 ;  /* 0x000000101480723c */ /* 0x040fe20000001880 */
[----:B------:R-:W-:Y:S01]  /*8b90*/  LOP3.LUT R174, R179, UR10, R170, 0x96, !PT ;  /* 0x0000000ab3ae7c12 */ /* 0x000fe2000f8e96aa */
[----:B------:R-:W-:Y:S02]  /*8ba0*/  FADD.FTZ R33, R152, R33 ;  /* 0x0000002198217221 */ /* 0x000fe40000010000 */
[----:B------:R-:W-:Y:S02]  /*8bb0*/  IMAD.WIDE.U32 R24, R24, -0x2daee0ad, RZ ;  /* 0xd2511f5318187825 */ /* 0x000fe400078e00ff */
[----:B------:R-:W-:Y:S01]  /*8bc0*/  MUFU.EX2 R137, R137 ;  /* 0x0000008900897308 */ /* 0x000fe20000000800 */
[----:B------:R-:W-:Y:S01]  /*8bd0*/  LOP3.LUT R16, R169, UR12, R238, 0x96, !PT ;  /* 0x0000000ca9107c12 */ /* 0x000fe2000f8e96ee */
[----:B------:R-:W-:Y:S01]  /*8be0*/  HMMA.16816.F32 R112, R20, R12, R112 ;  /* 0x0000000c1470723c */ /* 0x000fe20000001870 */
[----:B------:R-:W-:Y:S01]  /*8bf0*/  LOP3.LUT R168, R25, UR10, R168, 0x96, !PT ;  /* 0x0000000a19a87c12 */ /* 0x000fe2000f8e96a8 */
[----:B------:R-:W-:-:S04]  /*8c00*/  IMAD.WIDE.U32 R174, R174, -0x326172a9, RZ ;  /* 0xcd9e8d57aeae7825 */ /* 0x000fc800078e00ff */
[----:B------:R-:W-:Y:S01]  /*8c10*/  IMAD.WIDE.U32 R16, R16, -0x326172a9, RZ ;  /* 0xcd9e8d5710107825 */ /* 0x000fe200078e00ff */
[----:B------:R-:W-:Y:S01]  /*8c20*/  MUFU.EX2 R48, R48 ;  /* 0x0000003000307308 */ /* 0x000fe20000000800 */
[----:B------:R-:W-:Y:S02]  /*8c30*/  HMMA.16816.F32 R108, R20, R14, R108 ;  /* 0x0000000e146c723c */ /* 0x000fe4000000186c */
[----:B------:R-:W-:Y:S01]  /*8c40*/  IMAD.WIDE.U32 R168, R168, -0x326172a9, RZ ;  /* 0xcd9e8d57a8a87825 */ /* 0x000fe200078e00ff */
[----:B------:R-:W-:-:S03]  /*8c50*/  LOP3.LUT R172, R17, UR11, R172, 0x96, !PT ;  /* 0x0000000b11ac7c12 */ /* 0x000fc6000f8e96ac */
[----:B------:R-:W-:Y:S01]  /*8c60*/  FADD.FTZ R36, R153, R36 ;  /* 0x0000002499247221 */ /* 0x000fe20000010000 */
[----:B------:R-:W-:Y:S01]  /*8c70*/  LOP3.LUT R166, R169, UR9, R16, 0x96, !PT ;  /* 0x00000009a9a67c12 */ /* 0x000fe2000f8e9610 */
[----:B------:R-:W-:Y:S01]  /*8c80*/  IMAD.WIDE.U32 R12, R172, -0x2daee0ad, RZ ;  /* 0xd2511f53ac0c7825 */ /* 0x000fe200078e00ff */
[----:B------:R-:W-:Y:S01]  /*8c90*/  HMMA.16816.F32 R84, R20, R10, R84 ;  /* 0x0000000a1454723c */ /* 0x000fe20000001854 */
[----:B------:R-:W-:Y:S02]  /*8ca0*/  MUFU.EX2 R49, R49 ;  /* 0x0000003100317308 */ /* 0x000fe40000000800 */
[----:B------:R-:W-:Y:S01]  /*8cb0*/  IMAD.WIDE.U32 R166, R166, -0x2daee0ad, RZ ;  /* 0xd2511f53a6a67825 */ /* 0x000fe200078e00ff */
[----:B------:R-:W-:-:S03]  /*8cc0*/  LOP3.LUT R172, R13, UR8, R24, 0x96, !PT ;  /* 0x000000080dac7c12 */ /* 0x000fc6000f8e9618 */
[----:B-1----:R-:W-:Y:S01]  /*8cd0*/  FADD.FTZ R132, R60, R132 ;  /* 0x000000843c847221 */ /* 0x002fe20000010000 */
[----:B------:R-:W-:Y:S01]  /*8ce0*/  LOP3.LUT R12, R167, UR6, R12, 0x96, !PT ;  /* 0x00000006a70c7c12 */ /* 0x000fe2000f8e960c */
[----:B------:R-:W-:Y:S01]  /*8cf0*/  IMAD.WIDE.U32 R172, R172, -0x326172a9, RZ ;  /* 0xcd9e8d57acac7825 */ /* 0x000fe200078e00ff */
[----:B------:R-:W-:Y:S01]  /*8d00*/  HMMA.16816.F32 R76, R20, R8, R76 ;  /* 0x00000008144c723c */ /* 0x000fe2000000184c */
[----:B------:R-:W-:Y:S01]  /*8d10*/  F2FP.PACK_AB R167, R144, R140 ;  /* 0x0000008c90a7723e */ /* 0x000fe200000000ff */
[----:B------:R-:W-:Y:S01]  /*8d20*/  MUFU.EX2 R44, R44 ;  /* 0x0000002c002c7308 */ /* 0x000fe20000000800 */
[----:B------:R-:W-:Y:S01]  /*8d30*/  IMAD.WIDE.U32 R14, R12, -0x326172a9, RZ ;  /* 0xcd9e8d570c0e7825 */ /* 0x000fe200078e00ff */
[----:B------:R-:W-:-:S03]  /*8d40*/  LOP3.LUT R168, R173, UR7, R168, 0x96, !PT ;  /* 0x00000007ada87c12 */ /* 0x000fc6000f8e96a8 */
[----:B--2---:R-:W-:Y:S01]  /*8d50*/  FADD.FTZ R64, R62, R64 ;  /* 0x000000403e407221 */ /* 0x004fe20000010000 */
[----:B------:R-:W-:Y:S01]  /*8d60*/  LOP3.LUT R24, R15, UR16, R172, 0x96, !PT ;  /* 0x000000100f187c12 */ /* 0x000fe2000f8e96ac */
[C---:B------:R-:W-:Y:S01]  /*8d70*/  HMMA.16816.F32 R100, R20.reuse, R4, R100 ;  /* 0x000000041464723c */ /* 0x040fe20000001864 */
[----:B------:R-:W-:Y:S01]  /*8d80*/  LOP3.LUT R27, R14, 0xffff, RZ, 0xc0, !PT ;  /* 0x0000ffff0e1b7812 */ /* 0x000fe200078ec0ff */
[----:B------:R-:W-:Y:S01]  /*8d90*/  IMAD.WIDE.U32 R168, R168, -0x2daee0ad, RZ ;  /* 0xd2511f53a8a87825 */ /* 0x000fe200078e00ff */
[----:B------:R-:W-:Y:S01]  /*8da0*/  SHF.R.U32.HI R10, RZ, 0x10, R24 ;  /* 0x00000010ff0a7819 */ /* 0x000fe20000011618 */
[----:B------:R-:W-:Y:S01]  /*8db0*/  MUFU.EX2 R45, R45 ;  /* 0x0000002d002d7308 */ /* 0x000fe20000000800 */
[C---:B------:R-:W-:Y:S01]  /*8dc0*/  LOP3.LUT R12, R24.reuse, 0xffff, RZ, 0xc0, !PT ;  /* 0x0000ffff180c7812 */ /* 0x040fe200078ec0ff */
[----:B------:R-:W-:Y:S01]  /*8dd0*/  FADD.FTZ R33, R145, R33 ;  /* 0x0000002191217221 */ /* 0x000fe20000010000 */
[----:B------:R-:W-:Y:S01]  /*8de0*/  SHF.R.U32.HI R25, RZ, 0x10, R14 ;  /* 0x00000010ff197819 */ /* 0x000fe2000001160e */
[C---:B------:R-:W-:Y:S01]  /*8df0*/  HMMA.16816.F32 R116, R20.reuse, R18, R116 ;  /* 0x000000121474723c */ /* 0x040fe20000001874 */
[----:B------:R-:W-:Y:S01]  /*8e00*/  LOP3.LUT R8, R24, 0xff, RZ, 0xc0, !PT ;  /* 0x000000ff18087812 */ /* 0x000fe200078ec0ff */
[----:B------:R-:W1:Y:S01]  /*8e10*/  LDSM.16.MT88.4 R16, [R188+0x7000] ;  /* 0x00700000bc10783b */ /* 0x000e620000004200 */
[----:B------:R-:W-:Y:S01]  /*8e20*/  SHF.R.U32.HI R11, RZ, 0x8, R27 ;  /* 0x00000008ff0b7819 */ /* 0x000fe2000001161b */
[----:B------:R-:W-:Y:S01]  /*8e30*/  MUFU.EX2 R40, R40 ;  /* 0x0000002800287308 */ /* 0x000fe20000000800 */
[----:B------:R-:W-:Y:S01]  /*8e40*/  SHF.R.U32.HI R24, RZ, 0x18, R24 ;  /* 0x00000018ff187819 */ /* 0x000fe20000011618 */
[----:B------:R-:W-:Y:S01]  /*8e50*/  FADD.FTZ R36, R140, R36 ;  /* 0x000000248c247221 */ /* 0x000fe20000010000 */
[----:B------:R-:W-:Y:S01]  /*8e60*/  LOP3.LUT R27, R10, 0xff, RZ, 0xc0, !PT ;  /* 0x000000ff0a1b7812 */ /* 0x000fe200078ec0ff */
[----:B------:R-:W-:Y:S01]  /*8e70*/  HMMA.16816.F32 R96, R20, R6, R96 ;  /* 0x000000061460723c */ /* 0x000fe20000001860 */
[----:B------:R-:W-:Y:S01]  /*8e80*/  SHF.R.U32.HI R12, RZ, 0x8, R12 ;  /* 0x00000008ff0c7819 */ /* 0x000fe2000001160c */
[----:B------:R-:W-:Y:S01]  /*8e90*/  FADD.FTZ R132, R61, R132 ;  /* 0x000000843d847221 */ /* 0x000fe20000010000 */
[----:B------:R-:W-:Y:S01]  /*8ea0*/  LOP3.LUT R26, R14, 0xff, RZ, 0xc0, !PT ;  /* 0x000000ff0e1a7812 */ /* 0x000fe200078ec0ff */
[----:B------:R-:W-:Y:S01]  /*8eb0*/  MUFU.EX2 R42, R42 ;  /* 0x0000002a002a7308 */ /* 0x000fe20000000800 */
[----:B------:R-:W-:Y:S01]  /*8ec0*/  SHF.R.U32.HI R9, RZ, 0x18, R14 ;  /* 0x00000018ff097819 */ /* 0x000fe2000001160e */
[----:B---3--:R-:W-:Y:S01]  /*8ed0*/  FADD.FTZ R64, R63, R64 ;  /* 0x000000403f407221 */ /* 0x008fe20000010000 */
[----:B------:R-:W-:Y:S01]  /*8ee0*/  LOP3.LUT R25, R25, 0xff, RZ, 0xc0, !PT ;  /* 0x000000ff19197812 */ /* 0x000fe200078ec0ff */
[----:B------:R-:W-:Y:S01]  /*8ef0*/  FADD.FTZ R33, R149, R33 ;  /* 0x0000002195217221 */ /* 0x000fe20000010000 */
[----:B------:R-:W-:Y:S01]  /*8f00*/  PRMT R27, R27, 0x5410, R24 ;  /* 0x000054101b1b7816 */ /* 0x000fe20000000018 */
[----:B------:R-:W-:Y:S01]  /*8f10*/  FADD.FTZ R36, R144, R36 ;  /* 0x0000002490247221 */ /* 0x000fe20000010000 */
[----:B------:R-:W-:Y:S01]  /*8f20*/  PRMT R8, R8, 0x5410, R12 ;  /* 0x0000541008087816 */ /* 0x000fe2000000000c */
[----:B------:R-:W-:Y:S01]  /*8f30*/  MUFU.EX2 R46, R46 ;  /* 0x0000002e002e7308 */ /* 0x000fe20000000800 */
        /* <DEDUP_REMOVED lines=9> */
[----:B------:R-:W2:Y:S01]  /*8fd0*/  LDSM.16.MT88.4 R12, [R186+0x7000] ;  /* 0x00700000ba0c783b */ /* 0x000ea20000004200 */
[----:B------:R-:W-:Y:S01]  /*8fe0*/  LOP3.LUT R24, R8, R10, RZ, 0xc0, !PT ;  /* 0x0000000a08187212 */ /* 0x000fe200078ec0ff */
[----:B------:R-:W-:Y:S01]  /*8ff0*/  MUFU.EX2 R34, R34 ;  /* 0x0000002200227308 */ /* 0x000fe20000000800 */
[----:B------:R-:W-:Y:S01]  /*9000*/  LOP3.LUT R26, R26, R5, RZ, 0xc0, !PT ;  /* 0x000000051a1a7212 */ /* 0x000fe200078ec0ff */
[----:B------:R-:W3:Y:S01]  /*9010*/  LDSM.16.MT88.4 R8, [R185+0x7000] ;  /* 0x00700000b908783b */ /* 0x000ee20000004200 */
[----:B------:R-:W-:Y:S01]  /*9020*/  LOP3.LUT R27, R27, R4, RZ, 0xc0, !PT ;  /* 0x000000041b1b7212 */ /* 0x000fe200078ec0ff */
[----:B------:R-:W-:Y:S01]  /*9030*/  FADD.FTZ R132, R56, R132 ;  /* 0x0000008438847221 */ /* 0x000fe20000010000 */
[----:B------:R-:W-:Y:S01]  /*9040*/  LOP3.LUT R20, R171, UR12, R242, 0x96, !PT ;  /* 0x0000000cab147c12 */ /* 0x000fe2000f8e96f2 */
[----:B------:R-:W4:Y:S01]  /*9050*/  LDSM.16.MT88.4 R4, [R184+0x7000] ;  /* 0x00700000b804783b */ /* 0x000f220000004200 */
[----:B------:R-:W-:Y:S01]  /*9060*/  LOP3.LUT R25, R164, R167, RZ, 0xc0, !PT ;  /* 0x000000a7a4197212 */ /* 0x000fe200078ec0ff */
[--C-:B------:R-:W-:Y:S01]  /*9070*/  FFMA.FTZ R164, R50, c[0x0][0x23c], -R141.reuse ;  /* 0x00008f0032a47a23 */ /* 0x100fe2000001088d */
[----:B------:R-:W-:Y:S01]  /*9080*/  LOP3.LUT R166, R169, UR17, R166, 0x96, !PT ;  /* 0x00000011a9a67c12 */ /* 0x000fe2000f8e96a6 */
[----:B------:R-:W-:Y:S01]  /*9090*/  IMAD.WIDE.U32 R170, R20, -0x326172a9, RZ ;  /* 0xcd9e8d5714aa7825 */ /* 0x000fe200078e00ff */
[----:B------:R-:W-:Y:S03]  /*90a0*/  MUFU.EX2 R39, R39 ;  /* 0x0000002700277308 */ /* 0x000fe60000000800 */
[----:B------:R-:W-:Y:S01]  /*90b0*/  FFMA.FTZ R50, R51, c[0x0][0x23c], -R141 ;  /* 0x00008f0033327a23 */ /* 0x000fe2000001088d */
[----:B------:R-:W-:Y:S01]  /*90c0*/  LOP3.LUT R20, R171, UR11, R240, 0x96, !PT ;  /* 0x0000000bab147c12 */ /* 0x000fe2000f8e96f0 */
[----:B-1----:R-:W-:Y:S01]  /*90d0*/  HMMA.16816.F32 R124, R24, R16, R124 ;  /* 0x00000010187c723c */ /* 0x002fe2000000187c */
[----:B------:R-:W-:Y:S01]  /*90e0*/  LOP3.LUT R170, R175, UR9, R170, 0x96, !PT ;  /* 0x00000009afaa7c12 */ /* 0x000fe2000f8e96aa */
[----:B------:R-:W-:Y:S01]  /*90f0*/  FFMA.FTZ R51, R52, c[0x0][0x23c], -R139 ;  /* 0x00008f0034337a23 */ /* 0x000fe2000001088b */
[----:B------:R-:W1:Y:S01]  /*9100*/  MUFU.EX2 R164, R164 ;  /* 0x000000a400a47308 */ /* 0x000e620000000800 */
[----:B------:R-:W-:-:S04]  /*9110*/  IMAD.WIDE.U32 R20, R20, -0x2daee0ad, RZ ;  /* 0xd2511f5314147825 */ /* 0x000fc800078e00ff */
[----:B------:R-:W-:Y:S01]  /*9120*/  IMAD.WIDE.U32 R170, R170, -0x2daee0ad, RZ ;  /* 0xd2511f53aaaa7825 */ /* 0x000fe200078e00ff */
[----:B------:R-:W-:Y:S01]  /*9130*/  LOP3.LUT R178, R21, UR8, R178, 0x96, !PT ;  /* 0x0000000815b27c12 */ /* 0x000fe2000f8e96b2 */
[----:B------:R-:W-:Y:S01]  /*9140*/  HMMA.16816.F32 R120, R24, R18, R120 ;  /* 0x000000121878723c */ /* 0x000fe20000001878 */
[----:B------:R-:W5:Y:S01]  /*9150*/  MUFU.EX2 R50, R50 ;  /* 0x0000003200327308 */ /* 0x000f620000000800 */
[----:B------:R-:W-:Y:S01]  /*9160*/  FFMA.FTZ R52, R57, c[0x0][0x23c], -R139 ;  /* 0x00008f0039347a23 */ /* 0x000fe2000001088b */
[----:B------:R-:W-:Y:S01]  /*9170*/  LOP3.LUT R20, R171, UR6, R20, 0x96, !PT ;  /* 0x00000006ab147c12 */ /* 0x000fe2000f8e9614 */
[----:B------:R-:W-:-:S04]  /*9180*/  IMAD.WIDE.U32 R178, R178, -0x326172a9, RZ ;  /* 0xcd9e8d57b2b27825 */ /* 0x000fc800078e00ff */
[----:B------:R-:W-:Y:S01]  /*9190*/  IMAD.WIDE.U32 R224, R20, -0x326172a9, RZ ;  /* 0xcd9e8d5714e07825 */ /* 0x000fe200078e00ff */
[----:B------:R-:W3:Y:S01]  /*91a0*/  MUFU.EX2 R51, R51 ;  /* 0x0000003300337308 */ /* 0x000ee20000000800 */
[----:B------:R-:W-:Y:S01]  /*91b0*/  LOP3.LUT R174, R179, UR7, R174, 0x96, !PT ;  /* 0x00000007b3ae7c12 */ /* 0x000fe2000f8e96ae */
[C---:B--2---:R-:W-:Y:S02]  /*91c0*/  HMMA.16816.F32 R68, R24.reuse, R12, R68 ;  /* 0x0000000c1844723c */ /* 0x044fe40000001844 */
[----:B------:R-:W-:Y:S01]  /*91d0*/  LOP3.LUT R23, R224, 0xffff, RZ, 0xc0, !PT ;  /* 0x0000ffffe0177812 */ /* 0x000fe200078ec0ff */
[----:B------:R-:W-:Y:S01]  /*91e0*/  FFMA.FTZ R57, R138, c[0x0][0x23c], -R139 ;  /* 0x00008f008a397a23 */ /* 0x000fe2000001088b */
[----:B------:R-:W-:Y:S01]  /*91f0*/  SHF.R.U32.HI R21, RZ, 0x10, R224 ;  /* 0x00000010ff157819 */ /* 0x000fe200000116e0 */
[----:B------:R-:W-:Y:S01]  /*9200*/  IMAD.WIDE.U32 R174, R174, -0x2daee0ad, RZ ;  /* 0xd2511f53aeae7825 */ /* 0x000fe200078e00ff */
[----:B------:R-:W-:Y:S01]  /*9210*/  LOP3.LUT R22, R224, 0xff, RZ, 0xc0, !PT ;  /* 0x000000ffe0167812 */ /* 0x000fe200078ec0ff */
[----:B------:R-:W-:Y:S01]  /*9220*/  MUFU.EX2 R52, R52 ;  /* 0x0000003400347308 */ /* 0x000fe20000000800 */
[----:B------:R-:W-:Y:S01]  /*9230*/  SHF.R.U32.HI R23, RZ, 0x8, R23 ;  /* 0x00000008ff177819 */ /* 0x000fe20000011617 */
[C---:B------:R-:W-:Y:S01]  /*9240*/  HMMA.16816.F32 R72, R24.reuse, R14, R72 ;  /* 0x0000000e1848723c */ /* 0x040fe20000001848 */
[----:B------:R-:W-:Y:S01]  /*9250*/  LOP3.LUT R21, R21, 0xff, RZ, 0xc0, !PT ;  /* 0x000000ff15157812 */ /* 0x000fe200078ec0ff */
[----:B-1----:R-:W-:Y:S01]  /*9260*/  FADD.FTZ R64, R164, R64 ;  /* 0x00000040a4407221 */ /* 0x002fe20000010000 */
[----:B------:R-:W-:Y:S01]  /*9270*/  SHF.R.U32.HI R20, RZ, 0x18, R224 ;  /* 0x00000018ff147819 */ /* 0x000fe200000116e0 */
[----:B------:R-:W-:Y:S01]  /*9280*/  FADD.FTZ R33, R158, R33 ;  /* 0x000000219e217221 */ /* 0x000fe20000010000 */
[----:B------:R-:W-:Y:S01]  /*9290*/  PRMT R22, R22, 0x5410, R23 ;  /* 0x0000541016167816 */ /* 0x000fe20000000017 */
[----:B------:R-:W-:Y:S01]  /*92a0*/  MUFU.EX2 R57, R57 ;  /* 0x0000003900397308 */ /* 0x000fe20000000800 */
[----:B------:R-:W-:Y:S01]  /*92b0*/  PRMT R21, R21, 0x5410, R20 ;  /* 0x0000541015157816 */ /* 0x000fe20000000014 */
[C---:B---3--:R-:W-:Y:S01]  /*92c0*/  HMMA.16816.F32 R80, R24.reuse, R8, R80 ;  /* 0x000000081850723c */ /* 0x048fe20000001850 */
[----:B------:R-:W-:Y:S01]  /*92d0*/  LOP3.LUT R170, R175, UR17, R170, 0x96, !PT ;  /* 0x00000011afaa7c12 */ /* 0x000fe2000f8e96aa */
[--C-:B------:R-:W-:Y:S01]  /*92e0*/  HSET2.LE.AND R22, R22, R41.reuse, PT ;  /* 0x0000002916167233 */ /* 0x100fe20003803000 */
[----:B------:R-:W-:Y:S01]  /*92f0*/  FADD.FTZ R36, R143, R36 ;  /* 0x000000248f247221 */ /* 0x000fe20000010000 */
[----:B------:R-:W-:Y:S01]  /*9300*/  HSET2.LE.AND R21, R21, R41, PT ;  /* 0x0000002915157233 */ /* 0x000fe20003803000 */
[C---:B------:R-:W-:Y:S01]  /*9310*/  LOP3.LUT R138, R170.reuse, 0xffff, RZ, 0xc0, !PT ;  /* 0x0000ffffaa8a7812 */ /* 0x040fe200078ec0ff */
[----:B------:R-:W1:Y:S01]  /*9320*/  MUFU.EX2 R47, R47 ;  /* 0x0000002f002f7308 */ /* 0x000e620000000800 */
[----:B------:R-:W-:Y:S01]  /*9330*/  SHF.R.U32.HI R139, RZ, 0x10, R170 ;  /* 0x00000010ff8b7819 */ /* 0x000fe200000116aa */
[C---:B------:R-:W-:Y:S01]  /*9340*/  HMMA.16816.F32 R104, R24.reuse, R10, R104 ;  /* 0x0000000a1868723c */ /* 0x040fe20000001868 */
[----:B------:R-:W-:Y:S01]  /*9350*/  LOP3.LUT R54, R170, 0xff, RZ, 0xc0, !PT ;  /* 0x000000ffaa367812 */ /* 0x000fe200078ec0ff */
[----:B------:R-:W-:Y:S01]  /*9360*/  FADD.FTZ R132, R55, R132 ;  /* 0x0000008437847221 */ /* 0x000fe20000010000 */
[----:B------:R-:W-:Y:S01]  /*9370*/  SHF.R.U32.HI R170, RZ, 0x18, R170 ;  /* 0x00000018ffaa7819 */ /* 0x000fe200000116aa */
[----:B-----5:R-:W-:Y:S01]  /*9380*/  FADD.FTZ R64, R50, R64 ;  /* 0x0000004032407221 */ /* 0x020fe20000010000 */
[----:B------:R-:W-:Y:S01]  /*9390*/  SHF.R.U32.HI R138, RZ, 0x8, R138 ;  /* 0x00000008ff8a7819 */ /* 0x000fe2000001168a */
[----:B------:R-:W-:Y:S01]  /*93a0*/  FADD.FTZ R33, R157, R33 ;  /* 0x000000219d217221 */ /* 0x000fe20000010000 */
[----:B------:R-:W-:Y:S01]  /*93b0*/  LOP3.LUT R139, R139, 0xff, RZ, 0xc0, !PT ;  /* 0x000000ff8b8b7812 */ /* 0x000fe200078ec0ff */
[----:B----4-:R-:W-:Y:S01]  /*93c0*/  HMMA.16816.F32 R88, R24, R4, R88 ;  /* 0x000000041858723c */ /* 0x010fe20000001858 */
[----:B------:R-:W-:Y:S01]  /*93d0*/  PRMT R54, R54, 0x5410, R138 ;  /* 0x0000541036367816 */ /* 0x000fe2000000008a */
[----:B------:R-:W-:Y:S01]  /*93e0*/  FADD.FTZ R36, R142, R36 ;  /* 0x000000248e247221 */ /* 0x000fe20000010000 */
[----:B------:R-:W-:Y:S01]  /*93f0*/  F2FP.PACK_AB R138, R45, R44 ;  /* 0x0000002c2d8a723e */ /* 0x000fe200000000ff */
[----:B------:R-:W-:-:S02]  /*9400*/  FADD.FTZ R132, R44, R132 ;  /* 0x000000842c847221 */ /* 0x000fc40000010000 */
[----:B------:R-:W-:Y:S02]  /*9410*/  FADD.FTZ R64, R46, R64 ;  /* 0x000000402e407221 */ /* 0x000fe40000010000 */
[----:B------:R-:W-:Y:S01]  /*9420*/  HMMA.16816.F32 R92, R24, R6, R92 ;  /* 0x00000006185c723c */ /* 0x000fe2000000185c */
[----:B------:R-:W-:Y:S02]  /*9430*/  FADD.FTZ R33, R51, R33 ;  /* 0x0000002133217221 */ /* 0x000fe40000010000 */
[----:B------:R-:W-:Y:S02]  /*9440*/  FADD.FTZ R36, R48, R36 ;  /* 0x0000002430247221 */ /* 0x000fe40000010000 */
[----:B------:R-:W-:Y:S02]  /*9450*/  FADD.FTZ R132, R45, R132 ;  /* 0x000000842d847221 */ /* 0x000fe40000010000 */
[----:B------:R-:W-:Y:S01]  /*9460*/  LOP3.LUT R24, R225, UR16, R178, 0x96, !PT ;  /* 0x00000010e1187c12 */ /* 0x000fe2000f8e96b2 */
[----:B-1----:R-:W-:Y:S01]  /*9470*/  FADD.FTZ R64, R47, R64 ;  /* 0x000000402f407221 */ /* 0x002fe20000010000 */
[----:B------:R-:W-:Y:S01]  /*9480*/  SHF.R.U32.HI R27, RZ, 0x18, R168 ;  /* 0x00000018ff1b7819 */ /* 0x000fe200000116a8 */
[----:B------:R-:W-:Y:S01]  /*9490*/  FADD.FTZ R33, R52, R33 ;  /* 0x0000002134217221 */ /* 0x000fe20000010000 */
[----:B------:R-:W-:Y:S01]  /*94a0*/  SHF.R.U32.HI R23, RZ, 0x10, R24 ;  /* 0x00000010ff177819 */ /* 0x000fe20000011618 */
[----:B------:R-:W-:Y:S01]  /*94b0*/  FADD.FTZ R36, R49, R36 ;  /* 0x0000002431247221 */ /* 0x000fe20000010000 */
[----:B------:R-:W-:Y:S01]  /*94c0*/  LOP3.LUT R25, R24, 0xffff, RZ, 0xc0, !PT ;  /* 0x0000ffff18197812 */ /* 0x000fe200078ec0ff */
[----:B------:R-:W-:Y:S01]  /*94d0*/  FADD.FTZ R132, R40, R132 ;  /* 0x0000008428847221 */ /* 0x000fe20000010000 */
        /* <DEDUP_REMOVED lines=8> */
[----:B------:R-:W-:Y:S01]  /*9560*/  PRMT R24, R23, 0x5410, R24 ;  /* 0x0000541017187816 */ /* 0x000fe20000000018 */
[----:B------:R-:W-:Y:S01]  /*9570*/  FADD.FTZ R220, R39, R64 ;  /* 0x0000004027dc7221 */ /* 0x000fe20000010000 */
[----:B------:R-:W-:Y:S01]  /*9580*/  PRMT R20, R20, 0x5410, R25 ;  /* 0x0000541014147816 */ /* 0x000fe20000000019 */
[----:B------:R-:W-:Y:S01]  /*9590*/  FADD.FTZ R219, R137, R33 ;  /* 0x0000002189db7221 */ /* 0x000fe20000010000 */
[----:B------:R-:W-:Y:S01]  /*95a0*/  F2FP.PACK_AB R23, R50, R164 ;  /* 0x000000a43217723e */ /* 0x000fe200000000ff */
[----:B------:R-:W-:Y:S01]  /*95b0*/  FADD.FTZ R218, R53, R36 ;  /* 0x0000002435da7221 */ /* 0x000fe20000010000 */
[----:B------:R-:W-:Y:S01]  /*95c0*/  F2FP.PACK_AB R25, R55, R56 ;  /* 0x000000383719723e */ /* 0x000fe200000000ff */
[--C-:B------:R-:W-:Y:S01]  /*95d0*/  HSET2.LE.AND R20, R20, R41.reuse, PT ;  /* 0x0000002914147233 */ /* 0x100fe20003803000 */
[----:B------:R-:W-:Y:S01]  /*95e0*/  LOP3.LUT R23, R21, R23, RZ, 0xc0, !PT ;  /* 0x0000001715177212 */ /* 0x000fe200078ec0ff */
[----:B------:R-:W-:Y:S01]  /*95f0*/  HSET2.LE.AND R21, R24, R41, PT ;  /* 0x0000002918157233 */ /* 0x000fe20003803000 */
[----:B------:R-:W-:Y:S01]  /*9600*/  LOP3.LUT R22, R22, R25, RZ, 0xc0, !PT ;  /* 0x0000001916167212 */ /* 0x000fe200078ec0ff */
[----:B------:R-:W-:Y:S01]  /*9610*/  IMAD.MOV.U32 R135, RZ, RZ, R176 ;  /* 0x000000ffff877224 */ /* 0x000fe200078e00b0 */
[----:B------:R-:W-:Y:S01]  /*9620*/  F2FP.PACK_AB R25, R61, R60 ;  /* 0x0000003c3d19723e */ /* 0x000fe200000000ff */
[----:B------:R-:W-:Y:S01]  /*9630*/  IMAD.MOV.U32 R136, RZ, RZ, R177 ;  /* 0x000000ffff887224 */ /* 0x000fe200078e00b1 */
[----:B------:R-:W-:Y:S01]  /*9640*/  F2FP.PACK_AB R24, R63, R62 ;  /* 0x0000003e3f18723e */ /* 0x000fe200000000ff */
[----:B------:R-:W-:Y:S01]  /*9650*/  IMAD.MOV.U32 R133, RZ, RZ, R2 ;  /* 0x000000ffff857224 */ /* 0x000fe200078e0002 */
[----:B------:R-:W-:Y:S01]  /*9660*/  LOP3.LUT R20, R20, R25, RZ, 0xc0, !PT ;  /* 0x0000001914147212 */ /* 0x000fe200078ec0ff */
[----:B------:R-:W-:Y:S01]  /*9670*/  IMAD.MOV.U32 R134, RZ, RZ, R3 ;  /* 0x000000ffff867224 */ /* 0x000fe200078e0003 */
[----:B------:R-:W-:-:S02]  /*9680*/  LOP3.LUT R21, R21, R24, RZ, 0xc0, !PT ;  /* 0x0000001815157212 */ /* 0x000fc400078ec0ff */
[----:B------:R-:W-:Y:S02]  /*9690*/  F2FP.PACK_AB R24, R52, R51 ;  /* 0x000000333418723e */ /* 0x000fe400000000ff */
[----:B------:R-:W-:Y:S02]  /*96a0*/  F2FP.PACK_AB R25, R49, R48 ;  /* 0x000000303119723e */ /* 0x000fe400000000ff */
[----:B------:R-:W-:Y:S01]  /*96b0*/  F2FP.PACK_AB R26, R137, R57 ;  /* 0x00000039891a723e */ /* 0x000fe200000000ff */
[C---:B------:R-:W-:Y:S07]  /*96c0*/  HMMA.16816.F32 R76, R20.reuse, R8, R76 ;  /* 0x00000008144c723c */ /* 0x040fee000000184c */
[----:B------:R-:W-:Y:S01]  /*96d0*/  SHF.R.U32.HI R9, RZ, 0x10, R168 ;  /* 0x00000010ff097819 */ /* 0x000fe200000116a8 */
[----:B------:R-:W-:Y:S01]  /*96e0*/  HMMA.16816.F32 R112, R20, R12, R112 ;  /* 0x0000000c1470723c */ /* 0x000fe20000001870 */
[----:B------:R-:W-:-:S02]  /*96f0*/  LOP3.LUT R8, R168, 0xff, RZ, 0xc0, !PT ;  /* 0x000000ffa8087812 */ /* 0x000fc400078ec0ff */
[----:B------:R-:W-:-:S04]  /*9700*/  LOP3.LUT R9, R9, 0xff, RZ, 0xc0, !PT ;  /* 0x000000ff09097812 */ /* 0x000fc800078ec0ff */
[----:B------:R-:W-:Y:S01]  /*9710*/  LOP3.LUT R12, R168, 0xffff, RZ, 0xc0, !PT ;  /* 0x0000ffffa80c7812 */ /* 0x000fe200078ec0ff */
[C---:B------:R-:W-:Y:S01]  /*9720*/  HMMA.16816.F32 R84, R20.reuse, R10, R84 ;  /* 0x0000000a1454723c */ /* 0x040fe20000001854 */
[C---:B------:R-:W-:Y:S02]  /*9730*/  LOP3.LUT R13, R166.reuse, 0xffff, RZ, 0xc0, !PT ;  /* 0x0000ffffa60d7812 */ /* 0x040fe400078ec0ff */
[----:B------:R-:W-:Y:S02]  /*9740*/  SHF.R.U32.HI R12, RZ, 0x8, R12 ;  /* 0x00000008ff0c7819 */ /* 0x000fe4000001160c */
[----:B------:R-:W-:Y:S02]  /*9750*/  SHF.R.U32.HI R13, RZ, 0x8, R13 ;  /* 0x00000008ff0d7819 */ /* 0x000fe4000001160d */
[----:B------:R-:W-:Y:S01]  /*9760*/  SHF.R.U32.HI R11, RZ, 0x10, R166 ;  /* 0x00000010ff0b7819 */ /* 0x000fe200000116a6 */
[----:B------:R-:W-:Y:S01]  /*9770*/  HMMA.16816.F32 R100, R20, R4, R100 ;  /* 0x000000041464723c */ /* 0x000fe20000001864 */
[----:B------:R-:W-:-:S02]  /*9780*/  LOP3.LUT R10, R166, 0xff, RZ, 0xc0, !PT ;  /* 0x000000ffa60a7812 */ /* 0x000fc400078ec0ff */
[----:B------:R-:W-:Y:S02]  /*9790*/  SHF.R.U32.HI R166, RZ, 0x18, R166 ;  /* 0x00000018ffa67819 */ /* 0x000fe400000116a6 */
[----:B------:R-:W-:Y:S02]  /*97a0*/  LOP3.LUT R11, R11, 0xff, RZ, 0xc0, !PT ;  /* 0x000000ff0b0b7812 */ /* 0x000fe400078ec0ff */
[----:B------:R-:W-:Y:S01]  /*97b0*/  PRMT R27, R9, 0x5410, R27 ;  /* 0x00005410091b7816 */ /* 0x000fe2000000001b */
[C---:B------:R-:W-:Y:S01]  /*97c0*/  HMMA.16816.F32 R128, R20.reuse, R16, R128 ;  /* 0x000000101480723c */ /* 0x040fe20000001880 */
[----:B------:R-:W-:Y:S02]  /*97d0*/  PRMT R8, R8, 0x5410, R12 ;  /* 0x0000541008087816 */ /* 0x000fe4000000000c */
[----:B------:R-:W-:Y:S01]  /*97e0*/  PRMT R10, R10, 0x5410, R13 ;  /* 0x000054100a0a7816 */ /* 0x000fe2000000000d */
[--C-:B------:R-:W-:Y:S01]  /*97f0*/  HSET2.LE.AND R27, R27, R41.reuse, PT ;  /* 0x000000291b1b7233 */ /* 0x100fe20003803000 */
[----:B------:R-:W-:Y:S01]  /*9800*/  PRMT R9, R11, 0x5410, R166 ;  /* 0x000054100b097816 */ /* 0x000fe200000000a6 */
[--C-:B------:R-:W-:Y:S01]  /*9810*/  HSET2.LE.AND R8, R8, R41.reuse, PT ;  /* 0x0000002908087233 */ /* 0x100fe20003803000 */
[----:B------:R-:W-:Y:S01]  /*9820*/  F2FP.PACK_AB R4, R53, R43 ;  /* 0x0000002b3504723e */ /* 0x000fe200000000ff */
[--C-:B------:R-:W-:Y:S01]  /*9830*/  HSET2.LE.AND R10, R10, R41.reuse, PT ;  /* 0x000000290a0a7233 */ /* 0x100fe20003803000 */
[----:B------:R-:W-:Y:S01]  /*9840*/  HMMA.16816.F32 R116, R20, R18, R116 ;  /* 0x000000121474723c */ /* 0x000fe20000001874 */
[----:B------:R-:W-:Y:S01]  /*9850*/  HSET2.LE.AND R9, R9, R41, PT ;  /* 0x0000002909097233 */ /* 0x000fe20003803000 */
[----:B------:R-:W-:Y:S01]  /*9860*/  LOP3.LUT R26, R8, R26, RZ, 0xc0, !PT ;  /* 0x0000001a081a7212 */ /* 0x000fe200078ec0ff */
[----:B------:R-:W1:Y:S01]  /*9870*/  LDSM.16.MT88.4 R16, [R188+0x7800] ;  /* 0x00780000bc10783b */ /* 0x000e620000004200 */
[----:B------:R-:W-:-:S02]  /*9880*/  LOP3.LUT R24, R10, R24, RZ, 0xc0, !PT ;  /* 0x000000180a187212 */ /* 0x000fc400078ec0ff */
[----:B------:R-:W-:Y:S02]  /*9890*/  LOP3.LUT R25, R9, R25, RZ, 0xc0, !PT ;  /* 0x0000001909197212 */ /* 0x000fe400078ec0ff */
[C---:B------:R-:W-:Y:S01]  /*98a0*/  HMMA.16816.F32 R108, R20.reuse, R14, R108 ;  /* 0x0000000e146c723c */ /* 0x040fe2000000186c */
[----:B------:R-:W-:Y:S01]  /*98b0*/  LOP3.LUT R27, R27, R4, RZ, 0xc0, !PT ;  /* 0x000000041b1b7212 */ /* 0x000fe200078ec0ff */
[----:B------:R-:W2:Y:S04]  /*98c0*/  LDSM.16.MT88.4 R12, [R186+0x7800] ;  /* 0x00780000ba0c783b */ /* 0x000ea80000004200 */
[----:B------:R-:W3:Y:S02]  /*98d0*/  LDSM.16.MT88.4 R8, [R185+0x7800] ;  /* 0x00780000b908783b */ /* 0x000ee40000004200 */
[----:B------:R-:W-:Y:S02]  /*98e0*/  HMMA.16816.F32 R96, R20, R6, R96 ;  /* 0x000000061460723c */ /* 0x000fe40000001860 */
[----:B------:R-:W4:Y:S05]  /*98f0*/  LDSM.16.MT88.4 R4, [R184+0x7800] ;  /* 0x00780000b804783b */ /* 0x000f2a0000004200 */
        /* <DEDUP_REMOVED lines=10> */
[----:B------:R-:W-:Y:S01]  /*99a0*/  F2FP.PACK_AB R139, R39, R34 ;  /* 0x00000022278b723e */ /* 0x000fe200000000ff */
[--C-:B------:R-:W-:Y:S01]  /*99b0*/  HSET2.LE.AND R23, R23, R41.reuse, PT ;  /* 0x0000002917177233 */ /* 0x100fe20003803000 */
[----:B-1----:R-:W-:Y:S01]  /*99c0*/  HMMA.16816.F32 R124, R24, R16, R124 ;  /* 0x00000010187c723c */ /* 0x002fe2000000187c */
[--C-:B------:R-:W-:Y:S01]  /*99d0*/  HSET2.LE.AND R20, R54, R41.reuse, PT ;  /* 0x0000002936147233 */ /* 0x100fe20003803000 */
[----:B------:R-:W-:Y:S01]  /*99e0*/  F2FP.PACK_AB R54, R42, R40 ;  /* 0x000000282a36723e */ /* 0x000fe200000000ff */
[----:B------:R-:W-:Y:S01]  /*99f0*/  HSET2.LE.AND R21, R21, R41, PT ;  /* 0x0000002915157233 */ /* 0x000fe20003803000 */
[----:B------:R-:W-:-:S02]  /*9a00*/  F2FP.PACK_AB R41, R47, R46 ;  /* 0x0000002e2f29723e */ /* 0x000fc400000000ff */
[----:B------:R-:W-:Y:S02]  /*9a10*/  LOP3.LUT R22, R22, R54, RZ, 0xc0, !PT ;  /* 0x0000003616167212 */ /* 0x000fe400078ec0ff */
[----:B------:R-:W-:Y:S01]  /*9a20*/  LOP3.LUT R23, R23, R139, RZ, 0xc0, !PT ;  /* 0x0000008b17177212 */ /* 0x000fe200078ec0ff */
[----:B------:R-:W-:Y:S01]  /*9a30*/  HMMA.16816.F32 R120, R24, R18, R120 ;  /* 0x000000121878723c */ /* 0x000fe20000001878 */
[----:B------:R-:W-:Y:S02]  /*9a40*/  LOP3.LUT R20, R20, R138, RZ, 0xc0, !PT ;  /* 0x0000008a14147212 */ /* 0x000fe400078ec0ff */
[----:B------:R-:W-:-:S05]  /*9a50*/  LOP3.LUT R21, R21, R41, RZ, 0xc0, !PT ;  /* 0x0000002915157212 */ /* 0x000fca00078ec0ff */
[C---:B--2---:R-:W-:Y:S08]  /*9a60*/  HMMA.16816.F32 R68, R24.reuse, R12, R68 ;  /* 0x0000000c1844723c */ /* 0x044ff00000001844 */
[C---:B------:R-:W-:Y:S08]  /*9a70*/  HMMA.16816.F32 R72, R24.reuse, R14, R72 ;  /* 0x0000000e1848723c */ /* 0x040ff00000001848 */
[C---:B---3--:R-:W-:Y:S08]  /*9a80*/  HMMA.16816.F32 R80, R24.reuse, R8, R80 ;  /* 0x000000081850723c */ /* 0x048ff00000001850 */
        /* <DEDUP_REMOVED lines=16> */
[----:B------:R-:W-:Y:S01]  /*9b90*/  IMAD.WIDE.U32 R6, R216, c[0x0][0x1a0], RZ ;  /* 0x00006800d8067a25 */ /* 0x000fe200078e00ff */
[----:B------:R-:W-:Y:S02]  /*9ba0*/  ULDC.64 UR4, c[0x0][0x1a0] ;  /* 0x0000680000047ab9 */ /* 0x000fe40000000a00 */
[----:B------:R-:W-:Y:S01]  /*9bb0*/  USHF.L.U32 UR22, UR4, 0x5, URZ ;  /* 0x0000000504167899 */ /* 0x000fe2000800063f */
[----:B------:R-:W-:Y:S01]  /*9bc0*/  IMAD R4, R4, c[0x0][0x1a0], RZ ;  /* 0x0000680004047a24 */ /* 0x000fe200078e02ff */
[----:B------:R-:W-:Y:S01]  /*9bd0*/  BAR.SYNC.DEFER_BLOCKING 0x0 ;  /* 0x0000000000007b1d */ /* 0x000fe20000010000 */
[----:B------:R-:W-:Y:S02]  /*9be0*/  LEA R5, P0, R6, R232, 0x6 ;  /* 0x000000e806057211 */ /* 0x000fe400078030ff */
[----:B------:R-:W-:Y:S02]  /*9bf0*/  IMAD R4, R216, c[0x0][0x1a4], R4 ;  /* 0x00006900d8047a24 */ /* 0x000fe400078e0204 */
[----:B------:R-:W-:Y:S01]  /*9c00*/  LEA R8, P1, R5, c[0x0][0x170], 0x1 ;  /* 0x00005c0005087a11 */ /* 0x000fe200078208ff */
[----:B------:R-:W-:Y:S01]  /*9c10*/  UMOV UR23, 0x5 ;  /* 0x0000000500177882 */ /* 0x000fe20000000000 */
[----:B------:R-:W-:Y:S01]  /*9c20*/  IMAD.IADD R4, R7, 0x1, R4 ;  /* 0x0000000107047824 */ /* 0x000fe200078e0204 */
[----:B------:R-:W-:-:S04]  /*9c30*/  USHF.L.U64.HI UR5, UR4, UR23, UR5 ;  /* 0x0000001704057299 */ /* 0x000fc80008010205 */
[----:B------:R-:W-:Y:S02]  /*9c40*/  LEA.HI.X R4, R6, R235, R4, 0x6, P0 ;  /* 0x000000eb06047211 */ /* 0x000fe400000f3404 */
[----:B------:R-:W-:Y:S02]  /*9c50*/  IADD3 R6, P0, R8, UR22, RZ ;  /* 0x0000001608067c10 */ /* 0x000fe4000ff1e0ff */
[----:B------:R-:W-:Y:S02]  /*9c60*/  LEA.HI.X R9, R5, c[0x0][0x174], R4, 0x1, P1 ;  /* 0x00005d0005097a11 */ /* 0x000fe400008f0c04 */
[----:B------:R-:W-:Y:S02]  /*9c70*/  IADD3 R10, P1, R6, UR22, RZ ;  /* 0x00000016060a7c10 */ /* 0x000fe4000ff3e0ff */
[----:B------:R-:W-:Y:S02]  /*9c80*/  IADD3.X R7, R9, UR5, RZ, P0, !PT ;  /* 0x0000000509077c10 */ /* 0x000fe400087fe4ff */
[----:B------:R-:W-:-:S02]  /*9c90*/  IADD3 R4, P0, R10, UR22, RZ ;  /* 0x000000160a047c10 */ /* 0x000fc4000ff1e0ff */
[----:B------:R-:W-:Y:S01]  /*9ca0*/  IADD3.X R11, R7, UR5, RZ, P1, !PT ;  /* 0x00000005070b7c10 */ /* 0x000fe20008ffe4ff */
[----:B------:R-:W-:Y:S01]  /*9cb0*/  @!PT LDS RZ, [RZ] ;  /* 0x00000000fffff984 */ /* 0x000fe20000000800 */
[----:B------:R-:W-:Y:S01]  /*9cc0*/  @!PT LDS RZ, [RZ] ;  /* 0x00000000fffff984 */ /* 0x000fe20000000800 */
[----:B------:R-:W-:Y:S01]  /*9cd0*/  @!PT LDS RZ, [RZ] ;  /* 0x00000000fffff984 */ /* 0x000fe20000000800 */
[----:B------:R1:W-:Y:S03]  /*9ce0*/  LDGSTS.E.BYPASS.LTC128B.128 [R204+0x6000], [R8.64] ;  /* 0x0600000008cc7fae */ /* 0x0003e6000b901d58 */
[----:B------:R-:W-:Y:S01]  /*9cf0*/  IADD3.X R5, R11, UR5, RZ, P0, !PT ;  /* 0x000000050b057c10 */ /* 0x000fe200087fe4ff */
[----:B------:R2:W-:Y:S04]  /*9d00*/  LDGSTS.E.BYPASS.LTC128B.128 [R204+0x6800], [R6.64] ;  /* 0x0680000006cc7fae */ /* 0x0005e8000b901d58 */
[----:B------:R1:W-:Y:S04]  /*9d10*/  LDGSTS.E.BYPASS.LTC128B.128 [R204+0x7000], [R10.64] ;  /* 0x070000000acc7fae */ /* 0x0003e8000b901d58 */
[----:B------:R2:W-:Y:S04]  /*9d20*/  LDGSTS.E.BYPASS.LTC128B.128 [R204+0x7800], [R4.64] ;  /* 0x0780000004cc7fae */ /* 0x0005e8000b901d58 */
[----:B------:R-:W-:Y:S04]  /*9d30*/  LDSM.16.M88.4 R60, [R193+0x4000] ;  /* 0x00400000c13c783b */ /* 0x000fe80000000200 */
[----:B------:R-:W3:Y:S04]  /*9d40*/  LDSM.16.M88.4 R16, [R194+0x2000] ;  /* 0x00200000c210783b */ /* 0x000ee80000000200 */
[----:B------:R-:W4:Y:S04]  /*9d50*/  LDSM.16.M88.4 R44, [R193+0x4800] ;  /* 0x00480000c12c783b */ /* 0x000f280000000200 */
[----:B------:R-:W5:Y:S04]  /*9d60*/  LDSM.16.M88.4 R28, [R193+0x5000] ;  /* 0x00500000c11c783b */ /* 0x000f680000000200 */
[----:B------:R-:W4:Y:S04]  /*9d70*/  LDSM.16.M88.4 R144, [R193+0x5800] ;  /* 0x00580000c190783b */ /* 0x000f280000000200 */
[----:B------:R-:W4:Y:S04]  /*9d80*/  LDSM.16.M88.4 R164, [R194] ;  /* 0x00000000c2a4783b */ /* 0x000f280000000200 */
[----:B------:R-:W-:Y:S04]  /*9d90*/  LDSM.16.M88.4 R12, [R187+0x4000] ;  /* 0x00400000bb0c783b */ /* 0x000fe80000000200 */
[----:B------:R-:W5:Y:S04]  /*9da0*/  LDSM.16.M88.4 R140, [R192+0x2000] ;  /* 0x00200000c08c783b */ /* 0x000f680000000200 */
[----:B-1----:R-:W1:Y:S04]  /*9db0*/  LDSM.16.M88.4 R8, [R187+0x4800] ;  /* 0x00480000bb08783b */ /* 0x002e680000000200 */
[----:B--2---:R-:W2:Y:S04]  /*9dc0*/  LDSM.16.M88.4 R4, [R187+0x5000] ;  /* 0x00500000bb04783b */ /* 0x004ea80000000200 */
[----:B------:R-:W1:Y:S01]  /*9dd0*/  LDSM.16.M88.4 R172, [R187+0x5800] ;  /* 0x00580000bbac783b */ /* 0x000e620000000200 */
[C---:B---3--:R-:W-:Y:S03]  /*9de0*/  HMMA.16816.F32 R132, R16.reuse, R60, RZ ;  /* 0x0000003c1084723c */ /* 0x048fe600000018ff */
[----:B------:R-:W3:Y:S04]  /*9df0*/  LDSM.16.M88.4 R168, [R192] ;  /* 0x00000000c0a8783b */ /* 0x000ee80000000200 */
[----:B------:R-:W-:Y:S01]  /*9e00*/  LDSM.16.M88.4 R160, [R191] ;  /* 0x00000000bfa0783b */ /* 0x000fe20000000200 */
[C---:B------:R-:W-:Y:S03]  /*9e10*/  HMMA.16816.F32 R64, R16.reuse, R62, RZ ;  /* 0x0000003e1040723c */ /* 0x040fe600000018ff */
[----:B------:R-:W-:Y:S04]  /*9e20*/  LDSM.16.M88.4 R156, [R191+0x2000] ;  /* 0x00200000bf9c783b */ /* 0x000fe80000000200 */
[----:B------:R-:W-:Y:S01]  /*9e30*/  LDSM.16.M88.4 R152, [R190] ;  /* 0x00000000be98783b */ /* 0x000fe20000000200 */
[C---:B----4-:R-:W-:Y:S03]  /*9e40*/  HMMA.16816.F32 R52, R16.reuse, R44, RZ ;  /* 0x0000002c1034723c */ /* 0x050fe600000018ff */
[----:B------:R-:W-:Y:S04]  /*9e50*/  LDSM.16.M88.4 R148, [R183] ;  /* 0x00000000b794783b */ /* 0x000fe80000000200 */
[----:B------:R-:W0:Y:S01]  /*9e60*/  LDGDEPBAR ;  /* 0x00000000000079af */ /* 0x000e220000000000 */
        /* <DEDUP_REMOVED lines=16> */
[C---:B-1----:R-:W-:Y:S08]  /*9f70*/  HMMA.16816.F32 R52, R140.reuse, R8, R52 ;  /* 0x000000088c34723c */ /* 0x042ff00000001834 */
[C---:B------:R-:W-:Y:S08]  /*9f80*/  HMMA.16816.F32 R48, R140.reuse, R10, R48 ;  /* 0x0000000a8c30723c */ /* 0x040ff00000001830 */
[C---:B--2---:R-:W-:Y:S08]  /*9f90*/  HMMA.16816.F32 R36, R140.reuse, R4, R36 ;  /* 0x000000048c24723c */ /* 0x044ff00000001824 */
[C---:B------:R-:W-:Y:S08]  /*9fa0*/  HMMA.16816.F32 R32, R140.reuse, R6, R32 ;  /* 0x000000068c20723c */ /* 0x040ff00000001820 */
[C---:B------:R-:W-:Y:S08]  /*9fb0*/  HMMA.16816.F32 R20, R140.reuse, R172, R20 ;  /* 0x000000ac8c14723c */ /* 0x040ff00000001814 */
[----:B------:R-:W-:Y:S01]  /*9fc0*/  HMMA.16816.F32 R16, R140, R174, R16 ;  /* 0x000000ae8c10723c */ /* 0x000fe20000001810 */
[----:B------:R-:W1:Y:S07]  /*9fd0*/  LDSM.16.M88.4 R140, [R181] ;  /* 0x00000000b58c783b */ /* 0x000e6e0000000200 */
[C---:B---3--:R-:W-:Y:S08]  /*9fe0*/  HMMA.16816.F32 R24, R168.reuse, R172, R24 ;  /* 0x000000aca818723c */ /* 0x048ff00000001818 */
[C---:B------:R-:W-:Y:S08]  /*9ff0*/  HMMA.16816.F32 R164, R168.reuse, R174, R164 ;  /* 0x000000aea8a4723c */ /* 0x040ff000000018a4 */
[C---:B------:R-:W-:Y:S08]  /*a000*/  HMMA.16816.F32 R136, R168.reuse, R12, R136 ;  /* 0x0000000ca888723c */ /* 0x040ff00000001888 */
[C---:B------:R-:W-:Y:S01]  /*a010*/  HMMA.16816.F32 R60, R168.reuse, R14, R60 ;  /* 0x0000000ea83c723c */ /* 0x040fe2000000183c */
[----:B------:R-:W-:Y:S07]  /*a020*/  LDSM.16.M88.4 R12, [R189] ;  /* 0x00000000bd0c783b */ /* 0x000fee0000000200 */
[C---:B------:R-:W-:Y:S08]  /*a030*/  HMMA.16816.F32 R40, R168.reuse, R4, R40 ;  /* 0x00000004a828723c */ /* 0x040ff00000001828 */
[C---:B------:R-:W-:Y:S01]  /*a040*/  HMMA.16816.F32 R28, R168.reuse, R6, R28 ;  /* 0x00000006a81c723c */ /* 0x040fe2000000181c */
[----:B------:R-:W2:Y:S07]  /*a050*/  LDSM.16.M88.4 R4, [R180] ;  /* 0x00000000b404783b */ /* 0x000eae0000000200 */
[C---:B------:R-:W-:Y:S08]  /*a060*/  HMMA.16816.F32 R56, R168.reuse, R8, R56 ;  /* 0x00000008a838723c */ /* 0x040ff00000001838 */
[----:B------:R-:W-:Y:S01]  /*a070*/  HMMA.16816.F32 R44, R168, R10, R44 ;  /* 0x0000000aa82c723c */ /* 0x000fe2000000182c */
[----:B------:R-:W3:Y:S07]  /*a080*/  LDSM.16.M88.4 R8, [R189+0x2000] ;  /* 0x00200000bd08783b */ /* 0x000eee0000000200 */
[C---:B-1----:R-:W-:Y:S08]  /*a090*/  HMMA.16816.F32 R20, R156.reuse, R140, R20 ;  /* 0x0000008c9c14723c */ /* 0x042ff00000001814 */
[----:B------:R-:W-:Y:S08]  /*a0a0*/  HMMA.16816.F32 R16, R156, R142, R16 ;  /* 0x0000008e9c10723c */ /* 0x000ff00000001810 */
[C---:B------:R-:W-:Y:S08]  /*a0b0*/  HMMA.16816.F32 R24, R160.reuse, R140, R24 ;  /* 0x0000008ca018723c */ /* 0x040ff00000001818 */
[C---:B------:R-:W-:Y:S01]  /*a0c0*/  HMMA.16816.F32 R164, R160.reuse, R142, R164 ;  /* 0x0000008ea0a4723c */ /* 0x040fe200000018a4 */
[----:B------:R-:W1:Y:S07]  /*a0d0*/  LDSM.16.M88.4 R140, [R180+0x800] ;  /* 0x00080000b48c783b */ /* 0x000e6e0000000200 */
[-C--:B------:R-:W-:Y:S08]  /*a0e0*/  HMMA.16816.F32 R136, R160, R152.reuse, R136 ;  /* 0x00000098a088723c */ /* 0x080ff00000001888 */
[C---:B------:R-:W-:Y:S08]  /*a0f0*/  HMMA.16816.F32 R132, R156.reuse, R152, R132 ;  /* 0x000000989c84723c */ /* 0x040ff00000001884 */
[-C--:B------:R-:W-:Y:S08]  /*a100*/  HMMA.16816.F32 R64, R156, R154.reuse, R64 ;  /* 0x0000009a9c40723c */ /* 0x080ff00000001840 */
[C---:B------:R-:W-:Y:S08]  /*a110*/  HMMA.16816.F32 R60, R160.reuse, R154, R60 ;  /* 0x0000009aa03c723c */ /* 0x040ff0000000183c */
[-C--:B------:R-:W-:Y:S08]  /*a120*/  HMMA.16816.F32 R56, R160, R148.reuse, R56 ;  /* 0x00000094a038723c */ /* 0x080ff00000001838 */
[----:B------:R-:W-:Y:S08]  /*a130*/  HMMA.16816.F32 R52, R156, R148, R52 ;  /* 0x000000949c34723c */ /* 0x000ff00000001834 */
[----:B--2---:R-:W-:Y:S08]  /*a140*/  HMMA.16816.F32 R136, R12, R4, R136 ;  /* 0x000000040c88723c */ /* 0x004ff00000001888 */
[-C--:B------:R-:W-:Y:S08]  /*a150*/  HMMA.16816.F32 R36, R156, R144.reuse, R36 ;  /* 0x000000909c24723c */ /* 0x080ff00000001824 */
[----:B------:R-:W-:Y:S07]  /*a160*/  HMMA.16816.F32 R40, R160, R144, R40 ;  /* 0x00000090a028723c */ /* 0x000fee0000001828 */
[----:B------:R-:W-:Y:S01]  /*a170*/  IADD3 R144, R217, -0x3, RZ ;  /* 0xfffffffdd9907810 */ /* 0x000fe20007ffe0ff */
[----:B---3--:R-:W-:Y:S04]  /*a180*/  HMMA.16816.F32 R132, R8, R4, R132 ;  /* 0x000000040884723c */ /* 0x008fe80000001884 */
[----:B------:R-:W-:-:S04]  /*a190*/  IMAD R244, R144, 0x40, R244 ;  /* 0x0000004090f47824 */ /* 0x000fc800078e02f4 */
[-C--:B------:R-:W-:Y:S01]  /*a1a0*/  HMMA.16816.F32 R64, R8, R6.reuse, R64 ;  /* 0x000000060840723c */ /* 0x080fe20000001840 */
[C---:B------:R-:W-:Y:S02]  /*a1b0*/  IADD3 R4, R244.reuse, 0x1, RZ ;  /* 0x00000001f4047810 */ /* 0x040fe40007ffe0ff */
[-C--:B------:R-:W-:Y:S02]  /*a1c0*/  ISETP.GE.AND P1, PT, R244, R236.reuse, PT ;  /* 0x000000ecf400720c */ /* 0x080fe40003f26270 */
[C---:B------:R-:W-:Y:S02]  /*a1d0*/  ISETP.GE.AND P2, PT, R4.reuse, R237, PT ;  /* 0x000000ed0400720c */ /* 0x040fe40003f46270 */
[C---:B------:R-:W-:Y:S01]  /*a1e0*/  ISETP.GE.AND P0, PT, R4.reuse, R236, PT ;  /* 0x000000ec0400720c */ /* 0x040fe20003f06270 */
[----:B------:R-:W-:Y:S01]  /*a1f0*/  HMMA.16816.F32 R60, R12, R6, R60 ;  /* 0x000000060c3c723c */ /* 0x000fe2000000183c */
[C---:B------:R-:W-:Y:S02]  /*a200*/  ISETP.GE.AND P5, PT, R4.reuse, R231, PT ;  /* 0x000000e70400720c */ /* 0x040fe40003fa6270 */
[----:B------:R-:W-:-:S02]  /*a210*/  ISETP.GE.AND P3, PT, R4, R229, PT ;  /* 0x000000e50400720c */ /* 0x000fc40003f66270 */
[C---:B------:R-:W-:Y:S02]  /*a220*/  IADD3 R4, R244.reuse, 0x8, RZ ;  /* 0x00000008f4047810 */ /* 0x040fe40007ffe0ff */
[-C--:B------:R-:W-:Y:S01]  /*a230*/  ISETP.GE.AND P4, PT, R244, R237.reuse, PT ;  /* 0x000000edf400720c */ /* 0x080fe20003f86270 */
[-C--:B-1----:R-:W-:Y:S01]  /*a240*/  HMMA.16816.F32 R56, R12, R140.reuse, R56 ;  /* 0x0000008c0c38723c */ /* 0x082fe20000001838 */
[----:B------:R-:W-:Y:S02]  /*a250*/  ISETP.GE.AND P6, PT, R4, R236, PT ;  /* 0x000000ec0400720c */ /* 0x000fe40003fc6270 */
[----:B------:R-:W-:Y:S02]  /*a260*/  FSEL R154, R136, -INF , !P4 ;  /* 0xff800000889a7808 */ /* 0x000fe40006000000 */
[----:B------:R-:W-:Y:S02]  /*a270*/  ISETP.GE.AND P4, PT, R4, R237, PT ;  /* 0x000000ed0400720c */ /* 0x000fe40003f86270 */
[----:B------:R-:W-:Y:S01]  /*a280*/  FSEL R135, R135, -INF , !P3 ;  /* 0xff80000087877808 */ /* 0x000fe20005800000 */
[----:B------:R-:W-:Y:S01]  /*a290*/  HMMA.16816.F32 R52, R8, R140, R52 ;  /* 0x0000008c0834723c */ /* 0x000fe20000001834 */
[----:B------:R-:W-:-:S07]  /*a2a0*/  FSEL R133, R133, -INF , !P5 ;  /* 0xff80000085857808 */ /* 0x000fce0006800000 */
[----:B------:R-:W-:Y:S01]  /*a2b0*/  HMMA.16816.F32 R44, R160, R150, R44 ;  /* 0x00000096a02c723c */ /* 0x000fe2000000182c */
[----:B------:R-:W-:Y:S02]  /*a2c0*/  FSEL R60, R60, -INF , !P4 ;  /* 0xff8000003c3c7808 */ /* 0x000fe40006000000 */
[----:B------:R-:W-:-:S05]  /*a2d0*/  FSEL R62, R62, -INF , !P6 ;  /* 0xff8000003e3e7808 */ /* 0x000fca0007000000 */
[-C--:B------:R-:W-:Y:S07]  /*a2e0*/  HMMA.16816.F32 R28, R160, R146.reuse, R28 ;  /* 0x00000092a01c723c */ /* 0x080fee000000181c */
[----:B------:R-:W-:Y:S01]  /*a2f0*/  FSEL R162, R138, -INF , !P1 ;  /* 0xff8000008aa27808 */ /* 0x000fe20004800000 */
[----:B------:R-:W-:Y:S01]  /*a300*/  HMMA.16816.F32 R32, R156, R146, R32 ;  /* 0x000000929c20723c */ /* 0x000fe20000001820 */
[----:B------:R-:W-:Y:S02]  /*a310*/  FSEL R161, R139, -INF , !P0 ;  /* 0xff8000008ba17808 */ /* 0x000fe40004000000 */
[----:B------:R-:W-:-:S02]  /*a320*/  FSEL R163, R137, -INF , !P2 ;  /* 0xff80000089a37808 */ /* 0x000fc40005000000 */
[-C--:B------:R-:W-:Y:S02]  /*a330*/  ISETP.GE.AND P1, PT, R244, R231.reuse, PT ;  /* 0x000000e7f400720c */ /* 0x080fe40003f26270 */
[----:B------:R-:W-:Y:S01]  /*a340*/  ISETP.GE.AND P0, PT, R4, R231, PT ;  /* 0x000000e70400720c */ /* 0x000fe20003f06270 */
[----:B------:R-:W-:Y:S01]  /*a350*/  HMMA.16816.F32 R48, R156, R150, R48 ;  /* 0x000000969c30723c */ /* 0x000fe20000001830 */
[----:B------:R-:W-:Y:S02]  /*a360*/  IADD3 R137, R244, 0x9, RZ ;  /* 0x00000009f4897810 */ /* 0x000fe40007ffe0ff */
[----:B------:R-:W-:Y:S02]  /*a370*/  FSEL R139, R132, -INF , !P1 ;  /* 0xff800000848b7808 */ /* 0x000fe40004800000 */
[----:B------:R-:W-:Y:S02]  /*a380*/  FSEL R147, R64, -INF , !P0 ;  /* 0xff80000040937808 */ /* 0x000fe40004000000 */
[-C--:B------:R-:W-:Y:S01]  /*a390*/  ISETP.GE.AND P2, PT, R4, R229.reuse, PT ;  /* 0x000000e50400720c */ /* 0x080fe20003f46270 */
[----:B------:R-:W-:Y:S01]  /*a3a0*/  HMMA.16816.F32 R44, R12, R142, R44 ;  /* 0x0000008e0c2c723c */ /* 0x000fe2000000182c */
[----:B------:R-:W-:Y:S01]  /*a3b0*/  ISETP.GE.AND P1, PT, R244, R229, PT ;  /* 0x000000e5f400720c */ /* 0x000fe20003f26270 */
[----:B------:R-:W1:Y:S01]  /*a3c0*/  LDSM.16.M88.4 R4, [R180+0x1000] ;  /* 0x00100000b404783b */ /* 0x000e620000000200 */
[----:B------:R-:W-:-:S02]  /*a3d0*/  ISETP.GE.AND P0, PT, R137, R237, PT ;  /* 0x000000ed8900720c */ /* 0x000fc40003f06270 */
[----:B------:R-:W-:Y:S02]  /*a3e0*/  IADD3 R64, R244, 0x10, RZ ;  /* 0x00000010f4407810 */ /* 0x000fe40007ffe0ff */
[----:B------:R-:W-:Y:S02]  /*a3f0*/  FSEL R136, R134, -INF , !P1 ;  /* 0xff80000086887808 */ /* 0x000fe40004800000 */
[----:B------:R-:W-:Y:S02]  /*a400*/  FSEL R61, R61, -INF , !P0 ;  /* 0xff8000003d3d7808 */ /* 0x000fe40004000000 */
[----:B------:R-:W-:Y:S02]  /*a410*/  FSEL R168, R66, -INF , !P2 ;  /* 0xff80000042a87808 */ /* 0x000fe40005000000 */
[----:B------:R-:W-:Y:S02]  /*a420*/  ISETP.GE.AND P1, PT, R137, R229, PT ;  /* 0x000000e58900720c */ /* 0x000fe40003f26270 */
[C---:B------:R-:W-:Y:S01]  /*a430*/  ISETP.GE.AND P3, PT, R64.reuse, R237, PT ;  /* 0x000000ed4000720c */ /* 0x040fe20003f66270 */
[----:B------:R-:W-:Y:S01]  /*a440*/  HMMA.16816.F32 R48, R8, R142, R48 ;  /* 0x0000008e0830723c */ /* 0x000fe20000001830 */
[----:B------:R-:W-:-:S02]  /*a450*/  ISETP.GE.AND P4, PT, R64, R236, PT ;  /* 0x000000ec4000720c */ /* 0x000fc40003f86270 */
[C---:B------:R-:W-:Y:S02]  /*a460*/  ISETP.GE.AND P0, PT, R64.reuse, R231, PT ;  /* 0x000000e74000720c */ /* 0x040fe40003f06270 */
[----:B------:R-:W-:Y:S02]  /*a470*/  ISETP.GE.AND P2, PT, R64, R229, PT ;  /* 0x000000e54000720c */ /* 0x000fe40003f46270 */
[----:B------:R-:W-:Y:S02]  /*a480*/  IADD3 R64, R244, 0x11, RZ ;  /* 0x00000011f4407810 */ /* 0x000fe40007ffe0ff */
[----:B------:R-:W-:Y:S02]  /*a490*/  FSEL R67, R67, -INF , !P1 ;  /* 0xff80000043437808 */ /* 0x000fe40004800000 */
[----:B------:R-:W-:Y:S02]  /*a4a0*/  FSEL R252, R56, -INF , !P3 ;  /* 0xff80000038fc7808 */ /* 0x000fe40005800000 */
[----:B------:R-:W-:-:S02]  /*a4b0*/  ISETP.GE.AND P6, PT, R64, R237, PT ;  /* 0x000000ed4000720c */ /* 0x000fc40003fc6270 */
[----:B------:R-:W-:Y:S02]  /*a4c0*/  ISETP.GE.AND P1, PT, R64, R236, PT ;  /* 0x000000ec4000720c */ /* 0x000fe40003f26270 */
[----:B------:R-:W-:Y:S02]  /*a4d0*/  IADD3 R56, R244, 0x18, RZ ;  /* 0x00000018f4387810 */ /* 0x000fe40007ffe0ff */
[----:B------:R-:W-:Y:S02]  /*a4e0*/  FSEL R152, R57, -INF , !P6 ;  /* 0xff80000039987808 */ /* 0x000fe40007000000 */
[----:B------:R-:W-:Y:S02]  /*a4f0*/  FSEL R245, R58, -INF , !P4 ;  /* 0xff8000003af57808 */ /* 0x000fe40006000000 */
[----:B------:R-:W-:Y:S02]  /*a500*/  FSEL R226, R59, -INF , !P1 ;  /* 0xff8000003be27808 */ /* 0x000fe40004800000 */
[----:B------:R-:W-:Y:S01]  /*a510*/  FSEL R66, R52, -INF , !P0 ;  /* 0xff80000034427808 */ /* 0x000fe20004000000 */
[----:B-1----:R-:W-:Y:S01]  /*a520*/  HMMA.16816.F32 R40, R12, R4, R40 ;  /* 0x000000040c28723c */ /* 0x002fe20000001828 */
[----:B------:R-:W-:-:S02]  /*a530*/  ISETP.GE.AND P4, PT, R56, R237, PT ;  /* 0x000000ed3800720c */ /* 0x000fc40003f86270 */
[C---:B------:R-:W-:Y:S02]  /*a540*/  ISETP.GE.AND P6, PT, R56.reuse, R236, PT ;  /* 0x000000ec3800720c */ /* 0x040fe40003fc6270 */
[C---:B------:R-:W-:Y:S02]  /*a550*/  ISETP.GE.AND P1, PT, R56.reuse, R231, PT ;  /* 0x000000e73800720c */ /* 0x040fe40003f26270 */
[----:B------:R-:W-:Y:S01]  /*a560*/  ISETP.GE.AND P0, PT, R56, R229, PT ;  /* 0x000000e53800720c */ /* 0x000fe20003f06270 */
[----:B------:R-:W-:Y:S01]  /*a570*/  HMMA.16816.F32 R36, R8, R4, R36 ;  /* 0x000000040824723c */ /* 0x000fe20000001824 */
[----:B------:R-:W1:Y:S01]  /*a580*/  LDSM.16.M88.4 R56, [R180+0x1800] ;  /* 0x00180000b438783b */ /* 0x000e620000000200 */
[----:B------:R-:W-:Y:S01]  /*a590*/  ISETP.GE.AND P5, PT, R137, R231, PT ;  /* 0x000000e78900720c */ /* 0x000fe20003fa6270 */
[----:B------:R-:W-:-:S04]  /*a5a0*/  DEPBAR.LE SB0, 0x0 ;  /* 0x000080000000791a */ /* 0x000fc80000000000 */
[----:B------:R-:W-:Y:S01]  /*a5b0*/  FSEL R146, R65, -INF , !P5 ;  /* 0xff80000041927808 */ /* 0x000fe20006800000 */
[-C--:B------:R-:W-:Y:S01]  /*a5c0*/  HMMA.16816.F32 R32, R8, R6.reuse, R32 ;  /* 0x000000060820723c */ /* 0x080fe20000001820 */
[----:B------:R-:W-:Y:S02]  /*a5d0*/  ISETP.GE.AND P5, PT, R137, R236, PT ;  /* 0x000000ec8900720c */ /* 0x000fe40003fa6270 */
[----:B------:R-:W-:Y:S02]  /*a5e0*/  IADD3 R132, R244, 0x19, RZ ;  /* 0x00000019f4847810 */ /* 0x000fe40007ffe0ff */
[----:B------:R-:W-:Y:S02]  /*a5f0*/  FSEL R63, R63, -INF , !P5 ;  /* 0xff8000003f3f7808 */ /* 0x000fe40006800000 */
[C---:B------:R-:W-:Y:S01]  /*a600*/  ISETP.GE.AND P5, PT, R64.reuse, R231, PT ;  /* 0x000000e74000720c */ /* 0x040fe20003fa6270 */
[----:B------:R-:W-:Y:S01]  /*a610*/  HMMA.16816.F32 R28, R12, R6, R28 ;  /* 0x000000060c1c723c */ /* 0x000fe2000000181c */
[----:B------:R-:W-:-:S02]  /*a620*/  ISETP.GE.AND P3, PT, R64, R229, PT ;  /* 0x000000e54000720c */ /* 0x000fc40003f66270 */
[----:B------:R-:W-:Y:S02]  /*a630*/  FSEL R65, R53, -INF , !P5 ;  /* 0xff80000035417808 */ /* 0x000fe40006800000 */
[----:B------:R-:W-:Y:S02]  /*a640*/  ISETP.GE.AND P5, PT, R132, R231, PT ;  /* 0x000000e78400720c */ /* 0x000fe40003fa6270 */
[----:B------:R-:W-:Y:S02]  /*a650*/  FSEL R64, R48, -INF , !P1 ;  /* 0xff80000030407808 */ /* 0x000fe40004800000 */
[----:B------:R-:W-:Y:S02]  /*a660*/  IADD3 R48, R244, 0x20, RZ ;  /* 0x00000020f4307810 */ /* 0x000fe40007ffe0ff */
[----:B------:R-:W-:Y:S02]  /*a670*/  FSEL R227, R49, -INF , !P5 ;  /* 0xff80000031e37808 */ /* 0x000fe40006800000 */
[----:B------:R-:W-:-:S02]  /*a680*/  FSEL R175, R54, -INF , !P2 ;  /* 0xff80000036af7808 */ /* 0x000fc40005000000 */
[----:B------:R-:W-:Y:S02]  /*a690*/  FSEL R144, R55, -INF , !P3 ;  /* 0xff80000037907808 */ /* 0x000fe40005800000 */
[C---:B------:R-:W-:Y:S02]  /*a6a0*/  ISETP.GE.AND P5, PT, R132.reuse, R236, PT ;  /* 0x000000ec8400720c */ /* 0x040fe40003fa6270 */
[----:B------:R-:W-:Y:S02]  /*a6b0*/  ISETP.GE.AND P2, PT, R132, R229, PT ;  /* 0x000000e58400720c */ /* 0x000fe40003f46270 */
        /* <DEDUP_REMOVED lines=9> */
[----:B------:R-:W-:Y:S02]  /*a750*/  ISETP.GE.AND P0, PT, R48, R229, PT ;  /* 0x000000e53000720c */ /* 0x000fe40003f06270 */
[----:B------:R-:W-:-:S02]  /*a760*/  ISETP.GE.AND P6, PT, R4, R237, PT ;  /* 0x000000ed0400720c */ /* 0x000fc40003fc6270 */
[C---:B------:R-:W-:Y:S01]  /*a770*/  ISETP.GE.AND P2, PT, R4.reuse, R236, PT ;  /* 0x000000ec0400720c */ /* 0x040fe20003f46270 */
[----:B------:R-:W-:Y:S01]  /*a780*/  HMMA.16816.F32 R20, R8, R56, R20 ;  /* 0x000000380814723c */ /* 0x000fe20000001814 */
[C---:B------:R-:W-:Y:S02]  /*a790*/  ISETP.GE.AND P5, PT, R4.reuse, R231, PT ;  /* 0x000000e70400720c */ /* 0x040fe40003fa6270 */
[----:B------:R-:W-:Y:S02]  /*a7a0*/  ISETP.GE.AND P3, PT, R4, R229, PT ;  /* 0x000000e50400720c */ /* 0x000fe40003f66270 */
[----:B------:R-:W-:Y:S02]  /*a7b0*/  ISETP.GE.AND P1, PT, R132, R237, PT ;  /* 0x000000ed8400720c */ /* 0x000fe40003f26270 */
[----:B------:R-:W-:Y:S01]  /*a7c0*/  IADD3 R4, R244, 0x29, RZ ;  /* 0x00000029f4047810 */ /* 0x000fe20007ffe0ff */
[----:B------:R-:W-:Y:S01]  /*a7d0*/  HMMA.16816.F32 R164, R12, R58, R164 ;  /* 0x0000003a0ca4723c */ /* 0x000fe200000018a4 */
[----:B------:R-:W-:-:S02]  /*a7e0*/  FSEL R173, R44, -INF , !P4 ;  /* 0xff8000002cad7808 */ /* 0x000fc40006000000 */
[----:B------:R-:W-:Y:S02]  /*a7f0*/  FSEL R247, R38, -INF , !P0 ;  /* 0xff80000026f77808 */ /* 0x000fe40004000000 */
[----:B------:R-:W-:Y:S02]  /*a800*/  FSEL R172, R45, -INF , !P1 ;  /* 0xff8000002dac7808 */ /* 0x000fe40004800000 */
[----:B------:R-:W-:Y:S02]  /*a810*/  ISETP.GE.AND P4, PT, R48, R236, PT ;  /* 0x000000ec3000720c */ /* 0x000fe40003f86270 */
[----:B------:R-:W-:Y:S02]  /*a820*/  ISETP.GE.AND P0, PT, R4, R229, PT ;  /* 0x000000e50400720c */ /* 0x000fe40003f06270 */
[----:B------:R-:W-:Y:S02]  /*a830*/  ISETP.GE.AND P1, PT, R48, R231, PT ;  /* 0x000000e73000720c */ /* 0x000fe40003f26270 */
[----:B------:R-:W-:-:S02]  /*a840*/  IADD3 R5, R244, 0x28, RZ ;  /* 0x00000028f4057810 */ /* 0x000fc40007ffe0ff */
[----:B------:R-:W-:Y:S02]  /*a850*/  IADD3 R6, R244, 0x31, RZ ;  /* 0x00000031f4067810 */ /* 0x000fe40007ffe0ff */
[----:B------:R-:W-:Y:S02]  /*a860*/  FSEL R174, R41, -INF , !P6 ;  /* 0xff80000029ae7808 */ /* 0x000fe40007000000 */
[----:B------:R-:W-:Y:S02]  /*a870*/  FSEL R150, R42, -INF , !P4 ;  /* 0xff8000002a967808 */ /* 0x000fe40006000000 */
[----:B------:R-:W-:Y:S02]  /*a880*/  FSEL R148, R43, -INF , !P2 ;  /* 0xff8000002b947808 */ /* 0x000fe40005000000 */
[----:B------:R-:W-:Y:S02]  /*a890*/  FSEL R251, R37, -INF , !P5 ;  /* 0xff80000025fb7808 */ /* 0x000fe40006800000 */
[----:B------:R-:W-:-:S02]  /*a8a0*/  FSEL R52, R35, -INF , !P0 ;  /* 0xff80000023347808 */ /* 0x000fc40004000000 */
[C---:B------:R-:W-:Y:S02]  /*a8b0*/  ISETP.GE.AND P6, PT, R5.reuse, R237, PT ;  /* 0x000000ed0500720c */ /* 0x040fe40003fc6270 */
[CC--:B------:R-:W-:Y:S02]  /*a8c0*/  ISETP.GE.AND P4, PT, R5.reuse, R236.reuse, PT ;  /* 0x000000ec0500720c */ /* 0x0c0fe40003f86270 */
[C---:B------:R-:W-:Y:S02]  /*a8d0*/  ISETP.GE.AND P2, PT, R5.reuse, R231, PT ;  /* 0x000000e70500720c */ /* 0x040fe40003f46270 */
[----:B------:R-:W-:Y:S02]  /*a8e0*/  FSEL R250, R36, -INF , !P1 ;  /* 0xff80000024fa7808 */ /* 0x000fe40004800000 */
[----:B------:R-:W-:Y:S02]  /*a8f0*/  ISETP.GE.AND P5, PT, R5, R229, PT ;  /* 0x000000e50500720c */ /* 0x000fe40003fa6270 */
[----:B------:R-:W-:-:S02]  /*a900*/  ISETP.GE.AND P0, PT, R6, R236, PT ;  /* 0x000000ec0600720c */ /* 0x000fc40003f06270 */
[-C--:B------:R-:W-:Y:S02]  /*a910*/  ISETP.GE.AND P1, PT, R4, R231.reuse, PT ;  /* 0x000000e70400720c */ /* 0x080fe40003f26270 */
[----:B------:R-:W-:Y:S02]  /*a920*/  IADD3 R5, R244, 0x38, RZ ;  /* 0x00000038f4057810 */ /* 0x000fe40007ffe0ff */
[----:B------:R-:W-:Y:S02]  /*a930*/  FSEL R137, R27, -INF , !P0 ;  /* 0xff8000001b897808 */ /* 0x000fe40004000000 */
[----:B------:R-:W-:Y:S02]  /*a940*/  FSEL R248, R32, -INF , !P2 ;  /* 0xff80000020f87808 */ /* 0x000fe40005000000 */
[----:B------:R-:W-:Y:S01]  /*a950*/  FSEL R246, R33, -INF , !P1 ;  /* 0xff80000021f67808 */ /* 0x000fe20004800000 */
[----:B------:R-:W-:Y:S01]  /*a960*/  BAR.SYNC.DEFER_BLOCKING 0x0 ;  /* 0x0000000000007b1d */ /* 0x000fe20000010000 */
[----:B------:R-:W-:-:S02]  /*a970*/  ISETP.GE.AND P0, PT, R5, R231, PT ;  /* 0x000000e70500720c */ /* 0x000fc40003f06270 */
[C---:B------:R-:W-:Y:S02]  /*a980*/  ISETP.GE.AND P2, PT, R4.reuse, R237, PT ;  /* 0x000000ed0400720c */ /* 0x040fe40003f46270 */
[----:B------:R-:W-:Y:S02]  /*a990*/  ISETP.GE.AND P1, PT, R4, R236, PT ;  /* 0x000000ec0400720c */ /* 0x000fe40003f26270 */
[----:B------:R-:W-:Y:S02]  /*a9a0*/  IADD3 R7, R244, 0x30, RZ ;  /* 0x00000030f4077810 */ /* 0x000fe40007ffe0ff */
[----:B------:R-:W-:Y:S02]  /*a9b0*/  FSEL R158, R16, -INF , !P0 ;  /* 0xff800000109e7808 */ /* 0x000fe40004000000 */
[----:B------:R-:W-:Y:S02]  /*a9c0*/  FSEL R224, R29, -INF , !P2 ;  /* 0xff8000001de07808 */ /* 0x000fe40005000000 */
[----:B------:R-:W-:-:S02]  /*a9d0*/  FSEL R178, R31, -INF , !P1 ;  /* 0xff8000001fb27808 */ /* 0x000fc40004800000 */
[C---:B------:R-:W-:Y:S02]  /*a9e0*/  ISETP.GE.AND P0, PT, R6.reuse, R229, PT ;  /* 0x000000e50600720c */ /* 0x040fe40003f06270 */
[----:B------:R-:W-:Y:S02]  /*a9f0*/  ISETP.GE.AND P2, PT, R6, R237, PT ;  /* 0x000000ed0600720c */ /* 0x000fe40003f46270 */
[----:B------:R-:W-:Y:S02]  /*aa00*/  ISETP.GE.AND P1, PT, R7, R236, PT ;  /* 0x000000ec0700720c */ /* 0x000fe40003f26270 */
[----:B------:R-:W-:Y:S02]  /*aa10*/  FSEL R153, R23, -INF , !P0 ;  /* 0xff80000017997808 */ /* 0x000fe40004000000 */
[----:B------:R-:W-:Y:S02]  /*aa20*/  FSEL R145, R25, -INF , !P2 ;  /* 0xff80000019917808 */ /* 0x000fe40005000000 */
[----:B------:R-:W-:-:S02]  /*aa30*/  FSEL R132, R26, -INF , !P1 ;  /* 0xff8000001a847808 */ /* 0x000fc40004800000 */
[----:B------:R-:W-:Y:S02]  /*aa40*/  ISETP.NE.AND P0, PT, R217, 0x3, PT ;  /* 0x00000003d900780c */ /* 0x000fe40003f05270 */
[-C--:B------:R-:W-:Y:S02]  /*aa50*/  ISETP.GE.AND P2, PT, R7, R231.reuse, PT ;  /* 0x000000e70700720c */ /* 0x080fe40003f46270 */
        /* <DEDUP_REMOVED lines=8> */
[----:B------:R-:W-:Y:S02]  /*aae0*/  FSEL R225, R28, -INF , !P6 ;  /* 0xff8000001ce17808 */ /* 0x000fe40007000000 */
[----:B------:R-:W-:-:S02]  /*aaf0*/  FSEL R244, R34, -INF , !P5 ;  /* 0xff80000022f47808 */ /* 0x000fc40006800000 */
[----:B------:R-:W-:Y:S02]  /*ab00*/  FSEL R179, R30, -INF , !P4 ;  /* 0xff8000001eb37808 */ /* 0x000fe40006000000 */
[----:B------:R-:W-:Y:S02]  /*ab10*/  FSEL R138, R24, -INF , !P3 ;  /* 0xff800000188a7808 */ /* 0x000fe40005800000 */
[----:B------:R-:W-:Y:S02]  /*ab20*/  FSEL R156, R17, -INF , !P2 ;  /* 0xff800000119c7808 */ /* 0x000fe40005000000 */
[----:B------:R-:W-:Y:S02]  /*ab30*/  FSEL R155, R22, -INF , !P1 ;  /* 0xff800000169b7808 */ /* 0x000fe40004800000 */
[-C--:B------:R-:W-:Y:S02]  /*ab40*/  ISETP.GE.AND P6, PT, R5, R237.reuse, PT ;  /* 0x000000ed0500720c */ /* 0x080fe40003fc6270 */
[----:B------:R-:W-:-:S02]  /*ab50*/  ISETP.GE.AND P5, PT, R4, R237, PT ;  /* 0x000000ed0400720c */ /* 0x000fc40003fa6270 */
[CC--:B------:R-:W-:Y:S02]  /*ab60*/  ISETP.GE.AND P4, PT, R5.reuse, R236.reuse, PT ;  /* 0x000000ec0500720c */ /* 0x0c0fe40003f86270 */
[C---:B------:R-:W-:Y:S02]  /*ab70*/  ISETP.GE.AND P3, PT, R4.reuse, R236, PT ;  /* 0x000000ec0400720c */ /* 0x040fe40003f66270 */
[-C--:B------:R-:W-:Y:S02]  /*ab80*/  ISETP.GE.AND P2, PT, R5, R229.reuse, PT ;  /* 0x000000e50500720c */ /* 0x080fe40003f46270 */
        /* <DEDUP_REMOVED lines=13> */
[----:B------:R-:W-:-:S02]  /*ac60*/  UMOV UR22, 0x5 ;  /* 0x0000000500167882 */ /* 0x000fc40000000000 */
[----:B------:R-:W-:Y:S01]  /*ac70*/  USHF.L.U64.HI UR5, UR4, UR22, UR5 ;  /* 0x0000001604057299 */ /* 0x000fe20008010205 */
        /* <DEDUP_REMOVED lines=9> */
[----:B------:R-:W-:Y:S02]  /*ad10*/  IADD3.X R7, R9, UR5, RZ, P0, !PT ;  /* 0x0000000509077c10 */ /* 0x000fe400087fe4ff */
[----:B------:R-:W-:Y:S01]  /*ad20*/  IADD3 R4, P0, R10, UR23, RZ ;  /* 0x000000170a047c10 */ /* 0x000fe2000ff1e0ff */
[----:B------:R-:W-:Y:S01]  /*ad30*/  ULDC.64 UR22, c[0x0][0x118] ;  /* 0x0000460000167ab9 */ /* 0x000fe20000000a00 */
        /* <DEDUP_REMOVED lines=9> */
[----:B------:R-:W0:Y:S02]  /*add0*/  LDGDEPBAR ;  /* 0x00000000000079af */ /* 0x000e240000000000 */
.L_x_619:
[----:B-1----:R-:W-:Y:S01]  /*ade0*/  FMNMX.FTZ R4, R3, R139, !PT ;  /* 0x0000008b03047209 */ /* 0x002fe20007810000 */
[----:B------:R-:W-:Y:S01]  /*adf0*/  IMAD.MOV.U32 R231, RZ, RZ, R144 ;  /* 0x000000ffffe77224 */ /* 0x000fe200078e0090 */
[----:B------:R-:W-:Y:S01]  /*ae00*/  FMNMX.FTZ R10, R2, R136, !PT ;  /* 0x00000088020a7209 */ /* 0x000fe20007810000 */
[----:B------:R-:W-:Y:S01]  /*ae10*/  IMAD.MOV.U32 R229, RZ, RZ, R134 ;  /* 0x000000ffffe57224 */ /* 0x000fe200078e0086 */
[----:B------:R-:W-:Y:S01]  /*ae20*/  FMNMX.FTZ R4, R133, R4, !PT ;  /* 0x0000000485047209 */ /* 0x000fe20007810000 */
[----:B------:R-:W-:Y:S01]  /*ae30*/  IMAD.SHL.U32 R5, R216, 0x2, RZ ;  /* 0x00000002d8057824 */ /* 0x000fe200078e00ff */
[----:B------:R-:W-:Y:S01]  /*ae40*/  FMNMX.FTZ R10, R135, R10, !PT ;  /* 0x0000000a870a7209 */ /* 0x000fe20007810000 */
[----:B------:R-:W-:Y:S01]  /*ae50*/  IMAD.WIDE.U32 R8, R222, -0x2daee0ad, RZ ;  /* 0xd2511f53de087825 */ /* 0x000fe200078e00ff */
[----:B------:R-:W-:-:S02]  /*ae60*/  FMNMX.FTZ R4, R147, R4, !PT ;  /* 0x0000000493047209 */ /* 0x000fc40007810000 */
[----:B------:R-:W-:Y:S01]  /*ae70*/  FMNMX.FTZ R10, R168, R10, !PT ;  /* 0x0000000aa80a7209 */ /* 0x000fe20007810000 */
[----:B------:R-:W-:Y:S01]  /*ae80*/  IMAD R6, R230, -0x326172a9, RZ ;  /* 0xcd9e8d57e6067824 */ /* 0x000fe200078e02ff */
[----:B------:R-:W-:Y:S01]  /*ae90*/  FMNMX.FTZ R4, R146, R4, !PT ;  /* 0x0000000492047209 */ /* 0x000fe20007810000 */
[----:B------:R-:W-:Y:S01]  /*aea0*/  IMAD.MOV.U32 R29, RZ, RZ, R152 ;  /* 0x000000ffff1d7224 */ /* 0x000fe200078e0098 */
        /* <DEDUP_REMOVED lines=25> */
[----:B------:R-:W-:Y:S01]  /*b040*/  LOP3.LUT R34, R9, UR21, R5, 0x96, !PT ;  /* 0x0000001509227c12 */ /* 0x000fe2000f8e9605 */
[----:B------:R-:W1:Y:S01]  /*b050*/  SHFL.BFLY PT, R7, R4, 0x2, 0x1f ;  /* 0x0c401f0004077f89 */ /* 0x000e6200000e0000 */
[----:B------:R-:W-:-:S03]  /*b060*/  FMNMX.FTZ R12, R177, R154, !PT ;  /* 0x0000009ab10c7209 */ /* 0x000fc60007810000 */
[----:B------:R-:W2:Y:S01]  /*b070*/  SHFL.BFLY PT, R5, R10, 0x2, 0x1f ;  /* 0x0c401f000a057f89 */ /* 0x000ea200000e0000 */
[----:B------:R-:W-:Y:S01]  /*b080*/  IMAD.WIDE.U32 R34, R34, -0x326172a9, RZ ;  /* 0xcd9e8d5722227825 */ /* 0x000fe200078e00ff */
[----:B------:R-:W-:-:S04]  /*b090*/  FMNMX.FTZ R12, R163, R12, !PT ;  /* 0x0000000ca30c7209 */ /* 0x000fc80007810000 */
[----:B------:R-:W-:-:S04]  /*b0a0*/  FMNMX.FTZ R12, R60, R12, !PT ;  /* 0x0000000c3c0c7209 */ /* 0x000fc80007810000 */
[----:B------:R-:W-:-:S04]  /*b0b0*/  FMNMX.FTZ R12, R61, R12, !PT ;  /* 0x0000000c3d0c7209 */ /* 0x000fc80007810000 */
[----:B------:R-:W-:-:S04]  /*b0c0*/  FMNMX.FTZ R12, R252, R12, !PT ;  /* 0x0000000cfc0c7209 */ /* 0x000fc80007810000 */
[----:B------:R-:W-:Y:S02]  /*b0d0*/  FMNMX.FTZ R12, R29, R12, !PT ;  /* 0x0000000c1d0c7209 */ /* 0x000fe40007810000 */
[----:B-1----:R-:W-:Y:S02]  /*b0e0*/  FMNMX.FTZ R7, R4, R7, !PT ;  /* 0x0000000704077209 */ /* 0x002fe40007810000 */
[----:B------:R-:W-:Y:S01]  /*b0f0*/  LOP3.LUT R4, R239, UR14, R8, 0x96, !PT ;  /* 0x0000000eef047c12 */ /* 0x000fe2000f8e9608 */
[----:B------:R-:W-:Y:S01]  /*b100*/  IMAD.MOV.U32 R239, RZ, RZ, R175 ;  /* 0x000000ffffef7224 */ /* 0x000fe200078e00af */
[----:B--2---:R-:W-:Y:S01]  /*b110*/  FMNMX.FTZ R5, R10, R5, !PT ;  /* 0x000000050a057209 */ /* 0x004fe20007810000 */
[----:B------:R-:W1:Y:S01]  /*b120*/  SHFL.BFLY PT, R134, R7, 0x1, 0x1f ;  /* 0x0c201f0007867f89 */ /* 0x000e6200000e0000 */
[----:B------:R-:W-:Y:S01]  /*b130*/  FMNMX.FTZ R12, R173, R12, !PT ;  /* 0x0000000cad0c7209 */ /* 0x000fe20007810000 */
[----:B------:R-:W-:Y:S01]  /*b140*/  IMAD.WIDE.U32 R20, R4, -0x326172a9, RZ ;  /* 0xcd9e8d5704147825 */ /* 0x000fe200078e00ff */
[----:B------:R-:W-:-:S02]  /*b150*/  LOP3.LUT R4, R35, UR15, R6, 0x96, !PT ;  /* 0x0000000f23047c12 */ /* 0x000fc4000f8e9606 */
[----:B------:R-:W-:Y:S02]  /*b160*/  FMNMX.FTZ R12, R172, R12, !PT ;  /* 0x0000000cac0c7209 */ /* 0x000fe40007810000 */
[----:B------:R-:W-:Y:S01]  /*b170*/  LOP3.LUT R8, R21, UR13, R34, 0x96, !PT ;  /* 0x0000000d15087c12 */ /* 0x000fe2000f8e9622 */
[----:B------:R-:W-:Y:S01]  /*b180*/  IMAD.WIDE.U32 R14, R4, -0x2daee0ad, RZ ;  /* 0xd2511f53040e7825 */ /* 0x000fe200078e00ff */
[----:B------:R-:W-:-:S03]  /*b190*/  FMNMX.FTZ R12, R160, R12, !PT ;  /* 0x0000000ca00c7209 */ /* 0x000fc60007810000 */
[----:B------:R-:W-:Y:S01]  /*b1a0*/  IMAD.WIDE.U32 R8, R8, -0x2daee0ad, RZ ;  /* 0xd2511f5308087825 */ /* 0x000fe200078e00ff */
[----:B------:R-:W-:Y:S02]  /*b1b0*/  FMNMX.FTZ R12, R174, R12, !PT ;  /* 0x0000000cae0c7209 */ /* 0x000fe40007810000 */
[----:B------:R-:W-:Y:S02]  /*b1c0*/  LOP3.LUT R6, R15, UR12, R238, 0x96, !PT ;  /* 0x0000000c0f067c12 */ /* 0x000fe4000f8e96ee */
[----:B------:R-:W-:Y:S02]  /*b1d0*/  LOP3.LUT R4, R9, UR10, R14, 0x96, !PT ;  /* 0x0000000a09047c12 */ /* 0x000fe4000f8e960e */
[----:B------:R-:W-:Y:S01]  /*b1e0*/  FMNMX.FTZ R14, R176, R162, !PT ;  /* 0x000000a2b00e7209 */ /* 0x000fe20007810000 */
[----:B------:R-:W-:Y:S01]  /*b1f0*/  IMAD.WIDE.U32 R236, R6, -0x326172a9, RZ ;  /* 0xcd9e8d5706ec7825 */ /* 0x000fe200078e00ff */
[----:B------:R-:W-:Y:S02]  /*b200*/  FMNMX.FTZ R12, R225, R12, !PT ;  /* 0x0000000ce10c7209 */ /* 0x000fe40007810000 */
[----:B------:R-:W-:Y:S01]  /*b210*/  FMNMX.FTZ R14, R161, R14, !PT ;  /* 0x0000000ea10e7209 */ /* 0x000fe20007810000 */
[----:B------:R-:W-:Y:S01]  /*b220*/  IMAD.WIDE.U32 R38, R4, -0x326172a9, RZ ;  /* 0xcd9e8d5704267825 */ /* 0x000fe200078e00ff */
[----:B-1----:R-:W-:Y:S01]  /*b230*/  FMNMX.FTZ R134, R7, R134, !PT ;  /* 0x0000008607867209 */ /* 0x002fe20007810000 */
[----:B------:R-:W1:Y:S01]  /*b240*/  SHFL.BFLY PT, R4, R5, 0x1, 0x1f ;  /* 0x0c201f0005047f89 */ /* 0x000e6200000e0000 */
[----:B------:R-:W-:-:S02]  /*b250*/  FMNMX.FTZ R14, R62, R14, !PT ;  /* 0x0000000e3e0e7209 */ /* 0x000fc40007810000 */
[C---:B------:R-:W-:Y:S01]  /*b260*/  FSETP.NEU.FTZ.AND P1, PT, R134.reuse, -INF , PT ;  /* 0xff8000008600780b */ /* 0x040fe20003f3d000 */
[----:B------:R-:W-:Y:S01]  /*b270*/  FMUL.FTZ R175, R134, c[0x0][0x23c] ;  /* 0x00008f0086af7a20 */ /* 0x000fe20000410000 */
[----:B------:R-:W-:Y:S02]  /*b280*/  FMNMX.FTZ R14, R63, R14, !PT ;  /* 0x0000000e3f0e7209 */ /* 0x000fe40007810000 */
[----:B------:R-:W-:Y:S02]  /*b290*/  FMNMX.FTZ R12, R224, R12, !PT ;  /* 0x0000000ce00c7209 */ /* 0x000fe40007810000 */
[----:B------:R-:W-:Y:S02]  /*b2a0*/  FMNMX.FTZ R14, R245, R14, !PT ;  /* 0x0000000ef50e7209 */ /* 0x000fe40007810000 */
[----:B------:R-:W-:Y:S02]  /*b2b0*/  FSEL R175, R175, RZ, P1 ;  /* 0x000000ffafaf7208 */ /* 0x000fe40000800000 */
[----:B------:R-:W-:-:S02]  /*b2c0*/  FMNMX.FTZ R14, R226, R14, !PT ;  /* 0x0000000ee20e7209 */ /* 0x000fc40007810000 */
[----:B------:R-:W-:Y:S01]  /*b2d0*/  FMNMX.FTZ R12, R138, R12, !PT ;  /* 0x0000000c8a0c7209 */ /* 0x000fe20007810000 */
[--C-:B------:R-:W-:Y:S01]  /*b2e0*/  FFMA.FTZ R143, R133, c[0x0][0x23c], -R175.reuse ;  /* 0x00008f00858f7a23 */ /* 0x100fe200000108af */
[----:B------:R-:W-:Y:S01]  /*b2f0*/  FMNMX.FTZ R14, R171, R14, !PT ;  /* 0x0000000eab0e7209 */ /* 0x000fe20007810000 */
[--C-:B------:R-:W-:Y:S01]  /*b300*/  FFMA.FTZ R144, R139, c[0x0][0x23c], -R175.reuse ;  /* 0x00008f008b907a23 */ /* 0x100fe200000108af */
[----:B------:R-:W-:Y:S01]  /*b310*/  FMNMX.FTZ R12, R145, R12, !PT ;  /* 0x0000000c910c7209 */ /* 0x000fe20007810000 */
[--C-:B------:R-:W-:Y:S01]  /*b320*/  FFMA.FTZ R141, R146, c[0x0][0x23c], -R175.reuse ;  /* 0x00008f00928d7a23 */ /* 0x100fe200000108af */
[----:B------:R-:W-:Y:S01]  /*b330*/  LOP3.LUT R6, R237, UR11, R20, 0x96, !PT ;  /* 0x0000000bed067c12 */ /* 0x000fe2000f8e9614 */
[----:B------:R-:W-:Y:S01]  /*b340*/  FFMA.FTZ R142, R147, c[0x0][0x23c], -R175 ;  /* 0x00008f00938e7a23 */ /* 0x000fe200000108af */
[----:B------:R-:W-:Y:S01]  /*b350*/  FMNMX.FTZ R14, R169, R14, !PT ;  /* 0x0000000ea90e7209 */ /* 0x000fe20007810000 */
[----:B------:R-:W-:Y:S01]  /*b360*/  MUFU.EX2 R144, R144 ;  /* 0x0000009000907308 */ /* 0x000fe20000000800 */
[----:B-1----:R-:W-:Y:S01]  /*b370*/  FMNMX.FTZ R133, R5, R4, !PT ;  /* 0x0000000405857209 */ /* 0x002fe20007810000 */
[----:B------:R-:W-:Y:S01]  /*b380*/  IMAD.WIDE.U32 R6, R6, -0x2daee0ad, RZ ;  /* 0xd2511f5306067825 */ /* 0x000fe200078e00ff */
[----:B------:R-:W-:-:S02]  /*b390*/  LOP3.LUT R236, R39, UR9, R236, 0x96, !PT ;  /* 0x0000000927ec7c12 */ /* 0x000fc4000f8e96ec */
[C---:B------:R-:W-:Y:S01]  /*b3a0*/  FSETP.NEU.FTZ.AND P0, PT, R133.reuse, -INF , PT ;  /* 0xff8000008500780b */ /* 0x040fe20003f1d000 */
[----:B------:R-:W-:Y:S01]  /*b3b0*/  FMUL.FTZ R152, R133, c[0x0][0x23c] ;  /* 0x00008f0085987a20 */ /* 0x000fe20000410000 */
[----:B------:R-:W-:Y:S01]  /*b3c0*/  FMNMX.FTZ R12, R164, R12, !PT ;  /* 0x0000000ca40c7209 */ /* 0x000fe20007810000 */
[----:B------:R-:W-:Y:S01]  /*b3d0*/  IMAD.WIDE.U32 R236, R236, -0x2daee0ad, RZ ;  /* 0xd2511f53ecec7825 */ /* 0x000fe200078e00ff */
[----:B------:R-:W-:Y:S01]  /*b3e0*/  FMNMX.FTZ R14, R150, R14, !PT ;  /* 0x0000000e960e7209 */ /* 0x000fe20007810000 */
[----:B------:R-:W-:Y:S01]  /*b3f0*/  MUFU.EX2 R143, R143 ;  /* 0x0000008f008f7308 */ /* 0x000fe20000000800 */
[----:B------:R-:W-:Y:S01]  /*b400*/  FSEL R152, R152, RZ, P0 ;  /* 0x000000ff98987208 */ /* 0x000fe20000000000 */
[--C-:B------:R-:W-:Y:S01]  /*b410*/  FFMA.FTZ R227, R227, c[0x0][0x23c], -R175.reuse ;  /* 0x00008f00e3e37a23 */ /* 0x100fe200000108af */
[----:B------:R-:W-:Y:S01]  /*b420*/  FMNMX.FTZ R12, R165, R12, !PT ;  /* 0x0000000ca50c7209 */ /* 0x000fe20007810000 */
[----:B------:R-:W-:Y:S01]  /*b430*/  FFMA.FTZ R248, R248, c[0x0][0x23c], -R175 ;  /* 0x00008f00f8f87a23 */ /* 0x000fe200000108af */
[----:B------:R-:W-:Y:S01]  /*b440*/  FMNMX.FTZ R14, R148, R14, !PT ;  /* 0x0000000e940e7209 */ /* 0x000fe20007810000 */
[----:B------:R-:W-:Y:S01]  /*b450*/  FFMA.FTZ R140, R136, c[0x0][0x23c], -R152 ;  /* 0x00008f00888c7a23 */ /* 0x000fe20000010898 */
[----:B------:R-:W-:Y:S01]  /*b460*/  LOP3.LUT R7, R7, UR8, R8, 0x96, !PT ;  /* 0x0000000807077c12 */ /* 0x000fe2000f8e9608 */
[----:B------:R-:W1:Y:S01]  /*b470*/  SHFL.BFLY PT, R136, R12, 0x2, 0x1f ;  /* 0x0c401f000c887f89 */ /* 0x000e6200000e0000 */
[----:B------:R-:W-:Y:S01]  /*b480*/  LOP3.LUT R6, R237, UR6, R6, 0x96, !PT ;  /* 0x00000006ed067c12 */ /* 0x000fe2000f8e9606 */
[----:B------:R-:W-:Y:S01]  /*b490*/  FFMA.FTZ R139, R135, c[0x0][0x23c], -R152 ;  /* 0x00008f00878b7a23 */ /* 0x000fe20000010898 */
[----:B------:R-:W-:Y:S01]  /*b4a0*/  FSEL R13, R134, RZ, P1 ;  /* 0x000000ff860d7208 */ /* 0x000fe20000800000 */
[----:B------:R-:W-:Y:S01]  /*b4b0*/  IMAD.WIDE.U32 R40, R7, -0x326172a9, RZ ;  /* 0xcd9e8d5707287825 */ /* 0x000fe200078e00ff */
[----:B------:R-:W-:Y:S01]  /*b4c0*/  FSEL R16, R133, RZ, P0 ;  /* 0x000000ff85107208 */ /* 0x000fe20000000000 */
[----:B------:R-:W-:Y:S01]  /*b4d0*/  MUFU.EX2 R142, R142 ;  /* 0x0000008e008e7308 */ /* 0x000fe20000000800 */
[----:B------:R-:W-:Y:S01]  /*b4e0*/  FMNMX.FTZ R14, R179, R14, !PT ;  /* 0x0000000eb30e7209 */ /* 0x000fe20007810000 */
[----:B------:R-:W-:Y:S01]  /*b4f0*/  IMAD.WIDE.U32 R6, R6, -0x326172a9, RZ ;  /* 0xcd9e8d5706067825 */ /* 0x000fe200078e00ff */
[----:B------:R-:W-:-:S02]  /*b500*/  PRMT R147, R0, 0x7054, R0 ;  /* 0x0000705400937816 */ /* 0x000fc40000000000 */
[----:B------:R-:W-:Y:S01]  /*b510*/  FMNMX.FTZ R14, R178, R14, !PT ;  /* 0x0000000eb20e7209 */ /* 0x000fe20007810000 */
[----:B------:R-:W-:Y:S01]  /*b520*/  FADD.FTZ R13, R3, -R13 ;  /* 0x8000000d030d7221 */ /* 0x000fe20000010000 */
[----:B------:R-:W-:Y:S01]  /*b530*/  LOP3.LUT R10, R7, UR16, R40, 0x96, !PT ;  /* 0x00000010070a7c12 */ /* 0x000fe2000f8e9628 */
[----:B------:R-:W-:Y:S01]  /*b540*/  FADD.FTZ R16, R2, -R16 ;  /* 0x8000001002107221 */ /* 0x000fe20000010000 */
[----:B------:R-:W-:Y:S01]  /*b550*/  FMNMX.FTZ R14, R132, R14, !PT ;  /* 0x0000000e840e7209 */ /* 0x000fe20007810000 */
[--C-:B------:R-:W-:Y:S01]  /*b560*/  FFMA.FTZ R146, R168, c[0x0][0x23c], -R152.reuse ;  /* 0x00008f00a8927a23 */ /* 0x100fe20000010898 */
[----:B------:R-:W2:Y:S01]  /*b570*/  MUFU.EX2 R141, R141 ;  /* 0x0000008d008d7308 */ /* 0x000ea20000000800 */
[----:B------:R-:W-:Y:S01]  /*b580*/  FFMA.FTZ R3, R67, c[0x0][0x23c], -R152 ;  /* 0x00008f0043037a23 */ /* 0x000fe20000010898 */
[----:B------:R-:W-:Y:S01]  /*b590*/  FMNMX.FTZ R32, R137, R14, !PT ;  /* 0x0000000e89207209 */ /* 0x000fe20007810000 */
[----:B------:R-:W-:Y:S01]  /*b5a0*/  FMUL.FTZ R0, R16, c[0x0][0x23c] ;  /* 0x00008f0010007a20 */ /* 0x000fe20000410000 */
[----:B------:R-:W-:Y:S01]  /*b5b0*/  LOP3.LUT R5, R6, 0xffff, RZ, 0xc0, !PT ;  /* 0x0000ffff06057812 */ /* 0x000fe200078ec0ff */
[----:B------:R-:W-:Y:S01]  /*b5c0*/  FMUL.FTZ R13, R13, c[0x0][0x23c] ;  /* 0x00008f000d0d7a20 */ /* 0x000fe20000410000 */
[----:B------:R-:W-:Y:S01]  /*b5d0*/  SHF.R.U32.HI R4, RZ, 0x10, R6 ;  /* 0x00000010ff047819 */ /* 0x000fe20000011606 */
[--C-:B------:R-:W-:Y:S01]  /*b5e0*/  FFMA.FTZ R231, R231, c[0x0][0x23c], -R152.reuse ;  /* 0x00008f00e7e77a23 */ /* 0x100fe20000010898 */
[----:B------:R-:W-:Y:S01]  /*b5f0*/  MUFU.EX2 R140, R140 ;  /* 0x0000008c008c7308 */ /* 0x000fe20000000800 */
[----:B------:R-:W-:Y:S01]  /*b600*/  LOP3.LUT R17, R10, 0xffff, RZ, 0xc0, !PT ;  /* 0x0000ffff0a117812 */ /* 0x000fe200078ec0ff */
[----:B------:R-:W-:Y:S01]  /*b610*/  FFMA.FTZ R244, R244, c[0x0][0x23c], -R152 ;  /* 0x00008f00f4f47a23 */ /* 0x000fe20000010898 */
[----:B------:R-:W-:Y:S01]  /*b620*/  SHF.R.U32.HI R15, RZ, 0x10, R10 ;  /* 0x00000010ff0f7819 */ /* 0x000fe2000001160a */
[--C-:B------:R-:W-:Y:S01]  /*b630*/  FFMA.FTZ R158, R158, c[0x0][0x23c], -R175.reuse ;  /* 0x00008f009e9e7a23 */ /* 0x100fe200000108af */
[----:B------:R-:W-:Y:S01]  /*b640*/  LOP3.LUT R11, R10, 0xff, RZ, 0xc0, !PT ;  /* 0x000000ff0a0b7812 */ /* 0x000fe200078ec0ff */
[--C-:B------:R-:W-:Y:S01]  /*b650*/  FFMA.FTZ R156, R156, c[0x0][0x23c], -R175.reuse ;  /* 0x00008f009c9c7a23 */ /* 0x100fe200000108af */
[----:B------:R-:W-:Y:S01]  /*b660*/  FMNMX.FTZ R32, R166, R32, !PT ;  /* 0x00000020a6207209 */ /* 0x000fe20007810000 */
[----:B------:R-:W3:Y:S01]  /*b670*/  MUFU.EX2 R139, R139 ;  /* 0x0000008b008b7308 */ /* 0x000ee20000000800 */
[----:B------:R-:W-:Y:S01]  /*b680*/  LOP3.LUT R8, R6, 0xff, RZ, 0xc0, !PT ;  /* 0x000000ff06087812 */ /* 0x000fe200078ec0ff */
[----:B------:R-:W-:Y:S01]  /*b690*/  FFMA.FTZ R159, R159, c[0x0][0x23c], -R175 ;  /* 0x00008f009f9f7a23 */ /* 0x000fe200000108af */
[----:B------:R-:W-:Y:S01]  /*b6a0*/  SHF.R.U32.HI R5, RZ, 0x8, R5 ;  /* 0x00000008ff057819 */ /* 0x000fe20000011605 */
[----:B------:R-:W-:Y:S01]  /*b6b0*/  FFMA.FTZ R157, R157, c[0x0][0x23c], -R175 ;  /* 0x00008f009d9d7a23 */ /* 0x000fe200000108af */
[----:B------:R-:W-:Y:S01]  /*b6c0*/  SHF.R.U32.HI R9, RZ, 0x18, R6 ;  /* 0x00000018ff097819 */ /* 0x000fe20000011606 */
[----:B------:R-:W-:Y:S01]  /*b6d0*/  FFMA.FTZ R155, R155, c[0x0][0x23c], -R152 ;  /* 0x00008f009b9b7a23 */ /* 0x000fe20000010898 */
[----:B------:R-:W-:Y:S01]  /*b6e0*/  LOP3.LUT R4, R4, 0xff, RZ, 0xc0, !PT ;  /* 0x000000ff04047812 */ /* 0x000fe200078ec0ff */
[----:B------:R-:W-:Y:S01]  /*b6f0*/  MUFU.EX2 R146, R146 ;  /* 0x0000009200927308 */ /* 0x000fe20000000800 */
[----:B------:R-:W-:Y:S01]  /*b700*/  SHF.R.U32.HI R10, RZ, 0x18, R10 ;  /* 0x00000018ff0a7819 */ /* 0x000fe2000001160a */
[----:B------:R-:W-:Y:S01]  /*b710*/  FFMA.FTZ R151, R151, c[0x0][0x23c], -R152 ;  /* 0x00008f0097977a23 */ /* 0x000fe20000010898 */
[----:B------:R-:W-:-:S02]  /*b720*/  SHF.R.U32.HI R17, RZ, 0x8, R17 ;  /* 0x00000008ff117819 */ /* 0x000fc40000011611 */
[----:B------:R-:W-:Y:S02]  /*b730*/  LOP3.LUT R15, R15, 0xff, RZ, 0xc0, !PT ;  /* 0x000000ff0f0f7812 */ /* 0x000fe400078ec0ff */
[----:B------:R-:W-:Y:S01]  /*b740*/  FMNMX.FTZ R32, R167, R32, !PT ;  /* 0x00000020a7207209 */ /* 0x000fe20007810000 */
[----:B------:R-:W4:Y:S01]  /*b750*/  MUFU.EX2 R3, R3 ;  /* 0x0000000300037308 */ /* 0x000f220000000800 */
[----:B------:R-:W-:Y:S02]  /*b760*/  PRMT R8, R8, 0x5410, R5 ;  /* 0x0000541008087816 */ /* 0x000fe40000000005 */
[----:B------:R-:W-:Y:S01]  /*b770*/  PRMT R9, R4, 0x5410, R9 ;  /* 0x0000541004097816 */ /* 0x000fe20000000009 */
[----:B------:R-:W5:Y:S01]  /*b780*/  SHFL.BFLY PT, R135, R32, 0x2, 0x1f ;  /* 0x0c401f0020877f89 */ /* 0x000f6200000e0000 */
[----:B------:R-:W-:Y:S01]  /*b790*/  PRMT R11, R11, 0x5410, R17 ;  /* 0x000054100b0b7816 */ /* 0x000fe20000000011 */
[--C-:B------:R-:W-:Y:S01]  /*b7a0*/  HSET2.LE.AND R8, R8, R147.reuse, PT ;  /* 0x0000009308087233 */ /* 0x100fe20003803000 */
[----:B------:R-:W-:Y:S01]  /*b7b0*/  PRMT R10, R15, 0x5410, R10 ;  /* 0x000054100f0a7816 */ /* 0x000fe2000000000a */
[----:B------:R-:W5:Y:S01]  /*b7c0*/  MUFU.EX2 R0, R0 ;  /* 0x0000000000007308 */ /* 0x000f620000000800 */
[----:B-1----:R-:W-:Y:S01]  /*b7d0*/  FMNMX.FTZ R136, R12, R136, !PT ;  /* 0x000000880c887209 */ /* 0x002fe20007810000 */
[--C-:B------:R-:W-:Y:S01]  /*b7e0*/  HSET2.LE.AND R9, R9, R147.reuse, PT ;  /* 0x0000009309097233 */ /* 0x100fe20003803000 */
[----:B--2---:R-:W-:Y:S01]  /*b7f0*/  F2FP.PACK_AB R50, R141, R142 ;  /* 0x0000008e8d32723e */ /* 0x004fe200000000ff */
[--C-:B------:R-:W-:Y:S01]  /*b800*/  HSET2.LE.AND R11, R11, R147.reuse, PT ;  /* 0x000000930b0b7233 */ /* 0x100fe20003803000 */
[----:B------:R-:W-:Y:S01]  /*b810*/  F2FP.PACK_AB R48, R143, R144 ;  /* 0x000000908f30723e */ /* 0x000fe200000000ff */
[----:B------:R-:W-:Y:S01]  /*b820*/  HSET2.LE.AND R10, R10, R147, PT ;  /* 0x000000930a0a7233 */ /* 0x000fe20003803000 */
[----:B---3--:R-:W-:Y:S01]  /*b830*/  F2FP.PACK_AB R49, R139, R140 ;  /* 0x0000008c8b31723e */ /* 0x008fe200000000ff */
[----:B------:R1:W2:Y:S01]  /*b840*/  MUFU.EX2 R2, R13 ;  /* 0x0000000d00027308 */ /* 0x0002a20000000800 */
[----:B----4-:R-:W-:Y:S01]  /*b850*/  F2FP.PACK_AB R51, R3, R146 ;  /* 0x000000920333723e */ /* 0x010fe200000000ff */
[----:B------:R-:W3:Y:S01]  /*b860*/  SHFL.BFLY PT, R36, R136, 0x1, 0x1f ;  /* 0x0c201f0088247f89 */ /* 0x000ee200000e0000 */
[----:B------:R-:W-:-:S02]  /*b870*/  LOP3.LUT R50, R8, R50, RZ, 0xc0, !PT ;  /* 0x0000003208327212 */ /* 0x000fc400078ec0ff */
[----:B------:R-:W-:Y:S01]  /*b880*/  LOP3.LUT R51, R9, R51, RZ, 0xc0, !PT ;  /* 0x0000003309337212 */ /* 0x000fe200078ec0ff */
[----:B------:R-:W-:Y:S01]  /*b890*/  LDSM.16.MT88.4 R4, [R188+0x6000] ;  /* 0x00600000bc04783b */ /* 0x000fe20000004200 */
[----:B------:R-:W-:Y:S01]  /*b8a0*/  LOP3.LUT R48, R11, R48, RZ, 0xc0, !PT ;  /* 0x000000300b307212 */ /* 0x000fe200078ec0ff */
[-C--:B-----5:R-:W-:Y:S01]  /*b8b0*/  FMUL.FTZ R18, R126, R0.reuse ;  /* 0x000000007e127220 */ /* 0x0a0fe20000410000 */
[----:B------:R-:W-:Y:S01]  /*b8c0*/  LOP3.LUT R49, R10, R49, RZ, 0xc0, !PT ;  /* 0x000000310a317212 */ /* 0x000fe200078ec0ff */
[----:B------:R-:W-:Y:S01]  /*b8d0*/  FMUL.FTZ R19, R127, R0 ;  /* 0x000000007f137220 */ /* 0x000fe20000410000 */
[----:B------:R-:W-:Y:S01]  /*b8e0*/  LDSM.16.MT88.4 R8, [R185+0x6000] ;  /* 0x00600000b908783b */ /* 0x000fe20000004200 */
[----:B------:R-:W-:Y:S01]  /*b8f0*/  IMAD.MOV.U32 R126, RZ, RZ, R20 ;  /* 0x000000ffff7e7224 */ /* 0x000fe200078e0014 */
[----:B------:R-:W-:Y:S01]  /*b900*/  FMNMX.FTZ R135, R32, R135, !PT ;  /* 0x0000008720877209 */ /* 0x000fe20007810000 */
[----:B------:R-:W-:Y:S01]  /*b910*/  IMAD.MOV.U32 R127, RZ, RZ, R21 ;  /* 0x000000ffff7f7224 */ /* 0x000fe200078e0015 */
[----:B------:R-:W-:Y:S01]  /*b920*/  MUFU.EX2 R227, R227 ;  /* 0x000000e300e37308 */ /* 0x000fe20000000800 */
[----:B-1----:R-:W-:Y:S01]  /*b930*/  LDSM.16.MT88.4 R12, [R186+0x6000] ;  /* 0x00600000ba0c783b */ /* 0x002fe20000004200 */
[----:B--2---:R-:W-:-:S02]  /*b940*/  FMUL.FTZ R24, R120, R2 ;  /* 0x0000000278187220 */ /* 0x004fc40000410000 */
[----:B------:R-:W-:Y:S01]  /*b950*/  IMAD R120, R228, -0x326172a9, RZ ;  /* 0xcd9e8d57e4787824 */ /* 0x000fe200078e02ff */
[----:B------:R-:W1:Y:S01]  /*b960*/  LDSM.16.MT88.4 R20, [R184+0x6000] ;  /* 0x00600000b814783b */ /* 0x000e620000004200 */
[----:B------:R-:W-:Y:S02]  /*b970*/  FMUL.FTZ R16, R124, R2 ;  /* 0x000000027c107220 */ /* 0x000fe40000410000 */
[----:B------:R-:W-:Y:S01]  /*b980*/  IMAD.MOV.U32 R124, RZ, RZ, R52 ;  /* 0x000000ffff7c7224 */ /* 0x000fe200078e0034 */
[----:B------:R-:W-:Y:S01]  /*b990*/  LOP3.LUT R37, R35, UR15, R120, 0x96, !PT ;  /* 0x0000000f23257c12 */ /* 0x000fe2000f8e9678 */
[----:B------:R-:W-:Y:S01]  /*b9a0*/  FMUL.FTZ R30, R70, R0 ;  /* 0x00000000461e7220 */ /* 0x000fe20000410000 */
[----:B------:R-:W-:Y:S01]  /*b9b0*/  LOP3.LUT R52, R241, UR13, R34, 0x96, !PT ;  /* 0x0000000df1347c12 */ /* 0x000fe2000f8e9622 */
[----:B------:R-:W-:Y:S01]  /*b9c0*/  IMAD.MOV.U32 R70, RZ, RZ, R40 ;  /* 0x000000ffff467224 */ /* 0x000fe200078e0028 */
[----:B---3--:R-:W-:Y:S01]  /*b9d0*/  FMNMX.FTZ R136, R136, R36, !PT ;  /* 0x0000002488887209 */ /* 0x008fe20007810000 */
[----:B------:R-:W-:Y:S01]  /*b9e0*/  IMAD.WIDE.U32 R46, R37, -0x2daee0ad, RZ ;  /* 0xd2511f53252e7825 */ /* 0x000fe200078e00ff */
[----:B------:R-:W-:Y:S02]  /*b9f0*/  MUFU.EX2 R231, R231 ;  /* 0x000000e700e77308 */ /* 0x000fe40000000800 */
[----:B------:R-:W-:Y:S01]  /*ba00*/  FSETP.NEU.FTZ.AND P1, PT, R136, -INF , PT ;  /* 0xff8000008800780b */ /* 0x000fe20003f3d000 */
[----:B------:R-:W-:Y:S01]  /*ba10*/  IMAD.WIDE.U32 R52, R52, -0x2daee0ad, RZ ;  /* 0xd2511f5334347825 */ /* 0x000fe200078e00ff */
[----:B------:R-:W-:-:S03]  /*ba20*/  LOP3.LUT R54, R47, UR12, R242, 0x96, !PT ;  /* 0x0000000c2f367c12 */ /* 0x000fc6000f8e96f2 */
[----:B------:R-:W-:Y:S01]  /*ba30*/  FMUL.FTZ R44, R136, c[0x0][0x23c] ;  /* 0x00008f00882c7a20 */ /* 0x000fe20000410000 */
[----:B------:R-:W-:Y:S01]  /*ba40*/  LOP3.LUT R55, R53, UR10, R46, 0x96, !PT ;  /* 0x0000000a35377c12 */ /* 0x000fe2000f8e962e */
[-C--:B------:R-:W-:Y:S01]  /*ba50*/  FMUL.FTZ R40, R104, R2.reuse ;  /* 0x0000000268287220 */ /* 0x080fe20000410000 */
[----:B------:R-:W2:Y:S01]  /*ba60*/  SHFL.BFLY PT, R53, R135, 0x1, 0x1f ;  /* 0x0c201f0087357f89 */ /* 0x000ea200000e0000 */
[----:B------:R-:W-:Y:S01]  /*ba70*/  FMUL.FTZ R28, R68, R2 ;  /* 0x00000002441c7220 */ /* 0x000fe20000410000 */
[----:B------:R-:W-:Y:S01]  /*ba80*/  FSEL R104, R44, RZ, P1 ;  /* 0x000000ff2c687208 */ /* 0x000fe20000800000 */
[----:B------:R-:W-:Y:S01]  /*ba90*/  FMUL.FTZ R31, R71, R0 ;  /* 0x00000000471f7220 */ /* 0x000fe20000410000 */
[----:B------:R-:W-:Y:S01]  /*baa0*/  MUFU.EX2 R244, R244 ;  /* 0x000000f400f47308 */ /* 0x000fe20000000800 */
[-C--:B------:R-:W-:Y:S02]  /*bab0*/  FMUL.FTZ R32, R72, R2.reuse ;  /* 0x0000000248207220 */ /* 0x080fe40000410000 */
[----:B------:R-:W-:-:S02]  /*bac0*/  FMUL.FTZ R33, R73, R2 ;  /* 0x0000000249217220 */ /* 0x000fc40000410000 */
[-C--:B------:R-:W-:Y:S02]  /*bad0*/  FMUL.FTZ R44, R88, R2.reuse ;  /* 0x00000002582c7220 */ /* 0x080fe40000410000 */
[----:B------:R-:W-:Y:S01]  /*bae0*/  FMUL.FTZ R45, R89, R2 ;  /* 0x00000002592d7220 */ /* 0x000fe20000410000 */
[----:B------:R-:W-:Y:S01]  /*baf0*/  MUFU.EX2 R158, R158 ;  /* 0x0000009e009e7308 */ /* 0x000fe20000000800 */
[-C--:B------:R-:W-:Y:S02]  /*bb00*/  FMUL.FTZ R46, R90, R0.reuse ;  /* 0x000000005a2e7220 */ /* 0x080fe40000410000 */
[----:B------:R-:W-:Y:S02]  /*bb10*/  FMUL.FTZ R47, R91, R0 ;  /* 0x000000005b2f7220 */ /* 0x000fe40000410000 */
[----:B------:R-:W-:Y:S02]  /*bb20*/  IMAD.MOV.U32 R68, RZ, RZ, R29 ;  /* 0x000000ffff447224 */ /* 0x000fe400078e001d */
[----:B------:R-:W-:Y:S01]  /*bb30*/  IMAD.MOV.U32 R71, RZ, RZ, R41 ;  /* 0x000000ffff477224 */ /* 0x000fe200078e0029 */
[----:B------:R-:W-:Y:S01]  /*bb40*/  MUFU.EX2 R156, R156 ;  /* 0x0000009c009c7308 */ /* 0x000fe20000000800 */
[----:B------:R-:W-:Y:S01]  /*bb50*/  IMAD.MOV.U32 R72, RZ, RZ, R38 ;  /* 0x000000ffff487224 */ /* 0x000fe200078e0026 */
[----:B-1----:R-:W-:Y:S01]  /*bb60*/  HMMA.16816.F32 R44, R48, R20, R44 ;  /* 0x00000014302c723c */ /* 0x002fe2000000182c */
[----:B------:R-:W-:Y:S01]  /*bb70*/  IMAD.MOV.U32 R73, RZ, RZ, R39 ;  /* 0x000000ffff497224 */ /* 0x000fe200078e0027 */
[----:B--2---:R-:W-:Y:S01]  /*bb80*/  FMNMX.FTZ R135, R135, R53, !PT ;  /* 0x0000003587877209 */ /* 0x004fe20007810000 */
[----:B------:R-:W-:Y:S01]  /*bb90*/  IMAD.WIDE.U32 R90, R54, -0x326172a9, RZ ;  /* 0xcd9e8d57365a7825 */ /* 0x000fe200078e00ff */
[----:B------:R-:W-:-:S02]  /*bba0*/  LOP3.LUT R67, R71, UR7, R72, 0x96, !PT ;  /* 0x0000000747437c12 */ /* 0x000fc4000f8e9648 */
[----:B------:R-:W-:Y:S01]  /*bbb0*/  FSETP.NEU.FTZ.AND P0, PT, R135, -INF , PT ;  /* 0xff8000008700780b */ /* 0x000fe20003f1d000 */
[----:B------:R-:W-:Y:S01]  /*bbc0*/  IMAD.WIDE.U32 R88, R55, -0x326172a9, RZ ;  /* 0xcd9e8d5737587825 */ /* 0x000fe200078e00ff */
[----:B------:R-:W-:Y:S01]  /*bbd0*/  LOP3.LUT R54, R91, UR11, R240, 0x96, !PT ;  /* 0x0000000b5b367c12 */ /* 0x000fe2000f8e96f0 */
[----:B------:R-:W-:Y:S01]  /*bbe0*/  MUFU.EX2 R159, R159 ;  /* 0x0000009f009f7308 */ /* 0x000fe20000000800 */
[----:B------:R-:W-:Y:S01]  /*bbf0*/  FSEL R59, R135, RZ, P0 ;  /* 0x000000ff873b7208 */ /* 0x000fe20000000000 */
[-C--:B------:R-:W-:Y:S01]  /*bc00*/  FMUL.FTZ R17, R125, R2.reuse ;  /* 0x000000027d117220 */ /* 0x080fe20000410000 */
[----:B------:R-:W-:Y:S01]  /*bc10*/  LOP3.LUT R90, R89, UR9, R90, 0x96, !PT ;  /* 0x00000009595a7c12 */ /* 0x000fe2000f8e965a */
[----:B------:R-:W-:Y:S02]  /*bc20*/  FMUL.FTZ R25, R121, R2 ;  /* 0x0000000279197220 */ /* 0x000fe40000410000 */
[-C--:B------:R-:W-:Y:S02]  /*bc30*/  FMUL.FTZ R26, R122, R0.reuse ;  /* 0x000000007a1a7220 */ /* 0x080fe40000410000 */
[----:B------:R-:W-:Y:S01]  /*bc40*/  FMUL.FTZ R27, R123, R0 ;  /* 0x000000007b1b7220 */ /* 0x000fe20000410000 */
[----:B------:R-:W-:Y:S01]  /*bc50*/  HMMA.16816.F32 R16, R48, R4, R16 ;  /* 0x000000043010723c */ /* 0x000fe20000001810 */
[----:B------:R-:W-:Y:S01]  /*bc60*/  FMUL.FTZ R29, R69, R2 ;  /* 0x00000002451d7220 */ /* 0x000fe20000410000 */
[----:B------:R-:W-:Y:S01]  /*bc70*/  MUFU.EX2 R157, R157 ;  /* 0x0000009d009d7308 */ /* 0x000fe20000000800 */
[----:B------:R-:W-:-:S02]  /*bc80*/  FMUL.FTZ R34, R74, R0 ;  /* 0x000000004a227220 */ /* 0x000fc40000410000 */
[----:B------:R-:W-:Y:S02]  /*bc90*/  FMUL.FTZ R35, R75, R0 ;  /* 0x000000004b237220 */ /* 0x000fe40000410000 */
[-C--:B------:R-:W-:Y:S01]  /*bca0*/  FMUL.FTZ R36, R80, R2.reuse ;  /* 0x0000000250247220 */ /* 0x080fe20000410000 */
[C---:B------:R-:W-:Y:S01]  /*bcb0*/  HMMA.16816.F32 R24, R48.reuse, R6, R24 ;  /* 0x000000063018723c */ /* 0x040fe20000001818 */
[----:B------:R-:W-:Y:S02]  /*bcc0*/  FMUL.FTZ R37, R81, R2 ;  /* 0x0000000251257220 */ /* 0x000fe40000410000 */
[-C--:B------:R-:W-:Y:S02]  /*bcd0*/  FMUL.FTZ R38, R82, R0.reuse ;  /* 0x0000000052267220 */ /* 0x080fe40000410000 */
[----:B------:R-:W-:Y:S02]  /*bce0*/  FMUL.FTZ R39, R83, R0 ;  /* 0x0000000053277220 */ /* 0x000fe40000410000 */
[----:B------:R-:W-:Y:S01]  /*bcf0*/  FMUL.FTZ R41, R105, R2 ;  /* 0x0000000269297220 */ /* 0x000fe20000410000 */
[----:B------:R-:W-:Y:S01]  /*bd00*/  HMMA.16816.F32 R28, R48, R12, R28 ;  /* 0x0000000c301c723c */ /* 0x000fe2000000181c */
[----:B------:R-:W-:-:S02]  /*bd10*/  FMUL.FTZ R42, R106, R0 ;  /* 0x000000006a2a7220 */ /* 0x000fc40000410000 */
[----:B------:R-:W-:Y:S02]  /*bd20*/  FMUL.FTZ R43, R107, R0 ;  /* 0x000000006b2b7220 */ /* 0x000fe40000410000 */
[-C--:B------:R-:W-:Y:S02]  /*bd30*/  FMUL.FTZ R92, R92, R2.reuse ;  /* 0x000000025c5c7220 */ /* 0x080fe40000410000 */
[----:B------:R-:W-:Y:S01]  /*bd40*/  FMUL.FTZ R93, R93, R2 ;  /* 0x000000025d5d7220 */ /* 0x000fe20000410000 */
[----:B------:R-:W-:Y:S01]  /*bd50*/  HMMA.16816.F32 R32, R48, R14, R32 ;  /* 0x0000000e3020723c */ /* 0x000fe20000001820 */
[-C--:B------:R-:W-:Y:S02]  /*bd60*/  FMUL.FTZ R94, R94, R0.reuse ;  /* 0x000000005e5e7220 */ /* 0x080fe40000410000 */
[----:B------:R-:W-:Y:S02]  /*bd70*/  FMUL.FTZ R95, R95, R0 ;  /* 0x000000005f5f7220 */ /* 0x000fe40000410000 */
[----:B------:R-:W-:-:S03]  /*bd80*/  IMAD.WIDE.U32 R90, R90, -0x2daee0ad, RZ ;  /* 0xd2511f535a5a7825 */ /* 0x000fc600078e00ff */
[C---:B------:R-:W-:Y:S01]  /*bd90*/  HMMA.16816.F32 R36, R48.reuse, R8, R36 ;  /* 0x000000083024723c */ /* 0x040fe20000001824 */
[----:B------:R-:W-:Y:S02]  /*bda0*/  FMUL.FTZ R105, R135, c[0x0][0x23c] ;  /* 0x00008f0087697a20 */ /* 0x000fe40000410000 */
[----:B------:R-:W-:Y:S02]  /*bdb0*/  IMAD.MOV.U32 R69, RZ, RZ, R170 ;  /* 0x000000ffff457224 */ /* 0x000fe400078e00aa */
[----:B------:R-:W-:Y:S01]  /*bdc0*/  FFMA.FTZ R170, R163, c[0x0][0x23c], -R104 ;  /* 0x00008f00a3aa7a23 */ /* 0x000fe20000010868 */
[----:B------:R-:W-:Y:S01]  /*bdd0*/  FSEL R105, R105, RZ, P0 ;  /* 0x000000ff69697208 */ /* 0x000fe20000000000 */
[----:B------:R-:W-:Y:S01]  /*bde0*/  IMAD.MOV.U32 R125, RZ, RZ, R169 ;  /* 0x000000ffff7d7224 */ /* 0x000fe200078e00a9 */
[----:B------:R-:W-:Y:S01]  /*bdf0*/  HMMA.16816.F32 R40, R48, R10, R40 ;  /* 0x0000000a3028723c */ /* 0x000fe20000001828 */
[----:B------:R-:W-:Y:S01]  /*be00*/  IMAD.MOV.U32 R121, RZ, RZ, R171 ;  /* 0x000000ffff797224 */ /* 0x000fe200078e00ab */
[----:B------:R-:W-:Y:S01]  /*be10*/  ISETP.GE.AND P0, PT, R217, 0x4, PT ;  /* 0x00000004d900780c */ /* 0x000fe20003f06270 */
[--C-:B------:R-:W-:Y:S01]  /*be20*/  FFMA.FTZ R163, R162, c[0x0][0x23c], -R105.reuse ;  /* 0x00008f00a2a37a23 */ /* 0x100fe20000010869 */
[----:B------:R-:W-:Y:S01]  /*be30*/  MUFU.EX2 R170, R170 ;  /* 0x000000aa00aa7308 */ /* 0x000fe20000000800 */
[----:B------:R-:W-:-:S02]  /*be40*/  FFMA.FTZ R162, R161, c[0x0][0x23c], -R105 ;  /* 0x00008f00a1a27a23 */ /* 0x000fc40000010869 */
[--C-:B------:R-:W-:Y:S01]  /*be50*/  FFMA.FTZ R169, R60, c[0x0][0x23c], -R104.reuse ;  /* 0x00008f003ca97a23 */ /* 0x100fe20000010868 */
[----:B------:R-:W-:Y:S01]  /*be60*/  HMMA.16816.F32 R48, R48, R22, R92 ;  /* 0x000000163030723c */ /* 0x000fe2000000185c */
[----:B------:R-:W-:Y:S02]  /*be70*/  FFMA.FTZ R168, R61, c[0x0][0x23c], -R104 ;  /* 0x00008f003da87a23 */ /* 0x000fe40000010868 */
[--C-:B------:R-:W-:Y:S01]  /*be80*/  FFMA.FTZ R161, R62, c[0x0][0x23c], -R105.reuse ;  /* 0x00008f003ea17a23 */ /* 0x100fe20000010869 */
[----:B------:R-:W-:Y:S01]  /*be90*/  MUFU.EX2 R163, R163 ;  /* 0x000000a300a37308 */ /* 0x000fe20000000800 */
[----:B------:R-:W-:Y:S02]  /*bea0*/  FFMA.FTZ R171, R63, c[0x0][0x23c], -R105 ;  /* 0x00008f003fab7a23 */ /* 0x000fe40000010869 */
[----:B------:R-:W-:Y:S01]  /*beb0*/  IMAD.WIDE.U32 R92, R54, -0x2daee0ad, RZ ;  /* 0xd2511f53365c7825 */ /* 0x000fe200078e00ff */
[----:B------:R-:W-:-:S03]  /*bec0*/  @P0 IADD3 R217, R217, -0x4, RZ ;  /* 0xfffffffcd9d90810 */ /* 0x000fc60007ffe0ff */
[----:B------:R-:W-:Y:S01]  /*bed0*/  FFMA.FTZ R154, R154, c[0x0][0x23c], -R104 ;  /* 0x00008f009a9a7a23 */ /* 0x000fe20000010868 */
[----:B------:R-:W-:Y:S01]  /*bee0*/  LOP3.LUT R53, R91, UR6, R92, 0x96, !PT ;  /* 0x000000065b357c12 */ /* 0x000fe2000f8e965c */
[----:B------:R-:W-:Y:S01]  /*bef0*/  MUFU.EX2 R169, R169 ;  /* 0x000000a900a97308 */ /* 0x000fe20000000800 */
[----:B------:R-:W-:Y:S01]  /*bf00*/  LOP3.LUT R92, R93, UR8, R52, 0x96, !PT ;  /* 0x000000085d5c7c12 */ /* 0x000fe2000f8e9634 */
[----:B------:R-:W-:Y:S02]  /*bf10*/  FADD.FTZ R59, R176, -R59 ;  /* 0x8000003bb03b7221 */ /* 0x000fe40000010000 */
[----:B------:R-:W-:-:S04]  /*bf20*/  IMAD.WIDE.U32 R54, R53, -0x326172a9, RZ ;  /* 0xcd9e8d5735367825 */ /* 0x000fc800078e00ff */
[----:B------:R-:W-:Y:S01]  /*bf30*/  IMAD.WIDE.U32 R92, R92, -0x326172a9, RZ ;  /* 0xcd9e8d575c5c7825 */ /* 0x000fe200078e00ff */
[C---:B------:R-:W-:Y:S01]  /*bf40*/  LOP3.LUT R53, R54.reuse, 0xffff, RZ, 0xc0, !PT ;  /* 0x0000ffff36357812 */ /* 0x040fe200078ec0ff */
[----:B------:R-:W1:Y:S01]  /*bf50*/  MUFU.EX2 R168, R168 ;  /* 0x000000a800a87308 */ /* 0x000e620000000800 */
[----:B------:R-:W-:Y:S01]  /*bf60*/  LOP3.LUT R52, R54, 0xff, RZ, 0xc0, !PT ;  /* 0x000000ff36347812 */ /* 0x000fe200078ec0ff */
[----:B------:R-:W-:Y:S01]  /*bf70*/  FMUL.FTZ R59, R59, c[0x0][0x23c] ;  /* 0x00008f003b3b7a20 */ /* 0x000fe20000410000 */
[----:B------:R-:W-:Y:S01]  /*bf80*/  SHF.R.U32.HI R53, RZ, 0x8, R53 ;  /* 0x00000008ff357819 */ /* 0x000fe20000011635 */
[----:B------:R-:W-:Y:S01]  /*bf90*/  IMAD.MOV.U32 R122, RZ, RZ, R172 ;  /* 0x000000ffff7a7224 */ /* 0x000fe200078e00ac */
[--C-:B------:R-:W-:Y:S01]  /*bfa0*/  SHF.R.U32.HI R56, RZ, 0x18, R54.reuse ;  /* 0x00000018ff387819 */ /* 0x100fe20000011636 */
[----:B------:R-:W-:Y:S01]  /*bfb0*/  IMAD.MOV.U32 R123, RZ, RZ, R173 ;  /* 0x000000ffff7b7224 */ /* 0x000fe200078e00ad */
[----:B------:R-:W-:Y:S01]  /*bfc0*/  PRMT R52, R52, 0x5410, R53 ;  /* 0x0000541034347816 */ /* 0x000fe20000000035 */
[----:B------:R-:W-:Y:S01]  /*bfd0*/  MUFU.EX2 R161, R161 ;  /* 0x000000a100a17308 */ /* 0x000fe20000000800 */
[----:B------:R-:W-:Y:S01]  /*bfe0*/  SHF.R.U32.HI R53, RZ, 0x10, R54 ;  /* 0x00000010ff357819 */ /* 0x000fe20000011636 */
[----:B------:R-:W-:Y:S01]  /*bff0*/  IMAD.MOV.U32 R75, RZ, RZ, R239 ;  /* 0x000000ffff4b7224 */ /* 0x000fe200078e00ef */
[----:B------:R-:W-:Y:S01]  /*c000*/  LOP3.LUT R54, R55, UR16, R92, 0x96, !PT ;  /* 0x0000001037367c12 */ /* 0x000fe2000f8e965c */
[----:B------:R-:W-:Y:S01]  /*c010*/  IMAD.MOV.U32 R239, RZ, RZ, R229 ;  /* 0x000000ffffef7224 */ /* 0x000fe200078e00e5 */
[----:B------:R-:W-:Y:S01]  /*c020*/  FSEL R55, R136, RZ, P1 ;  /* 0x000000ff88377208 */ /* 0x000fe20000800000 */
[----:B------:R-:W-:Y:S01]  /*c030*/  FFMA.FTZ R229, R64, c[0x0][0x23c], -R175 ;  /* 0x00008f0040e57a23 */ /* 0x000fe200000108af */
[----:B------:R-:W-:Y:S01]  /*c040*/  LOP3.LUT R53, R53, 0xff, RZ, 0xc0, !PT ;  /* 0x000000ff35357812 */ /* 0x000fe200078ec0ff */
[----:B------:R-:W-:Y:S01]  /*c050*/  MUFU.EX2 R171, R171 ;  /* 0x000000ab00ab7308 */ /* 0x000fe20000000800 */
[C---:B------:R-:W-:Y:S01]  /*c060*/  LOP3.LUT R58, R54.reuse, 0xffff, RZ, 0xc0, !PT ;  /* 0x0000ffff363a7812 */ /* 0x040fe200078ec0ff */
[----:B------:R-:W-:Y:S01]  /*c070*/  FADD.FTZ R55, R177, -R55 ;  /* 0x80000037b1377221 */ /* 0x000fe20000010000 */
[----:B------:R-:W-:Y:S01]  /*c080*/  PRMT R53, R53, 0x5410, R56 ;  /* 0x0000541035357816 */ /* 0x000fe20000000038 */
[--C-:B------:R-:W-:Y:S01]  /*c090*/  HSET2.LE.AND R52, R52, R147.reuse, PT ;  /* 0x0000009334347233 */ /* 0x100fe20003803000 */
[--C-:B------:R-:W-:Y:S01]  /*c0a0*/  SHF.R.U32.HI R56, RZ, 0x10, R54.reuse ;  /* 0x00000010ff387819 */ /* 0x100fe20000011636 */
[----:B------:R-:W-:Y:S01]  /*c0b0*/  FMUL.FTZ R55, R55, c[0x0][0x23c] ;  /* 0x00008f0037377a20 */ /* 0x000fe20000410000 */
[----:B------:R-:W-:Y:S01]  /*c0c0*/  LOP3.LUT R57, R54, 0xff, RZ, 0xc0, !PT ;  /* 0x000000ff36397812 */ /* 0x000fe200078ec0ff */
[----:B------:R-:W2:Y:S01]  /*c0d0*/  MUFU.EX2 R154, R154 ;  /* 0x0000009a009a7308 */ /* 0x000ea20000000800 */
[----:B------:R-:W-:Y:S01]  /*c0e0*/  SHF.R.U32.HI R54, RZ, 0x18, R54 ;  /* 0x00000018ff367819 */ /* 0x000fe20000011636 */
[--C-:B------:R-:W-:Y:S01]  /*c0f0*/  HSET2.LE.AND R53, R53, R147.reuse, PT ;  /* 0x0000009335357233 */ /* 0x100fe20003803000 */
[----:B------:R-:W-:Y:S01]  /*c100*/  LOP3.LUT R56, R56, 0xff, RZ, 0xc0, !PT ;  /* 0x000000ff38387812 */ /* 0x000fe200078ec0ff */
[----:B------:R-:W-:Y:S01]  /*c110*/  IMAD.MOV.U32 R73, RZ, RZ, R69 ;  /* 0x000000ffff497224 */ /* 0x000fe200078e0045 */
[----:B------:R-:W-:Y:S01]  /*c120*/  SHF.R.U32.HI R58, RZ, 0x8, R58 ;  /* 0x00000008ff3a7819 */ /* 0x000fe2000001163a */
[----:B------:R-:W-:Y:S01]  /*c130*/  IMAD.WIDE.U32 R70, R67, -0x2daee0ad, RZ ;  /* 0xd2511f5343467825 */ /* 0x000fe200078e00ff */
[----:B------:R-:W-:Y:S01]  /*c140*/  PRMT R56, R56, 0x5410, R54 ;  /* 0x0000541038387816 */ /* 0x000fe20000000036 */
[----:B------:R-:W-:Y:S01]  /*c150*/  MUFU.EX2 R162, R162 ;  /* 0x000000a200a27308 */ /* 0x000fe20000000800 */
[----:B------:R-:W-:Y:S01]  /*c160*/  PRMT R57, R57, 0x5410, R58 ;  /* 0x0000541039397816 */ /* 0x000fe2000000003a */
[--C-:B------:R-:W-:Y:S01]  /*c170*/  FFMA.FTZ R239, R239, c[0x0][0x23c], -R152.reuse ;  /* 0x00008f00efef7a23 */ /* 0x100fe20000010898 */
[----:B-1----:R-:W-:Y:S01]  /*c180*/  F2FP.PACK_AB R54, R168, R169 ;  /* 0x000000a9a836723e */ /* 0x002fe200000000ff */
[----:B------:R-:W-:Y:S01]  /*c190*/  FFMA.FTZ R237, R73, c[0x0][0x23c], -R152 ;  /* 0x00008f0049ed7a23 */ /* 0x000fe20000010898 */
[----:B------:R-:W-:Y:S01]  /*c1a0*/  LOP3.LUT R69, R70, 0xffff, RZ, 0xc0, !PT ;  /* 0x0000ffff46457812 */ /* 0x000fe200078ec0ff */
[--C-:B------:R-:W-:Y:S01]  /*c1b0*/  FFMA.FTZ R177, R66, c[0x0][0x23c], -R175.reuse ;  /* 0x00008f0042b17a23 */ /* 0x100fe200000108af */
[----:B------:R-:W-:Y:S01]  /*c1c0*/  LOP3.LUT R54, R52, R54, RZ, 0xc0, !PT ;  /* 0x0000003634367212 */ /* 0x000fe200078ec0ff */
[----:B------:R1:W3:Y:S01]  /*c1d0*/  MUFU.EX2 R173, R55 ;  /* 0x0000003700ad7308 */ /* 0x0002e20000000800 */
[--C-:B------:R-:W-:Y:S01]  /*c1e0*/  HSET2.LE.AND R52, R57, R147.reuse, PT ;  /* 0x0000009339347233 */ /* 0x100fe20003803000 */
[----:B--2---:R-:W-:Y:S01]  /*c1f0*/  F2FP.PACK_AB R57, R170, R154 ;  /* 0x0000009aaa39723e */ /* 0x004fe200000000ff */
[----:B------:R-:W-:Y:S01]  /*c200*/  FFMA.FTZ R176, R65, c[0x0][0x23c], -R175 ;  /* 0x00008f0041b07a23 */ /* 0x000fe200000108af */
[----:B------:R-:W-:Y:S01]  /*c210*/  LOP3.LUT R82, R70, 0xff, RZ, 0xc0, !PT ;  /* 0x000000ff46527812 */ /* 0x000fe200078ec0ff */
[----:B------:R-:W-:Y:S01]  /*c220*/  IMAD.MOV.U32 R74, RZ, RZ, R68 ;  /* 0x000000ffff4a7224 */ /* 0x000fe200078e0044 */
[----:B------:R-:W-:Y:S01]  /*c230*/  LOP3.LUT R52, R52, R57, RZ, 0xc0, !PT ;  /* 0x0000003934347212 */ /* 0x000fe200078ec0ff */
[----:B------:R-:W-:Y:S01]  /*c240*/  IMAD.SHL.U32 R106, R216, 0x2, RZ ;  /* 0x00000002d86a7824 */ /* 0x000fe200078e00ff */
[----:B------:R-:W2:Y:S01]  /*c250*/  MUFU.EX2 R172, R59 ;  /* 0x0000003b00ac7308 */ /* 0x000ea20000000800 */
[----:B------:R-:W-:Y:S01]  /*c260*/  SHF.R.U32.HI R69, RZ, 0x8, R69 ;  /* 0x00000008ff457819 */ /* 0x000fe20000011645 */
[----:B------:R-:W-:Y:S01]  /*c270*/  IMAD.MOV.U32 R243, RZ, RZ, R74 ;  /* 0x000000fffff37224 */ /* 0x000fe200078e004a */
[----:B------:R-:W-:Y:S01]  /*c280*/  SHF.R.U32.HI R68, RZ, 0x10, R70 ;  /* 0x00000010ff447819 */ /* 0x000fe20000011646 */
[----:B------:R-:W-:Y:S01]  /*c290*/  FFMA.FTZ R252, R252, c[0x0][0x23c], -R104 ;  /* 0x00008f00fcfc7a23 */ /* 0x000fe20000010868 */
[----:B------:R-:W-:Y:S01]  /*c2a0*/  LOP3.LUT R236, R71, UR17, R236, 0x96, !PT ;  /* 0x0000001147ec7c12 */ /* 0x000fe2000f8e96ec */
[----:B------:R-:W-:Y:S01]  /*c2b0*/  FFMA.FTZ R71, R75, c[0x0][0x23c], -R152 ;  /* 0x00008f004b477a23 */ /* 0x000fe20000010898 */
[----:B------:R-:W-:Y:S01]  /*c2c0*/  PRMT R82, R82, 0x5410, R69 ;  /* 0x0000541052527816 */ /* 0x000fe20000000045 */
[----:B------:R-:W4:Y:S01]  /*c2d0*/  MUFU.EX2 R229, R229 ;  /* 0x000000e500e57308 */ /* 0x000f220000000800 */
[----:B-1----:R-:W-:Y:S01]  /*c2e0*/  F2FP.PACK_AB R55, R171, R161 ;  /* 0x000000a1ab37723e */ /* 0x002fe200000000ff */
[-C--:B---3--:R-:W-:Y:S01]  /*c2f0*/  FMUL.FTZ R64, R76, R173.reuse ;  /* 0x000000ad4c407220 */ /* 0x088fe20000410000 */
[----:B------:R-:W-:Y:S01]  /*c300*/  SHF.R.U32.HI R83, RZ, 0x18, R70 ;  /* 0x00000018ff537819 */ /* 0x000fe20000011646 */
[----:B------:R-:W-:Y:S01]  /*c310*/  FMUL.FTZ R65, R77, R173 ;  /* 0x000000ad4d417220 */ /* 0x000fe20000410000 */
[----:B------:R-:W-:Y:S01]  /*c320*/  LOP3.LUT R55, R53, R55, RZ, 0xc0, !PT ;  /* 0x0000003735377212 */ /* 0x000fe200078ec0ff */
[--C-:B------:R-:W-:Y:S01]  /*c330*/  HSET2.LE.AND R53, R56, R147.reuse, PT ;  /* 0x0000009338357233 */ /* 0x100fe20003803000 */
[----:B------:R-:W-:Y:S01]  /*c340*/  F2FP.PACK_AB R56, R162, R163 ;  /* 0x000000a3a238723e */ /* 0x000fe200000000ff */
[----:B------:R-:W-:Y:S01]  /*c350*/  MUFU.EX2 R239, R239 ;  /* 0x000000ef00ef7308 */ /* 0x000fe20000000800 */
[-C--:B--2---:R-:W-:Y:S01]  /*c360*/  FMUL.FTZ R66, R78, R172.reuse ;  /* 0x000000ac4e427220 */ /* 0x084fe20000410000 */
[----:B------:R-:W-:Y:S01]  /*c370*/  LOP3.LUT R69, R68, 0xff, RZ, 0xc0, !PT ;  /* 0x000000ff44457812 */ /* 0x000fe200078ec0ff */
[----:B------:R-:W-:Y:S01]  /*c380*/  FMUL.FTZ R67, R79, R172 ;  /* 0x000000ac4f437220 */ /* 0x000fe20000410000 */
[----:B------:R-:W-:Y:S01]  /*c390*/  LOP3.LUT R53, R53, R56, RZ, 0xc0, !PT ;  /* 0x0000003835357212 */ /* 0x000fe200078ec0ff */
[-C--:B------:R-:W-:Y:S01]  /*c3a0*/  FMUL.FTZ R76, R100, R173.reuse ;  /* 0x000000ad644c7220 */ /* 0x080fe20000410000 */
[----:B------:R-:W-:Y:S01]  /*c3b0*/  LOP3.LUT R70, R236, 0xffff, RZ, 0xc0, !PT ;  /* 0x0000ffffec467812 */ /* 0x000fe200078ec0ff */
[-C--:B------:R-:W-:Y:S01]  /*c3c0*/  FMUL.FTZ R77, R101, R173.reuse ;  /* 0x000000ad654d7220 */ /* 0x080fe20000410000 */
[----:B------:R-:W1:Y:S01]  /*c3d0*/  MUFU.EX2 R237, R237 ;  /* 0x000000ed00ed7308 */ /* 0x000e620000000800 */
[-C--:B------:R-:W-:Y:S01]  /*c3e0*/  FMUL.FTZ R78, R102, R172.reuse ;  /* 0x000000ac664e7220 */ /* 0x080fe20000410000 */
[----:B------:R-:W-:Y:S01]  /*c3f0*/  LOP3.LUT R72, R236, 0xff, RZ, 0xc0, !PT ;  /* 0x000000ffec487812 */ /* 0x000fe200078ec0ff */
[-C--:B------:R-:W-:Y:S01]  /*c400*/  FMUL.FTZ R79, R103, R172.reuse ;  /* 0x000000ac674f7220 */ /* 0x080fe20000410000 */
[C---:B------:R-:W-:Y:S01]  /*c410*/  HMMA.16816.F32 R64, R52.reuse, R8, R64 ;  /* 0x000000083440723c */ /* 0x040fe20000001840 */
[----:B------:R-:W-:Y:S01]  /*c420*/  PRMT R83, R69, 0x5410, R83 ;  /* 0x0000541045537816 */ /* 0x000fe20000000053 */
[--C-:B------:R-:W-:Y:S01]  /*c430*/  HSET2.LE.AND R82, R82, R147.reuse, PT ;  /* 0x0000009352527233 */ /* 0x100fe20003803000 */
[-C--:B------:R-:W-:Y:S01]  /*c440*/  FMUL.FTZ R60, R112, R173.reuse ;  /* 0x000000ad703c7220 */ /* 0x080fe20000410000 */
[----:B------:R-:W-:Y:S01]  /*c450*/  MUFU.EX2 R177, R177 ;  /* 0x000000b100b17308 */ /* 0x000fe20000000800 */
[-C--:B------:R-:W-:Y:S01]  /*c460*/  FMUL.FTZ R61, R113, R173.reuse ;  /* 0x000000ad713d7220 */ /* 0x080fe20000410000 */
[--C-:B------:R-:W-:Y:S01]  /*c470*/  HSET2.LE.AND R83, R83, R147.reuse, PT ;  /* 0x0000009353537233 */ /* 0x100fe20003803000 */
[--C-:B------:R-:W-:Y:S01]  /*c480*/  SHF.R.U32.HI R8, RZ, 0x10, R236.reuse ;  /* 0x00000010ff087819 */ /* 0x100fe200000116ec */
[C---:B------:R-:W-:Y:S01]  /*c490*/  HMMA.16816.F32 R76, R52.reuse, R20, R76 ;  /* 0x00000014344c723c */ /* 0x040fe2000000184c */
[----:B------:R-:W-:Y:S01]  /*c4a0*/  SHF.R.U32.HI R9, RZ, 0x18, R236 ;  /* 0x00000018ff097819 */ /* 0x000fe200000116ec */
[-C--:B------:R-:W-:Y:S01]  /*c4b0*/  FMUL.FTZ R62, R114, R172.reuse ;  /* 0x000000ac723e7220 */ /* 0x080fe20000410000 */
[----:B------:R-:W-:Y:S01]  /*c4c0*/  SHF.R.U32.HI R68, RZ, 0x8, R70 ;  /* 0x00000008ff447819 */ /* 0x000fe20000011646 */
[----:B------:R2:W-:Y:S01]  /*c4d0*/  MUFU.EX2 R236, R71 ;  /* 0x0000004700ec7308 */ /* 0x0005e20000000800 */
[-C--:B------:R-:W-:Y:S01]  /*c4e0*/  FMUL.FTZ R63, R115, R172.reuse ;  /* 0x000000ac733f7220 */ /* 0x080fe20000410000 */
[----:B------:R-:W-:Y:S01]  /*c4f0*/  LOP3.LUT R8, R8, 0xff, RZ, 0xc0, !PT ;  /* 0x000000ff08087812 */ /* 0x000fe200078ec0ff */
[----:B------:R-:W-:Y:S01]  /*c500*/  FMUL.FTZ R108, R108, R173 ;  /* 0x000000ad6c6c7220 */ /* 0x000fe20000410000 */
[----:B----4-:R-:W-:Y:S01]  /*c510*/  F2FP.PACK_AB R20, R227, R229 ;  /* 0x000000e5e314723e */ /* 0x010fe200000000ff */
[----:B------:R-:W-:Y:S01]  /*c520*/  FMUL.FTZ R109, R109, R173 ;  /* 0x000000ad6d6d7220 */ /* 0x000fe20000410000 */
[----:B------:R-:W-:Y:S01]  /*c530*/  PRMT R72, R72, 0x5410, R68 ;  /* 0x0000541048487816 */ /* 0x000fe20000000044 */
[----:B------:R-:W-:Y:S01]  /*c540*/  FMUL.FTZ R110, R110, R172 ;  /* 0x000000ac6e6e7220 */ /* 0x000fe20000410000 */
[----:B------:R-:W3:Y:S01]  /*c550*/  MUFU.EX2 R176, R176 ;  /* 0x000000b000b07308 */ /* 0x000ee20000000800 */
[----:B------:R-:W-:Y:S01]  /*c560*/  LOP3.LUT R82, R82, R20, RZ, 0xc0, !PT ;  /* 0x0000001452527212 */ /* 0x000fe200078ec0ff */
[----:B------:R-:W-:Y:S01]  /*c570*/  FMUL.FTZ R111, R111, R172 ;  /* 0x000000ac6f6f7220 */ /* 0x000fe20000410000 */
[----:B-1----:R-:W-:Y:S01]  /*c580*/  F2FP.PACK_AB R20, R237, R239 ;  /* 0x000000efed14723e */ /* 0x002fe200000000ff */
[-C--:B------:R-:W-:Y:S01]  /*c590*/  FMUL.FTZ R84, R84, R173.reuse ;  /* 0x000000ad54547220 */ /* 0x080fe20000410000 */
[----:B------:R-:W-:Y:S01]  /*c5a0*/  PRMT R81, R8, 0x5410, R9 ;  /* 0x0000541008517816 */ /* 0x000fe20000000009 */
[-C--:B------:R-:W-:Y:S01]  /*c5b0*/  FMUL.FTZ R85, R85, R173.reuse ;  /* 0x000000ad55557220 */ /* 0x080fe20000410000 */
[----:B------:R-:W-:Y:S01]  /*c5c0*/  LOP3.LUT R83, R83, R20, RZ, 0xc0, !PT ;  /* 0x0000001453537212 */ /* 0x000fe200078ec0ff */
[-C--:B------:R-:W-:Y:S01]  /*c5d0*/  FMUL.FTZ R86, R86, R172.reuse ;  /* 0x000000ac56567220 */ /* 0x080fe20000410000 */
[C---:B------:R-:W-:Y:S01]  /*c5e0*/  HMMA.16816.F32 R60, R52.reuse, R12, R60 ;  /* 0x0000000c343c723c */ /* 0x040fe2000000183c */
[-C--:B------:R-:W-:Y:S01]  /*c5f0*/  FMUL.FTZ R87, R87, R172.reuse ;  /* 0x000000ac57577220 */ /* 0x080fe20000410000 */
[--C-:B------:R-:W-:Y:S01]  /*c600*/  HSET2.LE.AND R72, R72, R147.reuse, PT ;  /* 0x0000009348487233 */ /* 0x100fe20003803000 */
[----:B------:R-:W-:Y:S01]  /*c610*/  FFMA.FTZ R20, R123, c[0x0][0x23c], -R104 ;  /* 0x00008f007b147a23 */ /* 0x000fe20000010868 */
[----:B------:R-:W-:Y:S01]  /*c620*/  HSET2.LE.AND R81, R81, R147, PT ;  /* 0x0000009351517233 */ /* 0x000fe20003803000 */
[-C--:B------:R-:W-:Y:S01]  /*c630*/  FMUL.FTZ R56, R128, R173.reuse ;  /* 0x000000ad80387220 */ /* 0x080fe20000410000 */
[----:B--2---:R-:W1:Y:S01]  /*c640*/  LDSM.16.MT88.4 R68, [R188+0x6800] ;  /* 0x00680000bc44783b */ /* 0x004e620000004200 */
[----:B------:R-:W-:Y:S01]  /*c650*/  FMUL.FTZ R57, R129, R173 ;  /* 0x000000ad81397220 */ /* 0x000fe20000410000 */
[C---:B------:R-:W-:Y:S01]  /*c660*/  HMMA.16816.F32 R12, R52.reuse, R14, R108 ;  /* 0x0000000e340c723c */ /* 0x040fe2000000186c */
[-C--:B------:R-:W-:Y:S01]  /*c670*/  FMUL.FTZ R58, R130, R172.reuse ;  /* 0x000000ac823a7220 */ /* 0x080fe20000410000 */
[----:B------:R2:W-:Y:S01]  /*c680*/  MUFU.EX2 R108, R20 ;  /* 0x00000014006c7308 */ /* 0x0005e20000000800 */
[-C--:B------:R-:W-:Y:S01]  /*c690*/  FMUL.FTZ R59, R131, R172.reuse ;  /* 0x000000ac833b7220 */ /* 0x080fe20000410000 */
[----:B---3--:R-:W-:Y:S01]  /*c6a0*/  F2FP.PACK_AB R80, R176, R177 ;  /* 0x000000b1b050723e */ /* 0x008fe200000000ff */
[-C--:B------:R-:W-:Y:S01]  /*c6b0*/  FMUL.FTZ R116, R116, R173.reuse ;  /* 0x000000ad74747220 */ /* 0x080fe20000410000 */
[----:B------:R-:W-:Y:S01]  /*c6c0*/  LOP3.LUT R88, R93, UR7, R88, 0x96, !PT ;  /* 0x000000075d587c12 */ /* 0x000fe2000f8e9658 */
[-C--:B------:R-:W-:Y:S01]  /*c6d0*/  FMUL.FTZ R117, R117, R173.reuse ;  /* 0x000000ad75757220 */ /* 0x080fe20000410000 */
[C---:B------:R-:W-:Y:S01]  /*c6e0*/  HMMA.16816.F32 R8, R52.reuse, R10, R84 ;  /* 0x0000000a3408723c */ /* 0x040fe20000001854 */
[----:B------:R-:W-:Y:S01]  /*c6f0*/  FMUL.FTZ R118, R118, R172 ;  /* 0x000000ac76767220 */ /* 0x000fe20000410000 */
[----:B------:R-:W-:Y:S01]  /*c700*/  LOP3.LUT R80, R72, R80, RZ, 0xc0, !PT ;  /* 0x0000005048507212 */ /* 0x000fe200078ec0ff */
[----:B------:R-:W-:Y:S01]  /*c710*/  FMUL.FTZ R119, R119, R172 ;  /* 0x000000ac77777220 */ /* 0x000fe20000410000 */
[----:B------:R-:W3:Y:S01]  /*c720*/  LDSM.16.MT88.4 R72, [R186+0x6800] ;  /* 0x00680000ba48783b */ /* 0x000ee20000004200 */
[-C--:B------:R-:W-:Y:S01]  /*c730*/  FMUL.FTZ R96, R96, R173.reuse ;  /* 0x000000ad60607220 */ /* 0x080fe20000410000 */
[----:B------:R-:W-:Y:S01]  /*c740*/  IADD3 R89, R106, 0x1, RZ ;  /* 0x000000016a597810 */ /* 0x000fe20007ffe0ff */
[----:B------:R-:W-:Y:S01]  /*c750*/  FMUL.FTZ R97, R97, R173 ;  /* 0x000000ad61617220 */ /* 0x000fe20000410000 */
[----:B------:R-:W-:Y:S01]  /*c760*/  F2FP.PACK_AB R84, R231, R236 ;  /* 0x000000ece754723e */ /* 0x000fe200000000ff */
[-C--:B------:R-:W-:Y:S01]  /*c770*/  FMUL.FTZ R98, R98, R172.reuse ;  /* 0x000000ac62627220 */ /* 0x080fe20000410000 */
[C---:B------:R-:W-:Y:S01]  /*c780*/  HMMA.16816.F32 R56, R52.reuse, R4, R56 ;  /* 0x000000043438723c */ /* 0x040fe20000001838 */
[----:B------:R-:W-:Y:S01]  /*c790*/  FMUL.FTZ R99, R99, R172 ;  /* 0x000000ac63637220 */ /* 0x000fe20000410000 */
[----:B------:R-:W-:Y:S01]  /*c7a0*/  LOP3.LUT R81, R81, R84, RZ, 0xc0, !PT ;  /* 0x0000005451517212 */ /* 0x000fe200078ec0ff */
[--C-:B--2---:R-:W-:Y:S01]  /*c7b0*/  FFMA.FTZ R20, R122, c[0x0][0x23c], -R104.reuse ;  /* 0x00008f007a147a23 */ /* 0x104fe20000010868 */
[----:B------:R-:W2:Y:S01]  /*c7c0*/  LDSM.16.MT88.4 R84, [R185+0x6800] ;  /* 0x00680000b954783b */ /* 0x000ea20000004200 */
[----:B------:R-:W-:Y:S01]  /*c7d0*/  IMAD.WIDE.U32 R122, R222, -0x2daee0ad, RZ ;  /* 0xd2511f53de7a7825 */ /* 0x000fe200078e00ff */
[----:B------:R-:W-:Y:S02]  /*c7e0*/  MUFU.EX2 R252, R252 ;  /* 0x000000fc00fc7308 */ /* 0x000fe40000000800 */
[----:B------:R-:W-:Y:S01]  /*c7f0*/  HMMA.16816.F32 R4, R52, R6, R116 ;  /* 0x000000063404723c */ /* 0x000fe20000001874 */
[----:B------:R-:W-:Y:S01]  /*c800*/  FFMA.FTZ R243, R243, c[0x0][0x23c], -R104 ;  /* 0x00008f00f3f37a23 */ /* 0x000fe20000010868 */
[----:B------:R-:W-:Y:S01]  /*c810*/  LDSM.16.MT88.4 R116, [R188+0x7800] ;  /* 0x00780000bc74783b */ /* 0x000fe20000004200 */
[----:B------:R-:W-:-:S02]  /*c820*/  FFMA.FTZ R245, R245, c[0x0][0x23c], -R105 ;  /* 0x00008f00f5f57a23 */ /* 0x000fc40000010869 */
[--C-:B------:R-:W-:Y:S01]  /*c830*/  FFMA.FTZ R226, R226, c[0x0][0x23c], -R105.reuse ;  /* 0x00008f00e2e27a23 */ /* 0x100fe20000010869 */
[----:B------:R4:W5:Y:S01]  /*c840*/  MUFU.EX2 R107, R20 ;  /* 0x00000014006b7308 */ /* 0x0009620000000800 */
[----:B------:R-:W-:Y:S01]  /*c850*/  FFMA.FTZ R94, R125, c[0x0][0x23c], -R105 ;  /* 0x00008f007d5e7a23 */ /* 0x000fe20000010869 */
[----:B------:R-:W-:Y:S01]  /*c860*/  HMMA.16816.F32 R52, R52, R22, R96 ;  /* 0x000000163434723c */ /* 0x000fe20000001860 */
[----:B------:R-:W-:Y:S02]  /*c870*/  IMAD R125, R230, -0x326172a9, RZ ;  /* 0xcd9e8d57e67d7824 */ /* 0x000fe400078e02ff */
[--C-:B------:R-:W-:Y:S02]  /*c880*/  FFMA.FTZ R225, R225, c[0x0][0x23c], -R104.reuse ;  /* 0x00008f00e1e17a23 */ /* 0x100fe40000010868 */
[--C-:B------:R-:W-:Y:S01]  /*c890*/  FFMA.FTZ R224, R224, c[0x0][0x23c], -R104.reuse ;  /* 0x00008f00e0e07a23 */ /* 0x100fe20000010868 */
[----:B------:R2:W-:Y:S01]  /*c8a0*/  MUFU.EX2 R109, R94 ;  /* 0x0000005e006d7308 */ /* 0x0005e20000000800 */
[----:B------:R-:W-:Y:S01]  /*c8b0*/  IMAD.WIDE.U32 R96, R88, -0x2daee0ad, RZ ;  /* 0xd2511f5358607825 */ /* 0x000fe200078e00ff */
[----:B------:R-:W-:Y:S01]  /*c8c0*/  LOP3.LUT R88, R123, UR21, R89, 0x96, !PT ;  /* 0x000000157b587c12 */ /* 0x000fe2000f8e9659 */
[C---:B-1----:R-:W-:Y:S02]  /*c8d0*/  HMMA.16816.F32 R16, R80.reuse, R68, R16 ;  /* 0x000000445010723c */ /* 0x042fe40000001810 */
[----:B------:R-:W-:Y:S01]  /*c8e0*/  FFMA.FTZ R89, R121, c[0x0][0x23c], -R105 ;  /* 0x00008f0079597a23 */ /* 0x000fe20000010869 */
[----:B------:R-:W-:Y:S01]  /*c8f0*/  LOP3.LUT R91, R96, 0xffff, RZ, 0xc0, !PT ;  /* 0x0000ffff605b7812 */ /* 0x000fe200078ec0ff */
[----:B------:R-:W-:Y:S01]  /*c900*/  FFMA.FTZ R160, R160, c[0x0][0x23c], -R104 ;  /* 0x00008f00a0a07a23 */ /* 0x000fe20000010868 */
[----:B----4-:R-:W1:Y:S01]  /*c910*/  LDSM.16.MT88.4 R20, [R184+0x6800] ;  /* 0x00680000b814783b */ /* 0x010e620000004200 */
[----:B------:R-:W-:Y:S01]  /*c920*/  LOP3.LUT R92, R97, UR17, R90, 0x96, !PT ;  /* 0x00000011615c7c12 */ /* 0x000fe2000f8e965a */
[----:B------:R4:W4:Y:S01]  /*c930*/  MUFU.EX2 R106, R89 ;  /* 0x00000059006a7308 */ /* 0x0009220000000800 */
[----:B------:R-:W-:Y:S01]  /*c940*/  LOP3.LUT R93, R96, 0xff, RZ, 0xc0, !PT ;  /* 0x000000ff605d7812 */ /* 0x000fe200078ec0ff */
[C---:B------:R-:W-:Y:S01]  /*c950*/  HMMA.16816.F32 R24, R80.reuse, R70, R24 ;  /* 0x000000465018723c */ /* 0x040fe20000001818 */
[----:B------:R-:W-:Y:S01]  /*c960*/  SHF.R.U32.HI R91, RZ, 0x8, R91 ;  /* 0x00000008ff5b7819 */ /* 0x000fe2000001165b */
[----:B------:R-:W-:Y:S01]  /*c970*/  FFMA.FTZ R174, R174, c[0x0][0x23c], -R104 ;  /* 0x00008f00aeae7a23 */ /* 0x000fe20000010868 */
[----:B------:R-:W-:Y:S01]  /*c980*/  SHF.R.U32.HI R90, RZ, 0x18, R96 ;  /* 0x00000018ff5a7819 */ /* 0x000fe20000011660 */
[----:B------:R-:W-:Y:S01]  /*c990*/  FFMA.FTZ R179, R179, c[0x0][0x23c], -R105 ;  /* 0x00008f00b3b37a23 */ /* 0x000fe20000010869 */
[----:B------:R-:W-:Y:S01]  /*c9a0*/  PRMT R93, R93, 0x5410, R91 ;  /* 0x000054105d5d7816 */ /* 0x000fe2000000005b */
[----:B------:R-:W1:Y:S01]  /*c9b0*/  MUFU.EX2 R243, R243 ;  /* 0x000000f300f37308 */ /* 0x000e620000000800 */
[C---:B------:R-:W-:Y:S01]  /*c9c0*/  LOP3.LUT R95, R92.reuse, 0xffff, RZ, 0xc0, !PT ;  /* 0x0000ffff5c5f7812 */ /* 0x040fe200078ec0ff */
[C---:B---3--:R-:W-:Y:S01]  /*c9d0*/  HMMA.16816.F32 R28, R80.reuse, R72, R28 ;  /* 0x00000048501c723c */ /* 0x048fe2000000181c */
[----:B------:R-:W-:Y:S01]  /*c9e0*/  LOP3.LUT R91, R92, 0xff, RZ, 0xc0, !PT ;  /* 0x000000ff5c5b7812 */ /* 0x000fe200078ec0ff */
[--C-:B------:R-:W-:Y:S01]  /*c9f0*/  HSET2.LE.AND R93, R93, R147.reuse, PT ;  /* 0x000000935d5d7233 */ /* 0x100fe20003803000 */
[----:B--2---:R-:W-:Y:S01]  /*ca00*/  SHF.R.U32.HI R94, RZ, 0x18, R92 ;  /* 0x00000018ff5e7819 */ /* 0x004fe2000001165c */
[----:B------:R-:W-:Y:S01]  /*ca10*/  FFMA.FTZ R178, R178, c[0x0][0x23c], -R105 ;  /* 0x00008f00b2b27a23 */ /* 0x000fe20000010869 */
[----:B------:R-:W-:Y:S01]  /*ca20*/  SHF.R.U32.HI R95, RZ, 0x8, R95 ;  /* 0x00000008ff5f7819 */ /* 0x000fe2000001165f */
[----:B------:R-:W-:Y:S01]  /*ca30*/  MUFU.EX2 R245, R245 ;  /* 0x000000f500f57308 */ /* 0x000fe20000000800 */
[----:B----4-:R-:W-:Y:S01]  /*ca40*/  SHF.R.U32.HI R89, RZ, 0x10, R96 ;  /* 0x00000010ff597819 */ /* 0x010fe20000011660 */
[C---:B------:R-:W-:Y:S01]  /*ca50*/  HMMA.16816.F32 R32, R80.reuse, R74, R32 ;  /* 0x0000004a5020723c */ /* 0x040fe20000001820 */
[----:B------:R-:W-:Y:S01]  /*ca60*/  SHF.R.U32.HI R96, RZ, 0x10, R92 ;  /* 0x00000010ff607819 */ /* 0x000fe2000001165c */
[--C-:B------:R-:W-:Y:S01]  /*ca70*/  FFMA.FTZ R150, R150, c[0x0][0x23c], -R105.reuse ;  /* 0x00008f0096967a23 */ /* 0x100fe20000010869 */
[----:B------:R-:W-:Y:S01]  /*ca80*/  LOP3.LUT R89, R89, 0xff, RZ, 0xc0, !PT ;  /* 0x000000ff59597812 */ /* 0x000fe200078ec0ff */
[----:B------:R-:W-:Y:S01]  /*ca90*/  FFMA.FTZ R148, R148, c[0x0][0x23c], -R105 ;  /* 0x00008f0094947a23 */ /* 0x000fe20000010869 */
[----:B------:R-:W-:Y:S01]  /*caa0*/  LOP3.LUT R92, R96, 0xff, RZ, 0xc0, !PT ;  /* 0x000000ff605c7812 */ /* 0x000fe200078ec0ff */
[----:B------:R-:W2:Y:S01]  /*cab0*/  MUFU.EX2 R226, R226 ;  /* 0x000000e200e27308 */ /* 0x000ea20000000800 */
[----:B-----5:R-:W-:Y:S01]  /*cac0*/  F2FP.PACK_AB R96, R107, R108 ;  /* 0x0000006c6b60723e */ /* 0x020fe200000000ff */
[C---:B------:R-:W-:Y:S01]  /*cad0*/  HMMA.16816.F32 R36, R80.reuse, R84, R36 ;  /* 0x000000545024723c */ /* 0x040fe20000001824 */
[----:B------:R-:W-:Y:S01]  /*cae0*/  PRMT R89, R89, 0x5410, R90 ;  /* 0x0000541059597816 */ /* 0x000fe2000000005a */
[----:B------:R-:W-:Y:S01]  /*caf0*/  FFMA.FTZ R154, R221, R173, R154 ;  /* 0x000000addd9a7223 */ /* 0x000fe2000001009a */
[----:B------:R-:W-:Y:S01]  /*cb00*/  PRMT R91, R91, 0x5410, R95 ;  /* 0x000054105b5b7816 */ /* 0x000fe2000000005f */
[----:B------:R-:W-:Y:S01]  /*cb10*/  FFMA.FTZ R163, R220, R172, R163 ;  /* 0x000000acdca37223 */ /* 0x000fe200000100a3 */
[----:B------:R-:W-:Y:S01]  /*cb20*/  PRMT R94, R92, 0x5410, R94 ;  /* 0x000054105c5e7816 */ /* 0x000fe2000000005e */
[--C-:B------:R-:W-:Y:S01]  /*cb30*/  HSET2.LE.AND R89, R89, R147.reuse, PT ;  /* 0x0000009359597233 */ /* 0x100fe20003803000 */
[----:B------:R-:W-:Y:S01]  /*cb40*/  LOP3.LUT R90, R93, R96, RZ, 0xc0, !PT ;  /* 0x000000605d5a7212 */ /* 0x000fe200078ec0ff */
[----:B------:R-:W-:Y:S01]  /*cb50*/  IMAD.WIDE.U32 R92, R88, -0x326172a9, RZ ;  /* 0xcd9e8d57585c7825 */ /* 0x000fe200078e00ff */
[--C-:B------:R-:W-:Y:S01]  /*cb60*/  HSET2.LE.AND R88, R91, R147.reuse, PT ;  /* 0x000000935b587233 */ /* 0x100fe20003803000 */
[----:B------:R-:W-:Y:S01]  /*cb70*/  F2FP.PACK_AB R91, R109, R106 ;  /* 0x0000006a6d5b723e */ /* 0x000fe200000000ff */
[----:B------:R-:W-:Y:S01]  /*cb80*/  HSET2.LE.AND R94, R94, R147, PT ;  /* 0x000000935e5e7233 */ /* 0x000fe20003803000 */
[C---:B------:R-:W-:Y:S01]  /*cb90*/  HMMA.16816.F32 R40, R80.reuse, R86, R40 ;  /* 0x000000565028723c */ /* 0x040fe20000001828 */
[----:B-1----:R-:W-:Y:S01]  /*cba0*/  F2FP.PACK_AB R96, R243, R252 ;  /* 0x000000fcf360723e */ /* 0x002fe200000000ff */
[----:B------:R-:W-:Y:S01]  /*cbb0*/  MUFU.EX2 R225, R225 ;  /* 0x000000e100e17308 */ /* 0x000fe20000000800 */
[----:B--2---:R-:W-:Y:S01]  /*cbc0*/  F2FP.PACK_AB R95, R226, R245 ;  /* 0x000000f5e25f723e */ /* 0x004fe200000000ff */
[----:B------:R-:W-:Y:S01]  /*cbd0*/  FFMA.FTZ R2, R219, R2, R144 ;  /* 0x00000002db027223 */ /* 0x000fe20000010090 */
[----:B------:R-:W-:Y:S01]  /*cbe0*/  LOP3.LUT R91, R89, R91, RZ, 0xc0, !PT ;  /* 0x0000005b595b7212 */ /* 0x000fe200078ec0ff */
[----:B------:R-:W-:Y:S01]  /*cbf0*/  FFMA.FTZ R0, R218, R0, R140 ;  /* 0x00000000da007223 */ /* 0x000fe2000001008c */
[----:B------:R-:W-:Y:S01]  /*cc00*/  LOP3.LUT R88, R88, R96, RZ, 0xc0, !PT ;  /* 0x0000006058587212 */ /* 0x000fe200078ec0ff */
[----:B------:R-:W-:Y:S01]  /*cc10*/  HMMA.16816.F32 R44, R80, R20, R44 ;  /* 0x00000014502c723c */ /* 0x000fe2000000182c */
[----:B------:R-:W-:Y:S01]  /*cc20*/  LOP3.LUT R89, R94, R95, RZ, 0xc0, !PT ;  /* 0x0000005f5e597212 */ /* 0x000fe200078ec0ff */
[----:B------:R-:W-:Y:S01]  /*cc30*/  MUFU.EX2 R224, R224 ;  /* 0x000000e000e07308 */ /* 0x000fe20000000800 */
[----:B------:R-:W-:Y:S01]  /*cc40*/  LOP3.LUT R120, R93, UR15, R120, 0x96, !PT ;  /* 0x0000000f5d787c12 */ /* 0x000fe2000f8e9678 */
[----:B------:R-:W-:Y:S01]  /*cc50*/  FADD.FTZ R154, R170, R154 ;  /* 0x0000009aaa9a7221 */ /* 0x000fe20000010000 */
[----:B------:R-:W-:Y:S01]  /*cc60*/  LOP3.LUT R102, R241, UR13, R92, 0x96, !PT ;  /* 0x0000000df1667c12 */ /* 0x000fe2000f8e965c */
[----:B------:R-:W-:-:S02]  /*cc70*/  FADD.FTZ R163, R162, R163 ;  /* 0x000000a3a2a37221 */ /* 0x000fc40000010000 */
[----:B------:R-:W-:Y:S01]  /*cc80*/  HMMA.16816.F32 R48, R80, R22, R48 ;  /* 0x000000165030723c */ /* 0x000fe20000001830 */
[----:B------:R-:W-:Y:S01]  /*cc90*/  IMAD.WIDE.U32 R120, R120, -0x2daee0ad, RZ ;  /* 0xd2511f5378787825 */ /* 0x000fe200078e00ff */
[----:B------:R-:W-:Y:S03]  /*cca0*/  MUFU.EX2 R241, R248 ;  /* 0x000000f800f17308 */ /* 0x000fe60000000800 */
[----:B------:R-:W-:Y:S02]  /*ccb0*/  IMAD.WIDE.U32 R102, R102, -0x2daee0ad, RZ ;  /* 0xd2511f5366667825 */ /* 0x000fe400078e00ff */
[----:B------:R-:W-:Y:S01]  /*ccc0*/  LOP3.LUT R81, R93, UR15, R125, 0x96, !PT ;  /* 0x0000000f5d517c12 */ /* 0x000fe2000f8e967d */
[----:B------:R-:W-:Y:S01]  /*ccd0*/  HMMA.16816.F32 R56, R88, R68, R56 ;  /* 0x000000445838723c */ /* 0x000fe20000001838 */
[----:B------:R-:W-:Y:S01]  /*cce0*/  LOP3.LUT R80, R127, UR13, R92, 0x96, !PT ;  /* 0x0000000d7f507c12 */ /* 0x000fe2000f8e965c */
[----:B------:R-:W-:Y:S01]  /*ccf0*/  MUFU.EX2 R160, R160 ;  /* 0x000000a000a07308 */ /* 0x000fe20000000800 */
        /* <DEDUP_REMOVED lines=9> */
[----:B------:R-:W-:-:S03]  /*cd90*/  LOP3.LUT R81, R103, UR10, R120, 0x96, !PT ;  /* 0x0000000a67517c12 */ /* 0x000fc6000f8e9678 */
[----:B------:R-:W-:Y:S01]  /*cda0*/  IMAD.WIDE.U32 R96, R96, -0x326172a9, RZ ;  /* 0xcd9e8d5760607825 */ /* 0x000fe200078e00ff */
[----:B------:R-:W-:Y:S01]  /*cdb0*/  LOP3.LUT R68, R99, UR11, R126, 0x96, !PT ;  /* 0x0000000b63447c12 */ /* 0x000fe2000f8e967e */
[----:B------:R-:W1:Y:S01]  /*cdc0*/  MUFU.EX2 R242, R242 ;  /* 0x000000f200f27308 */ /* 0x000e620000000800 */
[----:B------:R-:W-:Y:S01]  /*cdd0*/  HMMA.16816.F32 R12, R88, R74, R12 ;  /* 0x0000004a580c723c */ /* 0x000fe2000000180c */
[----:B------:R-:W-:Y:S01]  /*cde0*/  FFMA.FTZ R238, R250, c[0x0][0x23c], -R175 ;  /* 0x00008f00faee7a23 */ /* 0x000fe200000108af */
[----:B------:R-:W-:Y:S01]  /*cdf0*/  LOP3.LUT R98, R97, UR9, R98, 0x96, !PT ;  /* 0x0000000961627c12 */ /* 0x000fe2000f8e9662 */
[----:B------:R-:W-:-:S04]  /*ce00*/  IMAD.WIDE.U32 R68, R68, -0x2daee0ad, RZ ;  /* 0xd2511f5344447825 */ /* 0x000fc800078e00ff */
        /* <DEDUP_REMOVED lines=8> */
[C---:B------:R-:W-:Y:S01]  /*ce90*/  HMMA.16816.F32 R64, R88.reuse, R84, R64 ;  /* 0x000000545840723c */ /* 0x040fe20000001840 */
[----:B-1----:R-:W-:Y:S01]  /*cea0*/  F2FP.PACK_AB R94, R242, R241 ;  /* 0x000000f1f25e723e */ /* 0x002fe200000000ff */
[----:B------:R-:W-:Y:S01]  /*ceb0*/  IMAD.WIDE.U32 R68, R68, -0x326172a9, RZ ;  /* 0xcd9e8d5744447825 */ /* 0x000fe200078e00ff */
[----:B------:R-:W-:Y:S01]  /*cec0*/  MUFU.EX2 R179, R179 ;  /* 0x000000b300b37308 */ /* 0x000fe20000000800 */
[----:B------:R-:W-:Y:S02]  /*ced0*/  LOP3.LUT R96, R101, UR7, R96, 0x96, !PT ;  /* 0x0000000765607c12 */ /* 0x000fe4000f8e9660 */
[----:B------:R-:W-:Y:S01]  /*cee0*/  FFMA.FTZ R250, R251, c[0x0][0x23c], -R175 ;  /* 0x00008f00fbfa7a23 */ /* 0x000fe200000108af */
[C---:B------:R-:W-:Y:S01]  /*cef0*/  LOP3.LUT R73, R68.reuse, 0xffff, RZ, 0xc0, !PT ;  /* 0x0000ffff44497812 */ /* 0x040fe200078ec0ff */
[----:B------:R-:W-:Y:S01]  /*cf00*/  FFMA.FTZ R240, R247, c[0x0][0x23c], -R152 ;  /* 0x00008f00f7f07a23 */ /* 0x000fe20000010898 */
[----:B------:R-:W-:Y:S01]  /*cf10*/  LOP3.LUT R74, R69, UR16, R100, 0x96, !PT ;  /* 0x00000010454a7c12 */ /* 0x000fe2000f8e9664 */
[--C-:B------:R-:W-:Y:S01]  /*cf20*/  FFMA.FTZ R246, R249, c[0x0][0x23c], -R152.reuse ;  /* 0x00008f00f9f67a23 */ /* 0x100fe20000010898 */
[C---:B------:R-:W-:Y:S01]  /*cf30*/  HMMA.16816.F32 R8, R88.reuse, R86, R8 ;  /* 0x000000565808723c */ /* 0x040fe20000001808 */
[----:B------:R-:W1:Y:S01]  /*cf40*/  MUFU.EX2 R250, R250 ;  /* 0x000000fa00fa7308 */ /* 0x000e620000000800 */
[----:B------:R-:W-:Y:S01]  /*cf50*/  LOP3.LUT R84, R68, 0xff, RZ, 0xc0, !PT ;  /* 0x000000ff44547812 */ /* 0x000fe200078ec0ff */
[----:B------:R-:W-:Y:S01]  /*cf60*/  FFMA.FTZ R247, R124, c[0x0][0x23c], -R152 ;  /* 0x00008f007cf77a23 */ /* 0x000fe20000010898 */
[----:B------:R-:W-:Y:S01]  /*cf70*/  SHF.R.U32.HI R92, RZ, 0x8, R73 ;  /* 0x00000008ff5c7819 */ /* 0x000fe20000011649 */
[----:B------:R-:W-:Y:S01]  /*cf80*/  IMAD.MOV.U32 R248, RZ, RZ, R107 ;  /* 0x000000fffff87224 */ /* 0x000fe200078e006b */
[----:B------:R-:W-:Y:S01]  /*cf90*/  SHF.R.U32.HI R72, RZ, 0x10, R68 ;  /* 0x00000010ff487819 */ /* 0x000fe20000011644 */
[----:B------:R-:W-:Y:S01]  /*cfa0*/  IMAD.MOV.U32 R249, RZ, RZ, R106 ;  /* 0x000000fffff97224 */ /* 0x000fe200078e006a */
[----:B------:R-:W-:Y:S01]  /*cfb0*/  HMMA.16816.F32 R76, R88, R20, R76 ;  /* 0x00000014584c723c */ /* 0x000fe2000000184c */
[----:B------:R-:W-:Y:S01]  /*cfc0*/  LOP3.LUT R87, R74, 0xffff, RZ, 0xc0, !PT ;  /* 0x0000ffff4a577812 */ /* 0x000fe200078ec0ff */
[----:B------:R-:W-:Y:S01]  /*cfd0*/  MUFU.EX2 R240, R240 ;  /* 0x000000f000f07308 */ /* 0x000fe20000000800 */
[----:B------:R-:W-:Y:S01]  /*cfe0*/  PRMT R84, R84, 0x5410, R92 ;  /* 0x0000541054547816 */ /* 0x000fe2000000005c */
[----:B------:R-:W-:Y:S01]  /*cff0*/  IMAD.WIDE.U32 R106, R80, -0x2daee0ad, RZ ;  /* 0xd2511f53506a7825 */ /* 0x000fe200078e00ff */
[----:B------:R-:W-:-:S02]  /*d000*/  LOP3.LUT R86, R74, 0xff, RZ, 0xc0, !PT ;  /* 0x000000ff4a567812 */ /* 0x000fc400078ec0ff */
[----:B------:R-:W-:Y:S01]  /*d010*/  SHF.R.U32.HI R73, RZ, 0x8, R87 ;  /* 0x00000008ff497819 */ /* 0x000fe20000011657 */
[----:B------:R-:W-:Y:S01]  /*d020*/  HMMA.16816.F32 R52, R88, R22, R52 ;  /* 0x000000165834723c */ /* 0x000fe20000001834 */
[--C-:B------:R-:W-:Y:S01]  /*d030*/  SHF.R.U32.HI R75, RZ, 0x10, R74.reuse ;  /* 0x00000010ff4b7819 */ /* 0x100fe2000001164a */
[----:B------:R-:W2:Y:S01]  /*d040*/  MUFU.EX2 R246, R246 ;  /* 0x000000f600f67308 */ /* 0x000ea20000000800 */
[----:B------:R-:W-:Y:S01]  /*d050*/  SHF.R.U32.HI R85, RZ, 0x18, R74 ;  /* 0x00000018ff557819 */ /* 0x000fe2000001164a */
[--C-:B------:R-:W-:Y:S01]  /*d060*/  HSET2.LE.AND R84, R84, R147.reuse, PT ;  /* 0x0000009354547233 */ /* 0x100fe20003803000 */
[----:B------:R-:W-:Y:S01]  /*d070*/  LOP3.LUT R74, R72, 0xff, RZ, 0xc0, !PT ;  /* 0x000000ff484a7812 */ /* 0x000fe200078ec0ff */
[----:B------:R-:W3:Y:S01]  /*d080*/  LDSM.16.MT88.4 R20, [R185+0x7000] ;  /* 0x00700000b914783b */ /* 0x000ee20000004200 */
[----:B------:R-:W-:Y:S01]  /*d090*/  IMAD.WIDE.U32 R90, R81, -0x326172a9, RZ ;  /* 0xcd9e8d57515a7825 */ /* 0x000fe200078e00ff */
[----:B------:R-:W-:Y:S02]  /*d0a0*/  PRMT R86, R86, 0x5410, R73 ;  /* 0x0000541056567816 */ /* 0x000fe40000000049 */
[----:B------:R-:W-:Y:S01]  /*d0b0*/  LOP3.LUT R72, R75, 0xff, RZ, 0xc0, !PT ;  /* 0x000000ff4b487812 */ /* 0x000fe200078ec0ff */
[----:B------:R-:W4:Y:S01]  /*d0c0*/  MUFU.EX2 R247, R247 ;  /* 0x000000f700f77308 */ /* 0x000f220000000800 */
[----:B------:R-:W-:Y:S01]  /*d0d0*/  LOP3.LUT R88, R91, UR9, R82, 0x96, !PT ;  /* 0x000000095b587c12 */ /* 0x000fe2000f8e9652 */
[--C-:B------:R-:W-:Y:S01]  /*d0e0*/  HSET2.LE.AND R86, R86, R147.reuse, PT ;  /* 0x0000009356567233 */ /* 0x100fe20003803000 */
[----:B------:R-:W-:Y:S01]  /*d0f0*/  PRMT R85, R72, 0x5410, R85 ;  /* 0x0000541048557816 */ /* 0x000fe20000000055 */
[----:B------:R-:W-:Y:S01]  /*d100*/  IMAD.MOV.U32 R251, RZ, RZ, R109 ;  /* 0x000000fffffb7224 */ /* 0x000fe200078e006d */
[----:B------:R-:W-:Y:S01]  /*d110*/  LOP3.LUT R94, R84, R94, RZ, 0xc0, !PT ;  /* 0x0000005e545e7212 */ /* 0x000fe200078ec0ff */
[----:B------:R-:W-:Y:S01]  /*d120*/  IMAD.WIDE.U32 R88, R88, -0x2daee0ad, RZ ;  /* 0xd2511f5358587825 */ /* 0x000fe200078e00ff */
[----:B-1----:R-:W-:Y:S01]  /*d130*/  F2FP.PACK_AB R92, R250, R238 ;  /* 0x000000eefa5c723e */ /* 0x002fe200000000ff */
[--C-:B------:R-:W-:Y:S01]  /*d140*/  HSET2.LE.AND R85, R85, R147.reuse, PT ;  /* 0x0000009355557233 */ /* 0x100fe20003803000 */
[----:B------:R-:W-:Y:S01]  /*d150*/  SHF.R.U32.HI R83, RZ, 0x18, R68 ;  /* 0x00000018ff537819 */ /* 0x000fe20000011644 */
[----:B------:R-:W1:Y:S01]  /*d160*/  MUFU.EX2 R178, R178 ;  /* 0x000000b200b27308 */ /* 0x000e620000000800 */
[----:B------:R-:W-:Y:S01]  /*d170*/  LOP3.LUT R84, R89, UR6, R106, 0x96, !PT ;  /* 0x0000000659547c12 */ /* 0x000fe2000f8e966a */
[----:B------:R-:W5:Y:S01]  /*d180*/  LDSM.16.MT88.4 R68, [R188+0x7000] ;  /* 0x00700000bc44783b */ /* 0x000f620000004200 */
[----:B------:R-:W-:Y:S01]  /*d190*/  LOP3.LUT R92, R86, R92, RZ, 0xc0, !PT ;  /* 0x0000005c565c7212 */ /* 0x000fe200078ec0ff */
[----:B------:R-:W-:Y:S01]  /*d1a0*/  IMAD.MOV.U32 R175, RZ, RZ, R108 ;  /* 0x000000ffffaf7224 */ /* 0x000fe200078e006c */
[----:B--2---:R-:W-:Y:S01]  /*d1b0*/  F2FP.PACK_AB R93, R246, R240 ;  /* 0x000000f0f65d723e */ /* 0x004fe200000000ff */
[----:B------:R-:W-:Y:S01]  /*d1c0*/  IMAD.WIDE.U32 R86, R84, -0x326172a9, RZ ;  /* 0xcd9e8d5754567825 */ /* 0x000fe200078e00ff */
[----:B------:R-:W-:Y:S01]  /*d1d0*/  PRMT R83, R74, 0x5410, R83 ;  /* 0x000054104a537816 */ /* 0x000fe20000000053 */
[----:B------:R-:W-:Y:S01]  /*d1e0*/  MUFU.EX2 R150, R150 ;  /* 0x0000009600967308 */ /* 0x000fe20000000800 */
[----:B------:R-:W-:Y:S01]  /*d1f0*/  LOP3.LUT R106, R107, UR8, R102, 0x96, !PT ;  /* 0x000000086b6a7c12 */ /* 0x000fe2000f8e9666 */
[----:B------:R-:W2:Y:S01]  /*d200*/  LDSM.16.MT88.4 R72, [R186+0x7000] ;  /* 0x00700000ba48783b */ /* 0x000ea20000004200 */
[----:B------:R-:W-:Y:S01]  /*d210*/  LOP3.LUT R93, R85, R93, RZ, 0xc0, !PT ;  /* 0x0000005d555d7212 */ /* 0x000fe200078ec0ff */
[--C-:B------:R-:W-:Y:S01]  /*d220*/  HSET2.LE.AND R83, R83, R147.reuse, PT ;  /* 0x0000009353537233 */ /* 0x100fe20003803000 */
[----:B------:R-:W-:Y:S01]  /*d230*/  LOP3.LUT R85, R86, 0xffff, RZ, 0xc0, !PT ;  /* 0x0000ffff56557812 */ /* 0x000fe200078ec0ff */
[----:B------:R-:W-:Y:S01]  /*d240*/  IMAD.WIDE.U32 R106, R106, -0x326172a9, RZ ;  /* 0xcd9e8d576a6a7825 */ /* 0x000fe200078e00ff */
[----:B------:R-:W-:Y:S01]  /*d250*/  LOP3.LUT R84, R86, 0xff, RZ, 0xc0, !PT ;  /* 0x000000ff56547812 */ /* 0x000fe200078ec0ff */
[----:B------:R-:W1:Y:S01]  /*d260*/  MUFU.EX2 R148, R148 ;  /* 0x0000009400947308 */ /* 0x000e620000000800 */
[----:B------:R-:W-:Y:S01]  /*d270*/  SHF.R.U32.HI R85, RZ, 0x8, R85 ;  /* 0x00000008ff557819 */ /* 0x000fe20000011655 */
[----:B------:R-:W-:Y:S01]  /*d280*/  LDSM.16.MT88.4 R108, [R186+0x7800] ;  /* 0x00780000ba6c783b */ /* 0x000fe20000004200 */
[----:B------:R-:W-:Y:S01]  /*d290*/  SHF.R.U32.HI R89, RZ, 0x10, R86 ;  /* 0x00000010ff597819 */ /* 0x000fe20000011656 */
[----:B------:R-:W-:Y:S01]  /*d2a0*/  FADD.FTZ R2, R143, R2 ;  /* 0x000000028f027221 */ /* 0x000fe20000010000 */
[----:B----4-:R-:W-:Y:S01]  /*d2b0*/  F2FP.PACK_AB R95, R247, R244 ;  /* 0x000000f4f75f723e */ /* 0x010fe200000000ff */
[----:B------:R-:W-:Y:S01]  /*d2c0*/  FADD.FTZ R0, R139, R0 ;  /* 0x000000008b007221 */ /* 0x000fe20000010000 */
[----:B------:R-:W-:Y:S01]  /*d2d0*/  LOP3.LUT R87, R87, UR16, R106, 0x96, !PT ;  /* 0x0000001057577c12 */ /* 0x000fe2000f8e966a */
[----:B------:R-:W-:Y:S01]  /*d2e0*/  FADD.FTZ R154, R169, R154 ;  /* 0x0000009aa99a7221 */ /* 0x000fe20000010000 */
[----:B------:R-:W-:Y:S01]  /*d2f0*/  PRMT R84, R84, 0x5410, R85 ;  /* 0x0000541054547816 */ /* 0x000fe20000000055 */
[----:B------:R-:W-:Y:S01]  /*d300*/  FADD.FTZ R163, R161, R163 ;  /* 0x000000a3a1a37221 */ /* 0x000fe20000010000 */
[----:B------:R-:W-:Y:S01]  /*d310*/  LOP3.LUT R85, R89, 0xff, RZ, 0xc0, !PT ;  /* 0x000000ff59557812 */ /* 0x000fe200078ec0ff */
[----:B------:R-:W-:Y:S01]  /*d320*/  FADD.FTZ R2, R142, R2 ;  /* 0x000000028e027221 */ /* 0x000fe20000010000 */
[----:B------:R-:W-:Y:S01]  /*d330*/  LOP3.LUT R95, R83, R95, RZ, 0xc0, !PT ;  /* 0x0000005f535f7212 */ /* 0x000fe200078ec0ff */
[--C-:B------:R-:W-:Y:S01]  /*d340*/  HSET2.LE.AND R84, R84, R147.reuse, PT ;  /* 0x0000009354547233 */ /* 0x100fe20003803000 */
[C---:B------:R-:W-:Y:S01]  /*d350*/  LOP3.LUT R89, R87.reuse, 0xffff, RZ, 0xc0, !PT ;  /* 0x0000ffff57597812 */ /* 0x040fe200078ec0ff */
[----:B------:R-:W4:Y:S01]  /*d360*/  LDSM.16.MT88.4 R80, [R184+0x7000] ;  /* 0x00700000b850783b */ /* 0x000f220000004200 */
[----:B------:R-:W-:Y:S01]  /*d370*/  SHF.R.U32.HI R99, RZ, 0x10, R87 ;  /* 0x00000010ff637819 */ /* 0x000fe20000011657 */
[----:B------:R-:W-:Y:S01]  /*d380*/  FADD.FTZ R0, R146, R0 ;  /* 0x0000000092007221 */ /* 0x000fe20000010000 */
[----:B------:R-:W-:Y:S01]  /*d390*/  SHF.R.U32.HI R86, RZ, 0x18, R86 ;  /* 0x00000018ff567819 */ /* 0x000fe20000011656 */
[C---:B---3--:R-:W-:Y:S01]  /*d3a0*/  HMMA.16816.F32 R36, R92.reuse, R20, R36 ;  /* 0x000000145c24723c */ /* 0x048fe20000001824 */
[----:B------:R-:W-:Y:S01]  /*d3b0*/  LOP3.LUT R91, R87, 0xff, RZ, 0xc0, !PT ;  /* 0x000000ff575b7812 */ /* 0x000fe200078ec0ff */
[----:B------:R-:W-:Y:S01]  /*d3c0*/  FADD.FTZ R154, R168, R154 ;  /* 0x0000009aa89a7221 */ /* 0x000fe20000010000 */
[----:B------:R-:W-:Y:S01]  /*d3d0*/  SHF.R.U32.HI R97, RZ, 0x8, R89 ;  /* 0x00000008ff617819 */ /* 0x000fe20000011659 */
[----:B------:R-:W-:Y:S01]  /*d3e0*/  FADD.FTZ R163, R171, R163 ;  /* 0x000000a3aba37221 */ /* 0x000fe20000010000 */
[----:B------:R-:W-:Y:S01]  /*d3f0*/  SHF.R.U32.HI R87, RZ, 0x18, R87 ;  /* 0x00000018ff577819 */ /* 0x000fe20000011657 */
[----:B------:R-:W-:Y:S01]  /*d400*/  FADD.FTZ R2, R141, R2 ;  /* 0x000000028d027221 */ /* 0x000fe20000010000 */
[----:B------:R-:W-:Y:S01]  /*d410*/  LOP3.LUT R89, R99, 0xff, RZ, 0xc0, !PT ;  /* 0x000000ff63597812 */ /* 0x000fe200078ec0ff */
[C---:B-----5:R-:W-:Y:S01]  /*d420*/  HMMA.16816.F32 R24, R92.reuse, R70, R24 ;  /* 0x000000465c18723c */ /* 0x060fe20000001818 */
        /* <DEDUP_REMOVED lines=10> */
[----:B-1----:R-:W-:Y:S01]  /*d4d0*/  F2FP.PACK_AB R99, R178, R179 ;  /* 0x000000b3b263723e */ /* 0x002fe200000000ff */
[----:B------:R-:W-:Y:S01]  /*d4e0*/  HSET2.LE.AND R89, R87, R147, PT ;  /* 0x0000009357597233 */ /* 0x000fe20003803000 */
[----:B------:R-:W-:Y:S01]  /*d4f0*/  F2FP.PACK_AB R97, R174, R160 ;  /* 0x000000a0ae61723e */ /* 0x000fe200000000ff */
[C---:B--2---:R-:W-:Y:S01]  /*d500*/  HMMA.16816.F32 R28, R92.reuse, R72, R28 ;  /* 0x000000485c1c723c */ /* 0x044fe2000000181c */
[----:B------:R-:W-:Y:S01]  /*d510*/  F2FP.PACK_AB R91, R148, R150 ;  /* 0x00000096945b723e */ /* 0x000fe200000000ff */
[----:B------:R-:W-:Y:S01]  /*d520*/  FADD.FTZ R2, R177, R2 ;  /* 0x00000002b1027221 */ /* 0x000fe20000010000 */
[----:B------:R-:W-:Y:S01]  /*d530*/  LOP3.LUT R87, R85, R99, RZ, 0xc0, !PT ;  /* 0x0000006355577212 */ /* 0x000fe200078ec0ff */
[----:B------:R-:W-:Y:S01]  /*d540*/  FADD.FTZ R0, R236, R0 ;  /* 0x00000000ec007221 */ /* 0x000fe20000010000 */
[----:B------:R-:W-:Y:S01]  /*d550*/  LOP3.LUT R84, R84, R97, RZ, 0xc0, !PT ;  /* 0x0000006154547212 */ /* 0x000fe200078ec0ff */
[----:B------:R-:W-:Y:S01]  /*d560*/  IMAD.WIDE.U32 R96, R96, -0x2daee0ad, RZ ;  /* 0xd2511f5360607825 */ /* 0x000fe200078e00ff */
[----:B------:R-:W-:Y:S01]  /*d570*/  LOP3.LUT R85, R89, R91, RZ, 0xc0, !PT ;  /* 0x0000005b59557212 */ /* 0x000fe200078ec0ff */
[----:B------:R-:W-:Y:S01]  /*d580*/  HMMA.16816.F32 R16, R92, R68, R16 ;  /* 0x000000445c10723c */ /* 0x000fe20000001810 */
[----:B------:R-:W-:Y:S01]  /*d590*/  LOP3.LUT R90, R107, UR7, R90, 0x96, !PT ;  /* 0x000000076b5a7c12 */ /* 0x000fe2000f8e965a */
[----:B------:R-:W-:Y:S01]  /*d5a0*/  FADD.FTZ R154, R243, R154 ;  /* 0x0000009af39a7221 */ /* 0x000fe20000010000 */
[----:B------:R-:W-:Y:S01]  /*d5b0*/  LOP3.LUT R98, R97, UR17, R98, 0x96, !PT ;  /* 0x0000001161627c12 */ /* 0x000fe2000f8e9662 */
[----:B------:R-:W-:-:S02]  /*d5c0*/  FADD.FTZ R163, R226, R163 ;  /* 0x000000a3e2a37221 */ /* 0x000fc40000010000 */
[----:B------:R-:W-:Y:S02]  /*d5d0*/  FADD.FTZ R2, R176, R2 ;  /* 0x00000002b0027221 */ /* 0x000fe40000010000 */
[C---:B------:R-:W-:Y:S01]  /*d5e0*/  HMMA.16816.F32 R4, R84.reuse, R70, R4 ;  /* 0x000000465404723c */ /* 0x040fe20000001804 */
[----:B------:R-:W-:Y:S02]  /*d5f0*/  FADD.FTZ R0, R231, R0 ;  /* 0x00000000e7007221 */ /* 0x000fe40000010000 */
[--C-:B------:R-:W-:Y:S02]  /*d600*/  FFMA.FTZ R138, R138, c[0x0][0x23c], -R104.reuse ;  /* 0x00008f008a8a7a23 */ /* 0x100fe40000010868 */
[----:B------:R-:W-:Y:S02]  /*d610*/  FFMA.FTZ R145, R145, c[0x0][0x23c], -R104 ;  /* 0x00008f0091917a23 */ /* 0x000fe40000010868 */
[----:B------:R-:W-:Y:S01]  /*d620*/  LOP3.LUT R70, R96, 0xffff, RZ, 0xc0, !PT ;  /* 0x0000ffff60467812 */ /* 0x000fe200078ec0ff */
[----:B------:R-:W-:Y:S01]  /*d630*/  HMMA.16816.F32 R60, R84, R72, R60 ;  /* 0x00000048543c723c */ /* 0x000fe2000000183c */
[----:B------:R-:W-:Y:S01]  /*d640*/  SHF.R.U32.HI R71, RZ, 0x10, R98 ;  /* 0x00000010ff477819 */ /* 0x000fe20000011662 */
[----:B------:R-:W-:Y:S01]  /*d650*/  FFMA.FTZ R166, R166, c[0x0][0x23c], -R105 ;  /* 0x00008f00a6a67a23 */ /* 0x000fe20000010869 */
[----:B------:R-:W-:Y:S01]  /*d660*/  SHF.R.U32.HI R70, RZ, 0x8, R70 ;  /* 0x00000008ff467819 */ /* 0x000fe20000011646 */
[----:B------:R-:W-:Y:S01]  /*d670*/  FADD.FTZ R154, R175, R154 ;  /* 0x0000009aaf9a7221 */ /* 0x000fe20000010000 */
[----:B------:R-:W-:Y:S01]  /*d680*/  LOP3.LUT R71, R71, 0xff, RZ, 0xc0, !PT ;  /* 0x000000ff47477812 */ /* 0x000fe200078ec0ff */
[----:B------:R-:W-:Y:S01]  /*d690*/  FADD.FTZ R163, R249, R163 ;  /* 0x000000a3f9a37221 */ /* 0x000fe20000010000 */
[----:B------:R-:W-:Y:S01]  /*d6a0*/  LOP3.LUT R72, R98, 0xffff, RZ, 0xc0, !PT ;  /* 0x0000ffff62487812 */ /* 0x000fe200078ec0ff */
[----:B------:R-:W-:Y:S01]  /*d6b0*/  HMMA.16816.F32 R40, R92, R22, R40 ;  /* 0x000000165c28723c */ /* 0x000fe20000001828 */
[----:B------:R-:W-:Y:S01]  /*d6c0*/  FADD.FTZ R2, R229, R2 ;  /* 0x00000002e5027221 */ /* 0x000fe20000010000 */
[----:B------:R-:W-:Y:S01]  /*d6d0*/  MUFU.EX2 R138, R138 ;  /* 0x0000008a008a7308 */ /* 0x000fe20000000800 */
[----:B------:R-:W-:Y:S01]  /*d6e0*/  SHF.R.U32.HI R72, RZ, 0x8, R72 ;  /* 0x00000008ff487819 */ /* 0x000fe20000011648 */
[----:B------:R-:W-:-:S02]  /*d6f0*/  FADD.FTZ R0, R239, R0 ;  /* 0x00000000ef007221 */ /* 0x000fc40000010000 */
[----:B------:R-:W-:Y:S02]  /*d700*/  FADD.FTZ R154, R248, R154 ;  /* 0x0000009af89a7221 */ /* 0x000fe40000010000 */
[C---:B------:R-:W-:Y:S01]  /*d710*/  HMMA.16816.F32 R56, R84.reuse, R68, R56 ;  /* 0x000000445438723c */ /* 0x040fe20000001838 */
[----:B------:R-:W-:Y:S01]  /*d720*/  FADD.FTZ R163, R251, R163 ;  /* 0x000000a3fba37221 */ /* 0x000fe20000010000 */
[----:B------:R-:W-:Y:S01]  /*d730*/  MUFU.EX2 R145, R145 ;  /* 0x0000009100917308 */ /* 0x000fe20000000800 */
[----:B------:R-:W-:Y:S02]  /*d740*/  FADD.FTZ R2, R227, R2 ;  /* 0x00000002e3027221 */ /* 0x000fe40000010000 */
[----:B------:R-:W-:Y:S02]  /*d750*/  FADD.FTZ R0, R237, R0 ;  /* 0x00000000ed007221 */ /* 0x000fe40000010000 */
[----:B------:R-:W-:Y:S01]  /*d760*/  LOP3.LUT R68, R96, 0xff, RZ, 0xc0, !PT ;  /* 0x000000ff60447812 */ /* 0x000fe200078ec0ff */
[----:B------:R-:W-:Y:S01]  /*d770*/  HMMA.16816.F32 R64, R84, R20, R64 ;  /* 0x000000145440723c */ /* 0x000fe20000001840 */
[----:B------:R-:W-:Y:S01]  /*d780*/  SHF.R.U32.HI R69, RZ, 0x10, R96 ;  /* 0x00000010ff457819 */ /* 0x000fe20000011660 */
[----:B------:R-:W-:Y:S01]  /*d790*/  MUFU.EX2 R20, R155 ;  /* 0x0000009b00147308 */ /* 0x000fe20000000800 */
[----:B------:R-:W-:Y:S01]  /*d7a0*/  PRMT R68, R68, 0x5410, R70 ;  /* 0x0000541044447816 */ /* 0x000fe20000000046 */
[----:B------:R-:W-:Y:S01]  /*d7b0*/  FADD.FTZ R154, R160, R154 ;  /* 0x0000009aa09a7221 */ /* 0x000fe20000010000 */
[----:B------:R-:W-:Y:S01]  /*d7c0*/  LOP3.LUT R69, R69, 0xff, RZ, 0xc0, !PT ;  /* 0x000000ff45457812 */ /* 0x000fe200078ec0ff */
[----:B------:R-:W-:-:S02]  /*d7d0*/  FADD.FTZ R163, R150, R163 ;  /* 0x000000a396a37221 */ /* 0x000fc40000010000 */
[----:B------:R-:W-:Y:S01]  /*d7e0*/  HMMA.16816.F32 R8, R84, R22, R8 ;  /* 0x000000165408723c */ /* 0x000fe20000001808 */
[----:B------:R-:W-:Y:S01]  /*d7f0*/  FFMA.FTZ R21, R153, c[0x0][0x23c], -R152 ;  /* 0x00008f0099157a23 */ /* 0x000fe20000010898 */
[----:B------:R-:W-:Y:S01]  /*d800*/  HSET2.LE.AND R68, R68, R147, PT ;  /* 0x0000009344447233 */ /* 0x000fe20003803000 */
[----:B------:R-:W-:Y:S02]  /*d810*/  FADD.FTZ R2, R238, R2 ;  /* 0x00000002ee027221 */ /* 0x000fe40000010000 */
[----:B------:R-:W-:Y:S02]  /*d820*/  FADD.FTZ R0, R240, R0 ;  /* 0x00000000f0007221 */ /* 0x000fe40000010000 */
[----:B------:R-:W-:Y:S01]  /*d830*/  LOP3.LUT R23, R98, 0xff, RZ, 0xc0, !PT ;  /* 0x000000ff62177812 */ /* 0x000fe200078ec0ff */
[----:B------:R-:W-:Y:S01]  /*d840*/  FFMA.FTZ R22, R149, c[0x0][0x23c], -R152 ;  /* 0x00008f0095167a23 */ /* 0x000fe20000010898 */
[----:B------:R-:W1:Y:S01]  /*d850*/  MUFU.EX2 R21, R21 ;  /* 0x0000001500157308 */ /* 0x000e620000000800 */
[----:B------:R-:W-:Y:S01]  /*d860*/  HMMA.16816.F32 R32, R92, R74, R32 ;  /* 0x0000004a5c20723c */ /* 0x000fe20000001820 */
[----:B------:R-:W-:Y:S01]  /*d870*/  PRMT R70, R23, 0x5410, R72 ;  /* 0x0000541017467816 */ /* 0x000fe20000000048 */
[----:B------:R-:W-:Y:S01]  /*d880*/  FFMA.FTZ R149, R164, c[0x0][0x23c], -R104 ;  /* 0x00008f00a4957a23 */ /* 0x000fe20000010868 */
[----:B------:R-:W-:Y:S01]  /*d890*/  SHF.R.U32.HI R98, RZ, 0x18, R98 ;  /* 0x00000018ff627819 */ /* 0x000fe20000011662 */
[----:B------:R-:W-:-:S02]  /*d8a0*/  FADD.FTZ R154, R174, R154 ;  /* 0x0000009aae9a7221 */ /* 0x000fc40000010000 */
[----:B------:R-:W-:Y:S01]  /*d8b0*/  HSET2.LE.AND R70, R70, R147, PT ;  /* 0x0000009346467233 */ /* 0x000fe20003803000 */
[----:B------:R-:W-:Y:S01]  /*d8c0*/  MUFU.EX2 R22, R22 ;  /* 0x0000001600167308 */ /* 0x000fe20000000800 */
[C---:B----4-:R-:W-:Y:S01]  /*d8d0*/  HMMA.16816.F32 R44, R92.reuse, R80, R44 ;  /* 0x000000505c2c723c */ /* 0x050fe2000000182c */
[----:B------:R-:W-:Y:S02]  /*d8e0*/  FADD.FTZ R163, R148, R163 ;  /* 0x000000a394a37221 */ /* 0x000fe40000010000 */
[----:B------:R-:W-:Y:S02]  /*d8f0*/  FADD.FTZ R2, R250, R2 ;  /* 0x00000002fa027221 */ /* 0x000fe40000010000 */
[----:B------:R-:W-:Y:S02]  /*d900*/  FADD.FTZ R0, R246, R0 ;  /* 0x00000000f6007221 */ /* 0x000fe40000010000 */
[----:B------:R-:W2:Y:S01]  /*d910*/  MUFU.EX2 R23, R151 ;  /* 0x0000009700177308 */ /* 0x000ea20000000800 */
[----:B------:R-:W-:Y:S01]  /*d920*/  HMMA.16816.F32 R48, R92, R82, R48 ;  /* 0x000000525c30723c */ /* 0x000fe20000001830 */
[----:B------:R-:W-:-:S02]  /*d930*/  FADD.FTZ R154, R225, R154 ;  /* 0x0000009ae19a7221 */ /* 0x000fc40000010000 */
[----:B------:R-:W-:Y:S02]  /*d940*/  FADD.FTZ R163, R179, R163 ;  /* 0x000000a3b3a37221 */ /* 0x000fe40000010000 */
[----:B------:R-:W-:Y:S02]  /*d950*/  FADD.FTZ R2, R241, R2 ;  /* 0x00000002f1027221 */ /* 0x000fe40000010000 */
[----:B------:R-:W-:Y:S01]  /*d960*/  SHF.R.U32.HI R95, RZ, 0x18, R96 ;  /* 0x00000018ff5f7819 */ /* 0x000fe20000011660 */
[C---:B------:R-:W-:Y:S01]  /*d970*/  HMMA.16816.F32 R12, R84.reuse, R74, R12 ;  /* 0x0000004a540c723c */ /* 0x040fe2000000180c */
[----:B------:R-:W-:Y:S01]  /*d980*/  F2FP.PACK_AB R94, R156, R158 ;  /* 0x0000009e9c5e723e */ /* 0x000fe200000000ff */
[----:B------:R-:W3:Y:S01]  /*d990*/  MUFU.EX2 R149, R149 ;  /* 0x0000009500957308 */ /* 0x000ee20000000800 */
[----:B------:R-:W-:Y:S01]  /*d9a0*/  PRMT R95, R69, 0x5410, R95 ;  /* 0x00005410455f7816 */ /* 0x000fe2000000005f */
[----:B------:R-:W-:Y:S01]  /*d9b0*/  FADD.FTZ R0, R244, R0 ;  /* 0x00000000f4007221 */ /* 0x000fe20000010000 */
[----:B------:R-:W-:Y:S01]  /*d9c0*/  PRMT R69, R71, 0x5410, R98 ;  /* 0x0000541047457816 */ /* 0x000fe20000000062 */
[----:B------:R-:W-:Y:S01]  /*d9d0*/  FADD.FTZ R154, R224, R154 ;  /* 0x0000009ae09a7221 */ /* 0x000fe20000010000 */
[----:B------:R-:W-:Y:S01]  /*d9e0*/  LOP3.LUT R94, R68, R94, RZ, 0xc0, !PT ;  /* 0x0000005e445e7212 */ /* 0x000fe200078ec0ff */
[--C-:B------:R-:W-:Y:S01]  /*d9f0*/  HSET2.LE.AND R95, R95, R147.reuse, PT ;  /* 0x000000935f5f7233 */ /* 0x100fe20003803000 */
[----:B------:R-:W-:Y:S01]  /*da00*/  F2FP.PACK_AB R92, R157, R159 ;  /* 0x0000009f9d5c723e */ /* 0x000fe200000000ff */
[----:B------:R-:W-:Y:S01]  /*da10*/  HSET2.LE.AND R69, R69, R147, PT ;  /* 0x0000009345457233 */ /* 0x000fe20003803000 */
[----:B-1----:R-:W-:Y:S01]  /*da20*/  F2FP.PACK_AB R93, R21, R20 ;  /* 0x00000014155d723e */ /* 0x002fe200000000ff */
[C---:B------:R-:W-:Y:S01]  /*da30*/  HMMA.16816.F32 R100, R84.reuse, R80, R76 ;  /* 0x000000505464723c */ /* 0x040fe2000000184c */
[----:B--2---:R-:W-:Y:S01]  /*da40*/  F2FP.PACK_AB R68, R23, R22 ;  /* 0x000000161744723e */ /* 0x004fe200000000ff */
[----:B------:R-:W-:Y:S01]  /*da50*/  LDSM.16.MT88.4 R96, [R184+0x7800] ;  /* 0x00780000b860783b */ /* 0x000fe20000004200 */
[----:B------:R-:W-:Y:S01]  /*da60*/  LOP3.LUT R92, R70, R92, RZ, 0xc0, !PT ;  /* 0x0000005c465c7212 */ /* 0x000fe200078ec0ff */
[----:B------:R-:W-:Y:S01]  /*da70*/  FFMA.FTZ R151, R165, c[0x0][0x23c], -R104 ;  /* 0x00008f00a5977a23 */ /* 0x000fe20000010868 */
[----:B------:R-:W-:Y:S01]  /*da80*/  LOP3.LUT R93, R69, R93, RZ, 0xc0, !PT ;  /* 0x0000005d455d7212 */ /* 0x000fe200078ec0ff */
[----:B------:R-:W-:Y:S01]  /*da90*/  FADD.FTZ R163, R178, R163 ;  /* 0x000000a3b2a37221 */ /* 0x000fe20000010000 */
[----:B------:R-:W-:Y:S01]  /*daa0*/  LOP3.LUT R95, R95, R68, RZ, 0xc0, !PT ;  /* 0x000000445f5f7212 */ /* 0x000fe200078ec0ff */
[----:B------:R-:W-:Y:S01]  /*dab0*/  HMMA.16816.F32 R52, R84, R82, R52 ;  /* 0x000000525434723c */ /* 0x000fe20000001834 */
[----:B------:R-:W1:Y:S01]  /*dac0*/  LDSM.16.MT88.4 R84, [R185+0x7800] ;  /* 0x00780000b954783b */ /* 0x000e620000004200 */
[----:B------:R-:W-:Y:S01]  /*dad0*/  MUFU.EX2 R151, R151 ;  /* 0x0000009700977308 */ /* 0x000fe20000000800 */
[----:B------:R-:W-:-:S02]  /*dae0*/  FADD.FTZ R2, R242, R2 ;  /* 0x00000002f2027221 */ /* 0x000fc40000010000 */
[----:B------:R-:W-:Y:S02]  /*daf0*/  FADD.FTZ R0, R247, R0 ;  /* 0x00000000f7007221 */ /* 0x000fe40000010000 */
[----:B------:R-:W-:Y:S01]  /*db00*/  FADD.FTZ R154, R138, R154 ;  /* 0x0000009a8a9a7221 */ /* 0x000fe20000010000 */
[C---:B------:R-:W-:Y:S01]  /*db10*/  HMMA.16816.F32 R120, R92.reuse, R118, R24 ;  /* 0x000000765c78723c */ /* 0x040fe20000001818 */
[----:B------:R-:W-:Y:S02]  /*db20*/  FADD.FTZ R2, R159, R2 ;  /* 0x000000029f027221 */ /* 0x000fe40000010000 */
[----:B------:R-:W-:Y:S02]  /*db30*/  FADD.FTZ R0, R20, R0 ;  /* 0x0000000014007221 */ /* 0x000fe40000010000 */
[----:B------:R-:W-:Y:S02]  /*db40*/  FADD.FTZ R154, R145, R154 ;  /* 0x0000009a919a7221 */ /* 0x000fe40000010000 */
[----:B------:R-:W-:Y:S01]  /*db50*/  IMAD.WIDE.U32 R26, R90, -0x2daee0ad, RZ ;  /* 0xd2511f535a1a7825 */ /* 0x000fe200078e00ff */
[----:B------:R-:W-:Y:S03]  /*db60*/  HMMA.16816.F32 R124, R92, R116, R16 ;  /* 0x000000745c7c723c */ /* 0x000fe60000001810 */
[--C-:B------:R-:W-:Y:S01]  /*db70*/  FFMA.FTZ R24, R132, c[0x0][0x23c], -R105.reuse ;  /* 0x00008f0084187a23 */ /* 0x100fe20000010869 */
[----:B------:R-:W-:Y:S01]  /*db80*/  LOP3.LUT R88, R27, UR17, R88, 0x96, !PT ;  /* 0x000000111b587c12 */ /* 0x000fe2000f8e9658 */
[----:B------:R-:W-:-:S02]  /*db90*/  FFMA.FTZ R25, R137, c[0x0][0x23c], -R105 ;  /* 0x00008f0089197a23 */ /* 0x000fc40000010869 */
[----:B------:R-:W-:Y:S01]  /*dba0*/  LOP3.LUT R19, R26, 0xffff, RZ, 0xc0, !PT ;  /* 0x0000ffff1a137812 */ /* 0x000fe200078ec0ff */
[----:B------:R-:W-:Y:S01]  /*dbb0*/  FFMA.FTZ R105, R167, c[0x0][0x23c], -R105 ;  /* 0x00008f00a7697a23 */ /* 0x000fe20000010869 */
[----:B------:R-:W-:Y:S01]  /*dbc0*/  LOP3.LUT R27, R88, 0xffff, RZ, 0xc0, !PT ;  /* 0x0000ffff581b7812 */ /* 0x000fe200078ec0ff */
[C---:B------:R-:W-:Y:S01]  /*dbd0*/  HMMA.16816.F32 R68, R92.reuse, R108, R28 ;  /* 0x0000006c5c44723c */ /* 0x040fe2000000181c */
[----:B------:R-:W-:Y:S01]  /*dbe0*/  LOP3.LUT R16, R26, 0xff, RZ, 0xc0, !PT ;  /* 0x000000ff1a107812 */ /* 0x000fe200078ec0ff */
[----:B------:R-:W2:Y:S01]  /*dbf0*/  MUFU.EX2 R24, R24 ;  /* 0x0000001800187308 */ /* 0x000ea20000000800 */
[----:B------:R-:W-:Y:S01]  /*dc00*/  SHF.R.U32.HI R18, RZ, 0x10, R26 ;  /* 0x00000010ff127819 */ /* 0x000fe2000001161a */
[----:B------:R-:W-:Y:S01]  /*dc10*/  FADD.FTZ R2, R157, R2 ;  /* 0x000000029d027221 */ /* 0x000fe20000010000 */
[----:B------:R-:W-:Y:S01]  /*dc20*/  SHF.R.U32.HI R17, RZ, 0x18, R26 ;  /* 0x00000018ff117819 */ /* 0x000fe2000001161a */
[----:B------:R-:W-:Y:S01]  /*dc30*/  FADD.FTZ R0, R21, R0 ;  /* 0x0000000015007221 */ /* 0x000fe20000010000 */
[----:B------:R-:W-:Y:S01]  /*dc40*/  SHF.R.U32.HI R30, RZ, 0x8, R19 ;  /* 0x00000008ff1e7819 */ /* 0x000fe20000011613 */
[C---:B------:R-:W-:Y:S01]  /*dc50*/  HMMA.16816.F32 R72, R92.reuse, R110, R32 ;  /* 0x0000006e5c48723c */ /* 0x040fe20000001820 */
[----:B------:R-:W-:Y:S01]  /*dc60*/  SHF.R.U32.HI R19, RZ, 0x8, R27 ;  /* 0x00000008ff137819 */ /* 0x000fe2000001161b */
[----:B------:R-:W4:Y:S01]  /*dc70*/  MUFU.EX2 R25, R25 ;  /* 0x0000001900197308 */ /* 0x000f220000000800 */
[----:B------:R-:W-:Y:S01]  /*dc80*/  SHF.R.U32.HI R29, RZ, 0x10, R88 ;  /* 0x00000010ff1d7819 */ /* 0x000fe20000011658 */
[----:B---3--:R-:W-:Y:S01]  /*dc90*/  FADD.FTZ R154, R149, R154 ;  /* 0x0000009a959a7221 */ /* 0x008fe20000010000 */
[----:B------:R-:W-:Y:S01]  /*dca0*/  LOP3.LUT R28, R88, 0xff, RZ, 0xc0, !PT ;  /* 0x000000ff581c7812 */ /* 0x000fe200078ec0ff */
[----:B------:R-:W-:Y:S01]  /*dcb0*/  FADD.FTZ R2, R158, R2 ;  /* 0x000000029e027221 */ /* 0x000fe20000010000 */
[----:B------:R-:W-:Y:S01]  /*dcc0*/  LOP3.LUT R18, R18, 0xff, RZ, 0xc0, !PT ;  /* 0x000000ff12127812 */ /* 0x000fe200078ec0ff */
[C---:B-1----:R-:W-:Y:S01]  /*dcd0*/  HMMA.16816.F32 R80, R92.reuse, R84, R36 ;  /* 0x000000545c50723c */ /* 0x042fe20000001824 */
[----:B------:R-:W-:Y:S01]  /*dce0*/  SHF.R.U32.HI R88, RZ, 0x18, R88 ;  /* 0x00000018ff587819 */ /* 0x000fe20000011658 */
[----:B------:R-:W1:Y:S01]  /*dcf0*/  MUFU.EX2 R26, R166 ;  /* 0x000000a6001a7308 */ /* 0x000e620000000800 */
[----:B------:R-:W-:Y:S01]  /*dd00*/  LOP3.LUT R29, R29, 0xff, RZ, 0xc0, !PT ;  /* 0x000000ff1d1d7812 */ /* 0x000fe200078ec0ff */
[----:B--2---:R-:W-:Y:S01]  /*dd10*/  FADD.FTZ R163, R24, R163 ;  /* 0x000000a318a37221 */ /* 0x004fe20000010000 */
[----:B------:R-:W-:Y:S01]  /*dd20*/  PRMT R16, R16, 0x5410, R30 ;  /* 0x0000541010107816 */ /* 0x000fe2000000001e */
[----:B------:R-:W-:Y:S01]  /*dd30*/  FADD.FTZ R0, R22, R0 ;  /* 0x0000000016007221 */ /* 0x000fe20000010000 */
[----:B------:R-:W-:Y:S01]  /*dd40*/  PRMT R17, R18, 0x5410, R17 ;  /* 0x0000541012117816 */ /* 0x000fe20000000011 */
[----:B------:R-:W-:Y:S01]  /*dd50*/  FADD.FTZ R221, R151, R154 ;  /* 0x0000009a97dd7221 */ /* 0x000fe20000010000 */
[----:B------:R-:W-:Y:S01]  /*dd60*/  PRMT R28, R28, 0x5410, R19 ;  /* 0x000054101c1c7816 */ /* 0x000fe20000000013 */
[----:B------:R-:W2:Y:S01]  /*dd70*/  MUFU.EX2 R27, R105 ;  /* 0x00000069001b7308 */ /* 0x000ea20000000800 */
[----:B------:R-:W-:Y:S01]  /*dd80*/  PRMT R29, R29, 0x5410, R88 ;  /* 0x000054101d1d7816 */ /* 0x000fe20000000058 */
[--C-:B------:R-:W-:Y:S01]  /*dd90*/  HSET2.LE.AND R18, R16, R147.reuse, PT ;  /* 0x0000009310127233 */ /* 0x100fe20003803000 */
[----:B----4-:R-:W-:Y:S01]  /*dda0*/  F2FP.PACK_AB R30, R25, R24 ;  /* 0x00000018191e723e */ /* 0x010fe200000000ff */
[--C-:B------:R-:W-:Y:S01]  /*ddb0*/  HSET2.LE.AND R19, R17, R147.reuse, PT ;  /* 0x0000009311137233 */ /* 0x100fe20003803000 */
[----:B------:R-:W-:Y:S01]  /*ddc0*/  F2FP.PACK_AB R17, R145, R138 ;  /* 0x0000008a9111723e */ /* 0x000fe200000000ff */
[--C-:B------:R-:W-:Y:S01]  /*ddd0*/  HSET2.LE.AND R16, R28, R147.reuse, PT ;  /* 0x000000931c107233 */ /* 0x100fe20003803000 */
[----:B------:R-:W-:Y:S01]  /*dde0*/  FADD.FTZ R163, R25, R163 ;  /* 0x000000a319a37221 */ /* 0x000fe20000010000 */
[----:B------:R-:W-:Y:S01]  /*ddf0*/  HSET2.LE.AND R147, R29, R147, PT ;  /* 0x000000931d937233 */ /* 0x000fe20003803000 */
[----:B------:R-:W-:Y:S01]  /*de00*/  F2FP.PACK_AB R29, R151, R149 ;  /* 0x00000095971d723e */ /* 0x000fe200000000ff */
[C---:B------:R-:W-:Y:S01]  /*de10*/  HMMA.16816.F32 R88, R92.reuse, R96, R44 ;  /* 0x000000605c58723c */ /* 0x040fe2000000182c */
[----:B------:R-:W-:Y:S01]  /*de20*/  LOP3.LUT R16, R16, R17, RZ, 0xc0, !PT ;  /* 0x0000001110107212 */ /* 0x000fe200078ec0ff */
[----:B-1----:R-:W-:Y:S01]  /*de30*/  FADD.FTZ R163, R26, R163 ;  /* 0x000000a31aa37221 */ /* 0x002fe20000010000 */
[----:B------:R-:W-:Y:S01]  /*de40*/  LOP3.LUT R17, R147, R30, RZ, 0xc0, !PT ;  /* 0x0000001e93117212 */ /* 0x000fe200078ec0ff */
[----:B------:R-:W-:Y:S01]  /*de50*/  FADD.FTZ R219, R156, R2 ;  /* 0x000000029cdb7221 */ /* 0x000fe20000010000 */
[----:B------:R-:W-:Y:S01]  /*de60*/  LOP3.LUT R18, R18, R29, RZ, 0xc0, !PT ;  /* 0x0000001d12127212 */ /* 0x000fe200078ec0ff */
[C---:B--2---:R-:W-:Y:S01]  /*de70*/  FADD.FTZ R220, R27.reuse, R163 ;  /* 0x000000a31bdc7221 */ /* 0x044fe20000010000 */
[----:B------:R-:W-:Y:S01]  /*de80*/  F2FP.PACK_AB R28, R27, R26 ;  /* 0x0000001a1b1c723e */ /* 0x000fe200000000ff */
[----:B------:R-:W-:Y:S01]  /*de90*/  HMMA.16816.F32 R104, R92, R86, R40 ;  /* 0x000000565c68723c */ /* 0x000fe20000001828 */
[----:B------:R-:W-:-:S02]  /*dea0*/  FADD.FTZ R218, R23, R0 ;  /* 0x0000000017da7221 */ /* 0x000fc40000010000 */
[----:B------:R-:W-:-:S05]  /*deb0*/  LOP3.LUT R19, R19, R28, RZ, 0xc0, !PT ;  /* 0x0000001c13137212 */ /* 0x000fca00078ec0ff */
        /* <DEDUP_REMOVED lines=11> */
.L_x_617:
[----:B------:R-:W-:-:S07]  /*df70*/  IADD3 R217, R216, -0x1, RZ ;  /* 0xffffffffd8d97810 */ /* 0x000fce0007ffe0ff */
.L_x_620:
[----:B------:R-:W-:Y:S01]  /*df80*/  ISETP.GE.AND P0, PT, R217, RZ, PT ;  /* 0x000000ffd900720c */ /* 0x000fe20003f06270 */
[----:B------:R-:W-:-:S12]  /*df90*/  ULDC.64 UR24, c[0x0][0x118] ;  /* 0x0000460000187ab9 */ /* 0x000fd80000000a00 */
[----:B------:R-:W-:Y:S05]  /*dfa0*/  @!P0 BRA `(.L_x_621) ;  /* 0x000039a000008947 */ /* 0x000fea0003800000 */
[----:B------:R-:W1:Y:S01]  /*dfb0*/  LDC.U8 R216, c[0x0][0x2d8] ;  /* 0x0000b600ffd87b82 */ /* 0x000e620000000000 */
[----:B------:R-:W-:Y:S01]  /*dfc0*/  IMAD.WIDE.U32 R228, R228, -0x326172a9, RZ ;  /* 0xcd9e8d57e4e47825 */ /* 0x000fe200078e00ff */
[----:B------:R-:W-:Y:S01]  /*dfd0*/  UMOV UR22, 0x5 ;  /* 0x0000000500167882 */ /* 0x000fe20000000000 */
[----:B------:R-:W-:Y:S01]  /*dfe0*/  MOV R3, R135 ;  /* 0x0000008700037202 */ /* 0x000fe20000000f00 */
[----:B------:R-:W-:Y:S01]  /*dff0*/  ULDC.64 UR4, c[0x0][0x1a0] ;  /* 0x0000680000047ab9 */ /* 0x000fe20000000a00 */
[----:B------:R-:W-:Y:S01]  /*e000*/  IMAD.WIDE.U32 R224, R230, -0x326172a9, RZ ;  /* 0xcd9e8d57e6e07825 */ /* 0x000fe200078e00ff */
[-C--:B------:R-:W-:Y:S01]  /*e010*/  LOP3.LUT R226, R229, R223.reuse, RZ, 0x3c, !PT ;  /* 0x000000dfe5e27212 */ /* 0x080fe200078e3cff */
[----:B------:R-:W-:Y:S01]  /*e020*/  USHF.L.U64.HI UR23, UR4, UR22, UR5 ;  /* 0x0000001604177299 */ /* 0x000fe20008010205 */
[----:B------:R-:W-:Y:S01]  /*e030*/  MOV R132, R136 ;  /* 0x0000008800847202 */ /* 0x000fe20000000f00 */
[----:B------:R-:W-:Y:S01]  /*e040*/  USHF.L.U32 UR26, UR4, 0x5, URZ ;  /* 0x00000005041a7899 */ /* 0x000fe2000800063f */
[----:B------:R-:W-:Y:S01]  /*e050*/  LOP3.LUT R223, R225, R223, RZ, 0x3c, !PT ;  /* 0x000000dfe1df7212 */ /* 0x000fe200078e3cff */
[----:B------:R-:W-:Y:S01]  /*e060*/  IMAD.WIDE.U32 R230, R222, -0x2daee0ad, RZ ;  /* 0xd2511f53dee67825 */ /* 0x000fe200078e00ff */
[----:B------:R-:W-:Y:S01]  /*e070*/  ULDC.64 UR4, c[0x0][0x198] ;  /* 0x0000660000047ab9 */ /* 0x000fe20000000a00 */
[----:B------:R-:W-:Y:S01]  /*e080*/  MOV R0, R133 ;  /* 0x0000008500007202 */ /* 0x000fe20000000f00 */
[----:B------:R-:W-:Y:S01]  /*e090*/  USHF.L.U64.HI UR5, UR4, UR22, UR5 ;  /* 0x0000001604057299 */ /* 0x000fe20008010205 */
[----:B------:R-:W-:Y:S01]  /*e0a0*/  MOV R2, R134 ;  /* 0x0000008600027202 */ /* 0x000fe20000000f00 */
[----:B------:R-:W-:Y:S01]  /*e0b0*/  IMAD.WIDE.U32 R226, R226, -0x2daee0ad, RZ ;  /* 0xd2511f53e2e27825 */ /* 0x000fe200078e00ff */
[----:B------:R-:W-:Y:S01]  /*e0c0*/  MOV R233, R235 ;  /* 0x000000eb00e97202 */ /* 0x000fe20000000f00 */
[----:B------:R-:W-:-:S02]  /*e0d0*/  USHF.L.U32 UR4, UR4, 0x5, URZ ;  /* 0x0000000504047899 */ /* 0x000fc4000800063f */
[----:B------:R-:W-:Y:S01]  /*e0e0*/  IMAD.WIDE.U32 R222, R223, -0x2daee0ad, RZ ;  /* 0xd2511f53dfde7825 */ /* 0x000fe200078e00ff */
[----:B-1----:R-:W-:Y:S01]  /*e0f0*/  PRMT R216, R216, 0x7054, R216 ;  /* 0x00007054d8d87816 */ /* 0x002fe200000000d8 */
[----:B------:R-:W-:Y:S05]  /*e100*/  BRA `(.L_x_622) ;  /* 0x0000019000007947 */ /* 0x000fea0003800000 */
.L_x_624:
        /* <DEDUP_REMOVED lines=25> */
.L_x_622:
        /* <DEDUP_REMOVED lines=24> */
[----:B------:R-:W2:Y:S07]  /*e420*/  LDSM.16.M88.4 R16, [R193+0x4000] ;  /* 0x00400000c110783b */ /* 0x000eae0000000200 */
        /* <DEDUP_REMOVED lines=8> */
[----:B------:R-:W1:Y:S03]  /*e4b0*/  LDSM.16.M88.4 R144, [R187+0x4000] ;  /* 0x00400000bb90783b */ /* 0x000e660000000200 */
        /* <DEDUP_REMOVED lines=81> */
.L_x_623:
        /* <DEDUP_REMOVED lines=105> */
[----:B------:R-:W-:Y:S01]  /*f060*/  FFMA.FTZ R152, R19, c[0x0][0x23c], -R173 ;  /* 0x00008f0013987a23 */ /* 0x000fe200000108ad */
        /* <DEDUP_REMOVED lines=88> */
[--C-:B------:R-:W-:Y:S01]  /*f5f0*/  FFMA.FTZ R243, R64, c[0x0][0x23c], -R175.reuse ;  /* 0x00008f0040f37a23 */ /* 0x100fe200000108af */
[----:B------:R-:W-:Y:S01]  /*f600*/  PRMT R142, R142, 0x5410, R12 ;  /* 0x000054108e8e7816 */ /* 0x000fe2000000000c */
[----:B------:R-:W-:Y:S01]  /*f610*/  FFMA.FTZ R247, R52, c[0x0][0x23c], -R175 ;  /* 0x00008f0034f77a23 */ /* 0x000fe200000108af */
[----:B------:R-:W-:Y:S01]  /*f620*/  SHF.R.U32.HI R151, RZ, 0x18, R14 ;  /* 0x00000018ff977819 */ /* 0x000fe2000001160e */
[----:B------:R-:W-:Y:S01]  /*f630*/  FFMA.FTZ R248, R54, c[0x0][0x23c], -R173 ;  /* 0x00008f0036f87a23 */ /* 0x000fe200000108ad */
[----:B------:R-:W-:Y:S01]  /*f640*/  PRMT R150, R150, 0x5410, R8 ;  /* 0x0000541096967816 */ /* 0x000fe20000000008 */
[--C-:B------:R-:W-:Y:S01]  /*f650*/  HSET2.LE.AND R142, R142, R216.reuse, PT ;  /* 0x000000d88e8e7233 */ /* 0x100fe20003803000 */
[----:B------:R-:W-:Y:S01]  /*f660*/  PRMT R151, R7, 0x5410, R151 ;  /* 0x0000541007977816 */ /* 0x000fe20000000097 */
[----:B------:R-:W-:Y:S01]  /*f670*/  FMUL.FTZ R8, R2, R124 ;  /* 0x0000007c02087220 */ /* 0x000fe20000410000 */
        /* <DEDUP_REMOVED lines=27> */
[----:B------:R-:W-:Y:S01]  /*f830*/  FFMA.FTZ R20, R20, c[0x0][0x23c], -R175 ;  /* 0x00008f0014147a23 */ /* 0x000fe200000108af */
[----:B------:R-:W-:Y:S01]  /*f840*/  PRMT R141, R141, 0x5410, R4 ;  /* 0x000054108d8d7816 */ /* 0x000fe20000000004 */
[----:B------:R-:W1:Y:S01]  /*f850*/  MUFU.EX2 R132, R132 ;  /* 0x0000008400847308 */ /* 0x000e620000000800 */
[----:B------:R-:W-:Y:S01]  /*f860*/  SHF.R.U32.HI R6, RZ, 0x8, R6 ;  /* 0x00000008ff067819 */ /* 0x000fe20000011606 */
[C---:B------:R-:W-:Y:S01]  /*f870*/  FMUL.FTZ R68, R2.reuse, R68 ;  /* 0x0000004402447220 */ /* 0x040fe20000410000 */
        /* <DEDUP_REMOVED lines=9> */
[----:B------:R-:W-:Y:S01]  /*f910*/  FMUL.FTZ R73, R2, R73 ;  /* 0x0000004902497220 */ /* 0x000fe20000410000 */
[----:B------:R-:W-:Y:S01]  /*f920*/  PRMT R149, R149, 0x5410, R5 ;  /* 0x0000541095957816 */ /* 0x000fe20000000005 */
[C---:B------:R-:W-:Y:S01]  /*f930*/  FMUL.FTZ R78, R3.reuse, R78 ;  /* 0x0000004e034e7220 */ /* 0x040fe20000410000 */
[----:B------:R-:W-:Y:S01]  /*f940*/  LOP3.LUT R142, R142, R4, RZ, 0xc0, !PT ;  /* 0x000000048e8e7212 */ /* 0x000fe200078ec0ff */
[--C-:B------:R-:W-:Y:S01]  /*f950*/  HSET2.LE.AND R148, R148, R216.reuse, PT ;  /* 0x000000d894947233 */ /* 0x100fe20003803000 */
[----:B------:R-:W-:Y:S01]  /*f960*/  F2FP.PACK_AB R6, R154, R153 ;  /* 0x000000999a06723e */ /* 0x000fe200000000ff */
[--C-:B------:R-:W-:Y:S01]  /*f970*/  HSET2.LE.AND R149, R149, R216.reuse, PT ;  /* 0x000000d895957233 */ /* 0x100fe20003803000 */
[----:B------:R-:W-:Y:S01]  /*f980*/  F2FP.PACK_AB R5, R156, R155 ;  /* 0x0000009b9c05723e */ /* 0x000fe200000000ff */
[----:B------:R-:W-:Y:S01]  /*f990*/  FMUL.FTZ R79, R3, R79 ;  /* 0x0000004f034f7220 */ /* 0x000fe20000410000 */
        /* <DEDUP_REMOVED lines=22> */
[----:B------:R-:W-:Y:S01]  /*fb00*/  FFMA.FTZ R242, R46, c[0x0][0x23c], -R167 ;  /* 0x00008f002ef27a23 */ /* 0x000fe200000108a7 */
[----:B------:R-:W-:Y:S01]  /*fb10*/  LOP3.LUT R120, R235, UR7, R170, 0x96, !PT ;  /* 0x00000007eb787c12 */ /* 0x000fe2000f8e96aa */
[--C-:B------:R-:W-:Y:S01]  /*fb20*/  FFMA.FTZ R245, R66, c[0x0][0x23c], -R173.reuse ;  /* 0x00008f0042f57a23 */ /* 0x100fe200000108ad */
[----:B------:R-:W-:Y:S01]  /*fb30*/  MUFU.EX2 R165, R165 ;  /* 0x000000a500a57308 */ /* 0x000fe20000000800 */
[-C--:B------:R-:W-:Y:S01]  /*fb40*/  HMMA.16816.F32 R4, R140, R144.reuse, R4 ;  /* 0x000000908c04723c */ /* 0x080fe20000001804 */
[C---:B------:R-:W-:Y:S02]  /*fb50*/  FMUL.FTZ R11, R0.reuse, R127 ;  /* 0x0000007f000b7220 */ /* 0x040fe40000410000 */
[--C-:B------:R-:W-:Y:S02]  /*fb60*/  FFMA.FTZ R170, R23, c[0x0][0x23c], -R173.reuse ;  /* 0x00008f0017aa7a23 */ /* 0x100fe400000108ad */
[----:B------:R-:W-:Y:S02]  /*fb70*/  FMUL.FTZ R23, R3, R111 ;  /* 0x0000006f03177220 */ /* 0x000fe40000410000 */
[C---:B------:R-:W-:Y:S01]  /*fb80*/  FMUL.FTZ R94, R0.reuse, R94 ;  /* 0x0000005e005e7220 */ /* 0x040fe20000410000 */
[C---:B------:R-:W-:Y:S01]  /*fb90*/  HMMA.16816.F32 R8, R148.reuse, R144, R8 ;  /* 0x000000909408723c */ /* 0x040fe20000001808 */
[----:B------:R2:W-:Y:S03]  /*fba0*/  MUFU.EX2 R144, R34 ;  /* 0x0000002200907308 */ /* 0x0005e60000000800 */
[C---:B------:R-:W-:Y:S02]  /*fbb0*/  FMUL.FTZ R14, R0.reuse, R122 ;  /* 0x0000007a000e7220 */ /* 0x040fe40000410000 */
[C---:B------:R-:W-:Y:S02]  /*fbc0*/  FMUL.FTZ R15, R0.reuse, R123 ;  /* 0x0000007b000f7220 */ /* 0x040fe40000410000 */
[----:B------:R-:W-:Y:S03]  /*fbd0*/  FFMA.FTZ R145, R35, c[0x0][0x23c], -R173 ;  /* 0x00008f0023917a23 */ /* 0x000fe600000108ad */
[----:B------:R-:W-:Y:S01]  /*fbe0*/  MUFU.EX2 R242, R242 ;  /* 0x000000f200f27308 */ /* 0x000fe20000000800 */
[C---:B------:R-:W-:Y:S01]  /*fbf0*/  FMUL.FTZ R35, R3.reuse, R115 ;  /* 0x0000007303237220 */ /* 0x040fe20000410000 */
[-C--:B------:R-:W-:Y:S01]  /*fc00*/  HMMA.16816.F32 R12, R148, R146.reuse, R12 ;  /* 0x00000092940c723c */ /* 0x080fe2000000180c */
[C---:B------:R-:W-:Y:S02]  /*fc10*/  FMUL.FTZ R95, R0.reuse, R95 ;  /* 0x0000005f005f7220 */ /* 0x040fe40000410000 */
        /* <DEDUP_REMOVED lines=12> */
[----:B------:R-:W-:Y:S02]  /*fce0*/  FMUL.FTZ R81, R2, R81 ;  /* 0x0000005102517220 */ /* 0x000fe40000410000 */
[C---:B------:R-:W-:Y:S02]  /*fcf0*/  FMUL.FTZ R82, R0.reuse, R82 ;  /* 0x0000005200527220 */ /* 0x040fe40000410000 */
[----:B------:R-:W-:Y:S01]  /*fd00*/  FMUL.FTZ R83, R0, R83 ;  /* 0x0000005300537220 */ /* 0x000fe20000410000 */
[C---:B------:R-:W-:Y:S01]  /*fd10*/  HMMA.16816.F32 R68, R148.reuse, R128, R68 ;  /* 0x000000809444723c */ /* 0x040fe20000001844 */
[----:B------:R-:W-:Y:S03]  /*fd20*/  IMAD.WIDE.U32 R120, R120, -0x2daee0ad, RZ ;  /* 0xd2511f5378787825 */ /* 0x000fe600078e00ff */
[----:B------:R-:W4:Y:S01]  /*fd30*/  MUFU.EX2 R145, R145 ;  /* 0x0000009100917308 */ /* 0x000f220000000800 */
[----:B------:R-:W-:Y:S01]  /*fd40*/  FFMA.FTZ R172, R25, c[0x0][0x23c], -R168 ;  /* 0x00008f0019ac7a23 */ /* 0x000fe200000108a8 */
[----:B------:R-:W-:Y:S01]  /*fd50*/  LOP3.LUT R118, R121, UR17, R176, 0x96, !PT ;  /* 0x0000001179767c12 */ /* 0x000fe2000f8e96b0 */
[----:B------:R-:W-:Y:S01]  /*fd60*/  FMUL.FTZ R25, R2, R105 ;  /* 0x0000006902197220 */ /* 0x000fe20000410000 */
[-C--:B------:R-:W-:Y:S01]  /*fd70*/  HMMA.16816.F32 R72, R148, R130.reuse, R72 ;  /* 0x000000829448723c */ /* 0x080fe20000001848 */
[----:B---3--:R-:W-:Y:S03]  /*fd80*/  FMUL.FTZ R20, R132, R108 ;  /* 0x0000006c84147220 */ /* 0x008fe60000410000 */
[--C-:B------:R-:W-:Y:S01]  /*fd90*/  FFMA.FTZ R174, R26, c[0x0][0x23c], -R167.reuse ;  /* 0x00008f001aae7a23 */ /* 0x100fe200000108a7 */
[----:B------:R-:W-:Y:S01]  /*fda0*/  SHF.R.U32.HI R119, RZ, 0x10, R120 ;  /* 0x00000010ff777819 */ /* 0x000fe20000011678 */
[----:B------:R-:W-:Y:S01]  /*fdb0*/  FMUL.FTZ R26, R0, R106 ;  /* 0x0000006a001a7220 */ /* 0x000fe20000410000 */
[----:B------:R-:W-:Y:S01]  /*fdc0*/  MUFU.EX2 R172, R172 ;  /* 0x000000ac00ac7308 */ /* 0x000fe20000000800 */
[C---:B------:R-:W-:Y:S01]  /*fdd0*/  HMMA.16816.F32 R20, R140.reuse, R130, R20 ;  /* 0x000000828c14723c */ /* 0x040fe20000001814 */
[----:B------:R-:W-:Y:S03]  /*fde0*/  FMUL.FTZ R77, R132, R77 ;  /* 0x0000004d844d7220 */ /* 0x000fe60000410000 */
[----:B------:R-:W-:Y:S04]  /*fdf0*/  IMAD.WIDE.U32 R116, R116, -0x2daee0ad, RZ ;  /* 0xd2511f5374747825 */ /* 0x000fe800078e00ff */
[----:B------:R-:W-:Y:S01]  /*fe00*/  FFMA.FTZ R177, R28, c[0x0][0x23c], -R168 ;  /* 0x00008f001cb17a23 */ /* 0x000fe200000108a8 */
[----:B------:R-:W-:Y:S01]  /*fe10*/  LOP3.LUT R108, R116, 0xffff, RZ, 0xc0, !PT ;  /* 0x0000ffff746c7812 */ /* 0x000fe200078ec0ff */
[----:B------:R-:W-:Y:S01]  /*fe20*/  MUFU.EX2 R174, R174 ;  /* 0x000000ae00ae7308 */ /* 0x000fe20000000800 */
[-C--:B--2---:R-:W-:Y:S01]  /*fe30*/  HMMA.16816.F32 R76, R140, R112.reuse, R76 ;  /* 0x000000708c4c723c */ /* 0x084fe2000000184c */
[----:B------:R-:W-:Y:S01]  /*fe40*/  SHF.R.U32.HI R109, RZ, 0x10, R116 ;  /* 0x00000010ff6d7819 */ /* 0x000fe20000011674 */
[----:B------:R-:W-:Y:S01]  /*fe50*/  FMUL.FTZ R28, R132, R100 ;  /* 0x00000064841c7220 */ /* 0x000fe20000410000 */
[----:B------:R-:W-:Y:S01]  /*fe60*/  SHF.R.U32.HI R108, RZ, 0x8, R108 ;  /* 0x00000008ff6c7819 */ /* 0x000fe2000001166c */
[C---:B------:R-:W-:Y:S01]  /*fe70*/  FMUL.FTZ R88, R2.reuse, R88 ;  /* 0x0000005802587220 */ /* 0x040fe20000410000 */
[----:B------:R-:W-:Y:S01]  /*fe80*/  LOP3.LUT R109, R109, 0xff, RZ, 0xc0, !PT ;  /* 0x000000ff6d6d7812 */ /* 0x000fe200078ec0ff */
[----:B------:R-:W-:Y:S01]  /*fe90*/  FMUL.FTZ R89, R2, R89 ;  /* 0x0000005902597220 */ /* 0x000fe20000410000 */
[----:B------:R-:W-:Y:S01]  /*fea0*/  LOP3.LUT R178, R117, UR17, R178, 0x96, !PT ;  /* 0x0000001175b27c12 */ /* 0x000fe2000f8e96b2 */
[C---:B------:R-:W-:Y:S01]  /*feb0*/  HMMA.16816.F32 R80, R148.reuse, R112, R80 ;  /* 0x000000709450723c */ /* 0x040fe20000001850 */
[----:B------:R-:W-:Y:S01]  /*fec0*/  FFMA.FTZ R171, R24, c[0x0][0x23c], -R168 ;  /* 0x00008f0018ab7a23 */ /* 0x000fe200000108a8 */
[----:B------:R-:W-:Y:S02]  /*fed0*/  MUFU.EX2 R147, R147 ;  /* 0x0000009300937308 */ /* 0x000fe40000000800 */
[----:B------:R-:W-:Y:S01]  /*fee0*/  LOP3.LUT R24, R120, 0xffff, RZ, 0xc0, !PT ;  /* 0x0000ffff78187812 */ /* 0x000fe200078ec0ff */
[--C-:B------:R-:W-:Y:S01]  /*fef0*/  FFMA.FTZ R176, R27, c[0x0][0x23c], -R167.reuse ;  /* 0x00008f001bb07a23 */ /* 0x100fe200000108a7 */
[----:B------:R-:W-:Y:S01]  /*ff00*/  LOP3.LUT R117, R116, 0xff, RZ, 0xc0, !PT ;  /* 0x000000ff74757812 */ /* 0x000fe200078ec0ff */
[----:B------:R-:W-:Y:S01]  /*ff10*/  FMUL.FTZ R27, R0, R107 ;  /* 0x0000006b001b7220 */ /* 0x000fe20000410000 */
[----:B------:R-:W-:Y:S01]  /*ff20*/  SHF.R.U32.HI R113, RZ, 0x8, R24 ;  /* 0x00000008ff717819 */ /* 0x000fe20000011618 */
[----:B------:R-:W-:Y:S03]  /*ff30*/  FMUL.FTZ R24, R2, R104 ;  /* 0x0000006802187220 */ /* 0x000fe60000410000 */
[----:B------:R-:W-:Y:S01]  /*ff40*/  PRMT R117, R117, 0x5410, R108 ;  /* 0x0000541075757816 */ /* 0x000fe2000000006c */
[----:B------:R-:W2:Y:S01]  /*ff50*/  MUFU.EX2 R171, R171 ;  /* 0x000000ab00ab7308 */ /* 0x000ea20000000800 */
[----:B------:R-:W-:Y:S01]  /*ff60*/  LOP3.LUT R106, R178, 0xff, RZ, 0xc0, !PT ;  /* 0x000000ffb26a7812 */ /* 0x000fe200078ec0ff */
[----:B------:R-:W-:Y:S01]  /*ff70*/  FMUL.FTZ R90, R0, R90 ;  /* 0x0000005a005a7220 */ /* 0x000fe20000410000 */
[-C--:B------:R-:W-:Y:S01]  /*ff80*/  HMMA.16816.F32 R24, R148, R114.reuse, R24 ;  /* 0x000000729418723c */ /* 0x080fe20000001818 */
[C---:B------:R-:W-:Y:S01]  /*ff90*/  FMUL.FTZ R84, R132.reuse, R84 ;  /* 0x0000005484547220 */ /* 0x040fe20000410000 */
[----:B------:R-:W-:Y:S01]  /*ffa0*/  SHF.R.U32.HI R116, RZ, 0x18, R116 ;  /* 0x00000018ff747819 */ /* 0x000fe20000011674 */
[----:B------:R-:W-:Y:S01]  /*ffb0*/  FMUL.FTZ R85, R132, R85 ;  /* 0x0000005584557220 */ /* 0x000fe20000410000 */
[----:B------:R-:W-:Y:S01]  /*ffc0*/  LOP3.LUT R121, R120, 0xff, RZ, 0xc0, !PT ;  /* 0x000000ff78797812 */ /* 0x000fe200078ec0ff */
[C---:B------:R-:W-:Y:S01]  /*ffd0*/  FMUL.FTZ R86, R3.reuse, R86 ;  /* 0x0000005603567220 */ /* 0x040fe20000410000 */
[----:B------:R-:W-:Y:S01]  /*ffe0*/  SHF.R.U32.HI R120, RZ, 0x18, R120 ;  /* 0x00000018ff787819 */ /* 0x000fe20000011678 */
[----:B------:R-:W-:Y:S01]  /*fff0*/  FMUL.FTZ R87, R3, R87 ;  /* 0x0000005703577220 */ /* 0x000fe20000410000 */
[----:B------:R-:W-:Y:S01]  /*10000*/  PRMT R116, R109, 0x5410, R116 ;  /* 0x000054106d747816 */ /* 0x000fe20000000074 */
[----:B------:R-:W3:Y:S01]  /*10010*/  MUFU.EX2 R176, R176 ;  /* 0x000000b000b07308 */ /* 0x000ee20000000800 */
[----:B------:R-:W5:Y:S02]  /*10020*/  LDSM.16.MT88.4 R108, [R184+0x6000] ;  /* 0x00600000b86c783b */ /* 0x000f640000004200 */
[----:B------:R-:W-:Y:S01]  /*10030*/  SHF.R.U32.HI R105, RZ, 0x18, R178 ;  /* 0x00000018ff697819 */ /* 0x000fe200000116b2 */
[----:B------:R-:W-:Y:S01]  /*10040*/  FMUL.FTZ R91, R0, R91 ;  /* 0x0000005b005b7220 */ /* 0x000fe20000410000 */
[C---:B------:R-:W-:Y:S01]  /*10050*/  HMMA.16816.F32 R84, R140.reuse, R114, R84 ;  /* 0x000000728c54723c */ /* 0x040fe20000001854 */
[----:B------:R-:W-:Y:S01]  /*10060*/  LOP3.LUT R112, R119, 0xff, RZ, 0xc0, !PT ;  /* 0x000000ff77707812 */ /* 0x000fe200078ec0ff */
[----:B------:R-:W-:Y:S01]  /*10070*/  FFMA.FTZ R29, R29, c[0x0][0x23c], -R168 ;  /* 0x00008f001d1d7a23 */ /* 0x000fe200000108a8 */
[----:B------:R-:W-:Y:S01]  /*10080*/  SHF.R.U32.HI R107, RZ, 0x10, R118 ;  /* 0x00000010ff6b7819 */ /* 0x000fe20000011676 */
[--C-:B------:R-:W-:Y:S01]  /*10090*/  FFMA.FTZ R179, R30, c[0x0][0x23c], -R167.reuse ;  /* 0x00008f001eb37a23 */ /* 0x100fe200000108a7 */
[----:B------:R-:W-:Y:S01]  /*100a0*/  PRMT R112, R112, 0x5410, R120 ;  /* 0x0000541070707816 */ /* 0x000fe20000000078 */
[----:B------:R-:W-:Y:S01]  /*100b0*/  FMUL.FTZ R30, R3, R102 ;  /* 0x00000066031e7220 */ /* 0x000fe20000410000 */
[----:B------:R-:W-:Y:S01]  /*100c0*/  SHF.R.U32.HI R120, RZ, 0x10, R178 ;  /* 0x00000010ff787819 */ /* 0x000fe200000116b2 */
[----:B------:R-:W-:Y:S01]  /*100d0*/  FFMA.FTZ R234, R31, c[0x0][0x23c], -R167 ;  /* 0x00008f001fea7a23 */ /* 0x000fe200000108a7 */
[----:B------:R-:W-:Y:S01]  /*100e0*/  LOP3.LUT R114, R178, 0xffff, RZ, 0xc0, !PT ;  /* 0x0000ffffb2727812 */ /* 0x000fe200078ec0ff */
[----:B------:R-:W-:Y:S02]  /*100f0*/  MUFU.EX2 R169, R169 ;  /* 0x000000a900a97308 */ /* 0x000fe40000000800 */
[C---:B------:R-:W-:Y:S01]  /*10100*/  LOP3.LUT R119, R118.reuse, 0xffff, RZ, 0xc0, !PT ;  /* 0x0000ffff76777812 */ /* 0x040fe200078ec0ff */
[----:B------:R-:W-:Y:S01]  /*10110*/  FMUL.FTZ R31, R3, R103 ;  /* 0x00000067031f7220 */ /* 0x000fe20000410000 */
[----:B------:R-:W-:Y:S01]  /*10120*/  LOP3.LUT R104, R118, 0xff, RZ, 0xc0, !PT ;  /* 0x000000ff76687812 */ /* 0x000fe200078ec0ff */
[--C-:B------:R-:W-:Y:S01]  /*10130*/  HSET2.LE.AND R102, R117, R216.reuse, PT ;  /* 0x000000d875667233 */ /* 0x100fe20003803000 */
[----:B------:R-:W-:Y:S01]  /*10140*/  LOP3.LUT R107, R107, 0xff, RZ, 0xc0, !PT ;  /* 0x000000ff6b6b7812 */ /* 0x000fe200078ec0ff */
[--C-:B------:R-:W-:Y:S01]  /*10150*/  HSET2.LE.AND R103, R116, R216.reuse, PT ;  /* 0x000000d874677233 */ /* 0x100fe20003803000 */
[----:B------:R-:W-:Y:S01]  /*10160*/  SHF.R.U32.HI R115, RZ, 0x18, R118 ;  /* 0x00000018ff737819 */ /* 0x000fe20000011676 */
[--C-:B------:R-:W-:Y:S01]  /*10170*/  FFMA.FTZ R235, R48, c[0x0][0x23c], -R175.reuse ;  /* 0x00008f0030eb7a23 */ /* 0x100fe200000108af */
[----:B------:R5:W-:Y:S01]  /*10180*/  MUFU.EX2 R178, R29 ;  /* 0x0000001d00b27308 */ /* 0x000be20000000800 */
[----:B------:R-:W-:Y:S01]  /*10190*/  SHF.R.U32.HI R114, RZ, 0x8, R114 ;  /* 0x00000008ff727819 */ /* 0x000fe20000011672 */
[----:B------:R-:W-:Y:S01]  /*101a0*/  FFMA.FTZ R236, R49, c[0x0][0x23c], -R175 ;  /* 0x00008f0031ec7a23 */ /* 0x000fe200000108af */
[----:B------:R-:W-:Y:S01]  /*101b0*/  SHF.R.U32.HI R118, RZ, 0x8, R119 ;  /* 0x00000008ff767819 */ /* 0x000fe20000011677 */
[--C-:B------:R-:W-:Y:S01]  /*101c0*/  FFMA.FTZ R116, R50, c[0x0][0x23c], -R173.reuse ;  /* 0x00008f0032747a23 */ /* 0x100fe200000108ad */
[----:B------:R-:W-:Y:S01]  /*101d0*/  PRMT R100, R106, 0x5410, R114 ;  /* 0x000054106a647816 */ /* 0x000fe20000000072 */
[----:B------:R-:W-:Y:S01]  /*101e0*/  FMUL.FTZ R50, R3, R98 ;  /* 0x0000006203327220 */ /* 0x000fe20000410000 */
[----:B------:R-:W-:Y:S01]  /*101f0*/  PRMT R118, R104, 0x5410, R118 ;  /* 0x0000541068767816 */ /* 0x000fe20000000076 */
[----:B------:R-:W-:Y:S01]  /*10200*/  FFMA.FTZ R114, R51, c[0x0][0x23c], -R173 ;  /* 0x00008f0033727a23 */ /* 0x000fe200000108ad */
[----:B------:R-:W-:Y:S01]  /*10210*/  PRMT R115, R107, 0x5410, R115 ;  /* 0x000054106b737816 */ /* 0x000fe20000000073 */
[----:B------:R-:W5:Y:S01]  /*10220*/  MUFU.EX2 R170, R170 ;  /* 0x000000aa00aa7308 */ /* 0x000f620000000800 */
[----:B-1----:R-:W-:Y:S01]  /*10230*/  F2FP.PACK_AB R49, R166, R165 ;  /* 0x000000a5a631723e */ /* 0x002fe200000000ff */
[----:B------:R-:W-:Y:S01]  /*10240*/  FMUL.FTZ R51, R3, R99 ;  /* 0x0000006303337220 */ /* 0x000fe20000410000 */
[----:B----4-:R-:W-:Y:S01]  /*10250*/  F2FP.PACK_AB R48, R145, R144 ;  /* 0x000000909130723e */ /* 0x010fe200000000ff */
[--C-:B------:R-:W-:Y:S01]  /*10260*/  HSET2.LE.AND R100, R100, R216.reuse, PT ;  /* 0x000000d864647233 */ /* 0x100fe20003803000 */
[----:B------:R-:W-:Y:S01]  /*10270*/  LOP3.LUT R102, R102, R49, RZ, 0xc0, !PT ;  /* 0x0000003166667212 */ /* 0x000fe200078ec0ff */
[C---:B------:R-:W-:Y:S01]  /*10280*/  FMUL.FTZ R49, R132.reuse, R97 ;  /* 0x0000006184317220 */ /* 0x040fe20000410000 */
[----:B------:R-:W-:Y:S01]  /*10290*/  LOP3.LUT R103, R103, R48, RZ, 0xc0, !PT ;  /* 0x0000003067677212 */ /* 0x000fe200078ec0ff */
[----:B------:R-:W-:Y:S01]  /*102a0*/  FMUL.FTZ R48, R132, R96 ;  /* 0x0000006084307220 */ /* 0x000fe20000410000 */
[----:B--2---:R-:W-:Y:S01]  /*102b0*/  F2FP.PACK_AB R96, R172, R171 ;  /* 0x000000abac60723e */ /* 0x004fe200000000ff */
[----:B------:R-:W1:Y:S01]  /*102c0*/  MUFU.EX2 R177, R177 ;  /* 0x000000b100b17308 */ /* 0x000e620000000800 */
[----:B---3--:R-:W-:Y:S01]  /*102d0*/  F2FP.PACK_AB R97, R176, R174 ;  /* 0x000000aeb061723e */ /* 0x008fe200000000ff */
[--C-:B------:R-:W-:Y:S01]  /*102e0*/  FFMA.FTZ R62, R62, c[0x0][0x23c], -R167.reuse ;  /* 0x00008f003e3e7a23 */ /* 0x100fe200000108a7 */
[----:B------:R-:W-:Y:S01]  /*102f0*/  F2FP.PACK_AB R99, R147, R146 ;  /* 0x000000929363723e */ /* 0x000fe200000000ff */
[----:B-----5:R-:W-:Y:S01]  /*10300*/  FMUL.FTZ R29, R132, R101 ;  /* 0x00000065841d7220 */ /* 0x020fe20000410000 */
[----:B------:R-:W-:Y:S01]  /*10310*/  LOP3.LUT R101, R120, 0xff, RZ, 0xc0, !PT ;  /* 0x000000ff78657812 */ /* 0x000fe200078ec0ff */
[----:B------:R-:W-:Y:S01]  /*10320*/  FFMA.FTZ R58, R58, c[0x0][0x23c], -R167 ;  /* 0x00008f003a3a7a23 */ /* 0x000fe200000108a7 */
[----:B------:R-:W-:Y:S01]  /*10330*/  PRMT R113, R121, 0x5410, R113 ;  /* 0x0000541079717816 */ /* 0x000fe20000000071 */
[----:B------:R-:W-:Y:S01]  /*10340*/  FFMA.FTZ R59, R59, c[0x0][0x23c], -R167 ;  /* 0x00008f003b3b7a23 */ /* 0x000fe200000108a7 */
[----:B------:R-:W-:Y:S01]  /*10350*/  PRMT R101, R101, 0x5410, R105 ;  /* 0x0000541065657816 */ /* 0x000fe20000000069 */
[----:B------:R-:W-:Y:S01]  /*10360*/  MUFU.EX2 R179, R179 ;  /* 0x000000b300b37308 */ /* 0x000fe20000000800 */
[-C--:B------:R-:W-:Y:S01]  /*10370*/  HMMA.16816.F32 R28, R140, R108.reuse, R28 ;  /* 0x0000006c8c1c723c */ /* 0x080fe2000000181c */
[----:B------:R-:W2:Y:S01]  /*10380*/  LDSM.16.MT88.4 R104, [R188+0x6800] ;  /* 0x00680000bc68783b */ /* 0x000ea20000004200 */
[----:B------:R-:W-:Y:S01]  /*10390*/  LOP3.LUT R100, R100, R99, RZ, 0xc0, !PT ;  /* 0x0000006364647212 */ /* 0x000fe200078ec0ff */
[--C-:B------:R-:W-:Y:S01]  /*103a0*/  HSET2.LE.AND R99, R112, R216.reuse, PT ;  /* 0x000000d870637233 */ /* 0x100fe20003803000 */
[----:B------:R-:W-:Y:S01]  /*103b0*/  F2FP.PACK_AB R98, R170, R169 ;  /* 0x000000a9aa62723e */ /* 0x000fe200000000ff */
[--C-:B------:R-:W-:Y:S01]  /*103c0*/  HSET2.LE.AND R101, R101, R216.reuse, PT ;  /* 0x000000d865657233 */ /* 0x100fe20003803000 */
[--C-:B------:R-:W-:Y:S02]  /*103d0*/  FFMA.FTZ R56, R56, c[0x0][0x23c], -R168.reuse ;  /* 0x00008f0038387a23 */ /* 0x100fe400000108a8 */
[C---:B------:R-:W-:Y:S01]  /*103e0*/  HMMA.16816.F32 R88, R148.reuse, R108, R88 ;  /* 0x0000006c9458723c */ /* 0x040fe20000001858 */
[----:B------:R-:W3:Y:S03]  /*103f0*/  MUFU.EX2 R234, R234 ;  /* 0x000000ea00ea7308 */ /* 0x000ee60000000800 */
[----:B------:R-:W-:Y:S01]  /*10400*/  LOP3.LUT R101, R101, R98, RZ, 0xc0, !PT ;  /* 0x0000006265657212 */ /* 0x000fe200078ec0ff */
[--C-:B------:R-:W-:Y:S01]  /*10410*/  HSET2.LE.AND R98, R113, R216.reuse, PT ;  /* 0x000000d871627233 */ /* 0x100fe20003803000 */
[----:B-1----:R-:W-:Y:S01]  /*10420*/  F2FP.PACK_AB R113, R178, R177 ;  /* 0x000000b1b271723e */ /* 0x002fe200000000ff */
[--C-:B------:R-:W-:Y:S01]  /*10430*/  HSET2.LE.AND R109, R118, R216.reuse, PT ;  /* 0x000000d8766d7233 */ /* 0x100fe20003803000 */
[-C--:B------:R-:W-:Y:S01]  /*10440*/  HMMA.16816.F32 R92, R148, R110.reuse, R92 ;  /* 0x0000006e945c723c */ /* 0x080fe2000000185c */
[--C-:B------:R-:W-:Y:S02]  /*10450*/  HSET2.LE.AND R108, R115, R216.reuse, PT ;  /* 0x000000d8736c7233 */ /* 0x100fe40003803000 */
[----:B------:R1:W-:Y:S01]  /*10460*/  MUFU.EX2 R148, R116 ;  /* 0x0000007400947308 */ /* 0x0003e20000000800 */
[----:B------:R-:W-:Y:S01]  /*10470*/  LOP3.LUT R96, R109, R96, RZ, 0xc0, !PT ;  /* 0x000000606d607212 */ /* 0x000fe200078ec0ff */
[--C-:B------:R-:W-:Y:S01]  /*10480*/  FFMA.FTZ R57, R57, c[0x0][0x23c], -R168.reuse ;  /* 0x00008f0039397a23 */ /* 0x100fe200000108a8 */
[----:B------:R-:W-:Y:S01]  /*10490*/  LOP3.LUT R97, R108, R97, RZ, 0xc0, !PT ;  /* 0x000000616c617212 */ /* 0x000fe200078ec0ff */
[----:B------:R-:W-:Y:S01]  /*104a0*/  FFMA.FTZ R149, R39, c[0x0][0x23c], -R173 ;  /* 0x00008f0027957a23 */ /* 0x000fe200000108ad */
[----:B------:R-:W-:Y:S01]  /*104b0*/  HMMA.16816.F32 R48, R140, R110, R48 ;  /* 0x0000006e8c30723c */ /* 0x000fe20000001830 */
[----:B------:R-:W4:Y:S03]  /*104c0*/  LDSM.16.MT88.4 R108, [R186+0x6800] ;  /* 0x00680000ba6c783b */ /* 0x000f260000004200 */
[----:B------:R-:W-:Y:S01]  /*104d0*/  LOP3.LUT R98, R98, R113, RZ, 0xc0, !PT ;  /* 0x0000007162627212 */ /* 0x000fe200078ec0ff */
[--C-:B------:R-:W-:Y:S01]  /*104e0*/  FFMA.FTZ R151, R41, c[0x0][0x23c], -R168.reuse ;  /* 0x00008f0029977a23 */ /* 0x100fe200000108a8 */
[----:B------:R-:W-:Y:S01]  /*104f0*/  MUFU.EX2 R140, R114 ;  /* 0x00000072008c7308 */ /* 0x000fe20000000800 */
[----:B------:R-:W-:Y:S01]  /*10500*/  FFMA.FTZ R141, R36, c[0x0][0x23c], -R175 ;  /* 0x00008f00248d7a23 */ /* 0x000fe200000108af */
[----:B---3--:R-:W-:Y:S01]  /*10510*/  F2FP.PACK_AB R112, R234, R179 ;  /* 0x000000b3ea70723e */ /* 0x008fe200000000ff */
[----:B------:R-:W-:Y:S03]  /*10520*/  FFMA.FTZ R143, R38, c[0x0][0x23c], -R173 ;  /* 0x00008f00268f7a23 */ /* 0x000fe600000108ad */
[----:B------:R-:W-:Y:S01]  /*10530*/  LOP3.LUT R99, R99, R112, RZ, 0xc0, !PT ;  /* 0x0000007063637212 */ /* 0x000fe200078ec0ff */
[--C-:B------:R-:W-:Y:S03]  /*10540*/  FFMA.FTZ R142, R37, c[0x0][0x23c], -R175.reuse ;  /* 0x00008f00258e7a23 */ /* 0x100fe600000108af */
[----:B------:R-:W-:Y:S01]  /*10550*/  MUFU.EX2 R141, R141 ;  /* 0x0000008d008d7308 */ /* 0x000fe20000000800 */
[-C--:B--2---:R-:W-:Y:S01]  /*10560*/  HMMA.16816.F32 R4, R100, R104.reuse, R4 ;  /* 0x000000686404723c */ /* 0x084fe20000001804 */
[----:B------:R-:W-:Y:S02]  /*10570*/  FFMA.FTZ R175, R53, c[0x0][0x23c], -R175 ;  /* 0x00008f0035af7a23 */ /* 0x000fe400000108af */
[--C-:B------:R-:W-:Y:S02]  /*10580*/  FFMA.FTZ R150, R40, c[0x0][0x23c], -R168.reuse ;  /* 0x00008f0028967a23 */ /* 0x100fe400000108a8 */
[----:B------:R-:W-:Y:S02]  /*10590*/  FFMA.FTZ R173, R55, c[0x0][0x23c], -R173 ;  /* 0x00008f0037ad7a23 */ /* 0x000fe400000108ad */
[----:B------:R-:W-:Y:S01]  /*105a0*/  FFMA.FTZ R60, R60, c[0x0][0x23c], -R168 ;  /* 0x00008f003c3c7a23 */ /* 0x000fe200000108a8 */
[C---:B------:R-:W-:Y:S01]  /*105b0*/  HMMA.16816.F32 R8, R96.reuse, R104, R8 ;  /* 0x000000686008723c */ /* 0x040fe20000001808 */
[----:B------:R-:W2:Y:S03]  /*105c0*/  MUFU.EX2 R142, R142 ;  /* 0x0000008e008e7308 */ /* 0x000ea60000000800 */
[----:B------:R-:W-:Y:S02]  /*105d0*/  FFMA.FTZ R153, R132, R221, R153 ;  /* 0x000000dd84997223 */ /* 0x000fe40000010099 */
[----:B------:R-:W-:Y:S02]  /*105e0*/  FFMA.FTZ R155, R3, R220, R155 ;  /* 0x000000dc039b7223 */ /* 0x000fe4000001009b */
[-C--:B------:R-:W-:Y:S01]  /*105f0*/  HMMA.16816.F32 R12, R96, R106.reuse, R12 ;  /* 0x0000006a600c723c */ /* 0x080fe2000000180c */
[----:B------:R-:W-:Y:S02]  /*10600*/  IMAD.WIDE.U32 R104, R237, -0x326172a9, RZ ;  /* 0xcd9e8d57ed687825 */ /* 0x000fe400078e00ff */
[----:B------:R-:W-:Y:S02]  /*10610*/  MUFU.EX2 R235, R235 ;  /* 0x000000eb00eb7308 */ /* 0x000fe40000000800 */
[----:B------:R-:W-:Y:S01]  /*10620*/  FFMA.FTZ R237, R42, c[0x0][0x23c], -R167 ;  /* 0x00008f002aed7a23 */ /* 0x000fe200000108a7 */
[----:B-1----:R-:W-:Y:S01]  /*10630*/  LOP3.LUT R116, R105, UR15, R228, 0x96, !PT ;  /* 0x0000000f69747c12 */ /* 0x002fe2000f8e96e4 */
[----:B------:R-:W-:Y:S01]  /*10640*/  FFMA.FTZ R161, R2, R219, R161 ;  /* 0x000000db02a17223 */ /* 0x000fe200000100a1 */
[C---:B------:R-:W-:Y:S01]  /*10650*/  HMMA.16816.F32 R16, R100.reuse, R106, R16 ;  /* 0x0000006a6410723c */ /* 0x040fe20000001810 */
[----:B------:R-:W-:Y:S03]  /*10660*/  LOP3.LUT R36, R241, UR13, R104, 0x96, !PT ;  /* 0x0000000df1247c12 */ /* 0x000fe6000f8e9668 */
[----:B------:R-:W-:Y:S01]  /*10670*/  LOP3.LUT R112, R105, UR15, R224, 0x96, !PT ;  /* 0x0000000f69707c12 */ /* 0x000fe2000f8e96e0 */
[----:B------:R-:W-:Y:S01]  /*10680*/  IMAD.WIDE.U32 R116, R116, -0x2daee0ad, RZ ;  /* 0xd2511f5374747825 */ /* 0x000fe200078e00ff */
[----:B------:R-:W-:Y:S01]  /*10690*/  LOP3.LUT R38, R239, UR13, R104, 0x96, !PT ;  /* 0x0000000def267c12 */ /* 0x000fe2000f8e9668 */
[----:B------:R-:W-:Y:S01]  /*106a0*/  MUFU.EX2 R237, R237 ;  /* 0x000000ed00ed7308 */ /* 0x000fe20000000800 */
[-C--:B----4-:R-:W-:Y:S01]  /*106b0*/  HMMA.16816.F32 R32, R100, R108.reuse, R32 ;  /* 0x0000006c6420723c */ /* 0x090fe20000001820 */
[----:B------:R-:W1:Y:S03]  /*106c0*/  LDSM.16.MT88.4 R104, [R185+0x6800] ;  /* 0x00680000b968783b */ /* 0x000e660000004200 */
[----:B------:R-:W-:Y:S01]  /*106d0*/  IMAD.WIDE.U32 R36, R36, -0x2daee0ad, RZ ;  /* 0xd2511f5324247825 */ /* 0x000fe200078e00ff */
[----:B------:R-:W-:Y:S02]  /*106e0*/  LOP3.LUT R113, R117, UR12, R226, 0x96, !PT ;  /* 0x0000000c75717c12 */ /* 0x000fe4000f8e96e2 */
[----:B--2---:R-:W-:Y:S01]  /*106f0*/  F2FP.PACK_AB R64, R142, R141 ;  /* 0x0000008d8e40723e */ /* 0x004fe200000000ff */
[C---:B------:R-:W-:Y:S01]  /*10700*/  HMMA.16816.F32 R68, R96.reuse, R108, R68 ;  /* 0x0000006c6044723c */ /* 0x040fe20000001844 */
[----:B------:R-:W-:Y:S01]  /*10710*/  IMAD.WIDE.U32 R118, R112, -0x2daee0ad, RZ ;  /* 0xd2511f5370767825 */ /* 0x000fe200078e00ff */
[----:B------:R-:W2:Y:S02]  /*10720*/  MUFU.EX2 R236, R236 ;  /* 0x000000ec00ec7308 */ /* 0x000ea40000000800 */
[----:B------:R-:W-:Y:S01]  /*10730*/  LOP3.LUT R116, R37, UR10, R116, 0x96, !PT ;  /* 0x0000000a25747c12 */ /* 0x000fe2000f8e9674 */
[----:B------:R-:W-:Y:S01]  /*10740*/  IMAD.WIDE.U32 R38, R38, -0x2daee0ad, RZ ;  /* 0xd2511f5326267825 */ /* 0x000fe200078e00ff */
[----:B------:R-:W-:Y:S02]  /*10750*/  LOP3.LUT R37, R119, UR12, R222, 0x96, !PT ;  /* 0x0000000c77257c12 */ /* 0x000fe4000f8e96de */
[-C--:B------:R-:W-:Y:S01]  /*10760*/  HMMA.16816.F32 R72, R96, R110.reuse, R72 ;  /* 0x0000006e6048723c */ /* 0x080fe20000001848 */
[----:B------:R-:W-:Y:S03]  /*10770*/  IMAD.WIDE.U32 R116, R116, -0x326172a9, RZ ;  /* 0xcd9e8d5774747825 */ /* 0x000fe600078e00ff */
[----:B------:R-:W-:Y:S01]  /*10780*/  LOP3.LUT R112, R39, UR10, R118, 0x96, !PT ;  /* 0x0000000a27707c12 */ /* 0x000fe2000f8e9676 */
[----:B------:R-:W-:Y:S01]  /*10790*/  IMAD.WIDE.U32 R114, R113, -0x326172a9, RZ ;  /* 0xcd9e8d5771727825 */ /* 0x000fe200078e00ff */
[----:B------:R-:W-:Y:S02]  /*107a0*/  MUFU.EX2 R150, R150 ;  /* 0x0000009600967308 */ /* 0x000fe40000000800 */
[C---:B------:R-:W-:Y:S01]  /*107b0*/  HMMA.16816.F32 R20, R100.reuse, R110, R20 ;  /* 0x0000006e6414723c */ /* 0x040fe20000001814 */
[----:B------:R-:W-:Y:S03]  /*107c0*/  IMAD.WIDE.U32 R118, R37, -0x326172a9, RZ ;  /* 0xcd9e8d5725767825 */ /* 0x000fe600078e00ff */
[----:B------:R-:W-:Y:S01]  /*107d0*/  LOP3.LUT R114, R117, UR9, R114, 0x96, !PT ;  /* 0x0000000975727c12 */ /* 0x000fe2000f8e9672 */
[----:B------:R-:W-:Y:S01]  /*107e0*/  IMAD.WIDE.U32 R112, R112, -0x326172a9, RZ ;  /* 0xcd9e8d5770707825 */ /* 0x000fe200078e00ff */
[----:B------:R-:W-:Y:S02]  /*107f0*/  LOP3.LUT R240, R115, UR11, R240, 0x96, !PT ;  /* 0x0000000b73f07c12 */ /* 0x000fe4000f8e96f0 */
[----:B------:R-:W-:Y:S01]  /*10800*/  LOP3.LUT R238, R119, UR11, R238, 0x96, !PT ;  /* 0x0000000b77ee7c12 */ /* 0x000fe2000f8e96ee */
[----:B------:R-:W-:Y:S01]  /*10810*/  IMAD.WIDE.U32 R114, R114, -0x2daee0ad, RZ ;  /* 0xd2511f5372727825 */ /* 0x000fe200078e00ff */
[----:B------:R-:W3:Y:S02]  /*10820*/  MUFU.EX2 R151, R151 ;  /* 0x0000009700977308 */ /* 0x000ee40000000800 */
[----:B------:R-:W-:Y:S01]  /*10830*/  LOP3.LUT R108, R113, UR9, R118, 0x96, !PT ;  /* 0x00000009716c7c12 */ /* 0x000fe2000f8e9676 */
[----:B------:R-:W-:Y:S01]  /*10840*/  IMAD.WIDE.U32 R240, R240, -0x2daee0ad, RZ ;  /* 0xd2511f53f0f07825 */ /* 0x000fe200078e00ff */
[-C--:B-1----:R-:W-:Y:S04]  /*10850*/  HMMA.16816.F32 R76, R100, R104.reuse, R76 ;  /* 0x00000068644c723c */ /* 0x082fe8000000184c */
[----:B------:R-:W-:Y:S01]  /*10860*/  LOP3.LUT R40, R241, UR8, R36, 0x96, !PT ;  /* 0x00000008f1287c12 */ /* 0x000fe2000f8e9624 */
[----:B------:R-:W-:Y:S01]  /*10870*/  IMAD.WIDE.U32 R238, R238, -0x2daee0ad, RZ ;  /* 0xd2511f53eeee7825 */ /* 0x000fe200078e00ff */
[----:B------:R-:W-:Y:S01]  /*10880*/  LOP3.LUT R36, R115, UR6, R240, 0x96, !PT ;  /* 0x0000000673247c12 */ /* 0x000fe2000f8e96f0 */
[----:B------:R-:W-:Y:S02]  /*10890*/  MUFU.EX2 R143, R143 ;  /* 0x0000008f008f7308 */ /* 0x000fe40000000800 */
[----:B------:R-:W-:Y:S03]  /*108a0*/  IMAD.WIDE.U32 R108, R108, -0x2daee0ad, RZ ;  /* 0xd2511f536c6c7825 */ /* 0x000fe600078e00ff */
[----:B------:R-:W-:Y:S01]  /*108b0*/  LOP3.LUT R41, R239, UR8, R38, 0x96, !PT ;  /* 0x00000008ef297c12 */ /* 0x000fe2000f8e9626 */
[C---:B------:R-:W-:Y:S01]  /*108c0*/  HMMA.16816.F32 R80, R96.reuse, R104, R80 ;  /* 0x000000686050723c */ /* 0x040fe20000001850 */
[----:B------:R-:W-:Y:S01]  /*108d0*/  IMAD.WIDE.U32 R120, R36, -0x326172a9, RZ ;  /* 0xcd9e8d5724787825 */ /* 0x000fe200078e00ff */
[----:B------:R-:W-:Y:S01]  /*108e0*/  LOP3.LUT R42, R109, UR6, R238, 0x96, !PT ;  /* 0x000000066d2a7c12 */ /* 0x000fe2000f8e96ee */
[----:B------:R-:W1:Y:S01]  /*108f0*/  LDSM.16.MT88.4 R36, [R184+0x6800] ;  /* 0x00680000b824783b */ /* 0x000e620000004200 */
[----:B------:R-:W4:Y:S04]  /*10900*/  MUFU.EX2 R149, R149 ;  /* 0x0000009500957308 */ /* 0x000f280000000800 */
[-C--:B------:R-:W-:Y:S01]  /*10910*/  HMMA.16816.F32 R24, R96, R106.reuse, R24 ;  /* 0x0000006a6018723c */ /* 0x080fe20000001818 */
[----:B------:R-:W-:Y:S03]  /*10920*/  IMAD.WIDE.U32 R110, R40, -0x326172a9, RZ ;  /* 0xcd9e8d57286e7825 */ /* 0x000fe600078e00ff */
[----:B------:R-:W-:Y:S01]  /*10930*/  LOP3.LUT R115, R120, 0xffff, RZ, 0xc0, !PT ;  /* 0x0000ffff78737812 */ /* 0x000fe200078ec0ff */
[----:B------:R-:W-:Y:S01]  /*10940*/  IMAD.WIDE.U32 R118, R42, -0x326172a9, RZ ;  /* 0xcd9e8d572a767825 */ /* 0x000fe200078e00ff */
[----:B------:R-:W-:Y:S02]  /*10950*/  LOP3.LUT R40, R121, UR16, R110, 0x96, !PT ;  /* 0x0000001079287c12 */ /* 0x000fe4000f8e966e */
[C---:B------:R-:W-:Y:S01]  /*10960*/  HMMA.16816.F32 R84, R100.reuse, R106, R84 ;  /* 0x0000006a6454723c */ /* 0x040fe20000001854 */
[----:B------:R-:W-:Y:S01]  /*10970*/  IMAD.WIDE.U32 R104, R41, -0x326172a9, RZ ;  /* 0xcd9e8d5729687825 */ /* 0x000fe200078e00ff */
[----:B------:R-:W-:Y:S02]  /*10980*/  MUFU.EX2 R243, R243 ;  /* 0x000000f300f37308 */ /* 0x000fe40000000800 */
[----:B------:R-:W-:Y:S01]  /*10990*/  SHF.R.U32.HI R117, RZ, 0x10, R118 ;  /* 0x00000010ff757819 */ /* 0x000fe20000011676 */
[--C-:B------:R-:W-:Y:S01]  /*109a0*/  FFMA.FTZ R239, R44, c[0x0][0x23c], -R168.reuse ;  /* 0x00008f002cef7a23 */ /* 0x100fe200000108a8 */
[C---:B------:R-:W-:Y:S01]  /*109b0*/  LOP3.LUT R110, R118.reuse, 0xffff, RZ, 0xc0, !PT ;  /* 0x0000ffff766e7812 */ /* 0x040fe200078ec0ff */
[----:B------:R-:W-:Y:S01]  /*109c0*/  FFMA.FTZ R240, R45, c[0x0][0x23c], -R168 ;  /* 0x00008f002df07a23 */ /* 0x000fe200000108a8 */
[----:B------:R-:W-:Y:S01]  /*109d0*/  SHF.R.U32.HI R44, RZ, 0x18, R118 ;  /* 0x00000018ff2c7819 */ /* 0x000fe20000011676 */
[--C-:B------:R-:W-:Y:S03]  /*109e0*/  FFMA.FTZ R238, R43, c[0x0][0x23c], -R167.reuse ;  /* 0x00008f002bee7a23 */ /* 0x100fe600000108a7 */
[----:B------:R-:W-:Y:S01]  /*109f0*/  LOP3.LUT R41, R119, UR16, R104, 0x96, !PT ;  /* 0x0000001077297c12 */ /* 0x000fe2000f8e9668 */
[--C-:B------:R-:W-:Y:S01]  /*10a00*/  FFMA.FTZ R241, R47, c[0x0][0x23c], -R167.reuse ;  /* 0x00008f002ff17a23 */ /* 0x100fe200000108a7 */
[----:B------:R-:W-:Y:S01]  /*10a10*/  LOP3.LUT R104, R117, 0xff, RZ, 0xc0, !PT ;  /* 0x000000ff75687812 */ /* 0x000fe200078ec0ff */
[----:B------:R-:W-:Y:S01]  /*10a20*/  MUFU.EX2 R239, R239 ;  /* 0x000000ef00ef7308 */ /* 0x000fe20000000800 */
[----:B------:R-:W-:Y:S01]  /*10a30*/  SHF.R.U32.HI R113, RZ, 0x10, R120 ;  /* 0x00000010ff717819 */ /* 0x000fe20000011678 */
[----:B------:R-:W-:Y:S01]  /*10a40*/  FFMA.FTZ R167, R63, c[0x0][0x23c], -R167 ;  /* 0x00008f003fa77a23 */ /* 0x000fe200000108a7 */
[----:B------:R-:W-:Y:S01]  /*10a50*/  LOP3.LUT R109, R118, 0xff, RZ, 0xc0, !PT ;  /* 0x000000ff766d7812 */ /* 0x000fe200078ec0ff */
[----:B------:R-:W-:Y:S01]  /*10a60*/  FFMA.FTZ R168, R61, c[0x0][0x23c], -R168 ;  /* 0x00008f003da87a23 */ /* 0x000fe200000108a8 */
[----:B------:R-:W-:Y:S01]  /*10a70*/  LOP3.LUT R45, R40, 0xffff, RZ, 0xc0, !PT ;  /* 0x0000ffff282d7812 */ /* 0x000fe200078ec0ff */
[----:B------:R-:W-:Y:S01]  /*10a80*/  FFMA.FTZ R163, R0, R218, R163 ;  /* 0x000000da00a37223 */ /* 0x000fe200000100a3 */
[----:B------:R-:W-:Y:S01]  /*10a90*/  SHF.R.U32.HI R110, RZ, 0x8, R110 ;  /* 0x00000008ff6e7819 */ /* 0x000fe2000001166e */
[----:B------:R-:W-:Y:S01]  /*10aa0*/  FADD.FTZ R153, R154, R153 ;  /* 0x000000999a997221 */ /* 0x000fe20000010000 */
[----:B------:R-:W-:Y:S01]  /*10ab0*/  PRMT R104, R104, 0x5410, R44 ;  /* 0x0000541068687816 */ /* 0x000fe2000000002c */
[----:B------:R-:W-:Y:S01]  /*10ac0*/  MUFU.EX2 R240, R240 ;  /* 0x000000f000f07308 */ /* 0x000fe20000000800 */
[----:B------:R-:W-:Y:S01]  /*10ad0*/  SHF.R.U32.HI R44, RZ, 0x10, R40 ;  /* 0x00000010ff2c7819 */ /* 0x000fe20000011628 */
[----:B------:R-:W-:Y:S01]  /*10ae0*/  FADD.FTZ R155, R156, R155 ;  /* 0x0000009b9c9b7221 */ /* 0x000fe20000010000 */
[----:B------:R-:W-:Y:S01]  /*10af0*/  SHF.R.U32.HI R115, RZ, 0x8, R115 ;  /* 0x00000008ff737819 */ /* 0x000fe20000011673 */
[----:B------:R-:W-:Y:S01]  /*10b00*/  FADD.FTZ R161, R162, R161 ;  /* 0x000000a1a2a17221 */ /* 0x000fe20000010000 */
[-C--:B-1----:R-:W-:Y:S01]  /*10b10*/  HMMA.16816.F32 R28, R100, R36.reuse, R28 ;  /* 0x00000024641c723c */ /* 0x082fe2000000181c */
[----:B------:R-:W-:Y:S01]  /*10b20*/  LOP3.LUT R113, R113, 0xff, RZ, 0xc0, !PT ;  /* 0x000000ff71717812 */ /* 0x000fe200078ec0ff */
[----:B------:R-:W-:Y:S01]  /*10b30*/  FADD.FTZ R163, R164, R163 ;  /* 0x000000a3a4a37221 */ /* 0x000fe20000010000 */
[----:B------:R-:W-:Y:S01]  /*10b40*/  LOP3.LUT R42, R120, 0xff, RZ, 0xc0, !PT ;  /* 0x000000ff782a7812 */ /* 0x000fe200078ec0ff */
[----:B------:R-:W-:Y:S01]  /*10b50*/  FADD.FTZ R153, R137, R153 ;  /* 0x0000009989997221 */ /* 0x000fe20000010000 */
[----:B------:R-:W-:Y:S01]  /*10b60*/  SHF.R.U32.HI R43, RZ, 0x18, R120 ;  /* 0x00000018ff2b7819 */ /* 0x000fe20000011678 */
[----:B------:R-:W1:Y:S01]  /*10b70*/  MUFU.EX2 R238, R238 ;  /* 0x000000ee00ee7308 */ /* 0x000e620000000800 */
[----:B------:R-:W-:Y:S01]  /*10b80*/  PRMT R109, R109, 0x5410, R110 ;  /* 0x000054106d6d7816 */ /* 0x000fe2000000006e */
[C---:B------:R-:W-:Y:S01]  /*10b90*/  HMMA.16816.F32 R88, R96.reuse, R36, R88 ;  /* 0x000000246058723c */ /* 0x040fe20000001858 */
[----:B------:R-:W-:Y:S03]  /*10ba0*/  LOP3.LUT R117, R40, 0xff, RZ, 0xc0, !PT ;  /* 0x000000ff28757812 */ /* 0x000fe600078ec0ff */
[----:B------:R-:W-:Y:S01]  /*10bb0*/  SHF.R.U32.HI R106, RZ, 0x10, R41 ;  /* 0x00000010ff6a7819 */ /* 0x000fe20000011629 */
[----:B------:R-:W-:Y:S01]  /*10bc0*/  FADD.FTZ R155, R139, R155 ;  /* 0x0000009b8b9b7221 */ /* 0x000fe20000010000 */
[----:B------:R-:W-:Y:S01]  /*10bd0*/  LOP3.LUT R107, R41, 0xff, RZ, 0xc0, !PT ;  /* 0x000000ff296b7812 */ /* 0x000fe200078ec0ff */
[----:B------:R-:W-:Y:S01]  /*10be0*/  FADD.FTZ R161, R157, R161 ;  /* 0x000000a19da17221 */ /* 0x000fe20000010000 */
[-C--:B------:R-:W-:Y:S01]  /*10bf0*/  HMMA.16816.F32 R92, R96, R38.reuse, R92 ;  /* 0x00000026605c723c */ /* 0x080fe2000000185c */
[----:B------:R-:W-:Y:S01]  /*10c00*/  SHF.R.U32.HI R110, RZ, 0x18, R41 ;  /* 0x00000018ff6e7819 */ /* 0x000fe20000011629 */
[----:B------:R-:W5:Y:S02]  /*10c10*/  MUFU.EX2 R241, R241 ;  /* 0x000000f100f17308 */ /* 0x000f640000000800 */
[----:B------:R-:W-:Y:S01]  /*10c20*/  PRMT R42, R42, 0x5410, R115 ;  /* 0x000054102a2a7816 */ /* 0x000fe20000000073 */
[----:B------:R-:W-:Y:S01]  /*10c30*/  FADD.FTZ R163, R159, R163 ;  /* 0x000000a39fa37221 */ /* 0x000fe20000010000 */
[----:B------:R-:W-:Y:S01]  /*10c40*/  SHF.R.U32.HI R115, RZ, 0x18, R40 ;  /* 0x00000018ff737819 */ /* 0x000fe20000011628 */
[----:B------:R-:W-:Y:S01]  /*10c50*/  FADD.FTZ R153, R138, R153 ;  /* 0x000000998a997221 */ /* 0x000fe20000010000 */
[----:B------:R-:W-:Y:S01]  /*10c60*/  HMMA.16816.F32 R48, R100, R38, R48 ;  /* 0x000000266430723c */ /* 0x000fe20000001830 */
[----:B------:R-:W-:Y:S03]  /*10c70*/  SHF.R.U32.HI R40, RZ, 0x8, R45 ;  /* 0x00000008ff287819 */ /* 0x000fe6000001162d */
[----:B------:R-:W-:Y:S01]  /*10c80*/  PRMT R43, R113, 0x5410, R43 ;  /* 0x00005410712b7816 */ /* 0x000fe2000000002b */
[--C-:B------:R-:W-:Y:S01]  /*10c90*/  HSET2.LE.AND R42, R42, R216.reuse, PT ;  /* 0x000000d82a2a7233 */ /* 0x100fe20003803000 */
[----:B------:R-:W-:Y:S01]  /*10ca0*/  LOP3.LUT R113, R41, 0xffff, RZ, 0xc0, !PT ;  /* 0x0000ffff29717812 */ /* 0x000fe200078ec0ff */
[--C-:B------:R-:W-:Y:S01]  /*10cb0*/  HSET2.LE.AND R38, R109, R216.reuse, PT ;  /* 0x000000d86d267233 */ /* 0x100fe20003803000 */
[----:B------:R-:W-:Y:S01]  /*10cc0*/  LOP3.LUT R41, R44, 0xff, RZ, 0xc0, !PT ;  /* 0x000000ff2c297812 */ /* 0x000fe200078ec0ff */
[--C-:B------:R-:W-:Y:S01]  /*10cd0*/  HSET2.LE.AND R43, R43, R216.reuse, PT ;  /* 0x000000d82b2b7233 */ /* 0x100fe20003803000 */
[----:B------:R-:W5:Y:S01]  /*10ce0*/  LDSM.16.MT88.4 R44, [R188+0x7000] ;  /* 0x00700000bc2c783b */ /* 0x000f620000004200 */
[----:B------:R-:W1:Y:S01]  /*10cf0*/  MUFU.EX2 R244, R244 ;  /* 0x000000f400f47308 */ /* 0x000e620000000800 */
[----:B------:R-:W-:Y:S01]  /*10d00*/  SHF.R.U32.HI R113, RZ, 0x8, R113 ;  /* 0x00000008ff717819 */ /* 0x000fe20000011671 */
[--C-:B------:R-:W-:Y:S01]  /*10d10*/  HSET2.LE.AND R39, R104, R216.reuse, PT ;  /* 0x000000d868277233 */ /* 0x100fe20003803000 */
[----:B------:R-:W-:Y:S01]  /*10d20*/  PRMT R40, R117, 0x5410, R40 ;  /* 0x0000541075287816 */ /* 0x000fe20000000028 */
[----:B------:R-:W-:Y:S01]  /*10d30*/  FADD.FTZ R155, R152, R155 ;  /* 0x0000009b989b7221 */ /* 0x000fe20000010000 */
[----:B------:R-:W-:Y:S01]  /*10d40*/  PRMT R107, R107, 0x5410, R113 ;  /* 0x000054106b6b7816 */ /* 0x000fe20000000071 */
[----:B------:R-:W-:Y:S01]  /*10d50*/  FADD.FTZ R161, R158, R161 ;  /* 0x000000a19ea17221 */ /* 0x000fe20000010000 */
[----:B------:R-:W-:Y:S01]  /*10d60*/  LOP3.LUT R106, R106, 0xff, RZ, 0xc0, !PT ;  /* 0x000000ff6a6a7812 */ /* 0x000fe200078ec0ff */
[--C-:B------:R-:W-:Y:S01]  /*10d70*/  HSET2.LE.AND R40, R40, R216.reuse, PT ;  /* 0x000000d828287233 */ /* 0x100fe20003803000 */
[----:B------:R-:W-:Y:S01]  /*10d80*/  F2FP.PACK_AB R36, R140, R148 ;  /* 0x000000948c24723e */ /* 0x000fe200000000ff */
[----:B------:R-:W-:Y:S01]  /*10d90*/  MUFU.EX2 R245, R245 ;  /* 0x000000f500f57308 */ /* 0x000fe20000000800 */
[----:B------:R-:W-:Y:S01]  /*10da0*/  PRMT R41, R41, 0x5410, R115 ;  /* 0x0000541029297816 */ /* 0x000fe20000000073 */
[----:B------:R-:W-:Y:S01]  /*10db0*/  FADD.FTZ R163, R160, R163 ;  /* 0x000000a3a0a37221 */ /* 0x000fe20000010000 */
[----:B--2---:R-:W-:Y:S01]  /*10dc0*/  F2FP.PACK_AB R37, R236, R235 ;  /* 0x000000ebec25723e */ /* 0x004fe200000000ff */
[----:B------:R-:W-:Y:S01]  /*10dd0*/  FADD.FTZ R153, R146, R153 ;  /* 0x0000009992997221 */ /* 0x000fe20000010000 */
[----:B------:R-:W-:Y:S01]  /*10de0*/  PRMT R106, R106, 0x5410, R110 ;  /* 0x000054106a6a7816 */ /* 0x000fe2000000006e */
[--C-:B------:R-:W-:Y:S01]  /*10df0*/  HSET2.LE.AND R41, R41, R216.reuse, PT ;  /* 0x000000d829297233 */ /* 0x100fe20003803000 */
[----:B------:R-:W-:Y:S01]  /*10e00*/  LOP3.LUT R43, R43, R36, RZ, 0xc0, !PT ;  /* 0x000000242b2b7212 */ /* 0x000fe200078ec0ff */
[--C-:B------:R-:W-:Y:S01]  /*10e10*/  HSET2.LE.AND R36, R107, R216.reuse, PT ;  /* 0x000000d86b247233 */ /* 0x100fe20003803000 */
[----:B------:R-:W-:Y:S01]  /*10e20*/  LOP3.LUT R42, R42, R37, RZ, 0xc0, !PT ;  /* 0x000000252a2a7212 */ /* 0x000fe200078ec0ff */
[----:B------:R-:W2:Y:S01]  /*10e30*/  MUFU.EX2 R246, R246 ;  /* 0x000000f600f67308 */ /* 0x000ea20000000800 */
[----:B---3--:R-:W-:Y:S01]  /*10e40*/  F2FP.PACK_AB R37, R151, R150 ;  /* 0x000000969725723e */ /* 0x008fe200000000ff */
[----:B------:R-:W-:Y:S01]  /*10e50*/  FADD.FTZ R155, R169, R155 ;  /* 0x0000009ba99b7221 */ /* 0x000fe20000010000 */
[----:B----4-:R-:W-:Y:S01]  /*10e60*/  F2FP.PACK_AB R96, R149, R143 ;  /* 0x0000008f9560723e */ /* 0x010fe200000000ff */
[----:B------:R-:W-:Y:S01]  /*10e70*/  FADD.FTZ R161, R171, R161 ;  /* 0x000000a1aba17221 */ /* 0x000fe20000010000 */
[----:B------:R-:W-:Y:S01]  /*10e80*/  LOP3.LUT R40, R40, R64, RZ, 0xc0, !PT ;  /* 0x0000004028287212 */ /* 0x000fe200078ec0ff */
[----:B------:R-:W-:Y:S01]  /*10e90*/  FADD.FTZ R163, R174, R163 ;  /* 0x000000a3aea37221 */ /* 0x000fe20000010000 */
[----:B------:R-:W3:Y:S01]  /*10ea0*/  LDSM.16.MT88.4 R64, [R186+0x7000] ;  /* 0x00700000ba40783b */ /* 0x000ee20000004200 */
[----:B------:R-:W-:Y:S01]  /*10eb0*/  LOP3.LUT R36, R36, R37, RZ, 0xc0, !PT ;  /* 0x0000002524247212 */ /* 0x000fe200078ec0ff */
[--C-:B------:R-:W-:Y:S01]  /*10ec0*/  HSET2.LE.AND R37, R106, R216.reuse, PT ;  /* 0x000000d86a257233 */ /* 0x100fe20003803000 */
[----:B------:R-:W-:Y:S01]  /*10ed0*/  LOP3.LUT R41, R41, R96, RZ, 0xc0, !PT ;  /* 0x0000006029297212 */ /* 0x000fe200078ec0ff */
[----:B------:R-:W4:Y:S01]  /*10ee0*/  MUFU.EX2 R247, R247 ;  /* 0x000000f700f77308 */ /* 0x000f220000000800 */
[----:B-1----:R-:W-:Y:S01]  /*10ef0*/  F2FP.PACK_AB R96, R238, R237 ;  /* 0x000000edee60723e */ /* 0x002fe200000000ff */
[----:B------:R-:W-:Y:S01]  /*10f00*/  FADD.FTZ R153, R147, R153 ;  /* 0x0000009993997221 */ /* 0x000fe20000010000 */
[----:B------:R-:W-:Y:S01]  /*10f10*/  F2FP.PACK_AB R97, R240, R239 ;  /* 0x000000eff061723e */ /* 0x000fe200000000ff */
[----:B------:R-:W-:Y:S01]  /*10f20*/  FADD.FTZ R155, R170, R155 ;  /* 0x0000009baa9b7221 */ /* 0x000fe20000010000 */
[----:B------:R-:W-:Y:S01]  /*10f30*/  LOP3.LUT R37, R37, R96, RZ, 0xc0, !PT ;  /* 0x0000006025257212 */ /* 0x000fe200078ec0ff */
[----:B------:R-:W-:Y:S01]  /*10f40*/  FADD.FTZ R161, R172, R161 ;  /* 0x000000a1aca17221 */ /* 0x000fe20000010000 */
[----:B-----5:R-:W-:Y:S01]  /*10f50*/  F2FP.PACK_AB R96, R241, R242 ;  /* 0x000000f2f160723e */ /* 0x020fe200000000ff */
[-C--:B------:R-:W-:Y:S01]  /*10f60*/  HMMA.16816.F32 R4, R40, R44.reuse, R4 ;  /* 0x0000002c2804723c */ /* 0x080fe20000001804 */
[----:B------:R-:W-:Y:S01]  /*10f70*/  LOP3.LUT R38, R38, R97, RZ, 0xc0, !PT ;  /* 0x0000006126267212 */ /* 0x000fe200078ec0ff */
[----:B------:R-:W1:Y:S01]  /*10f80*/  MUFU.EX2 R175, R175 ;  /* 0x000000af00af7308 */ /* 0x000e620000000800 */
[----:B------:R-:W-:Y:S01]  /*10f90*/  LOP3.LUT R39, R39, R96, RZ, 0xc0, !PT ;  /* 0x0000006027277212 */ /* 0x000fe200078ec0ff */
[----:B------:R-:W-:Y:S01]  /*10fa0*/  FADD.FTZ R163, R176, R163 ;  /* 0x000000a3b0a37221 */ /* 0x000fe20000010000 */
[----:B------:R-:W5:Y:S01]  /*10fb0*/  LDSM.16.MT88.4 R96, [R185+0x7000] ;  /* 0x00700000b960783b */ /* 0x000f620000004200 */
[----:B------:R-:W-:Y:S01]  /*10fc0*/  LOP3.LUT R110, R111, UR7, R116, 0x96, !PT ;  /* 0x000000076f6e7c12 */ /* 0x000fe2000f8e9674 */
[----:B------:R-:W-:Y:S01]  /*10fd0*/  FADD.FTZ R153, R165, R153 ;  /* 0x00000099a5997221 */ /* 0x000fe20000010000 */
[----:B------:R-:W-:Y:S01]  /*10fe0*/  LOP3.LUT R100, R105, UR7, R112, 0x96, !PT ;  /* 0x0000000769647c12 */ /* 0x000fe2000f8e9670 */
[----:B------:R-:W-:Y:S01]  /*10ff0*/  FADD.FTZ R155, R144, R155 ;  /* 0x0000009b909b7221 */ /* 0x000fe20000010000 */
[C---:B------:R-:W-:Y:S02]  /*11000*/  HMMA.16816.F32 R8, R36.reuse, R44, R8 ;  /* 0x0000002c2408723c */ /* 0x040fe40000001808 */
[----:B------:R-:W-:Y:S01]  /*11010*/  IMAD.WIDE.U32 R110, R110, -0x2daee0ad, RZ ;  /* 0xd2511f536e6e7825 */ /* 0x000fe200078e00ff */
[----:B------:R-:W-:Y:S01]  /*11020*/  LDSM.16.MT88.4 R116, [R188+0x7800] ;  /* 0x00780000bc74783b */ /* 0x000fe20000004200 */
[----:B------:R-:W1:Y:S02]  /*11030*/  MUFU.EX2 R248, R248 ;  /* 0x000000f800f87308 */ /* 0x000e640000000800 */
[----:B------:R-:W-:Y:S01]  /*11040*/  IMAD.WIDE.U32 R100, R100, -0x2daee0ad, RZ ;  /* 0xd2511f5364647825 */ /* 0x000fe200078e00ff */
[C---:B------:R-:W-:Y:S01]  /*11050*/  LOP3.LUT R54, R110.reuse, 0xffff, RZ, 0xc0, !PT ;  /* 0x0000ffff6e367812 */ /* 0x040fe200078ec0ff */
[-C--:B------:R-:W-:Y:S01]  /*11060*/  HMMA.16816.F32 R12, R36, R46.reuse, R12 ;  /* 0x0000002e240c723c */ /* 0x080fe2000000180c */
[----:B------:R-:W-:Y:S03]  /*11070*/  LOP3.LUT R114, R111, UR17, R114, 0x96, !PT ;  /* 0x000000116f727c12 */ /* 0x000fe6000f8e9672 */
[----:B------:R-:W-:Y:S01]  /*11080*/  LOP3.LUT R52, R101, UR17, R108, 0x96, !PT ;  /* 0x0000001165347c12 */ /* 0x000fe2000f8e966c */
[----:B------:R-:W-:Y:S01]  /*11090*/  FADD.FTZ R161, R177, R161 ;  /* 0x000000a1b1a17221 */ /* 0x000fe20000010000 */
[----:B------:R-:W-:Y:S01]  /*110a0*/  LOP3.LUT R53, R110, 0xff, RZ, 0xc0, !PT ;  /* 0x000000ff6e357812 */ /* 0x000fe200078ec0ff */
[----:B------:R-:W-:Y:S01]  /*110b0*/  MUFU.EX2 R173, R173 ;  /* 0x000000ad00ad7308 */ /* 0x000fe20000000800 */
[C---:B------:R-:W-:Y:S01]  /*110c0*/  HMMA.16816.F32 R16, R40.reuse, R46, R16 ;  /* 0x0000002e2810723c */ /* 0x040fe20000001810 */
[----:B------:R-:W1:Y:S03]  /*110d0*/  LDSM.16.MT88.4 R44, [R184+0x7000] ;  /* 0x00700000b82c783b */ /* 0x000e660000004200 */
[----:B------:R-:W-:Y:S01]  /*110e0*/  LOP3.LUT R63, R52, 0xff, RZ, 0xc0, !PT ;  /* 0x000000ff343f7812 */ /* 0x000fe200078ec0ff */
[----:B------:R-:W-:Y:S01]  /*110f0*/  FADD.FTZ R163, R179, R163 ;  /* 0x000000a3b3a37221 */ /* 0x000fe20000010000 */
[----:B------:R-:W-:Y:S01]  /*11100*/  LOP3.LUT R55, R100, 0xffff, RZ, 0xc0, !PT ;  /* 0x0000ffff64377812 */ /* 0x000fe200078ec0ff */
[----:B------:R-:W-:Y:S01]  /*11110*/  FADD.FTZ R153, R166, R153 ;  /* 0x00000099a6997221 */ /* 0x000fe20000010000 */
[-C--:B---3--:R-:W-:Y:S01]  /*11120*/  HMMA.16816.F32 R32, R40, R64.reuse, R32 ;  /* 0x000000402820723c */ /* 0x088fe20000001820 */
[----:B------:R-:W3:Y:S03]  /*11130*/  MUFU.EX2 R56, R56 ;  /* 0x0000003800387308 */ /* 0x000ee60000000800 */
[----:B------:R-:W-:Y:S01]  /*11140*/  SHF.R.U32.HI R55, RZ, 0x8, R55 ;  /* 0x00000008ff377819 */ /* 0x000fe20000011637 */
[----:B------:R-:W-:Y:S02]  /*11150*/  FADD.FTZ R155, R145, R155 ;  /* 0x0000009b919b7221 */ /* 0x000fe40000010000 */
[----:B------:R-:W-:Y:S01]  /*11160*/  FADD.FTZ R161, R178, R161 ;  /* 0x000000a1b2a17221 */ /* 0x000fe20000010000 */
[C---:B------:R-:W-:Y:S01]  /*11170*/  HMMA.16816.F32 R68, R36.reuse, R64, R68 ;  /* 0x000000402444723c */ /* 0x040fe20000001844 */
[----:B------:R-:W-:Y:S02]  /*11180*/  FADD.FTZ R163, R234, R163 ;  /* 0x000000a3eaa37221 */ /* 0x000fe40000010000 */
[----:B------:R-:W-:Y:S01]  /*11190*/  MUFU.EX2 R57, R57 ;  /* 0x0000003900397308 */ /* 0x000fe20000000800 */
[----:B------:R-:W-:Y:S02]  /*111a0*/  FADD.FTZ R153, R141, R153 ;  /* 0x000000998d997221 */ /* 0x000fe40000010000 */
[----:B------:R-:W-:Y:S01]  /*111b0*/  FADD.FTZ R155, R143, R155 ;  /* 0x0000009b8f9b7221 */ /* 0x000fe20000010000 */
[--C-:B------:R-:W-:Y:S01]  /*111c0*/  SHF.R.U32.HI R64, RZ, 0x10, R110.reuse ;  /* 0x00000010ff407819 */ /* 0x100fe2000001166e */
[-C--:B------:R-:W-:Y:S01]  /*111d0*/  HMMA.16816.F32 R72, R36, R66.reuse, R72 ;  /* 0x000000422448723c */ /* 0x080fe20000001848 */
[----:B------:R-:W-:Y:S02]  /*111e0*/  SHF.R.U32.HI R65, RZ, 0x18, R110 ;  /* 0x00000018ff417819 */ /* 0x000fe4000001166e */
[----:B------:R-:W1:Y:S01]  /*111f0*/  LDSM.16.MT88.4 R108, [R186+0x7800] ;  /* 0x00780000ba6c783b */ /* 0x000e620000004200 */
[----:B------:R-:W-:Y:S01]  /*11200*/  FADD.FTZ R161, R150, R161 ;  /* 0x000000a196a17221 */ /* 0x000fe20000010000 */
[----:B------:R-:W1:Y:S01]  /*11210*/  MUFU.EX2 R58, R58 ;  /* 0x0000003a003a7308 */ /* 0x000e620000000800 */
[----:B------:R-:W-:Y:S02]  /*11220*/  FADD.FTZ R163, R237, R163 ;  /* 0x000000a3eda37221 */ /* 0x000fe40000010000 */
[C---:B------:R-:W-:Y:S01]  /*11230*/  HMMA.16816.F32 R20, R40.reuse, R66, R20 ;  /* 0x000000422814723c */ /* 0x040fe20000001814 */
[----:B------:R-:W-:Y:S03]  /*11240*/  FADD.FTZ R153, R142, R153 ;  /* 0x000000998e997221 */ /* 0x000fe60000010000 */
[----:B------:R-:W-:Y:S02]  /*11250*/  FADD.FTZ R155, R149, R155 ;  /* 0x0000009b959b7221 */ /* 0x000fe40000010000 */
[----:B------:R-:W-:Y:S01]  /*11260*/  FADD.FTZ R161, R151, R161 ;  /* 0x000000a197a17221 */ /* 0x000fe20000010000 */
[----:B------:R-:W-:Y:S01]  /*11270*/  LOP3.LUT R67, R64, 0xff, RZ, 0xc0, !PT ;  /* 0x000000ff40437812 */ /* 0x000fe200078ec0ff */
[-C--:B-----5:R-:W-:Y:S01]  /*11280*/  HMMA.16816.F32 R76, R40, R96.reuse, R76 ;  /* 0x00000060284c723c */ /* 0x0a0fe2000000184c */
[----:B------:R-:W-:Y:S01]  /*11290*/  LOP3.LUT R64, R100, 0xff, RZ, 0xc0, !PT ;  /* 0x000000ff64407812 */ /* 0x000fe200078ec0ff */
[----:B------:R-:W5:Y:S02]  /*112a0*/  MUFU.EX2 R59, R59 ;  /* 0x0000003b003b7308 */ /* 0x000f640000000800 */
[----:B------:R-:W-:Y:S01]  /*112b0*/  PRMT R65, R67, 0x5410, R65 ;  /* 0x0000541043417816 */ /* 0x000fe20000000041 */
[----:B------:R-:W-:Y:S01]  /*112c0*/  FADD.FTZ R163, R238, R163 ;  /* 0x000000a3eea37221 */ /* 0x000fe20000010000 */
[----:B------:R-:W-:Y:S01]  /*112d0*/  PRMT R64, R64, 0x5410, R55 ;  /* 0x0000541040407816 */ /* 0x000fe20000000037 */
[----:B------:R-:W-:Y:S01]  /*112e0*/  FADD.FTZ R153, R235, R153 ;  /* 0x00000099eb997221 */ /* 0x000fe20000010000 */
[C---:B------:R-:W-:Y:S01]  /*112f0*/  HMMA.16816.F32 R80, R36.reuse, R96, R80 ;  /* 0x000000602450723c */ /* 0x040fe20000001850 */
[----:B------:R-:W-:Y:S03]  /*11300*/  SHF.R.U32.HI R66, RZ, 0x10, R100 ;  /* 0x00000010ff427819 */ /* 0x000fe60000011664 */
[----:B------:R-:W-:Y:S01]  /*11310*/  MUFU.EX2 R60, R60 ;  /* 0x0000003c003c7308 */ /* 0x000fe20000000800 */
[----:B------:R-:W-:Y:S01]  /*11320*/  LOP3.LUT R61, R66, 0xff, RZ, 0xc0, !PT ;  /* 0x000000ff423d7812 */ /* 0x000fe200078ec0ff */
[----:B------:R-:W-:Y:S01]  /*11330*/  FADD.FTZ R155, R148, R155 ;  /* 0x0000009b949b7221 */ /* 0x000fe20000010000 */
[----:B------:R-:W-:Y:S01]  /*11340*/  SHF.R.U32.HI R96, RZ, 0x8, R54 ;  /* 0x00000008ff607819 */ /* 0x000fe20000011636 */
[-C--:B------:R-:W-:Y:S01]  /*11350*/  HMMA.16816.F32 R24, R36, R98.reuse, R24 ;  /* 0x000000622418723c */ /* 0x080fe20000001818 */
[----:B------:R-:W-:Y:S03]  /*11360*/  SHF.R.U32.HI R54, RZ, 0x18, R100 ;  /* 0x00000018ff367819 */ /* 0x000fe60000011664 */
[----:B------:R-:W-:Y:S01]  /*11370*/  PRMT R53, R53, 0x5410, R96 ;  /* 0x0000541035357816 */ /* 0x000fe20000000060 */
[----:B------:R-:W-:Y:S01]  /*11380*/  FADD.FTZ R161, R239, R161 ;  /* 0x000000a1efa17221 */ /* 0x000fe20000010000 */
[----:B------:R-:W-:Y:S01]  /*11390*/  PRMT R61, R61, 0x5410, R54 ;  /* 0x000054103d3d7816 */ /* 0x000fe20000000036 */
[----:B------:R-:W2:Y:S01]  /*113a0*/  MUFU.EX2 R168, R168 ;  /* 0x000000a800a87308 */ /* 0x000ea20000000800 */
[C---:B------:R-:W-:Y:S01]  /*113b0*/  HMMA.16816.F32 R84, R40.reuse, R98, R84 ;  /* 0x000000622854723c */ /* 0x040fe20000001854 */
[----:B------:R-:W-:Y:S03]  /*113c0*/  LOP3.LUT R54, R52, 0xffff, RZ, 0xc0, !PT ;  /* 0x0000ffff34367812 */ /* 0x000fe600078ec0ff */
[----:B------:R-:W-:Y:S01]  /*113d0*/  LOP3.LUT R96, R114, 0xff, RZ, 0xc0, !PT ;  /* 0x000000ff72607812 */ /* 0x000fe200078ec0ff */
[----:B------:R-:W-:Y:S01]  /*113e0*/  FADD.FTZ R163, R242, R163 ;  /* 0x000000a3f2a37221 */ /* 0x000fe20000010000 */
[----:B------:R-:W-:Y:S01]  /*113f0*/  SHF.R.U32.HI R54, RZ, 0x8, R54 ;  /* 0x00000008ff367819 */ /* 0x000fe20000011636 */
[--C-:B------:R-:W-:Y:S01]  /*11400*/  HSET2.LE.AND R98, R53, R216.reuse, PT ;  /* 0x000000d835627233 */ /* 0x100fe20003803000 */
[-C--:B-1----:R-:W-:Y:S01]  /*11410*/  HMMA.16816.F32 R28, R40, R44.reuse, R28 ;  /* 0x0000002c281c723c */ /* 0x082fe2000000181c */
[--C-:B------:R-:W-:Y:S01]  /*11420*/  HSET2.LE.AND R99, R65, R216.reuse, PT ;  /* 0x000000d841637233 */ /* 0x100fe20003803000 */
[----:B------:R-:W-:Y:S02]  /*11430*/  MUFU.EX2 R167, R167 ;  /* 0x000000a700a77308 */ /* 0x000fe40000000800 */
[----:B------:R-:W-:Y:S01]  /*11440*/  PRMT R63, R63, 0x5410, R54 ;  /* 0x000054103f3f7816 */ /* 0x000fe20000000036 */
[----:B------:R-:W-:Y:S01]  /*11450*/  FADD.FTZ R153, R236, R153 ;  /* 0x00000099ec997221 */ /* 0x000fe20000010000 */
[----:B------:R-:W-:Y:S01]  /*11460*/  LOP3.LUT R66, R114, 0xffff, RZ, 0xc0, !PT ;  /* 0x0000ffff72427812 */ /* 0x000fe200078ec0ff */
[----:B------:R-:W-:Y:S01]  /*11470*/  FADD.FTZ R155, R140, R155 ;  /* 0x0000009b8c9b7221 */ /* 0x000fe20000010000 */
[C---:B------:R-:W-:Y:S01]  /*11480*/  HMMA.16816.F32 R88, R36.reuse, R44, R88 ;  /* 0x0000002c2458723c */ /* 0x040fe20000001858 */
[--C-:B------:R-:W-:Y:S03]  /*11490*/  SHF.R.U32.HI R97, RZ, 0x10, R114.reuse ;  /* 0x00000010ff617819 */ /* 0x100fe60000011672 */
[----:B------:R1:W1:Y:S01]  /*114a0*/  MUFU.EX2 R45, R62 ;  /* 0x0000003e002d7308 */ /* 0x0002620000000800 */
[----:B------:R-:W-:Y:S01]  /*114b0*/  SHF.R.U32.HI R114, RZ, 0x18, R114 ;  /* 0x00000018ff727819 */ /* 0x000fe20000011672 */
[----:B------:R-:W-:Y:S01]  /*114c0*/  FADD.FTZ R161, R240, R161 ;  /* 0x000000a1f0a17221 */ /* 0x000fe20000010000 */
[----:B------:R-:W-:Y:S01]  /*114d0*/  SHF.R.U32.HI R66, RZ, 0x8, R66 ;  /* 0x00000008ff427819 */ /* 0x000fe20000011642 */
[-C--:B------:R-:W-:Y:S01]  /*114e0*/  HMMA.16816.F32 R92, R36, R46.reuse, R92 ;  /* 0x0000002e245c723c */ /* 0x080fe2000000185c */
[----:B------:R-:W-:Y:S03]  /*114f0*/  LOP3.LUT R97, R97, 0xff, RZ, 0xc0, !PT ;  /* 0x000000ff61617812 */ /* 0x000fe600078ec0ff */
[----:B------:R-:W-:Y:S01]  /*11500*/  PRMT R96, R96, 0x5410, R66 ;  /* 0x0000541060607816 */ /* 0x000fe20000000042 */
[----:B------:R-:W-:Y:S01]  /*11510*/  FADD.FTZ R163, R241, R163 ;  /* 0x000000a3f1a37221 */ /* 0x000fe20000010000 */
[----:B------:R-:W-:Y:S01]  /*11520*/  PRMT R97, R97, 0x5410, R114 ;  /* 0x0000541061617816 */ /* 0x000fe20000000072 */
[--C-:B------:R-:W-:Y:S01]  /*11530*/  HSET2.LE.AND R36, R63, R216.reuse, PT ;  /* 0x000000d83f247233 */ /* 0x100fe20003803000 */
[----:B------:R-:W-:Y:S01]  /*11540*/  HMMA.16816.F32 R48, R40, R46, R48 ;  /* 0x0000002e2830723c */ /* 0x000fe20000001830 */
[----:B------:R-:W-:Y:S03]  /*11550*/  F2FP.PACK_AB R44, R244, R243 ;  /* 0x000000f3f42c723e */ /* 0x000fe600000000ff */
[--C-:B------:R-:W-:Y:S01]  /*11560*/  HSET2.LE.AND R96, R96, R216.reuse, PT ;  /* 0x000000d860607233 */ /* 0x100fe20003803000 */
[----:B------:R-:W-:Y:S01]  /*11570*/  LOP3.LUT R98, R98, R44, RZ, 0xc0, !PT ;  /* 0x0000002c62627212 */ /* 0x000fe200078ec0ff */
[--C-:B------:R-:W-:Y:S01]  /*11580*/  HSET2.LE.AND R97, R97, R216.reuse, PT ;  /* 0x000000d861617233 */ /* 0x100fe20003803000 */
[----:B--2---:R-:W-:Y:S01]  /*11590*/  F2FP.PACK_AB R44, R246, R245 ;  /* 0x000000f5f62c723e */ /* 0x004fe200000000ff */
[----:B----4-:R-:W-:Y:S01]  /*115a0*/  FADD.FTZ R153, R247, R153 ;  /* 0x00000099f7997221 */ /* 0x010fe20000010000 */
[----:B------:R-:W-:Y:S03]  /*115b0*/  F2FP.PACK_AB R39, R175, R247 ;  /* 0x000000f7af27723e */ /* 0x000fe600000000ff */
[--C-:B-1----:R-:W-:Y:S01]  /*115c0*/  SHF.R.U32.HI R62, RZ, 0x10, R52.reuse ;  /* 0x00000010ff3e7819 */ /* 0x102fe20000011634 */
[----:B------:R-:W-:Y:S01]  /*115d0*/  FADD.FTZ R155, R248, R155 ;  /* 0x0000009bf89b7221 */ /* 0x000fe20000010000 */
[----:B------:R-:W-:Y:S01]  /*115e0*/  SHF.R.U32.HI R52, RZ, 0x18, R52 ;  /* 0x00000018ff347819 */ /* 0x000fe20000011634 */
[----:B---3--:R-:W-:Y:S01]  /*115f0*/  FADD.FTZ R161, R56, R161 ;  /* 0x000000a138a17221 */ /* 0x008fe20000010000 */
[----:B------:R-:W-:Y:S01]  /*11600*/  LOP3.LUT R62, R62, 0xff, RZ, 0xc0, !PT ;  /* 0x000000ff3e3e7812 */ /* 0x000fe200078ec0ff */
[----:B------:R-:W-:Y:S01]  /*11610*/  FADD.FTZ R163, R58, R163 ;  /* 0x000000a33aa37221 */ /* 0x000fe20000010000 */
[----:B------:R-:W-:Y:S01]  /*11620*/  F2FP.PACK_AB R38, R173, R248 ;  /* 0x000000f8ad26723e */ /* 0x000fe200000000ff */
[----:B------:R-:W-:Y:S01]  /*11630*/  FADD.FTZ R153, R175, R153 ;  /* 0x00000099af997221 */ /* 0x000fe20000010000 */
[----:B------:R-:W-:Y:S01]  /*11640*/  PRMT R62, R62, 0x5410, R52 ;  /* 0x000054103e3e7816 */ /* 0x000fe20000000034 */
[----:B------:R-:W-:Y:S01]  /*11650*/  FADD.FTZ R155, R173, R155 ;  /* 0x0000009bad9b7221 */ /* 0x000fe20000010000 */
[----:B------:R-:W-:Y:S01]  /*11660*/  F2FP.PACK_AB R37, R57, R56 ;  /* 0x000000383925723e */ /* 0x000fe200000000ff */
[----:B------:R-:W1:Y:S01]  /*11670*/  LDSM.16.MT88.4 R52, [R185+0x7800] ;  /* 0x00780000b934783b */ /* 0x000e620000004200 */
        /* <DEDUP_REMOVED lines=8> */
[C---:B-----5:R-:W-:Y:S01]  /*11700*/  F2FP.PACK_AB R42, R59.reuse, R58 ;  /* 0x0000003a3b2a723e */ /* 0x060fe200000000ff */
[----:B------:R-:W-:Y:S01]  /*11710*/  FADD.FTZ R163, R59, R163 ;  /* 0x000000a33ba37221 */ /* 0x000fe20000010000 */
[----:B------:R-:W-:Y:S01]  /*11720*/  F2FP.PACK_AB R41, R168, R60 ;  /* 0x0000003ca829723e */ /* 0x000fe200000000ff */
        /* <DEDUP_REMOVED lines=16> */
[----:B------:R-:W-:Y:S03]  /*11830*/  IMAD.MOV.U32 R0, RZ, RZ, R133 ;  /* 0x000000ffff007224 */ /* 0x000fe600078e0085 */
[----:B------:R-:W-:Y:S02]  /*11840*/  IMAD.MOV.U32 R3, RZ, RZ, R135 ;  /* 0x000000ffff037224 */ /* 0x000fe400078e0087 */
[----:B------:R-:W-:Y:S02]  /*11850*/  IMAD.MOV.U32 R132, RZ, RZ, R136 ;  /* 0x000000ffff847224 */ /* 0x000fe400078e0088 */
[C---:B------:R-:W-:Y:S01]  /*11860*/  HMMA.16816.F32 R116, R96.reuse, R118, R16 ;  /* 0x000000766074723c */ /* 0x040fe20000001810 */
[----:B------:R-:W-:Y:S07]  /*11870*/  IMAD.MOV.U32 R2, RZ, RZ, R134 ;  /* 0x000000ffff027224 */ /* 0x000fee00078e0086 */
        /* <DEDUP_REMOVED lines=13> */
.L_x_621:
[----:B------:R-:W1:Y:S01]  /*11950*/  SHFL.BFLY PT, R0, R220, 0x2, 0x1f ;  /* 0x0c401f00dc007f89 */ /* 0x000e6200000e0000 */
[C---:B------:R-:W-:Y:S01]  /*11960*/  ISETP.NE.AND P0, PT, R196.reuse, -0x1, PT ;  /* 0xffffffffc400780c */ /* 0x040fe20003f05270 */
[----:B------:R-:W-:Y:S01]  /*11970*/  IMAD.MOV.U32 R12, RZ, RZ, 0x3f800000 ;  /* 0x3f800000ff0c7424 */ /* 0x000fe200078e00ff */
[----:B------:R-:W-:Y:S01]  /*11980*/  MOV R14, 0x3f800000 ;  /* 0x3f800000000e7802 */ /* 0x000fe20000000f00 */
[----:B------:R-:W2:Y:S01]  /*11990*/  SHFL.BFLY PT, R2, R221, 0x2, 0x1f ;  /* 0x0c401f00dd027f89 */ /* 0x000ea200000e0000 */
[----:B------:R-:W-:Y:S01]  /*119a0*/  MOV R13, 0x3f800000 ;  /* 0x3f800000000d7802 */ /* 0x000fe20000000f00 */
[----:B------:R-:W3:Y:S01]  /*119b0*/  LDC.U8 R20, c[0x0][0x328] ;  /* 0x0000ca00ff147b82 */ /* 0x000ee20000000000 */
[----:B------:R-:W-:Y:S01]  /*119c0*/  BSSY B0, `(.L_x_625) ;  /* 0x0000127000007945 */ /* 0x000fe20003800000 */
[----:B------:R-:W4:Y:S04]  /*119d0*/  SHFL.BFLY PT, R4, R219, 0x2, 0x1f ;  /* 0x0c401f00db047f89 */ /* 0x000f2800000e0000 */
[----:B------:R-:W5:Y:S02]  /*119e0*/  SHFL.BFLY PT, R3, R218, 0x2, 0x1f ;  /* 0x0c401f00da037f89 */ /* 0x000f6400000e0000 */
[----:B------:R-:W-:-:S04]  /*119f0*/  @P0 IMAD.WIDE.U32 R16, R196, c[0x0][0x1e8], RZ ;  /* 0x00007a00c4100a25 */ /* 0x000fc800078e00ff */
[----:B------:R-:W-:Y:S01]  /*11a00*/  @P0 IMAD R7, R196, c[0x0][0x1ec], R17 ;  /* 0x00007b00c4070a24 */ /* 0x000fe200078e0211 */
[----:B------:R-:W-:Y:S02]  /*11a10*/  @P0 MOV R8, R16 ;  /* 0x0000001000080202 */ /* 0x000fe40000000f00 */
[----:B------:R-:W-:Y:S01]  /*11a20*/  MOV R17, 0x20 ;  /* 0x0000002000117802 */ /* 0x000fe20000000f00 */
[----:B-1----:R-:W-:Y:S02]  /*11a30*/  FADD.FTZ R220, R0, R220 ;  /* 0x000000dc00dc7221 */ /* 0x002fe40000010000 */
[----:B------:R-:W1:Y:S01]  /*11a40*/  S2R R0, SR_TID.X ;  /* 0x0000000000007919 */ /* 0x000e620000002100 */
[----:B--2---:R-:W-:-:S03]  /*11a50*/  FADD.FTZ R221, R2, R221 ;  /* 0x000000dd02dd7221 */ /* 0x004fc60000010000 */
[----:B------:R-:W2:Y:S01]  /*11a60*/  SHFL.BFLY PT, R6, R220, 0x1, 0x1f ;  /* 0x0c201f00dc067f89 */ /* 0x000ea200000e0000 */
[----:B----4-:R-:W-:-:S03]  /*11a70*/  FADD.FTZ R219, R4, R219 ;  /* 0x000000db04db7221 */ /* 0x010fc60000010000 */
[----:B------:R-:W4:Y:S01]  /*11a80*/  SHFL.BFLY PT, R2, R221, 0x1, 0x1f ;  /* 0x0c201f00dd027f89 */ /* 0x000f2200000e0000 */
[----:B-----5:R-:W-:-:S03]  /*11a90*/  FADD.FTZ R218, R3, R218 ;  /* 0x000000da03da7221 */ /* 0x020fc60000010000 */
[----:B------:R-:W5:Y:S04]  /*11aa0*/  SHFL.BFLY PT, R5, R219, 0x1, 0x1f ;  /* 0x0c201f00db057f89 */ /* 0x000f6800000e0000 */
[----:B------:R-:W3:Y:S01]  /*11ab0*/  SHFL.BFLY PT, R4, R218, 0x1, 0x1f ;  /* 0x0c201f00da047f89 */ /* 0x000ee200000e0000 */
[----:B-1----:R-:W-:-:S04]  /*11ac0*/  SHF.R.S32.HI R3, RZ, 0x1f, R0 ;  /* 0x0000001fff037819 */ /* 0x002fc80000011400 */
[CC--:B------:R-:W-:Y:S01]  /*11ad0*/  LEA.HI R10, R3.reuse, R0.reuse, RZ, 0x2 ;  /* 0x00000000030a7211 */ /* 0x0c0fe200078f10ff */
[----:B--2---:R-:W-:Y:S01]  /*11ae0*/  FADD.FTZ R6, R220, R6 ;  /* 0x00000006dc067221 */ /* 0x004fe20000010000 */
[----:B------:R-:W-:Y:S02]  /*11af0*/  LEA.HI R16, R3, R0, RZ, 0x5 ;  /* 0x0000000003107211 */ /* 0x000fe400078f28ff */
[----:B------:R-:W-:Y:S01]  /*11b00*/  SHF.R.S32.HI R11, RZ, 0x2, R10 ;  /* 0x00000002ff0b7819 */ /* 0x000fe2000001140a */
[----:B----4-:R-:W-:Y:S01]  /*11b10*/  FADD.FTZ R2, R221, R2 ;  /* 0x00000002dd027221 */ /* 0x010fe20000010000 */
[----:B------:R-:W-:Y:S01]  /*11b20*/  SHF.R.S32.HI R9, RZ, 0x1f, R10 ;  /* 0x0000001fff097819 */ /* 0x000fe2000001140a */
[----:B-----5:R-:W-:Y:S01]  /*11b30*/  FADD.FTZ R5, R219, R5 ;  /* 0x00000005db057221 */ /* 0x020fe20000010000 */
[----:B------:R-:W-:Y:S02]  /*11b40*/  FSETP.NE.FTZ.AND P5, PT, R6, RZ, PT ;  /* 0x000000ff0600720b */ /* 0x000fe40003fb5000 */
[----:B------:R-:W-:Y:S01]  /*11b50*/  LEA.HI R9, R9, R11, RZ, 0x3 ;  /* 0x0000000b09097211 */ /* 0x000fe200078f18ff */
[----:B---3--:R-:W-:Y:S01]  /*11b60*/  FADD.FTZ R4, R218, R4 ;  /* 0x00000004da047221 */ /* 0x008fe20000010000 */
[----:B------:R-:W-:-:S02]  /*11b70*/  FSETP.NE.FTZ.AND P6, PT, R2, RZ, PT ;  /* 0x000000ff0200720b */ /* 0x000fc40003fd5000 */
[----:B------:R-:W-:Y:S02]  /*11b80*/  LOP3.LUT R9, R9, 0xfffffff8, RZ, 0xc0, !PT ;  /* 0xfffffff809097812 */ /* 0x000fe400078ec0ff */
[----:B------:R-:W-:Y:S02]  /*11b90*/  FSETP.NE.FTZ.AND P4, PT, R5, RZ, PT ;  /* 0x000000ff0500720b */ /* 0x000fe40003f95000 */
[----:B------:R-:W-:Y:S02]  /*11ba0*/  IADD3 R9, R11, -R9, RZ ;  /* 0x800000090b097210 */ /* 0x000fe40007ffe0ff */
[----:B------:R-:W-:Y:S01]  /*11bb0*/  FSETP.NE.FTZ.AND P3, PT, R4, RZ, PT ;  /* 0x000000ff0400720b */ /* 0x000fe20003f75000 */
[----:B------:R-:W1:Y:S01]  /*11bc0*/  @P5 MUFU.RCP R13, R6 ;  /* 0x00000006000d5308 */ /* 0x000e620000001000 */
[----:B------:R-:W-:Y:S02]  /*11bd0*/  LOP3.LUT R15, R9, 0x1, RZ, 0xc0, !PT ;  /* 0x00000001090f7812 */ /* 0x000fe400078ec0ff */
[----:B------:R-:W-:-:S02]  /*11be0*/  MOV R11, 0x3f800000 ;  /* 0x3f800000000b7802 */ /* 0x000fc40000000f00 */
[----:B------:R-:W-:Y:S02]  /*11bf0*/  ISETP.NE.U32.AND P1, PT, R15, 0x1, PT ;  /* 0x000000010f00780c */ /* 0x000fe40003f25070 */
[----:B------:R-:W-:Y:S01]  /*11c00*/  MOV R15, 0xfffffff0 ;  /* 0xfffffff0000f7802 */ /* 0x000fe20000000f00 */
[----:B------:R-:W2:Y:S01]  /*11c10*/  @P6 MUFU.RCP R14, R2 ;  /* 0x00000002000e6308 */ /* 0x000ea20000001000 */
[----:B------:R-:W-:Y:S02]  /*11c20*/  LOP3.LUT R10, R10, 0x3ffffffc, RZ, 0xc0, !PT ;  /* 0x3ffffffc0a0a7812 */ /* 0x000fe400078ec0ff */
[----:B------:R-:W-:Y:S02]  /*11c30*/  SEL R15, R15, 0x10, !P1 ;  /* 0x000000100f0f7807 */ /* 0x000fe40004800000 */
[C---:B------:R-:W-:Y:S02]  /*11c40*/  R2P PR, R9.reuse, 0x6 ;  /* 0x0000000609007804 */ /* 0x040fe40000000000 */
[----:B------:R-:W-:Y:S01]  /*11c50*/  SHF.L.U32 R9, R9, 0x6, RZ ;  /* 0x0000000609097819 */ /* 0x000fe200000006ff */
[----:B------:R-:W3:Y:S01]  /*11c60*/  @P4 MUFU.RCP R11, R5 ;  /* 0x00000005000b4308 */ /* 0x000ee20000001000 */
[----:B------:R-:W-:Y:S01]  /*11c70*/  SHF.R.S32.HI R3, RZ, 0x5, R16 ;  /* 0x00000005ff037819 */ /* 0x000fe20000011410 */
[----:B-1----:R-:W-:Y:S01]  /*11c80*/  FMUL.FTZ R13, R13, c[0x0][0x2dc] ;  /* 0x0000b7000d0d7a20 */ /* 0x002fe20000410000 */
[----:B------:R-:W-:-:S02]  /*11c90*/  IADD3 R10, -R10, R0, RZ ;  /* 0x000000000a0a7210 */ /* 0x000fc40007ffe1ff */
[----:B------:R-:W-:Y:S01]  /*11ca0*/  LOP3.LUT R9, R9, 0x1c0, RZ, 0xc0, !PT ;  /* 0x000001c009097812 */ /* 0x000fe200078ec0ff */
[----:B------:R-:W-:Y:S01]  /*11cb0*/  FMUL.FTZ R130, R13, R130 ;  /* 0x000000820d827220 */ /* 0x000fe20000410000 */
[----:B------:R-:W-:Y:S01]  /*11cc0*/  LEA R10, R3, R10, 0x9 ;  /* 0x0000000a030a7211 */ /* 0x000fe200078e48ff */
[----:B------:R-:W1:Y:S01]  /*11cd0*/  @P3 MUFU.RCP R12, R4 ;  /* 0x00000004000c3308 */ /* 0x000e620000001000 */
[----:B------:R-:W-:Y:S01]  /*11ce0*/  LEA.HI R9, R9, R9, RZ, 0x1d ;  /* 0x0000000909097211 */ /* 0x000fe200078fe8ff */
[----:B--2---:R-:W-:Y:S01]  /*11cf0*/  FMUL.FTZ R14, R14, c[0x0][0x2dc] ;  /* 0x0000b7000e0e7a20 */ /* 0x004fe20000410000 */
[----:B------:R-:W-:Y:S01]  /*11d00*/  SEL R18, R17, 0xffffffe0, !P1 ;  /* 0xffffffe011127807 */ /* 0x000fe20004800000 */
[----:B------:R-:W-:Y:S01]  /*11d10*/  FMUL.FTZ R131, R13, R131 ;  /* 0x000000830d837220 */ /* 0x000fe20000410000 */
[----:B------:R-:W-:Y:S01]  /*11d20*/  LOP3.LUT R46, R16, 0xffffffe0, RZ, 0xc0, !PT ;  /* 0xffffffe0102e7812 */ /* 0x000fe200078ec0ff */
[----:B------:R-:W-:Y:S02]  /*11d30*/  IMAD.U32 R9, R10, 0x2, R9 ;  /* 0x000000020a097824 */ /* 0x000fe400078e0009 */
[----:B---3--:R-:W-:Y:S01]  /*11d40*/  FMUL.FTZ R11, R11, c[0x0][0x2dc] ;  /* 0x0000b7000b0b7a20 */ /* 0x008fe20000410000 */
[----:B------:R-:W-:Y:S01]  /*11d50*/  F2FP.PACK_AB R130, R131, R130 ;  /* 0x000000828382723e */ /* 0x000fe200000000ff */
[C---:B------:R-:W-:Y:S01]  /*11d60*/  FMUL.FTZ R128, R14.reuse, R128 ;  /* 0x000000800e807220 */ /* 0x040fe20000410000 */
[----:B------:R-:W-:Y:S01]  /*11d70*/  SHF.L.U32 R9, R9, 0x1, RZ ;  /* 0x0000000109097819 */ /* 0x000fe200000006ff */
[C---:B------:R-:W-:Y:S01]  /*11d80*/  FMUL.FTZ R129, R14.reuse, R129 ;  /* 0x000000810e817220 */ /* 0x040fe20000410000 */
[----:B------:R2:W3:Y:S01]  /*11d90*/  @P6 MUFU.LG2 R45, R2 ;  /* 0x00000002002d6308 */ /* 0x0004e20000000c00 */
[----:B------:R-:W-:Y:S01]  /*11da0*/  FMUL.FTZ R116, R14, R116 ;  /* 0x000000740e747220 */ /* 0x000fe20000410000 */
[----:B------:R-:W-:Y:S01]  /*11db0*/  IADD3 R10, R9, R15, RZ ;  /* 0x0000000f090a7210 */ /* 0x000fe20007ffe0ff */
[----:B-1----:R-:W-:Y:S01]  /*11dc0*/  FMUL.FTZ R12, R12, c[0x0][0x2dc] ;  /* 0x0000b7000c0c7a20 */ /* 0x002fe20000410000 */
[----:B------:R-:W-:Y:S01]  /*11dd0*/  F2FP.PACK_AB R128, R129, R128 ;  /* 0x000000808180723e */ /* 0x000fe200000000ff */
[----:B------:R-:W-:Y:S01]  /*11de0*/  FMUL.FTZ R117, R14, R117 ;  /* 0x000000750e757220 */ /* 0x000fe20000410000 */
[----:B------:R-:W-:Y:S01]  /*11df0*/  STS [R9+0x400], R130 ;  /* 0x0004008209007388 */ /* 0x000fe20000000800 */
[----:B------:R-:W-:Y:S01]  /*11e00*/  FMUL.FTZ R118, R13, R118 ;  /* 0x000000760d767220 */ /* 0x000fe20000410000 */
[----:B------:R-:W-:Y:S01]  /*11e10*/  IADD3 R17, R9, 0x40, RZ ;  /* 0x0000004009117810 */ /* 0x000fe20007ffe0ff */
[----:B------:R-:W-:Y:S01]  /*11e20*/  FMUL.FTZ R119, R13, R119 ;  /* 0x000000770d777220 */ /* 0x000fe20000410000 */
[----:B------:R-:W-:Y:S01]  /*11e30*/  F2FP.PACK_AB R116, R117, R116 ;  /* 0x000000747574723e */ /* 0x000fe200000000ff */
[C---:B------:R-:W-:Y:S01]  /*11e40*/  FMUL.FTZ R124, R11.reuse, R124 ;  /* 0x0000007c0b7c7220 */ /* 0x040fe20000410000 */
[----:B------:R-:W-:Y:S01]  /*11e50*/  STS [R9], R128 ;  /* 0x0000008009007388 */ /* 0x000fe20000000800 */
        /* <DEDUP_REMOVED lines=11> */
[----:B------:R-:W-:Y:S01]  /*11f10*/  @P2 IADD3 R17, R9, -0x40, RZ ;  /* 0xffffffc009112810 */ /* 0x000fe20007ffe0ff */
[----:B------:R-:W-:Y:S01]  /*11f20*/  FMUL.FTZ R123, R12, R123 ;  /* 0x0000007b0c7b7220 */ /* 0x000fe20000410000 */
[----:B------:R-:W-:Y:S01]  /*11f30*/  F2FP.PACK_AB R120, R121, R120 ;  /* 0x000000787978723e */ /* 0x000fe200000000ff */
[C---:B------:R-:W-:Y:S01]  /*11f40*/  FMUL.FTZ R112, R14.reuse, R112 ;  /* 0x000000700e707220 */ /* 0x040fe20000410000 */
[----:B------:R-:W-:Y:S01]  /*11f50*/  STS [R9+0x2000], R124 ;  /* 0x0020007c09007388 */ /* 0x000fe20000000800 */
[C---:B------:R-:W-:Y:S01]  /*11f60*/  FMUL.FTZ R113, R14.reuse, R113 ;  /* 0x000000710e717220 */ /* 0x040fe20000410000 */
[----:B------:R-:W-:Y:S01]  /*11f70*/  F2FP.PACK_AB R122, R123, R122 ;  /* 0x0000007a7b7a723e */ /* 0x000fe200000000ff */
[----:B------:R-:W-:Y:S01]  /*11f80*/  FMUL.FTZ R114, R13, R114 ;  /* 0x000000720d727220 */ /* 0x000fe20000410000 */
[----:B------:R-:W-:Y:S01]  /*11f90*/  IADD3 R19, R9, R18, RZ ;  /* 0x0000001209137210 */ /* 0x000fe20007ffe0ff */
[----:B------:R-:W-:Y:S01]  /*11fa0*/  FMUL.FTZ R115, R13, R115 ;  /* 0x000000730d737220 */ /* 0x000fe20000410000 */
        /* <DEDUP_REMOVED lines=22> */
[----:B--2---:R-:W2:Y:S01]  /*12110*/  S2R R2, SR_CTAID.X ;  /* 0x0000000000027919 */ /* 0x004ea20000002500 */
[----:B------:R-:W-:Y:S01]  /*12120*/  FMUL.FTZ R105, R11, R105 ;  /* 0x000000690b697220 */ /* 0x000fe20000410000 */
[----:B------:R-:W-:Y:S01]  /*12130*/  F2FP.PACK_AB R80, R81, R80 ;  /* 0x000000505150723e */ /* 0x000fe200000000ff */
[C---:B------:R-:W-:Y:S01]  /*12140*/  FMUL.FTZ R88, R11.reuse, R88 ;  /* 0x000000580b587220 */ /* 0x040fe20000410000 */
[----:B------:R-:W-:Y:S01]  /*12150*/  @P3 MUFU.LG2 R4, R4 ;  /* 0x0000000400043308 */ /* 0x000fe20000000c00 */
[C---:B------:R-:W-:Y:S01]  /*12160*/  FMUL.FTZ R89, R11.reuse, R89 ;  /* 0x000000590b597220 */ /* 0x040fe20000410000 */
[----:B-1----:R-:W-:Y:S01]  /*12170*/  IADD3 R9, R10, R18, RZ ;  /* 0x000000120a097210 */ /* 0x002fe20007ffe0ff */
[----:B------:R-:W-:Y:S01]  /*12180*/  FMUL.FTZ R92, R11, R92 ;  /* 0x0000005c0b5c7220 */ /* 0x000fe20000410000 */
[----:B------:R-:W-:Y:S01]  /*12190*/  F2FP.PACK_AB R104, R105, R104 ;  /* 0x000000686968723e */ /* 0x000fe200000000ff */
[C---:B------:R-:W-:Y:S01]  /*121a0*/  FMUL.FTZ R70, R12.reuse, R70 ;  /* 0x000000460c467220 */ /* 0x040fe20000410000 */
[----:B------:R-:W-:Y:S01]  /*121b0*/  F2FP.PACK_AB R88, R89, R88 ;  /* 0x000000585958723e */ /* 0x000fe200000000ff */
[----:B------:R-:W-:Y:S01]  /*121c0*/  FMUL.FTZ R71, R12, R71 ;  /* 0x000000470c477220 */ /* 0x000fe20000410000 */
[----:B------:R-:W-:Y:S01]  /*121d0*/  STS [R9], R108 ;  /* 0x0000006c09007388 */ /* 0x000fe20000000800 */
[----:B------:R-:W-:Y:S01]  /*121e0*/  FMUL.FTZ R11, R11, R93 ;  /* 0x0000005d0b0b7220 */ /* 0x000fe20000410000 */
[----:B----4-:R-:W-:Y:S01]  /*121f0*/  IADD3 R10, R18, 0x400, R17 ;  /* 0x00000400120a7810 */ /* 0x010fe20007ffe011 */
[C---:B------:R-:W-:Y:S01]  /*12200*/  FMUL.FTZ R74, R12.reuse, R74 ;  /* 0x0000004a0c4a7220 */ /* 0x040fe20000410000 */
[----:B------:R-:W-:Y:S01]  /*12210*/  F2FP.PACK_AB R70, R71, R70 ;  /* 0x000000464746723e */ /* 0x000fe200000000ff */
[----:B------:R-:W-:Y:S01]  /*12220*/  FMUL.FTZ R75, R12, R75 ;  /* 0x0000004b0c4b7220 */ /* 0x000fe20000410000 */
[----:B------:R-:W-:Y:S01]  /*12230*/  F2FP.PACK_AB R92, R11, R92 ;  /* 0x0000005c0b5c723e */ /* 0x000fe200000000ff */
[C---:B------:R-:W-:Y:S01]  /*12240*/  FMUL.FTZ R76, R14.reuse, R76 ;  /* 0x0000004c0e4c7220 */ /* 0x040fe20000410000 */
[----:B------:R-:W1:Y:S01]  /*12250*/  LDC.U8 R11, c[0x0][0x329] ;  /* 0x0000ca40ff0b7b82 */ /* 0x000e620000000000 */
[C---:B------:R-:W-:Y:S01]  /*12260*/  FMUL.FTZ R77, R14.reuse, R77 ;  /* 0x0000004d0e4d7220 */ /* 0x040fe20000410000 */
[----:B------:R-:W-:Y:S01]  /*12270*/  STS [R9+0x400], R110 ;  /* 0x0004006e09007388 */ /* 0x000fe20000000800 */
[----:B------:R-:W-:Y:S01]  /*12280*/  FMUL.FTZ R78, R13, R78 ;  /* 0x0000004e0d4e7220 */ /* 0x000fe20000410000 */
[----:B------:R-:W-:Y:S01]  /*12290*/  F2FP.PACK_AB R74, R75, R74 ;  /* 0x0000004a4b4a723e */ /* 0x000fe200000000ff */
[----:B------:R-:W-:Y:S01]  /*122a0*/  FMUL.FTZ R79, R13, R79 ;  /* 0x0000004f0d4f7220 */ /* 0x000fe20000410000 */
[----:B------:R-:W-:Y:S01]  /*122b0*/  STS [R19+0x2000], R68 ;  /* 0x0020004413007388 */ /* 0x000fe20000000800 */
[C---:B------:R-:W-:Y:S01]  /*122c0*/  FMUL.FTZ R84, R14.reuse, R84 ;  /* 0x000000540e547220 */ /* 0x040fe20000410000 */
[----:B------:R-:W-:Y:S01]  /*122d0*/  F2FP.PACK_AB R76, R77, R76 ;  /* 0x0000004c4d4c723e */ /* 0x000fe200000000ff */
[----:B------:R-:W-:Y:S01]  /*122e0*/  FMUL.FTZ R85, R14, R85 ;  /* 0x000000550e557220 */ /* 0x000fe20000410000 */
[----:B------:R4:W-:Y:S01]  /*122f0*/  STS [R19+0x2400], R70 ;  /* 0x0024004613007388 */ /* 0x0009e20000000800 */
[----:B------:R-:W-:Y:S01]  /*12300*/  FMUL.FTZ R86, R13, R86 ;  /* 0x000000560d567220 */ /* 0x000fe20000410000 */
[----:B------:R-:W-:Y:S01]  /*12310*/  F2FP.PACK_AB R78, R79, R78 ;  /* 0x0000004e4f4e723e */ /* 0x000fe200000000ff */
        /* <DEDUP_REMOVED lines=19> */
[----:B-1----:R-:W-:Y:S01]  /*12450*/  ISETP.NE.AND P2, PT, R11, RZ, PT ;  /* 0x000000ff0b00720c */ /* 0x002fe20003f45270 */
[----:B------:R-:W-:Y:S01]  /*12460*/  FMUL.FTZ R14, R14, R97 ;  /* 0x000000610e0e7220 */ /* 0x000fe20000410000 */
[----:B------:R-:W1:Y:S01]  /*12470*/  @P5 MUFU.LG2 R6, R6 ;  /* 0x0000000600065308 */ /* 0x000e620000000c00 */
[C---:B----4-:R-:W-:Y:S01]  /*12480*/  IMAD.IADD R19, R15.reuse, 0x1, R10 ;  /* 0x000000010f137824 */ /* 0x050fe200078e020a */
[----:B------:R-:W-:Y:S01]  /*12490*/  IADD3 R15, R15, R17, RZ ;  /* 0x000000110f0f7210 */ /* 0x000fe20007ffe0ff */
        /* <DEDUP_REMOVED lines=12> */
[----:B------:R-:W-:Y:S01]  /*12560*/  @P2 IMAD.MOV.U32 R44, RZ, RZ, 0x1 ;  /* 0x00000001ff2c2424 */ /* 0x000fe200078e00ff */
[----:B------:R-:W-:Y:S01]  /*12570*/  STS [R17+0x2000], R80 ;  /* 0x0020005011007388 */ /* 0x000fe20000000800 */
[----:B------:R-:W-:Y:S01]  /*12580*/  @P2 MOV R10, c[0x0][0x210] ;  /* 0x00008400000a2a02 */ /* 0x000fe20000000f00 */
[----:B------:R-:W4:Y:S01]  /*12590*/  @P4 MUFU.LG2 R5, R5 ;  /* 0x0000000500054308 */ /* 0x000f220000000c00 */
[----:B------:R-:W-:Y:S01]  /*125a0*/  F2FP.PACK_AB R12, R12, R94 ;  /* 0x0000005e0c0c723e */ /* 0x000fe200000000ff */
[----:B------:R4:W-:Y:S01]  /*125b0*/  STS [R17+0x2400], R82 ;  /* 0x0024005211007388 */ /* 0x0009e20000000800 */
[----:B------:R-:W-:Y:S01]  /*125c0*/  @!P2 ISETP.NE.AND P1, PT, R20, RZ, PT ;  /* 0x000000ff1400a20c */ /* 0x000fe20003f25270 */
[----:B------:R-:W-:Y:S01]  /*125d0*/  @P2 IMAD R10, R10, c[0x0][0x214], RZ ;  /* 0x000085000a0a2a24 */ /* 0x000fe200078e02ff */
[----:B------:R-:W-:Y:S01]  /*125e0*/  IADD3 R46, -R46, R0, RZ ;  /* 0x000000002e2e7210 */ /* 0x000fe20007ffe1ff */
[----:B-----5:R-:W5:Y:S01]  /*125f0*/  S2R R9, SR_CTAID.Y ;  /* 0x0000000000097919 */ /* 0x020f620000002600 */
[----:B------:R-:W-:Y:S01]  /*12600*/  @P2 MOV R0, c[0x0][0x210] ;  /* 0x0000840000002a02 */ /* 0x000fe20000000f00 */
[----:B------:R-:W-:-:S02]  /*12610*/  @!P2 IMAD.MOV.U32 R0, RZ, RZ, 0x1 ;  /* 0x00000001ff00a424 */ /* 0x000fc400078e00ff */
[----:B------:R-:W-:Y:S01]  /*12620*/  STS [R15+0x2000], R104 ;  /* 0x002000680f007388 */ /* 0x000fe20000000800 */
[----:B---3--:R-:W-:Y:S02]  /*12630*/  @P6 FMUL.FTZ R45, R45, 0.69314718246459960938 ;  /* 0x3f3172182d2d6820 */ /* 0x008fe40000410000 */
[----:B--2---:R-:W-:Y:S01]  /*12640*/  IMAD R2, R2, R0, RZ ;  /* 0x0000000002027224 */ /* 0x004fe200078e02ff */
[----:B------:R2:W-:Y:S01]  /*12650*/  STS [R15+0x2400], R106 ;  /* 0x0024006a0f007388 */ /* 0x0005e20000000800 */
[----:B-1----:R-:W-:Y:S02]  /*12660*/  @P5 FMUL.FTZ R6, R6, 0.69314718246459960938 ;  /* 0x3f31721806065820 */ /* 0x002fe40000410000 */
[----:B----4-:R-:W-:Y:S01]  /*12670*/  @P4 FMUL.FTZ R5, R5, 0.69314718246459960938 ;  /* 0x3f31721805054820 */ /* 0x010fe20000410000 */
[----:B------:R-:W-:Y:S02]  /*12680*/  SHF.L.U32 R2, R2, 0x7, RZ ;  /* 0x0000000702027819 */ /* 0x000fe400000006ff */
[----:B------:R-:W-:-:S02]  /*12690*/  IADD3 R17, R18, R17, RZ ;  /* 0x0000001112117210 */ /* 0x000fc40007ffe0ff */
[----:B------:R-:W-:Y:S01]  /*126a0*/  IADD3 R18, R18, R15, RZ ;  /* 0x0000000f12127210 */ /* 0x000fe20007ffe0ff */
[----:B-----5:R-:W-:Y:S02]  /*126b0*/  @!P0 IMAD.WIDE.U32 R48, R9, c[0x0][0x1e0], RZ ;  /* 0x0000780009308a25 */ /* 0x020fe400078e00ff */
[----:B------:R-:W-:Y:S03]  /*126c0*/  STS [R17], R100 ;  /* 0x0000006411007388 */ /* 0x000fe60000000800 */
[----:B------:R-:W-:Y:S01]  /*126d0*/  @!P0 MOV R8, R48 ;  /* 0x0000003000088202 */ /* 0x000fe20000000f00 */
[----:B------:R-:W-:Y:S01]  /*126e0*/  STS [R17+0x400], R102 ;  /* 0x0004006611007388 */ /* 0x000fe20000000800 */
[----:B--2---:R-:W-:-:S03]  /*126f0*/  @!P2 MOV R15, c[0x0][0x214] ;  /* 0x00008500000faa02 */ /* 0x004fc60000000f00 */
[----:B------:R-:W-:Y:S01]  /*12700*/  STS [R18], R14 ;  /* 0x0000000e12007388 */ /* 0x000fe20000000800 */
[----:B------:R-:W-:-:S03]  /*12710*/  @!P2 SEL R10, R15, c[0x0][0x234], !P1 ;  /* 0x00008d000f0aaa07 */ /* 0x000fc60004800000 */
[----:B------:R1:W-:Y:S01]  /*12720*/  STS [R19], R13 ;  /* 0x0000000d13007388 */ /* 0x0003e20000000800 */
[----:B------:R-:W-:-:S03]  /*12730*/  ISETP.NE.AND P1, PT, R20, RZ, PT ;  /* 0x000000ff1400720c */ /* 0x000fc60003f25270 */
[----:B------:R2:W-:Y:S01]  /*12740*/  STS [R17+0x2000], R88 ;  /* 0x0020005811007388 */ /* 0x0005e20000000800 */
[----:B------:R-:W-:Y:S01]  /*12750*/  ISETP.EQ.AND P1, PT, R11, RZ, P1 ;  /* 0x000000ff0b00720c */ /* 0x000fe20000f22270 */
[----:B------:R-:W-:Y:S02]  /*12760*/  @!P2 IMAD R44, R10, c[0x0][0x1c0], RZ ;  /* 0x000070000a2caa24 */ /* 0x000fe400078e02ff */
[----:B------:R2:W-:Y:S02]  /*12770*/  STS [R17+0x2400], R90 ;  /* 0x0024005a11007388 */ /* 0x0005e40000000800 */
[C---:B------:R-:W-:Y:S02]  /*12780*/  IMAD R44, R9.reuse, R44, RZ ;  /* 0x0000002c092c7224 */ /* 0x040fe400078e02ff */
[----:B------:R2:W-:Y:S03]  /*12790*/  STS [R18+0x2000], R92 ;  /* 0x0020005c12007388 */ /* 0x0005e60000000800 */
[----:B------:R-:W-:Y:S01]  /*127a0*/  SEL R44, R44, RZ, !P1 ;  /* 0x000000ff2c2c7207 */ /* 0x000fe20004800000 */
[----:B------:R2:W-:Y:S02]  /*127b0*/  STS [R19+0x2000], R12 ;  /* 0x0020000c13007388 */ /* 0x0005e40000000800 */
[----:B------:R-:W-:Y:S01]  /*127c0*/  @P1 IMAD R48, R9, c[0x0][0x214], RZ ;  /* 0x0000850009301a24 */ /* 0x000fe200078e02ff */
[----:B------:R-:W-:Y:S01]  /*127d0*/  @!P1 CS2R R50, SRZ ;  /* 0x0000000000329805 */ /* 0x000fe2000001ff00 */
[----:B------:R-:W-:Y:S03]  /*127e0*/  BAR.SYNC.DEFER_BLOCKING 0x0 ;  /* 0x0000000000007b1d */ /* 0x000fe60000010000 */
[----:B------:R-:W-:-:S02]  /*127f0*/  @P1 SEL R48, R48, R196, !P0 ;  /* 0x000000c430301207 */ /* 0x000fc40004000000 */
[----:B-1----:R-:W-:Y:S01]  /*12800*/  @!P0 SHF.R.S32.HI R13, RZ, 0x1f, R9 ;  /* 0x0000001fff0d8819 */ /* 0x002fe20000011409 */
[----:B------:R-:W1:Y:S01]  /*12810*/  S2R R11, SR_CTAID.Z ;  /* 0x00000000000b7919 */ /* 0x000e620000002700 */
[----:B------:R-:W-:Y:S02]  /*12820*/  @P1 MOV R50, R48 ;  /* 0x0000003000321202 */ /* 0x000fe40000000f00 */
[----:B------:R-:W-:Y:S01]  /*12830*/  @P1 SHF.R.S32.HI R51, RZ, 0x1f, R48 ;  /* 0x0000001fff331819 */ /* 0x000fe20000011430 */
[----:B------:R-:W-:-:S04]  /*12840*/  @!P0 IMAD R13, R13, c[0x0][0x1e0], RZ ;  /* 0x000078000d0d8a24 */ /* 0x000fc800078e02ff */
[----:B------:R-:W-:Y:S01]  /*12850*/  @!P0 IMAD R47, R9, c[0x0][0x1e4], R13 ;  /* 0x00007900092f8a24 */ /* 0x000fe200078e020d */
[----:B------:R-:W-:Y:S01]  /*12860*/  MOV R9, 0x7f800000 ;  /* 0x7f80000000097802 */ /* 0x000fe20000000f00 */
[----:B------:R-:W-:Y:S01]  /*12870*/  @P6 FFMA.FTZ R9, R136, c[0x0][0x238], R45 ;  /* 0x00008e0088096a23 */ /* 0x000fe2000001002d */
[----:B------:R-:W-:Y:S02]  /*12880*/  MOV R45, 0x7f800000 ;  /* 0x7f800000002d7802 */ /* 0x000fe40000000f00 */
[----:B------:R-:W-:Y:S01]  /*12890*/  @!P0 IADD3 R7, R49, R47, RZ ;  /* 0x0000002f31078210 */ /* 0x000fe20007ffe0ff */
[----:B------:R-:W-:Y:S01]  /*128a0*/  @P3 FMUL.FTZ R47, R4, 0.69314718246459960938 ;  /* 0x3f317218042f3820 */ /* 0x000fe20000410000 */
[----:B------:R-:W-:Y:S02]  /*128b0*/  LOP3.LUT P0, RZ, R46, 0x3, RZ, 0xc0, !PT ;  /* 0x000000032eff7812 */ /* 0x000fe4000780c0ff */
[----:B------:R-:W-:Y:S01]  /*128c0*/  MOV R46, 0x7f800000 ;  /* 0x7f800000002e7802 */ /* 0x000fe20000000f00 */
[----:B------:R2:W3:Y:S01]  /*128d0*/  LDS.128 R36, [R204] ;  /* 0x00000000cc247984 */ /* 0x0004e20000000c00 */
[----:B------:R-:W-:-:S02]  /*128e0*/  @P5 FFMA.FTZ R46, R135, c[0x0][0x238], R6 ;  /* 0x00008e00872e5a23 */ /* 0x000fc40000010006 */
[----:B------:R-:W-:Y:S01]  /*128f0*/  @P3 FFMA.FTZ R45, R133, c[0x0][0x238], R47 ;  /* 0x00008e00852d3a23 */ /* 0x000fe2000001002f */
[----:B------:R2:W4:Y:S01]  /*12900*/  LDS.128 R32, [R204+0x800] ;  /* 0x00080000cc207984 */ /* 0x0005220000000c00 */
[----:B-1----:R-:W-:Y:S01]  /*12910*/  IMAD R44, R11, R10, R44 ;  /* 0x0000000a0b2c7224 */ /* 0x002fe200078e022c */
[----:B------:R-:W-:Y:S02]  /*12920*/  MOV R10, 0x7f800000 ;  /* 0x7f800000000a7802 */ /* 0x000fe40000000f00 */
[----:B------:R2:W1:Y:S01]  /*12930*/  LDS.128 R28, [R204+0x1000] ;  /* 0x00100000cc1c7984 */ /* 0x0004620000000c00 */
[----:B------:R-:W-:Y:S01]  /*12940*/  @P4 FFMA.FTZ R10, R134, c[0x0][0x238], R5 ;  /* 0x00008e00860a4a23 */ /* 0x000fe20000010005 */
[----:B------:R-:W-:Y:S02]  /*12950*/  IADD3 R4, P2, P1, R2, R50, R44 ;  /* 0x0000003202047210 */ /* 0x000fe4000795e02c */
[----:B------:R2:W1:Y:S01]  /*12960*/  LDS.128 R24, [R204+0x1800] ;  /* 0x00180000cc187984 */ /* 0x0004620000000c00 */
[----:B------:R-:W-:-:S02]  /*12970*/  SHF.R.S32.HI R2, RZ, 0x1f, R2 ;  /* 0x0000001fff027819 */ /* 0x000fc40000011402 */
[----:B------:R-:W-:Y:S01]  /*12980*/  SHF.R.S32.HI R44, RZ, 0x1f, R44 ;  /* 0x0000001fff2c7819 */ /* 0x000fe2000001142c */
[----:B------:R2:W1:Y:S03]  /*12990*/  LDS.128 R20, [R204+0x2000] ;  /* 0x00200000cc147984 */ /* 0x0004660000000c00 */
[----:B------:R-:W-:Y:S01]  /*129a0*/  IADD3.X R2, R2, R51, R44, P2, P1 ;  /* 0x0000003302027210 */ /* 0x000fe200017e242c */
[----:B------:R2:W1:Y:S04]  /*129b0*/  LDS.128 R16, [R204+0x2800] ;  /* 0x00280000cc107984 */ /* 0x0004680000000c00 */
[----:B------:R2:W1:Y:S04]  /*129c0*/  LDS.128 R12, [R204+0x3000] ;  /* 0x00300000cc0c7984 */ /* 0x0004680000000c00 */
        /* <DEDUP_REMOVED lines=38> */
.L_x_626:
[----:B------:R-:W-:Y:S05]  /*12c30*/  BSYNC B0 ;  /* 0x0000000000007941 */ /* 0x000fea0003800000 */
.L_x_625:
[----:B------:R-:W-:Y:S01]  /*12c40*/  IADD3 R4, P0, R210, R8, RZ ;  /* 0x00000008d2047210 */ /* 0x000fe20007f1e0ff */
[----:B------:R-:W-:Y:S01]  /*12c50*/  BSSY B0, `(.L_x_627) ;  /* 0x0000011000007945 */ /* 0x000fe20003800000 */
[----:B------:R-:W-:-:S02]  /*12c60*/  SHF.R.S32.HI R0, RZ, 0x1f, R11 ;  /* 0x0000001fff007819 */ /* 0x000fc4000001140b */
[----:B------:R-:W-:Y:S02]  /*12c70*/  IADD3.X R5, R211, R7, RZ, P0, !PT ;  /* 0x00000007d3057210 */ /* 0x000fe400007fe4ff */
[----:B------:R-:W-:Y:S01]  /*12c80*/  ISETP.GE.AND P0, PT, R214, R195, PT ;  /* 0x000000c3d600720c */ /* 0x000fe20003f06270 */
[----:B------:R-:W-:Y:S02]  /*12c90*/  IMAD R0, R0, c[0x0][0x1f0], RZ ;  /* 0x00007c0000007a24 */ /* 0x000fe400078e02ff */
[----:B------:R-:W-:-:S04]  /*12ca0*/  IMAD.WIDE.U32 R4, R11, c[0x0][0x1f0], R4 ;  /* 0x00007c000b047a25 */ /* 0x000fc800078e0004 */
[----:B------:R-:W-:-:S05]  /*12cb0*/  IMAD R0, R11, c[0x0][0x1f4], R0 ;  /* 0x00007d000b007a24 */ /* 0x000fca00078e0200 */
[----:B------:R-:W-:Y:S01]  /*12cc0*/  IADD3 R7, R5, R0, RZ ;  /* 0x0000000005077210 */ /* 0x000fe20007ffe0ff */
[----:B------:R-:W-:Y:S05]  /*12cd0*/  @P0 BRA `(.L_x_628) ;  /* 0x0000008000000947 */ /* 0x000fea0003800000 */
[----:B------:R-:W-:Y:S01]  /*12ce0*/  MOV R6, R4 ;  /* 0x0000000400067202 */ /* 0x000fe20000000f00 */
[----:B------:R-:W-:-:S04]  /*12cf0*/  IMAD R0, R213, c[0x0][0x1e8], RZ ;  /* 0x00007a00d5007a24 */ /* 0x000fc800078e02ff */
[----:B------:R-:W-:-:S04]  /*12d00*/  IMAD.WIDE.U32 R2, R212, c[0x0][0x1e8], R6 ;  /* 0x00007a00d4027a25 */ /* 0x000fc800078e0006 */
[----:B------:R-:W-:Y:S01]  /*12d10*/  IMAD R0, R212, c[0x0][0x1ec], R0 ;  /* 0x00007b00d4007a24 */ /* 0x000fe200078e0200 */
[----:B------:R-:W-:-:S04]  /*12d20*/  LEA R8, P0, R2, c[0x0][0x1d0], 0x1 ;  /* 0x0000740002087a11 */ /* 0x000fc800078008ff */
[----:B------:R-:W-:-:S04]  /*12d30*/  IADD3 R0, R3, R0, RZ ;  /* 0x0000000003007210 */ /* 0x000fc80007ffe0ff */
[----:B--2---:R-:W-:-:S05]  /*12d40*/  LEA.HI.X R9, R2, c[0x0][0x1d4], R0, 0x1, P0 ;  /* 0x0000750002097a11 */ /* 0x004fca00000f0c00 */
[----:B---3--:R2:W-:Y:S02]  /*12d50*/  STG.E.128 [R8.64], R36 ;  /* 0x0000002408007986 */ /* 0x0085e4000c101d18 */
.L_x_628:
[----:B------:R-:W-:Y:S05]  /*12d60*/  BSYNC B0 ;  /* 0x0000000000007941 */ /* 0x000fea0003800000 */
.L_x_627:
[----:B------:R-:W-:Y:S01]  /*12d70*/  ISETP.GE.AND P0, PT, R203, R195, PT ;  /* 0x000000c3cb00720c */ /* 0x000fe20003f06270 */
[----:B------:R-:W-:-:S12]  /*12d80*/  BSSY B0, `(.L_x_629) ;  /* 0x000000d000007945 */ /* 0x000fd80003800000 */
[----:B------:R-:W-:Y:S05]  /*12d90*/  @P0 BRA `(.L_x_630) ;  /* 0x000000b000000947 */ /* 0x000fea0003800000 */
[----:B------:R-:W-:Y:S01]  /*12da0*/  IADD3 R2, P0, R212, 0x10, RZ ;  /* 0x00000010d4027810 */ /* 0x000fe20007f1e0ff */
[----:B--2---:R-:W-:Y:S01]  /*12db0*/  IMAD.MOV.U32 R8, RZ, RZ, R4 ;  /* 0x000000ffff087224 */ /* 0x004fe200078e0004 */
        /* <DEDUP_REMOVED lines=8> */
[----:B----4-:R2:W-:Y:S02]  /*12e40*/  STG.E.128 [R2.64], R32 ;  /* 0x0000002002007986 */ /* 0x0105e4000c101d18 */
.L_x_630:
[----:B------:R-:W-:Y:S05]  /*12e50*/  BSYNC B0 ;  /* 0x0000000000007941 */ /* 0x000fea0003800000 */
.L_x_629:
[----:B------:R-:W-:Y:S01]  /*12e60*/  ISETP.GE.AND P0, PT, R202, R195, PT ;  /* 0x000000c3ca00720c */ /* 0x000fe20003f06270 */
        /* <DEDUP_REMOVED lines=13> */
.L_x_632:
[----:B------:R-:W-:Y:S05]  /*12f40*/  BSYNC B0 ;  /* 0x0000000000007941 */ /* 0x000fea0003800000 */
.L_x_631:
[----:B------:R-:W-:Y:S01]  /*12f50*/  ISETP.GE.AND P0, PT, R201, R195, PT ;  /* 0x000000c3c900720c */ /* 0x000fe20003f06270 */
        /* <DEDUP_REMOVED lines=13> */
.L_x_634:
[----:B------:R-:W-:Y:S05]  /*13030*/  BSYNC B0 ;  /* 0x0000000000007941 */ /* 0x000fea0003800000 */
.L_x_633:
        /* <DEDUP_REMOVED lines=14> */
.L_x_636:
[----:B------:R-:W-:Y:S05]  /*13120*/  BSYNC B0 ;  /* 0x0000000000007941 */ /* 0x000fea0003800000 */
.L_x_635:
        /* <DEDUP_REMOVED lines=14> */
.L_x_638:
[----:B------:R-:W-:Y:S05]  /*13210*/  BSYNC B0 ;  /* 0x0000000000007941 */ /* 0x000fea0003800000 */
.L_x_637:
        /* <DEDUP_REMOVED lines=14> */
.L_x_640:
[----:B------:R-:W-:Y:S05]  /*13300*/  BSYNC B0 ;  /* 0x0000000000007941 */ /* 0x000fea0003800000 */
.L_x_639:
[----:B------:R-:W-:-:S13]  /*13310*/  ISETP.GE.AND P0, PT, R197, R195, PT ;  /* 0x000000c3c500720c */ /* 0x000fda0003f06270 */
[----:B------:R-:W-:Y:S05]  /*13320*/  @P0 EXIT ;  /* 0x000000000000094d */ /* 0x000fea0003800000 */
[----:B------:R-:W-:Y:S01]  /*13330*/  IADD3 R0, P0, R212, 0x70, RZ ;  /* 0x00000070d4007810 */ /* 0x000fe20007f1e0ff */
[----:B-12---:R-:W-:Y:S01]  /*13340*/  IMAD.MOV.U32 R2, RZ, RZ, R4 ;  /* 0x000000ffff027224 */ /* 0x006fe200078e0004 */
        /* <DEDUP_REMOVED lines=8> */
[----:B------:R-:W-:Y:S01]  /*133d0*/  STG.E.128 [R4.64], R40 ;  /* 0x0000002804007986 */ /* 0x000fe2000c101d18 */
[----:B------:R-:W-:Y:S05]  /*133e0*/  EXIT ;  /* 0x000000000000794d */ /* 0x000fea0003800000 */
.L_x_613:
[----:B------:R-:W1:Y:S01]  /*133f0*/  LDC.U8 R2, c[0x0][0x329] ;  /* 0x0000ca40ff027b82 */ /* 0x000e620000000000 */
[----:B------:R-:W-:Y:S01]  /*13400*/  ISETP.NE.AND P4, PT, R196, -0x1, PT ;  /* 0xffffffffc400780c */ /* 0x000fe20003f85270 */
[----:B------:R-:W-:Y:S01]  /*13410*/  ULDC.64 UR4, c[0x0][0x118] ;  /* 0x0000460000047ab9 */ /* 0x000fe20000000a00 */
[----:B------:R-:W-:Y:S01]  /*13420*/  IADD3 R125, -R127, R125, RZ ;  /* 0x0000007d7f7d7210 */ /* 0x000fe20007ffe1ff */
[----:B------:R-:W-:Y:S01]  /*13430*/  BSSY B0, `(.L_x_641) ;  /* 0x000003c000007945 */ /* 0x000fe20003800000 */
[----:B------:R-:W-:-:S03]  /*13440*/  SHF.R.S32.HI R16, RZ, 0x1f, R18 ;  /* 0x0000001fff107819 */ /* 0x000fc60000011412 */
[----:B------:R-:W2:Y:S02]  /*13450*/  LDC.U8 R5, c[0x0][0x328] ;  /* 0x0000ca00ff057b82 */ /* 0x000ea40000000000 */
[----:B------:R-:W-:-:S04]  /*13460*/  IMAD R16, R16, c[0x0][0x1f0], RZ ;  /* 0x00007c0010107a24 */ /* 0x000fc800078e02ff */
[----:B------:R-:W-:-:S04]  /*13470*/  @P4 IMAD.WIDE.U32 R8, R196, c[0x0][0x1e8], RZ ;  /* 0x00007a00c4084a25 */ /* 0x000fc800078e00ff */
[----:B------:R-:W-:Y:S01]  /*13480*/  @P4 IMAD.MOV.U32 R4, RZ, RZ, R8 ;  /* 0x000000ffff044224 */ /* 0x000fe200078e0008 */
[----:B------:R-:W-:Y:S01]  /*13490*/  @!P4 SHF.R.S32.HI R8, RZ, 0x1f, R3 ;  /* 0x0000001fff08c819 */ /* 0x000fe20000011403 */
[----:B------:R-:W-:Y:S01]  /*134a0*/  @!P4 IMAD.WIDE.U32 R10, R3, c[0x0][0x1e0], RZ ;  /* 0x00007800030aca25 */ /* 0x000fe200078e00ff */
[----:B-1----:R-:W-:-:S03]  /*134b0*/  ISETP.NE.AND P3, PT, R2, RZ, PT ;  /* 0x000000ff0200720c */ /* 0x002fc60003f65270 */
[----:B------:R-:W-:Y:S02]  /*134c0*/  @!P4 IMAD R8, R8, c[0x0][0x1e0], RZ ;  /* 0x000078000808ca24 */ /* 0x000fe400078e02ff */
[----:B------:R-:W-:Y:S02]  /*134d0*/  @!P4 IMAD.MOV.U32 R4, RZ, RZ, R10 ;  /* 0x000000ffff04c224 */ /* 0x000fe400078e000a */
[----:B------:R-:W-:Y:S02]  /*134e0*/  @!P4 IMAD R8, R3, c[0x0][0x1e4], R8 ;  /* 0x000079000308ca24 */ /* 0x000fe400078e0208 */
[----:B------:R-:W-:Y:S01]  /*134f0*/  @P4 IMAD R0, R196, c[0x0][0x1ec], R9 ;  /* 0x00007b00c4004a24 */ /* 0x000fe200078e0209 */
[----:B--2---:R-:W-:Y:S01]  /*13500*/  ISETP.NE.AND P2, PT, R5, RZ, PT ;  /* 0x000000ff0500720c */ /* 0x004fe20003f45270 */
[----:B------:R-:W-:Y:S02]  /*13510*/  @!P4 IMAD.IADD R0, R11, 0x1, R8 ;  /* 0x000000010b00c824 */ /* 0x000fe400078e0208 */
[----:B------:R-:W-:Y:S01]  /*13520*/  IMAD R16, R18, c[0x0][0x1f4], R16 ;  /* 0x00007d0012107a24 */ /* 0x000fe200078e0210 */
[----:B------:R-:W-:Y:S01]  /*13530*/  ISETP.EQ.AND P2, PT, R2, RZ, P2 ;  /* 0x000000ff0200720c */ /* 0x000fe20001742270 */
[----:B------:R-:W-:Y:S01]  /*13540*/  @P3 IMAD.MOV.U32 R6, RZ, RZ, c[0x0][0x210] ;  /* 0x00008400ff063624 */ /* 0x000fe200078e00ff */
[----:B------:R-:W-:Y:S01]  /*13550*/  LEA.HI R2, R7, R126, RZ, 0x3 ;  /* 0x0000007e07027211 */ /* 0x000fe200078f18ff */
[----:B------:R-:W-:Y:S01]  /*13560*/  @!P3 IMAD.MOV.U32 R7, RZ, RZ, c[0x0][0x214] ;  /* 0x00008500ff07b624 */ /* 0x000fe200078e00ff */
[----:B------:R-:W-:Y:S01]  /*13570*/  @!P3 ISETP.NE.AND P1, PT, R5, RZ, PT ;  /* 0x000000ff0500b20c */ /* 0x000fe20003f25270 */
[----:B------:R-:W-:Y:S01]  /*13580*/  @P3 IMAD R6, R6, c[0x0][0x214], RZ ;  /* 0x0000850006063a24 */ /* 0x000fe200078e02ff */
[----:B------:R-:W-:-:S02]  /*13590*/  ISETP.NE.OR P0, PT, R196, -0x1, !P2 ;  /* 0xffffffffc400780c */ /* 0x000fc40005705670 */
[----:B------:R-:W-:Y:S02]  /*135a0*/  LOP3.LUT R5, R2, 0x1ffffff8, RZ, 0xc0, !PT ;  /* 0x1ffffff802057812 */ /* 0x000fe400078ec0ff */
[----:B------:R-:W-:Y:S02]  /*135b0*/  @!P3 SEL R6, R7, c[0x0][0x234], !P1 ;  /* 0x00008d000706ba07 */ /* 0x000fe40004800000 */
[----:B------:R-:W-:Y:S01]  /*135c0*/  IADD3 R5, -R5, R126, RZ ;  /* 0x0000007e05057210 */ /* 0x000fe20007ffe1ff */
[----:B------:R-:W-:Y:S01]  /*135d0*/  @!P2 CS2R R8, SRZ ;  /* 0x000000000008a805 */ /* 0x000fe2000001ff00 */
[----:B------:R-:W-:Y:S01]  /*135e0*/  @P3 MOV R7, 0x1 ;  /* 0x0000000100073802 */ /* 0x000fe20000000f00 */
[----:B------:R-:W-:Y:S01]  /*135f0*/  @!P3 IMAD R7, R6, c[0x0][0x1c0], RZ ;  /* 0x000070000607ba24 */ /* 0x000fe200078e02ff */
[----:B------:R-:W-:Y:S01]  /*13600*/  SHF.R.S32.HI R2, RZ, 0x3, R2 ;  /* 0x00000003ff027819 */ /* 0x000fe20000011402 */
[----:B------:R-:W-:Y:S02]  /*13610*/  IMAD.SHL.U32 R5, R5, 0x8, RZ ;  /* 0x0000000805057824 */ /* 0x000fe400078e00ff */
[----:B------:R-:W-:-:S02]  /*13620*/  @!P0 IMAD R196, R3, c[0x0][0x214], RZ ;  /* 0x0000850003c48a24 */ /* 0x000fc400078e02ff */
[----:B------:R-:W-:Y:S01]  /*13630*/  IMAD R3, R3, R7, RZ ;  /* 0x0000000703037224 */ /* 0x000fe200078e02ff */
[C---:B------:R-:W-:Y:S01]  /*13640*/  IADD3 R4, P1, R5.reuse, R4, RZ ;  /* 0x0000000405047210 */ /* 0x040fe20007f3e0ff */
[--C-:B------:R-:W-:Y:S01]  /*13650*/  @P2 IMAD.MOV.U32 R8, RZ, RZ, R196.reuse ;  /* 0x000000ffff082224 */ /* 0x100fe200078e00c4 */
[----:B------:R-:W-:Y:S02]  /*13660*/  @P2 SHF.R.S32.HI R9, RZ, 0x1f, R196 ;  /* 0x0000001fff092819 */ /* 0x000fe400000114c4 */
[----:B------:R-:W-:Y:S01]  /*13670*/  LEA.HI.X.SX32 R5, R5, R0, 0x1, P1 ;  /* 0x0000000005057211 */ /* 0x000fe200008f0eff */
[----:B------:R-:W-:Y:S01]  /*13680*/  @P3 IMAD.MOV.U32 R0, RZ, RZ, c[0x0][0x210] ;  /* 0x00008400ff003624 */ /* 0x000fe200078e00ff */
[----:B------:R-:W-:Y:S01]  /*13690*/  SEL R3, R3, RZ, !P2 ;  /* 0x000000ff03037207 */ /* 0x000fe20005000000 */
[----:B------:R-:W-:Y:S01]  /*136a0*/  @!P3 IMAD.MOV.U32 R0, RZ, RZ, 0x1 ;  /* 0x00000001ff00b424 */ /* 0x000fe200078e00ff */
[----:B------:R-:W-:Y:S01]  /*136b0*/  ISETP.GE.AND P2, PT, R2, R125, PT ;  /* 0x0000007d0200720c */ /* 0x000fe20003f46270 */
[----:B------:R-:W-:-:S04]  /*136c0*/  IMAD.WIDE.U32 R4, R18, c[0x0][0x1f0], R4 ;  /* 0x00007c0012047a25 */ /* 0x000fc800078e0004 */
[----:B------:R-:W-:Y:S01]  /*136d0*/  IMAD R127, R127, R0, RZ ;  /* 0x000000007f7f7224 */ /* 0x000fe200078e02ff */
[----:B------:R-:W-:Y:S01]  /*136e0*/  IADD3 R17, R16, R5, RZ ;  /* 0x0000000510117210 */ /* 0x000fe20007ffe0ff */
[----:B------:R-:W-:Y:S01]  /*136f0*/  IMAD R7, R18, R6, R3 ;  /* 0x0000000612077224 */ /* 0x000fe200078e0203 */
[--C-:B------:R-:W-:Y:S02]  /*13700*/  SHF.R.S32.HI R3, RZ, 0x1f, R2.reuse ;  /* 0x0000001fff037819 */ /* 0x100fe40000011402 */
[----:B------:R-:W-:Y:S02]  /*13710*/  SHF.R.S32.HI R15, RZ, 0x1f, R127 ;  /* 0x0000001fff0f7819 */ /* 0x000fe4000001147f */
[----:B------:R-:W-:Y:S01]  /*13720*/  IADD3 R6, P1, P0, R127, R8, R7 ;  /* 0x000000087f067210 */ /* 0x000fe2000783e007 */
[----:B------:R-:W-:Y:S01]  /*13730*/  IMAD.WIDE R18, R123, 0x80, R2 ;  /* 0x000000807b127825 */ /* 0x000fe200078e0202 */
[----:B------:R-:W-:-:S04]  /*13740*/  SHF.R.S32.HI R7, RZ, 0x1f, R7 ;  /* 0x0000001fff077819 */ /* 0x000fc80000011407 */
        /* <DEDUP_REMOVED lines=10> */
.L_x_642:
[----:B------:R-:W-:Y:S05]  /*137f0*/  BSYNC B0 ;  /* 0x0000000000007941 */ /* 0x000fea0003800000 */
.L_x_641:
[----:B------:R-:W-:Y:S01]  /*13800*/  IADD3 R14, R2, 0x10, RZ ;  /* 0x00000010020e7810 */ /* 0x000fe20007ffe0ff */
[----:B------:R-:W-:Y:S03]  /*13810*/  BSSY B0, `(.L_x_643) ;  /* 0x000000e000007945 */ /* 0x000fe60003800000 */
[----:B------:R-:W-:-:S13]  /*13820*/  ISETP.GE.AND P0, PT, R14, R125, PT ;  /* 0x0000007d0e00720c */ /* 0x000fda0003f06270 */
[----:B------:R-:W-:Y:S05]  /*13830*/  @P0 BRA `(.L_x_644) ;  /* 0x000000b000000947 */ /* 0x000fea0003800000 */
[----:B------:R-:W-:Y:S01]  /*13840*/  IADD3 R8, P0, R18, 0x10, RZ ;  /* 0x0000001012087810 */ /* 0x000fe20007f1e0ff */
[----:B-1----:R-:W-:Y:S01]  /*13850*/  IMAD.MOV.U32 R10, RZ, RZ, R4 ;  /* 0x000000ffff0a7224 */ /* 0x002fe200078e0004 */
        /* <DEDUP_REMOVED lines=8> */
[----:B------:R1:W-:Y:S02]  /*138e0*/  STG.E.128 [R8.64], RZ ;  /* 0x000000ff08007986 */ /* 0x0003e4000c101d04 */
.L_x_644:
[----:B------:R-:W-:Y:S05]  /*138f0*/  BSYNC B0 ;  /* 0x0000000000007941 */ /* 0x000fea0003800000 */
.L_x_643:
[----:B------:R-:W-:Y:S01]  /*13900*/  IADD3 R13, R2, 0x20, RZ ;  /* 0x00000020020d7810 */ /* 0x000fe20007ffe0ff */
[----:B------:R-:W-:Y:S03]  /*13910*/  BSSY B0, `(.L_x_645) ;  /* 0x000000e000007945 */ /* 0x000fe60003800000 */
[----:B------:R-:W-:-:S13]  /*13920*/  ISETP.GE.AND P0, PT, R13, R125, PT ;  /* 0x0000007d0d00720c */ /* 0x000fda0003f06270 */
[----:B------:R-:W-:Y:S05]  /*13930*/  @P0 BRA `(.L_x_646) ;  /* 0x000000b000000947 */ /* 0x000fea0003800000 */
[----:B-1----:R-:W-:Y:S01]  /*13940*/  IADD3 R8, P0, R18, 0x20, RZ ;  /* 0x0000002012087810 */ /* 0x002fe20007f1e0ff */
        /* <DEDUP_REMOVED lines=10> */
.L_x_646:
[----:B------:R-:W-:Y:S05]  /*139f0*/  BSYNC B0 ;  /* 0x0000000000007941 */ /* 0x000fea0003800000 */
.L_x_645:
        /* <DEDUP_REMOVED lines=15> */
.L_x_648:
[----:B------:R-:W-:Y:S05]  /*13af0*/  BSYNC B0 ;  /* 0x0000000000007941 */ /* 0x000fea0003800000 */
.L_x_647:
[----:B-1----:R-:W-:Y:S01]  /*13b00*/  IADD3 R11, R2, 0x40, RZ ;  /* 0x00000040020b7810 */ /* 0x002fe20007ffe0ff */
[----:B------:R-:W-:Y:S03]  /*13b10*/  BSSY B0, `(.L_x_649) ;  /* 0x000000e000007945 */ /* 0x000fe60003800000 */
[----:B------:R-:W-:-:S13]  /*13b20*/  ISETP.GE.AND P0, PT, R11, R125, PT ;  /* 0x0000007d0b00720c */ /* 0x000fda0003f06270 */
        /* <DEDUP_REMOVED lines=12> */
.L_x_650:
[----:B------:R-:W-:Y:S05]  /*13bf0*/  BSYNC B0 ;  /* 0x0000000000007941 */ /* 0x000fea0003800000 */
.L_x_649:
        /* <DEDUP_REMOVED lines=15> */
.L_x_652:
[----:B------:R-:W-:Y:S05]  /*13cf0*/  BSYNC B0 ;  /* 0x0000000000007941 */ /* 0x000fea0003800000 */
.L_x_651:
        /* <DEDUP_REMOVED lines=15> */
.L_x_654:
[----:B------:R-:W-:Y:S05]  /*13df0*/  BSYNC B0 ;  /* 0x0000000000007941 */ /* 0x000fea0003800000 */
.L_x_653:
[----:B------:R-:W-:Y:S01]  /*13e00*/  IADD3 R8, R2, 0x70, RZ ;  /* 0x0000007002087810 */ /* 0x000fe20007ffe0ff */
[----:B------:R-:W-:Y:S03]  /*13e10*/  BSSY B0, `(.L_x_655) ;  /* 0x000000d000007945 */ /* 0x000fe60003800000 */
[----:B------:R-:W-:-:S13]  /*13e20*/  ISETP.GE.AND P0, PT, R8, R125, PT ;  /* 0x0000007d0800720c */ /* 0x000fda0003f06270 */
        /* <DEDUP_REMOVED lines=10> */
[----:B------:R2:W-:Y:S02]  /*13ed0*/  STG.E.128 [R4.64], RZ ;  /* 0x000000ff04007986 */ /* 0x0005e4000c101d04 */
.L_x_656:
[----:B------:R-:W-:Y:S05]  /*13ee0*/  BSYNC B0 ;  /* 0x0000000000007941 */ /* 0x000fea0003800000 */
.L_x_655:
[----:B------:R-:W-:-:S04]  /*13ef0*/  LOP3.LUT P6, RZ, R126, 0x7, RZ, 0xc0, !PT ;  /* 0x000000077eff7812 */ /* 0x000fc800078cc0ff */
[-C--:B------:R-:W-:Y:S02]  /*13f00*/  ISETP.GE.OR P2, PT, R2, R125.reuse, P6 ;  /* 0x0000007d0200720c */ /* 0x080fe40003746670 */
[-C--:B------:R-:W-:Y:S02]  /*13f10*/  ISETP.GE.OR P1, PT, R14, R125.reuse, P6 ;  /* 0x0000007d0e00720c */ /* 0x080fe40003726670 */
[-C--:B------:R-:W-:Y:S02]  /*13f20*/  ISETP.GE.OR P5, PT, R13, R125.reuse, P6 ;  /* 0x0000007d0d00720c */ /* 0x080fe400037a6670 */
[-C--:B------:R-:W-:Y:S02]  /*13f30*/  ISETP.GE.OR P4, PT, R12, R125.reuse, P6 ;  /* 0x0000007d0c00720c */ /* 0x080fe40003786670 */
[----:B------:R-:W-:-:S05]  /*13f40*/  ISETP.GE.OR P3, PT, R11, R125, P6 ;  /* 0x0000007d0b00720c */ /* 0x000fca0003766670 */
[-C--:B------:R-:W-:Y:S02]  /*13f50*/  @!P2 IMAD R2, R2, R0.reuse, RZ ;  /* 0x000000000202a224 */ /* 0x080fe400078e02ff */
[-C--:B------:R-:W-:Y:S02]  /*13f60*/  @!P1 IMAD R14, R14, R0.reuse, RZ ;  /* 0x000000000e0e9224 */ /* 0x080fe400078e02ff */
[----:B------:R-:W-:Y:S01]  /*13f70*/  @!P5 IMAD R13, R13, R0, RZ ;  /* 0x000000000d0dd224 */ /* 0x000fe200078e02ff */
[----:B------:R-:W-:Y:S01]  /*13f80*/  @!P2 IADD3 R3, P0, R2, R6, RZ ;  /* 0x000000060203a210 */ /* 0x000fe20007f1e0ff */
[-C--:B------:R-:W-:Y:S02]  /*13f90*/  @!P4 IMAD R12, R12, R0.reuse, RZ ;  /* 0x000000000c0cc224 */ /* 0x080fe400078e02ff */
[----:B------:R-:W-:Y:S01]  /*13fa0*/  @!P3 IMAD R11, R11, R0, RZ ;  /* 0x000000000b0bb224 */ /* 0x000fe200078e02ff */
[----:B------:R-:W-:Y:S02]  /*13fb0*/  @!P2 LEA.HI.X.SX32 R2, R2, R15, 0x1, P0 ;  /* 0x0000000f0202a211 */ /* 0x000fe400000f0eff */
[----:B--2---:R-:W-:-:S04]  /*13fc0*/  @!P2 LEA R4, P0, R3, c[0x0][0x200], 0x2 ;  /* 0x000080000304aa11 */ /* 0x004fc800078010ff */
[----:B------:R-:W-:Y:S01]  /*13fd0*/  @!P2 LEA.HI.X R5, R3, c[0x0][0x204], R2, 0x2, P0 ;  /* 0x000081000305aa11 */ /* 0x000fe200000f1402 */
[----:B------:R-:W-:Y:S01]  /*13fe0*/  @!P2 IMAD.MOV.U32 R2, RZ, RZ, 0x7f800000 ;  /* 0x7f800000ff02a424 */ /* 0x000fe200078e00ff */
[----:B------:R-:W-:-:S04]  /*13ff0*/  @!P1 IADD3 R3, P0, R14, R6, RZ ;  /* 0x000000060e039210 */ /* 0x000fc80007f1e0ff */
[----:B------:R2:W-:Y:S01]  /*14000*/  @!P2 STG.E [R4.64], R2 ;  /* 0x000000020400a986 */ /* 0x0005e2000c101904 */
[-C--:B------:R-:W-:Y:S02]  /*14010*/  @!P1 LEA.HI.X.SX32 R14, R14, R15.reuse, 0x1, P0 ;  /* 0x0000000f0e0e9211 */ /* 0x080fe400000f0eff */
[----:B--2---:R-:W-:Y:S02]  /*14020*/  @!P1 LEA R4, P2, R3, c[0x0][0x200], 0x2 ;  /* 0x0000800003049a11 */ /* 0x004fe400078410ff */
[----:B------:R-:W-:Y:S02]  /*14030*/  @!P5 IADD3 R2, P0, R13, R6, RZ ;  /* 0x000000060d02d210 */ /* 0x000fe40007f1e0ff */
[----:B------:R-:W-:Y:S02]  /*14040*/  @!P1 LEA.HI.X R5, R3, c[0x0][0x204], R14, 0x2, P2 ;  /* 0x0000810003059a11 */ /* 0x000fe400010f140e */
[----:B------:R-:W-:Y:S02]  /*14050*/  @!P5 LEA.HI.X.SX32 R13, R13, R15, 0x1, P0 ;  /* 0x0000000f0d0dd211 */ /* 0x000fe400000f0eff */
[----:B------:R-:W-:-:S02]  /*14060*/  @!P5 LEA R16, P2, R2, c[0x0][0x200], 0x2 ;  /* 0x000080000210da11 */ /* 0x000fc400078410ff */
[----:B------:R-:W-:Y:S02]  /*14070*/  @!P4 IADD3 R3, P0, R12, R6, RZ ;  /* 0x000000060c03c210 */ /* 0x000fe40007f1e0ff */
[----:B------:R-:W-:Y:S01]  /*14080*/  @!P5 LEA.HI.X R17, R2, c[0x0][0x204], R13, 0x2, P2 ;  /* 0x000081000211da11 */ /* 0x000fe200010f140d */
[----:B------:R-:W-:Y:S01]  /*14090*/  @!P1 IMAD.MOV.U32 R2, RZ, RZ, 0x7f800000 ;  /* 0x7f800000ff029424 */ /* 0x000fe200078e00ff */
[----:B------:R-:W-:Y:S02]  /*140a0*/  ISETP.GE.OR P2, PT, R10, R125, P6 ;  /* 0x0000007d0a00720c */ /* 0x000fe40003746670 */
[----:B------:R-:W-:Y:S02]  /*140b0*/  @!P4 LEA.HI.X.SX32 R12, R12, R15, 0x1, P0 ;  /* 0x0000000f0c0cc211 */ /* 0x000fe400000f0eff */
[----:B------:R-:W-:Y:S01]  /*140c0*/  @!P4 LEA R18, P0, R3, c[0x0][0x200], 0x2 ;  /* 0x000080000312ca11 */ /* 0x000fe200078010ff */
[----:B------:R2:W-:Y:S01]  /*140d0*/  @!P1 STG.E [R4.64], R2 ;  /* 0x0000000204009986 */ /* 0x0005e2000c101904 */
[----:B------:R-:W-:-:S02]  /*140e0*/  ISETP.GE.OR P1, PT, R9, R125, P6 ;  /* 0x0000007d0900720c */ /* 0x000fc40003726670 */
[----:B------:R-:W-:Y:S01]  /*140f0*/  @!P4 LEA.HI.X R19, R3, c[0x0][0x204], R12, 0x2, P0 ;  /* 0x000081000313ca11 */ /* 0x000fe200000f140c */
[----:B------:R-:W-:Y:S01]  /*14100*/  @!P5 IMAD.MOV.U32 R3, RZ, RZ, 0x7f800000 ;  /* 0x7f800000ff03d424 */ /* 0x000fe200078e00ff */
[----:B------:R-:W-:-:S03]  /*14110*/  ISETP.GE.OR P6, PT, R8, R125, P6 ;  /* 0x0000007d0800720c */ /* 0x000fc600037c6670 */
[----:B------:R-:W-:Y:S01]  /*14120*/  @!P2 IMAD R10, R10, R0, RZ ;  /* 0x000000000a0aa224 */ /* 0x000fe200078e02ff */
[----:B------:R3:W-:Y:S01]  /*14130*/  @!P5 STG.E [R16.64], R3 ;  /* 0x000000031000d986 */ /* 0x0007e2000c101904 */
[----:B------:R-:W-:-:S04]  /*14140*/  @!P2 IMAD.MOV.U32 R7, RZ, RZ, 0x7f800000 ;  /* 0x7f800000ff07a424 */ /* 0x000fc800078e00ff */
[----:B------:R-:W-:Y:S01]  /*14150*/  @!P1 IMAD R9, R9, R0, RZ ;  /* 0x0000000009099224 */ /* 0x000fe200078e02ff */
[----:B--2---:R-:W-:-:S04]  /*14160*/  @!P3 IADD3 R2, P0, R11, R6, RZ ;  /* 0x000000060b02b210 */ /* 0x004fc80007f1e0ff */
[----:B------:R-:W-:Y:S02]  /*14170*/  @!P3 LEA.HI.X.SX32 R11, R11, R15, 0x1, P0 ;  /* 0x0000000f0b0bb211 */ /* 0x000fe400000f0eff */
[----:B------:R-:W-:Y:S01]  /*14180*/  @!P3 LEA R4, P0, R2, c[0x0][0x200], 0x2 ;  /* 0x000080000204ba11 */ /* 0x000fe200078010ff */
[----:B---3--:R-:W-:-:S03]  /*14190*/  @!P3 IMAD.MOV.U32 R3, RZ, RZ, 0x7f800000 ;  /* 0x7f800000ff03b424 */ /* 0x008fc600078e00ff */
[----:B------:R-:W-:Y:S02]  /*141a0*/  @!P3 LEA.HI.X R5, R2, c[0x0][0x204], R11, 0x2, P0 ;  /* 0x000081000205ba11 */ /* 0x000fe400000f140b */
        /* <DEDUP_REMOVED lines=8> */
[----:B------:R-:W-:-:S05]  /*14230*/  @!P4 IMAD.MOV.U32 R2, RZ, RZ, 0x7f800000 ;  /* 0x7f800000ff02c424 */ /* 0x000fca00078e00ff */
[----:B------:R2:W-:Y:S04]  /*14240*/  @!P4 STG.E [R18.64], R2 ;  /* 0x000000021200c986 */ /* 0x0005e8000c101904 */
[----:B------:R3:W-:Y:S04]  /*14250*/  @!P3 STG.E [R4.64], R3 ;  /* 0x000000030400b986 */ /* 0x0007e8000c101904 */
[----:B------:R3:W-:Y:S01]  /*14260*/  @!P2 STG.E [R12.64], R7 ;  /* 0x000000070c00a986 */ /* 0x0007e2000c101904 */
[----:B--2---:R-:W-:-:S05]  /*14270*/  @!P1 IMAD.MOV.U32 R2, RZ, RZ, 0x7f800000 ;  /* 0x7f800000ff029424 */ /* 0x004fca00078e00ff */
[----:B------:R3:W-:Y:S01]  /*14280*/  @!P1 STG.E [R10.64], R2 ;  /* 0x000000020a009986 */ /* 0x0007e2000c101904 */
[----:B------:R-:W-:Y:S05]  /*14290*/  @P6 EXIT ;  /* 0x000000000000694d */ /* 0x000fea0003800000 */
[----:B------:R-:W-:-:S05]  /*142a0*/  IMAD R0, R8, R0, RZ ;  /* 0x0000000008007224 */ /* 0x000fca00078e02ff */
[----:B------:R-:W-:-:S04]  /*142b0*/  IADD3 R6, P0, R0, R6, RZ ;  /* 0x0000000600067210 */ /* 0x000fc80007f1e0ff */
[----:B------:R-:W-:Y:S02]  /*142c0*/  LEA.HI.X.SX32 R0, R0, R15, 0x1, P0 ;  /* 0x0000000f00007211 */ /* 0x000fe400000f0eff */
[----:B---3--:R-:W-:-:S04]  /*142d0*/  LEA R2, P0, R6, c[0x0][0x200], 0x2 ;  /* 0x0000800006027a11 */ /* 0x008fc800078010ff */
[----:B------:R-:W-:Y:S01]  /*142e0*/  LEA.HI.X R3, R6, c[0x0][0x204], R0, 0x2, P0 ;  /* 0x0000810006037a11 */ /* 0x000fe200000f1400 */
[----:B------:R-:W-:-:S05]  /*142f0*/  IMAD.MOV.U32 R0, RZ, RZ, 0x7f800000 ;  /* 0x7f800000ff007424 */ /* 0x000fca00078e00ff */
[----:B------:R-:W-:Y:S01]  /*14300*/  STG.E [R2.64], R0 ;  /* 0x0000000002007986 */ /* 0x000fe2000c101904 */
[----:B------:R-:W-:Y:S05]  /*14310*/  EXIT ;  /* 0x000000000000794d */ /* 0x000fea0003800000 */
.L_x_657:
        /* <DEDUP_REMOVED lines=14> */
.L_x_1141:


//--------------------- .text._ZN5flash16flash_fwd_kernelI23Flash_fwd_kernel_traitsILi64ELi128ELi64ELi4ELb0ELb0EN7cutlass6half_tE19Flash_kernel_traitsILi64ELi128ELi64ELi4ES3_EELb0ELb1ELb0ELb0ELb0ELb1ELb1ELb0EEEvNS_16Flash_fwd_paramsE --------------------------
	.section	.text._ZN5flash16flash_fwd_kernelI23Flash_fwd_kernel_traitsILi64ELi128ELi64ELi4ELb0ELb0EN7cutlass6half_tE19Flash_kernel_traitsILi64ELi128ELi64ELi4ES3_EELb0ELb1ELb0ELb0ELb0ELb1ELb1ELb0EEEvNS_16Flash_fwd_paramsE,"ax",@progbits
	.sectioninfo	@"SHI_REGISTERS=255"
	.align	128
        .global         _ZN5flash16flash_fwd_kernelI23Flash_fwd_kernel_traitsILi64ELi128ELi64ELi4ELb0ELb0EN7cutlass6half_tE19Flash_kernel_traitsILi64ELi128ELi64ELi4ES3_EELb0ELb1ELb0ELb0ELb0ELb1ELb1ELb0EEEvNS_16Flash_fwd_paramsE
        .type           _ZN5flash16flash_fwd_kernelI23Flash_fwd_kernel_traitsILi64ELi128ELi64ELi4ELb0ELb0EN7cutlass6half_tE19Flash_kernel_traitsILi64ELi128ELi64ELi4ES3_EELb0ELb1ELb0ELb0ELb0ELb1ELb1ELb0EEEvNS_16Flash_fwd_paramsE,@function
        .size           _ZN5flash16flash_fwd_kernelI23Flash_fwd_kernel_traitsILi64ELi128ELi64ELi4ELb0ELb0EN7cutlass6half_tE19Flash_kernel_traitsILi64ELi128ELi64ELi4ES3_EELb0ELb1ELb0ELb0ELb0ELb1ELb1ELb0EEEvNS_16Flash_fwd_paramsE,(.L_x_1142 - _ZN5flash16flash_fwd_kernelI23Flash_fwd_kernel_traitsILi64ELi128ELi64ELi4ELb0ELb0EN7cutlass6half_tE19Flash_kernel_traitsILi64ELi128ELi64ELi4ES3_EELb0ELb1ELb0ELb0ELb0ELb1ELb1ELb0EEEvNS_16Flash_fwd_paramsE)
        .other          _ZN5flash16flash_fwd_kernelI23Flash_fwd_kernel_traitsILi64ELi128ELi64ELi4ELb0ELb0EN7cutlass6half_tE19Flash_kernel_traitsILi64ELi128ELi64ELi4ES3_EELb0ELb1ELb0ELb0ELb0ELb1ELb1ELb0EEEvNS_16Flash_fwd_paramsE,@"STO_CUDA_ENTRY STV_DEFAULT"
_ZN5flash16flash_fwd_kernelI23Flash_fwd_kernel_traitsILi64ELi128ELi64ELi4ELb0ELb0EN7cutlass6half_tE19Flash_kernel_traitsILi64ELi128ELi64ELi4ES3_EELb0ELb1ELb0ELb0ELb0ELb1ELb1ELb0EEEvNS_16Flash_fwd_paramsE:
.text._ZN5flash16flash_fwd_kernelI23Flash_fwd_kernel_traitsILi64ELi128ELi64ELi4ELb0ELb0EN7cutlass6half_tE19Flash_kernel_traitsILi64ELi128ELi64ELi4ES3_EELb0ELb1ELb0ELb0ELb0ELb1ELb1ELb0EEEvNS_16Flash_fwd_paramsE:
[----:B------:R-:W-:Y:S02]  /*0000*/  MOV R1, c[0x0][0x28] ;  /* 0x00000a0000017a02 */ /* 0x000fe40000000f00 */
[----:B------:R-:W1:Y:S01]  /*0010*/  LDC.U8 R3, c[0x0][0x312] ;  /* 0x0000c480ff037b82 */ /* 0x000e620000000000 */
[----:B------:R-:W2:Y:S01]  /*0020*/  S2R R2, SR_CTAID.Y ;  /* 0x0000000000027919 */ /* 0x000ea20000002600 */
[----:B------:R-:W-:Y:S01]  /*0030*/  ISETP.NE.U32.AND P2, PT, RZ, c[0x0][0x240], PT ;  /* 0x00009000ff007a0c */ /* 0x000fe20003f45070 */
[----:B------:R-:W-:Y:S01]  /*0040*/  IMAD.MOV.U32 R0, RZ, RZ, 0x4 ;  /* 0x00000004ff007424 */ /* 0x000fe200078e00ff */
[----:B------:R-:W-:Y:S01]  /*0050*/  ISETP.EQ.U32.AND P1, PT, RZ, c[0x0][0x248], PT ;  /* 0x00009200ff007a0c */ /* 0x000fe20003f22070 */
[----:B------:R-:W-:Y:S01]  /*0060*/  IMAD.MOV.U32 R202, RZ, RZ, -0x1 ;  /* 0xffffffffffca7424 */ /* 0x000fe200078e00ff */
[----:B------:R-:W-:Y:S01]  /*0070*/  ISETP.NE.AND.EX P2, PT, RZ, c[0x0][0x244], PT, P2 ;  /* 0x00009100ff007a0c */ /* 0x000fe20003f45320 */
[----:B------:R-:W-:Y:S01]  /*0080*/  ULDC.64 UR4, c[0x0][0x118] ;  /* 0x0000460000047ab9 */ /* 0x000fe20000000a00 */
[----:B------:R-:W-:Y:S01]  /*0090*/  IMAD.MOV.U32 R9, RZ, RZ, -0x1 ;  /* 0xffffffffff097424 */ /* 0x000fe200078e00ff */
[----:B------:R-:W-:-:S04]  /*00a0*/  ISETP.NE.U32.AND P0, PT, RZ, c[0x0][0x250], PT ;  /* 0x00009400ff007a0c */ /* 0x000fc80003f05070 */
[----:B------:R-:W-:Y:S02]  /*00b0*/  ISETP.NE.AND.EX P0, PT, RZ, c[0x0][0x254], PT, P0 ;  /* 0x00009500ff007a0c */ /* 0x000fe40003f05300 */
[----:B-1----:R-:W-:Y:S01]  /*00c0*/  ISETP.NE.AND P3, PT, R3, RZ, PT ;  /* 0x000000ff0300720c */ /* 0x002fe20003f65270 */
[----:B--2---:R-:W-:-:S03]  /*00d0*/  IMAD.WIDE R130, R2, R0, c[0x0][0x240] ;  /* 0x0000900002827625 */ /* 0x004fc600078e0200 */
[----:B------:R-:W-:Y:S01]  /*00e0*/  ISETP.EQ.OR.EX P1, PT, RZ, c[0x0][0x24c], !P3, P1 ;  /* 0x00009300ff007a0c */ /* 0x000fe20005f22710 */
[----:B------:R-:W-:Y:S01]  /*00f0*/  IMAD.WIDE R6, R2, R0, c[0x0][0x248] ;  /* 0x0000920002067625 */ /* 0x000fe200078e0200 */
[----:B------:R1:W2:Y:S11]  /*0100*/  @P2 LDG.E R202, [R130.64] ;  /* 0x0000000482ca2981 */ /* 0x0002b6000c1e1900 */
[----:B------:R3:W5:Y:S04]  /*0110*/  @!P1 LDG.E R9, [R6.64] ;  /* 0x0000000406099981 */ /* 0x000768000c1e1900 */
[----:B-1----:R-:W2:Y:S01]  /*0120*/  @P2 LDG.E R130, [R130.64+0x4] ;  /* 0x0000040482822981 */ /* 0x002ea2000c1e1900 */
[----:B------:R-:W-:-:S02]  /*0130*/  IMAD.MOV.U32 R4, RZ, RZ, RZ ;  /* 0x000000ffff047224 */ /* 0x000fc400078e00ff */
[----:B------:R-:W-:Y:S01]  /*0140*/  @P0 IMAD.WIDE R10, R2, R0, c[0x0][0x250] ;  /* 0x00009400020a0625 */ /* 0x000fe200078e0200 */
[----:B------:R-:W1:Y:S04]  /*0150*/  S2R R218, SR_CTAID.X ;  /* 0x0000000000da7919 */ /* 0x000e680000002500 */
[----:B------:R3:W5:Y:S01]  /*0160*/  @P0 LDG.E R4, [R10.64] ;  /* 0x000000040a040981 */ /* 0x000762000c1e1900 */
[----:B------:R-:W-:-:S03]  /*0170*/  ISETP.NE.U32.AND P0, PT, RZ, c[0x0][0x248], PT ;  /* 0x00009200ff007a0c */ /* 0x000fc60003f05070 */
[----:B------:R-:W4:Y:S01]  /*0180*/  S2R R16, SR_CTAID.Z ;  /* 0x0000000000107919 */ /* 0x000f220000002700 */
[----:B------:R-:W-:Y:S01]  /*0190*/  ISETP.NE.AND.EX P0, PT, RZ, c[0x0][0x24c], PT, P0 ;  /* 0x00009300ff007a0c */ /* 0x000fe20003f05300 */
[----:B--2---:R-:W-:Y:S02]  /*01a0*/  @P2 IMAD.IADD R130, R130, 0x1, -R202 ;  /* 0x0000000182822824 */ /* 0x004fe400078e0aca */
[----:B------:R-:W-:-:S10]  /*01b0*/  @!P2 IMAD.MOV.U32 R130, RZ, RZ, c[0x0][0x214] ;  /* 0x00008500ff82a624 */ /* 0x000fd400078e00ff */
[----:B------:R-:W-:Y:S05]  /*01c0*/  @!P0 BRA `(.L_x_658) ;  /* 0x0000004000008947 */ /* 0x000fea0003800000 */
[----:B-1-34-:R-:W2:Y:S02]  /*01d0*/  @P3 LDG.E R3, [R6.64+0x4] ;  /* 0x0000040406033981 */ /* 0x01aea4000c1e1900 */
[----:B--2--5:R-:W-:-:S06]  /*01e0*/  @P3 IADD3 R3, R3, -R9, RZ ;  /* 0x8000000903033210 */ /* 0x024fcc0007ffe0ff */
[----:B------:R1:W5:Y:S01]  /*01f0*/  @!P3 LDG.E R3, [R6.64] ;  /* 0x000000040603b981 */ /* 0x000362000c1e1900 */
[----:B------:R-:W-:Y:S05]  /*0200*/  BRA `(.L_x_659) ;  /* 0x0000001000007947 */ /* 0x000fea0003800000 */
.L_x_658:
[----:B-1-34-:R-:W-:Y:S02]  /*0210*/  MOV R3, c[0x0][0x218] ;  /* 0x0000860000037a02 */ /* 0x01afe40000000f00 */
.L_x_659:
        /* <DEDUP_REMOVED lines=12> */
[----:B------:R-:W-:Y:S01]  /*02e0*/  IADD3 R5, -R130, 0xbf, R132 ;  /* 0x000000bf82057810 */ /* 0x000fe20007ffe184 */
[----:B------:R-:W1:Y:S01]  /*02f0*/  S2R R129, SR_TID.X ;  /* 0x0000000000817919 */ /* 0x000e620000002100 */
        /* <DEDUP_REMOVED lines=11> */
[----:B-1----:R-:W-:Y:S02]  /*03b0*/  ISETP.NE.AND P1, PT, R202, -0x1, PT ;  /* 0xffffffffca00780c */ /* 0x002fe40003f25270 */
[----:B------:R-:W-:-:S11]  /*03c0*/  ISETP.NE.AND P0, PT, R9, -0x1, PT ;  /* 0xffffffff0900780c */ /* 0x000fd60003f05270 */
[----:B------:R-:W-:Y:S01]  /*03d0*/  @!P1 SHF.R.S32.HI R0, RZ, 0x1f, R2 ;  /* 0x0000001fff009819 */ /* 0x000fe20000011402 */
[----:B------:R-:W-:Y:S01]  /*03e0*/  @P1 IMAD.WIDE.U32 R6, R202, c[0x0][0x190], RZ ;  /* 0x00006400ca061a25 */ /* 0x000fe200078e00ff */
[----:B------:R-:W-:-:S03]  /*03f0*/  @P0 IADD3 R3, R4, R9, RZ ;  /* 0x0000000904030210 */ /* 0x000fc60007ffe0ff */
[----:B------:R-:W-:Y:S01]  /*0400*/  @!P1 IMAD R0, R0, c[0x0][0x178], RZ ;  /* 0x00005e0000009a24 */ /* 0x000fe200078e02ff */
[----:B------:R-:W-:Y:S01]  /*0410*/  @P1 MOV R8, R6 ;  /* 0x0000000600081202 */ /* 0x000fe20000000f00 */
[----:B------:R-:W-:Y:S02]  /*0420*/  @P1 IMAD R5, R202, c[0x0][0x194], R7 ;  /* 0x00006500ca051a24 */ /* 0x000fe400078e0207 */
[----:B------:R-:W-:-:S04]  /*0430*/  @!P1 IMAD.WIDE.U32 R6, R2, c[0x0][0x178], RZ ;  /* 0x00005e0002069a25 */ /* 0x000fc800078e00ff */
[----:B------:R-:W-:Y:S01]  /*0440*/  @!P1 IMAD R0, R2, c[0x0][0x17c], R0 ;  /* 0x00005f0002009a24 */ /* 0x000fe200078e0200 */
[----:B------:R-:W-:Y:S01]  /*0450*/  @!P1 MOV R8, R6 ;  /* 0x0000000600089202 */ /* 0x000fe20000000f00 */
[----:B------:R-:W-:-:S03]  /*0460*/  @P0 IMAD.WIDE.U32 R212, R3, c[0x0][0x198], RZ ;  /* 0x0000660003d40a25 */ /* 0x000fc600078e00ff */
[----:B------:R-:W-:Y:S01]  /*0470*/  @!P1 IADD3 R5, R7, R0, RZ ;  /* 0x0000000007059210 */ /* 0x000fe20007ffe0ff */
[----:B------:R-:W-:Y:S01]  /*0480*/  @P0 IMAD R3, R3, c[0x0][0x19c], R213 ;  /* 0x0000670003030a24 */ /* 0x000fe200078e02d5 */
        /* <DEDUP_REMOVED lines=12> */
.L_x_661:
[----:B------:R-:W-:-:S04]  /*0550*/  IABS R7, c[0x0][0x1c8] ;  /* 0x0000720000077a13 */ /* 0x000fc80000000000 */
        /* <DEDUP_REMOVED lines=10> */
[----:B------:R-:W-:-:S05]  /*0600*/  IMAD.HI.U32 R154, R10, R6, RZ ;  /* 0x000000060a9a7227 */ /* 0x000fca00078e00ff */
[----:B------:R-:W-:-:S05]  /*0610*/  IADD3 R0, -R154, RZ, RZ ;  /* 0x000000ff9a007210 */ /* 0x000fca0007ffe1ff */
[----:B------:R-:W-:Y:S02]  /*0620*/  IMAD R0, R7, R0, R6 ;  /* 0x0000000007007224 */ /* 0x000fe400078e0206 */
[----:B------:R-:W-:-:S03]  /*0630*/  @P0 IMAD.IADD R6, R4, 0x1, R9 ;  /* 0x0000000104060824 */ /* 0x000fc600078e0209 */
[----:B------:R-:W-:Y:S01]  /*0640*/  ISETP.GT.U32.AND P2, PT, R7, R0, PT ;  /* 0x000000000700720c */ /* 0x000fe20003f44070 */
[----:B------:R-:W-:-:S04]  /*0650*/  @P0 IMAD.WIDE.U32 R14, R6, c[0x0][0x1a0], RZ ;  /* 0x00006800060e0a25 */ /* 0x000fc800078e00ff */
[----:B------:R-:W-:-:S08]  /*0660*/  @P0 IMAD R6, R6, c[0x0][0x1a4], R15 ;  /* 0x0000690006060a24 */ /* 0x000fd000078e020f */
[----:B------:R-:W-:Y:S01]  /*0670*/  @!P2 IMAD.IADD R0, R0, 0x1, -R7 ;  /* 0x000000010000a824 */ /* 0x000fe200078e0a07 */
[----:B------:R-:W-:Y:S02]  /*0680*/  @!P2 IADD3 R154, R154, 0x1, RZ ;  /* 0x000000019a9aa810 */ /* 0x000fe40007ffe0ff */
[----:B------:R-:W-:Y:S02]  /*0690*/  ISETP.NE.AND P2, PT, RZ, c[0x0][0x1c8], PT ;  /* 0x00007200ff007a0c */ /* 0x000fe40003f45270 */
[----:B------:R-:W-:Y:S02]  /*06a0*/  ISETP.GE.U32.AND P3, PT, R0, R7, PT ;  /* 0x000000070000720c */ /* 0x000fe40003f66070 */
[----:B------:R-:W-:-:S04]  /*06b0*/  LOP3.LUT R0, R16, c[0x0][0x1c8], RZ, 0x3c, !PT ;  /* 0x0000720010007a12 */ /* 0x000fc800078e3cff */
[----:B------:R-:W-:Y:S02]  /*06c0*/  ISETP.GE.AND P1, PT, R0, RZ, PT ;  /* 0x000000ff0000720c */ /* 0x000fe40003f26270 */
[----:B------:R-:W-:-:S05]  /*06d0*/  SHF.R.S32.HI R0, RZ, 0x1f, R16 ;  /* 0x0000001fff007819 */ /* 0x000fca0000011410 */
[----:B------:R-:W-:-:S06]  /*06e0*/  @P3 IADD3 R154, R154, 0x1, RZ ;  /* 0x000000019a9a3810 */ /* 0x000fcc0007ffe0ff */
[----:B------:R-:W-:Y:S02]  /*06f0*/  @!P1 IADD3 R154, -R154, RZ, RZ ;  /* 0x000000ff9a9a9210 */ /* 0x000fe40007ffe1ff */
        /* <DEDUP_REMOVED lines=13> */
.L_x_662:
[----:B------:R-:W-:Y:S01]  /*07d0*/  SHF.R.S32.HI R133, RZ, 0x1f, R129 ;  /* 0x0000001fff857819 */ /* 0x000fe20000011481 */
[----:B------:R-:W-:Y:S01]  /*07e0*/  IMAD.IADD R199, R130, 0x1, -R132 ;  /* 0x0000000182c77824 */ /* 0x000fe200078e0a84 */
[----:B------:R-:W-:Y:S01]  /*07f0*/  SHF.R.S32.HI R158, RZ, 0x1f, R154 ;  /* 0x0000001fff9e7819 */ /* 0x000fe2000001149a */
[----:B------:R-:W-:Y:S01]  /*0800*/  IMAD R0, R0, c[0x0][0x1a8], RZ ;  /* 0x00006a0000007a24 */ /* 0x000fe200078e02ff */
[----:B------:R-:W-:Y:S01]  /*0810*/  LEA.HI R2, R133, R129, RZ, 0x3 ;  /* 0x0000008185027211 */ /* 0x000fe200078f18ff */
[----:B------:R-:W-:Y:S01]  /*0820*/  IMAD.MOV.U32 R152, RZ, RZ, c[0x0][0x198] ;  /* 0x00006600ff987624 */ /* 0x000fe200078e00ff */
[----:B------:R-:W-:Y:S01]  /*0830*/  IADD3 R126, R160, -0x1, RZ ;  /* 0xffffffffa07e7810 */ /* 0x000fe20007ffe0ff */
[----:B------:R-:W-:Y:S01]  /*0840*/  IMAD R0, R16, c[0x0][0x1ac], R0 ;  /* 0x00006b0010007a24 */ /* 0x000fe200078e0200 */
[----:B------:R-:W-:Y:S01]  /*0850*/  SHF.R.S32.HI R220, RZ, 0x3, R2 ;  /* 0x00000003ffdc7819 */ /* 0x000fe20000011402 */
[----:B------:R-:W-:Y:S01]  /*0860*/  IMAD.MOV.U32 R200, RZ, RZ, 0x6 ;  /* 0x00000006ffc87424 */ /* 0x000fe200078e00ff */
[----:B------:R-:W-:Y:S01]  /*0870*/  LOP3.LUT R2, R2, 0xfffffff8, RZ, 0xc0, !PT ;  /* 0xfffffff802027812 */ /* 0x000fe200078ec0ff */
[----:B------:R-:W-:Y:S01]  /*0880*/  IMAD R214, R158, c[0x0][0x1b0], RZ ;  /* 0x00006c009ed67a24 */ /* 0x000fe200078e02ff */
[C---:B------:R-:W-:Y:S01]  /*0890*/  IADD3 R208, R220.reuse, 0x20, RZ ;  /* 0x00000020dcd07810 */ /* 0x040fe20007ffe0ff */
[C---:B------:R-:W-:Y:S01]  /*08a0*/  IMAD.SHL.U32 R210, R220.reuse, 0x40, RZ ;  /* 0x00000040dcd27824 */ /* 0x040fe200078e00ff */
[----:B------:R-:W-:Y:S01]  /*08b0*/  IADD3 R209, R220, 0x10, RZ ;  /* 0x00000010dcd17810 */ /* 0x000fe20007ffe0ff */
[----:B------:R-:W-:Y:S01]  /*08c0*/  IMAD.IADD R2, R129, 0x1, -R2 ;  /* 0x0000000181027824 */ /* 0x000fe200078e0a02 */
[-C--:B------:R-:W-:Y:S01]  /*08d0*/  ISETP.GE.AND P0, PT, R208, R199.reuse, PT ;  /* 0x000000c7d000720c */ /* 0x080fe20003f06270 */
[----:B------:R-:W-:Y:S01]  /*08e0*/  IMAD R214, R154, c[0x0][0x1b4], R214 ;  /* 0x00006d009ad67a24 */ /* 0x000fe200078e02d6 */
[----:B------:R-:W-:Y:S01]  /*08f0*/  LOP3.LUT R210, R210, 0x1c0, RZ, 0xc0, !PT ;  /* 0x000001c0d2d27812 */ /* 0x000fe200078ec0ff */
[----:B------:R-:W-:Y:S01]  /*0900*/  IMAD.SHL.U32 R216, R2, 0x8, RZ ;  /* 0x0000000802d87824 */ /* 0x000fe200078e00ff */
[----:B------:R-:W-:Y:S01]  /*0910*/  ISETP.GE.AND P1, PT, R209, R199, PT ;  /* 0x000000c7d100720c */ /* 0x000fe20003f26270 */
[----:B------:R-:W-:Y:S01]  /*0920*/  IMAD.SHL.U32 R125, R152, 0x40, RZ ;  /* 0x00000040987d7824 */ /* 0x000fe200078e00ff */
[----:B------:R-:W-:Y:S01]  /*0930*/  SHF.R.S32.HI R221, RZ, 0x1f, R220 ;  /* 0x0000001fffdd7819 */ /* 0x000fe200000114dc */
[----:B------:R-:W-:Y:S01]  /*0940*/  IMAD.MOV.U32 R153, RZ, RZ, c[0x0][0x19c] ;  /* 0x00006700ff997624 */ /* 0x000fe200078e00ff */
[----:B------:R-:W-:Y:S01]  /*0950*/  LOP3.LUT R4, R210, 0x38, R216, 0xf8, !PT ;  /* 0x00000038d2047812 */ /* 0x000fe200078ef8d8 */
[----:B------:R-:W-:Y:S01]  /*0960*/  IMAD.MOV.U32 R156, RZ, RZ, c[0x0][0x1a0] ;  /* 0x00006800ff9c7624 */ /* 0x000fe200078e00ff */
[----:B------:R-:W-:Y:S01]  /*0970*/  SHF.R.U32.HI R210, RZ, 0x3, R210 ;  /* 0x00000003ffd27819 */ /* 0x000fe200000116d2 */
[----:B------:R-:W-:Y:S01]  /*0980*/  IMAD.WIDE R218, R218, 0x80, R220 ;  /* 0x00000080dada7825 */ /* 0x000fe200078e02dc */
[----:B------:R-:W-:-:S02]  /*0990*/  IADD3 R8, P3, R216, R8, RZ ;  /* 0x00000008d8087210 */ /* 0x000fc40007f7e0ff */
[----:B------:R-:W-:Y:S01]  /*09a0*/  SHF.R.S32.HI R217, RZ, 0x1f, R216 ;  /* 0x0000001fffd97819 */ /* 0x000fe200000114d8 */
[----:B------:R-:W-:Y:S01]  /*09b0*/  IMAD.SHL.U32 R197, R2, 0x40, RZ ;  /* 0x0000004002c57824 */ /* 0x000fe200078e00ff */
[----:B------:R-:W-:Y:S01]  /*09c0*/  IADD3 R207, R220, 0x30, RZ ;  /* 0x00000030dccf7810 */ /* 0x000fe20007ffe0ff */
[----:B------:R-:W-:Y:S01]  /*09d0*/  IMAD.SHL.U32 R201, R156, 0x40, RZ ;  /* 0x000000409cc97824 */ /* 0x000fe200078e00ff */
[----:B------:R-:W-:Y:S01]  /*09e0*/  LOP3.LUT R210, R4, R210, RZ, 0x3c, !PT ;  /* 0x000000d204d27212 */ /* 0x000fe200078e3cff */
[----:B------:R-:W-:Y:S01]  /*09f0*/  IMAD.X R9, R217, 0x1, R5, P3 ;  /* 0x00000001d9097824 */ /* 0x000fe200018e0605 */
[----:B------:R-:W-:Y:S01]  /*0a00*/  ISETP.GE.AND P2, PT, R220, R199, PT ;  /* 0x000000c7dc00720c */ /* 0x000fe20003f46270 */
[----:B------:R-:W-:Y:S01]  /*0a10*/  IMAD R158, R158, c[0x0][0x1b8], RZ ;  /* 0x00006e009e9e7a24 */ /* 0x000fe200078e02ff */
[----:B------:R-:W-:Y:S01]  /*0a20*/  LEA.HI R4, R133, R129, RZ, 0x6 ;  /* 0x0000008185047211 */ /* 0x000fe200078f30ff */
[----:B------:R-:W-:Y:S01]  /*0a30*/  IMAD.WIDE.U32 R16, R16, c[0x0][0x1a8], R8 ;  /* 0x00006a0010107a25 */ /* 0x000fe200078e0008 */
[----:B------:R-:W-:-:S02]  /*0a40*/  ISETP.GE.AND P5, PT, R207, R199, PT ;  /* 0x000000c7cf00720c */ /* 0x000fc40003fa6270 */
[----:B------:R-:W-:Y:S01]  /*0a50*/  @!P0 IADD3 R20, P4, R218, 0x20, RZ ;  /* 0x00000020da148810 */ /* 0x000fe20007f9e0ff */
[----:B------:R-:W-:Y:S01]  /*0a60*/  IMAD.SHL.U32 R4, R4, 0x8, RZ ;  /* 0x0000000804047824 */ /* 0x000fe200078e00ff */
[----:B------:R-:W-:Y:S01]  /*0a70*/  @!P1 IADD3 R22, P3, R218, 0x10, RZ ;  /* 0x00000010da169810 */ /* 0x000fe20007f7e0ff */
[----:B------:R-:W-:Y:S01]  /*0a80*/  IMAD.IADD R17, R17, 0x1, R0 ;  /* 0x0000000111117824 */ /* 0x000fe200078e0200 */
[----:B------:R-:W-:Y:S01]  /*0a90*/  IADD3 R206, R220, 0x40, RZ ;  /* 0x00000040dcce7810 */ /* 0x000fe20007ffe0ff */
[----:B------:R-:W-:Y:S01]  /*0aa0*/  @!P0 IMAD.MOV.U32 R10, RZ, RZ, R16 ;  /* 0x000000ffff0a8224 */ /* 0x000fe200078e0010 */
[----:B------:R-:W-:Y:S01]  /*0ab0*/  LOP3.LUT R210, R210, 0xfffffe00, R4, 0xf8, !PT ;  /* 0xfffffe00d2d27812 */ /* 0x000fe200078ef804 */
[--C-:B------:R-:W-:Y:S01]  /*0ac0*/  @!P0 IMAD.X R4, RZ, RZ, R219.reuse, P4 ;  /* 0x000000ffff048224 */ /* 0x100fe200020e06db */
[C---:B------:R-:W-:Y:S01]  /*0ad0*/  IADD3 R205, R220.reuse, 0x50, RZ ;  /* 0x00000050dccd7810 */ /* 0x040fe20007ffe0ff */
[----:B------:R-:W-:Y:S01]  /*0ae0*/  @!P1 IMAD.X R5, RZ, RZ, R219, P3 ;  /* 0x000000ffff059224 */ /* 0x000fe200018e06db */
[----:B------:R-:W-:Y:S01]  /*0af0*/  IADD3 R204, R220, 0x60, RZ ;  /* 0x00000060dccc7810 */ /* 0x000fe20007ffe0ff */
[----:B------:R-:W-:Y:S01]  /*0b00*/  @!P2 IMAD R7, R219, c[0x0][0x190], RZ ;  /* 0x00006400db07aa24 */ /* 0x000fe200078e02ff */
[----:B------:R-:W-:Y:S01]  /*0b10*/  @!P5 IADD3 R18, P3, R218, 0x30, RZ ;  /* 0x00000030da12d810 */ /* 0x000fe20007f7e0ff */
[----:B------:R-:W-:Y:S01]  /*0b20*/  @!P2 IMAD.MOV.U32 R8, RZ, RZ, R16 ;  /* 0x000000ffff08a224 */ /* 0x000fe200078e0010 */
[----:B------:R-:W-:Y:S01]  /*0b30*/  IADD3 R203, R220, 0x70, RZ ;  /* 0x00000070dccb7810 */ /* 0x000fe20007ffe0ff */
[----:B------:R-:W-:Y:S01]  /*0b40*/  @!P2 IMAD.MOV.U32 R9, RZ, RZ, R17 ;  /* 0x000000ffff09a224 */ /* 0x000fe200078e0011 */
[-C--:B------:R-:W-:Y:S01]  /*0b50*/  SHF.L.U64.HI R124, R152, R200.reuse, c[0x0][0x19c] ;  /* 0x00006700987c7619 */ /* 0x080fe200000102c8 */
[----:B------:R-:W-:Y:S01]  /*0b60*/  @!P0 IMAD R4, R4, c[0x0][0x190], RZ ;  /* 0x0000640004048a24 */ /* 0x000fe200078e02ff */
[----:B------:R-:W-:Y:S01]  /*0b70*/  SHF.L.U64.HI R200, R156, R200, c[0x0][0x1a4] ;  /* 0x000069009cc87619 */ /* 0x000fe200000102c8 */
[----:B------:R-:W-:Y:S01]  /*0b80*/  @!P1 IMAD R5, R5, c[0x0][0x190], RZ ;  /* 0x0000640005059a24 */ /* 0x000fe200078e02ff */
[----:B------:R-:W-:Y:S01]  /*0b90*/  LOP3.LUT R197, R197, 0x1c0, RZ, 0xc0, !PT ;  /* 0x000001c0c5c57812 */ /* 0x000fe200078ec0ff */
[----:B------:R-:W-:-:S02]  /*0ba0*/  @!P2 IMAD R7, R218, c[0x0][0x194], R7 ;  /* 0x00006500da07aa24 */ /* 0x000fc400078e0207 */
[----:B------:R-:W-:-:S04]  /*0bb0*/  @!P2 IMAD.WIDE.U32 R8, R218, c[0x0][0x190], R8 ;  /* 0x00006400da08aa25 */ /* 0x000fc800078e0008 */
[----:B------:R-:W-:Y:S02]  /*0bc0*/  @!P0 IMAD.MOV.U32 R11, RZ, RZ, R17 ;  /* 0x000000ffff0b8224 */ /* 0x000fe400078e0011 */
[----:B------:R-:W-:Y:S02]  /*0bd0*/  @!P0 IMAD R4, R20, c[0x0][0x194], R4 ;  /* 0x0000650014048a24 */ /* 0x000fe400078e0204 */
[----:B------:R-:W-:Y:S02]  /*0be0*/  @!P1 IMAD R5, R22, c[0x0][0x194], R5 ;  /* 0x0000650016059a24 */ /* 0x000fe400078e0205 */
[----:B------:R-:W-:Y:S02]  /*0bf0*/  @!P5 IMAD.X R0, RZ, RZ, R219, P3 ;  /* 0x000000ffff00d224 */ /* 0x000fe400018e06db */
[----:B------:R-:W-:Y:S01]  /*0c00*/  @!P0 IMAD.WIDE.U32 R20, R20, c[0x0][0x190], R10 ;  /* 0x0000640014148a25 */ /* 0x000fe200078e000a */
[----:B------:R-:W-:-:S03]  /*0c10*/  @!P2 LEA R10, P3, R8, c[0x0][0x160], 0x1 ;  /* 0x00005800080aaa11 */ /* 0x000fc600078608ff */
[----:B------:R-:W-:Y:S02]  /*0c20*/  @!P2 IMAD.IADD R7, R9, 0x1, R7 ;  /* 0x000000010907a824 */ /* 0x000fe400078e0207 */
[----:B------:R-:W-:-:S03]  /*0c30*/  @!P1 IMAD.WIDE.U32 R22, R22, c[0x0][0x190], R16 ;  /* 0x0000640016169a25 */ /* 0x000fc600078e0010 */
[----:B------:R-:W-:Y:S01]  /*0c40*/  @!P2 LEA.HI.X R11, R8, c[0x0][0x164], R7, 0x1, P3 ;  /* 0x00005900080baa11 */ /* 0x000fe200018f0c07 */
[----:B------:R-:W-:Y:S01]  /*0c50*/  @!P5 IMAD R0, R0, c[0x0][0x190], RZ ;  /* 0x000064000000da24 */ /* 0x000fe200078e02ff */
[----:B------:R-:W-:Y:S01]  /*0c60*/  @!P1 LEA R8, P4, R22, c[0x0][0x160], 0x1 ;  /* 0x0000580016089a11 */ /* 0x000fe200078808ff */
[----:B------:R-:W-:Y:S02]  /*0c70*/  @!P5 IMAD.MOV.U32 R12, RZ, RZ, R16 ;  /* 0x000000ffff0cd224 */ /* 0x000fe400078e0010 */
[----:B------:R-:W-:Y:S02]  /*0c80*/  @!P5 IMAD.MOV.U32 R13, RZ, RZ, R17 ;  /* 0x000000ffff0dd224 */ /* 0x000fe400078e0011 */
[----:B------:R-:W-:Y:S02]  /*0c90*/  @!P1 IMAD.IADD R5, R23, 0x1, R5 ;  /* 0x0000000117059824 */ /* 0x000fe400078e0205 */
[C---:B------:R-:W-:Y:S02]  /*0ca0*/  @!P5 IMAD R0, R18.reuse, c[0x0][0x194], R0 ;  /* 0x000065001200da24 */ /* 0x040fe400078e0200 */
[----:B------:R-:W-:Y:S01]  /*0cb0*/  @!P5 IMAD.WIDE.U32 R18, R18, c[0x0][0x190], R12 ;  /* 0x000064001212da25 */ /* 0x000fe200078e000c */
[----:B------:R-:W-:-:S02]  /*0cc0*/  @!P0 LEA R12, P3, R20, c[0x0][0x160], 0x1 ;  /* 0x00005800140c8a11 */ /* 0x000fc400078608ff */
[----:B------:R-:W-:Y:S01]  /*0cd0*/  @!P1 LEA.HI.X R9, R22, c[0x0][0x164], R5, 0x1, P4 ;  /* 0x0000590016099a11 */ /* 0x000fe200020f0c05 */
[----:B------:R-:W-:Y:S01]  /*0ce0*/  @!P0 IMAD.IADD R4, R21, 0x1, R4 ;  /* 0x0000000115048824 */ /* 0x000fe200078e0204 */
[-C--:B------:R-:W-:Y:S01]  /*0cf0*/  ISETP.GE.AND P4, PT, R206, R199.reuse, PT ;  /* 0x000000c7ce00720c */ /* 0x080fe20003f86270 */
[----:B------:R-:W-:Y:S02]  /*0d00*/  IMAD.SHL.U32 R210, R210, 0x2, RZ ;  /* 0x00000002d2d27824 */ /* 0x000fe400078e00ff */
[----:B------:R-:W-:Y:S01]  /*0d10*/  @!P5 IMAD.IADD R0, R19, 0x1, R0 ;  /* 0x000000011300d824 */ /* 0x000fe200078e0200 */
[----:B------:R-:W-:Y:S01]  /*0d20*/  @!P0 LEA.HI.X R13, R20, c[0x0][0x164], R4, 0x1, P3 ;  /* 0x00005900140d8a11 */ /* 0x000fe200018f0c04 */
[----:B------:R-:W-:Y:S01]  /*0d30*/  IMAD R158, R154, c[0x0][0x1bc], R158 ;  /* 0x00006f009a9e7a24 */ /* 0x000fe200078e029e */
[-C--:B------:R-:W-:Y:S01]  /*0d40*/  ISETP.GE.AND P3, PT, R205, R199.reuse, PT ;  /* 0x000000c7cd00720c */ /* 0x080fe20003f66270 */
[----:B------:R-:W-:Y:S01]  /*0d50*/  @!PT LDS RZ, [RZ] ;  /* 0x00000000fffff984 */ /* 0x000fe20000000800 */
[----:B------:R-:W-:Y:S01]  /*0d60*/  @!PT LDS RZ, [RZ] ;  /* 0x00000000fffff984 */ /* 0x000fe20000000800 */
[----:B------:R-:W-:Y:S01]  /*0d70*/  @!PT LDS RZ, [RZ] ;  /* 0x00000000fffff984 */ /* 0x000fe20000000800 */
[----:B------:R1:W-:Y:S01]  /*0d80*/  @!P2 LDGSTS.E.BYPASS.LTC128B.128 [R210], [R10.64] ;  /* 0x000000000ad2afae */ /* 0x0003e2000b901d44 */
[----:B------:R-:W-:Y:S01]  /*0d90*/  ISETP.GE.AND P2, PT, R204, R199, PT ;  /* 0x000000c7cc00720c */ /* 0x000fe20003f46270 */
[----:B------:R-:W-:-:S02]  /*0da0*/  IMAD.MOV.U32 R157, RZ, RZ, c[0x0][0x1a4] ;  /* 0x00006900ff9d7624 */ /* 0x000fc400078e00ff */
[----:B------:R2:W-:Y:S01]  /*0db0*/  @!P1 LDGSTS.E.BYPASS.LTC128B.128 [R210+0x800], [R8.64] ;  /* 0x0080000008d29fae */ /* 0x0005e2000b901d44 */
[----:B------:R-:W-:Y:S02]  /*0dc0*/  IMAD.SHL.U32 R165, R129, 0x2, RZ ;  /* 0x0000000281a57824 */ /* 0x000fe400078e00ff */
[--C-:B------:R-:W-:Y:S01]  /*0dd0*/  @!P4 IMAD.MOV.U32 R19, RZ, RZ, R17.reuse ;  /* 0x000000ffff13c224 */ /* 0x100fe200078e0011 */
[----:B------:R3:W-:Y:S02]  /*0de0*/  @!P0 LDGSTS.E.BYPASS.LTC128B.128 [R210+0x1000], [R12.64] ;  /* 0x010000000cd28fae */ /* 0x0007e4000b901d44 */
[----:B------:R-:W-:Y:S02]  /*0df0*/  LOP3.LUT R165, R165, 0x6, RZ, 0xc0, !PT ;  /* 0x00000006a5a57812 */ /* 0x000fe400078ec0ff */
[----:B------:R-:W-:Y:S02]  /*0e00*/  @!P3 IMAD.MOV.U32 R22, RZ, RZ, R16 ;  /* 0x000000ffff16b224 */ /* 0x000fe400078e0010 */
[----:B------:R-:W-:Y:S01]  /*0e10*/  @!P3 IMAD.MOV.U32 R23, RZ, RZ, R17 ;  /* 0x000000ffff17b224 */ /* 0x000fe200078e0011 */
[----:B-1----:R-:W-:-:S04]  /*0e20*/  @!P5 LEA R10, P6, R18, c[0x0][0x160], 0x1 ;  /* 0x00005800120ada11 */ /* 0x002fc800078c08ff */
[----:B------:R-:W-:Y:S01]  /*0e30*/  @!P5 LEA.HI.X R11, R18, c[0x0][0x164], R0, 0x1, P6 ;  /* 0x00005900120bda11 */ /* 0x000fe200030f0c00 */
[----:B------:R-:W-:Y:S01]  /*0e40*/  @!P4 IMAD.MOV.U32 R18, RZ, RZ, R16 ;  /* 0x000000ffff12c224 */ /* 0x000fe200078e0010 */
[C---:B------:R-:W-:Y:S02]  /*0e50*/  @!P4 IADD3 R7, P6, R218.reuse, 0x40, RZ ;  /* 0x00000040da07c810 */ /* 0x040fe40007fde0ff */
[----:B--2---:R-:W-:Y:S01]  /*0e60*/  @!P3 IADD3 R8, P1, R218, 0x50, RZ ;  /* 0x00000050da08b810 */ /* 0x004fe20007f3e0ff */
[----:B---3--:R-:W-:Y:S01]  /*0e70*/  IMAD.WIDE.U32 R12, R220, c[0x0][0x1a0], R216 ;  /* 0x00006800dc0c7a25 */ /* 0x008fe200078e00d8 */
[----:B------:R1:W-:Y:S03]  /*0e80*/  @!P5 LDGSTS.E.BYPASS.LTC128B.128 [R210+0x1800], [R10.64] ;  /* 0x018000000ad2dfae */ /* 0x0003e6000b901d44 */
[--C-:B------:R-:W-:Y:S01]  /*0e90*/  @!P4 IMAD.X R5, RZ, RZ, R219.reuse, P6 ;  /* 0x000000ffff05c224 */ /* 0x100fe200030e06db */
[----:B------:R-:W-:Y:S01]  /*0ea0*/  @!P2 IADD3 R4, P6, R218, 0x60, RZ ;  /* 0x00000060da04a810 */ /* 0x000fe20007fde0ff */
[----:B------:R-:W-:Y:S01]  /*0eb0*/  @!P3 IMAD.X R9, RZ, RZ, R219, P1 ;  /* 0x000000ffff09b224 */ /* 0x000fe200008e06db */
[----:B------:R-:W-:Y:S01]  /*0ec0*/  ISETP.GE.AND P1, PT, R203, R199, PT ;  /* 0x000000c7cb00720c */ /* 0x000fe20003f26270 */
[----:B------:R-:W-:-:S02]  /*0ed0*/  @!P4 IMAD R5, R5, c[0x0][0x190], RZ ;  /* 0x000064000505ca24 */ /* 0x000fc400078e02ff */
[----:B------:R-:W-:-:S04]  /*0ee0*/  @!P4 IMAD.WIDE.U32 R18, R7, c[0x0][0x190], R18 ;  /* 0x000064000712ca25 */ /* 0x000fc800078e0012 */
[----:B------:R-:W-:Y:S02]  /*0ef0*/  @!P4 IMAD R5, R7, c[0x0][0x194], R5 ;  /* 0x000065000705ca24 */ /* 0x000fe400078e0205 */
[----:B------:R-:W-:Y:S01]  /*0f00*/  @!P2 IMAD.X R0, RZ, RZ, R219, P6 ;  /* 0x000000ffff00a224 */ /* 0x000fe200030e06db */
[----:B------:R-:W-:Y:S01]  /*0f10*/  @!P4 LEA R20, P6, R18, c[0x0][0x160], 0x1 ;  /* 0x000058001214ca11 */ /* 0x000fe200078c08ff */
[----:B------:R-:W-:Y:S02]  /*0f20*/  @!P4 IMAD.IADD R5, R19, 0x1, R5 ;  /* 0x000000011305c824 */ /* 0x000fe400078e0205 */
[----:B------:R-:W-:Y:S02]  /*0f30*/  @!P3 IMAD R7, R9, c[0x0][0x190], RZ ;  /* 0x000064000907ba24 */ /* 0x000fe400078e02ff */
[----:B------:R-:W-:Y:S01]  /*0f40*/  @!P3 IMAD.WIDE.U32 R22, R8, c[0x0][0x190], R22 ;  /* 0x000064000816ba25 */ /* 0x000fe200078e0016 */
[----:B------:R-:W-:Y:S02]  /*0f50*/  @!P4 LEA.HI.X R21, R18, c[0x0][0x164], R5, 0x1, P6 ;  /* 0x000059001215ca11 */ /* 0x000fe400030f0c05 */
[----:B------:R-:W-:Y:S01]  /*0f60*/  @!P1 IADD3 R5, P6, R218, 0x70, RZ ;  /* 0x00000070da059810 */ /* 0x000fe20007fde0ff */
[----:B------:R-:W-:-:S02]  /*0f70*/  @!P3 IMAD R7, R8, c[0x0][0x194], R7 ;  /* 0x000065000807ba24 */ /* 0x000fc400078e0207 */
[----:B------:R-:W-:Y:S01]  /*0f80*/  @!P2 IMAD R0, R0, c[0x0][0x190], RZ ;  /* 0x000064000000aa24 */ /* 0x000fe200078e02ff */
[----:B------:R2:W-:Y:S01]  /*0f90*/  @!P4 LDGSTS.E.BYPASS.LTC128B.128 [R210+0x2000], [R20.64] ;  /* 0x0200000014d2cfae */ /* 0x0005e2000b901d44 */
[----:B------:R-:W-:Y:S02]  /*0fa0*/  @!P2 IMAD.MOV.U32 R8, RZ, RZ, R16 ;  /* 0x000000ffff08a224 */ /* 0x000fe400078e0010 */
[----:B------:R-:W-:Y:S02]  /*0fb0*/  @!P2 IMAD.MOV.U32 R9, RZ, RZ, R17 ;  /* 0x000000ffff09a224 */ /* 0x000fe400078e0011 */
[C---:B------:R-:W-:Y:S02]  /*0fc0*/  @!P2 IMAD R0, R4.reuse, c[0x0][0x194], R0 ;  /* 0x000065000400aa24 */ /* 0x040fe400078e0200 */
[----:B------:R-:W-:-:S04]  /*0fd0*/  @!P2 IMAD.WIDE.U32 R8, R4, c[0x0][0x190], R8 ;  /* 0x000064000408aa25 */ /* 0x000fc800078e0008 */
[----:B------:R-:W-:Y:S01]  /*0fe0*/  @!P1 IMAD.X R4, RZ, RZ, R219, P6 ;  /* 0x000000ffff049224 */ /* 0x000fe200030e06db */
[C---:B------:R-:W-:Y:S01]  /*0ff0*/  @!P3 LEA R18, P6, R22.reuse, c[0x0][0x160], 0x1 ;  /* 0x000058001612ba11 */ /* 0x040fe200078c08ff */
[----:B------:R-:W-:Y:S02]  /*1000*/  @!P3 IMAD.IADD R7, R23, 0x1, R7 ;  /* 0x000000011707b824 */ /* 0x000fe400078e0207 */
[----:B------:R-:W-:Y:S02]  /*1010*/  @!P1 IMAD.MOV.U32 R24, RZ, RZ, R16 ;  /* 0x000000ffff189224 */ /* 0x000fe400078e0010 */
[----:B------:R-:W-:Y:S01]  /*1020*/  @!P1 IMAD.MOV.U32 R25, RZ, RZ, R17 ;  /* 0x000000ffff199224 */ /* 0x000fe200078e0011 */
[----:B------:R-:W-:Y:S01]  /*1030*/  @!P3 LEA.HI.X R19, R22, c[0x0][0x164], R7, 0x1, P6 ;  /* 0x000059001613ba11 */ /* 0x000fe200030f0c07 */
[----:B------:R-:W-:Y:S01]  /*1040*/  @!P1 IMAD R4, R4, c[0x0][0x190], RZ ;  /* 0x0000640004049a24 */ /* 0x000fe200078e02ff */
[C---:B------:R-:W-:Y:S01]  /*1050*/  @!P2 LEA R16, P6, R8.reuse, c[0x0][0x160], 0x1 ;  /* 0x000058000810aa11 */ /* 0x040fe200078c08ff */
[----:B------:R-:W-:Y:S01]  /*1060*/  @!P2 IMAD.IADD R0, R9, 0x1, R0 ;  /* 0x000000010900a824 */ /* 0x000fe200078e0200 */
[----:B------:R-:W-:Y:S01]  /*1070*/  LEA.HI R7, R133, R129, RZ, 0x4 ;  /* 0x0000008185077211 */ /* 0x000fe200078f20ff */
[C---:B------:R-:W-:Y:S01]  /*1080*/  @!P1 IMAD R4, R5.reuse, c[0x0][0x194], R4 ;  /* 0x0000650005049a24 */ /* 0x040fe200078e0204 */
[----:B------:R3:W-:Y:S01]  /*1090*/  @!P3 LDGSTS.E.BYPASS.LTC128B.128 [R210+0x2800], [R18.64] ;  /* 0x0280000012d2bfae */ /* 0x0007e2000b901d44 */
[----:B------:R-:W-:Y:S01]  /*10a0*/  @!P1 IMAD.WIDE.U32 R24, R5, c[0x0][0x190], R24 ;  /* 0x0000640005189a25 */ /* 0x000fe200078e0018 */
[----:B------:R-:W-:-:S02]  /*10b0*/  @!P2 LEA.HI.X R17, R8, c[0x0][0x164], R0, 0x1, P6 ;  /* 0x000059000811aa11 */ /* 0x000fc400030f0c00 */
[----:B------:R-:W-:Y:S01]  /*10c0*/  LEA.HI R133, R133, R129, RZ, 0x5 ;  /* 0x0000008185857211 */ /* 0x000fe200078f28ff */
[----:B------:R-:W-:Y:S01]  /*10d0*/  @!P1 IMAD.IADD R4, R25, 0x1, R4 ;  /* 0x0000000119049824 */ /* 0x000fe200078e0204 */
[----:B------:R-:W-:Y:S01]  /*10e0*/  @!P1 LEA R8, P6, R24, c[0x0][0x160], 0x1 ;  /* 0x0000580018089a11 */ /* 0x000fe200078c08ff */
[C---:B------:R-:W-:Y:S01]  /*10f0*/  IMAD R0, R221.reuse, c[0x0][0x198], RZ ;  /* 0x00006600dd007a24 */ /* 0x040fe200078e02ff */
[----:B------:R4:W-:Y:S01]  /*1100*/  @!P2 LDGSTS.E.BYPASS.LTC128B.128 [R210+0x3000], [R16.64] ;  /* 0x0300000010d2afae */ /* 0x0009e2000b901d44 */
[----:B------:R-:W-:Y:S01]  /*1110*/  IMAD.WIDE.U32 R22, R220, c[0x0][0x198], R216 ;  /* 0x00006600dc167a25 */ /* 0x000fe200078e00d8 */
[----:B------:R-:W-:Y:S02]  /*1120*/  @!P1 LEA.HI.X R9, R24, c[0x0][0x164], R4, 0x1, P6 ;  /* 0x0000590018099a11 */ /* 0x000fe400030f0c04 */
[----:B------:R-:W-:Y:S01]  /*1130*/  SHF.R.S32.HI R4, RZ, 0x1f, R126 ;  /* 0x0000001fff047819 */ /* 0x000fe2000001147e */
[----:B------:R-:W-:Y:S01]  /*1140*/  IMAD R0, R220, c[0x0][0x19c], R0 ;  /* 0x00006700dc007a24 */ /* 0x000fe200078e0200 */
[----:B------:R-:W-:Y:S01]  /*1150*/  IADD3 R212, P6, R212, R22, RZ ;  /* 0x00000016d4d47210 */ /* 0x000fe20007fde0ff */
[----:B------:R-:W-:Y:S01]  /*1160*/  IMAD R5, R221, c[0x0][0x1a0], RZ ;  /* 0x00006800dd057a24 */ /* 0x000fe200078e02ff */
[----:B------:R5:W-:Y:S01]  /*1170*/  @!P1 LDGSTS.E.BYPASS.LTC128B.128 [R210+0x3800], [R8.64] ;  /* 0x0380000008d29fae */ /* 0x000be2000b901d44 */
[----:B------:R-:W-:-:S02]  /*1180*/  SHF.R.S32.HI R131, RZ, 0x5, R133 ;  /* 0x00000005ff837819 */ /* 0x000fc40000011485 */
[----:B------:R-:W-:Y:S01]  /*1190*/  IADD3.X R213, R3, R23, R0, P6, !PT ;  /* 0x0000001703d57210 */ /* 0x000fe200037fe400 */
[----:B------:R-:W-:Y:S01]  /*11a0*/  IMAD R3, R126, -0x40, R161 ;  /* 0xffffffc07e037824 */ /* 0x000fe200078e02a1 */
[----:B------:R-:W-:Y:S01]  /*11b0*/  IADD3 R14, P6, R14, R12, RZ ;  /* 0x0000000c0e0e7210 */ /* 0x000fe20007fde0ff */
[----:B------:R-:W-:Y:S01]  /*11c0*/  IMAD R5, R220, c[0x0][0x1a4], R5 ;  /* 0x00006900dc057a24 */ /* 0x000fe200078e0205 */
[----:B------:R-:W-:Y:S01]  /*11d0*/  LOP3.LUT R133, R133, 0xffffffe0, RZ, 0xc0, !PT ;  /* 0xffffffe085857812 */ /* 0x000fe200078ec0ff */
[----:B------:R-:W-:Y:S01]  /*11e0*/  IMAD.WIDE.U32 R212, R154, c[0x0][0x1b0], R212 ;  /* 0x00006c009ad47a25 */ /* 0x000fe200078e00d4 */
[----:B------:R-:W-:Y:S02]  /*11f0*/  ISETP.GE.AND P0, PT, R209, R3, PT ;  /* 0x00000003d100720c */ /* 0x000fe40003f06270 */
[----:B------:R-:W-:Y:S01]  /*1200*/  IADD3.X R15, R6, R13, R5, P6, !PT ;  /* 0x0000000d060f7210 */ /* 0x000fe200037fe405 */
[----:B------:R-:W-:Y:S01]  /*1210*/  IMAD.IADD R215, R213, 0x1, R214 ;  /* 0x00000001d5d77824 */ /* 0x000fe200078e02d6 */
[-C--:B------:R-:W-:Y:S01]  /*1220*/  ISETP.GE.AND P6, PT, R220, R3.reuse, PT ;  /* 0x00000003dc00720c */ /* 0x080fe20003fc6270 */
[----:B------:R-:W-:Y:S01]  /*1230*/  IMAD R0, R124, R126, RZ ;  /* 0x0000007e7c007224 */ /* 0x000fe200078e02ff */
[-C--:B------:R-:W-:Y:S01]  /*1240*/  ISETP.GE.AND P2, PT, R208, R3.reuse, PT ;  /* 0x00000003d000720c */ /* 0x080fe20003f46270 */
[----:B------:R-:W-:Y:S01]  /*1250*/  IMAD.MOV.U32 R214, RZ, RZ, R212 ;  /* 0x000000ffffd67224 */ /* 0x000fe200078e00d4 */
[C---:B------:R-:W-:Y:S01]  /*1260*/  ISETP.GE.AND P1, PT, R207.reuse, R3, PT ;  /* 0x00000003cf00720c */ /* 0x040fe20003f26270 */
[----:B------:R-:W-:Y:S01]  /*1270*/  IMAD R0, R4, R125, R0 ;  /* 0x0000007d04007224 */ /* 0x000fe200078e0200 */
[----:B------:R-:W-:Y:S01]  /*1280*/  ISETP.GE.AND P3, PT, R207, R3, PT ;  /* 0x00000003cf00720c */ /* 0x000fe20003f66270 */
[----:B------:R-:W-:-:S04]  /*1290*/  IMAD.WIDE.U32 R12, R126, R125, R214 ;  /* 0x0000007d7e0c7225 */ /* 0x000fc800078e00d6 */
[----:B------:R-:W-:Y:S01]  /*12a0*/  IMAD.IADD R13, R13, 0x1, R0 ;  /* 0x000000010d0d7824 */ /* 0x000fe200078e0200 */
[----:B------:R-:W-:Y:S01]  /*12b0*/  @!P0 LEA R5, P5, R152, R12, 0x4 ;  /* 0x0000000c98058211 */ /* 0x000fe200078a20ff */
[----:B------:R-:W-:Y:S01]  /*12c0*/  IMAD R6, R200, R126, RZ ;  /* 0x0000007ec8067224 */ /* 0x000fe200078e02ff */
[----:B--2---:R-:W-:Y:S01]  /*12d0*/  @!P6 LEA R20, P4, R12, c[0x0][0x168], 0x1 ;  /* 0x00005a000c14ea11 */ /* 0x004fe200078808ff */
[----:B-----5:R-:W-:Y:S01]  /*12e0*/  IMAD.SHL.U32 R9, R220, 0x8, RZ ;  /* 0x00000008dc097824 */ /* 0x020fe200078e00ff */
[----:B------:R-:W-:Y:S01]  /*12f0*/  @!P0 LEA.HI.X R0, R152, R13, R153, 0x4, P5 ;  /* 0x0000000d98008211 */ /* 0x000fe200028f2499 */
[----:B------:R-:W-:Y:S01]  /*1300*/  IMAD R4, R4, R201, R6 ;  /* 0x000000c904047224 */ /* 0x000fe200078e0206 */
[----:B-1----:R-:W-:Y:S01]  /*1310*/  @!P0 LEA R10, P5, R5, c[0x0][0x168], 0x1 ;  /* 0x00005a00050a8a11 */ /* 0x002fe200078a08ff */
[----:B------:R-:W-:Y:S01]  /*1320*/  IMAD.SHL.U32 R6, R153, 0x20, RZ ;  /* 0x0000002099067824 */ /* 0x000fe200078e00ff */
[----:B------:R-:W-:Y:S01]  /*1330*/  @!P6 LEA.HI.X R21, R12, c[0x0][0x16c], R13, 0x1, P4 ;  /* 0x00005b000c15ea11 */ /* 0x000fe200020f0c0d */
[----:B------:R-:W-:Y:S01]  /*1340*/  IMAD.WIDE.U32 R154, R154, c[0x0][0x1b8], R14 ;  /* 0x00006e009a9a7a25 */ /* 0x000fe200078e000e */
[----:B------:R-:W-:-:S02]  /*1350*/  @!P0 LEA.HI.X R11, R5, c[0x0][0x16c], R0, 0x1, P5 ;  /* 0x00005b00050b8a11 */ /* 0x000fc400028f0c00 */
[----:B------:R-:W-:Y:S01]  /*1360*/  LOP3.LUT R5, R7, 0xfffffff0, RZ, 0xc0, !PT ;  /* 0xfffffff007057812 */ /* 0x000fe200078ec0ff */
[----:B------:R1:W-:Y:S01]  /*1370*/  @!P6 LDGSTS.E.BYPASS.LTC128B.128 [R210+0x4000], [R20.64] ;  /* 0x0400000014d2efae */ /* 0x0003e2000b901d44 */
[----:B------:R-:W-:Y:S01]  /*1380*/  SHF.R.S32.HI R0, RZ, 0x4, R7 ;  /* 0x00000004ff007819 */ /* 0x000fe20000011407 */
[----:B------:R-:W-:Y:S01]  /*1390*/  IMAD.IADD R159, R155, 0x1, R158 ;  /* 0x000000019b9f7824 */ /* 0x000fe200078e029e */
[-C--:B------:R-:W-:Y:S01]  /*13a0*/  ISETP.GE.AND P6, PT, R220, R3.reuse, PT ;  /* 0x00000003dc00720c */ /* 0x080fe20003fc6270 */
[----:B------:R2:W-:Y:S01]  /*13b0*/  @!P0 LDGSTS.E.BYPASS.LTC128B.128 [R210+0x4800], [R10.64] ;  /* 0x048000000ad28fae */ /* 0x0005e2000b901d44 */
[-C--:B------:R-:W-:Y:S01]  /*13c0*/  ISETP.GE.AND P5, PT, R209, R3.reuse, PT ;  /* 0x00000003d100720c */ /* 0x080fe20003fa6270 */
[----:B------:R-:W-:Y:S01]  /*13d0*/  IMAD.MOV.U32 R158, RZ, RZ, R154 ;  /* 0x000000ffff9e7224 */ /* 0x000fe200078e009a */
[----:B------:R-:W-:Y:S01]  /*13e0*/  ISETP.GE.AND P4, PT, R208, R3, PT ;  /* 0x00000003d000720c */ /* 0x000fe20003f86270 */
[----:B------:R-:W-:Y:S01]  /*13f0*/  IMAD.IADD R3, R129, 0x1, -R5 ;  /* 0x0000000181037824 */ /* 0x000fe200078e0a05 */
[----:B------:R-:W-:Y:S01]  /*1400*/  LEA.HI R7, R7, R0, RZ, 0x1 ;  /* 0x0000000007077211 */ /* 0x000fe200078f08ff */
[----:B------:R-:W-:Y:S01]  /*1410*/  IMAD.WIDE.U32 R14, R126, R201, R158 ;  /* 0x000000c97e0e7225 */ /* 0x000fe200078e009e */
[----:B------:R-:W-:-:S02]  /*1420*/  LOP3.LUT R9, R197, 0x8, R9, 0xf8, !PT ;  /* 0x00000008c5097812 */ /* 0x000fc400078ef809 */
[----:B------:R-:W-:Y:S01]  /*1430*/  SHF.R.S32.HI R5, RZ, 0x1f, R3 ;  /* 0x0000001fff057819 */ /* 0x000fe20000011403 */
[----:B------:R-:W-:Y:S01]  /*1440*/  IMAD.IADD R15, R15, 0x1, R4 ;  /* 0x000000010f0f7824 */ /* 0x000fe200078e0204 */
[----:B------:R-:W-:Y:S01]  /*1450*/  LOP3.LUT R7, R7, 0xfffffffe, RZ, 0xc0, !PT ;  /* 0xfffffffe07077812 */ /* 0x000fe200078ec0ff */
[----:B------:R-:W-:Y:S01]  /*1460*/  IMAD.IADD R133, R129, 0x1, -R133 ;  /* 0x0000000181857824 */ /* 0x000fe200078e0a85 */
[----:B------:R-:W-:Y:S01]  /*1470*/  LEA.HI R5, R5, R3, RZ, 0x3 ;  /* 0x0000000305057211 */ /* 0x000fe200078f18ff */
[----:B----4-:R-:W-:Y:S01]  /*1480*/  @!P3 IMAD.WIDE.U32 R16, R156, 0x30, R14 ;  /* 0x000000309c10b825 */ /* 0x010fe200078e000e */
[----:B------:R-:W-:-:S03]  /*1490*/  SHF.R.U32.HI R197, RZ, 0x3, R197 ;  /* 0x00000003ffc57819 */ /* 0x000fc600000116c5 */
[----:B------:R-:W-:Y:S01]  /*14a0*/  IMAD.IADD R7, R0, 0x1, -R7 ;  /* 0x0000000100077824 */ /* 0x000fe200078e0a07 */
[C---:B------:R-:W-:Y:S01]  /*14b0*/  LOP3.LUT R0, R5.reuse, 0xfffffff8, RZ, 0xc0, !PT ;  /* 0xfffffff805007812 */ /* 0x040fe200078ec0ff */
[----:B------:R-:W-:Y:S01]  /*14c0*/  IMAD.SHL.U32 R128, R5, 0x40, RZ ;  /* 0x0000004005807824 */ /* 0x000fe200078e00ff */
[----:B------:R-:W-:Y:S01]  /*14d0*/  LOP3.LUT R197, R9, R197, RZ, 0x3c, !PT ;  /* 0x000000c509c57212 */ /* 0x000fe200078e3cff */
[----:B------:R-:W-:Y:S02]  /*14e0*/  IMAD.SHL.U32 R9, R7, 0x8, RZ ;  /* 0x0000000807097824 */ /* 0x000fe400078e00ff */
[----:B------:R-:W-:Y:S01]  /*14f0*/  IMAD.IADD R0, R3, 0x1, -R0 ;  /* 0x0000000103007824 */ /* 0x000fe200078e0a00 */
[----:B------:R-:W-:Y:S01]  /*1500*/  LOP3.LUT R128, R128, 0xfffffe00, RZ, 0xc0, !PT ;  /* 0xfffffe0080807812 */ /* 0x000fe200078ec0ff */
[----:B------:R-:W-:Y:S02]  /*1510*/  @!P1 IMAD R3, R153, 0x30, RZ ;  /* 0x0000003099039824 */ /* 0x000fe400078e02ff */
[----:B--2---:R-:W-:-:S04]  /*1520*/  IMAD.WIDE.U32 R10, R152, 0x20, RZ ;  /* 0x00000020980a7825 */ /* 0x004fc800078e00ff */
[----:B------:R-:W-:Y:S01]  /*1530*/  IMAD.SHL.U32 R127, R0, 0x40, RZ ;  /* 0x00000040007f7824 */ /* 0x000fe200078e00ff */
[----:B------:R-:W-:Y:S01]  /*1540*/  @!P2 IADD3 R8, P0, R12, R10, RZ ;  /* 0x0000000a0c08a210 */ /* 0x000fe20007f1e0ff */
[----:B------:R-:W-:Y:S02]  /*1550*/  IMAD R197, R7, 0x200, R197 ;  /* 0x0000020007c57824 */ /* 0x000fe400078e02c5 */
[----:B------:R-:W-:Y:S01]  /*1560*/  IMAD R198, R131, 0x400, R128 ;  /* 0x0000040083c67824 */ /* 0x000fe200078e0280 */
[----:B------:R-:W-:Y:S01]  /*1570*/  @!P2 IADD3.X R6, R13, R11, R6, P0, !PT ;  /* 0x0000000b0d06a210 */ /* 0x000fe200007fe406 */
[----:B------:R-:W-:Y:S01]  /*1580*/  @!P1 IMAD.WIDE.U32 R12, R152, 0x30, R12 ;  /* 0x00000030980c9825 */ /* 0x000fe200078e000c */
[C---:B------:R-:W-:Y:S02]  /*1590*/  @!P2 LEA R10, P0, R8.reuse, c[0x0][0x168], 0x1 ;  /* 0x00005a00080aaa11 */ /* 0x040fe400078008ff */
[----:B------:R-:W-:Y:S01]  /*15a0*/  LOP3.LUT R127, R127, 0x1c0, RZ, 0xc0, !PT ;  /* 0x000001c07f7f7812 */ /* 0x000fe200078ec0ff */
[----:B------:R-:W-:Y:S01]  /*15b0*/  @!P1 IMAD.IADD R3, R13, 0x1, R3 ;  /* 0x000000010d039824 */ /* 0x000fe200078e0203 */
[----:B------:R-:W-:Y:S01]  /*15c0*/  @!P2 LEA.HI.X R11, R8, c[0x0][0x16c], R6, 0x1, P0 ;  /* 0x00005b00080baa11 */ /* 0x000fe200000f0c06 */
[----:B------:R-:W-:Y:S01]  /*15d0*/  IMAD.SHL.U32 R197, R197, 0x2, RZ ;  /* 0x00000002c5c57824 */ /* 0x000fe200078e00ff */
[C---:B------:R-:W-:Y:S01]  /*15e0*/  @!P1 LEA R8, P0, R12.reuse, c[0x0][0x168], 0x1 ;  /* 0x00005a000c089a11 */ /* 0x040fe200078008ff */
[----:B------:R-:W-:Y:S01]  /*15f0*/  IMAD R131, R131, 0x10, R132 ;  /* 0x0000001083837824 */ /* 0x000fe200078e0284 */
[----:B------:R-:W-:Y:S01]  /*1600*/  LOP3.LUT R6, R127, 0x8, R9, 0xf8, !PT ;  /* 0x000000087f067812 */ /* 0x000fe200078ef809 */
[----:B------:R2:W-:Y:S01]  /*1610*/  @!P2 LDGSTS.E.BYPASS.LTC128B.128 [R210+0x5000], [R10.64] ;  /* 0x050000000ad2afae */ /* 0x0005e2000b901d44 */
[----:B------:R-:W-:Y:S01]  /*1620*/  @!P1 LEA.HI.X R9, R12, c[0x0][0x16c], R3, 0x1, P0 ;  /* 0x00005b000c099a11 */ /* 0x000fe200000f0c03 */
[----:B------:R-:W-:Y:S01]  /*1630*/  IMAD.SHL.U32 R3, R157, 0x20, RZ ;  /* 0x000000209d037824 */ /* 0x000fe200078e00ff */
[----:B------:R-:W-:-:S02]  /*1640*/  SHF.R.U32.HI R127, RZ, 0x3, R127 ;  /* 0x00000003ff7f7819 */ /* 0x000fc4000001167f */
[----:B------:R-:W-:Y:S01]  /*1650*/  @!P6 LEA R12, P2, R14, c[0x0][0x170], 0x1 ;  /* 0x00005c000e0cea11 */ /* 0x000fe200078408ff */
[----:B------:R4:W-:Y:S01]  /*1660*/  @!P1 LDGSTS.E.BYPASS.LTC128B.128 [R210+0x5800], [R8.64] ;  /* 0x0580000008d29fae */ /* 0x0009e2000b901d44 */
[----:B------:R-:W-:Y:S01]  /*1670*/  LOP3.LUT R127, R6, R127, RZ, 0x3c, !PT ;  /* 0x0000007f067f7212 */ /* 0x000fe200078e3cff */
[----:B------:R-:W-:Y:S01]  /*1680*/  @!P3 IMAD R6, R157, 0x30, RZ ;  /* 0x000000309d06b824 */ /* 0x000fe200078e02ff */
[----:B------:R-:W-:Y:S01]  /*1690*/  @!P6 LEA.HI.X R13, R14, c[0x0][0x174], R15, 0x1, P2 ;  /* 0x00005d000e0dea11 */ /* 0x000fe200010f0c0f */
[----:B------:R-:W0:Y:S01]  /*16a0*/  LDGDEPBAR ;  /* 0x00000000000079af */ /* 0x000e220000000000 */
[----:B------:R-:W-:Y:S01]  /*16b0*/  IADD3 R194, R197, 0x4040, RZ ;  /* 0x00004040c5c27810 */ /* 0x000fe20007ffe0ff */
[----:B------:R-:W-:Y:S02]  /*16c0*/  @!P3 IMAD.IADD R6, R17, 0x1, R6 ;  /* 0x000000011106b824 */ /* 0x000fe400078e0206 */
[----:B------:R-:W-:-:S04]  /*16d0*/  IMAD.IADD R198, R127, 0x1, R198 ;  /* 0x000000017fc67824 */ /* 0x000fc800078e02c6 */
[----:B------:R-:W-:Y:S02]  /*16e0*/  IMAD.SHL.U32 R198, R198, 0x2, RZ ;  /* 0x00000002c6c67824 */ /* 0x000fe400078e00ff */
[----:B--2---:R-:W-:-:S05]  /*16f0*/  IMAD.WIDE.U32 R10, R156, 0x20, RZ ;  /* 0x000000209c0a7825 */ /* 0x004fca00078e00ff */
[----:B------:R-:W-:Y:S01]  /*1700*/  @!P4 IADD3 R4, P0, R14, R10, RZ ;  /* 0x0000000a0e04c210 */ /* 0x000fe20007f1e0ff */
[----:B------:R-:W-:-:S04]  /*1710*/  DEPBAR.LE SB0, 0x0 ;  /* 0x000080000000791a */ /* 0x000fc80000000000 */
[----:B------:R-:W-:Y:S01]  /*1720*/  BAR.SYNC.DEFER_BLOCKING 0x0 ;  /* 0x0000000000007b1d */ /* 0x000fe20000010000 */
[C---:B----4-:R-:W-:Y:S02]  /*1730*/  @!P5 LEA R8, P1, R156.reuse, R14, 0x4 ;  /* 0x0000000e9c08d211 */ /* 0x050fe400078220ff */
[----:B------:R-:W-:Y:S02]  /*1740*/  @!P4 IADD3.X R3, R15, R11, R3, P0, !PT ;  /* 0x0000000b0f03c210 */ /* 0x000fe400007fe403 */
[----:B------:R-:W-:Y:S02]  /*1750*/  @!P5 LEA.HI.X R7, R156, R15, R157, 0x4, P1 ;  /* 0x0000000f9c07d211 */ /* 0x000fe400008f249d */
[----:B------:R-:W-:-:S04]  /*1760*/  @!P5 LEA R10, P1, R8, c[0x0][0x170], 0x1 ;  /* 0x00005c00080ada11 */ /* 0x000fc800078208ff */
[----:B------:R-:W-:Y:S02]  /*1770*/  @!P5 LEA.HI.X R11, R8, c[0x0][0x174], R7, 0x1, P1 ;  /* 0x00005d00080bda11 */ /* 0x000fe400008f0c07 */
[----:B------:R-:W-:Y:S02]  /*1780*/  @!P4 LEA R14, P1, R4, c[0x0][0x170], 0x1 ;  /* 0x00005c00040eca11 */ /* 0x000fe400078208ff */
[----:B------:R-:W-:Y:S02]  /*1790*/  @!P3 LEA R8, P0, R16, c[0x0][0x170], 0x1 ;  /* 0x00005c001008ba11 */ /* 0x000fe400078008ff */
[----:B------:R-:W-:Y:S01]  /*17a0*/  @!P4 LEA.HI.X R15, R4, c[0x0][0x174], R3, 0x1, P1 ;  /* 0x00005d00040fca11 */ /* 0x000fe200008f0c03 */
[----:B------:R-:W-:Y:S01]  /*17b0*/  IMAD.MOV.U32 R3, RZ, RZ, 0x10 ;  /* 0x00000010ff037424 */ /* 0x000fe200078e00ff */
[----:B------:R-:W-:Y:S02]  /*17c0*/  @!P3 LEA.HI.X R9, R16, c[0x0][0x174], R6, 0x1, P0 ;  /* 0x00005d001009ba11 */ /* 0x000fe400000f0c06 */
[----:B------:R-:W-:Y:S01]  /*17d0*/  IADD3 R4, R197, 0x4000, RZ ;  /* 0x00004000c5047810 */ /* 0x000fe20007ffe0ff */
[----:B------:R-:W-:Y:S04]  /*17e0*/  @P6 STS.128 [R210+0x6000], RZ ;  /* 0x006000ffd2006388 */ /* 0x000fe80000000c00 */
[----:B------:R-:W-:Y:S01]  /*17f0*/  @!PT LDS RZ, [RZ] ;  /* 0x00000000fffff984 */ /* 0x000fe20000000800 */
[----:B------:R-:W-:Y:S01]  /*1800*/  @!PT LDS RZ, [RZ] ;  /* 0x00000000fffff984 */ /* 0x000fe20000000800 */
[----:B------:R-:W-:Y:S01]  /*1810*/  @!PT LDS RZ, [RZ] ;  /* 0x00000000fffff984 */ /* 0x000fe20000000800 */
[----:B------:R2:W-:Y:S02]  /*1820*/  @!P6 LDGSTS.E.BYPASS.LTC128B.128 [R210+0x6000], [R12.64] ;  /* 0x060000000cd2efae */ /* 0x0005e4000b901d44 */
[----:B------:R-:W-:-:S02]  /*1830*/  R2P PR, R0, 0x6 ;  /* 0x0000000600007804 */ /* 0x000fc40000000000 */
[----:B------:R-:W-:Y:S01]  /*1840*/  LOP3.LUT P0, RZ, R2, 0x2, RZ, 0xc0, !PT ;  /* 0x0000000202ff7812 */ /* 0x000fe2000780c0ff */
[----:B------:R-:W-:Y:S02]  /*1850*/  @P5 STS.128 [R210+0x6800], RZ ;  /* 0x006800ffd2005388 */ /* 0x000fe40000000c00 */
[C---:B------:R-:W-:Y:S02]  /*1860*/  SEL R0, R3.reuse, 0xfffffff0, !P1 ;  /* 0xfffffff003007807 */ /* 0x040fe40004800000 */
[----:B------:R-:W-:Y:S01]  /*1870*/  @!PT LDS RZ, [RZ] ;  /* 0x00000000fffff984 */ /* 0x000fe20000000800 */
[----:B------:R-:W-:Y:S01]  /*1880*/  @!PT LDS RZ, [RZ] ;  /* 0x00000000fffff984 */ /* 0x000fe20000000800 */
[----:B------:R-:W-:Y:S01]  /*1890*/  @!PT LDS RZ, [RZ] ;  /* 0x00000000fffff984 */ /* 0x000fe20000000800 */
[----:B------:R4:W-:Y:S01]  /*18a0*/  @!P5 LDGSTS.E.BYPASS.LTC128B.128 [R210+0x6800], [R10.64] ;  /* 0x068000000ad2dfae */ /* 0x0009e2000b901d44 */
[----:B------:R-:W-:Y:S02]  /*18b0*/  SEL R3, R3, 0xfffffff0, !P0 ;  /* 0xfffffff003037807 */ /* 0x000fe40004000000 */
[----:B------:R-:W-:Y:S01]  /*18c0*/  IMAD R196, R0, 0x2, R198 ;  /* 0x0000000200c47824 */ /* 0x000fe200078e02c6 */
[----:B------:R-:W-:Y:S01]  /*18d0*/  @P4 STS.128 [R210+0x7000], RZ ;  /* 0x007000ffd2004388 */ /* 0x000fe20000000c00 */
[----:B------:R-:W-:Y:S01]  /*18e0*/  LOP3.LUT P0, RZ, R2, 0x4, RZ, 0xc0, !PT ;  /* 0x0000000402ff7812 */ /* 0x000fe2000780c0ff */
[----:B------:R-:W-:-:S02]  /*18f0*/  IMAD R191, R3, 0x2, R197 ;  /* 0x0000000203bf7824 */ /* 0x000fc400078e02c5 */
[----:B------:R-:W-:Y:S01]  /*1900*/  @!PT LDS RZ, [RZ] ;  /* 0x00000000fffff984 */ /* 0x000fe20000000800 */
[----:B------:R-:W-:Y:S01]  /*1910*/  @!PT LDS RZ, [RZ] ;  /* 0x00000000fffff984 */ /* 0x000fe20000000800 */
[----:B------:R-:W-:Y:S01]  /*1920*/  @!PT LDS RZ, [RZ] ;  /* 0x00000000fffff984 */ /* 0x000fe20000000800 */
[----:B------:R2:W-:Y:S01]  /*1930*/  @!P4 LDGSTS.E.BYPASS.LTC128B.128 [R210+0x7000], [R14.64] ;  /* 0x070000000ed2cfae */ /* 0x0005e2000b901d44 */
[----:B------:R-:W-:-:S03]  /*1940*/  IMAD.MOV.U32 R2, RZ, RZ, 0x20 ;  /* 0x00000020ff027424 */ /* 0x000fc600078e00ff */
[----:B------:R-:W-:Y:S02]  /*1950*/  @P3 STS.128 [R210+0x7800], RZ ;  /* 0x007800ffd2003388 */ /* 0x000fe40000000c00 */
[----:B------:R-:W-:Y:S02]  /*1960*/  SEL R2, R2, 0xffffffe0, !P2 ;  /* 0xffffffe002027807 */ /* 0x000fe40005000000 */
[----:B------:R-:W-:Y:S01]  /*1970*/  @!PT LDS RZ, [RZ] ;  /* 0x00000000fffff984 */ /* 0x000fe20000000800 */
[----:B------:R-:W-:Y:S01]  /*1980*/  @!PT LDS RZ, [RZ] ;  /* 0x00000000fffff984 */ /* 0x000fe20000000800 */
[----:B------:R-:W-:Y:S01]  /*1990*/  @!PT LDS RZ, [RZ] ;  /* 0x00000000fffff984 */ /* 0x000fe20000000800 */
[----:B------:R4:W-:Y:S02]  /*19a0*/  @!P3 LDGSTS.E.BYPASS.LTC128B.128 [R210+0x7800], [R8.64] ;  /* 0x0780000008d2bfae */ /* 0x0009e4000b901d44 */
[----:B------:R-:W-:Y:S01]  /*19b0*/  @P0 IADD3 R194, R4, -0x40, RZ ;  /* 0xffffffc004c20810 */ /* 0x000fe20007ffe0ff */
[----:B------:R-:W-:Y:S01]  /*19c0*/  IMAD R195, R2, 0x2, R198 ;  /* 0x0000000202c37824 */ /* 0x000fe200078e02c6 */
[----:B------:R-:W-:Y:S02]  /*19d0*/  LDSM.16.M88.4 R64, [R198] ;  /* 0x00000000c640783b */ /* 0x000fe40000000200 */
[----:B------:R-:W-:Y:S01]  /*19e0*/  IADD3 R187, R194, 0x800, RZ ;  /* 0x00000800c2bb7810 */ /* 0x000fe20007ffe0ff */
[----:B------:R-:W-:Y:S01]  /*19f0*/  IMAD R193, R0, 0x2, R195 ;  /* 0x0000000200c17824 */ /* 0x000fe200078e02c3 */
[----:B------:R-:W3:Y:S01]  /*1a00*/  LDSM.16.M88.4 R100, [R197+0x4000] ;  /* 0x00400000c564783b */ /* 0x000ee20000000200 */
[----:B------:R-:W-:Y:S01]  /*1a10*/  IMAD R184, R3, 0x2, R194 ;  /* 0x0000000203b87824 */ /* 0x000fe200078e02c2 */
[----:B------:R-:W-:-:S02]  /*1a20*/  SHF.R.S32.HI R3, RZ, 0x1f, R133 ;  /* 0x0000001fff037819 */ /* 0x000fc40000011485 */
[----:B------:R-:W-:Y:S01]  /*1a30*/  LDSM.16.M88.4 R120, [R191+0x4000] ;  /* 0x00400000bf78783b */ /* 0x000fe20000000200 */
[C---:B------:R-:W-:Y:S02]  /*1a40*/  IADD3 R186, R194.reuse, 0x1000, RZ ;  /* 0x00001000c2ba7810 */ /* 0x040fe40007ffe0ff */
[----:B------:R-:W-:Y:S01]  /*1a50*/  LEA.HI R3, R3, R133, RZ, 0x2 ;  /* 0x0000008503037211 */ /* 0x000fe200078f10ff */
[----:B------:R-:W5:Y:S01]  /*1a60*/  LDSM.16.M88.4 R56, [R197+0x4800] ;  /* 0x00480000c538783b */ /* 0x000f620000000200 */
[----:B------:R-:W-:Y:S02]  /*1a70*/  IADD3 R185, R194, 0x1800, RZ ;  /* 0x00001800c2b97810 */ /* 0x000fe40007ffe0ff */
[----:B------:R-:W-:Y:S01]  /*1a80*/  SHF.R.S32.HI R211, RZ, 0x2, R3 ;  /* 0x00000002ffd37819 */ /* 0x000fe20000011403 */
[----:B------:R-:W2:Y:S03]  /*1a90*/  LDSM.16.M88.4 R52, [R197+0x5000] ;  /* 0x00500000c534783b */ /* 0x000ea60000000200 */
[----:B------:R-:W-:Y:S01]  /*1aa0*/  IADD3 R131, R131, 0x1, R211 ;  /* 0x0000000183837810 */ /* 0x000fe20007ffe0d3 */
[----:B------:R-:W-:Y:S03]  /*1ab0*/  LDSM.16.M88.4 R116, [R194] ;  /* 0x00000000c274783b */ /* 0x000fe60000000200 */
[----:B------:R-:W-:Y:S01]  /*1ac0*/  IADD3 R130, R161, R131, -R130 ;  /* 0x00000083a1827210 */ /* 0x000fe20007ffe882 */
[----:B----4-:R-:W4:Y:S03]  /*1ad0*/  LDSM.16.M88.4 R8, [R196] ;  /* 0x00000000c408783b */ /* 0x010f260000000200 */
[----:B------:R-:W-:Y:S01]  /*1ae0*/  IADD3 R130, R130, c[0x0][0x2e8], RZ ;  /* 0x0000ba0082827a10 */ /* 0x000fe20007ffe0ff */
[----:B------:R-:W-:Y:S03]  /*1af0*/  LDSM.16.M88.4 R4, [R195] ;  /* 0x00000000c304783b */ /* 0x000fe60000000200 */
[C---:B------:R-:W-:Y:S01]  /*1b00*/  IADD3 R163, R130.reuse, 0x8, RZ ;  /* 0x0000000882a37810 */ /* 0x040fe20007ffe0ff */
[----:B------:R-:W4:Y:S01]  /*1b10*/  LDSM.16.M88.4 R60, [R198+0x2000] ;  /* 0x00200000c63c783b */ /* 0x000f220000000200 */
[----:B------:R-:W-:-:S02]  /*1b20*/  IADD3 R162, R130, 0x40, RZ ;  /* 0x0000004082a27810 */ /* 0x000fc40007ffe0ff */
[C---:B------:R-:W-:Y:S01]  /*1b30*/  IADD3 R3, R130.reuse, 0x48, RZ ;  /* 0x0000004882037810 */ /* 0x040fe20007ffe0ff */
[----:B------:R-:W4:Y:S01]  /*1b40*/  LDSM.16.M88.4 R44, [R191+0x4800] ;  /* 0x00480000bf2c783b */ /* 0x000f220000000200 */
[-C--:B------:R-:W-:Y:S02]  /*1b50*/  IMNMX R164, R130, R161.reuse, PT ;  /* 0x000000a182a47217 */ /* 0x080fe40003800200 */
[-C--:B------:R-:W-:Y:S01]  /*1b60*/  IMNMX R163, R163, R161.reuse, PT ;  /* 0x000000a1a3a37217 */ /* 0x080fe20003800200 */
[----:B------:R-:W4:Y:S01]  /*1b70*/  LDSM.16.M88.4 R48, [R197+0x5800] ;  /* 0x00580000c530783b */ /* 0x000f220000000200 */
[-C--:B------:R-:W-:Y:S02]  /*1b80*/  IMNMX R162, R162, R161.reuse, PT ;  /* 0x000000a1a2a27217 */ /* 0x080fe40003800200 */
[----:B------:R-:W-:Y:S01]  /*1b90*/  IMNMX R161, R3, R161, PT ;  /* 0x000000a103a17217 */ /* 0x000fe20003800200 */
[----:B---3--:R-:W-:Y:S01]  /*1ba0*/  HMMA.16816.F32 R16, R64, R100, RZ ;  /* 0x000000644010723c */ /* 0x008fe200000018ff */
[----:B------:R-:W3:Y:S01]  /*1bb0*/  LDSM.16.M88.4 R104, [R191+0x5000] ;  /* 0x00500000bf68783b */ /* 0x000ee20000000200 */
[----:B------:R-:W-:-:S03]  /*1bc0*/  IMAD.IADD R3, R128, 0x1, R127 ;  /* 0x0000000180037824 */ /* 0x000fc600078e027f */
[----:B-1----:R-:W-:Y:S03]  /*1bd0*/  LDSM.16.M88.4 R20, [R193] ;  /* 0x00000000c114783b */ /* 0x002fe60000000200 */
[C---:B-----5:R-:W-:Y:S01]  /*1be0*/  HMMA.16816.F32 R108, R64.reuse, R56, RZ ;  /* 0x00000038406c723c */ /* 0x060fe200000018ff */
[----:B------:R-:W1:Y:S04]  /*1bf0*/  LDSM.16.M88.4 R88, [R184] ;  /* 0x00000000b858783b */ /* 0x000e680000000200 */
[----:B------:R-:W5:Y:S03]  /*1c00*/  LDSM.16.M88.4 R36, [R196+0x2000] ;  /* 0x00200000c424783b */ /* 0x000f660000000200 */
[----:B--2---:R-:W-:Y:S01]  /*1c10*/  HMMA.16816.F32 R72, R64, R52, RZ ;  /* 0x000000344048723c */ /* 0x004fe200000018ff */
[----:B------:R-:W2:Y:S04]  /*1c20*/  LDSM.16.M88.4 R92, [R194+0x800] ;  /* 0x00080000c25c783b */ /* 0x000ea80000000200 */
[----:B------:R-:W1:Y:S03]  /*1c30*/  LDSM.16.M88.4 R32, [R191+0x5800] ;  /* 0x00580000bf20783b */ /* 0x000e660000000200 */
[----:B----4-:R-:W-:Y:S01]  /*1c40*/  HMMA.16816.F32 R16, R8, R120, R16 ;  /* 0x000000780810723c */ /* 0x010fe20000001810 */
[----:B------:R-:W4:Y:S04]  /*1c50*/  LDSM.16.M88.4 R68, [R194+0x1000] ;  /* 0x00100000c244783b */ /* 0x000f280000000200 */
[----:B------:R-:W1:Y:S03]  /*1c60*/  LDSM.16.M88.4 R28, [R195+0x2000] ;  /* 0x00200000c31c783b */ /* 0x000e660000000200 */
[----:B------:R-:W-:Y:S01]  /*1c70*/  HMMA.16816.F32 R80, R60, R100, RZ ;  /* 0x000000643c50723c */ /* 0x000fe200000018ff */
[----:B------:R-:W2:Y:S04]  /*1c80*/  LDSM.16.M88.4 R84, [R184+0x800] ;  /* 0x00080000b854783b */ /* 0x000ea80000000200 */
[----:B------:R-:W2:Y:S03]  /*1c90*/  LDSM.16.M88.4 R24, [R194+0x1800] ;  /* 0x00180000c218783b */ /* 0x000ea60000000200 */
[----:B------:R-:W-:Y:S01]  /*1ca0*/  HMMA.16816.F32 R108, R8, R44, R108 ;  /* 0x0000002c086c723c */ /* 0x000fe2000000186c */
[----:B------:R-:W2:Y:S04]  /*1cb0*/  LDSM.16.M88.4 R40, [R184+0x1000] ;  /* 0x00100000b828783b */ /* 0x000ea80000000200 */
[----:B------:R-:W2:Y:S03]  /*1cc0*/  LDSM.16.M88.4 R12, [R184+0x1800] ;  /* 0x00180000b80c783b */ /* 0x000ea60000000200 */
[----:B------:R-:W-:Y:S01]  /*1cd0*/  HMMA.16816.F32 R16, R4, R116, R16 ;  /* 0x000000740410723c */ /* 0x000fe20000001810 */
[----:B------:R-:W0:Y:S07]  /*1ce0*/  LDGDEPBAR ;  /* 0x00000000000079af */ /* 0x000e2e0000000000 */
[----:B------:R-:W-:Y:S08]  /*1cf0*/  HMMA.16816.F32 R76, R64, R48, RZ ;  /* 0x00000030404c723c */ /* 0x000ff000000018ff */
[----:B---3--:R-:W-:Y:S08]  /*1d00*/  HMMA.16816.F32 R72, R8, R104, R72 ;  /* 0x000000680848723c */ /* 0x008ff00000001848 */
[----:B-1----:R-:W-:Y:S08]  /*1d10*/  HMMA.16816.F32 R16, R20, R88, R16 ;  /* 0x000000581410723c */ /* 0x002ff00000001810 */
[----:B-----5:R-:W-:Y:S08]  /*1d20*/  HMMA.16816.F32 R80, R36, R120, R80 ;  /* 0x000000782450723c */ /* 0x020ff00000001850 */
[----:B--2---:R-:W-:Y:S08]  /*1d30*/  HMMA.16816.F32 R108, R4, R92, R108 ;  /* 0x0000005c046c723c */ /* 0x004ff0000000186c */
[----:B------:R-:W-:Y:S01]  /*1d40*/  HMMA.16816.F32 R76, R8, R32, R76 ;  /* 0x00000020084c723c */ /* 0x000fe2000000184c */
[----:B------:R-:W-:-:S02]  /*1d50*/  FMUL.FTZ R16, R16, c[0x0][0x2ec] ;  /* 0x0000bb0010107a20 */ /* 0x000fc40000410000 */
[----:B------:R-:W-:Y:S02]  /*1d60*/  FMUL.FTZ R17, R17, c[0x0][0x2ec] ;  /* 0x0000bb0011117a20 */ /* 0x000fe40000410000 */
[----:B------:R-:W-:Y:S01]  /*1d70*/  FMUL.FTZ R18, R18, c[0x0][0x2ec] ;  /* 0x0000bb0012127a20 */ /* 0x000fe20000410000 */
[----:B------:R-:W-:Y:S01]  /*1d80*/  MUFU.TANH R120, R16 ;  /* 0x0000001000787308 */ /* 0x000fe20000002400 */
[----:B------:R-:W-:Y:S01]  /*1d90*/  FMUL.FTZ R19, R19, c[0x0][0x2ec] ;  /* 0x0000bb0013137a20 */ /* 0x000fe20000410000 */
[----:B----4-:R-:W-:Y:S06]  /*1da0*/  HMMA.16816.F32 R72, R4, R68, R72 ;  /* 0x000000440448723c */ /* 0x010fec0000001848 */
[----:B------:R-:W1:Y:S02]  /*1db0*/  MUFU.TANH R121, R17 ;  /* 0x0000001100797308 */ /* 0x000e640000002400 */
[-C--:B------:R-:W-:Y:S06]  /*1dc0*/  HMMA.16816.F32 R96, R64, R102.reuse, RZ ;  /* 0x000000664060723c */ /* 0x080fec00000018ff */
[----:B------:R-:W2:Y:S02]  /*1dd0*/  MUFU.TANH R134, R19 ;  /* 0x0000001300867308 */ /* 0x000ea40000002400 */
[----:B------:R-:W-:Y:S08]  /*1de0*/  HMMA.16816.F32 R100, R60, R102, RZ ;  /* 0x000000663c64723c */ /* 0x000ff000000018ff */
[----:B------:R-:W-:Y:S01]  /*1df0*/  HMMA.16816.F32 R80, R28, R116, R80 ;  /* 0x000000741c50723c */ /* 0x000fe20000001850 */
[----:B------:R3:W-:Y:S07]  /*1e00*/  MUFU.TANH R116, R18 ;  /* 0x0000001200747308 */ /* 0x0007ee0000002400 */
[----:B------:R-:W-:Y:S08]  /*1e10*/  HMMA.16816.F32 R108, R20, R84, R108 ;  /* 0x00000054146c723c */ /* 0x000ff0000000186c */
[----:B------:R-:W-:Y:S01]  /*1e20*/  HMMA.16816.F32 R76, R4, R24, R76 ;  /* 0x00000018044c723c */ /* 0x000fe2000000184c */
[----:B---3--:R-:W3:Y:S01]  /*1e30*/  LDSM.16.M88.4 R16, [R193+0x2000] ;  /* 0x00200000c110783b */ /* 0x008ee20000000200 */
[----:B------:R-:W-:-:S06]  /*1e40*/  DEPBAR.LE SB0, 0x0 ;  /* 0x000080000000791a */ /* 0x000fcc0000000000 */
[----:B------:R-:W-:Y:S08]  /*1e50*/  HMMA.16816.F32 R72, R20, R40, R72 ;  /* 0x000000281448723c */ /* 0x000ff00000001848 */
[----:B------:R-:W-:Y:S01]  /*1e60*/  HMMA.16816.F32 R112, R60, R56, RZ ;  /* 0x000000383c70723c */ /* 0x000fe200000018ff */
[----:B------:R-:W-:-:S04]  /*1e70*/  FMUL.FTZ R108, R108, c[0x0][0x2ec] ;  /* 0x0000bb006c6c7a20 */ /* 0x000fc80000410000 */
[----:B------:R4:W-:Y:S03]  /*1e80*/  MUFU.TANH R117, R108 ;  /* 0x0000006c00757308 */ /* 0x0009e60000002400 */
[-C--:B------:R-:W-:Y:S08]  /*1e90*/  HMMA.16816.F32 R96, R8, R122.reuse, R96 ;  /* 0x0000007a0860723c */ /* 0x080ff00000001860 */
[----:B------:R-:W-:Y:S01]  /*1ea0*/  HMMA.16816.F32 R100, R36, R122, R100 ;  /* 0x0000007a2464723c */ /* 0x000fe20000001864 */
[----:B------:R-:W-:-:S02]  /*1eb0*/  FMUL.FTZ R72, R72, c[0x0][0x2ec] ;  /* 0x0000bb0048487a20 */ /* 0x000fc40000410000 */
[----:B------:R-:W-:Y:S02]  /*1ec0*/  FMUL.FTZ R73, R73, c[0x0][0x2ec] ;  /* 0x0000bb0049497a20 */ /* 0x000fe40000410000 */
[----:B------:R-:W-:Y:S02]  /*1ed0*/  FMUL.FTZ R74, R74, c[0x0][0x2ec] ;  /* 0x0000bb004a4a7a20 */ /* 0x000fe40000410000 */
[----:B------:R-:W-:Y:S01]  /*1ee0*/  FMUL.FTZ R75, R75, c[0x0][0x2ec] ;  /* 0x0000bb004b4b7a20 */ /* 0x000fe20000410000 */
[----:B------:R-:W-:Y:S01]  /*1ef0*/  HMMA.16816.F32 R76, R20, R12, R76 ;  /* 0x0000000c144c723c */ /* 0x000fe2000000184c */
[----:B----4-:R-:W-:Y:S01]  /*1f00*/  FMUL.FTZ R108, R109, c[0x0][0x2ec] ;  /* 0x0000bb006d6c7a20 */ /* 0x010fe20000410000 */
[----:B------:R-:W-:Y:S01]  /*1f10*/  MUFU.TANH R122, R73 ;  /* 0x00000049007a7308 */ /* 0x000fe20000002400 */
[----:B------:R-:W-:Y:S02]  /*1f20*/  FMUL.FTZ R109, R110, c[0x0][0x2ec] ;  /* 0x0000bb006e6d7a20 */ /* 0x000fe40000410000 */
[----:B------:R-:W-:-:S03]  /*1f30*/  FMUL.FTZ R110, R111, c[0x0][0x2ec] ;  /* 0x0000bb006f6e7a20 */ /* 0x000fc60000410000 */
[----:B---3--:R-:W-:Y:S02]  /*1f40*/  HMMA.16816.F32 R80, R16, R88, R80 ;  /* 0x000000581050723c */ /* 0x008fe40000001850 */
[----:B------:R-:W-:Y:S06]  /*1f50*/  MUFU.TANH R111, R72 ;  /* 0x00000048006f7308 */ /* 0x000fec0000002400 */
[----:B------:R-:W-:Y:S02]  /*1f60*/  HMMA.16816.F32 R112, R36, R44, R112 ;  /* 0x0000002c2470723c */ /* 0x000fe40000001870 */
[----:B------:R-:W-:Y:S06]  /*1f70*/  MUFU.TANH R123, R74 ;  /* 0x0000004a007b7308 */ /* 0x000fec0000002400 */
[----:B------:R-:W-:Y:S01]  /*1f80*/  HMMA.16816.F32 R96, R4, R118, R96 ;  /* 0x000000760460723c */ /* 0x000fe20000001860 */
[----:B------:R-:W-:Y:S01]  /*1f90*/  FMUL.FTZ R76, R76, c[0x0][0x2ec] ;  /* 0x0000bb004c4c7a20 */ /* 0x000fe20000410000 */
[----:B------:R3:W-:Y:S01]  /*1fa0*/  MUFU.TANH R88, R75 ;  /* 0x0000004b00587308 */ /* 0x0007e20000002400 */
[----:B------:R-:W-:-:S02]  /*1fb0*/  FMUL.FTZ R77, R77, c[0x0][0x2ec] ;  /* 0x0000bb004d4d7a20 */ /* 0x000fc40000410000 */
[----:B------:R-:W-:Y:S02]  /*1fc0*/  FMUL.FTZ R78, R78, c[0x0][0x2ec] ;  /* 0x0000bb004e4e7a20 */ /* 0x000fe40000410000 */
[----:B------:R-:W-:Y:S01]  /*1fd0*/  FMUL.FTZ R79, R79, c[0x0][0x2ec] ;  /* 0x0000bb004f4f7a20 */ /* 0x000fe20000410000 */
[C---:B------:R-:W-:Y:S01]  /*1fe0*/  HMMA.16816.F32 R100, R28.reuse, R118, R100 ;  /* 0x000000761c64723c */ /* 0x040fe20000001864 */
[----:B------:R-:W-:Y:S01]  /*1ff0*/  FMUL.FTZ R80, R80, c[0x0][0x2ec] ;  /* 0x0000bb0050507a20 */ /* 0x000fe20000410000 */
[----:B------:R-:W-:Y:S01]  /*2000*/  MUFU.TANH R89, R76 ;  /* 0x0000004c00597308 */ /* 0x000fe20000002400 */
[----:B------:R-:W-:Y:S02]  /*2010*/  FMUL.FTZ R81, R81, c[0x0][0x2ec] ;  /* 0x0000bb0051517a20 */ /* 0x000fe40000410000 */
[----:B------:R-:W-:Y:S02]  /*2020*/  FMUL.FTZ R82, R82, c[0x0][0x2ec] ;  /* 0x0000bb0052527a20 */ /* 0x000fe40000410000 */
[----:B------:R-:W-:Y:S01]  /*2030*/  FMUL.FTZ R83, R83, c[0x0][0x2ec] ;  /* 0x0000bb0053537a20 */ /* 0x000fe20000410000 */
[----:B------:R-:W-:Y:S02]  /*2040*/  HMMA.16816.F32 R112, R28, R92, R112 ;  /* 0x0000005c1c70723c */ /* 0x000fe40000001870 */
[----:B------:R-:W-:Y:S06]  /*2050*/  MUFU.TANH R118, R77 ;  /* 0x0000004d00767308 */ /* 0x000fec0000002400 */
[-C--:B---3--:R-:W-:Y:S02]  /*2060*/  HMMA.16816.F32 R72, R64, R58.reuse, RZ ;  /* 0x0000003a4048723c */ /* 0x088fe400000018ff */
[----:B------:R-:W-:Y:S06]  /*2070*/  MUFU.TANH R135, R78 ;  /* 0x0000004e00877308 */ /* 0x000fec0000002400 */
[----:B------:R-:W-:Y:S02]  /*2080*/  HMMA.16816.F32 R56, R60, R58, RZ ;  /* 0x0000003a3c38723c */ /* 0x000fe400000018ff */
[----:B------:R3:W-:Y:S06]  /*2090*/  MUFU.TANH R93, R79 ;  /* 0x0000004f005d7308 */ /* 0x0007ec0000002400 */
[-C--:B------:R-:W-:Y:S02]  /*20a0*/  HMMA.16816.F32 R96, R20, R90.reuse, R96 ;  /* 0x0000005a1460723c */ /* 0x080fe40000001860 */
[----:B------:R-:W-:Y:S06]  /*20b0*/  MUFU.TANH R92, R80 ;  /* 0x00000050005c7308 */ /* 0x000fec0000002400 */
[----:B------:R-:W-:Y:S02]  /*20c0*/  HMMA.16816.F32 R100, R16, R90, R100 ;  /* 0x0000005a1064723c */ /* 0x000fe40000001864 */
[----:B------:R-:W4:Y:S06]  /*20d0*/  MUFU.TANH R136, R81 ;  /* 0x0000005100887308 */ /* 0x000f2c0000002400 */
[----:B---3--:R-:W-:Y:S02]  /*20e0*/  HMMA.16816.F32 R76, R60, R52, RZ ;  /* 0x000000343c4c723c */ /* 0x008fe400000018ff */
[----:B------:R-:W-:Y:S06]  /*20f0*/  MUFU.TANH R119, R82 ;  /* 0x0000005200777308 */ /* 0x000fec0000002400 */
[----:B------:R-:W-:Y:S01]  /*2100*/  HMMA.16816.F32 R56, R36, R46, R56 ;  /* 0x0000002e2438723c */ /* 0x000fe20000001838 */
[----:B------:R-:W-:Y:S01]  /*2110*/  FMUL.FTZ R91, R96, c[0x0][0x2ec] ;  /* 0x0000bb00605b7a20 */ /* 0x000fe20000410000 */
[----:B------:R3:W5:Y:S01]  /*2120*/  MUFU.TANH R90, R83 ;  /* 0x00000053005a7308 */ /* 0x0007620000002400 */
[----:B------:R-:W-:-:S02]  /*2130*/  FMUL.FTZ R96, R97, c[0x0][0x2ec] ;  /* 0x0000bb0061607a20 */ /* 0x000fc40000410000 */
[----:B------:R-:W-:-:S03]  /*2140*/  FMUL.FTZ R97, R98, c[0x0][0x2ec] ;  /* 0x0000bb0062617a20 */ /* 0x000fc60000410000 */
[----:B------:R-:W-:Y:S01]  /*2150*/  HMMA.16816.F32 R72, R8, R46, R72 ;  /* 0x0000002e0848723c */ /* 0x000fe20000001848 */
[----:B------:R-:W-:Y:S01]  /*2160*/  FMUL.FTZ R98, R102, c[0x0][0x2ec] ;  /* 0x0000bb0066627a20 */ /* 0x000fe20000410000 */
[----:B------:R-:W1:Y:S06]  /*2170*/  MUFU.TANH R91, R91 ;  /* 0x0000005b005b7308 */ /* 0x000e6c0000002400 */
[C---:B------:R-:W-:Y:S02]  /*2180*/  HMMA.16816.F32 R44, R60.reuse, R48, RZ ;  /* 0x000000303c2c723c */ /* 0x040fe400000018ff */
[----:B------:R-:W-:Y:S06]  /*2190*/  MUFU.TANH R96, R96 ;  /* 0x0000006000607308 */ /* 0x000fec0000002400 */
[-C--:B---3--:R-:W-:Y:S02]  /*21a0*/  HMMA.16816.F32 R80, R60, R54.reuse, RZ ;  /* 0x000000363c50723c */ /* 0x088fe400000018ff */
[----:B------:R-:W3:Y:S06]  /*21b0*/  MUFU.TANH R97, R97 ;  /* 0x0000006100617308 */ /* 0x000eec0000002400 */
[C---:B------:R-:W-:Y:S02]  /*21c0*/  HMMA.16816.F32 R52, R64.reuse, R54, RZ ;  /* 0x000000364034723c */ /* 0x040fe400000018ff */
[----:B------:R-:W-:Y:S06]  /*21d0*/  MUFU.TANH R98, R98 ;  /* 0x0000006200627308 */ /* 0x000fec0000002400 */
[----:B------:R-:W-:Y:S02]  /*21e0*/  HMMA.16816.F32 R64, R64, R50, RZ ;  /* 0x000000324040723c */ /* 0x000fe400000018ff */
[----:B------:R-:W-:Y:S06]  /*21f0*/  MUFU.TANH R109, R109 ;  /* 0x0000006d006d7308 */ /* 0x000fec0000002400 */
[----:B------:R-:W-:Y:S02]  /*2200*/  HMMA.16816.F32 R76, R36, R104, R76 ;  /* 0x00000068244c723c */ /* 0x000fe4000000184c */
[----:B------:R-:W-:Y:S06]  /*2210*/  MUFU.TANH R108, R108 ;  /* 0x0000006c006c7308 */ /* 0x000fec0000002400 */
[----:B------:R-:W-:Y:S02]  /*2220*/  HMMA.16816.F32 R52, R8, R106, R52 ;  /* 0x0000006a0834723c */ /* 0x000fe40000001834 */
[----:B------:R-:W-:Y:S06]  /*2230*/  MUFU.TANH R110, R110 ;  /* 0x0000006e006e7308 */ /* 0x000fec0000002400 */
[-C--:B------:R-:W-:Y:S08]  /*2240*/  HMMA.16816.F32 R56, R28, R94.reuse, R56 ;  /* 0x0000005e1c38723c */ /* 0x080ff00000001838 */
[----:B------:R-:W-:Y:S07]  /*2250*/  HMMA.16816.F32 R72, R4, R94, R72 ;  /* 0x0000005e0448723c */ /* 0x000fee0000001848 */
[----:B------:R-:W-:Y:S01]  /*2260*/  FMUL.FTZ R94, R101, c[0x0][0x2ec] ;  /* 0x0000bb00655e7a20 */ /* 0x000fe20000410000 */
[----:B------:R-:W-:Y:S01]  /*2270*/  HMMA.16816.F32 R80, R36, R106, R80 ;  /* 0x0000006a2450723c */ /* 0x000fe20000001850 */
[----:B------:R-:W-:-:S04]  /*2280*/  FMUL.FTZ R95, R103, c[0x0][0x2ec] ;  /* 0x0000bb00675f7a20 */ /* 0x000fc80000410000 */
[----:B------:R-:W-:Y:S03]  /*2290*/  MUFU.TANH R94, R94 ;  /* 0x0000005e005e7308 */ /* 0x000fe60000002400 */
[----:B------:R-:W-:Y:S05]  /*22a0*/  HMMA.16816.F32 R60, R60, R50, RZ ;  /* 0x000000323c3c723c */ /* 0x000fea00000018ff */
[----:B------:R-:W-:Y:S03]  /*22b0*/  MUFU.TANH R95, R95 ;  /* 0x0000005f005f7308 */ /* 0x000fe60000002400 */
[----:B------:R-:W-:Y:S08]  /*22c0*/  HMMA.16816.F32 R44, R36, R32, R44 ;  /* 0x00000020242c723c */ /* 0x000ff0000000182c */
[----:B------:R-:W-:Y:S08]  /*22d0*/  HMMA.16816.F32 R64, R8, R34, R64 ;  /* 0x000000220840723c */ /* 0x000ff00000001840 */
[----:B------:R-:W-:Y:S08]  /*22e0*/  HMMA.16816.F32 R76, R28, R68, R76 ;  /* 0x000000441c4c723c */ /* 0x000ff0000000184c */
[----:B------:R-:W-:Y:S08]  /*22f0*/  HMMA.16816.F32 R52, R4, R70, R52 ;  /* 0x000000460434723c */ /* 0x000ff00000001834 */
[-C--:B------:R-:W-:Y:S08]  /*2300*/  HMMA.16816.F32 R56, R16, R86.reuse, R56 ;  /* 0x000000561038723c */ /* 0x080ff00000001838 */
[----:B------:R-:W-:Y:S08]  /*2310*/  HMMA.16816.F32 R72, R20, R86, R72 ;  /* 0x000000561448723c */ /* 0x000ff00000001848 */
[----:B------:R-:W-:Y:S08]  /*2320*/  HMMA.16816.F32 R80, R28, R70, R80 ;  /* 0x000000461c50723c */ /* 0x000ff00000001850 */
[----:B------:R-:W-:Y:S01]  /*2330*/  HMMA.16816.F32 R112, R16, R84, R112 ;  /* 0x000000541070723c */ /* 0x000fe20000001870 */
[----:B------:R-:W-:-:S06]  /*2340*/  FMUL.FTZ R56, R56, c[0x0][0x2ec] ;  /* 0x0000bb0038387a20 */ /* 0x000fcc0000410000 */
[----:B------:R-:W-:Y:S01]  /*2350*/  FMUL.FTZ R85, R100, c[0x0][0x2ec] ;  /* 0x0000bb0064557a20 */ /* 0x000fe20000410000 */
[----:B------:R-:W-:Y:S01]  /*2360*/  HMMA.16816.F32 R60, R36, R34, R60 ;  /* 0x00000022243c723c */ /* 0x000fe2000000183c */
[----:B------:R-:W-:Y:S02]  /*2370*/  FMUL.FTZ R84, R99, c[0x0][0x2ec] ;  /* 0x0000bb0063547a20 */ /* 0x000fe40000410000 */
[----:B------:R-:W-:Y:S02]  /*2380*/  FMUL.FTZ R69, R72, c[0x0][0x2ec] ;  /* 0x0000bb0048457a20 */ /* 0x000fe40000410000 */
[----:B------:R-:W1:Y:S01]  /*2390*/  MUFU.TANH R85, R85 ;  /* 0x0000005500557308 */ /* 0x000e620000002400 */
[----:B------:R-:W-:Y:S02]  /*23a0*/  FMUL.FTZ R68, R73, c[0x0][0x2ec] ;  /* 0x0000bb0049447a20 */ /* 0x000fe40000410000 */
[----:B------:R-:W-:Y:S01]  /*23b0*/  HMMA.16816.F32 R44, R28, R24, R44 ;  /* 0x000000181c2c723c */ /* 0x000fe2000000182c */
[----:B------:R-:W-:-:S02]  /*23c0*/  FMUL.FTZ R74, R74, c[0x0][0x2ec] ;  /* 0x0000bb004a4a7a20 */ /* 0x000fc40000410000 */
[----:B------:R-:W-:Y:S02]  /*23d0*/  FMUL.FTZ R75, R75, c[0x0][0x2ec] ;  /* 0x0000bb004b4b7a20 */ /* 0x000fe40000410000 */
[----:B------:R1:W-:Y:S03]  /*23e0*/  MUFU.TANH R72, R56 ;  /* 0x0000003800487308 */ /* 0x0003e60000002400 */
[----:B------:R-:W-:Y:S01]  /*23f0*/  HMMA.16816.F32 R64, R4, R26, R64 ;  /* 0x0000001a0440723c */ /* 0x000fe20000001840 */
[----:B------:R-:W-:Y:S02]  /*2400*/  FMUL.FTZ R49, R112, c[0x0][0x2ec] ;  /* 0x0000bb0070317a20 */ /* 0x000fe40000410000 */
[----:B------:R-:W-:Y:S02]  /*2410*/  FMUL.FTZ R99, R114, c[0x0][0x2ec] ;  /* 0x0000bb0072637a20 */ /* 0x000fe40000410000 */
[----:B------:R-:W2:Y:S01]  /*2420*/  MUFU.TANH R84, R84 ;  /* 0x0000005400547308 */ /* 0x000ea20000002400 */
[----:B------:R-:W-:-:S02]  /*2430*/  FMUL.FTZ R48, R113, c[0x0][0x2ec] ;  /* 0x0000bb0071307a20 */ /* 0x000fc40000410000 */
[----:B------:R-:W-:Y:S01]  /*2440*/  HMMA.16816.F32 R76, R16, R40, R76 ;  /* 0x00000028104c723c */ /* 0x000fe2000000184c */
[----:B------:R-:W-:-:S04]  /*2450*/  FMUL.FTZ R50, R115, c[0x0][0x2ec] ;  /* 0x0000bb0073327a20 */ /* 0x000fc80000410000 */
[----:B------:R-:W2:Y:S02]  /*2460*/  MUFU.TANH R49, R49 ;  /* 0x0000003100317308 */ /* 0x000ea40000002400 */
[----:B------:R-:W-:Y:S01]  /*2470*/  IMAD R40, R126, 0x40, R165 ;  /* 0x000000407e287824 */ /* 0x000fe200078e02a5 */
[-C--:B------:R-:W-:Y:S01]  /*2480*/  HMMA.16816.F32 R52, R20, R42.reuse, R52 ;  /* 0x0000002a1434723c */ /* 0x080fe20000001834 */
[----:B------:R-:W-:Y:S02]  /*2490*/  FMUL.FTZ R41, R57, c[0x0][0x2ec] ;  /* 0x0000bb0039297a20 */ /* 0x000fe40000410000 */
[----:B------:R-:W-:Y:S01]  /*24a0*/  FMUL.FTZ R57, R58, c[0x0][0x2ec] ;  /* 0x0000bb003a397a20 */ /* 0x000fe20000410000 */
[C---:B-1----:R-:W-:Y:S01]  /*24b0*/  IADD3 R56, R40.reuse, 0x1, RZ ;  /* 0x0000000128387810 */ /* 0x042fe20007ffe0ff */
[----:B------:R-:W1:Y:S01]  /*24c0*/  MUFU.TANH R99, R99 ;  /* 0x0000006300637308 */ /* 0x000e620000002400 */
[----:B------:R-:W-:Y:S01]  /*24d0*/  IADD3 R51, R40, 0x8, RZ ;  /* 0x0000000828337810 */ /* 0x000fe20007ffe0ff */
[----:B------:R-:W-:Y:S01]  /*24e0*/  FMUL.FTZ R58, R59, c[0x0][0x2ec] ;  /* 0x0000bb003b3a7a20 */ /* 0x000fe20000410000 */
[----:B------:R-:W-:Y:S01]  /*24f0*/  HMMA.16816.F32 R80, R16, R42, R80 ;  /* 0x0000002a1050723c */ /* 0x000fe20000001850 */
[----:B------:R-:W-:-:S02]  /*2500*/  ISETP.GE.AND P1, PT, R56, R164, PT ;  /* 0x000000a43800720c */ /* 0x000fc40003f26270 */
[C---:B------:R-:W-:Y:S02]  /*2510*/  ISETP.GE.AND P0, PT, R56.reuse, R163, PT ;  /* 0x000000a33800720c */ /* 0x040fe40003f06270 */
[C---:B------:R-:W-:Y:S01]  /*2520*/  ISETP.GE.AND P4, PT, R56.reuse, R162, PT ;  /* 0x000000a23800720c */ /* 0x040fe20003f86270 */
[----:B------:R-:W1:Y:S01]  /*2530*/  MUFU.TANH R48, R48 ;  /* 0x0000003000307308 */ /* 0x000e620000002400 */
[----:B------:R-:W-:Y:S01]  /*2540*/  ISETP.GE.AND P2, PT, R56, R161, PT ;  /* 0x000000a13800720c */ /* 0x000fe20003f46270 */
[----:B------:R-:W-:Y:S01]  /*2550*/  HMMA.16816.F32 R60, R28, R26, R60 ;  /* 0x0000001a1c3c723c */ /* 0x000fe2000000183c */
[----:B------:R-:W-:Y:S01]  /*2560*/  ISETP.GE.AND P6, PT, R51, R164, PT ;  /* 0x000000a43300720c */ /* 0x000fe20003fc6270 */
[----:B------:R-:W-:Y:S01]  /*2570*/  FMUL.FTZ R59, R78, c[0x0][0x2ec] ;  /* 0x0000bb004e3b7a20 */ /* 0x000fe20000410000 */
[----:B------:R-:W-:Y:S01]  /*2580*/  IADD3 R8, R40, 0x9, RZ ;  /* 0x0000000928087810 */ /* 0x000fe20007ffe0ff */
[----:B------:R-:W-:Y:S01]  /*2590*/  FMUL.FTZ R71, R79, c[0x0][0x2ec] ;  /* 0x0000bb004f477a20 */ /* 0x000fe20000410000 */
[----:B------:R-:W-:Y:S01]  /*25a0*/  FSEL R121, R121, -INF , !P1 ;  /* 0xff80000079797808 */ /* 0x000fe20004800000 */
[----:B------:R-:W1:Y:S01]  /*25b0*/  MUFU.TANH R50, R50 ;  /* 0x0000003200327308 */ /* 0x000e620000002400 */
[----:B--2---:R-:W-:Y:S01]  /*25c0*/  FSEL R10, R134, -INF , !P0 ;  /* 0xff800000860a7808 */ /* 0x004fe20004000000 */
[----:B------:R-:W-:Y:S01]  /*25d0*/  HMMA.16816.F32 R44, R16, R12, R44 ;  /* 0x0000000c102c723c */ /* 0x000fe2000000182c */
[----:B----4-:R-:W-:Y:S01]  /*25e0*/  FSEL R70, R136, -INF , !P4 ;  /* 0xff80000088467808 */ /* 0x010fe20006000000 */
[----:B------:R-:W-:Y:S01]  /*25f0*/  FMUL.FTZ R42, R52, c[0x0][0x2ec] ;  /* 0x0000bb00342a7a20 */ /* 0x000fe20000410000 */
[----:B-----5:R-:W-:Y:S01]  /*2600*/  FSEL R90, R90, -INF , !P2 ;  /* 0xff8000005a5a7808 */ /* 0x020fe20005000000 */
[----:B------:R-:W-:Y:S01]  /*2610*/  FMUL.FTZ R76, R76, c[0x0][0x2ec] ;  /* 0x0000bb004c4c7a20 */ /* 0x000fe20000410000 */
[----:B------:R-:W-:Y:S01]  /*2620*/  FSEL R91, R91, -INF , !P6 ;  /* 0xff8000005b5b7808 */ /* 0x000fe20007000000 */
[----:B------:R-:W2:Y:S01]  /*2630*/  MUFU.TANH R69, R69 ;  /* 0x0000004500457308 */ /* 0x000ea20000002400 */
[C---:B------:R-:W-:Y:S01]  /*2640*/  ISETP.GE.AND P5, PT, R51.reuse, R163, PT ;  /* 0x000000a33300720c */ /* 0x040fe20003fa6270 */
[-C--:B------:R-:W-:Y:S01]  /*2650*/  HMMA.16816.F32 R64, R20, R14.reuse, R64 ;  /* 0x0000000e1440723c */ /* 0x080fe20000001840 */
[----:B------:R-:W-:Y:S01]  /*2660*/  ISETP.GE.AND P3, PT, R51, R162, PT ;  /* 0x000000a23300720c */ /* 0x000fe20003f66270 */
[----:B------:R-:W-:Y:S01]  /*2670*/  FMUL.FTZ R77, R77, c[0x0][0x2ec] ;  /* 0x0000bb004d4d7a20 */ /* 0x000fe20000410000 */
[----:B------:R-:W-:Y:S01]  /*2680*/  ISETP.GE.AND P1, PT, R51, R161, PT ;  /* 0x000000a13300720c */ /* 0x000fe20003f26270 */
[----:B------:R-:W-:Y:S01]  /*2690*/  FMUL.FTZ R4, R80, c[0x0][0x2ec] ;  /* 0x0000bb0050047a20 */ /* 0x000fe20000410000 */
[C---:B------:R-:W-:Y:S01]  /*26a0*/  ISETP.GE.AND P0, PT, R8.reuse, R164, PT ;  /* 0x000000a40800720c */ /* 0x040fe20003f06270 */
[----:B------:R-:W4:Y:S01]  /*26b0*/  MUFU.TANH R57, R57 ;  /* 0x0000003900397308 */ /* 0x000f220000002400 */
[C---:B------:R-:W-:Y:S01]  /*26c0*/  ISETP.GE.AND P4, PT, R8.reuse, R163, PT ;  /* 0x000000a30800720c */ /* 0x040fe20003f86270 */
[----:B------:R-:W-:Y:S01]  /*26d0*/  FMUL.FTZ R53, R53, c[0x0][0x2ec] ;  /* 0x0000bb0035357a20 */ /* 0x000fe20000410000 */
[----:B------:R-:W-:Y:S01]  /*26e0*/  ISETP.GE.AND P2, PT, R8, R162, PT ;  /* 0x000000a20800720c */ /* 0x000fe20003f46270 */
[----:B------:R-:W-:Y:S01]  /*26f0*/  FMUL.FTZ R54, R54, c[0x0][0x2ec] ;  /* 0x0000bb0036367a20 */ /* 0x000fe20000410000 */
[----:B------:R-:W-:Y:S01]  /*2700*/  ISETP.GE.AND P6, PT, R8, R161, PT ;  /* 0x000000a10800720c */ /* 0x000fe20003fc6270 */
[----:B------:R-:W-:Y:S01]  /*2710*/  FMUL.FTZ R82, R82, c[0x0][0x2ec] ;  /* 0x0000bb0052527a20 */ /* 0x000fe20000410000 */
[----:B------:R-:W-:Y:S01]  /*2720*/  IADD3 R8, R40, 0x10, RZ ;  /* 0x0000001028087810 */ /* 0x000fe20007ffe0ff */
[----:B------:R-:W-:Y:S01]  /*2730*/  MUFU.TANH R68, R68 ;  /* 0x0000004400447308 */ /* 0x000fe20000002400 */
[----:B---3--:R-:W-:Y:S01]  /*2740*/  FSEL R11, R97, -INF , !P5 ;  /* 0xff800000610b7808 */ /* 0x008fe20006800000 */
[----:B------:R-:W-:Y:S01]  /*2750*/  HMMA.16816.F32 R60, R16, R14, R60 ;  /* 0x0000000e103c723c */ /* 0x000fe2000000183c */
[----:B------:R-:W-:Y:S01]  /*2760*/  FSEL R85, R85, -INF , !P3 ;  /* 0xff80000055557808 */ /* 0x000fe20005800000 */
[----:B------:R-:W-:Y:S01]  /*2770*/  FMUL.FTZ R83, R83, c[0x0][0x2ec] ;  /* 0x0000bb0053537a20 */ /* 0x000fe20000410000 */
[----:B------:R-:W-:Y:S01]  /*2780*/  FSEL R98, R98, -INF , !P1 ;  /* 0xff80000062627808 */ /* 0x000fe20004800000 */
[----:B------:R-:W-:Y:S01]  /*2790*/  FMUL.FTZ R45, R45, c[0x0][0x2ec] ;  /* 0x0000bb002d2d7a20 */ /* 0x000fe20000410000 */
[----:B------:R-:W-:Y:S01]  /*27a0*/  FSEL R96, R96, -INF , !P0 ;  /* 0xff80000060607808 */ /* 0x000fe20004000000 */
[----:B------:R-:W3:Y:S01]  /*27b0*/  MUFU.TANH R178, R74 ;  /* 0x0000004a00b27308 */ /* 0x000ee20000002400 */
[C---:B------:R-:W-:Y:S01]  /*27c0*/  ISETP.GE.AND P5, PT, R8.reuse, R164, PT ;  /* 0x000000a40800720c */ /* 0x040fe20003fa6270 */
[----:B------:R-:W-:Y:S01]  /*27d0*/  FMUL.FTZ R5, R81, c[0x0][0x2ec] ;  /* 0x0000bb0051057a20 */ /* 0x000fe20000410000 */
[----:B------:R-:W-:Y:S01]  /*27e0*/  ISETP.GE.AND P3, PT, R8, R163, PT ;  /* 0x000000a30800720c */ /* 0x000fe20003f66270 */
[----:B------:R-:W-:Y:S01]  /*27f0*/  FMUL.FTZ R169, R64, c[0x0][0x2ec] ;  /* 0x0000bb0040a97a20 */ /* 0x000fe20000410000 */
[C---:B------:R-:W-:Y:S01]  /*2800*/  ISETP.GE.AND P1, PT, R8.reuse, R162, PT ;  /* 0x000000a20800720c */ /* 0x040fe20003f26270 */
[----:B------:R-:W-:Y:S01]  /*2810*/  FMUL.FTZ R55, R55, c[0x0][0x2ec] ;  /* 0x0000bb0037377a20 */ /* 0x000fe20000410000 */
[----:B------:R-:W-:Y:S01]  /*2820*/  ISETP.GE.AND P0, PT, R8, R161, PT ;  /* 0x000000a10800720c */ /* 0x000fe20003f06270 */
[----:B------:R-:W5:Y:S01]  /*2830*/  MUFU.TANH R58, R58 ;  /* 0x0000003a003a7308 */ /* 0x000f620000002400 */
[----:B------:R-:W-:Y:S01]  /*2840*/  IADD3 R8, R40, 0x11, RZ ;  /* 0x0000001128087810 */ /* 0x000fe20007ffe0ff */
[----:B------:R-:W-:Y:S01]  /*2850*/  FMUL.FTZ R44, R44, c[0x0][0x2ec] ;  /* 0x0000bb002c2c7a20 */ /* 0x000fe20000410000 */
[----:B------:R-:W-:Y:S01]  /*2860*/  IADD3 R9, R40, 0x18, RZ ;  /* 0x0000001828097810 */ /* 0x000fe20007ffe0ff */
[----:B------:R-:W-:Y:S01]  /*2870*/  FMUL.FTZ R46, R46, c[0x0][0x2ec] ;  /* 0x0000bb002e2e7a20 */ /* 0x000fe20000410000 */
[----:B------:R-:W-:Y:S01]  /*2880*/  FSEL R24, R84, -INF , !P4 ;  /* 0xff80000054187808 */ /* 0x000fe20006000000 */
[----:B------:R-:W-:Y:S01]  /*2890*/  FMUL.FTZ R47, R47, c[0x0][0x2ec] ;  /* 0x0000bb002f2f7a20 */ /* 0x000fe20000410000 */
[----:B------:R-:W-:Y:S01]  /*28a0*/  ISETP.GE.AND P4, PT, R8, R164, PT ;  /* 0x000000a40800720c */ /* 0x000fe20003f86270 */
[----:B------:R-:W1:Y:S01]  /*28b0*/  MUFU.TANH R180, R75 ;  /* 0x0000004b00b47308 */ /* 0x000e620000002400 */
[----:B------:R-:W-:Y:S01]  /*28c0*/  FSEL R94, R94, -INF , !P2 ;  /* 0xff8000005e5e7808 */ /* 0x000fe20005000000 */
[----:B------:R-:W-:Y:S01]  /*28d0*/  FMUL.FTZ R66, R66, c[0x0][0x2ec] ;  /* 0x0000bb0042427a20 */ /* 0x000fe20000410000 */
[----:B------:R-:W-:Y:S01]  /*28e0*/  FSEL R95, R95, -INF , !P6 ;  /* 0xff8000005f5f7808 */ /* 0x000fe20007000000 */
[----:B------:R-:W-:Y:S01]  /*28f0*/  FMUL.FTZ R60, R60, c[0x0][0x2ec] ;  /* 0x0000bb003c3c7a20 */ /* 0x000fe20000410000 */
[----:B------:R-:W-:Y:S01]  /*2900*/  FSEL R51, R117, -INF , !P5 ;  /* 0xff80000075337808 */ /* 0x000fe20006800000 */
[----:B------:R-:W-:Y:S01]  /*2910*/  FMUL.FTZ R62, R62, c[0x0][0x2ec] ;  /* 0x0000bb003e3e7a20 */ /* 0x000fe20000410000 */
[----:B------:R-:W-:Y:S01]  /*2920*/  FSEL R138, R109, -INF , !P3 ;  /* 0xff8000006d8a7808 */ /* 0x000fe20005800000 */
[----:B------:R-:W2:Y:S01]  /*2930*/  MUFU.TANH R41, R41 ;  /* 0x0000002900297308 */ /* 0x000ea20000002400 */
[C---:B------:R-:W-:Y:S01]  /*2940*/  ISETP.GE.AND P2, PT, R8.reuse, R163, PT ;  /* 0x000000a30800720c */ /* 0x040fe20003f46270 */
[----:B------:R-:W-:Y:S01]  /*2950*/  FMUL.FTZ R67, R67, c[0x0][0x2ec] ;  /* 0x0000bb0043437a20 */ /* 0x000fe20000410000 */
[C---:B------:R-:W-:Y:S01]  /*2960*/  ISETP.GE.AND P6, PT, R8.reuse, R162, PT ;  /* 0x000000a20800720c */ /* 0x040fe20003fc6270 */
[----:B------:R-:W-:Y:S01]  /*2970*/  FMUL.FTZ R65, R65, c[0x0][0x2ec] ;  /* 0x0000bb0041417a20 */ /* 0x000fe20000410000 */
[----:B------:R-:W-:Y:S01]  /*2980*/  ISETP.GE.AND P5, PT, R8, R161, PT ;  /* 0x000000a10800720c */ /* 0x000fe20003fa6270 */
[----:B------:R-:W-:Y:S01]  /*2990*/  FMUL.FTZ R61, R61, c[0x0][0x2ec] ;  /* 0x0000bb003d3d7a20 */ /* 0x000fe20000410000 */
[----:B------:R-:W-:Y:S01]  /*29a0*/  ISETP.GE.AND P3, PT, R9, R164, PT ;  /* 0x000000a40900720c */ /* 0x000fe20003f66270 */
[----:B------:R-:W2:Y:S01]  /*29b0*/  MUFU.TANH R59, R59 ;  /* 0x0000003b003b7308 */ /* 0x000ea20000002400 */
[----:B------:R-:W-:Y:S01]  /*29c0*/  IADD3 R6, R40, 0x19, RZ ;  /* 0x0000001928067810 */ /* 0x000fe20007ffe0ff */
[----:B------:R-:W-:Y:S01]  /*29d0*/  FMUL.FTZ R63, R63, c[0x0][0x2ec] ;  /* 0x0000bb003f3f7a20 */ /* 0x000fe20000410000 */
[----:B------:R-:W-:Y:S01]  /*29e0*/  FSEL R25, R49, -INF , !P1 ;  /* 0xff80000031197808 */ /* 0x000fe20004800000 */
[----:B------:R-:W-:Y:S01]  /*29f0*/  IMAD.MOV.U32 R28, RZ, RZ, R126 ;  /* 0x000000ffff1c7224 */ /* 0x000fe200078e007e */
[----:B-1----:R-:W-:-:S02]  /*2a00*/  FSEL R8, R99, -INF , !P0 ;  /* 0xff80000063087808 */ /* 0x002fc40004000000 */
[----:B------:R-:W-:Y:S01]  /*2a10*/  FSEL R108, R108, -INF , !P4 ;  /* 0xff8000006c6c7808 */ /* 0x000fe20006000000 */
[----:B------:R-:W1:Y:S01]  /*2a20*/  MUFU.TANH R181, R76 ;  /* 0x0000004c00b57308 */ /* 0x000e620000002400 */
[C---:B------:R-:W-:Y:S02]  /*2a30*/  ISETP.GE.AND P1, PT, R9.reuse, R163, PT ;  /* 0x000000a30900720c */ /* 0x040fe40003f26270 */
[C---:B------:R-:W-:Y:S02]  /*2a40*/  ISETP.GE.AND P0, PT, R9.reuse, R162, PT ;  /* 0x000000a20900720c */ /* 0x040fe40003f06270 */
[----:B------:R-:W-:Y:S02]  /*2a50*/  ISETP.GE.AND P4, PT, R9, R161, PT ;  /* 0x000000a10900720c */ /* 0x000fe40003f86270 */
[----:B------:R-:W-:Y:S01]  /*2a60*/  FSEL R141, R110, -INF , !P2 ;  /* 0xff8000006e8d7808 */ /* 0x000fe20005000000 */
[----:B------:R-:W1:Y:S01]  /*2a70*/  MUFU.TANH R179, R77 ;  /* 0x0000004d00b37308 */ /* 0x000e620000002400 */
[----:B------:R-:W-:-:S02]  /*2a80*/  FSEL R43, R48, -INF , !P6 ;  /* 0xff800000302b7808 */ /* 0x000fc40007000000 */
[----:B------:R-:W-:Y:S02]  /*2a90*/  FSEL R9, R50, -INF , !P5 ;  /* 0xff80000032097808 */ /* 0x000fe40006800000 */
[----:B--2---:R-:W-:Y:S02]  /*2aa0*/  FSEL R56, R69, -INF , !P3 ;  /* 0xff80000045387808 */ /* 0x004fe40005800000 */
[C---:B------:R-:W-:Y:S01]  /*2ab0*/  ISETP.GE.AND P2, PT, R6.reuse, R164, PT ;  /* 0x000000a40600720c */ /* 0x040fe20003f46270 */
[----:B------:R-:W2:Y:S01]  /*2ac0*/  MUFU.TANH R71, R71 ;  /* 0x0000004700477308 */ /* 0x000ea20000002400 */
[C---:B------:R-:W-:Y:S02]  /*2ad0*/  ISETP.GE.AND P6, PT, R6.reuse, R163, PT ;  /* 0x000000a30600720c */ /* 0x040fe40003fc6270 */
[C---:B------:R-:W-:Y:S02]  /*2ae0*/  ISETP.GE.AND P5, PT, R6.reuse, R162, PT ;  /* 0x000000a20600720c */ /* 0x040fe40003fa6270 */
[----:B------:R-:W-:-:S02]  /*2af0*/  ISETP.GE.AND P3, PT, R6, R161, PT ;  /* 0x000000a10600720c */ /* 0x000fc40003f66270 */
[----:B------:R-:W-:Y:S01]  /*2b00*/  IADD3 R6, R40, 0x20, RZ ;  /* 0x0000002028067810 */ /* 0x000fe20007ffe0ff */
[----:B------:R-:W1:Y:S01]  /*2b10*/  MUFU.TANH R42, R42 ;  /* 0x0000002a002a7308 */ /* 0x000e620000002400 */
[----:B----4-:R-:W-:Y:S02]  /*2b20*/  FSEL R32, R57, -INF , !P4 ;  /* 0xff80000039207808 */ /* 0x010fe40006000000 */
[----:B---3--:R-:W-:Y:S02]  /*2b30*/  FSEL R178, R178, -INF , !P1 ;  /* 0xff800000b2b27808 */ /* 0x008fe40004800000 */
[----:B------:R-:W-:Y:S02]  /*2b40*/  FSEL R33, R72, -INF , !P0 ;  /* 0xff80000048217808 */ /* 0x000fe40004000000 */
[----:B------:R-:W-:Y:S01]  /*2b50*/  FSEL R57, R68, -INF , !P2 ;  /* 0xff80000044397808 */ /* 0x000fe20005000000 */
[----:B------:R-:W-:Y:S01]  /*2b60*/  MUFU.TANH R176, R53 ;  /* 0x0000003500b07308 */ /* 0x000fe20000002400 */
[----:B------:R-:W-:-:S02]  /*2b70*/  ISETP.GE.AND P1, PT, R6, R164, PT ;  /* 0x000000a40600720c */ /* 0x000fc40003f26270 */
[C---:B------:R-:W-:Y:S02]  /*2b80*/  ISETP.GE.AND P0, PT, R6.reuse, R163, PT ;  /* 0x000000a30600720c */ /* 0x040fe40003f06270 */
[C---:B------:R-:W-:Y:S02]  /*2b90*/  ISETP.GE.AND P4, PT, R6.reuse, R162, PT ;  /* 0x000000a20600720c */ /* 0x040fe40003f86270 */
[----:B------:R-:W-:Y:S01]  /*2ba0*/  ISETP.GE.AND P2, PT, R6, R161, PT ;  /* 0x000000a10600720c */ /* 0x000fe20003f46270 */
[----:B------:R-:W3:Y:S01]  /*2bb0*/  MUFU.TANH R175, R54 ;  /* 0x0000003600af7308 */ /* 0x000ee20000002400 */
[C---:B------:R-:W-:Y:S02]  /*2bc0*/  IADD3 R6, R40.reuse, 0x21, RZ ;  /* 0x0000002128067810 */ /* 0x040fe40007ffe0ff */
[----:B------:R-:W-:Y:S02]  /*2bd0*/  IADD3 R7, R40, 0x28, RZ ;  /* 0x0000002828077810 */ /* 0x000fe40007ffe0ff */
[----:B-----5:R-:W-:-:S02]  /*2be0*/  FSEL R20, R58, -INF , !P3 ;  /* 0xff8000003a147808 */ /* 0x020fc40005800000 */
[----:B------:R-:W-:Y:S01]  /*2bf0*/  FSEL R180, R180, -INF , !P6 ;  /* 0xff800000b4b47808 */ /* 0x000fe20007000000 */
[----:B------:R-:W4:Y:S01]  /*2c00*/  MUFU.TANH R4, R4 ;  /* 0x0000000400047308 */ /* 0x000f220000002400 */
[----:B------:R-:W-:Y:S02]  /*2c10*/  FSEL R21, R41, -INF , !P5 ;  /* 0xff80000029157808 */ /* 0x000fe40006800000 */
[----:B------:R-:W-:Y:S02]  /*2c20*/  FSEL R58, R111, -INF , !P1 ;  /* 0xff8000006f3a7808 */ /* 0x000fe40004800000 */
[----:B------:R-:W-:Y:S02]  /*2c30*/  FSEL R170, R123, -INF , !P0 ;  /* 0xff8000007baa7808 */ /* 0x000fe40004000000 */
[C---:B------:R-:W-:Y:S01]  /*2c40*/  ISETP.GE.AND P6, PT, R6.reuse, R164, PT ;  /* 0x000000a40600720c */ /* 0x040fe20003fc6270 */
[----:B------:R-:W5:Y:S01]  /*2c50*/  MUFU.TANH R145, R82 ;  /* 0x0000005200917308 */ /* 0x000f620000002400 */
[----:B------:R-:W-:-:S02]  /*2c60*/  ISETP.GE.AND P5, PT, R6, R163, PT ;  /* 0x000000a30600720c */ /* 0x000fc40003fa6270 */
[C---:B------:R-:W-:Y:S02]  /*2c70*/  ISETP.GE.AND P3, PT, R6.reuse, R162, PT ;  /* 0x000000a20600720c */ /* 0x040fe40003f66270 */
[----:B------:R-:W-:Y:S02]  /*2c80*/  ISETP.GE.AND P1, PT, R6, R161, PT ;  /* 0x000000a10600720c */ /* 0x000fe40003f26270 */
[----:B------:R-:W-:Y:S01]  /*2c90*/  ISETP.GE.AND P0, PT, R7, R164, PT ;  /* 0x000000a40700720c */ /* 0x000fe20003f06270 */
[----:B------:R-:W3:Y:S01]  /*2ca0*/  MUFU.TANH R147, R83 ;  /* 0x0000005300937308 */ /* 0x000ee20000002400 */
[----:B------:R-:W-:Y:S02]  /*2cb0*/  IADD3 R6, R40, 0x29, RZ ;  /* 0x0000002928067810 */ /* 0x000fe40007ffe0ff */
[----:B------:R-:W-:Y:S02]  /*2cc0*/  FSEL R13, R59, -INF , !P2 ;  /* 0xff8000003b0d7808 */ /* 0x000fe40005000000 */
[----:B-1----:R-:W-:-:S02]  /*2cd0*/  FSEL R181, R181, -INF , !P4 ;  /* 0xff800000b5b57808 */ /* 0x002fc40006000000 */
[----:B------:R-:W-:Y:S01]  /*2ce0*/  FSEL R59, R122, -INF , !P6 ;  /* 0xff8000007a3b7808 */ /* 0x000fe20007000000 */
[----:B------:R-:W1:Y:S01]  /*2cf0*/  MUFU.TANH R166, R45 ;  /* 0x0000002d00a67308 */ /* 0x000e620000002400 */
[----:B------:R-:W-:Y:S02]  /*2d00*/  FSEL R173, R88, -INF , !P5 ;  /* 0xff80000058ad7808 */ /* 0x000fe40006800000 */
[----:B------:R-:W-:Y:S02]  /*2d10*/  FSEL R179, R179, -INF , !P3 ;  /* 0xff800000b3b37808 */ /* 0x000fe40005800000 */
[----:B--2---:R-:W-:Y:S02]  /*2d20*/  FSEL R12, R71, -INF , !P1 ;  /* 0xff800000470c7808 */ /* 0x004fe40004800000 */
[----:B------:R-:W-:Y:S01]  /*2d30*/  FSEL R64, R42, -INF , !P0 ;  /* 0xff8000002a407808 */ /* 0x000fe20004000000 */
[----:B------:R-:W2:Y:S01]  /*2d40*/  MUFU.TANH R172, R55 ;  /* 0x0000003700ac7308 */ /* 0x000ea20000002400 */
[----:B------:R-:W-:-:S02]  /*2d50*/  ISETP.GE.AND P4, PT, R7, R163, PT ;  /* 0x000000a30700720c */ /* 0x000fc40003f86270 */
[C---:B------:R-:W-:Y:S02]  /*2d60*/  ISETP.GE.AND P2, PT, R7.reuse, R162, PT ;  /* 0x000000a20700720c */ /* 0x040fe40003f46270 */
[----:B------:R-:W-:Y:S02]  /*2d70*/  ISETP.GE.AND P6, PT, R7, R161, PT ;  /* 0x000000a10700720c */ /* 0x000fe40003fc6270 */
[C---:B------:R-:W-:Y:S01]  /*2d80*/  ISETP.GE.AND P5, PT, R6.reuse, R164, PT ;  /* 0x000000a40600720c */ /* 0x040fe20003fa6270 */
[----:B------:R-:W1:Y:S01]  /*2d90*/  MUFU.TANH R5, R5 ;  /* 0x0000000500057308 */ /* 0x000e620000002400 */
[C---:B------:R-:W-:Y:S02]  /*2da0*/  ISETP.GE.AND P3, PT, R6.reuse, R163, PT ;  /* 0x000000a30600720c */ /* 0x040fe40003f66270 */
[C---:B------:R-:W-:Y:S02]  /*2db0*/  ISETP.GE.AND P1, PT, R6.reuse, R162, PT ;  /* 0x000000a20600720c */ /* 0x040fe40003f26270 */
[----:B------:R-:W-:-:S02]  /*2dc0*/  ISETP.GE.AND P0, PT, R6, R161, PT ;  /* 0x000000a10600720c */ /* 0x000fc40003f06270 */
[----:B------:R-:W-:Y:S01]  /*2dd0*/  IADD3 R6, R40, 0x30, RZ ;  /* 0x0000003028067810 */ /* 0x000fe20007ffe0ff */
[----:B------:R-:W1:Y:S01]  /*2de0*/  MUFU.TANH R168, R44 ;  /* 0x0000002c00a87308 */ /* 0x000e620000002400 */
[----:B---3--:R-:W-:Y:S02]  /*2df0*/  FSEL R175, R175, -INF , !P4 ;  /* 0xff800000afaf7808 */ /* 0x008fe40006000000 */
[----:B----4-:R-:W-:Y:S02]  /*2e00*/  FSEL R15, R4, -INF , !P2 ;  /* 0xff800000040f7808 */ /* 0x010fe40005000000 */
[----:B-----5:R-:W-:Y:S02]  /*2e10*/  FSEL R145, R145, -INF , !P6 ;  /* 0xff80000091917808 */ /* 0x020fe40007000000 */
[----:B------:R-:W-:Y:S01]  /*2e20*/  FSEL R176, R176, -INF , !P5 ;  /* 0xff800000b0b07808 */ /* 0x000fe20006800000 */
[----:B------:R-:W3:Y:S01]  /*2e30*/  MUFU.TANH R148, R46 ;  /* 0x0000002e00947308 */ /* 0x000ee20000002400 */
[----:B------:R-:W-:-:S02]  /*2e40*/  ISETP.GE.AND P4, PT, R6, R164, PT ;  /* 0x000000a40600720c */ /* 0x000fc40003f86270 */
[C---:B------:R-:W-:Y:S02]  /*2e50*/  ISETP.GE.AND P2, PT, R6.reuse, R163, PT ;  /* 0x000000a30600720c */ /* 0x040fe40003f46270 */
[CC--:B------:R-:W-:Y:S02]  /*2e60*/  ISETP.GE.AND P6, PT, R6.reuse, R162.reuse, PT ;  /* 0x000000a20600720c */ /* 0x0c0fe40003fc6270 */
[----:B------:R-:W-:Y:S01]  /*2e70*/  ISETP.GE.AND P5, PT, R6, R161, PT ;  /* 0x000000a10600720c */ /* 0x000fe20003fa6270 */
[----:B------:R-:W4:Y:S01]  /*2e80*/  MUFU.TANH R146, R47 ;  /* 0x0000002f00927308 */ /* 0x000f220000002400 */
[----:B------:R-:W-:Y:S02]  /*2e90*/  IADD3 R6, R40, 0x31, RZ ;  /* 0x0000003128067810 */ /* 0x000fe40007ffe0ff */
[----:B------:R-:W-:Y:S02]  /*2ea0*/  FSEL R147, R147, -INF , !P0 ;  /* 0xff80000093937808 */ /* 0x000fe40004000000 */
[----:B------:R-:W-:-:S02]  /*2eb0*/  ISETP.GE.AND P0, PT, R6, R162, PT ;  /* 0x000000a20600720c */ /* 0x000fc40003f06270 */
[----:B------:R-:W-:Y:S01]  /*2ec0*/  IADD3 R4, R40, 0x38, RZ ;  /* 0x0000003828047810 */ /* 0x000fe20007ffe0ff */
[----:B------:R-:W5:Y:S01]  /*2ed0*/  MUFU.TANH R169, R169 ;  /* 0x000000a900a97308 */ /* 0x000f620000002400 */
[----:B-1----:R-:W-:Y:S02]  /*2ee0*/  FSEL R166, R166, -INF , !P0 ;  /* 0xff800000a6a67808 */ /* 0x002fe40004000000 */
[----:B------:R-:W-:Y:S02]  /*2ef0*/  ISETP.GE.AND P0, PT, R40, R163, PT ;  /* 0x000000a32800720c */ /* 0x000fe40003f06270 */
[----:B--2---:R-:W-:Y:S02]  /*2f00*/  FSEL R172, R172, -INF , !P3 ;  /* 0xff800000acac7808 */ /* 0x004fe40005800000 */
[----:B------:R-:W-:Y:S01]  /*2f10*/  FSEL R16, R116, -INF , !P0 ;  /* 0xff80000074107808 */ /* 0x000fe20004000000 */
[----:B------:R-:W1:Y:S01]  /*2f20*/  MUFU.TANH R137, R66 ;  /* 0x0000004200897308 */ /* 0x000e620000002400 */
[----:B------:R-:W-:-:S02]  /*2f30*/  FSEL R14, R5, -INF , !P1 ;  /* 0xff800000050e7808 */ /* 0x000fc40004800000 */
[----:B------:R-:W-:Y:S02]  /*2f40*/  FSEL R177, R89, -INF , !P4 ;  /* 0xff80000059b17808 */ /* 0x000fe40006000000 */
[----:B------:R-:W-:Y:S02]  /*2f50*/  FSEL R140, R135, -INF , !P2 ;  /* 0xff800000878c7808 */ /* 0x000fe40005000000 */
[----:B------:R-:W-:Y:S01]  /*2f60*/  ISETP.GE.AND P0, PT, R160, 0x2, PT ;  /* 0x00000002a000780c */ /* 0x000fe20003f06270 */
[----:B------:R-:W2:Y:S01]  /*2f70*/  MUFU.TANH R151, R60 ;  /* 0x0000003c00977308 */ /* 0x000ea20000002400 */
[C---:B------:R-:W-:Y:S02]  /*2f80*/  ISETP.GE.AND P3, PT, R6.reuse, R164, PT ;  /* 0x000000a40600720c */ /* 0x040fe40003f66270 */
[C---:B------:R-:W-:Y:S02]  /*2f90*/  ISETP.GE.AND P1, PT, R6.reuse, R163, PT ;  /* 0x000000a30600720c */ /* 0x040fe40003f26270 */
[----:B------:R-:W-:-:S02]  /*2fa0*/  ISETP.GE.AND P4, PT, R6, R161, PT ;  /* 0x000000a10600720c */ /* 0x000fc40003f86270 */
[----:B------:R-:W-:Y:S01]  /*2fb0*/  ISETP.GE.AND P2, PT, R4, R164, PT ;  /* 0x000000a40400720c */ /* 0x000fe20003f46270 */
[----:B------:R-:W1:Y:S01]  /*2fc0*/  MUFU.TANH R144, R62 ;  /* 0x0000003e00907308 */ /* 0x000e620000002400 */
[----:B------:R-:W-:Y:S02]  /*2fd0*/  FSEL R168, R168, -INF , !P6 ;  /* 0xff800000a8a87808 */ /* 0x000fe40007000000 */
[----:B---3--:R-:W-:Y:S02]  /*2fe0*/  FSEL R148, R148, -INF , !P5 ;  /* 0xff80000094947808 */ /* 0x008fe40006800000 */
[----:B------:R-:W-:Y:S02]  /*2ff0*/  FSEL R167, R118, -INF , !P3 ;  /* 0xff80000076a77808 */ /* 0x000fe40005800000 */
[----:B------:R-:W-:Y:S01]  /*3000*/  FSEL R139, R93, -INF , !P1 ;  /* 0xff8000005d8b7808 */ /* 0x000fe20004800000 */
[----:B------:R-:W3:Y:S01]  /*3010*/  MUFU.TANH R171, R65 ;  /* 0x0000004100ab7308 */ /* 0x000ee20000002400 */
[----:B----4-:R-:W-:-:S02]  /*3020*/  FSEL R146, R146, -INF , !P4 ;  /* 0xff80000092927808 */ /* 0x010fc40006000000 */
[----:B-----5:R-:W-:Y:S02]  /*3030*/  FSEL R169, R169, -INF , !P2 ;  /* 0xff800000a9a97808 */ /* 0x020fe40005000000 */
[C---:B------:R-:W-:Y:S02]  /*3040*/  ISETP.GE.AND P6, PT, R4.reuse, R163, PT ;  /* 0x000000a30400720c */ /* 0x040fe40003fc6270 */
[C---:B------:R-:W-:Y:S01]  /*3050*/  ISETP.GE.AND P5, PT, R4.reuse, R162, PT ;  /* 0x000000a20400720c */ /* 0x040fe20003fa6270 */
[----:B------:R-:W4:Y:S01]  /*3060*/  MUFU.TANH R67, R67 ;  /* 0x0000004300437308 */ /* 0x000f220000002400 */
[----:B------:R-:W-:Y:S02]  /*3070*/  ISETP.GE.AND P3, PT, R4, R161, PT ;  /* 0x000000a10400720c */ /* 0x000fe40003f66270 */
[C---:B------:R-:W-:Y:S02]  /*3080*/  ISETP.GE.AND P1, PT, R40.reuse, R164, PT ;  /* 0x000000a42800720c */ /* 0x040fe40003f26270 */
[----:B------:R-:W-:-:S02]  /*3090*/  ISETP.GE.AND P4, PT, R40, R162, PT ;  /* 0x000000a22800720c */ /* 0x000fc40003f86270 */
[C---:B------:R-:W-:Y:S01]  /*30a0*/  ISETP.GE.AND P2, PT, R40.reuse, R161, PT ;  /* 0x000000a12800720c */ /* 0x040fe20003f46270 */
[----:B------:R-:W5:Y:S01]  /*30b0*/  MUFU.TANH R149, R61 ;  /* 0x0000003d00957308 */ /* 0x000f620000002400 */
[----:B------:R-:W-:Y:S02]  /*30c0*/  IADD3 R40, R40, 0x39, RZ ;  /* 0x0000003928287810 */ /* 0x000fe40007ffe0ff */
[----:B-1----:R-:W-:Y:S02]  /*30d0*/  FSEL R137, R137, -INF , !P6 ;  /* 0xff80000089897808 */ /* 0x002fe40007000000 */
[----:B--2---:R-:W-:Y:S02]  /*30e0*/  FSEL R151, R151, -INF , !P5 ;  /* 0xff80000097977808 */ /* 0x004fe40006800000 */
[----:B------:R-:W-:Y:S01]  /*30f0*/  FSEL R144, R144, -INF , !P3 ;  /* 0xff80000090907808 */ /* 0x000fe20005800000 */
[----:B------:R-:W1:Y:S01]  /*3100*/  MUFU.TANH R142, R63 ;  /* 0x0000003f008e7308 */ /* 0x000e620000002400 */
[----:B------:R-:W-:Y:S01]  /*3110*/  FSEL R120, R120, -INF , !P1 ;  /* 0xff80000078787808 */ /* 0x000fe20004800000 */
[----:B------:R-:W-:Y:S01]  /*3120*/  BAR.SYNC.DEFER_BLOCKING 0x0 ;  /* 0x0000000000007b1d */ /* 0x000fe20000010000 */
[----:B------:R-:W-:-:S02]  /*3130*/  ISETP.GE.AND P6, PT, R40, R164, PT ;  /* 0x000000a42800720c */ /* 0x000fc40003fc6270 */
[C---:B------:R-:W-:Y:S02]  /*3140*/  ISETP.GE.AND P5, PT, R40.reuse, R163, PT ;  /* 0x000000a32800720c */ /* 0x040fe40003fa6270 */
[C---:B------:R-:W-:Y:S02]  /*3150*/  ISETP.GE.AND P3, PT, R40.reuse, R162, PT ;  /* 0x000000a22800720c */ /* 0x040fe40003f66270 */
[----:B------:R-:W-:Y:S02]  /*3160*/  ISETP.GE.AND P1, PT, R40, R161, PT ;  /* 0x000000a12800720c */ /* 0x000fe40003f26270 */
[----:B------:R-:W-:Y:S02]  /*3170*/  FSEL R92, R92, -INF , !P4 ;  /* 0xff8000005c5c7808 */ /* 0x000fe40006000000 */
[----:B------:R-:W-:Y:S02]  /*3180*/  FSEL R119, R119, -INF , !P2 ;  /* 0xff80000077777808 */ /* 0x000fe40005000000 */
[----:B---3--:R-:W-:-:S02]  /*3190*/  FSEL R171, R171, -INF , !P6 ;  /* 0xff800000abab7808 */ /* 0x008fc40007000000 */
[----:B----4-:R-:W-:Y:S02]  /*31a0*/  FSEL R67, R67, -INF , !P5 ;  /* 0xff80000043437808 */ /* 0x010fe40006800000 */
[----:B-----5:R-:W-:Y:S02]  /*31b0*/  FSEL R149, R149, -INF , !P3 ;  /* 0xff80000095957808 */ /* 0x020fe40005800000 */
[----:B-1----:R-:W-:Y:S01]  /*31c0*/  FSEL R142, R142, -INF , !P1 ;  /* 0xff8000008e8e7808 */ /* 0x002fe20004800000 */
[----:B------:R-:W-:Y:S05]  /*31d0*/  @!P0 BRA `(.L_x_663) ;  /* 0x0000018000008947 */ /* 0x000fea0003800000 */
[----:B------:R-:W-:Y:S01]  /*31e0*/  IADD3 R5, R160, -0x2, RZ ;  /* 0xfffffffea0057810 */ /* 0x000fe20007ffe0ff */
[----:B------:R-:W-:-:S03]  /*31f0*/  IMAD.SHL.U32 R6, R152, 0x20, RZ ;  /* 0x0000002098067824 */ /* 0x000fc600078e00ff */
[----:B------:R-:W-:Y:S01]  /*3200*/  SHF.R.S32.HI R4, RZ, 0x1f, R5 ;  /* 0x0000001fff047819 */ /* 0x000fe20000011405 */
[----:B------:R-:W-:Y:S02]  /*3210*/  IMAD R124, R124, R5, RZ ;  /* 0x000000057c7c7224 */ /* 0x000fe400078e02ff */
[----:B------:R-:W-:Y:S01]  /*3220*/  IMAD.WIDE.U32 R18, R5, R125, R214 ;  /* 0x0000007d05127225 */ /* 0x000fe200078e00d6 */
[----:B------:R-:W-:-:S03]  /*3230*/  SHF.L.U64.HI R5, R152, 0x5, R153 ;  /* 0x0000000598057819 */ /* 0x000fc60000010299 */
[----:B------:R-:W-:Y:S01]  /*3240*/  IMAD R4, R4, R125, R124 ;  /* 0x0000007d04047224 */ /* 0x000fe200078e027c */
[----:B------:R-:W-:-:S03]  /*3250*/  LEA R22, P2, R18, c[0x0][0x168], 0x1 ;  /* 0x00005a0012167a11 */ /* 0x000fc600078408ff */
[----:B------:R-:W-:Y:S01]  /*3260*/  IMAD.IADD R4, R19, 0x1, R4 ;  /* 0x0000000113047824 */ /* 0x000fe200078e0204 */
[----:B------:R-:W-:-:S04]  /*3270*/  IADD3 R26, P1, R6, R22, RZ ;  /* 0x00000016061a7210 */ /* 0x000fc80007f3e0ff */
[----:B------:R-:W-:Y:S02]  /*3280*/  LEA.HI.X R23, R18, c[0x0][0x16c], R4, 0x1, P2 ;  /* 0x00005b0012177a11 */ /* 0x000fe400010f0c04 */
[----:B------:R-:W-:-:S03]  /*3290*/  IADD3 R18, P2, R26, R6, RZ ;  /* 0x000000061a127210 */ /* 0x000fc60007f5e0ff */
[----:B------:R-:W-:Y:S01]  /*32a0*/  IMAD.X R27, R5, 0x1, R23, P1 ;  /* 0x00000001051b7824 */ /* 0x000fe200008e0617 */
[----:B------:R-:W-:Y:S01]  /*32b0*/  IADD3 R6, P1, R18, R6, RZ ;  /* 0x0000000612067210 */ /* 0x000fe20007f3e0ff */
        /* <DEDUP_REMOVED lines=10> */
.L_x_663:
        /* <DEDUP_REMOVED lines=44> */
[----:B-1----:R-:W-:Y:S01]  /*3620*/  FMNMX.FTZ R7, R5, R7, !PT ;  /* 0x0000000705077209 */ /* 0x002fe20007810000 */
[----:B------:R-:W1:Y:S01]  /*3630*/  SHFL.BFLY PT, R4, R17, 0x2, 0x1f ;  /* 0x0c401f0011047f89 */ /* 0x000e6200000e0000 */
[----:B------:R-:W-:-:S02]  /*3640*/  FMNMX.FTZ R5, R16, R10, !PT ;  /* 0x0000000a10057209 */ /* 0x000fc40007810000 */
[----:B------:R-:W-:Y:S01]  /*3650*/  FMNMX.FTZ R6, R144, R6, !PT ;  /* 0x0000000690067209 */ /* 0x000fe20007810000 */
[----:B------:R-:W2:Y:S01]  /*3660*/  SHFL.BFLY PT, R136, R7, 0x1, 0x1f ;  /* 0x0c201f0007887f89 */ /* 0x000ea200000e0000 */
[----:B------:R-:W-:Y:S02]  /*3670*/  FMNMX.FTZ R5, R11, R5, !PT ;  /* 0x000000050b057209 */ /* 0x000fe40007810000 */
[----:B------:R-:W-:Y:S02]  /*3680*/  FMNMX.FTZ R6, R142, R6, !PT ;  /* 0x000000068e067209 */ /* 0x000fe40007810000 */
[----:B------:R-:W-:Y:S02]  /*3690*/  FMNMX.FTZ R5, R24, R5, !PT ;  /* 0x0000000518057209 */ /* 0x000fe40007810000 */
[----:B------:R-:W-:Y:S01]  /*36a0*/  SHF.L.U32 R192, R3, 0x1, RZ ;  /* 0x0000000103c07819 */ /* 0x000fe200000006ff */
[----:B------:R-:W3:Y:S01]  /*36b0*/  SHFL.BFLY PT, R133, R6, 0x2, 0x1f ;  /* 0x0c401f0006857f89 */ /* 0x000ee200000e0000 */
[----:B------:R-:W-:-:S02]  /*36c0*/  FMNMX.FTZ R5, R138, R5, !PT ;  /* 0x000000058a057209 */ /* 0x000fc40007810000 */
[-C--:B------:R-:W-:Y:S02]  /*36d0*/  LEA R189, R2, R192.reuse, 0x1 ;  /* 0x000000c002bd7211 */ /* 0x080fe400078e08ff */
[----:B------:R-:W-:Y:S02]  /*36e0*/  FMNMX.FTZ R5, R141, R5, !PT ;  /* 0x000000058d057209 */ /* 0x000fe40007810000 */
[----:B------:R-:W-:Y:S02]  /*36f0*/  LEA R190, R0, R192, 0x1 ;  /* 0x000000c000be7211 */ /* 0x000fe400078e08ff */
[----:B------:R-:W-:Y:S02]  /*3700*/  FMNMX.FTZ R5, R178, R5, !PT ;  /* 0x00000005b2057209 */ /* 0x000fe40007810000 */
[----:B------:R-:W-:Y:S01]  /*3710*/  LEA R188, R0, R189, 0x1 ;  /* 0x000000bd00bc7211 */ /* 0x000fe200078e08ff */
[----:B------:R-:W-:Y:S01]  /*3720*/  LDSM.16.MT88.4 R100, [R190+0x6000] ;  /* 0x00600000be64783b */ /* 0x000fe20000004200 */
[----:B------:R-:W-:-:S02]  /*3730*/  FMNMX.FTZ R5, R180, R5, !PT ;  /* 0x00000005b4057209 */ /* 0x000fc40007810000 */
[----:B-1----:R-:W-:Y:S02]  /*3740*/  FMNMX.FTZ R4, R17, R4, !PT ;  /* 0x0000000411047209 */ /* 0x002fe40007810000 */
[----:B------:R-:W-:Y:S02]  /*3750*/  FMNMX.FTZ R5, R170, R5, !PT ;  /* 0x00000005aa057209 */ /* 0x000fe40007810000 */
[----:B--2---:R-:W-:Y:S01]  /*3760*/  FMNMX.FTZ R136, R7, R136, !PT ;  /* 0x0000008807887209 */ /* 0x004fe20007810000 */
[----:B------:R-:W1:Y:S01]  /*3770*/  SHFL.BFLY PT, R134, R4, 0x1, 0x1f ;  /* 0x0c201f0004867f89 */ /* 0x000e6200000e0000 */
[----:B------:R-:W-:Y:S02]  /*3780*/  FMNMX.FTZ R5, R173, R5, !PT ;  /* 0x00000005ad057209 */ /* 0x000fe40007810000 */
[C---:B------:R-:W-:Y:S01]  /*3790*/  FSETP.NEU.FTZ.AND P1, PT, R136.reuse, -INF , PT ;  /* 0xff8000008800780b */ /* 0x040fe20003f3d000 */
[----:B------:R-:W-:Y:S01]  /*37a0*/  FMUL.FTZ R174, R136, c[0x0][0x23c] ;  /* 0x00008f0088ae7a20 */ /* 0x000fe20000410000 */
[----:B------:R-:W-:-:S02]  /*37b0*/  FMNMX.FTZ R5, R175, R5, !PT ;  /* 0x00000005af057209 */ /* 0x000fc40007810000 */
[----:B---3--:R-:W-:Y:S02]  /*37c0*/  FMNMX.FTZ R133, R6, R133, !PT ;  /* 0x0000008506857209 */ /* 0x008fe40007810000 */
[----:B------:R-:W-:Y:S02]  /*37d0*/  FMNMX.FTZ R6, R172, R5, !PT ;  /* 0x00000005ac067209 */ /* 0x000fe40007810000 */
[----:B------:R-:W-:Y:S01]  /*37e0*/  FSEL R174, R174, RZ, P1 ;  /* 0x000000ffaeae7208 */ /* 0x000fe20000800000 */
[----:B------:R-:W2:Y:S01]  /*37f0*/  SHFL.BFLY PT, R5, R133, 0x1, 0x1f ;  /* 0x0c201f0085057f89 */ /* 0x000ea200000e0000 */
[----:B------:R-:W-:-:S03]  /*3800*/  FMNMX.FTZ R6, R140, R6, !PT ;  /* 0x000000068c067209 */ /* 0x000fc60007810000 */
[--C-:B------:R-:W-:Y:S01]  /*3810*/  FFMA.FTZ R36, R51, c[0x0][0x23c], -R174.reuse ;  /* 0x00008f0033247a23 */ /* 0x100fe200000108ae */
[----:B------:R-:W-:Y:S01]  /*3820*/  FMNMX.FTZ R135, R139, R6, !PT ;  /* 0x000000068b877209 */ /* 0x000fe20007810000 */
[--C-:B------:R-:W-:Y:S02]  /*3830*/  FFMA.FTZ R49, R120, c[0x0][0x23c], -R174.reuse ;  /* 0x00008f0078317a23 */ /* 0x100fe400000108ae */
[--C-:B------:R-:W-:Y:S01]  /*3840*/  FFMA.FTZ R48, R121, c[0x0][0x23c], -R174.reuse ;  /* 0x00008f0079307a23 */ /* 0x100fe200000108ae */
[----:B------:R-:W-:Y:S01]  /*3850*/  FMNMX.FTZ R135, R137, R135, !PT ;  /* 0x0000008789877209 */ /* 0x000fe20007810000 */
[--C-:B------:R-:W-:Y:S01]  /*3860*/  FFMA.FTZ R41, R91, c[0x0][0x23c], -R174.reuse ;  /* 0x00008f005b297a23 */ /* 0x100fe200000108ae */
[----:B------:R-:W-:Y:S01]  /*3870*/  MUFU.EX2 R36, R36 ;  /* 0x0000002400247308 */ /* 0x000fe20000000800 */
[----:B-1----:R-:W-:Y:S01]  /*3880*/  FMNMX.FTZ R134, R4, R134, !PT ;  /* 0x0000008604867209 */ /* 0x002fe20007810000 */
[--C-:B------:R-:W-:Y:S01]  /*3890*/  FFMA.FTZ R47, R96, c[0x0][0x23c], -R174.reuse ;  /* 0x00008f00602f7a23 */ /* 0x100fe200000108ae */
[----:B------:R-:W-:Y:S01]  /*38a0*/  FMNMX.FTZ R135, R67, R135, !PT ;  /* 0x0000008743877209 */ /* 0x000fe20007810000 */
[----:B------:R-:W-:Y:S01]  /*38b0*/  FFMA.FTZ R2, R108, c[0x0][0x23c], -R174 ;  /* 0x00008f006c027a23 */ /* 0x000fe200000108ae */
[C---:B------:R-:W-:Y:S01]  /*38c0*/  FSETP.NEU.FTZ.AND P1, PT, R134.reuse, -INF , PT ;  /* 0xff8000008600780b */ /* 0x040fe20003f3d000 */
[----:B------:R-:W-:-:S02]  /*38d0*/  FMUL.FTZ R150, R134, c[0x0][0x23c] ;  /* 0x00008f0086967a20 */ /* 0x000fc40000410000 */
[----:B------:R-:W1:Y:S01]  /*38e0*/  SHFL.BFLY PT, R4, R135, 0x2, 0x1f ;  /* 0x0c401f0087047f89 */ /* 0x000e6200000e0000 */
[----:B------:R-:W-:Y:S01]  /*38f0*/  MUFU.EX2 R49, R49 ;  /* 0x0000003100317308 */ /* 0x000fe20000000800 */
[--C-:B------:R-:W-:Y:S01]  /*3900*/  FFMA.FTZ R56, R56, c[0x0][0x23c], -R174.reuse ;  /* 0x00008f0038387a23 */ /* 0x100fe200000108ae */
[----:B------:R-:W-:Y:S01]  /*3910*/  FSEL R150, R150, RZ, P1 ;  /* 0x000000ff96967208 */ /* 0x000fe20000800000 */
[--C-:B------:R-:W-:Y:S01]  /*3920*/  FFMA.FTZ R57, R57, c[0x0][0x23c], -R174.reuse ;  /* 0x00008f0039397a23 */ /* 0x100fe200000108ae */
[----:B--2---:R-:W-:Y:S01]  /*3930*/  FMNMX.FTZ R133, R133, R5, !PT ;  /* 0x0000000585857209 */ /* 0x004fe20007810000 */
[----:B------:R-:W-:Y:S02]  /*3940*/  FFMA.FTZ R58, R58, c[0x0][0x23c], -R174 ;  /* 0x00008f003a3a7a23 */ /* 0x000fe400000108ae */
[--C-:B------:R-:W-:Y:S01]  /*3950*/  FFMA.FTZ R38, R85, c[0x0][0x23c], -R150.reuse ;  /* 0x00008f0055267a23 */ /* 0x100fe20000010896 */
[C---:B------:R-:W-:Y:S01]  /*3960*/  FSETP.NEU.FTZ.AND P1, PT, R133.reuse, -INF , PT ;  /* 0xff8000008500780b */ /* 0x040fe20003f3d000 */
[----:B------:R-:W-:Y:S01]  /*3970*/  FMUL.FTZ R143, R133, c[0x0][0x23c] ;  /* 0x00008f00858f7a20 */ /* 0x000fe20000410000 */
[----:B------:R-:W-:Y:S01]  /*3980*/  LDSM.16.MT88.4 R84, [R189+0x6000] ;  /* 0x00600000bd54783b */ /* 0x000fe20000004200 */
[--C-:B------:R-:W-:Y:S01]  /*3990*/  FFMA.FTZ R40, R92, c[0x0][0x23c], -R150.reuse ;  /* 0x00008f005c287a23 */ /* 0x100fe20000010896 */
[----:B------:R-:W2:Y:S01]  /*39a0*/  MUFU.EX2 R48, R48 ;  /* 0x0000003000307308 */ /* 0x000ea20000000800 */
[--C-:B------:R-:W-:Y:S01]  /*39b0*/  FFMA.FTZ R39, R70, c[0x0][0x23c], -R150.reuse ;  /* 0x00008f0046277a23 */ /* 0x100fe20000010896 */
[----:B------:R-:W-:Y:S01]  /*39c0*/  FSEL R143, R143, RZ, P1 ;  /* 0x000000ff8f8f7208 */ /* 0x000fe20000800000 */
[----:B------:R-:W-:-:S02]  /*39d0*/  FFMA.FTZ R29, R94, c[0x0][0x23c], -R150 ;  /* 0x00008f005e1d7a23 */ /* 0x000fc40000010896 */
[--C-:B------:R-:W-:Y:S02]  /*39e0*/  FFMA.FTZ R0, R43, c[0x0][0x23c], -R150.reuse ;  /* 0x00008f002b007a23 */ /* 0x100fe40000010896 */
[--C-:B------:R-:W-:Y:S01]  /*39f0*/  FFMA.FTZ R37, R119, c[0x0][0x23c], -R143.reuse ;  /* 0x00008f0077257a23 */ /* 0x100fe2000001088f */
[----:B------:R-:W-:Y:S01]  /*3a00*/  MUFU.EX2 R40, R40 ;  /* 0x0000002800287308 */ /* 0x000fe20000000800 */
[----:B------:R-:W-:Y:S01]  /*3a10*/  LDSM.16.MT88.4 R116, [R192+0x6000] ;  /* 0x00600000c074783b */ /* 0x000fe20000004200 */
[--C-:B------:R-:W-:Y:S01]  /*3a20*/  FFMA.FTZ R42, R90, c[0x0][0x23c], -R143.reuse ;  /* 0x00008f005a2a7a23 */ /* 0x100fe2000001088f */
[----:B-1----:R-:W-:Y:S01]  /*3a30*/  FMNMX.FTZ R135, R135, R4, !PT ;  /* 0x0000000487877209 */ /* 0x002fe20007810000 */
[--C-:B------:R-:W-:Y:S01]  /*3a40*/  FFMA.FTZ R44, R98, c[0x0][0x23c], -R143.reuse ;  /* 0x00008f00622c7a23 */ /* 0x100fe2000001088f */
[----:B------:R-:W-:Y:S01]  /*3a50*/  LDSM.16.MT88.4 R4, [R188+0x6000] ;  /* 0x00600000bc04783b */ /* 0x000fe20000004200 */
[----:B------:R-:W-:Y:S02]  /*3a60*/  FFMA.FTZ R3, R95, c[0x0][0x23c], -R143 ;  /* 0x00008f005f037a23 */ /* 0x000fe4000001088f */
[----:B------:R-:W1:Y:S01]  /*3a70*/  MUFU.EX2 R39, R39 ;  /* 0x0000002700277308 */ /* 0x000e620000000800 */
[----:B------:R-:W3:Y:S01]  /*3a80*/  SHFL.BFLY PT, R17, R135, 0x1, 0x1f ;  /* 0x0c201f0087117f89 */ /* 0x000ee200000e0000 */
[--C-:B------:R-:W-:Y:S01]  /*3a90*/  FFMA.FTZ R30, R25, c[0x0][0x23c], -R150.reuse ;  /* 0x00008f00191e7a23 */ /* 0x100fe20000010896 */
[----:B--2---:R-:W-:Y:S01]  /*3aa0*/  F2FP.PACK_AB R68, R48, R49 ;  /* 0x000000313044723e */ /* 0x004fe200000000ff */
[----:B------:R-:W-:-:S02]  /*3ab0*/  FFMA.FTZ R43, R33, c[0x0][0x23c], -R150 ;  /* 0x00008f00212b7a23 */ /* 0x000fc40000010896 */
[--C-:B------:R-:W-:Y:S02]  /*3ac0*/  FFMA.FTZ R45, R21, c[0x0][0x23c], -R150.reuse ;  /* 0x00008f00152d7a23 */ /* 0x100fe40000010896 */
[----:B------:R-:W-:Y:S01]  /*3ad0*/  MUFU.EX2 R38, R38 ;  /* 0x0000002600267308 */ /* 0x000fe20000000800 */
[--C-:B------:R-:W-:Y:S02]  /*3ae0*/  FFMA.FTZ R54, R8, c[0x0][0x23c], -R143.reuse ;  /* 0x00008f0008367a23 */ /* 0x100fe4000001088f */
[--C-:B------:R-:W-:Y:S02]  /*3af0*/  FFMA.FTZ R50, R9, c[0x0][0x23c], -R143.reuse ;  /* 0x00008f0009327a23 */ /* 0x100fe4000001088f */
[--C-:B------:R-:W-:Y:S02]  /*3b00*/  FFMA.FTZ R53, R32, c[0x0][0x23c], -R143.reuse ;  /* 0x00008f0020357a23 */ /* 0x100fe4000001088f */
[----:B------:R-:W-:Y:S01]  /*3b10*/  FFMA.FTZ R55, R20, c[0x0][0x23c], -R143 ;  /* 0x00008f0014377a23 */ /* 0x000fe2000001088f */
[----:B------:R-:W2:Y:S01]  /*3b20*/  MUFU.EX2 R29, R29 ;  /* 0x0000001d001d7308 */ /* 0x000ea20000000800 */
[----:B------:R-:W-:Y:S01]  /*3b30*/  LDSM.16.MT88.4 R32, [R189+0x6800] ;  /* 0x00680000bd20783b */ /* 0x000fe20000004200 */
[----:B-1----:R-:W-:Y:S01]  /*3b40*/  F2FP.PACK_AB R72, R39, R40 ;  /* 0x000000282748723e */ /* 0x002fe200000000ff */
[----:B------:R-:W-:-:S02]  /*3b50*/  FFMA.FTZ R66, R181, c[0x0][0x23c], -R150 ;  /* 0x00008f00b5427a23 */ /* 0x000fc40000010896 */
[----:B------:R-:W-:Y:S01]  /*3b60*/  LDSM.16.MT88.4 R20, [R188+0x6800] ;  /* 0x00680000bc14783b */ /* 0x000fe20000004200 */
[----:B------:R-:W-:Y:S02]  /*3b70*/  FFMA.FTZ R65, R179, c[0x0][0x23c], -R150 ;  /* 0x00008f00b3417a23 */ /* 0x000fe40000010896 */
[----:B------:R-:W-:Y:S01]  /*3b80*/  MUFU.EX2 R37, R37 ;  /* 0x0000002500257308 */ /* 0x000fe20000000800 */
[----:B---3--:R-:W-:Y:S01]  /*3b90*/  FMNMX.FTZ R135, R135, R17, !PT ;  /* 0x0000001187877209 */ /* 0x008fe20007810000 */
[--C-:B------:R-:W-:Y:S02]  /*3ba0*/  FFMA.FTZ R145, R145, c[0x0][0x23c], -R143.reuse ;  /* 0x00008f0091917a23 */ /* 0x100fe4000001088f */
[----:B------:R-:W-:Y:S01]  /*3bb0*/  FFMA.FTZ R147, R147, c[0x0][0x23c], -R143 ;  /* 0x00008f0093937a23 */ /* 0x000fe2000001088f */
[C---:B------:R-:W-:Y:S01]  /*3bc0*/  FSETP.NEU.FTZ.AND P1, PT, R135.reuse, -INF , PT ;  /* 0xff8000008700780b */ /* 0x040fe20003f3d000 */
[----:B------:R-:W-:Y:S02]  /*3bd0*/  FMUL.FTZ R132, R135, c[0x0][0x23c] ;  /* 0x00008f0087847a20 */ /* 0x000fe40000410000 */
[----:B------:R-:W1:Y:S01]  /*3be0*/  MUFU.EX2 R42, R42 ;  /* 0x0000002a002a7308 */ /* 0x000e620000000800 */
[----:B--2---:R-:W-:Y:S01]  /*3bf0*/  F2FP.PACK_AB R74, R29, R38 ;  /* 0x000000261d4a723e */ /* 0x004fe200000000ff */
[--C-:B------:R-:W-:Y:S01]  /*3c00*/  FFMA.FTZ R59, R59, c[0x0][0x23c], -R174.reuse ;  /* 0x00008f003b3b7a23 */ /* 0x100fe200000108ae */
[----:B------:R-:W-:Y:S01]  /*3c10*/  FSEL R132, R132, RZ, P1 ;  /* 0x000000ff84847208 */ /* 0x000fe20000800000 */
[----:B------:R-:W-:-:S02]  /*3c20*/  FFMA.FTZ R64, R64, c[0x0][0x23c], -R174 ;  /* 0x00008f0040407a23 */ /* 0x000fc400000108ae */
[----:B------:R-:W-:Y:S02]  /*3c30*/  FADD.FTZ R48, R49, R48 ;  /* 0x0000003031307221 */ /* 0x000fe40000010000 */
[----:B------:R-:W-:Y:S01]  /*3c40*/  MUFU.EX2 R44, R44 ;  /* 0x0000002c002c7308 */ /* 0x000fe20000000800 */
[--C-:B------:R-:W-:Y:S02]  /*3c50*/  FFMA.FTZ R52, R16, c[0x0][0x23c], -R132.reuse ;  /* 0x00008f0010347a23 */ /* 0x100fe40000010884 */
[--C-:B------:R-:W-:Y:S01]  /*3c60*/  FFMA.FTZ R51, R10, c[0x0][0x23c], -R132.reuse ;  /* 0x00008f000a337a23 */ /* 0x100fe20000010884 */
[----:B------:R-:W-:Y:S01]  /*3c70*/  LDSM.16.MT88.4 R16, [R192+0x7000] ;  /* 0x00700000c010783b */ /* 0x000fe20000004200 */
[--C-:B------:R-:W-:Y:S02]  /*3c80*/  FFMA.FTZ R46, R11, c[0x0][0x23c], -R132.reuse ;  /* 0x00008f000b2e7a23 */ /* 0x100fe40000010884 */
[--C-:B------:R-:W-:Y:S01]  /*3c90*/  FFMA.FTZ R31, R24, c[0x0][0x23c], -R132.reuse ;  /* 0x00008f00181f7a23 */ /* 0x100fe20000010884 */
[----:B------:R-:W2:Y:S01]  /*3ca0*/  MUFU.EX2 R3, R3 ;  /* 0x0000000300037308 */ /* 0x000ea20000000800 */
[----:B------:R-:W3:Y:S01]  /*3cb0*/  LDSM.16.MT88.4 R8, [R192+0x6800] ;  /* 0x00680000c008783b */ /* 0x000ee20000004200 */
[----:B-1----:R-:W-:Y:S01]  /*3cc0*/  F2FP.PACK_AB R73, R42, R37 ;  /* 0x000000252a49723e */ /* 0x002fe200000000ff */
[----:B------:R-:W-:-:S02]  /*3cd0*/  FFMA.FTZ R61, R138, c[0x0][0x23c], -R132 ;  /* 0x00008f008a3d7a23 */ /* 0x000fc40000010884 */
[----:B------:R-:W1:Y:S01]  /*3ce0*/  LDSM.16.MT88.4 R24, [R190+0x6800] ;  /* 0x00680000be18783b */ /* 0x000e620000004200 */
[--C-:B------:R-:W-:Y:S02]  /*3cf0*/  FFMA.FTZ R60, R141, c[0x0][0x23c], -R132.reuse ;  /* 0x00008f008d3c7a23 */ /* 0x100fe40000010884 */
[----:B------:R-:W-:Y:S01]  /*3d00*/  MUFU.EX2 R41, R41 ;  /* 0x0000002900297308 */ /* 0x000fe20000000800 */
[--C-:B------:R-:W-:Y:S02]  /*3d10*/  FFMA.FTZ R62, R178, c[0x0][0x23c], -R132.reuse ;  /* 0x00008f00b23e7a23 */ /* 0x100fe40000010884 */
[----:B------:R-:W-:Y:S02]  /*3d20*/  FFMA.FTZ R63, R180, c[0x0][0x23c], -R132 ;  /* 0x00008f00b43f7a23 */ /* 0x000fe40000010884 */
[--C-:B------:R-:W-:Y:S02]  /*3d30*/  FFMA.FTZ R138, R15, c[0x0][0x23c], -R150.reuse ;  /* 0x00008f000f8a7a23 */ /* 0x100fe40000010896 */
[----:B------:R-:W-:Y:S01]  /*3d40*/  FFMA.FTZ R141, R14, c[0x0][0x23c], -R150 ;  /* 0x00008f000e8d7a23 */ /* 0x000fe20000010896 */
[----:B------:R-:W4:Y:S01]  /*3d50*/  MUFU.EX2 R47, R47 ;  /* 0x0000002f002f7308 */ /* 0x000f220000000800 */
[----:B--2---:R-:W-:Y:S01]  /*3d60*/  F2FP.PACK_AB R75, R3, R44 ;  /* 0x0000002c034b723e */ /* 0x004fe200000000ff */
[----:B------:R-:W-:-:S02]  /*3d70*/  FFMA.FTZ R170, R170, c[0x0][0x23c], -R132 ;  /* 0x00008f00aaaa7a23 */ /* 0x000fc40000010884 */
[--C-:B------:R-:W-:Y:S02]  /*3d80*/  FFMA.FTZ R173, R173, c[0x0][0x23c], -R132.reuse ;  /* 0x00008f00adad7a23 */ /* 0x100fe40000010884 */
[--C-:B------:R-:W-:Y:S02]  /*3d90*/  FFMA.FTZ R175, R175, c[0x0][0x23c], -R132.reuse ;  /* 0x00008f00afaf7a23 */ /* 0x100fe40000010884 */
[----:B------:R-:W-:Y:S01]  /*3da0*/  MUFU.EX2 R52, R52 ;  /* 0x0000003400347308 */ /* 0x000fe20000000800 */
[----:B------:R-:W-:Y:S01]  /*3db0*/  HMMA.16816.F32 R124, R72, R116, RZ ;  /* 0x00000074487c723c */ /* 0x000fe200000018ff */
[----:B------:R-:W-:Y:S02]  /*3dc0*/  FFMA.FTZ R172, R172, c[0x0][0x23c], -R132 ;  /* 0x00008f00acac7a23 */ /* 0x000fe40000010884 */
[----:B------:R-:W-:Y:S02]  /*3dd0*/  FADD.FTZ R39, R40, R39 ;  /* 0x0000002728277221 */ /* 0x000fe40000010000 */
[----:B------:R-:W-:-:S02]  /*3de0*/  FADD.FTZ R37, R37, R42 ;  /* 0x0000002a25257221 */ /* 0x000fc40000010000 */
[----:B------:R-:W2:Y:S01]  /*3df0*/  MUFU.EX2 R51, R51 ;  /* 0x0000003300337308 */ /* 0x000ea20000000800 */
[C---:B------:R-:W-:Y:S01]  /*3e00*/  HMMA.16816.F32 R108, R72.reuse, R100, RZ ;  /* 0x00000064486c723c */ /* 0x040fe200000018ff */
[----:B----4-:R-:W-:Y:S01]  /*3e10*/  F2FP.PACK_AB R70, R47, R41 ;  /* 0x000000292f46723e */ /* 0x010fe200000000ff */
[----:B------:R-:W-:Y:S02]  /*3e20*/  FADD.FTZ R48, R41, R48 ;  /* 0x0000003029307221 */ /* 0x000fe40000010000 */
[----:B------:R-:W-:Y:S02]  /*3e30*/  FADD.FTZ R39, R38, R39 ;  /* 0x0000002726277221 */ /* 0x000fe40000010000 */
[----:B------:R-:W-:Y:S01]  /*3e40*/  FADD.FTZ R37, R44, R37 ;  /* 0x000000252c257221 */ /* 0x000fe20000010000 */
[----:B------:R-:W4:Y:S01]  /*3e50*/  MUFU.EX2 R46, R46 ;  /* 0x0000002e002e7308 */ /* 0x000f220000000800 */
[----:B------:R-:W-:Y:S01]  /*3e60*/  HMMA.16816.F32 R92, R72, R84, RZ ;  /* 0x00000054485c723c */ /* 0x000fe200000018ff */
[----:B------:R-:W-:-:S02]  /*3e70*/  FADD.FTZ R48, R47, R48 ;  /* 0x000000302f307221 */ /* 0x000fc40000010000 */
[----:B------:R-:W-:Y:S02]  /*3e80*/  FADD.FTZ R39, R29, R39 ;  /* 0x000000271d277221 */ /* 0x000fe40000010000 */
[----:B------:R-:W-:Y:S02]  /*3e90*/  FADD.FTZ R37, R3, R37 ;  /* 0x0000002503257221 */ /* 0x000fe40000010000 */
[----:B------:R-:W5:Y:S01]  /*3ea0*/  MUFU.EX2 R31, R31 ;  /* 0x0000001f001f7308 */ /* 0x000f620000000800 */
[C---:B------:R-:W-:Y:S01]  /*3eb0*/  HMMA.16816.F32 R76, R72.reuse, R4, RZ ;  /* 0x00000004484c723c */ /* 0x040fe200000018ff */
[----:B--2---:R-:W-:Y:S01]  /*3ec0*/  F2FP.PACK_AB R69, R51, R52 ;  /* 0x000000343345723e */ /* 0x004fe200000000ff */
[----:B------:R-:W-:Y:S02]  /*3ed0*/  FADD.FTZ R51, R52, R51 ;  /* 0x0000003334337221 */ /* 0x000fe40000010000 */
[----:B------:R-:W-:Y:S02]  /*3ee0*/  FADD.FTZ R48, R36, R48 ;  /* 0x0000003024307221 */ /* 0x000fe40000010000 */
[----:B------:R-:W-:Y:S01]  /*3ef0*/  FFMA.FTZ R168, R168, c[0x0][0x23c], -R150 ;  /* 0x00008f00a8a87a23 */ /* 0x000fe20000010896 */
[----:B------:R-:W2:Y:S01]  /*3f00*/  MUFU.EX2 R30, R30 ;  /* 0x0000001e001e7308 */ /* 0x000ea20000000800 */
[----:B------:R-:W-:Y:S01]  /*3f10*/  HMMA.16816.F32 R120, R72, R118, RZ ;  /* 0x000000764878723c */ /* 0x000fe200000018ff */
[----:B----4-:R-:W-:-:S02]  /*3f20*/  FADD.FTZ R51, R46, R51 ;  /* 0x000000332e337221 */ /* 0x010fc40000010000 */
[--C-:B------:R-:W-:Y:S02]  /*3f30*/  FFMA.FTZ R166, R166, c[0x0][0x23c], -R150.reuse ;  /* 0x00008f00a6a67a23 */ /* 0x100fe40000010896 */
[--C-:B------:R-:W-:Y:S02]  /*3f40*/  FFMA.FTZ R151, R151, c[0x0][0x23c], -R150.reuse ;  /* 0x00008f0097977a23 */ /* 0x100fe40000010896 */
[----:B------:R-:W4:Y:S01]  /*3f50*/  MUFU.EX2 R0, R0 ;  /* 0x0000000000007308 */ /* 0x000f220000000800 */
[C---:B------:R-:W-:Y:S01]  /*3f60*/  HMMA.16816.F32 R104, R72.reuse, R102, RZ ;  /* 0x000000664868723c */ /* 0x040fe200000018ff */
[C---:B-----5:R-:W-:Y:S01]  /*3f70*/  F2FP.PACK_AB R71, R31.reuse, R46 ;  /* 0x0000002e1f47723e */ /* 0x060fe200000000ff */
[----:B------:R-:W-:Y:S02]  /*3f80*/  FADD.FTZ R51, R31, R51 ;  /* 0x000000331f337221 */ /* 0x000fe40000010000 */
[----:B------:R-:W-:Y:S02]  /*3f90*/  FFMA.FTZ R228, R149, c[0x0][0x23c], -R150 ;  /* 0x00008f0095e47a23 */ /* 0x000fe40000010896 */
[----:B------:R-:W-:Y:S01]  /*3fa0*/  FFMA.FTZ R148, R148, c[0x0][0x23c], -R143 ;  /* 0x00008f0094947a23 */ /* 0x000fe2000001088f */
[----:B------:R-:W5:Y:S01]  /*3fb0*/  MUFU.EX2 R43, R43 ;  /* 0x0000002b002b7308 */ /* 0x000f620000000800 */
[----:B------:R-:W-:Y:S01]  /*3fc0*/  HMMA.16816.F32 R88, R72, R86, RZ ;  /* 0x000000564858723c */ /* 0x000fe200000018ff */
[----:B--2---:R-:W-:-:S02]  /*3fd0*/  FADD.FTZ R39, R30, R39 ;  /* 0x000000271e277221 */ /* 0x004fc40000010000 */
[--C-:B------:R-:W-:Y:S02]  /*3fe0*/  FFMA.FTZ R146, R146, c[0x0][0x23c], -R143.reuse ;  /* 0x00008f0092927a23 */ /* 0x100fe4000001088f */
[--C-:B------:R-:W-:Y:S02]  /*3ff0*/  FFMA.FTZ R144, R144, c[0x0][0x23c], -R143.reuse ;  /* 0x00008f0090907a23 */ /* 0x100fe4000001088f */
[----:B------:R-:W2:Y:S01]  /*4000*/  MUFU.EX2 R45, R45 ;  /* 0x0000002d002d7308 */ /* 0x000ea20000000800 */
[----:B------:R-:W-:Y:S01]  /*4010*/  HMMA.16816.F32 R72, R72, R6, RZ ;  /* 0x000000064848723c */ /* 0x000fe200000018ff */
[----:B------:R-:W-:Y:S02]  /*4020*/  FFMA.FTZ R227, R142, c[0x0][0x23c], -R143 ;  /* 0x00008f008ee37a23 */ /* 0x000fe4000001088f */
[----:B----4-:R-:W-:Y:S02]  /*4030*/  FADD.FTZ R39, R0, R39 ;  /* 0x0000002700277221 */ /* 0x010fe40000010000 */
[----:B------:R-:W-:-:S02]  /*4040*/  FFMA.FTZ R167, R167, c[0x0][0x23c], -R174 ;  /* 0x00008f00a7a77a23 */ /* 0x000fc400000108ae */
[----:B------:R-:W4:Y:S01]  /*4050*/  MUFU.EX2 R54, R54 ;  /* 0x0000003600367308 */ /* 0x000f220000000800 */
[C---:B------:R-:W-:Y:S01]  /*4060*/  HMMA.16816.F32 R128, R68.reuse, R116, RZ ;  /* 0x000000744480723c */ /* 0x040fe200000018ff */
[----:B-----5:R-:W-:Y:S02]  /*4070*/  FADD.FTZ R39, R43, R39 ;  /* 0x000000272b277221 */ /* 0x020fe40000010000 */
[--C-:B------:R-:W-:Y:S02]  /*4080*/  FFMA.FTZ R169, R169, c[0x0][0x23c], -R174.reuse ;  /* 0x00008f00a9a97a23 */ /* 0x100fe400000108ae */
[----:B------:R-:W-:Y:S02]  /*4090*/  FFMA.FTZ R230, R171, c[0x0][0x23c], -R174 ;  /* 0x00008f00abe67a23 */ /* 0x000fe400000108ae */
[----:B------:R-:W5:Y:S01]  /*40a0*/  MUFU.EX2 R50, R50 ;  /* 0x0000003200327308 */ /* 0x000f620000000800 */
[----:B------:R-:W-:Y:S01]  /*40b0*/  HMMA.16816.F32 R112, R68, R100, RZ ;  /* 0x000000644470723c */ /* 0x000fe200000018ff */
[----:B------:R-:W-:-:S02]  /*40c0*/  FFMA.FTZ R229, R67, c[0x0][0x23c], -R132 ;  /* 0x00008f0043e57a23 */ /* 0x000fc40000010884 */
[----:B--2---:R-:W-:-:S04]  /*40d0*/  FADD.FTZ R39, R45, R39 ;  /* 0x000000272d277221 */ /* 0x004fc80000010000 */
[----:B------:R-:W2:Y:S01]  /*40e0*/  MUFU.EX2 R53, R53 ;  /* 0x0000003500357308 */ /* 0x000ea20000000800 */
[----:B------:R-:W-:Y:S01]  /*40f0*/  HMMA.16816.F32 R96, R68, R84, RZ ;  /* 0x000000544460723c */ /* 0x000fe200000018ff */
[----:B----4-:R-:W-:-:S06]  /*4100*/  FADD.FTZ R37, R54, R37 ;  /* 0x0000002536257221 */ /* 0x010fcc0000010000 */
[----:B------:R-:W4:Y:S01]  /*4110*/  MUFU.EX2 R55, R55 ;  /* 0x0000003700377308 */ /* 0x000f220000000800 */
[----:B------:R-:W-:Y:S01]  /*4120*/  HMMA.16816.F32 R116, R68, R118, RZ ;  /* 0x000000764474723c */ /* 0x000fe200000018ff */
[----:B-----5:R-:W-:-:S06]  /*4130*/  FADD.FTZ R37, R50, R37 ;  /* 0x0000002532257221 */ /* 0x020fcc0000010000 */
[----:B------:R-:W5:Y:S01]  /*4140*/  MUFU.EX2 R2, R2 ;  /* 0x0000000200027308 */ /* 0x000f620000000800 */
[----:B------:R-:W-:Y:S01]  /*4150*/  HMMA.16816.F32 R100, R68, R102, RZ ;  /* 0x000000664464723c */ /* 0x000fe200000018ff */
[----:B--2---:R-:W-:-:S06]  /*4160*/  FADD.FTZ R37, R53, R37 ;  /* 0x0000002535257221 */ /* 0x004fcc0000010000 */
        /* <DEDUP_REMOVED lines=8> */
[----:B------:R-:W-:Y:S01]  /*41f0*/  F2FP.PACK_AB R4, R0, R30 ;  /* 0x0000001e0004723e */ /* 0x000fe200000000ff */
[----:B--2---:R-:W-:Y:S01]  /*4200*/  FADD.FTZ R48, R56, R48 ;  /* 0x0000003038307221 */ /* 0x004fe20000010000 */
[----:B------:R-:W-:-:S04]  /*4210*/  F2FP.PACK_AB R5, R50, R54 ;  /* 0x000000363205723e */ /* 0x000fc800000000ff */
[----:B------:R-:W2:Y:S01]  /*4220*/  MUFU.EX2 R60, R60 ;  /* 0x0000003c003c7308 */ /* 0x000ea20000000800 */
[----:B------:R-:W-:Y:S01]  /*4230*/  F2FP.PACK_AB R6, R45, R43 ;  /* 0x0000002b2d06723e */ /* 0x000fe200000000ff */
[----:B----4-:R-:W-:Y:S01]  /*4240*/  FADD.FTZ R48, R57, R48 ;  /* 0x0000003039307221 */ /* 0x010fe20000010000 */
[----:B------:R-:W-:-:S05]  /*4250*/  F2FP.PACK_AB R7, R55, R53 ;  /* 0x000000353707723e */ /* 0x000fca00000000ff */
[----:B------:R-:W4:Y:S01]  /*4260*/  MUFU.EX2 R62, R62 ;  /* 0x0000003e003e7308 */ /* 0x000f220000000800 */
[----:B-----5:R-:W-:Y:S01]  /*4270*/  FADD.FTZ R51, R61, R51 ;  /* 0x000000333d337221 */ /* 0x020fe20000010000 */
[C---:B---3--:R-:W-:Y:S06]  /*4280*/  HMMA.16816.F32 R124, R4.reuse, R8, R124 ;  /* 0x00000008047c723c */ /* 0x048fec000000187c */
[----:B------:R-:W3:Y:S01]  /*4290*/  MUFU.EX2 R63, R63 ;  /* 0x0000003f003f7308 */ /* 0x000ee20000000800 */
[----:B--2---:R-:W-:Y:S01]  /*42a0*/  FADD.FTZ R51, R60, R51 ;  /* 0x000000333c337221 */ /* 0x004fe20000010000 */
[C---:B-1----:R-:W-:Y:S06]  /*42b0*/  HMMA.16816.F32 R108, R4.reuse, R24, R108 ;  /* 0x00000018046c723c */ /* 0x042fec000000186c */
[----:B------:R-:W1:Y:S01]  /*42c0*/  MUFU.EX2 R66, R66 ;  /* 0x0000004200427308 */ /* 0x000e620000000800 */
[----:B----4-:R-:W-:Y:S01]  /*42d0*/  FADD.FTZ R51, R62, R51 ;  /* 0x000000333e337221 */ /* 0x010fe20000010000 */
[C---:B------:R-:W-:Y:S06]  /*42e0*/  HMMA.16816.F32 R92, R4.reuse, R32, R92 ;  /* 0x00000020045c723c */ /* 0x040fec000000185c */
[----:B------:R-:W2:Y:S01]  /*42f0*/  MUFU.EX2 R65, R65 ;  /* 0x0000004100417308 */ /* 0x000ea20000000800 */
[----:B---3--:R-:W-:Y:S01]  /*4300*/  FADD.FTZ R51, R63, R51 ;  /* 0x000000333f337221 */ /* 0x008fe20000010000 */
[C---:B------:R-:W-:Y:S06]  /*4310*/  HMMA.16816.F32 R76, R4.reuse, R20, R76 ;  /* 0x00000014044c723c */ /* 0x040fec000000184c */
[----:B------:R-:W3:Y:S01]  /*4320*/  MUFU.EX2 R138, R138 ;  /* 0x0000008a008a7308 */ /* 0x000ee20000000800 */
[----:B-1----:R-:W-:Y:S01]  /*4330*/  FADD.FTZ R39, R66, R39 ;  /* 0x0000002742277221 */ /* 0x002fe20000010000 */
[C---:B------:R-:W-:Y:S06]  /*4340*/  HMMA.16816.F32 R120, R4.reuse, R10, R120 ;  /* 0x0000000a0478723c */ /* 0x040fec0000001878 */
[----:B------:R-:W1:Y:S01]  /*4350*/  MUFU.EX2 R141, R141 ;  /* 0x0000008d008d7308 */ /* 0x000e620000000800 */
[----:B--2---:R-:W-:Y:S01]  /*4360*/  FADD.FTZ R39, R65, R39 ;  /* 0x0000002741277221 */ /* 0x004fe20000010000 */
[C---:B------:R-:W-:Y:S06]  /*4370*/  HMMA.16816.F32 R104, R4.reuse, R26, R104 ;  /* 0x0000001a0468723c */ /* 0x040fec0000001868 */
[----:B------:R-:W-:Y:S01]  /*4380*/  MUFU.EX2 R145, R145 ;  /* 0x0000009100917308 */ /* 0x000fe20000000800 */
[----:B---3--:R-:W-:Y:S01]  /*4390*/  FADD.FTZ R39, R138, R39 ;  /* 0x000000278a277221 */ /* 0x008fe20000010000 */
[C---:B------:R-:W-:Y:S06]  /*43a0*/  HMMA.16816.F32 R88, R4.reuse, R34, R88 ;  /* 0x000000220458723c */ /* 0x040fec0000001858 */
[----:B------:R-:W-:Y:S01]  /*43b0*/  MUFU.EX2 R147, R147 ;  /* 0x0000009300937308 */ /* 0x000fe20000000800 */
[----:B-1----:R-:W-:Y:S01]  /*43c0*/  FADD.FTZ R39, R141, R39 ;  /* 0x000000278d277221 */ /* 0x002fe20000010000 */
[----:B------:R-:W-:Y:S06]  /*43d0*/  HMMA.16816.F32 R72, R4, R22, R72 ;  /* 0x000000160448723c */ /* 0x000fec0000001848 */
[----:B------:R-:W1:Y:S01]  /*43e0*/  MUFU.EX2 R58, R58 ;  /* 0x0000003a003a7308 */ /* 0x000e620000000800 */
[----:B------:R-:W-:-:S02]  /*43f0*/  F2FP.PACK_AB R4, R2, R36 ;  /* 0x000000240204723e */ /* 0x000fc400000000ff */
[----:B------:R-:W-:Y:S02]  /*4400*/  F2FP.PACK_AB R5, R60, R61 ;  /* 0x0000003d3c05723e */ /* 0x000fe400000000ff */
[----:B------:R-:W-:Y:S02]  /*4410*/  F2FP.PACK_AB R6, R57, R56 ;  /* 0x000000383906723e */ /* 0x000fe400000000ff */
[----:B------:R-:W-:Y:S01]  /*4420*/  F2FP.PACK_AB R7, R63, R62 ;  /* 0x0000003e3f07723e */ /* 0x000fe200000000ff */
[----:B------:R-:W2:Y:S06]  /*4430*/  MUFU.EX2 R59, R59 ;  /* 0x0000003b003b7308 */ /* 0x000eac0000000800 */
[----:B------:R-:W-:Y:S02]  /*4440*/  HMMA.16816.F32 R96, R4, R32, R96 ;  /* 0x000000200460723c */ /* 0x000fe40000001860 */
[----:B------:R-:W3:Y:S01]  /*4450*/  MUFU.EX2 R64, R64 ;  /* 0x0000004000407308 */ /* 0x000ee20000000800 */
[----:B-1----:R-:W-:-:S04]  /*4460*/  FADD.FTZ R48, R58, R48 ;  /* 0x000000303a307221 */ /* 0x002fc80000010000 */
[--C-:B------:R-:W-:Y:S01]  /*4470*/  FFMA.FTZ R32, R13, c[0x0][0x23c], -R143.reuse ;  /* 0x00008f000d207a23 */ /* 0x100fe2000001088f */
[----:B------:R-:W-:Y:S01]  /*4480*/  HMMA.16816.F32 R128, R4, R8, R128 ;  /* 0x000000080480723c */ /* 0x000fe20000001880 */
[----:B------:R-:W-:Y:S01]  /*4490*/  FFMA.FTZ R33, R12, c[0x0][0x23c], -R143 ;  /* 0x00008f000c217a23 */ /* 0x000fe2000001088f */
[----:B------:R-:W1:Y:S01]  /*44a0*/  MUFU.EX2 R170, R170 ;  /* 0x000000aa00aa7308 */ /* 0x000e620000000800 */
[----:B------:R-:W4:Y:S01]  /*44b0*/  LDSM.16.MT88.4 R12, [R190+0x7000] ;  /* 0x00700000be0c783b */ /* 0x000f220000004200 */
[----:B--2---:R-:W-:-:S04]  /*44c0*/  FADD.FTZ R48, R59, R48 ;  /* 0x000000303b307221 */ /* 0x004fc80000010000 */
[----:B------:R-:W-:Y:S02]  /*44d0*/  HMMA.16816.F32 R112, R4, R24, R112 ;  /* 0x000000180470723c */ /* 0x000fe40000001870 */
[----:B------:R-:W2:Y:S01]  /*44e0*/  MUFU.EX2 R32, R32 ;  /* 0x0000002000207308 */ /* 0x000ea20000000800 */
[----:B---3--:R-:W-:-:S05]  /*44f0*/  FADD.FTZ R48, R64, R48 ;  /* 0x0000003040307221 */ /* 0x008fca0000010000 */
[----:B------:R-:W-:Y:S01]  /*4500*/  HMMA.16816.F32 R116, R4, R10, R116 ;  /* 0x0000000a0474723c */ /* 0x000fe20000001874 */
[----:B------:R-:W3:Y:S01]  /*4510*/  LDSM.16.MT88.4 R8, [R189+0x7000] ;  /* 0x00700000bd08783b */ /* 0x000ee20000004200 */
[----:B------:R-:W5:Y:S01]  /*4520*/  MUFU.EX2 R33, R33 ;  /* 0x0000002100217308 */ /* 0x000f620000000800 */
[----:B-1----:R-:W-:-:S05]  /*4530*/  FADD.FTZ R51, R170, R51 ;  /* 0x00000033aa337221 */ /* 0x002fca0000010000 */
[----:B------:R-:W-:Y:S01]  /*4540*/  HMMA.16816.F32 R100, R4, R26, R100 ;  /* 0x0000001a0464723c */ /* 0x000fe20000001864 */
[----:B------:R-:W1:Y:S01]  /*4550*/  LDSM.16.MT88.4 R24, [R188+0x7000] ;  /* 0x00700000bc18783b */ /* 0x000e620000004200 */
[----:B------:R-:W4:Y:S01]  /*4560*/  MUFU.EX2 R173, R173 ;  /* 0x000000ad00ad7308 */ /* 0x000f220000000800 */
[----:B--2---:R-:W-:-:S05]  /*4570*/  FADD.FTZ R37, R32, R37 ;  /* 0x0000002520257221 */ /* 0x004fca0000010000 */
[----:B------:R-:W-:Y:S02]  /*4580*/  HMMA.16816.F32 R84, R4, R34, R84 ;  /* 0x000000220454723c */ /* 0x000fe40000001854 */
[----:B------:R-:W2:Y:S01]  /*4590*/  MUFU.EX2 R175, R175 ;  /* 0x000000af00af7308 */ /* 0x000ea20000000800 */
[----:B-----5:R-:W-:-:S04]  /*45a0*/  FADD.FTZ R37, R33, R37 ;  /* 0x0000002521257221 */ /* 0x020fc80000010000 */
[--C-:B------:R-:W-:Y:S01]  /*45b0*/  FFMA.FTZ R34, R176, c[0x0][0x23c], -R174.reuse ;  /* 0x00008f00b0227a23 */ /* 0x100fe200000108ae */
[----:B------:R-:W-:Y:S01]  /*45c0*/  HMMA.16816.F32 R80, R4, R20, R80 ;  /* 0x000000140450723c */ /* 0x000fe20000001850 */
[----:B------:R-:W-:Y:S01]  /*45d0*/  FFMA.FTZ R35, R177, c[0x0][0x23c], -R174 ;  /* 0x00008f00b1237a23 */ /* 0x000fe200000108ae */
[----:B------:R-:W5:Y:S01]  /*45e0*/  MUFU.EX2 R172, R172 ;  /* 0x000000ac00ac7308 */ /* 0x000f620000000800 */
[----:B----4-:R-:W-:Y:S02]  /*45f0*/  FADD.FTZ R51, R173, R51 ;  /* 0x00000033ad337221 */ /* 0x010fe40000010000 */
[----:B------:R-:W-:-:S03]  /*4600*/  FADD.FTZ R37, R145, R37 ;  /* 0x0000002591257221 */ /* 0x000fc60000010000 */
[----:B------:R-:W-:Y:S01]  /*4610*/  HMMA.16816.F32 R68, R4, R22, R68 ;  /* 0x000000160444723c */ /* 0x000fe20000001844 */
[----:B------:R-:W4:Y:S01]  /*4620*/  LDSM.16.MT88.4 R20, [R192+0x7800] ;  /* 0x00780000c014783b */ /* 0x000f220000004200 */
[----:B------:R-:W1:Y:S01]  /*4630*/  MUFU.EX2 R34, R34 ;  /* 0x0000002200227308 */ /* 0x000e620000000800 */
[----:B--2---:R-:W-:Y:S02]  /*4640*/  FADD.FTZ R51, R175, R51 ;  /* 0x00000033af337221 */ /* 0x004fe40000010000 */
[----:B------:R-:W-:Y:S02]  /*4650*/  FADD.FTZ R37, R147, R37 ;  /* 0x0000002593257221 */ /* 0x000fe40000010000 */
[----:B------:R-:W-:Y:S02]  /*4660*/  F2FP.PACK_AB R4, R65, R66 ;  /* 0x000000424104723e */ /* 0x000fe400000000ff */
[----:B------:R-:W-:Y:S01]  /*4670*/  F2FP.PACK_AB R5, R33, R32 ;  /* 0x000000202105723e */ /* 0x000fe200000000ff */
[----:B------:R-:W2:Y:S01]  /*4680*/  MUFU.EX2 R168, R168 ;  /* 0x000000a800a87308 */ /* 0x000ea20000000800 */
[----:B------:R-:W-:Y:S01]  /*4690*/  F2FP.PACK_AB R6, R141, R138 ;  /* 0x0000008a8d06723e */ /* 0x000fe200000000ff */
[----:B-----5:R-:W-:Y:S01]  /*46a0*/  FADD.FTZ R51, R172, R51 ;  /* 0x00000033ac337221 */ /* 0x020fe20000010000 */
[----:B------:R-:W-:-:S05]  /*46b0*/  F2FP.PACK_AB R7, R147, R145 ;  /* 0x000000919307723e */ /* 0x000fca00000000ff */
[----:B------:R-:W5:Y:S01]  /*46c0*/  MUFU.EX2 R166, R166 ;  /* 0x000000a600a67308 */ /* 0x000f620000000800 */
[----:B-1----:R-:W-:Y:S01]  /*46d0*/  FADD.FTZ R48, R34, R48 ;  /* 0x0000003022307221 */ /* 0x002fe20000010000 */
[C---:B------:R-:W-:Y:S06]  /*46e0*/  HMMA.16816.F32 R124, R4.reuse, R16, R124 ;  /* 0x00000010047c723c */ /* 0x040fec000000187c */
[----:B------:R-:W1:Y:S01]  /*46f0*/  MUFU.EX2 R151, R151 ;  /* 0x0000009700977308 */ /* 0x000e620000000800 */
[----:B--2---:R-:W-:Y:S01]  /*4700*/  FADD.FTZ R39, R168, R39 ;  /* 0x00000027a8277221 */ /* 0x004fe20000010000 */
[C---:B------:R-:W-:Y:S06]  /*4710*/  HMMA.16816.F32 R108, R4.reuse, R12, R108 ;  /* 0x0000000c046c723c */ /* 0x040fec000000186c */
[----:B------:R-:W-:Y:S01]  /*4720*/  MUFU.EX2 R228, R228 ;  /* 0x000000e400e47308 */ /* 0x000fe20000000800 */
[----:B-----5:R-:W-:Y:S01]  /*4730*/  FADD.FTZ R39, R166, R39 ;  /* 0x00000027a6277221 */ /* 0x020fe20000010000 */
[C---:B---3--:R-:W-:Y:S06]  /*4740*/  HMMA.16816.F32 R92, R4.reuse, R8, R92 ;  /* 0x00000008045c723c */ /* 0x048fec000000185c */
[----:B------:R-:W2:Y:S01]  /*4750*/  MUFU.EX2 R148, R148 ;  /* 0x0000009400947308 */ /* 0x000ea20000000800 */
[----:B-1----:R-:W-:Y:S01]  /*4760*/  FADD.FTZ R39, R151, R39 ;  /* 0x0000002797277221 */ /* 0x002fe20000010000 */
[C---:B------:R-:W-:Y:S06]  /*4770*/  HMMA.16816.F32 R76, R4.reuse, R24, R76 ;  /* 0x00000018044c723c */ /* 0x040fec000000184c */
[----:B------:R-:W1:Y:S02]  /*4780*/  MUFU.EX2 R146, R146 ;  /* 0x0000009200927308 */ /* 0x000e640000000800 */
[C---:B------:R-:W-:Y:S06]  /*4790*/  HMMA.16816.F32 R120, R4.reuse, R18, R120 ;  /* 0x000000120478723c */ /* 0x040fec0000001878 */
[----:B------:R-:W3:Y:S01]  /*47a0*/  MUFU.EX2 R144, R144 ;  /* 0x0000009000907308 */ /* 0x000ee20000000800 */
[----:B--2---:R-:W-:Y:S01]  /*47b0*/  FADD.FTZ R37, R148, R37 ;  /* 0x0000002594257221 */ /* 0x004fe20000010000 */
[C---:B------:R-:W-:Y:S06]  /*47c0*/  HMMA.16816.F32 R104, R4.reuse, R14, R104 ;  /* 0x0000000e0468723c */ /* 0x040fec0000001868 */
[----:B------:R-:W-:Y:S01]  /*47d0*/  MUFU.EX2 R227, R227 ;  /* 0x000000e300e37308 */ /* 0x000fe20000000800 */
[----:B-1----:R-:W-:Y:S01]  /*47e0*/  FADD.FTZ R37, R146, R37 ;  /* 0x0000002592257221 */ /* 0x002fe20000010000 */
[C---:B------:R-:W-:Y:S06]  /*47f0*/  HMMA.16816.F32 R88, R4.reuse, R10, R88 ;  /* 0x0000000a0458723c */ /* 0x040fec0000001858 */
[----:B------:R-:W1:Y:S01]  /*4800*/  MUFU.EX2 R35, R35 ;  /* 0x0000002300237308 */ /* 0x000e620000000800 */
[----:B---3--:R-:W-:Y:S01]  /*4810*/  FADD.FTZ R37, R144, R37 ;  /* 0x0000002590257221 */ /* 0x008fe20000010000 */
[----:B------:R-:W-:Y:S06]  /*4820*/  HMMA.16816.F32 R72, R4, R26, R72 ;  /* 0x0000001a0448723c */ /* 0x000fec0000001848 */
[----:B------:R-:W2:Y:S01]  /*4830*/  MUFU.EX2 R167, R167 ;  /* 0x000000a700a77308 */ /* 0x000ea20000000800 */
[----:B------:R-:W-:-:S02]  /*4840*/  F2FP.PACK_AB R4, R59, R58 ;  /* 0x0000003a3b04723e */ /* 0x000fc400000000ff */
[----:B------:R-:W-:Y:S02]  /*4850*/  F2FP.PACK_AB R5, R173, R170 ;  /* 0x000000aaad05723e */ /* 0x000fe400000000ff */
[----:B------:R-:W-:Y:S02]  /*4860*/  F2FP.PACK_AB R6, R34, R64 ;  /* 0x000000402206723e */ /* 0x000fe400000000ff */
[----:B------:R-:W-:Y:S01]  /*4870*/  F2FP.PACK_AB R7, R172, R175 ;  /* 0x000000afac07723e */ /* 0x000fe200000000ff */
[----:B------:R-:W3:Y:S01]  /*4880*/  MUFU.EX2 R169, R169 ;  /* 0x000000a900a97308 */ /* 0x000ee20000000800 */
[----:B-1----:R-:W-:-:S05]  /*4890*/  FADD.FTZ R48, R35, R48 ;  /* 0x0000003023307221 */ /* 0x002fca0000010000 */
[----:B------:R-:W-:Y:S02]  /*48a0*/  HMMA.16816.F32 R128, R4, R16, R128 ;  /* 0x000000100480723c */ /* 0x000fe40000001880 */
[----:B------:R-:W-:Y:S01]  /*48b0*/  MUFU.EX2 R230, R230 ;  /* 0x000000e600e67308 */ /* 0x000fe20000000800 */
[----:B--2---:R-:W-:-:S05]  /*48c0*/  FADD.FTZ R48, R167, R48 ;  /* 0x00000030a7307221 */ /* 0x004fca0000010000 */
[----:B------:R-:W-:Y:S01]  /*48d0*/  HMMA.16816.F32 R116, R4, R18, R116 ;  /* 0x000000120474723c */ /* 0x000fe20000001874 */
[----:B------:R-:W1:Y:S01]  /*48e0*/  LDSM.16.MT88.4 R16, [R190+0x7800] ;  /* 0x00780000be10783b */ /* 0x000e620000004200 */
[----:B------:R-:W-:Y:S01]  /*48f0*/  MUFU.EX2 R229, R229 ;  /* 0x000000e500e57308 */ /* 0x000fe20000000800 */
[----:B---3--:R-:W-:-:S05]  /*4900*/  FADD.FTZ R48, R169, R48 ;  /* 0x00000030a9307221 */ /* 0x008fca0000010000 */
[C---:B------:R-:W-:Y:S08]  /*4910*/  HMMA.16816.F32 R112, R4.reuse, R12, R112 ;  /* 0x0000000c0470723c */ /* 0x040ff00000001870 */
[C---:B------:R-:W-:Y:S01]  /*4920*/  HMMA.16816.F32 R100, R4.reuse, R14, R100 ;  /* 0x0000000e0464723c */ /* 0x040fe20000001864 */
[----:B------:R-:W2:Y:S07]  /*4930*/  LDSM.16.MT88.4 R12, [R189+0x7800] ;  /* 0x00780000bd0c783b */ /* 0x000eae0000004200 */
[C---:B------:R-:W-:Y:S08]  /*4940*/  HMMA.16816.F32 R96, R4.reuse, R8, R96 ;  /* 0x000000080460723c */ /* 0x040ff00000001860 */
[C---:B------:R-:W-:Y:S01]  /*4950*/  HMMA.16816.F32 R84, R4.reuse, R10, R84 ;  /* 0x0000000a0454723c */ /* 0x040fe20000001854 */
[----:B------:R-:W3:Y:S07]  /*4960*/  LDSM.16.MT88.4 R8, [R188+0x7800] ;  /* 0x00780000bc08783b */ /* 0x000eee0000004200 */
[C---:B------:R-:W-:Y:S07]  /*4970*/  HMMA.16816.F32 R80, R4.reuse, R24, R80 ;  /* 0x000000180450723c */ /* 0x040fee0000001850 */
[--C-:B------:R-:W-:Y:S01]  /*4980*/  FFMA.FTZ R24, R140, c[0x0][0x23c], -R132.reuse ;  /* 0x00008f008c187a23 */ /* 0x100fe20000010884 */
[----:B------:R-:W-:Y:S01]  /*4990*/  HMMA.16816.F32 R68, R4, R26, R68 ;  /* 0x0000001a0444723c */ /* 0x000fe20000001844 */
[----:B------:R-:W-:-:S04]  /*49a0*/  FFMA.FTZ R25, R139, c[0x0][0x23c], -R132 ;  /* 0x00008f008b197a23 */ /* 0x000fc80000010884 */
[----:B------:R-:W5:Y:S02]  /*49b0*/  MUFU.EX2 R24, R24 ;  /* 0x0000001800187308 */ /* 0x000f640000000800 */
[----:B------:R-:W-:Y:S01]  /*49c0*/  FFMA.FTZ R26, R137, c[0x0][0x23c], -R132 ;  /* 0x00008f00891a7a23 */ /* 0x000fe20000010884 */
[----:B------:R-:W-:Y:S02]  /*49d0*/  F2FP.PACK_AB R4, R166, R168 ;  /* 0x000000a8a604723e */ /* 0x000fe400000000ff */
[----:B------:R-:W-:Y:S02]  /*49e0*/  F2FP.PACK_AB R5, R146, R148 ;  /* 0x000000949205723e */ /* 0x000fe400000000ff */
[C---:B------:R-:W-:Y:S01]  /*49f0*/  F2FP.PACK_AB R6, R228.reuse, R151 ;  /* 0x00000097e406723e */ /* 0x040fe200000000ff */
[----:B------:R-:W1:Y:S01]  /*4a00*/  MUFU.EX2 R25, R25 ;  /* 0x0000001900197308 */ /* 0x000e620000000800 */
[----:B------:R-:W-:Y:S01]  /*4a10*/  F2FP.PACK_AB R7, R227, R144 ;  /* 0x00000090e307723e */ /* 0x000fe200000000ff */
[----:B------:R-:W-:-:S02]  /*4a20*/  FADD.FTZ R228, R228, R39 ;  /* 0x00000027e4e47221 */ /* 0x000fc40000010000 */
[----:B------:R-:W-:-:S04]  /*4a30*/  FADD.FTZ R227, R227, R37 ;  /* 0x00000025e3e37221 */ /* 0x000fc80000010000 */
[----:B------:R-:W2:Y:S01]  /*4a40*/  MUFU.EX2 R26, R26 ;  /* 0x0000001a001a7308 */ /* 0x000ea20000000800 */
[----:B-----5:R-:W-:Y:S01]  /*4a50*/  FADD.FTZ R51, R24, R51 ;  /* 0x0000003318337221 */ /* 0x020fe20000010000 */
[----:B----4-:R-:W-:Y:S03]  /*4a60*/  HMMA.16816.F32 R124, R4, R20, R124 ;  /* 0x00000014047c723c */ /* 0x010fe6000000187c */
[----:B-1----:R-:W-:-:S05]  /*4a70*/  FADD.FTZ R51, R25, R51 ;  /* 0x0000003319337221 */ /* 0x002fca0000010000 */
[----:B------:R-:W-:Y:S01]  /*4a80*/  HMMA.16816.F32 R120, R4, R22, R120 ;  /* 0x000000160478723c */ /* 0x000fe20000001878 */
[----:B--2---:R-:W-:-:S07]  /*4a90*/  FADD.FTZ R51, R26, R51 ;  /* 0x000000331a337221 */ /* 0x004fce0000010000 */
[C---:B------:R-:W-:Y:S08]  /*4aa0*/  HMMA.16816.F32 R108, R4.reuse, R16, R108 ;  /* 0x00000010046c723c */ /* 0x040ff0000000186c */
[C---:B------:R-:W-:Y:S08]  /*4ab0*/  HMMA.16816.F32 R104, R4.reuse, R18, R104 ;  /* 0x000000120468723c */ /* 0x040ff00000001868 */
[C---:B------:R-:W-:Y:S08]  /*4ac0*/  HMMA.16816.F32 R92, R4.reuse, R12, R92 ;  /* 0x0000000c045c723c */ /* 0x040ff0000000185c */
[C---:B------:R-:W-:Y:S08]  /*4ad0*/  HMMA.16816.F32 R88, R4.reuse, R14, R88 ;  /* 0x0000000e0458723c */ /* 0x040ff00000001858 */
[C---:B---3--:R-:W-:Y:S08]  /*4ae0*/  HMMA.16816.F32 R76, R4.reuse, R8, R76 ;  /* 0x00000008044c723c */ /* 0x048ff0000000184c */
[----:B------:R-:W-:Y:S07]  /*4af0*/  HMMA.16816.F32 R72, R4, R10, R72 ;  /* 0x0000000a0448723c */ /* 0x000fee0000001848 */
[----:B------:R-:W-:-:S02]  /*4b00*/  F2FP.PACK_AB R4, R167, R35 ;  /* 0x00000023a704723e */ /* 0x000fc400000000ff */
[----:B------:R-:W-:Y:S02]  /*4b10*/  F2FP.PACK_AB R5, R25, R24 ;  /* 0x000000181905723e */ /* 0x000fe400000000ff */
[C---:B------:R-:W-:Y:S01]  /*4b20*/  F2FP.PACK_AB R6, R230.reuse, R169 ;  /* 0x000000a9e606723e */ /* 0x040fe200000000ff */
[----:B------:R-:W-:Y:S01]  /*4b30*/  FADD.FTZ R230, R230, R48 ;  /* 0x00000030e6e67221 */ /* 0x000fe20000010000 */
[C---:B------:R-:W-:Y:S01]  /*4b40*/  F2FP.PACK_AB R7, R229.reuse, R26 ;  /* 0x0000001ae507723e */ /* 0x040fe200000000ff */
[----:B------:R-:W-:-:S06]  /*4b50*/  FADD.FTZ R229, R229, R51 ;  /* 0x00000033e5e57221 */ /* 0x000fcc0000010000 */
        /* <DEDUP_REMOVED lines=13> */
[----:B------:R-:W-:Y:S02]  /*4c30*/  IMAD R2, R200, R0, RZ ;  /* 0x00000000c8027224 */ /* 0x000fe400078e02ff */
[----:B------:R-:W-:-:S04]  /*4c40*/  IMAD.WIDE.U32 R6, R0, R201, R158 ;  /* 0x000000c900067225 */ /* 0x000fc800078e009e */
[----:B------:R-:W-:Y:S01]  /*4c50*/  IMAD R4, R4, R201, R2 ;  /* 0x000000c904047224 */ /* 0x000fe200078e0202 */
[----:B------:R-:W-:Y:S01]  /*4c60*/  BAR.SYNC.DEFER_BLOCKING 0x0 ;  /* 0x0000000000007b1d */ /* 0x000fe20000010000 */
[----:B------:R-:W-:Y:S01]  /*4c70*/  IMAD.SHL.U32 R3, R156, 0x20, RZ ;  /* 0x000000209c037824 */ /* 0x000fe200078e00ff */
[----:B------:R-:W-:Y:S01]  /*4c80*/  LEA R8, P1, R6, c[0x0][0x170], 0x1 ;  /* 0x00005c0006087a11 */ /* 0x000fe200078208ff */
[----:B------:R-:W-:Y:S01]  /*4c90*/  IMAD.IADD R4, R7, 0x1, R4 ;  /* 0x0000000107047824 */ /* 0x000fe200078e0204 */
[----:B------:R-:W-:Y:S02]  /*4ca0*/  SHF.L.U64.HI R2, R156, 0x5, R157 ;  /* 0x000000059c027819 */ /* 0x000fe4000001029d */
[----:B------:R-:W-:Y:S02]  /*4cb0*/  IADD3 R10, P0, R3, R8, RZ ;  /* 0x00000008030a7210 */ /* 0x000fe40007f1e0ff */
[----:B------:R-:W-:Y:S02]  /*4cc0*/  LEA.HI.X R9, R6, c[0x0][0x174], R4, 0x1, P1 ;  /* 0x00005d0006097a11 */ /* 0x000fe400008f0c04 */
[----:B------:R-:W-:-:S03]  /*4cd0*/  IADD3 R6, P1, R10, R3, RZ ;  /* 0x000000030a067210 */ /* 0x000fc60007f3e0ff */
[----:B------:R-:W-:Y:S01]  /*4ce0*/  IMAD.X R11, R2, 0x1, R9, P0 ;  /* 0x00000001020b7824 */ /* 0x000fe200000e0609 */
[----:B------:R-:W-:-:S03]  /*4cf0*/  IADD3 R4, P0, R6, R3, RZ ;  /* 0x0000000306047210 */ /* 0x000fc60007f1e0ff */
[----:B------:R-:W-:-:S04]  /*4d00*/  IMAD.X R7, R11, 0x1, R2, P1 ;  /* 0x000000010b077824 */ /* 0x000fc800008e0602 */
[----:B------:R-:W-:Y:S01]  /*4d10*/  IMAD.X R5, R7, 0x1, R2, P0 ;  /* 0x0000000107057824 */ /* 0x000fe200000e0602 */
[----:B------:R-:W-:Y:S01]  /*4d20*/  @!PT LDS RZ, [RZ] ;  /* 0x00000000fffff984 */ /* 0x000fe20000000800 */
[----:B------:R-:W-:Y:S01]  /*4d30*/  @!PT LDS RZ, [RZ] ;  /* 0x00000000fffff984 */ /* 0x000fe20000000800 */
[----:B------:R-:W-:Y:S01]  /*4d40*/  @!PT LDS RZ, [RZ] ;  /* 0x00000000fffff984 */ /* 0x000fe20000000800 */
[----:B------:R1:W-:Y:S04]  /*4d50*/  LDGSTS.E.BYPASS.LTC128B.128 [R210+0x6000], [R8.64] ;  /* 0x0600000008d27fae */ /* 0x0003e8000b901d44 */
[----:B------:R1:W-:Y:S04]  /*4d60*/  LDGSTS.E.BYPASS.LTC128B.128 [R210+0x6800], [R10.64] ;  /* 0x068000000ad27fae */ /* 0x0003e8000b901d44 */
[----:B------:R2:W-:Y:S04]  /*4d70*/  LDGSTS.E.BYPASS.LTC128B.128 [R210+0x7000], [R6.64] ;  /* 0x0700000006d27fae */ /* 0x0005e8000b901d44 */
[----:B------:R2:W-:Y:S04]  /*4d80*/  LDGSTS.E.BYPASS.LTC128B.128 [R210+0x7800], [R4.64] ;  /* 0x0780000004d27fae */ /* 0x0005e8000b901d44 */
[----:B------:R-:W-:Y:S04]  /*4d90*/  LDSM.16.M88.4 R20, [R197+0x4000] ;  /* 0x00400000c514783b */ /* 0x000fe80000000200 */
[----:B------:R-:W2:Y:S04]  /*4da0*/  LDSM.16.M88.4 R56, [R198+0x2000] ;  /* 0x00200000c638783b */ /* 0x000ea80000000200 */
[----:B------:R-:W3:Y:S04]  /*4db0*/  LDSM.16.M88.4 R60, [R198] ;  /* 0x00000000c63c783b */ /* 0x000ee80000000200 */
[----:B------:R-:W-:Y:S04]  /*4dc0*/  LDSM.16.M88.4 R24, [R191+0x4000] ;  /* 0x00400000bf18783b */ /* 0x000fe80000000200 */
[----:B------:R-:W4:Y:S04]  /*4dd0*/  LDSM.16.M88.4 R48, [R196+0x2000] ;  /* 0x00200000c430783b */ /* 0x000f280000000200 */
[----:B------:R-:W5:Y:S04]  /*4de0*/  LDSM.16.M88.4 R52, [R196] ;  /* 0x00000000c434783b */ /* 0x000f680000000200 */
[----:B------:R-:W-:Y:S04]  /*4df0*/  LDSM.16.M88.4 R148, [R194] ;  /* 0x00000000c294783b */ /* 0x000fe80000000200 */
[----:B------:R-:W4:Y:S04]  /*4e00*/  LDSM.16.M88.4 R28, [R195+0x2000] ;  /* 0x00200000c31c783b */ /* 0x000f280000000200 */
[----:B------:R-:W5:Y:S04]  /*4e10*/  LDSM.16.M88.4 R32, [R195] ;  /* 0x00000000c320783b */ /* 0x000f680000000200 */
[----:B------:R-:W-:Y:S04]  /*4e20*/  LDSM.16.M88.4 R144, [R184] ;  /* 0x00000000b890783b */ /* 0x000fe80000000200 */
[----:B------:R-:W5:Y:S01]  /*4e30*/  LDSM.16.M88.4 R12, [R193+0x2000] ;  /* 0x00200000c10c783b */ /* 0x000f620000000200 */
[-C--:B--2---:R-:W-:Y:S03]  /*4e40*/  HMMA.16816.F32 R4, R56, R20.reuse, RZ ;  /* 0x000000143804723c */ /* 0x084fe600000018ff */
[----:B------:R-:W2:Y:S04]  /*4e50*/  LDSM.16.M88.4 R140, [R197+0x4800] ;  /* 0x00480000c58c783b */ /* 0x000ea80000000200 */
[----:B------:R-:W2:Y:S01]  /*4e60*/  LDSM.16.M88.4 R16, [R193] ;  /* 0x00000000c110783b */ /* 0x000ea20000000200 */
[C---:B---3--:R-:W-:Y:S03]  /*4e70*/  HMMA.16816.F32 R64, R60.reuse, R20, RZ ;  /* 0x000000143c40723c */ /* 0x048fe600000018ff */
[----:B------:R-:W3:Y:S04]  /*4e80*/  LDSM.16.M88.4 R44, [R191+0x4800] ;  /* 0x00480000bf2c783b */ /* 0x000ee80000000200 */
[----:B------:R-:W0:Y:S01]  /*4e90*/  LDGDEPBAR ;  /* 0x00000000000079af */ /* 0x000e220000000000 */
[----:B-1----:R-:W-:Y:S08]  /*4ea0*/  HMMA.16816.F32 R8, R60, R22, RZ ;  /* 0x000000163c08723c */ /* 0x002ff000000018ff */
[-C--:B----4-:R-:W-:Y:S08]  /*4eb0*/  HMMA.16816.F32 R4, R48, R24.reuse, R4 ;  /* 0x000000183004723c */ /* 0x090ff00000001804 */
[----:B-----5:R-:W-:Y:S08]  /*4ec0*/  HMMA.16816.F32 R64, R52, R24, R64 ;  /* 0x000000183440723c */ /* 0x020ff00000001840 */
[----:B------:R-:W-:Y:S08]  /*4ed0*/  HMMA.16816.F32 R20, R56, R22, RZ ;  /* 0x000000163814723c */ /* 0x000ff000000018ff */
[----:B------:R-:W-:Y:S08]  /*4ee0*/  HMMA.16816.F32 R4, R28, R148, R4 ;  /* 0x000000941c04723c */ /* 0x000ff00000001804 */
[----:B------:R-:W-:Y:S08]  /*4ef0*/  HMMA.16816.F32 R8, R52, R26, R8 ;  /* 0x0000001a3408723c */ /* 0x000ff00000001808 */
[----:B------:R-:W-:Y:S08]  /*4f00*/  HMMA.16816.F32 R64, R32, R148, R64 ;  /* 0x000000942040723c */ /* 0x000ff00000001840 */
[----:B------:R-:W-:Y:S01]  /*4f10*/  HMMA.16816.F32 R20, R48, R26, R20 ;  /* 0x0000001a3014723c */ /* 0x000fe20000001814 */
[----:B------:R-:W1:Y:S07]  /*4f20*/  LDSM.16.M88.4 R24, [R187] ;  /* 0x00000000bb18783b */ /* 0x000e6e0000000200 */
[----:B------:R-:W-:Y:S08]  /*4f30*/  HMMA.16816.F32 R4, R12, R144, R4 ;  /* 0x000000900c04723c */ /* 0x000ff00000001804 */
[----:B--2---:R-:W-:Y:S08]  /*4f40*/  HMMA.16816.F32 R40, R60, R140, RZ ;  /* 0x0000008c3c28723c */ /* 0x004ff000000018ff */
[----:B------:R-:W-:Y:S08]  /*4f50*/  HMMA.16816.F32 R8, R32, R150, R8 ;  /* 0x000000962008723c */ /* 0x000ff00000001808 */
[----:B------:R-:W-:Y:S01]  /*4f60*/  HMMA.16816.F32 R64, R16, R144, R64 ;  /* 0x000000901040723c */ /* 0x000fe20000001840 */
[----:B------:R-:W-:-:S02]  /*4f70*/  FMUL.FTZ R4, R4, c[0x0][0x2ec] ;  /* 0x0000bb0004047a20 */ /* 0x000fc40000410000 */
[----:B------:R-:W-:Y:S02]  /*4f80*/  FMUL.FTZ R5, R5, c[0x0][0x2ec] ;  /* 0x0000bb0005057a20 */ /* 0x000fe40000410000 */
[----:B------:R-:W-:Y:S01]  /*4f90*/  FMUL.FTZ R6, R6, c[0x0][0x2ec] ;  /* 0x0000bb0006067a20 */ /* 0x000fe20000410000 */
[----:B------:R-:W-:Y:S01]  /*4fa0*/  MUFU.TANH R149, R4 ;  /* 0x0000000400957308 */ /* 0x000fe20000002400 */
[----:B------:R-:W-:Y:S01]  /*4fb0*/  FMUL.FTZ R7, R7, c[0x0][0x2ec] ;  /* 0x0000bb0007077a20 */ /* 0x000fe20000410000 */
[----:B------:R-:W-:Y:S06]  /*4fc0*/  HMMA.16816.F32 R20, R28, R150, R20 ;  /* 0x000000961c14723c */ /* 0x000fec0000001814 */
[----:B------:R-:W-:Y:S02]  /*4fd0*/  MUFU.TANH R148, R5 ;  /* 0x0000000500947308 */ /* 0x000fe40000002400 */
[----:B---3--:R-:W-:Y:S06]  /*4fe0*/  HMMA.16816.F32 R40, R52, R44, R40 ;  /* 0x0000002c3428723c */ /* 0x008fec0000001828 */
[----:B------:R-:W-:Y:S02]  /*4ff0*/  MUFU.TANH R150, R6 ;  /* 0x0000000600967308 */ /* 0x000fe40000002400 */
[----:B------:R-:W-:Y:S01]  /*5000*/  HMMA.16816.F32 R8, R16, R146, R8 ;  /* 0x000000921008723c */ /* 0x000fe20000001808 */
[----:B------:R-:W-:-:S02]  /*5010*/  FMUL.FTZ R64, R64, c[0x0][0x2ec] ;  /* 0x0000bb0040407a20 */ /* 0x000fc40000410000 */
[----:B------:R-:W-:Y:S02]  /*5020*/  FMUL.FTZ R65, R65, c[0x0][0x2ec] ;  /* 0x0000bb0041417a20 */ /* 0x000fe40000410000 */
[----:B------:R-:W-:Y:S01]  /*5030*/  FMUL.FTZ R66, R66, c[0x0][0x2ec] ;  /* 0x0000bb0042427a20 */ /* 0x000fe20000410000 */
[----:B------:R2:W-:Y:S01]  /*5040*/  MUFU.TANH R151, R7 ;  /* 0x0000000700977308 */ /* 0x0005e20000002400 */
[----:B------:R-:W-:Y:S01]  /*5050*/  FMUL.FTZ R67, R67, c[0x0][0x2ec] ;  /* 0x0000bb0043437a20 */ /* 0x000fe20000410000 */
[----:B------:R-:W-:Y:S06]  /*5060*/  HMMA.16816.F32 R36, R56, R140, RZ ;  /* 0x0000008c3824723c */ /* 0x000fec00000018ff */
[----:B------:R-:W-:Y:S02]  /*5070*/  MUFU.TANH R132, R64 ;  /* 0x0000004000847308 */ /* 0x000fe40000002400 */
[----:B------:R-:W-:Y:S01]  /*5080*/  HMMA.16816.F32 R20, R12, R146, R20 ;  /* 0x000000920c14723c */ /* 0x000fe20000001814 */
[----:B--2---:R-:W2:Y:S05]  /*5090*/  LDSM.16.M88.4 R4, [R197+0x5000] ;  /* 0x00500000c504783b */ /* 0x004eaa0000000200 */
[----:B------:R-:W-:Y:S02]  /*50a0*/  MUFU.TANH R137, R65 ;  /* 0x0000004100897308 */ /* 0x000fe40000002400 */
[----:B------:R-:W-:Y:S01]  /*50b0*/  HMMA.16816.F32 R144, R60, R142, RZ ;  /* 0x0000008e3c90723c */ /* 0x000fe200000018ff */
[----:B------:R-:W-:-:S02]  /*50c0*/  FMUL.FTZ R8, R8, c[0x0][0x2ec] ;  /* 0x0000bb0008087a20 */ /* 0x000fc40000410000 */
[----:B------:R-:W-:Y:S02]  /*50d0*/  FMUL.FTZ R9, R9, c[0x0][0x2ec] ;  /* 0x0000bb0009097a20 */ /* 0x000fe40000410000 */
[----:B------:R-:W-:Y:S01]  /*50e0*/  FMUL.FTZ R10, R10, c[0x0][0x2ec] ;  /* 0x0000bb000a0a7a20 */ /* 0x000fe20000410000 */
[----:B------:R-:W-:Y:S02]  /*50f0*/  MUFU.TANH R139, R66 ;  /* 0x00000042008b7308 */ /* 0x000fe40000002400 */
[----:B------:R-:W-:Y:S01]  /*5100*/  HMMA.16816.F32 R140, R56, R142, RZ ;  /* 0x0000008e388c723c */ /* 0x000fe200000018ff */
[----:B------:R-:W-:-:S05]  /*5110*/  FMUL.FTZ R11, R11, c[0x0][0x2ec] ;  /* 0x0000bb000b0b7a20 */ /* 0x000fca0000410000 */
[----:B------:R3:W4:Y:S02]  /*5120*/  MUFU.TANH R138, R67 ;  /* 0x00000043008a7308 */ /* 0x0007240000002400 */
[----:B-1----:R-:W-:Y:S01]  /*5130*/  HMMA.16816.F32 R40, R32, R24, R40 ;  /* 0x000000182028723c */ /* 0x002fe20000001828 */
[----:B------:R-:W-:Y:S02]  /*5140*/  FMUL.FTZ R20, R20, c[0x0][0x2ec] ;  /* 0x0000bb0014147a20 */ /* 0x000fe40000410000 */
[----:B------:R-:W-:Y:S02]  /*5150*/  FMUL.FTZ R21, R21, c[0x0][0x2ec] ;  /* 0x0000bb0015157a20 */ /* 0x000fe40000410000 */
[----:B------:R-:W-:Y:S01]  /*5160*/  FMUL.FTZ R22, R22, c[0x0][0x2ec] ;  /* 0x0000bb0016167a20 */ /* 0x000fe20000410000 */
[----:B------:R-:W-:Y:S02]  /*5170*/  MUFU.TANH R167, R8 ;  /* 0x0000000800a77308 */ /* 0x000fe40000002400 */
[----:B------:R-:W-:Y:S01]  /*5180*/  HMMA.16816.F32 R36, R48, R44, R36 ;  /* 0x0000002c3024723c */ /* 0x000fe20000001824 */
[----:B------:R-:W-:Y:S01]  /*5190*/  FMUL.FTZ R23, R23, c[0x0][0x2ec] ;  /* 0x0000bb0017177a20 */ /* 0x000fe20000410000 */
[----:B---3--:R-:W1:Y:S04]  /*51a0*/  LDSM.16.M88.4 R64, [R184+0x800] ;  /* 0x00080000b840783b */ /* 0x008e680000000200 */
[----:B------:R-:W-:Y:S02]  /*51b0*/  MUFU.TANH R166, R9 ;  /* 0x0000000900a67308 */ /* 0x000fe40000002400 */
[-C--:B------:R-:W-:Y:S06]  /*51c0*/  HMMA.16816.F32 R144, R52, R46.reuse, R144 ;  /* 0x0000002e3490723c */ /* 0x080fec0000001890 */
[----:B------:R-:W3:Y:S02]  /*51d0*/  MUFU.TANH R169, R10 ;  /* 0x0000000a00a97308 */ /* 0x000ee40000002400 */
[----:B------:R-:W-:Y:S06]  /*51e0*/  HMMA.16816.F32 R140, R48, R46, R140 ;  /* 0x0000002e308c723c */ /* 0x000fec000000188c */
[----:B------:R5:W-:Y:S02]  /*51f0*/  MUFU.TANH R168, R11 ;  /* 0x0000000b00a87308 */ /* 0x000be40000002400 */
[----:B--2---:R-:W-:Y:S06]  /*5200*/  HMMA.16816.F32 R44, R60, R4, RZ ;  /* 0x000000043c2c723c */ /* 0x004fec00000018ff */
[----:B------:R-:W2:Y:S02]  /*5210*/  MUFU.TANH R170, R20 ;  /* 0x0000001400aa7308 */ /* 0x000ea40000002400 */
[C---:B------:R-:W-:Y:S01]  /*5220*/  HMMA.16816.F32 R36, R28.reuse, R24, R36 ;  /* 0x000000181c24723c */ /* 0x040fe20000001824 */
[----:B-----5:R-:W5:Y:S05]  /*5230*/  LDSM.16.M88.4 R8, [R191+0x5000] ;  /* 0x00500000bf08783b */ /* 0x020f6a0000000200 */
[----:B------:R-:W-:Y:S02]  /*5240*/  MUFU.TANH R171, R21 ;  /* 0x0000001500ab7308 */ /* 0x000fe40000002400 */
[----:B------:R-:W-:Y:S06]  /*5250*/  HMMA.16816.F32 R140, R28, R26, R140 ;  /* 0x0000001a1c8c723c */ /* 0x000fec000000188c */
[----:B------:R-:W2:Y:S02]  /*5260*/  MUFU.TANH R173, R22 ;  /* 0x0000001600ad7308 */ /* 0x000ea40000002400 */
[----:B-1----:R-:W-:Y:S06]  /*5270*/  HMMA.16816.F32 R40, R16, R64, R40 ;  /* 0x000000401028723c */ /* 0x002fec0000001828 */
[----:B------:R1:W1:Y:S02]  /*5280*/  MUFU.TANH R172, R23 ;  /* 0x0000001700ac7308 */ /* 0x0002640000002400 */
[----:B------:R-:W-:Y:S08]  /*5290*/  HMMA.16816.F32 R144, R32, R26, R144 ;  /* 0x0000001a2090723c */ /* 0x000ff00000001890 */
[----:B------:R-:W-:Y:S01]  /*52a0*/  HMMA.16816.F32 R24, R56, R4, RZ ;  /* 0x000000043818723c */ /* 0x000fe200000018ff */
[----:B-1----:R-:W1:Y:S07]  /*52b0*/  LDSM.16.M88.4 R20, [R186] ;  /* 0x00000000ba14783b */ /* 0x002e6e0000000200 */
[----:B------:R-:W-:Y:S01]  /*52c0*/  FMUL.FTZ R40, R40, c[0x0][0x2ec] ;  /* 0x0000bb0028287a20 */ /* 0x000fe20000410000 */
[----:B------:R-:W-:Y:S01]  /*52d0*/  HMMA.16816.F32 R36, R12, R64, R36 ;  /* 0x000000400c24723c */ /* 0x000fe20000001824 */
[----:B------:R-:W-:-:S02]  /*52e0*/  FMUL.FTZ R41, R41, c[0x0][0x2ec] ;  /* 0x0000bb0029297a20 */ /* 0x000fc40000410000 */
[----:B------:R-:W-:Y:S01]  /*52f0*/  FMUL.FTZ R42, R42, c[0x0][0x2ec] ;  /* 0x0000bb002a2a7a20 */ /* 0x000fe20000410000 */
[----:B------:R-:W1:Y:S01]  /*5300*/  MUFU.TANH R175, R40 ;  /* 0x0000002800af7308 */ /* 0x000e620000002400 */
[----:B------:R-:W-:-:S03]  /*5310*/  FMUL.FTZ R43, R43, c[0x0][0x2ec] ;  /* 0x0000bb002b2b7a20 */ /* 0x000fc60000410000 */
[----:B-----5:R-:W-:Y:S04]  /*5320*/  HMMA.16816.F32 R44, R52, R8, R44 ;  /* 0x00000008342c723c */ /* 0x020fe8000000182c */
[----:B------:R-:W-:Y:S04]  /*5330*/  MUFU.TANH R174, R41 ;  /* 0x0000002900ae7308 */ /* 0x000fe80000002400 */
[----:B------:R-:W-:Y:S04]  /*5340*/  HMMA.16816.F32 R140, R12, R66, R140 ;  /* 0x000000420c8c723c */ /* 0x000fe8000000188c */
[----:B------:R-:W-:Y:S04]  /*5350*/  MUFU.TANH R177, R42 ;  /* 0x0000002a00b17308 */ /* 0x000fe80000002400 */
[----:B------:R-:W-:Y:S01]  /*5360*/  HMMA.16816.F32 R24, R48, R8, R24 ;  /* 0x000000083018723c */ /* 0x000fe20000001818 */
[----:B------:R-:W-:-:S02]  /*5370*/  FMUL.FTZ R36, R36, c[0x0][0x2ec] ;  /* 0x0000bb0024247a20 */ /* 0x000fc40000410000 */
[----:B------:R-:W-:Y:S01]  /*5380*/  FMUL.FTZ R37, R37, c[0x0][0x2ec] ;  /* 0x0000bb0025257a20 */ /* 0x000fe20000410000 */
[----:B------:R5:W-:Y:S01]  /*5390*/  MUFU.TANH R176, R43 ;  /* 0x0000002b00b07308 */ /* 0x000be20000002400 */
[----:B------:R-:W-:Y:S02]  /*53a0*/  FMUL.FTZ R38, R38, c[0x0][0x2ec] ;  /* 0x0000bb0026267a20 */ /* 0x000fe40000410000 */
[----:B------:R-:W-:Y:S01]  /*53b0*/  FMUL.FTZ R39, R39, c[0x0][0x2ec] ;  /* 0x0000bb0027277a20 */ /* 0x000fe20000410000 */
[----:B------:R-:W-:Y:S01]  /*53c0*/  HMMA.16816.F32 R144, R16, R66, R144 ;  /* 0x000000421090723c */ /* 0x000fe20000001890 */
[----:B------:R-:W-:Y:S03]  /*53d0*/  LDSM.16.M88.4 R64, [R197+0x5800] ;  /* 0x00580000c540783b */ /* 0x000fe60000000200 */
[----:B------:R-:W2:Y:S04]  /*53e0*/  MUFU.TANH R178, R36 ;  /* 0x0000002400b27308 */ /* 0x000ea80000002400 */
[----:B-1----:R-:W-:Y:S01]  /*53f0*/  HMMA.16816.F32 R44, R32, R20, R44 ;  /* 0x00000014202c723c */ /* 0x002fe2000000182c */
[----:B------:R-:W-:-:S02]  /*5400*/  FMUL.FTZ R140, R140, c[0x0][0x2ec] ;  /* 0x0000bb008c8c7a20 */ /* 0x000fc40000410000 */
[----:B------:R-:W-:Y:S01]  /*5410*/  FMUL.FTZ R141, R141, c[0x0][0x2ec] ;  /* 0x0000bb008d8d7a20 */ /* 0x000fe20000410000 */
[----:B-----5:R-:W1:Y:S01]  /*5420*/  LDSM.16.M88.4 R40, [R184+0x1000] ;  /* 0x00100000b828783b */ /* 0x020e620000000200 */
[----:B------:R-:W-:Y:S01]  /*5430*/  MUFU.TANH R183, R37 ;  /* 0x0000002500b77308 */ /* 0x000fe20000002400 */
[----:B------:R-:W-:Y:S02]  /*5440*/  FMUL.FTZ R142, R142, c[0x0][0x2ec] ;  /* 0x0000bb008e8e7a20 */ /* 0x000fe40000410000 */
[----:B------:R-:W-:Y:S01]  /*5450*/  FMUL.FTZ R143, R143, c[0x0][0x2ec] ;  /* 0x0000bb008f8f7a20 */ /* 0x000fe20000410000 */
[----:B------:R-:W-:Y:S04]  /*5460*/  HMMA.16816.F32 R24, R28, R20, R24 ;  /* 0x000000141c18723c */ /* 0x000fe80000001818 */
[----:B------:R-:W5:Y:S03]  /*5470*/  MUFU.TANH R180, R38 ;  /* 0x0000002600b47308 */ /* 0x000f660000002400 */
[----:B------:R-:W-:-:S02]  /*5480*/  FMUL.FTZ R144, R144, c[0x0][0x2ec] ;  /* 0x0000bb0090907a20 */ /* 0x000fc40000410000 */
[----:B------:R-:W-:Y:S02]  /*5490*/  FMUL.FTZ R145, R145, c[0x0][0x2ec] ;  /* 0x0000bb0091917a20 */ /* 0x000fe40000410000 */
[----:B------:R-:W-:Y:S01]  /*54a0*/  FMUL.FTZ R146, R146, c[0x0][0x2ec] ;  /* 0x0000bb0092927a20 */ /* 0x000fe20000410000 */
[----:B------:R2:W-:Y:S01]  /*54b0*/  MUFU.TANH R182, R39 ;  /* 0x0000002700b67308 */ /* 0x0005e20000002400 */
[----:B------:R-:W-:-:S07]  /*54c0*/  FMUL.FTZ R147, R147, c[0x0][0x2ec] ;  /* 0x0000bb0093937a20 */ /* 0x000fce0000410000 */
[----:B------:R-:W-:Y:S01]  /*54d0*/  MUFU.TANH R226, R140 ;  /* 0x0000008c00e27308 */ /* 0x000fe20000002400 */
[-C--:B--2---:R-:W-:Y:S07]  /*54e0*/  HMMA.16816.F32 R36, R60, R6.reuse, RZ ;  /* 0x000000063c24723c */ /* 0x084fee00000018ff */
[----:B------:R-:W-:Y:S01]  /*54f0*/  MUFU.TANH R225, R141 ;  /* 0x0000008d00e17308 */ /* 0x000fe20000002400 */
[----:B------:R-:W-:Y:S07]  /*5500*/  HMMA.16816.F32 R4, R56, R6, RZ ;  /* 0x000000063804723c */ /* 0x000fee00000018ff */
[----:B------:R-:W-:Y:S01]  /*5510*/  MUFU.TANH R232, R142 ;  /* 0x0000008e00e87308 */ /* 0x000fe20000002400 */
[----:B-1----:R-:W-:Y:S07]  /*5520*/  HMMA.16816.F32 R44, R16, R40, R44 ;  /* 0x00000028102c723c */ /* 0x002fee000000182c */
[----:B------:R1:W-:Y:S01]  /*5530*/  MUFU.TANH R231, R143 ;  /* 0x0000008f00e77308 */ /* 0x0003e20000002400 */
[-C--:B------:R-:W-:Y:S07]  /*5540*/  HMMA.16816.F32 R36, R52, R10.reuse, R36 ;  /* 0x0000000a3424723c */ /* 0x080fee0000001824 */
[----:B------:R-:W-:Y:S01]  /*5550*/  MUFU.TANH R223, R144 ;  /* 0x0000009000df7308 */ /* 0x000fe20000002400 */
[----:B------:R-:W-:Y:S01]  /*5560*/  HMMA.16816.F32 R4, R48, R10, R4 ;  /* 0x0000000a3004723c */ /* 0x000fe20000001804 */
[----:B-1----:R-:W1:Y:S06]  /*5570*/  LDSM.16.M88.4 R140, [R191+0x5800] ;  /* 0x00580000bf8c783b */ /* 0x002e6c0000000200 */
[----:B------:R-:W-:Y:S01]  /*5580*/  MUFU.TANH R179, R145 ;  /* 0x0000009100b37308 */ /* 0x000fe20000002400 */
[----:B------:R-:W-:Y:S01]  /*5590*/  HMMA.16816.F32 R8, R56, R64, RZ ;  /* 0x000000403808723c */ /* 0x000fe200000018ff */
[----:B------:R-:W-:-:S06]  /*55a0*/  FMUL.FTZ R46, R46, c[0x0][0x2ec] ;  /* 0x0000bb002e2e7a20 */ /* 0x000fcc0000410000 */
[----:B------:R-:W2:Y:S01]  /*55b0*/  MUFU.TANH R222, R146 ;  /* 0x0000009200de7308 */ /* 0x000ea20000002400 */
[----:B------:R-:W-:Y:S01]  /*55c0*/  FMUL.FTZ R47, R47, c[0x0][0x2ec] ;  /* 0x0000bb002f2f7a20 */ /* 0x000fe20000410000 */
[----:B------:R-:W-:Y:S06]  /*55d0*/  HMMA.16816.F32 R24, R12, R40, R24 ;  /* 0x000000280c18723c */ /* 0x000fec0000001818 */
[----:B------:R2:W1:Y:S01]  /*55e0*/  MUFU.TANH R181, R147 ;  /* 0x0000009300b57308 */ /* 0x0004620000002400 */
[----:B------:R-:W-:Y:S01]  /*55f0*/  FMUL.FTZ R41, R44, c[0x0][0x2ec] ;  /* 0x0000bb002c297a20 */ /* 0x000fe20000410000 */
[----:B------:R-:W-:Y:S01]  /*5600*/  HMMA.16816.F32 R56, R56, R66, RZ ;  /* 0x000000423838723c */ /* 0x000fe200000018ff */
[----:B------:R-:W-:-:S05]  /*5610*/  FMUL.FTZ R40, R45, c[0x0][0x2ec] ;  /* 0x0000bb002d287a20 */ /* 0x000fca0000410000 */
[----:B------:R-:W-:Y:S02]  /*5620*/  MUFU.TANH R233, R46 ;  /* 0x0000002e00e97308 */ /* 0x000fe40000002400 */
[----:B------:R-:W-:Y:S06]  /*5630*/  HMMA.16816.F32 R36, R32, R22, R36 ;  /* 0x000000162024723c */ /* 0x000fec0000001824 */
[----:B------:R-:W1:Y:S02]  /*5640*/  MUFU.TANH R41, R41 ;  /* 0x0000002900297308 */ /* 0x000e640000002400 */
[----:B--2---:R-:W-:Y:S01]  /*5650*/  HMMA.16816.F32 R144, R60, R64, RZ ;  /* 0x000000403c90723c */ /* 0x004fe200000018ff */
[----:B------:R-:W-:-:S05]  /*5660*/  FMUL.FTZ R24, R24, c[0x0][0x2ec] ;  /* 0x0000bb0018187a20 */ /* 0x000fca0000410000 */
[----:B------:R2:W-:Y:S01]  /*5670*/  MUFU.TANH R65, R47 ;  /* 0x0000002f00417308 */ /* 0x0005e20000002400 */
[----:B------:R-:W-:Y:S02]  /*5680*/  FMUL.FTZ R25, R25, c[0x0][0x2ec] ;  /* 0x0000bb0019197a20 */ /* 0x000fe40000410000 */
[----:B------:R-:W-:Y:S02]  /*5690*/  FMUL.FTZ R26, R26, c[0x0][0x2ec] ;  /* 0x0000bb001a1a7a20 */ /* 0x000fe40000410000 */
[----:B------:R-:W-:Y:S01]  /*56a0*/  FMUL.FTZ R27, R27, c[0x0][0x2ec] ;  /* 0x0000bb001b1b7a20 */ /* 0x000fe20000410000 */
[----:B------:R-:W-:Y:S02]  /*56b0*/  HMMA.16816.F32 R60, R60, R66, RZ ;  /* 0x000000423c3c723c */ /* 0x000fe400000018ff */
[----:B------:R3:W-:Y:S06]  /*56c0*/  MUFU.TANH R66, R24 ;  /* 0x0000001800427308 */ /* 0x0007ec0000002400 */
[----:B------:R-:W-:Y:S01]  /*56d0*/  HMMA.16816.F32 R4, R28, R22, R4 ;  /* 0x000000161c04723c */ /* 0x000fe20000001804 */
[----:B--2---:R-:W2:Y:S01]  /*56e0*/  LDSM.16.M88.4 R44, [R185] ;  /* 0x00000000b92c783b */ /* 0x004ea20000000200 */
[----:B------:R2:W-:Y:S06]  /*56f0*/  MUFU.TANH R234, R25 ;  /* 0x0000001900ea7308 */ /* 0x0005ec0000002400 */
[----:B-1----:R-:W-:Y:S01]  /*5700*/  HMMA.16816.F32 R20, R48, R140, R8 ;  /* 0x0000008c3014723c */ /* 0x002fe20000001808 */
[----:B------:R-:W1:Y:S01]  /*5710*/  LDSM.16.M88.4 R8, [R184+0x1800] ;  /* 0x00180000b808783b */ /* 0x000e620000000200 */
[----:B------:R-:W-:-:S04]  /*5720*/  DEPBAR.LE SB0, 0x0 ;  /* 0x000080000000791a */ /* 0x000fc80000000000 */
[----:B------:R-:W1:Y:S02]  /*5730*/  MUFU.TANH R235, R26 ;  /* 0x0000001a00eb7308 */ /* 0x000e640000002400 */
[C---:B------:R-:W-:Y:S06]  /*5740*/  HMMA.16816.F32 R144, R52.reuse, R140, R144 ;  /* 0x0000008c3490723c */ /* 0x040fec0000001890 */
[----:B------:R-:W-:Y:S02]  /*5750*/  MUFU.TANH R236, R27 ;  /* 0x0000001b00ec7308 */ /* 0x000fe40000002400 */
[-C--:B------:R-:W-:Y:S06]  /*5760*/  HMMA.16816.F32 R60, R52, R142.reuse, R60 ;  /* 0x0000008e343c723c */ /* 0x080fec000000183c */
[----:B------:R-:W-:Y:S02]  /*5770*/  MUFU.TANH R40, R40 ;  /* 0x0000002800287308 */ /* 0x000fe40000002400 */
[----:B------:R-:W-:Y:S08]  /*5780*/  HMMA.16816.F32 R56, R48, R142, R56 ;  /* 0x0000008e3038723c */ /* 0x000ff00000001838 */
[----:B------:R-:W-:Y:S08]  /*5790*/  HMMA.16816.F32 R36, R16, R42, R36 ;  /* 0x0000002a1024723c */ /* 0x000ff00000001824 */
[-C--:B--2---:R-:W-:Y:S08]  /*57a0*/  HMMA.16816.F32 R20, R28, R44.reuse, R20 ;  /* 0x0000002c1c14723c */ /* 0x084ff00000001814 */
[C---:B------:R-:W-:Y:S08]  /*57b0*/  HMMA.16816.F32 R144, R32.reuse, R44, R144 ;  /* 0x0000002c2090723c */ /* 0x040ff00000001890 */
[----:B------:R-:W-:Y:S01]  /*57c0*/  HMMA.16816.F32 R60, R32, R46, R60 ;  /* 0x0000002e203c723c */ /* 0x000fe2000000183c */
[----:B------:R-:W-:-:S02]  /*57d0*/  FMUL.FTZ R140, R36, c[0x0][0x2ec] ;  /* 0x0000bb00248c7a20 */ /* 0x000fc40000410000 */
[----:B------:R-:W-:Y:S02]  /*57e0*/  IMAD R36, R0, 0x40, R165 ;  /* 0x0000004000247824 */ /* 0x000fe400078e02a5 */
[----:B------:R-:W-:Y:S02]  /*57f0*/  FMUL.FTZ R38, R38, c[0x0][0x2ec] ;  /* 0x0000bb0026267a20 */ /* 0x000fe40000410000 */
[----:B------:R-:W-:Y:S01]  /*5800*/  FMUL.FTZ R39, R39, c[0x0][0x2ec] ;  /* 0x0000bb0027277a20 */ /* 0x000fe20000410000 */
[----:B------:R-:W-:Y:S01]  /*5810*/  HMMA.16816.F32 R4, R12, R42, R4 ;  /* 0x0000002a0c04723c */ /* 0x000fe20000001804 */
[C---:B---3--:R-:W-:Y:S01]  /*5820*/  IADD3 R24, R36.reuse, 0x1, RZ ;  /* 0x0000000124187810 */ /* 0x048fe20007ffe0ff */
[----:B------:R2:W-:Y:S01]  /*5830*/  MUFU.TANH R141, R38 ;  /* 0x00000026008d7308 */ /* 0x0005e20000002400 */
[----:B------:R-:W-:Y:S01]  /*5840*/  IADD3 R25, R36, 0x8, RZ ;  /* 0x0000000824197810 */ /* 0x000fe20007ffe0ff */
[----:B------:R-:W-:Y:S01]  /*5850*/  FMUL.FTZ R37, R37, c[0x0][0x2ec] ;  /* 0x0000bb0025257a20 */ /* 0x000fe20000410000 */
[----:B------:R-:W-:-:S02]  /*5860*/  ISETP.GE.AND P1, PT, R24, R164, PT ;  /* 0x000000a41800720c */ /* 0x000fc40003f26270 */
[CC--:B------:R-:W-:Y:S01]  /*5870*/  ISETP.GE.AND P0, PT, R24.reuse, R163.reuse, PT ;  /* 0x000000a31800720c */ /* 0x0c0fe20003f06270 */
[----:B------:R-:W-:Y:S01]  /*5880*/  HMMA.16816.F32 R56, R28, R46, R56 ;  /* 0x0000002e1c38723c */ /* 0x000fe20000001838 */
[C---:B------:R-:W-:Y:S01]  /*5890*/  ISETP.GE.AND P6, PT, R25.reuse, R164, PT ;  /* 0x000000a41900720c */ /* 0x040fe20003fc6270 */
[----:B------:R-:W-:Y:S01]  /*58a0*/  MUFU.TANH R43, R37 ;  /* 0x00000025002b7308 */ /* 0x000fe20000002400 */
[C---:B------:R-:W-:Y:S02]  /*58b0*/  ISETP.GE.AND P5, PT, R25.reuse, R163, PT ;  /* 0x000000a31900720c */ /* 0x040fe40003fa6270 */
[-C--:B------:R-:W-:Y:S02]  /*58c0*/  ISETP.GE.AND P3, PT, R25, R162.reuse, PT ;  /* 0x000000a21900720c */ /* 0x080fe40003f66270 */
[----:B------:R-:W-:Y:S01]  /*58d0*/  ISETP.GE.AND P4, PT, R24, R162, PT ;  /* 0x000000a21800720c */ /* 0x000fe20003f86270 */
[----:B-1----:R-:W-:Y:S01]  /*58e0*/  HMMA.16816.F32 R20, R12, R8, R20 ;  /* 0x000000080c14723c */ /* 0x002fe20000001814 */
[----:B----4-:R-:W-:Y:S01]  /*58f0*/  FSEL R45, R138, -INF , !P0 ;  /* 0xff8000008a2d7808 */ /* 0x010fe20004000000 */
[----:B------:R-:W1:Y:S01]  /*5900*/  MUFU.TANH R140, R140 ;  /* 0x0000008c008c7308 */ /* 0x000e620000002400 */
[----:B--2---:R-:W-:Y:S01]  /*5910*/  FSEL R38, R137, -INF , !P1 ;  /* 0xff80000089267808 */ /* 0x004fe20004800000 */
[----:B------:R-:W-:Y:S01]  /*5920*/  IMAD.MOV.U32 R28, RZ, RZ, R0 ;  /* 0x000000ffff1c7224 */ /* 0x000fe200078e0000 */
[----:B------:R-:W-:-:S02]  /*5930*/  ISETP.GE.AND P1, PT, R25, R161, PT ;  /* 0x000000a11900720c */ /* 0x000fc40003f26270 */
[----:B------:R-:W-:Y:S01]  /*5940*/  IADD3 R25, R36, 0x9, RZ ;  /* 0x0000000924197810 */ /* 0x000fe20007ffe0ff */
[C---:B------:R-:W-:Y:S01]  /*5950*/  HMMA.16816.F32 R144, R16.reuse, R8, R144 ;  /* 0x000000081090723c */ /* 0x040fe20000001890 */
[----:B------:R-:W-:Y:S01]  /*5960*/  ISETP.GE.AND P2, PT, R24, R161, PT ;  /* 0x000000a11800720c */ /* 0x000fe20003f46270 */
[----:B------:R2:W-:Y:S01]  /*5970*/  MUFU.TANH R138, R39 ;  /* 0x00000027008a7308 */ /* 0x0005e20000002400 */
[----:B------:R-:W-:Y:S01]  /*5980*/  ISETP.GE.AND P0, PT, R25, R164, PT ;  /* 0x000000a41900720c */ /* 0x000fe20003f06270 */
[----:B------:R-:W-:Y:S01]  /*5990*/  FMUL.FTZ R44, R4, c[0x0][0x2ec] ;  /* 0x0000bb00042c7a20 */ /* 0x000fe20000410000 */
[----:B------:R-:W-:Y:S01]  /*59a0*/  IADD3 R24, R36, 0x10, RZ ;  /* 0x0000001024187810 */ /* 0x000fe20007ffe0ff */
[----:B------:R-:W-:Y:S01]  /*59b0*/  FMUL.FTZ R6, R6, c[0x0][0x2ec] ;  /* 0x0000bb0006067a20 */ /* 0x000fe20000410000 */
[----:B------:R-:W-:Y:S01]  /*59c0*/  FSEL R42, R148, -INF , !P4 ;  /* 0xff800000942a7808 */ /* 0x000fe20006000000 */
[----:B------:R-:W-:Y:S01]  /*59d0*/  HMMA.16816.F32 R60, R16, R10, R60 ;  /* 0x0000000a103c723c */ /* 0x000fe2000000183c */
[----:B------:R-:W-:Y:S01]  /*59e0*/  FMUL.FTZ R148, R5, c[0x0][0x2ec] ;  /* 0x0000bb0005947a20 */ /* 0x000fe20000410000 */
[----:B------:R-:W-:Y:S01]  /*59f0*/  FSEL R224, R169, -INF , !P5 ;  /* 0xff800000a9e07808 */ /* 0x000fe20006800000 */
[----:B------:R-:W3:Y:S01]  /*5a00*/  MUFU.TANH R44, R44 ;  /* 0x0000002c002c7308 */ /* 0x000ee20000002400 */
[----:B------:R-:W-:Y:S01]  /*5a10*/  FSEL R237, R170, -INF , !P3 ;  /* 0xff800000aaed7808 */ /* 0x000fe20005800000 */
[----:B------:R-:W-:Y:S01]  /*5a20*/  FMUL.FTZ R170, R7, c[0x0][0x2ec] ;  /* 0x0000bb0007aa7a20 */ /* 0x000fe20000410000 */
[----:B------:R-:W-:-:S02]  /*5a30*/  FSEL R5, R173, -INF , !P1 ;  /* 0xff800000ad057808 */ /* 0x000fc40004800000 */
[----:B------:R-:W-:Y:S01]  /*5a40*/  HMMA.16816.F32 R56, R12, R10, R56 ;  /* 0x0000000a0c38723c */ /* 0x000fe20000001838 */
[-C--:B------:R-:W-:Y:S01]  /*5a50*/  ISETP.GE.AND P4, PT, R25, R163.reuse, PT ;  /* 0x000000a31900720c */ /* 0x080fe20003f86270 */
[----:B------:R-:W-:Y:S01]  /*5a60*/  FMUL.FTZ R16, R21, c[0x0][0x2ec] ;  /* 0x0000bb0015107a20 */ /* 0x000fe20000410000 */
[----:B--2---:R-:W-:Y:S01]  /*5a70*/  FSEL R39, R166, -INF , !P0 ;  /* 0xff800000a6277808 */ /* 0x004fe20004000000 */
[----:B------:R2:W-:Y:S01]  /*5a80*/  MUFU.TANH R173, R6 ;  /* 0x0000000600ad7308 */ /* 0x0005e20000002400 */
[----:B------:R-:W-:Y:S01]  /*5a90*/  ISETP.GE.AND P5, PT, R24, R164, PT ;  /* 0x000000a41800720c */ /* 0x000fe20003fa6270 */
[----:B------:R-:W-:Y:S01]  /*5aa0*/  FMUL.FTZ R32, R20, c[0x0][0x2ec] ;  /* 0x0000bb0014207a20 */ /* 0x000fe20000410000 */
[----:B------:R-:W-:Y:S01]  /*5ab0*/  ISETP.GE.AND P3, PT, R24, R163, PT ;  /* 0x000000a31800720c */ /* 0x000fe20003f66270 */
[----:B------:R-:W-:Y:S01]  /*5ac0*/  FMUL.FTZ R144, R144, c[0x0][0x2ec] ;  /* 0x0000bb0090907a20 */ /* 0x000fe20000410000 */
[-C--:B------:R-:W-:Y:S01]  /*5ad0*/  ISETP.GE.AND P1, PT, R24, R162.reuse, PT ;  /* 0x000000a21800720c */ /* 0x080fe20003f26270 */
[----:B------:R-:W-:Y:S01]  /*5ae0*/  FMUL.FTZ R146, R146, c[0x0][0x2ec] ;  /* 0x0000bb0092927a20 */ /* 0x000fe20000410000 */
[-C--:B------:R-:W-:Y:S01]  /*5af0*/  ISETP.GE.AND P0, PT, R24, R161.reuse, PT ;  /* 0x000000a11800720c */ /* 0x080fe20003f06270 */
[----:B------:R-:W4:Y:S01]  /*5b00*/  MUFU.TANH R170, R170 ;  /* 0x000000aa00aa7308 */ /* 0x000f220000002400 */
[----:B------:R-:W-:Y:S01]  /*5b10*/  FSEL R37, R151, -INF , !P2 ;  /* 0xff80000097257808 */ /* 0x000fe20005000000 */
[----:B------:R-:W-:Y:S01]  /*5b20*/  FMUL.FTZ R8, R145, c[0x0][0x2ec] ;  /* 0x0000bb0091087a20 */ /* 0x000fe20000410000 */
[----:B------:R-:W-:Y:S01]  /*5b30*/  FSEL R4, R167, -INF , !P6 ;  /* 0xff800000a7047808 */ /* 0x000fe20007000000 */
[----:B------:R-:W-:Y:S01]  /*5b40*/  FMUL.FTZ R61, R61, c[0x0][0x2ec] ;  /* 0x0000bb003d3d7a20 */ /* 0x000fe20000410000 */
[----:B------:R-:W-:Y:S01]  /*5b50*/  IADD3 R24, R36, 0x11, RZ ;  /* 0x0000001124187810 */ /* 0x000fe20007ffe0ff */
[----:B------:R-:W-:Y:S01]  /*5b60*/  FMUL.FTZ R49, R147, c[0x0][0x2ec] ;  /* 0x0000bb0093317a20 */ /* 0x000fe20000410000 */
[C---:B------:R-:W-:Y:S01]  /*5b70*/  ISETP.GE.AND P2, PT, R25.reuse, R162, PT ;  /* 0x000000a21900720c */ /* 0x040fe20003f46270 */
[----:B------:R-:W1:Y:S01]  /*5b80*/  MUFU.TANH R16, R16 ;  /* 0x0000001000107308 */ /* 0x000e620000002400 */
[----:B------:R-:W-:Y:S01]  /*5b90*/  ISETP.GE.AND P6, PT, R25, R161, PT ;  /* 0x000000a11900720c */ /* 0x000fe20003fc6270 */
[----:B------:R-:W-:Y:S01]  /*5ba0*/  FMUL.FTZ R19, R22, c[0x0][0x2ec] ;  /* 0x0000bb0016137a20 */ /* 0x000fe20000410000 */
[----:B------:R-:W-:Y:S01]  /*5bb0*/  FSEL R52, R168, -INF , !P4 ;  /* 0xff800000a8347808 */ /* 0x000fe20006000000 */
[----:B------:R-:W-:Y:S01]  /*5bc0*/  FMUL.FTZ R56, R56, c[0x0][0x2ec] ;  /* 0x0000bb0038387a20 */ /* 0x000fe20000410000 */
[----:B------:R-:W-:Y:S01]  /*5bd0*/  IADD3 R25, R36, 0x18, RZ ;  /* 0x0000001824197810 */ /* 0x000fe20007ffe0ff */
[----:B------:R-:W-:Y:S01]  /*5be0*/  FMUL.FTZ R23, R23, c[0x0][0x2ec] ;  /* 0x0000bb0017177a20 */ /* 0x000fe20000410000 */
[----:B------:R-:W-:Y:S01]  /*5bf0*/  ISETP.GE.AND P4, PT, R24, R164, PT ;  /* 0x000000a41800720c */ /* 0x000fe20003f86270 */
[----:B------:R-:W1:Y:S01]  /*5c00*/  MUFU.TANH R148, R148 ;  /* 0x0000009400947308 */ /* 0x000e620000002400 */
[----:B------:R-:W-:Y:S01]  /*5c10*/  FSEL R7, R171, -INF , !P2 ;  /* 0xff800000ab077808 */ /* 0x000fe20005000000 */
[----:B------:R-:W-:Y:S01]  /*5c20*/  FMUL.FTZ R60, R60, c[0x0][0x2ec] ;  /* 0x0000bb003c3c7a20 */ /* 0x000fe20000410000 */
[----:B--2---:R-:W-:Y:S01]  /*5c30*/  FSEL R6, R172, -INF , !P6 ;  /* 0xff800000ac067808 */ /* 0x004fe20007000000 */
[----:B------:R-:W-:Y:S01]  /*5c40*/  FMUL.FTZ R53, R59, c[0x0][0x2ec] ;  /* 0x0000bb003b357a20 */ /* 0x000fe20000410000 */
[----:B------:R-:W-:-:S02]  /*5c50*/  FSEL R64, R175, -INF , !P5 ;  /* 0xff800000af407808 */ /* 0x000fc40006800000 */
[C---:B------:R-:W-:Y:S01]  /*5c60*/  ISETP.GE.AND P2, PT, R24.reuse, R163, PT ;  /* 0x000000a31800720c */ /* 0x040fe20003f46270 */
[----:B------:R-:W2:Y:S01]  /*5c70*/  MUFU.TANH R166, R144 ;  /* 0x0000009000a67308 */ /* 0x000ea20000002400 */
[C---:B------:R-:W-:Y:S02]  /*5c80*/  ISETP.GE.AND P6, PT, R24.reuse, R162, PT ;  /* 0x000000a21800720c */ /* 0x040fe40003fc6270 */
[----:B------:R-:W-:Y:S02]  /*5c90*/  ISETP.GE.AND P5, PT, R24, R161, PT ;  /* 0x000000a11800720c */ /* 0x000fe40003fa6270 */
[----:B------:R-:W-:Y:S02]  /*5ca0*/  FSEL R67, R178, -INF , !P1 ;  /* 0xff800000b2437808 */ /* 0x000fe40004800000 */
[----:B------:R-:W-:Y:S01]  /*5cb0*/  FSEL R24, R177, -INF , !P3 ;  /* 0xff800000b1187808 */ /* 0x000fe20005800000 */
[----:B------:R-:W-:Y:S01]  /*5cc0*/  MUFU.TANH R10, R61 ;  /* 0x0000003d000a7308 */ /* 0x000fe20000002400 */
[----:B------:R-:W-:-:S02]  /*5cd0*/  ISETP.GE.AND P1, PT, R25, R163, PT ;  /* 0x000000a31900720c */ /* 0x000fc40003f26270 */
[----:B-----5:R-:W-:Y:S02]  /*5ce0*/  FSEL R175, R180, -INF , !P0 ;  /* 0xff800000b4af7808 */ /* 0x020fe40004000000 */
[----:B------:R-:W-:Y:S02]  /*5cf0*/  IADD3 R9, R36, 0x19, RZ ;  /* 0x0000001924097810 */ /* 0x000fe40007ffe0ff */
[C---:B------:R-:W-:Y:S01]  /*5d00*/  ISETP.GE.AND P3, PT, R25.reuse, R164, PT ;  /* 0x000000a41900720c */ /* 0x040fe20003f66270 */
[----:B------:R5:W-:Y:S01]  /*5d10*/  MUFU.TANH R61, R56 ;  /* 0x00000038003d7308 */ /* 0x000be20000002400 */
[C---:B------:R-:W-:Y:S02]  /*5d20*/  ISETP.GE.AND P0, PT, R25.reuse, R162, PT ;  /* 0x000000a21900720c */ /* 0x040fe40003f06270 */
[----:B------:R-:W-:Y:S02]  /*5d30*/  FSEL R167, R174, -INF , !P4 ;  /* 0xff800000aea77808 */ /* 0x000fe40006000000 */
[----:B------:R-:W-:-:S02]  /*5d40*/  ISETP.GE.AND P4, PT, R25, R161, PT ;  /* 0x000000a11900720c */ /* 0x000fc40003f86270 */
[----:B------:R-:W-:Y:S01]  /*5d50*/  IADD3 R27, R36, 0x20, RZ ;  /* 0x00000020241b7810 */ /* 0x000fe20007ffe0ff */
[----:B------:R-:W-:Y:S01]  /*5d60*/  MUFU.TANH R8, R8 ;  /* 0x0000000800087308 */ /* 0x000fe20000002400 */
[----:B------:R-:W-:Y:S02]  /*5d70*/  FSEL R25, R176, -INF , !P2 ;  /* 0xff800000b0197808 */ /* 0x000fe40005000000 */
[----:B------:R-:W-:Y:S02]  /*5d80*/  ISETP.GE.AND P2, PT, R9, R164, PT ;  /* 0x000000a40900720c */ /* 0x000fe40003f46270 */
[----:B------:R-:W-:Y:S02]  /*5d90*/  FSEL R26, R222, -INF , !P1 ;  /* 0xff800000de1a7808 */ /* 0x000fe40004800000 */
[----:B------:R-:W-:Y:S01]  /*5da0*/  FSEL R183, R183, -INF , !P6 ;  /* 0xff800000b7b77808 */ /* 0x000fe20007000000 */
[----:B-----5:R-:W-:Y:S01]  /*5db0*/  FMUL.FTZ R56, R58, c[0x0][0x2ec] ;  /* 0x0000bb003a387a20 */ /* 0x020fe20000410000 */
[----:B------:R-:W-:Y:S01]  /*5dc0*/  FSEL R182, R182, -INF , !P5 ;  /* 0xff800000b6b67808 */ /* 0x000fe20006800000 */
[----:B------:R-:W-:Y:S01]  /*5dd0*/  MUFU.TANH R49, R49 ;  /* 0x0000003100317308 */ /* 0x000fe20000002400 */
[----:B------:R-:W-:Y:S01]  /*5de0*/  FSEL R172, R223, -INF , !P3 ;  /* 0xff800000dfac7808 */ /* 0x000fe20005800000 */
[----:B------:R-:W-:Y:S01]  /*5df0*/  FMUL.FTZ R58, R57, c[0x0][0x2ec] ;  /* 0x0000bb00393a7a20 */ /* 0x000fe20000410000 */
[----:B------:R-:W-:-:S02]  /*5e00*/  FSEL R222, R226, -INF , !P0 ;  /* 0xff800000e2de7808 */ /* 0x000fc40004000000 */
[C---:B------:R-:W-:Y:S02]  /*5e10*/  ISETP.GE.AND P6, PT, R9.reuse, R163, PT ;  /* 0x000000a30900720c */ /* 0x040fe40003fc6270 */
[C---:B------:R-:W-:Y:S01]  /*5e20*/  ISETP.GE.AND P5, PT, R9.reuse, R162, PT ;  /* 0x000000a20900720c */ /* 0x040fe20003fa6270 */
[----:B------:R-:W-:Y:S01]  /*5e30*/  MUFU.TANH R17, R32 ;  /* 0x0000002000117308 */ /* 0x000fe20000002400 */
[----:B------:R-:W-:Y:S02]  /*5e40*/  ISETP.GE.AND P3, PT, R9, R161, PT ;  /* 0x000000a10900720c */ /* 0x000fe40003f66270 */
[C---:B------:R-:W-:Y:S02]  /*5e50*/  ISETP.GE.AND P1, PT, R27.reuse, R164, PT ;  /* 0x000000a41b00720c */ /* 0x040fe40003f26270 */
[----:B------:R-:W-:Y:S02]  /*5e60*/  ISETP.GE.AND P0, PT, R27, R163, PT ;  /* 0x000000a31b00720c */ /* 0x000fe40003f06270 */
[C---:B------:R-:W-:Y:S01]  /*5e70*/  IADD3 R20, R36.reuse, 0x21, RZ ;  /* 0x0000002124147810 */ /* 0x040fe20007ffe0ff */
[----:B------:R-:W5:Y:S01]  /*5e80*/  MUFU.TANH R9, R146 ;  /* 0x0000009200097308 */ /* 0x000f620000002400 */
[----:B------:R-:W-:-:S02]  /*5e90*/  IADD3 R18, R36, 0x28, RZ ;  /* 0x0000002824127810 */ /* 0x000fc40007ffe0ff */
[----:B------:R-:W-:Y:S02]  /*5ea0*/  FSEL R142, R232, -INF , !P4 ;  /* 0xff800000e88e7808 */ /* 0x000fe40006000000 */
[----:B------:R-:W-:Y:S02]  /*5eb0*/  FSEL R169, R179, -INF , !P2 ;  /* 0xff800000b3a97808 */ /* 0x000fe40005000000 */
[C---:B------:R-:W-:Y:S01]  /*5ec0*/  ISETP.GE.AND P4, PT, R27.reuse, R162, PT ;  /* 0x000000a21b00720c */ /* 0x040fe20003f86270 */
[----:B------:R-:W1:Y:S01]  /*5ed0*/  MUFU.TANH R19, R19 ;  /* 0x0000001300137308 */ /* 0x000e620000002400 */
[----:B------:R-:W-:Y:S02]  /*5ee0*/  ISETP.GE.AND P2, PT, R27, R161, PT ;  /* 0x000000a11b00720c */ /* 0x000fe40003f46270 */
[----:B------:R-:W-:Y:S02]  /*5ef0*/  FSEL R27, R181, -INF , !P6 ;  /* 0xff800000b51b7808 */ /* 0x000fe40007000000 */
[----:B------:R-:W-:-:S02]  /*5f00*/  FSEL R223, R225, -INF , !P5 ;  /* 0xff800000e1df7808 */ /* 0x000fc40006800000 */
[----:B------:R-:W-:Y:S01]  /*5f10*/  FSEL R143, R231, -INF , !P3 ;  /* 0xff800000e78f7808 */ /* 0x000fe20005800000 */
[----:B------:R1:W-:Y:S01]  /*5f20*/  MUFU.TANH R147, R60 ;  /* 0x0000003c00937308 */ /* 0x0003e20000002400 */
[----:B------:R-:W-:Y:S02]  /*5f30*/  FSEL R174, R41, -INF , !P1 ;  /* 0xff80000029ae7808 */ /* 0x000fe40004800000 */
[----:B------:R-:W-:Y:S02]  /*5f40*/  FSEL R137, R233, -INF , !P0 ;  /* 0xff800000e9897808 */ /* 0x000fe40004000000 */
[C---:B------:R-:W-:Y:S02]  /*5f50*/  ISETP.GE.AND P6, PT, R20.reuse, R164, PT ;  /* 0x000000a41400720c */ /* 0x040fe40003fc6270 */
[C---:B------:R-:W-:Y:S01]  /*5f60*/  ISETP.GE.AND P5, PT, R20.reuse, R163, PT ;  /* 0x000000a31400720c */ /* 0x040fe20003fa6270 */
[----:B------:R-:W-:Y:S01]  /*5f70*/  MUFU.TANH R56, R56 ;  /* 0x0000003800387308 */ /* 0x000fe20000002400 */
[----:B------:R-:W-:-:S02]  /*5f80*/  ISETP.GE.AND P3, PT, R20, R162, PT ;  /* 0x000000a21400720c */ /* 0x000fc40003f66270 */
[----:B------:R-:W-:Y:S02]  /*5f90*/  ISETP.GE.AND P1, PT, R20, R161, PT ;  /* 0x000000a11400720c */ /* 0x000fe40003f26270 */
[----:B------:R-:W-:Y:S02]  /*5fa0*/  ISETP.GE.AND P0, PT, R18, R164, PT ;  /* 0x000000a41200720c */ /* 0x000fe40003f06270 */
[----:B------:R-:W-:Y:S01]  /*5fb0*/  IADD3 R20, R36, 0x29, RZ ;  /* 0x0000002924147810 */ /* 0x000fe20007ffe0ff */
[----:B------:R-:W-:Y:S01]  /*5fc0*/  MUFU.TANH R58, R58 ;  /* 0x0000003a003a7308 */ /* 0x000fe20000002400 */
[----:B------:R-:W-:Y:S02]  /*5fd0*/  FSEL R171, R235, -INF , !P2 ;  /* 0xff800000ebab7808 */ /* 0x000fe40005000000 */
[----:B------:R-:W-:Y:S02]  /*5fe0*/  ISETP.GE.AND P2, PT, R18, R162, PT ;  /* 0x000000a21200720c */ /* 0x000fe40003f46270 */
[----:B-1----:R-:W-:-:S02]  /*5ff0*/  FSEL R181, R140, -INF , !P0 ;  /* 0xff8000008cb57808 */ /* 0x002fc40004000000 */
[----:B------:R-:W-:Y:S01]  /*6000*/  ISETP.GE.AND P0, PT, R20, R161, PT ;  /* 0x000000a11400720c */ /* 0x000fe20003f06270 */
[----:B------:R-:W-:Y:S01]  /*6010*/  MUFU.TANH R53, R53 ;  /* 0x0000003500357308 */ /* 0x000fe20000002400 */
[----:B------:R-:W-:Y:S02]  /*6020*/  FSEL R177, R66, -INF , !P4 ;  /* 0xff80000042b17808 */ /* 0x000fe40006000000 */
[----:B------:R-:W-:Y:S02]  /*6030*/  IADD3 R12, R36, 0x31, RZ ;  /* 0x00000031240c7810 */ /* 0x000fe40007ffe0ff */
[----:B------:R-:W-:Y:S02]  /*6040*/  FSEL R178, R40, -INF , !P6 ;  /* 0xff80000028b27808 */ /* 0x000fe40007000000 */
[----:B------:R-:W-:Y:S02]  /*6050*/  FSEL R66, R65, -INF , !P5 ;  /* 0xff80000041427808 */ /* 0x000fe40006800000 */
[----:B---3--:R-:W-:Y:S01]  /*6060*/  FSEL R180, R44, -INF , !P2 ;  /* 0xff8000002cb47808 */ /* 0x008fe20005000000 */
[----:B------:R-:W-:Y:S01]  /*6070*/  FMUL.FTZ R44, R62, c[0x0][0x2ec] ;  /* 0x0000bb003e2c7a20 */ /* 0x000fe20000410000 */
[----:B------:R-:W-:-:S02]  /*6080*/  ISETP.GE.AND P4, PT, R18, R163, PT ;  /* 0x000000a31200720c */ /* 0x000fc40003f86270 */
[----:B------:R-:W-:Y:S02]  /*6090*/  ISETP.GE.AND P6, PT, R18, R161, PT ;  /* 0x000000a11200720c */ /* 0x000fe40003fc6270 */
[----:B------:R-:W-:Y:S01]  /*60a0*/  ISETP.GE.AND P5, PT, R20, R164, PT ;  /* 0x000000a41400720c */ /* 0x000fe20003fa6270 */
[----:B------:R-:W1:Y:S01]  /*60b0*/  MUFU.TANH R18, R23 ;  /* 0x0000001700127308 */ /* 0x000e620000002400 */
[----:B----4-:R-:W-:Y:S02]  /*60c0*/  FSEL R170, R170, -INF , !P0 ;  /* 0xff800000aaaa7808 */ /* 0x010fe40004000000 */
[----:B------:R-:W-:Y:S02]  /*60d0*/  FSEL R176, R234, -INF , !P3 ;  /* 0xff800000eab07808 */ /* 0x000fe40005800000 */
[----:B------:R-:W-:Y:S02]  /*60e0*/  FSEL R168, R236, -INF , !P1 ;  /* 0xff800000eca87808 */ /* 0x000fe40004800000 */
[----:B------:R-:W-:Y:S01]  /*60f0*/  ISETP.GE.AND P0, PT, R12, R162, PT ;  /* 0x000000a20c00720c */ /* 0x000fe20003f06270 */
[----:B------:R-:W3:Y:S01]  /*6100*/  MUFU.TANH R44, R44 ;  /* 0x0000002c002c7308 */ /* 0x000ee20000002400 */
[----:B------:R-:W-:Y:S01]  /*6110*/  BAR.SYNC.DEFER_BLOCKING 0x0 ;  /* 0x0000000000007b1d */ /* 0x000fe20000010000 */
[----:B------:R-:W-:-:S02]  /*6120*/  ISETP.GE.AND P3, PT, R20, R163, PT ;  /* 0x000000a31400720c */ /* 0x000fc40003f66270 */
[----:B------:R-:W-:Y:S02]  /*6130*/  ISETP.GE.AND P1, PT, R20, R162, PT ;  /* 0x000000a21400720c */ /* 0x000fe40003f26270 */
[----:B------:R-:W-:Y:S02]  /*6140*/  IADD3 R20, R36, 0x30, RZ ;  /* 0x0000003024147810 */ /* 0x000fe40007ffe0ff */
[----:B------:R-:W-:Y:S01]  /*6150*/  FSEL R151, R43, -INF , !P5 ;  /* 0xff8000002b977808 */ /* 0x000fe20006800000 */
[----:B------:R-:W-:Y:S01]  /*6160*/  FMUL.FTZ R43, R63, c[0x0][0x2ec] ;  /* 0x0000bb003f2b7a20 */ /* 0x000fe20000410000 */
[----:B------:R-:W-:Y:S02]  /*6170*/  FSEL R62, R16, -INF , !P0 ;  /* 0xff800000103e7808 */ /* 0x000fe40004000000 */
[----:B------:R-:W-:Y:S02]  /*6180*/  FSEL R141, R141, -INF , !P4 ;  /* 0xff8000008d8d7808 */ /* 0x000fe40006000000 */
[----:B------:R-:W-:Y:S01]  /*6190*/  ISETP.GE.AND P0, PT, R36, R163, PT ;  /* 0x000000a32400720c */ /* 0x000fe20003f06270 */
[----:B------:R-:W4:Y:S01]  /*61a0*/  MUFU.TANH R43, R43 ;  /* 0x0000002b002b7308 */ /* 0x000f220000002400 */
[----:B------:R-:W-:-:S02]  /*61b0*/  ISETP.GE.AND P4, PT, R20, R164, PT ;  /* 0x000000a41400720c */ /* 0x000fc40003f86270 */
[----:B------:R-:W-:Y:S02]  /*61c0*/  ISETP.GE.AND P2, PT, R20, R163, PT ;  /* 0x000000a31400720c */ /* 0x000fe40003f46270 */
[----:B------:R-:W-:Y:S02]  /*61d0*/  IADD3 R11, R36, 0x38, RZ ;  /* 0x00000038240b7810 */ /* 0x000fe40007ffe0ff */
[----:B------:R-:W-:Y:S02]  /*61e0*/  FSEL R48, R139, -INF , !P0 ;  /* 0xff8000008b307808 */ /* 0x000fe40004000000 */
[----:B------:R-:W-:Y:S02]  /*61f0*/  FSEL R173, R173, -INF , !P6 ;  /* 0xff800000adad7808 */ /* 0x000fe40007000000 */
[----:B------:R-:W-:Y:S02]  /*6200*/  FSEL R138, R138, -INF , !P3 ;  /* 0xff8000008a8a7808 */ /* 0x000fe40005800000 */
[----:B------:R-:W-:-:S02]  /*6210*/  FSEL R179, R148, -INF , !P1 ;  /* 0xff80000094b37808 */ /* 0x000fc40004800000 */
[----:B--2---:R-:W-:Y:S02]  /*6220*/  FSEL R166, R166, -INF , !P4 ;  /* 0xff800000a6a67808 */ /* 0x004fe40006000000 */
[----:B-----5:R-:W-:Y:S02]  /*6230*/  FSEL R47, R9, -INF , !P2 ;  /* 0xff800000092f7808 */ /* 0x020fe40005000000 */
[----:B------:R-:W-:Y:S02]  /*6240*/  ISETP.NE.AND P0, PT, R160, 0x2, PT ;  /* 0x00000002a000780c */ /* 0x000fe40003f05270 */
[C---:B------:R-:W-:Y:S02]  /*6250*/  ISETP.GE.AND P6, PT, R20.reuse, R162, PT ;  /* 0x000000a21400720c */ /* 0x040fe40003fc6270 */
[----:B------:R-:W-:Y:S02]  /*6260*/  ISETP.GE.AND P5, PT, R20, R161, PT ;  /* 0x000000a11400720c */ /* 0x000fe40003fa6270 */
[----:B------:R-:W-:-:S02]  /*6270*/  ISETP.GE.AND P3, PT, R12, R164, PT ;  /* 0x000000a40c00720c */ /* 0x000fc40003f66270 */
[C---:B------:R-:W-:Y:S02]  /*6280*/  ISETP.GE.AND P1, PT, R12.reuse, R163, PT ;  /* 0x000000a30c00720c */ /* 0x040fe40003f26270 */
[----:B------:R-:W-:Y:S02]  /*6290*/  ISETP.GE.AND P4, PT, R12, R161, PT ;  /* 0x000000a10c00720c */ /* 0x000fe40003f86270 */
[----:B------:R-:W-:Y:S02]  /*62a0*/  ISETP.GE.AND P2, PT, R11, R164, PT ;  /* 0x000000a40b00720c */ /* 0x000fe40003f46270 */
[----:B------:R-:W-:Y:S02]  /*62b0*/  FSEL R65, R17, -INF , !P6 ;  /* 0xff80000011417808 */ /* 0x000fe40007000000 */
[----:B------:R-:W-:Y:S02]  /*62c0*/  FSEL R60, R19, -INF , !P5 ;  /* 0xff800000133c7808 */ /* 0x000fe40006800000 */
[----:B------:R-:W-:-:S02]  /*62d0*/  FSEL R148, R8, -INF , !P3 ;  /* 0xff80000008947808 */ /* 0x000fc40005800000 */
[----:B------:R-:W-:Y:S02]  /*62e0*/  FSEL R49, R49, -INF , !P1 ;  /* 0xff80000031317808 */ /* 0x000fe40004800000 */
[----:B-1----:R-:W-:Y:S02]  /*62f0*/  FSEL R57, R18, -INF , !P4 ;  /* 0xff80000012397808 */ /* 0x002fe40006000000 */
[----:B------:R-:W-:Y:S02]  /*6300*/  FSEL R147, R147, -INF , !P2 ;  /* 0xff80000093937808 */ /* 0x000fe40005000000 */
[C---:B------:R-:W-:Y:S02]  /*6310*/  ISETP.GE.AND P6, PT, R11.reuse, R163, PT ;  /* 0x000000a30b00720c */ /* 0x040fe40003fc6270 */
[C---:B------:R-:W-:Y:S02]  /*6320*/  ISETP.GE.AND P5, PT, R11.reuse, R162, PT ;  /* 0x000000a20b00720c */ /* 0x040fe40003fa6270 */
[----:B------:R-:W-:-:S02]  /*6330*/  ISETP.GE.AND P3, PT, R11, R161, PT ;  /* 0x000000a10b00720c */ /* 0x000fc40003f66270 */
[C---:B------:R-:W-:Y:S02]  /*6340*/  ISETP.GE.AND P1, PT, R36.reuse, R164, PT ;  /* 0x000000a42400720c */ /* 0x040fe40003f26270 */
[C---:B------:R-:W-:Y:S02]  /*6350*/  ISETP.GE.AND P4, PT, R36.reuse, R162, PT ;  /* 0x000000a22400720c */ /* 0x040fe40003f86270 */
[C---:B------:R-:W-:Y:S02]  /*6360*/  ISETP.GE.AND P2, PT, R36.reuse, R161, PT ;  /* 0x000000a12400720c */ /* 0x040fe40003f46270 */
[----:B------:R-:W-:Y:S02]  /*6370*/  IADD3 R36, R36, 0x39, RZ ;  /* 0x0000003924247810 */ /* 0x000fe40007ffe0ff */
[----:B---3--:R-:W-:Y:S02]  /*6380*/  FSEL R44, R44, -INF , !P6 ;  /* 0xff8000002c2c7808 */ /* 0x008fe40007000000 */
[----:B------:R-:W-:-:S02]  /*6390*/  FSEL R61, R61, -INF , !P5 ;  /* 0xff8000003d3d7808 */ /* 0x000fc40006800000 */
[----:B------:R-:W-:Y:S02]  /*63a0*/  FSEL R56, R56, -INF , !P3 ;  /* 0xff80000038387808 */ /* 0x000fe40005800000 */
[----:B------:R-:W-:Y:S02]  /*63b0*/  FSEL R132, R132, -INF , !P1 ;  /* 0xff80000084847808 */ /* 0x000fe40004800000 */
[C---:B------:R-:W-:Y:S02]  /*63c0*/  ISETP.GE.AND P6, PT, R36.reuse, R164, PT ;  /* 0x000000a42400720c */ /* 0x040fe40003fc6270 */
[C---:B------:R-:W-:Y:S02]  /*63d0*/  ISETP.GE.AND P5, PT, R36.reuse, R163, PT ;  /* 0x000000a32400720c */ /* 0x040fe40003fa6270 */
[C---:B------:R-:W-:Y:S02]  /*63e0*/  ISETP.GE.AND P3, PT, R36.reuse, R162, PT ;  /* 0x000000a22400720c */ /* 0x040fe40003f66270 */
[----:B------:R-:W-:-:S02]  /*63f0*/  ISETP.GE.AND P1, PT, R36, R161, PT ;  /* 0x000000a12400720c */ /* 0x000fc40003f26270 */
[----:B------:R-:W-:Y:S02]  /*6400*/  FSEL R149, R149, -INF , !P4 ;  /* 0xff80000095957808 */ /* 0x000fe40006000000 */
[----:B------:R-:W-:Y:S02]  /*6410*/  FSEL R150, R150, -INF , !P2 ;  /* 0xff80000096967808 */ /* 0x000fe40005000000 */
[----:B------:R-:W-:Y:S02]  /*6420*/  FSEL R139, R10, -INF , !P6 ;  /* 0xff8000000a8b7808 */ /* 0x000fe40007000000 */
[----:B----4-:R-:W-:Y:S02]  /*6430*/  FSEL R43, R43, -INF , !P5 ;  /* 0xff8000002b2b7808 */ /* 0x010fe40006800000 */
[----:B------:R-:W-:Y:S02]  /*6440*/  FSEL R58, R58, -INF , !P3 ;  /* 0xff8000003a3a7808 */ /* 0x000fe40005800000 */
[----:B------:R-:W-:Y:S01]  /*6450*/  FSEL R53, R53, -INF , !P1 ;  /* 0xff80000035357808 */ /* 0x000fe20004800000 */
[----:B------:R-:W-:Y:S05]  /*6460*/  @!P0 BRA `(.L_x_665) ;  /* 0x000001a000008947 */ /* 0x000fea0003800000 */
[----:B------:R-:W-:Y:S02]  /*6470*/  IADD3 R0, R160, -0x3, RZ ;  /* 0xfffffffda0007810 */ /* 0x000fe40007ffe0ff */
[----:B------:R-:W-:-:S02]  /*6480*/  SHF.L.U64.HI R8, R152, 0x5, R153 ;  /* 0x0000000598087819 */ /* 0x000fc40000010299 */
[----:B------:R-:W-:Y:S01]  /*6490*/  SHF.R.S32.HI R9, RZ, 0x1f, R0 ;  /* 0x0000001fff097819 */ /* 0x000fe20000011400 */
[----:B------:R-:W-:-:S04]  /*64a0*/  IMAD.WIDE.U32 R12, R0, c[0x0][0x198], RZ ;  /* 0x00006600000c7a25 */ /* 0x000fc800078e00ff */
[----:B------:R-:W-:Y:S01]  /*64b0*/  IMAD R9, R9, c[0x0][0x198], RZ ;  /* 0x0000660009097a24 */ /* 0x000fe200078e02ff */
[----:B------:R-:W-:-:S03]  /*64c0*/  LEA R10, P0, R12, R212, 0x6 ;  /* 0x000000d40c0a7211 */ /* 0x000fc600078030ff */
[----:B------:R-:W-:Y:S01]  /*64d0*/  IMAD R9, R0, c[0x0][0x19c], R9 ;  /* 0x0000670000097a24 */ /* 0x000fe200078e0209 */
[----:B------:R-:W-:Y:S01]  /*64e0*/  LEA R14, P1, R10, c[0x0][0x168], 0x1 ;  /* 0x00005a000a0e7a11 */ /* 0x000fe200078208ff */
[----:B------:R-:W-:Y:S02]  /*64f0*/  IMAD.SHL.U32 R0, R152, 0x20, RZ ;  /* 0x0000002098007824 */ /* 0x000fe400078e00ff */
[----:B------:R-:W-:-:S05]  /*6500*/  IMAD.IADD R9, R13, 0x1, R9 ;  /* 0x000000010d097824 */ /* 0x000fca00078e0209 */
[----:B------:R-:W-:Y:S02]  /*6510*/  LEA.HI.X R9, R12, R215, R9, 0x6, P0 ;  /* 0x000000d70c097211 */ /* 0x000fe400000f3409 */
[-C--:B------:R-:W-:Y:S02]  /*6520*/  IADD3 R12, P0, R14, R0.reuse, RZ ;  /* 0x000000000e0c7210 */ /* 0x080fe40007f1e0ff */
[----:B------:R-:W-:Y:S02]  /*6530*/  LEA.HI.X R15, R10, c[0x0][0x16c], R9, 0x1, P1 ;  /* 0x00005b000a0f7a11 */ /* 0x000fe400008f0c09 */
[----:B------:R-:W-:-:S03]  /*6540*/  IADD3 R10, P1, R12, R0, RZ ;  /* 0x000000000c0a7210 */ /* 0x000fc60007f3e0ff */
[--C-:B------:R-:W-:Y:S01]  /*6550*/  IMAD.X R13, R15, 0x1, R8.reuse, P0 ;  /* 0x000000010f0d7824 */ /* 0x100fe200000e0608 */
        /* <DEDUP_REMOVED lines=11> */
.L_x_665:
[----:B------:R-:W-:Y:S01]  /*6610*/  FMNMX.FTZ R0, R136, R132, !PT ;  /* 0x0000008488007209 */ /* 0x000fe20007810000 */
[----:B------:R-:W-:Y:S01]  /*6620*/  LDSM.16.MT88.4 R20, [R192+0x6000] ;  /* 0x00600000c014783b */ /* 0x000fe20000004200 */
        /* <DEDUP_REMOVED lines=46> */
[----:B------:R-:W1:Y:S01]  /*6910*/  SHFL.BFLY PT, R0, R11, 0x2, 0x1f ;  /* 0x0c401f000b007f89 */ /* 0x000e6200000e0000 */
[----:B------:R-:W-:Y:S02]  /*6920*/  FMNMX.FTZ R12, R177, R12, !PT ;  /* 0x0000000cb10c7209 */ /* 0x000fe40007810000 */
[----:B------:R-:W-:Y:S01]  /*6930*/  FMNMX.FTZ R10, R25, R10, !PT ;  /* 0x0000000a190a7209 */ /* 0x000fe20007810000 */
[----:B------:R-:W2:Y:S01]  /*6940*/  SHFL.BFLY PT, R144, R8, 0x1, 0x1f ;  /* 0x0c201f0008907f89 */ /* 0x000ea200000e0000 */
        /* <DEDUP_REMOVED lines=11> */
[----:B--2---:R-:W-:Y:S01]  /*6a00*/  FMNMX.FTZ R144, R8, R144, !PT ;  /* 0x0000009008907209 */ /* 0x004fe20007810000 */
[----:B------:R-:W1:Y:S01]  /*6a10*/  SHFL.BFLY PT, R145, R0, 0x1, 0x1f ;  /* 0x0c201f0000917f89 */ /* 0x000e6200000e0000 */
[----:B------:R-:W-:Y:S02]  /*6a20*/  FMNMX.FTZ R8, R141, R10, !PT ;  /* 0x0000000a8d087209 */ /* 0x000fe40007810000 */
[----:B------:R-:W-:Y:S01]  /*6a30*/  FMNMX.FTZ R12, R58, R12, !PT ;  /* 0x0000000c3a0c7209 */ /* 0x000fe20007810000 */
[----:B------:R-:W-:Y:S01]  /*6a40*/  FMUL.FTZ R140, R144, c[0x0][0x23c] ;  /* 0x00008f00908c7a20 */ /* 0x000fe20000410000 */
[----:B------:R-:W-:-:S02]  /*6a50*/  FMNMX.FTZ R8, R138, R8, !PT ;  /* 0x000000088a087209 */ /* 0x000fc40007810000 */
[----:B------:R-:W-:Y:S01]  /*6a60*/  FSETP.NEU.FTZ.AND P2, PT, R144, -INF , PT ;  /* 0xff8000009000780b */ /* 0x000fe20003f5d000 */
[----:B------:R-:W2:Y:S01]  /*6a70*/  SHFL.BFLY PT, R9, R12, 0x2, 0x1f ;  /* 0x0c401f000c097f89 */ /* 0x000ea200000e0000 */
[----:B------:R-:W-:Y:S02]  /*6a80*/  FMNMX.FTZ R8, R47, R8, !PT ;  /* 0x000000082f087209 */ /* 0x000fe40007810000 */
[----:B------:R-:W-:Y:S02]  /*6a90*/  FSEL R140, R140, RZ, P2 ;  /* 0x000000ff8c8c7208 */ /* 0x000fe40001000000 */
[----:B------:R-:W-:Y:S02]  /*6aa0*/  FMNMX.FTZ R8, R49, R8, !PT ;  /* 0x0000000831087209 */ /* 0x000fe40007810000 */
[----:B------:R-:W-:Y:S01]  /*6ab0*/  FSEL R51, R144, RZ, P2 ;  /* 0x000000ff90337208 */ /* 0x000fe20001000000 */
[--C-:B------:R-:W-:Y:S01]  /*6ac0*/  FFMA.FTZ R40, R38, c[0x0][0x23c], -R140.reuse ;  /* 0x00008f0026287a23 */ /* 0x100fe2000001088c */
[----:B------:R-:W-:Y:S01]  /*6ad0*/  FMNMX.FTZ R8, R44, R8, !PT ;  /* 0x000000082c087209 */ /* 0x000fe20007810000 */
[----:B------:R-:W-:-:S02]  /*6ae0*/  FFMA.FTZ R38, R39, c[0x0][0x23c], -R140 ;  /* 0x00008f0027267a23 */ /* 0x000fc4000001088c */
[----:B------:R-:W-:Y:S01]  /*6af0*/  FADD.FTZ R51, R136, -R51 ;  /* 0x8000003388337221 */ /* 0x000fe20000010000 */
[----:B------:R-:W-:Y:S01]  /*6b00*/  FMNMX.FTZ R8, R43, R8, !PT ;  /* 0x000000082b087209 */ /* 0x000fe20007810000 */
[--C-:B------:R-:W-:Y:S01]  /*6b10*/  FFMA.FTZ R36, R132, c[0x0][0x23c], -R140.reuse ;  /* 0x00008f0084247a23 */ /* 0x100fe2000001088c */
[----:B------:R-:W-:Y:S01]  /*6b20*/  MUFU.EX2 R40, R40 ;  /* 0x0000002800287308 */ /* 0x000fe20000000800 */
[----:B-1----:R-:W-:Y:S01]  /*6b30*/  FMNMX.FTZ R145, R0, R145, !PT ;  /* 0x0000009100917209 */ /* 0x002fe20007810000 */
[----:B------:R-:W-:Y:S01]  /*6b40*/  FMUL.FTZ R63, R51, c[0x0][0x23c] ;  /* 0x00008f00333f7a20 */ /* 0x000fe20000410000 */
[----:B------:R-:W1:Y:S01]  /*6b50*/  SHFL.BFLY PT, R0, R8, 0x2, 0x1f ;  /* 0x0c401f0008007f89 */ /* 0x000e6200000e0000 */
[--C-:B------:R-:W-:Y:S01]  /*6b60*/  FFMA.FTZ R64, R64, c[0x0][0x23c], -R140.reuse ;  /* 0x00008f0040407a23 */ /* 0x100fe2000001088c */
[C---:B------:R-:W-:Y:S01]  /*6b70*/  FSETP.NEU.FTZ.AND P0, PT, R145.reuse, -INF , PT ;  /* 0xff8000009100780b */ /* 0x040fe20003f1d000 */
[----:B------:R-:W-:Y:S02]  /*6b80*/  FMUL.FTZ R54, R145, c[0x0][0x23c] ;  /* 0x00008f0091367a20 */ /* 0x000fe40000410000 */
[----:B------:R-:W-:Y:S01]  /*6b90*/  MUFU.EX2 R36, R36 ;  /* 0x0000002400247308 */ /* 0x000fe20000000800 */
[----:B--2---:R-:W-:Y:S01]  /*6ba0*/  FMNMX.FTZ R9, R12, R9, !PT ;  /* 0x000000090c097209 */ /* 0x004fe20007810000 */
[--C-:B------:R-:W-:Y:S01]  /*6bb0*/  FFMA.FTZ R178, R178, c[0x0][0x23c], -R140.reuse ;  /* 0x00008f00b2b27a23 */ /* 0x100fe2000001088c */
[----:B------:R-:W-:Y:S01]  /*6bc0*/  FSEL R54, R54, RZ, P0 ;  /* 0x000000ff36367208 */ /* 0x000fe20000000000 */
[----:B------:R-:W-:Y:S01]  /*6bd0*/  LDSM.16.MT88.4 R12, [R190+0x6000] ;  /* 0x00600000be0c783b */ /* 0x000fe20000004200 */
[----:B------:R-:W-:-:S02]  /*6be0*/  FFMA.FTZ R181, R181, c[0x0][0x23c], -R140 ;  /* 0x00008f00b5b57a23 */ /* 0x000fc4000001088c */
[----:B------:R-:W-:Y:S01]  /*6bf0*/  FFMA.FTZ R151, R151, c[0x0][0x23c], -R140 ;  /* 0x00008f0097977a23 */ /* 0x000fe2000001088c */
[----:B------:R-:W2:Y:S01]  /*6c00*/  SHFL.BFLY PT, R146, R9, 0x1, 0x1f ;  /* 0x0c201f0009927f89 */ /* 0x000ea200000e0000 */
[--C-:B------:R-:W-:Y:S01]  /*6c10*/  FFMA.FTZ R29, R5, c[0x0][0x23c], -R54.reuse ;  /* 0x00008f00051d7a23 */ /* 0x100fe20000010836 */
[----:B------:R-:W-:Y:S01]  /*6c20*/  MUFU.EX2 R38, R38 ;  /* 0x0000002600267308 */ /* 0x000fe20000000800 */
[--C-:B------:R-:W-:Y:S02]  /*6c30*/  FFMA.FTZ R30, R37, c[0x0][0x23c], -R54.reuse ;  /* 0x00008f00251e7a23 */ /* 0x100fe40000010836 */
[--C-:B------:R-:W-:Y:S01]  /*6c40*/  FFMA.FTZ R37, R6, c[0x0][0x23c], -R54.reuse ;  /* 0x00008f0006257a23 */ /* 0x100fe20000010836 */
[----:B------:R-:W-:Y:S01]  /*6c50*/  FSEL R6, R145, RZ, P0 ;  /* 0x000000ff91067208 */ /* 0x000fe20000000000 */
[----:B------:R-:W-:Y:S02]  /*6c60*/  FFMA.FTZ R31, R150, c[0x0][0x23c], -R54 ;  /* 0x00008f00961f7a23 */ /* 0x000fe40000010836 */
[----:B------:R-:W-:Y:S01]  /*6c70*/  FFMA.FTZ R150, R169, c[0x0][0x23c], -R140 ;  /* 0x00008f00a9967a23 */ /* 0x000fe2000001088c */
[----:B------:R-:W-:Y:S01]  /*6c80*/  MUFU.EX2 R30, R30 ;  /* 0x0000001e001e7308 */ /* 0x000fe20000000800 */
[----:B-1----:R-:W-:Y:S01]  /*6c90*/  FMNMX.FTZ R0, R8, R0, !PT ;  /* 0x0000000008007209 */ /* 0x002fe20007810000 */
[----:B------:R-:W-:-:S02]  /*6ca0*/  FADD.FTZ R6, R133, -R6 ;  /* 0x8000000685067221 */ /* 0x000fc40000010000 */
[----:B------:R-:W-:Y:S02]  /*6cb0*/  FFMA.FTZ R8, R4, c[0x0][0x23c], -R140 ;  /* 0x00008f0004087a23 */ /* 0x000fe4000001088c */
[----:B------:R-:W1:Y:S01]  /*6cc0*/  SHFL.BFLY PT, R5, R0, 0x1, 0x1f ;  /* 0x0c201f0000057f89 */ /* 0x000e6200000e0000 */
[----:B------:R-:W-:Y:S01]  /*6cd0*/  FMUL.FTZ R6, R6, c[0x0][0x23c] ;  /* 0x00008f0006067a20 */ /* 0x000fe20000410000 */
[----:B------:R3:W-:Y:S01]  /*6ce0*/  MUFU.EX2 R39, R8 ;  /* 0x0000000800277308 */ /* 0x0007e20000000800 */
[--C-:B------:R-:W-:Y:S02]  /*6cf0*/  FFMA.FTZ R133, R175, c[0x0][0x23c], -R54.reuse ;  /* 0x00008f00af857a23 */ /* 0x100fe40000010836 */
[--C-:B------:R-:W-:Y:S02]  /*6d00*/  FFMA.FTZ R136, R182, c[0x0][0x23c], -R54.reuse ;  /* 0x00008f00b6887a23 */ /* 0x100fe40000010836 */
[--C-:B------:R-:W-:Y:S01]  /*6d10*/  FFMA.FTZ R171, R171, c[0x0][0x23c], -R54.reuse ;  /* 0x00008f00abab7a23 */ /* 0x100fe20000010836 */
[----:B--2---:R-:W-:Y:S01]  /*6d20*/  FMNMX.FTZ R146, R9, R146, !PT ;  /* 0x0000009209927209 */ /* 0x004fe20007810000 */
[--C-:B------:R-:W-:Y:S01]  /*6d30*/  FFMA.FTZ R168, R168, c[0x0][0x23c], -R54.reuse ;  /* 0x00008f00a8a87a23 */ /* 0x100fe20000010836 */
[----:B------:R2:W-:Y:S01]  /*6d40*/  MUFU.EX2 R41, R6 ;  /* 0x0000000600297308 */ /* 0x0005e20000000800 */
[----:B------:R-:W-:Y:S01]  /*6d50*/  FFMA.FTZ R173, R173, c[0x0][0x23c], -R54 ;  /* 0x00008f00adad7a23 */ /* 0x000fe20000010836 */
[C---:B------:R-:W-:Y:S01]  /*6d60*/  FSETP.NEU.FTZ.AND P1, PT, R146.reuse, -INF , PT ;  /* 0xff8000009200780b */ /* 0x040fe20003f3d000 */
[----:B------:R-:W-:-:S02]  /*6d70*/  FMUL.FTZ R59, R146, c[0x0][0x23c] ;  /* 0x00008f00923b7a20 */ /* 0x000fc40000410000 */
[--C-:B------:R-:W-:Y:S02]  /*6d80*/  FFMA.FTZ R170, R170, c[0x0][0x23c], -R54.reuse ;  /* 0x00008f00aaaa7a23 */ /* 0x100fe40000010836 */
[--C-:B------:R-:W-:Y:S01]  /*6d90*/  FFMA.FTZ R57, R57, c[0x0][0x23c], -R54.reuse ;  /* 0x00008f0039397a23 */ /* 0x100fe20000010836 */
[----:B------:R-:W-:Y:S01]  /*6da0*/  FSEL R59, R59, RZ, P1 ;  /* 0x000000ff3b3b7208 */ /* 0x000fe20000800000 */
[----:B---3--:R-:W-:Y:S01]  /*6db0*/  LDSM.16.MT88.4 R8, [R188+0x6000] ;  /* 0x00600000bc08783b */ /* 0x008fe20000004200 */
[----:B------:R-:W3:Y:S01]  /*6dc0*/  MUFU.EX2 R31, R31 ;  /* 0x0000001f001f7308 */ /* 0x000ee20000000800 */
[----:B------:R-:W-:Y:S02]  /*6dd0*/  FFMA.FTZ R56, R56, c[0x0][0x23c], -R54 ;  /* 0x00008f0038387a23 */ /* 0x000fe40000010836 */
[--C-:B------:R-:W-:Y:S01]  /*6de0*/  FFMA.FTZ R32, R7, c[0x0][0x23c], -R59.reuse ;  /* 0x00008f0007207a23 */ /* 0x100fe2000001083b */
[----:B-1----:R-:W-:Y:S01]  /*6df0*/  FMNMX.FTZ R0, R0, R5, !PT ;  /* 0x0000000500007209 */ /* 0x002fe20007810000 */
[--C-:B------:R-:W-:Y:S01]  /*6e00*/  FFMA.FTZ R34, R42, c[0x0][0x23c], -R59.reuse ;  /* 0x00008f002a227a23 */ /* 0x100fe2000001083b */
[----:B--2---:R-:W1:Y:S01]  /*6e10*/  LDSM.16.MT88.4 R4, [R189+0x6000] ;  /* 0x00600000bd04783b */ /* 0x004e620000004200 */
[----:B------:R-:W-:Y:S01]  /*6e20*/  FSEL R42, R146, RZ, P1 ;  /* 0x000000ff922a7208 */ /* 0x000fe20000800000 */
[--C-:B------:R-:W-:Y:S01]  /*6e30*/  FFMA.FTZ R35, R149, c[0x0][0x23c], -R59.reuse ;  /* 0x00008f0095237a23 */ /* 0x100fe2000001083b */
[C---:B------:R-:W-:Y:S01]  /*6e40*/  FSETP.NEU.FTZ.AND P0, PT, R0.reuse, -INF , PT ;  /* 0xff8000000000780b */ /* 0x040fe20003f1d000 */
[----:B------:R-:W-:Y:S01]  /*6e50*/  FMUL.FTZ R46, R0, c[0x0][0x23c] ;  /* 0x00008f00002e7a20 */ /* 0x000fe20000410000 */
[----:B------:R-:W-:Y:S01]  /*6e60*/  MUFU.EX2 R34, R34 ;  /* 0x0000002200227308 */ /* 0x000fe20000000800 */
[----:B------:R-:W-:Y:S01]  /*6e70*/  FADD.FTZ R42, R134, -R42 ;  /* 0x8000002a862a7221 */ /* 0x000fe20000010000 */
[----:B------:R-:W-:Y:S01]  /*6e80*/  FSEL R55, R0, RZ, P0 ;  /* 0x000000ff00377208 */ /* 0x000fe20000000000 */
[----:B------:R-:W-:Y:S01]  /*6e90*/  FFMA.FTZ R33, R237, c[0x0][0x23c], -R59 ;  /* 0x00008f00ed217a23 */ /* 0x000fe2000001083b */
[----:B------:R-:W-:Y:S01]  /*6ea0*/  FSEL R46, R46, RZ, P0 ;  /* 0x000000ff2e2e7208 */ /* 0x000fe20000000000 */
[----:B------:R-:W-:Y:S01]  /*6eb0*/  FMUL.FTZ R42, R42, c[0x0][0x23c] ;  /* 0x00008f002a2a7a20 */ /* 0x000fe20000410000 */
[----:B---3--:R-:W-:Y:S01]  /*6ec0*/  F2FP.PACK_AB R17, R30, R31 ;  /* 0x0000001f1e11723e */ /* 0x008fe200000000ff */
[----:B------:R-:W-:Y:S01]  /*6ed0*/  FADD.FTZ R55, R135, -R55 ;  /* 0x8000003787377221 */ /* 0x000fe20000010000 */
[----:B------:R-:W2:Y:S01]  /*6ee0*/  MUFU.EX2 R35, R35 ;  /* 0x0000002300237308 */ /* 0x000ea20000000800 */
[--C-:B------:R-:W-:Y:S01]  /*6ef0*/  FFMA.FTZ R50, R48, c[0x0][0x23c], -R46.reuse ;  /* 0x00008f0030327a23 */ /* 0x100fe2000001082e */
[----:B------:R-:W-:Y:S01]  /*6f00*/  ISETP.GE.AND P0, PT, R160, 0x3, PT ;  /* 0x00000003a000780c */ /* 0x000fe20003f06270 */
[----:B------:R-:W-:-:S02]  /*6f10*/  FFMA.FTZ R48, R45, c[0x0][0x23c], -R46 ;  /* 0x00008f002d307a23 */ /* 0x000fc4000001082e */
[----:B------:R-:W-:Y:S02]  /*6f20*/  FFMA.FTZ R52, R52, c[0x0][0x23c], -R46 ;  /* 0x00008f0034347a23 */ /* 0x000fe4000001082e */
[----:B------:R-:W-:Y:S01]  /*6f30*/  FMUL.FTZ R55, R55, c[0x0][0x23c] ;  /* 0x00008f0037377a20 */ /* 0x000fe20000410000 */
[----:B------:R-:W-:Y:S01]  /*6f40*/  MUFU.EX2 R33, R33 ;  /* 0x0000002100217308 */ /* 0x000fe20000000800 */
[-C--:B------:R-:W-:Y:S02]  /*6f50*/  FMUL.FTZ R126, R126, R41.reuse ;  /* 0x000000297e7e7220 */ /* 0x080fe40000410000 */
[-C--:B------:R-:W-:Y:S02]  /*6f60*/  FMUL.FTZ R127, R127, R41.reuse ;  /* 0x000000297f7f7220 */ /* 0x080fe40000410000 */
[-C--:B------:R-:W-:Y:S02]  /*6f70*/  FMUL.FTZ R122, R122, R41.reuse ;  /* 0x000000297a7a7220 */ /* 0x080fe40000410000 */
[----:B------:R-:W-:Y:S01]  /*6f80*/  FMUL.FTZ R123, R123, R41 ;  /* 0x000000297b7b7220 */ /* 0x000fe20000410000 */
[----:B------:R-:W3:Y:S01]  /*6f90*/  MUFU.EX2 R32, R32 ;  /* 0x0000002000207308 */ /* 0x000ee20000000800 */
[----:B--2---:R-:W-:Y:S01]  /*6fa0*/  F2FP.PACK_AB R16, R34, R35 ;  /* 0x000000232210723e */ /* 0x004fe200000000ff */
[----:B------:R-:W-:-:S02]  /*6fb0*/  FMUL.FTZ R110, R110, R41 ;  /* 0x000000296e6e7220 */ /* 0x000fc40000410000 */
[-C--:B------:R-:W-:Y:S02]  /*6fc0*/  FMUL.FTZ R111, R111, R41.reuse ;  /* 0x000000296f6f7220 */ /* 0x080fe40000410000 */
[-C--:B------:R-:W-:Y:S02]  /*6fd0*/  FMUL.FTZ R106, R106, R41.reuse ;  /* 0x000000296a6a7220 */ /* 0x080fe40000410000 */
[----:B------:R-:W-:Y:S01]  /*6fe0*/  MUFU.EX2 R29, R29 ;  /* 0x0000001d001d7308 */ /* 0x000fe20000000800 */
[-C--:B------:R-:W-:Y:S02]  /*6ff0*/  FMUL.FTZ R107, R107, R41.reuse ;  /* 0x000000296b6b7220 */ /* 0x080fe40000410000 */
[-C--:B------:R-:W-:Y:S02]  /*7000*/  FMUL.FTZ R94, R94, R41.reuse ;  /* 0x000000295e5e7220 */ /* 0x080fe40000410000 */
[-C--:B------:R-:W-:Y:S02]  /*7010*/  FMUL.FTZ R95, R95, R41.reuse ;  /* 0x000000295f5f7220 */ /* 0x080fe40000410000 */
[----:B------:R-:W-:Y:S01]  /*7020*/  FMUL.FTZ R90, R90, R41 ;  /* 0x000000295a5a7220 */ /* 0x000fe20000410000 */
[----:B------:R-:W2:Y:S01]  /*7030*/  MUFU.EX2 R37, R37 ;  /* 0x0000002500257308 */ /* 0x000ea20000000800 */
[----:B---3--:R-:W-:Y:S01]  /*7040*/  F2FP.PACK_AB R18, R32, R33 ;  /* 0x000000212012723e */ /* 0x008fe200000000ff */
[----:B------:R-:W-:-:S02]  /*7050*/  FMUL.FTZ R91, R91, R41 ;  /* 0x000000295b5b7220 */ /* 0x000fc40000410000 */
[-C--:B------:R-:W-:Y:S02]  /*7060*/  FMUL.FTZ R78, R78, R41.reuse ;  /* 0x000000294e4e7220 */ /* 0x080fe40000410000 */
[-C--:B------:R-:W-:Y:S02]  /*7070*/  FMUL.FTZ R79, R79, R41.reuse ;  /* 0x000000294f4f7220 */ /* 0x080fe40000410000 */
[----:B------:R-:W3:Y:S01]  /*7080*/  MUFU.EX2 R42, R42 ;  /* 0x0000002a002a7308 */ /* 0x000ee20000000800 */
[-C--:B------:R-:W-:Y:S02]  /*7090*/  FMUL.FTZ R74, R74, R41.reuse ;  /* 0x000000294a4a7220 */ /* 0x080fe40000410000 */
[----:B------:R-:W-:Y:S02]  /*70a0*/  FMUL.FTZ R75, R75, R41 ;  /* 0x000000294b4b7220 */ /* 0x000fe40000410000 */
[--C-:B------:R-:W-:Y:S02]  /*70b0*/  FFMA.FTZ R135, R142, c[0x0][0x23c], -R54.reuse ;  /* 0x00008f008e877a23 */ /* 0x100fe40000010836 */
[----:B------:R-:W-:Y:S01]  /*70c0*/  FFMA.FTZ R142, R143, c[0x0][0x23c], -R54 ;  /* 0x00008f008f8e7a23 */ /* 0x000fe20000010836 */
[----:B------:R4:W-:Y:S01]  /*70d0*/  MUFU.EX2 R45, R50 ;  /* 0x00000032002d7308 */ /* 0x0009e20000000800 */
[----:B--2---:R-:W-:Y:S01]  /*70e0*/  F2FP.PACK_AB R19, R37, R29 ;  /* 0x0000001d2513723e */ /* 0x004fe200000000ff */
[----:B------:R-:W-:-:S02]  /*70f0*/  FFMA.FTZ R143, R167, c[0x0][0x23c], -R140 ;  /* 0x00008f00a78f7a23 */ /* 0x000fc4000001088c */
[--C-:B------:R-:W-:Y:S02]  /*7100*/  FFMA.FTZ R149, R172, c[0x0][0x23c], -R140.reuse ;  /* 0x00008f00ac957a23 */ /* 0x100fe4000001088c */
[----:B------:R-:W-:Y:S02]  /*7110*/  FFMA.FTZ R167, R174, c[0x0][0x23c], -R140 ;  /* 0x00008f00aea77a23 */ /* 0x000fe4000001088c */
[----:B------:R-:W-:Y:S01]  /*7120*/  MUFU.EX2 R51, R52 ;  /* 0x0000003400337308 */ /* 0x000fe20000000800 */
[-C--:B---3--:R-:W-:Y:S02]  /*7130*/  FMUL.FTZ R124, R124, R42.reuse ;  /* 0x0000002a7c7c7220 */ /* 0x088fe40000410000 */
[-C--:B------:R-:W-:Y:S02]  /*7140*/  FMUL.FTZ R125, R125, R42.reuse ;  /* 0x0000002a7d7d7220 */ /* 0x080fe40000410000 */
[-C--:B------:R-:W-:Y:S02]  /*7150*/  FMUL.FTZ R120, R120, R42.reuse ;  /* 0x0000002a78787220 */ /* 0x080fe40000410000 */
[-C--:B------:R-:W-:Y:S01]  /*7160*/  FMUL.FTZ R121, R121, R42.reuse ;  /* 0x0000002a79797220 */ /* 0x080fe20000410000 */
[----:B------:R-:W-:Y:S01]  /*7170*/  MUFU.EX2 R48, R48 ;  /* 0x0000003000307308 */ /* 0x000fe20000000800 */
[----:B----4-:R-:W-:Y:S01]  /*7180*/  FFMA.FTZ R50, R224, c[0x0][0x23c], -R46 ;  /* 0x00008f00e0327a23 */ /* 0x010fe2000001082e */
[----:B------:R-:W-:Y:S01]  /*7190*/  HMMA.16816.F32 R124, R16, R20, R124 ;  /* 0x00000014107c723c */ /* 0x000fe2000000187c */
[----:B------:R-:W-:-:S02]  /*71a0*/  FMUL.FTZ R108, R108, R42 ;  /* 0x0000002a6c6c7220 */ /* 0x000fc40000410000 */
[-C--:B------:R-:W-:Y:S02]  /*71b0*/  FMUL.FTZ R109, R109, R42.reuse ;  /* 0x0000002a6d6d7220 */ /* 0x080fe40000410000 */
[-C--:B------:R-:W-:Y:S01]  /*71c0*/  FMUL.FTZ R104, R104, R42.reuse ;  /* 0x0000002a68687220 */ /* 0x080fe20000410000 */
[----:B------:R-:W-:Y:S01]  /*71d0*/  MUFU.EX2 R50, R50 ;  /* 0x0000003200327308 */ /* 0x000fe20000000800 */
[-C--:B------:R-:W-:Y:S01]  /*71e0*/  FMUL.FTZ R105, R105, R42.reuse ;  /* 0x0000002a69697220 */ /* 0x080fe20000410000 */
[C---:B------:R-:W-:Y:S01]  /*71f0*/  HMMA.16816.F32 R120, R16.reuse, R22, R120 ;  /* 0x000000161078723c */ /* 0x040fe20000001878 */
[-C--:B------:R-:W-:Y:S02]  /*7200*/  FMUL.FTZ R92, R92, R42.reuse ;  /* 0x0000002a5c5c7220 */ /* 0x080fe40000410000 */
[-C--:B------:R-:W-:Y:S02]  /*7210*/  FMUL.FTZ R93, R93, R42.reuse ;  /* 0x0000002a5d5d7220 */ /* 0x080fe40000410000 */
[-C--:B------:R-:W-:Y:S01]  /*7220*/  FMUL.FTZ R88, R88, R42.reuse ;  /* 0x0000002a58587220 */ /* 0x080fe20000410000 */
[----:B------:R-:W2:Y:S01]  /*7230*/  MUFU.EX2 R52, R63 ;  /* 0x0000003f00347308 */ /* 0x000ea20000000800 */
[-C--:B------:R-:W-:Y:S01]  /*7240*/  FMUL.FTZ R89, R89, R42.reuse ;  /* 0x0000002a59597220 */ /* 0x080fe20000410000 */
[----:B------:R-:W-:Y:S01]  /*7250*/  HMMA.16816.F32 R108, R16, R12, R108 ;  /* 0x0000000c106c723c */ /* 0x000fe2000000186c */
[----:B------:R-:W-:-:S02]  /*7260*/  FMUL.FTZ R76, R76, R42 ;  /* 0x0000002a4c4c7220 */ /* 0x000fc40000410000 */
[-C--:B------:R-:W-:Y:S02]  /*7270*/  FMUL.FTZ R77, R77, R42.reuse ;  /* 0x0000002a4d4d7220 */ /* 0x080fe40000410000 */
[-C--:B------:R-:W-:Y:S01]  /*7280*/  FMUL.FTZ R72, R72, R42.reuse ;  /* 0x0000002a48487220 */ /* 0x080fe20000410000 */
[----:B------:R-:W3:Y:S01]  /*7290*/  MUFU.EX2 R55, R55 ;  /* 0x0000003700377308 */ /* 0x000ee20000000800 */
[----:B------:R-:W-:Y:S01]  /*72a0*/  FMUL.FTZ R73, R73, R42 ;  /* 0x0000002a49497220 */ /* 0x000fe20000410000 */
[C---:B------:R-:W-:Y:S01]  /*72b0*/  HMMA.16816.F32 R104, R16.reuse, R14, R104 ;  /* 0x0000000e1068723c */ /* 0x040fe20000001868 */
[--C-:B------:R-:W-:Y:S02]  /*72c0*/  FFMA.FTZ R132, R183, c[0x0][0x23c], -R59.reuse ;  /* 0x00008f00b7847a23 */ /* 0x100fe4000001083b */
[----:B------:R-:W-:Y:S02]  /*72d0*/  FFMA.FTZ R134, R223, c[0x0][0x23c], -R59 ;  /* 0x00008f00df867a23 */ /* 0x000fe4000001083b */
[----:B------:R-:W-:Y:S01]  /*72e0*/  FFMA.FTZ R169, R24, c[0x0][0x23c], -R46 ;  /* 0x00008f0018a97a23 */ /* 0x000fe2000001082e */
[----:B------:R-:W-:Y:S01]  /*72f0*/  MUFU.EX2 R64, R64 ;  /* 0x0000004000407308 */ /* 0x000fe20000000800 */
[-C--:B--2---:R-:W-:Y:S01]  /*7300*/  FMUL.FTZ R128, R128, R52.reuse ;  /* 0x0000003480807220 */ /* 0x084fe20000410000 */
[----:B-1----:R-:W-:Y:S01]  /*7310*/  HMMA.16816.F32 R92, R16, R4, R92 ;  /* 0x00000004105c723c */ /* 0x002fe2000000185c */
[----:B------:R-:W-:-:S02]  /*7320*/  FMUL.FTZ R129, R129, R52 ;  /* 0x0000003481817220 */ /* 0x000fc40000410000 */
[-C--:B------:R-:W-:Y:S02]  /*7330*/  FMUL.FTZ R116, R116, R52.reuse ;  /* 0x0000003474747220 */ /* 0x080fe40000410000 */
[-C--:B------:R-:W-:Y:S01]  /*7340*/  FMUL.FTZ R117, R117, R52.reuse ;  /* 0x0000003475757220 */ /* 0x080fe20000410000 */
[----:B------:R-:W-:Y:S01]  /*7350*/  MUFU.EX2 R132, R132 ;  /* 0x0000008400847308 */ /* 0x000fe20000000800 */
[-C--:B---3--:R-:W-:Y:S01]  /*7360*/  FMUL.FTZ R130, R130, R55.reuse ;  /* 0x0000003782827220 */ /* 0x088fe20000410000 */
        /* <DEDUP_REMOVED lines=12> */
[----:B------:R-:W-:Y:S01]  /*7430*/  HMMA.16816.F32 R72, R16, R10, R72 ;  /* 0x0000000a1048723c */ /* 0x000fe20000001848 */
[----:B------:R-:W-:Y:S02]  /*7440*/  FMUL.FTZ R101, R101, R52 ;  /* 0x0000003465657220 */ /* 0x000fe40000410000 */
[-C--:B------:R-:W-:Y:S02]  /*7450*/  FMUL.FTZ R102, R102, R55.reuse ;  /* 0x0000003766667220 */ /* 0x080fe40000410000 */
[----:B------:R-:W-:Y:S01]  /*7460*/  FMUL.FTZ R103, R103, R55 ;  /* 0x0000003767677220 */ /* 0x000fe20000410000 */
[----:B------:R-:W-:Y:S01]  /*7470*/  MUFU.EX2 R136, R136 ;  /* 0x0000008800887308 */ /* 0x000fe20000000800 */
[----:B------:R-:W-:Y:S01]  /*7480*/  F2FP.PACK_AB R16, R40, R36 ;  /* 0x000000242810723e */ /* 0x000fe200000000ff */
[-C--:B------:R-:W-:Y:S01]  /*7490*/  FMUL.FTZ R96, R96, R52.reuse ;  /* 0x0000003460607220 */ /* 0x080fe20000410000 */
[----:B------:R-:W-:Y:S01]  /*74a0*/  F2FP.PACK_AB R17, R48, R45 ;  /* 0x0000002d3011723e */ /* 0x000fe200000000ff */
[----:B------:R-:W-:Y:S01]  /*74b0*/  FMUL.FTZ R97, R97, R52 ;  /* 0x0000003461617220 */ /* 0x000fe20000410000 */
[----:B------:R-:W-:Y:S01]  /*74c0*/  F2FP.PACK_AB R18, R38, R39 ;  /* 0x000000272612723e */ /* 0x000fe200000000ff */
[-C--:B------:R-:W-:Y:S01]  /*74d0*/  FMUL.FTZ R98, R98, R55.reuse ;  /* 0x0000003762627220 */ /* 0x080fe20000410000 */
        /* <DEDUP_REMOVED lines=16> */
[----:B------:R-:W2:Y:S01]  /*75e0*/  MUFU.EX2 R143, R143 ;  /* 0x0000008f008f7308 */ /* 0x000ea20000000800 */
[----:B------:R-:W-:-:S02]  /*75f0*/  FMUL.FTZ R69, R69, R52 ;  /* 0x0000003445457220 */ /* 0x000fc40000410000 */
[-C--:B------:R-:W-:Y:S01]  /*7600*/  FMUL.FTZ R70, R70, R55.reuse ;  /* 0x0000003746467220 */ /* 0x080fe20000410000 */
[C---:B------:R-:W-:Y:S01]  /*7610*/  HMMA.16816.F32 R112, R16.reuse, R12, R112 ;  /* 0x0000000c1070723c */ /* 0x040fe20000001870 */
[----:B------:R-:W-:Y:S02]  /*7620*/  FMUL.FTZ R71, R71, R55 ;  /* 0x0000003747477220 */ /* 0x000fe40000410000 */
[--C-:B------:R-:W-:Y:S01]  /*7630*/  FFMA.FTZ R63, R67, c[0x0][0x23c], -R59.reuse ;  /* 0x00008f00433f7a23 */ /* 0x100fe2000001083b */
[----:B------:R-:W-:Y:S01]  /*7640*/  MUFU.EX2 R149, R149 ;  /* 0x0000009500957308 */ /* 0x000fe20000000800 */
[----:B------:R-:W-:Y:S02]  /*7650*/  FFMA.FTZ R67, R222, c[0x0][0x23c], -R59 ;  /* 0x00008f00de437a23 */ /* 0x000fe4000001083b */
[--C-:B------:R-:W-:Y:S01]  /*7660*/  FFMA.FTZ R172, R25, c[0x0][0x23c], -R46.reuse ;  /* 0x00008f0019ac7a23 */ /* 0x100fe2000001082e */
[----:B------:R-:W-:Y:S01]  /*7670*/  HMMA.16816.F32 R100, R16, R14, R100 ;  /* 0x0000000e1064723c */ /* 0x000fe20000001864 */
[----:B------:R-:W3:Y:S01]  /*7680*/  LDSM.16.MT88.4 R12, [R190+0x6800] ;  /* 0x00680000be0c783b */ /* 0x000ee20000004200 */
[----:B------:R-:W-:-:S02]  /*7690*/  FFMA.FTZ R174, R26, c[0x0][0x23c], -R46 ;  /* 0x00008f001aae7a23 */ /* 0x000fc4000001082e */
[----:B------:R-:W-:Y:S01]  /*76a0*/  FFMA.FTZ R175, R27, c[0x0][0x23c], -R46 ;  /* 0x00008f001baf7a23 */ /* 0x000fe2000001082e */
[----:B------:R-:W4:Y:S01]  /*76b0*/  MUFU.EX2 R63, R63 ;  /* 0x0000003f003f7308 */ /* 0x000f220000000800 */
[----:B--2---:R-:W-:Y:S01]  /*76c0*/  F2FP.PACK_AB R24, R143, R64 ;  /* 0x000000408f18723e */ /* 0x004fe200000000ff */
[--C-:B------:R-:W-:Y:S01]  /*76d0*/  FFMA.FTZ R177, R177, c[0x0][0x23c], -R59.reuse ;  /* 0x00008f00b1b17a23 */ /* 0x100fe2000001083b */
[----:B------:R-:W-:Y:S01]  /*76e0*/  HMMA.16816.F32 R96, R16, R4, R96 ;  /* 0x000000041060723c */ /* 0x000fe20000001860 */
[--C-:B------:R-:W-:Y:S02]  /*76f0*/  FFMA.FTZ R176, R176, c[0x0][0x23c], -R59.reuse ;  /* 0x00008f00b0b07a23 */ /* 0x100fe4000001083b */
[--C-:B------:R-:W-:Y:S02]  /*7700*/  FFMA.FTZ R180, R180, c[0x0][0x23c], -R59.reuse ;  /* 0x00008f00b4b47a23 */ /* 0x100fe4000001083b */
[----:B------:R-:W-:Y:S01]  /*7710*/  MUFU.EX2 R67, R67 ;  /* 0x0000004300437308 */ /* 0x000fe20000000800 */
[----:B------:R-:W-:-:S02]  /*7720*/  FFMA.FTZ R179, R179, c[0x0][0x23c], -R59 ;  /* 0x00008f00b3b37a23 */ /* 0x000fc4000001083b */
[C---:B------:R-:W-:Y:S01]  /*7730*/  HMMA.16816.F32 R84, R16.reuse, R6, R84 ;  /* 0x000000061054723c */ /* 0x040fe20000001854 */
[----:B------:R-:W2:Y:S01]  /*7740*/  LDSM.16.MT88.4 R4, [R189+0x6800] ;  /* 0x00680000bd04783b */ /* 0x000ea20000004200 */
[--C-:B------:R-:W-:Y:S02]  /*7750*/  FFMA.FTZ R137, R137, c[0x0][0x23c], -R46.reuse ;  /* 0x00008f0089897a23 */ /* 0x100fe4000001082e */
[--C-:B------:R-:W-:Y:S01]  /*7760*/  FFMA.FTZ R66, R66, c[0x0][0x23c], -R46.reuse ;  /* 0x00008f0042427a23 */ /* 0x100fe2000001082e */
[----:B------:R-:W5:Y:S01]  /*7770*/  MUFU.EX2 R150, R150 ;  /* 0x0000009600967308 */ /* 0x000f620000000800 */
[--C-:B------:R-:W-:Y:S02]  /*7780*/  FFMA.FTZ R141, R141, c[0x0][0x23c], -R46.reuse ;  /* 0x00008f008d8d7a23 */ /* 0x100fe4000001082e */
[----:B------:R-:W-:Y:S01]  /*7790*/  HMMA.16816.F32 R80, R16, R8, R80 ;  /* 0x000000081050723c */ /* 0x000fe20000001850 */
[----:B------:R-:W-:Y:S02]  /*77a0*/  FFMA.FTZ R138, R138, c[0x0][0x23c], -R46 ;  /* 0x00008f008a8a7a23 */ /* 0x000fe4000001082e */
[----:B------:R-:W-:-:S02]  /*77b0*/  FFMA.FTZ R36, R230, R52, R36 ;  /* 0x00000034e6247223 */ /* 0x000fc40000010024 */
[----:B------:R-:W-:Y:S01]  /*77c0*/  MUFU.EX2 R169, R169 ;  /* 0x000000a900a97308 */ /* 0x000fe20000000800 */
[----:B------:R-:W-:Y:S01]  /*77d0*/  FFMA.FTZ R45, R229, R55, R45 ;  /* 0x00000037e52d7223 */ /* 0x000fe2000001002d */
[----:B----4-:R-:W-:Y:S01]  /*77e0*/  F2FP.PACK_AB R8, R132, R63 ;  /* 0x0000003f8408723e */ /* 0x010fe200000000ff */
[----:B------:R-:W-:Y:S01]  /*77f0*/  HMMA.16816.F32 R68, R16, R10, R68 ;  /* 0x0000000a1044723c */ /* 0x000fe20000001844 */
[----:B------:R-:W4:Y:S01]  /*7800*/  LDSM.16.MT88.4 R16, [R188+0x6800] ;  /* 0x00680000bc10783b */ /* 0x000f220000004200 */
[----:B------:R-:W-:Y:S01]  /*7810*/  F2FP.PACK_AB R9, R136, R133 ;  /* 0x000000858809723e */ /* 0x000fe200000000ff */
[----:B------:R-:W-:Y:S02]  /*7820*/  FFMA.FTZ R35, R228, R42, R35 ;  /* 0x0000002ae4237223 */ /* 0x000fe40000010023 */
[----:B------:R-:W3:Y:S01]  /*7830*/  MUFU.EX2 R172, R172 ;  /* 0x000000ac00ac7308 */ /* 0x000ee20000000800 */
[----:B-----5:R-:W-:Y:S01]  /*7840*/  F2FP.PACK_AB R26, R150, R149 ;  /* 0x00000095961a723e */ /* 0x020fe200000000ff */
[----:B------:R-:W-:Y:S01]  /*7850*/  FFMA.FTZ R31, R227, R41, R31 ;  /* 0x00000029e31f7223 */ /* 0x000fe2000001001f */
[----:B------:R-:W-:Y:S01]  /*7860*/  F2FP.PACK_AB R10, R134, R67 ;  /* 0x00000043860a723e */ /* 0x000fe200000000ff */
[----:B------:R-:W-:Y:S01]  /*7870*/  FADD.FTZ R36, R40, R36 ;  /* 0x0000002428247221 */ /* 0x000fe20000010000 */
[----:B------:R-:W-:Y:S01]  /*7880*/  F2FP.PACK_AB R11, R142, R135 ;  /* 0x000000878e0b723e */ /* 0x000fe200000000ff */
[----:B------:R-:W-:-:S02]  /*7890*/  FADD.FTZ R45, R48, R45 ;  /* 0x0000002d302d7221 */ /* 0x000fc40000010000 */
[----:B------:R-:W-:Y:S01]  /*78a0*/  MUFU.EX2 R174, R174 ;  /* 0x000000ae00ae7308 */ /* 0x000fe20000000800 */
[----:B------:R-:W-:Y:S02]  /*78b0*/  FADD.FTZ R35, R34, R35 ;  /* 0x0000002322237221 */ /* 0x000fe40000010000 */
[----:B------:R-:W-:Y:S01]  /*78c0*/  FADD.FTZ R31, R30, R31 ;  /* 0x0000001f1e1f7221 */ /* 0x000fe20000010000 */
[----:B-1----:R-:W-:Y:S01]  /*78d0*/  HMMA.16816.F32 R124, R8, R20, R124 ;  /* 0x00000014087c723c */ /* 0x002fe2000000187c */
[----:B------:R-:W-:Y:S02]  /*78e0*/  FADD.FTZ R36, R39, R36 ;  /* 0x0000002427247221 */ /* 0x000fe40000010000 */
[----:B------:R-:W-:Y:S01]  /*78f0*/  FADD.FTZ R45, R50, R45 ;  /* 0x0000002d322d7221 */ /* 0x000fe20000010000 */
[----:B------:R-:W1:Y:S01]  /*7900*/  MUFU.EX2 R175, R175 ;  /* 0x000000af00af7308 */ /* 0x000e620000000800 */
[----:B---3--:R-:W-:Y:S01]  /*7910*/  F2FP.PACK_AB R25, R172, R169 ;  /* 0x000000a9ac19723e */ /* 0x008fe200000000ff */
[----:B------:R-:W-:-:S02]  /*7920*/  FADD.FTZ R35, R33, R35 ;  /* 0x0000002321237221 */ /* 0x000fc40000010000 */
[C---:B------:R-:W-:Y:S01]  /*7930*/  HMMA.16816.F32 R120, R8.reuse, R22, R120 ;  /* 0x000000160878723c */ /* 0x040fe20000001878 */
[----:B------:R-:W-:Y:S02]  /*7940*/  FADD.FTZ R31, R29, R31 ;  /* 0x0000001f1d1f7221 */ /* 0x000fe40000010000 */
[----:B------:R-:W-:Y:S01]  /*7950*/  FADD.FTZ R36, R38, R36 ;  /* 0x0000002426247221 */ /* 0x000fe20000010000 */
[----:B------:R-:W3:Y:S01]  /*7960*/  MUFU.EX2 R167, R167 ;  /* 0x000000a700a77308 */ /* 0x000ee20000000800 */
[----:B------:R-:W-:Y:S02]  /*7970*/  FADD.FTZ R45, R51, R45 ;  /* 0x0000002d332d7221 */ /* 0x000fe40000010000 */
[----:B------:R-:W-:Y:S01]  /*7980*/  FADD.FTZ R35, R32, R35 ;  /* 0x0000002320237221 */ /* 0x000fe20000010000 */
[----:B------:R-:W-:Y:S01]  /*7990*/  HMMA.16816.F32 R108, R8, R12, R108 ;  /* 0x0000000c086c723c */ /* 0x000fe2000000186c */
[----:B------:R-:W-:Y:S02]  /*79a0*/  FADD.FTZ R31, R37, R31 ;  /* 0x0000001f251f7221 */ /* 0x000fe40000010000 */
[----:B------:R-:W-:Y:S01]  /*79b0*/  FADD.FTZ R36, R64, R36 ;  /* 0x0000002440247221 */ /* 0x000fe20000010000 */
[----:B-1----:R-:W-:Y:S01]  /*79c0*/  F2FP.PACK_AB R27, R175, R174 ;  /* 0x000000aeaf1b723e */ /* 0x002fe200000000ff */
[----:B------:R-:W-:Y:S01]  /*79d0*/  MUFU.EX2 R178, R178 ;  /* 0x000000b200b27308 */ /* 0x000fe20000000800 */
[----:B------:R-:W-:-:S02]  /*79e0*/  FADD.FTZ R45, R169, R45 ;  /* 0x0000002da92d7221 */ /* 0x000fc40000010000 */
[C---:B------:R-:W-:Y:S01]  /*79f0*/  HMMA.16816.F32 R104, R8.reuse, R14, R104 ;  /* 0x0000000e0868723c */ /* 0x040fe20000001868 */
[----:B------:R-:W-:Y:S02]  /*7a00*/  FADD.FTZ R35, R63, R35 ;  /* 0x000000233f237221 */ /* 0x000fe40000010000 */
[----:B------:R-:W-:Y:S01]  /*7a10*/  FADD.FTZ R31, R133, R31 ;  /* 0x0000001f851f7221 */ /* 0x000fe20000010000 */
[----:B------:R-:W-:Y:S01]  /*7a20*/  MOV R133, R145 ;  /* 0x0000009100857202 */ /* 0x000fe20000000f00 */
[----:B------:R-:W-:Y:S01]  /*7a30*/  MUFU.EX2 R181, R181 ;  /* 0x000000b500b57308 */ /* 0x000fe20000000800 */
[--C-:B------:R-:W-:Y:S02]  /*7a40*/  FFMA.FTZ R65, R65, c[0x0][0x23c], -R59.reuse ;  /* 0x00008f0041417a23 */ /* 0x100fe4000001083b */
[----:B--2---:R-:W-:Y:S01]  /*7a50*/  HMMA.16816.F32 R92, R8, R4, R92 ;  /* 0x00000004085c723c */ /* 0x004fe2000000185c */
[--C-:B------:R-:W-:Y:S02]  /*7a60*/  FFMA.FTZ R62, R62, c[0x0][0x23c], -R59.reuse ;  /* 0x00008f003e3e7a23 */ /* 0x100fe4000001083b */
[----:B------:R-:W-:-:S02]  /*7a70*/  FFMA.FTZ R61, R61, c[0x0][0x23c], -R59 ;  /* 0x00008f003d3d7a23 */ /* 0x000fc4000001083b */
[----:B------:R-:W1:Y:S01]  /*7a80*/  MUFU.EX2 R177, R177 ;  /* 0x000000b100b17308 */ /* 0x000e620000000800 */
[----:B------:R-:W-:Y:S02]  /*7a90*/  FFMA.FTZ R58, R58, c[0x0][0x23c], -R59 ;  /* 0x00008f003a3a7a23 */ /* 0x000fe4000001083b */
[C---:B------:R-:W-:Y:S01]  /*7aa0*/  HMMA.16816.F32 R88, R8.reuse, R6, R88 ;  /* 0x000000060858723c */ /* 0x040fe20000001858 */
[--C-:B------:R-:W-:Y:S02]  /*7ab0*/  FFMA.FTZ R59, R60, c[0x0][0x23c], -R54.reuse ;  /* 0x00008f003c3b7a23 */ /* 0x100fe40000010836 */
[----:B------:R-:W-:Y:S02]  /*7ac0*/  FFMA.FTZ R53, R53, c[0x0][0x23c], -R54 ;  /* 0x00008f0035357a23 */ /* 0x000fe40000010836 */
[----:B------:R-:W-:Y:S01]  /*7ad0*/  MUFU.EX2 R176, R176 ;  /* 0x000000b000b07308 */ /* 0x000fe20000000800 */
[----:B------:R-:W-:Y:S02]  /*7ae0*/  FADD.FTZ R36, R143, R36 ;  /* 0x000000248f247221 */ /* 0x000fe40000010000 */
[----:B----4-:R-:W-:Y:S01]  /*7af0*/  HMMA.16816.F32 R76, R8, R16, R76 ;  /* 0x00000010084c723c */ /* 0x010fe2000000184c */
[----:B------:R-:W-:-:S02]  /*7b00*/  FADD.FTZ R45, R172, R45 ;  /* 0x0000002dac2d7221 */ /* 0x000fc40000010000 */
[----:B------:R-:W-:Y:S02]  /*7b10*/  FADD.FTZ R35, R132, R35 ;  /* 0x0000002384237221 */ /* 0x000fe40000010000 */
[----:B------:R-:W-:Y:S01]  /*7b20*/  MUFU.EX2 R180, R180 ;  /* 0x000000b400b47308 */ /* 0x000fe20000000800 */
[----:B------:R-:W-:Y:S01]  /*7b30*/  FADD.FTZ R31, R136, R31 ;  /* 0x0000001f881f7221 */ /* 0x000fe20000010000 */
[----:B------:R-:W-:Y:S01]  /*7b40*/  MOV R136, R144 ;  /* 0x0000009000887202 */ /* 0x000fe20000000f00 */
[----:B------:R-:W-:Y:S01]  /*7b50*/  HMMA.16816.F32 R72, R8, R18, R72 ;  /* 0x000000120848723c */ /* 0x000fe20000001848 */
[----:B------:R-:W-:Y:S01]  /*7b60*/  LDSM.16.MT88.4 R8, [R190+0x7000] ;  /* 0x00700000be08783b */ /* 0x000fe20000004200 */
[----:B------:R-:W-:Y:S02]  /*7b70*/  FADD.FTZ R36, R149, R36 ;  /* 0x0000002495247221 */ /* 0x000fe40000010000 */
[----:B------:R-:W-:Y:S01]  /*7b80*/  FADD.FTZ R45, R174, R45 ;  /* 0x0000002dae2d7221 */ /* 0x000fe20000010000 */
[----:B------:R-:W-:Y:S01]  /*7b90*/  MUFU.EX2 R179, R179 ;  /* 0x000000b300b37308 */ /* 0x000fe20000000800 */
[----:B------:R-:W-:-:S02]  /*7ba0*/  FADD.FTZ R35, R67, R35 ;  /* 0x0000002343237221 */ /* 0x000fc40000010000 */
[C---:B------:R-:W-:Y:S01]  /*7bb0*/  HMMA.16816.F32 R128, R24.reuse, R20, R128 ;  /* 0x000000141880723c */ /* 0x040fe20000001880 */
[----:B------:R-:W-:Y:S01]  /*7bc0*/  FADD.FTZ R31, R135, R31 ;  /* 0x0000001f871f7221 */ /* 0x000fe20000010000 */
[----:B------:R-:W-:Y:S01]  /*7bd0*/  MOV R135, R0 ;  /* 0x0000000000877202 */ /* 0x000fe20000000f00 */
[----:B------:R-:W-:Y:S02]  /*7be0*/  FFMA.FTZ R166, R166, c[0x0][0x23c], -R140 ;  /* 0x00008f00a6a67a23 */ /* 0x000fe4000001088c */
[----:B------:R-:W2:Y:S01]  /*7bf0*/  MUFU.EX2 R171, R171 ;  /* 0x000000ab00ab7308 */ /* 0x000ea20000000800 */
[----:B------:R-:W-:Y:S02]  /*7c00*/  FFMA.FTZ R47, R47, c[0x0][0x23c], -R46 ;  /* 0x00008f002f2f7a23 */ /* 0x000fe4000001082e */
[----:B------:R-:W-:Y:S01]  /*7c10*/  HMMA.16816.F32 R116, R24, R22, R116 ;  /* 0x000000161874723c */ /* 0x000fe20000001874 */
[----:B------:R-:W-:Y:S01]  /*7c20*/  LDSM.16.MT88.4 R20, [R188+0x7000] ;  /* 0x00700000bc14783b */ /* 0x000fe20000004200 */
[----:B------:R-:W-:-:S02]  /*7c30*/  FFMA.FTZ R148, R148, c[0x0][0x23c], -R140 ;  /* 0x00008f0094947a23 */ /* 0x000fc4000001088c */
[--C-:B------:R-:W-:Y:S01]  /*7c40*/  FFMA.FTZ R147, R147, c[0x0][0x23c], -R140.reuse ;  /* 0x00008f0093937a23 */ /* 0x100fe2000001088c */
[----:B------:R-:W4:Y:S01]  /*7c50*/  MUFU.EX2 R168, R168 ;  /* 0x000000a800a87308 */ /* 0x000f220000000800 */
[----:B------:R-:W-:Y:S02]  /*7c60*/  FFMA.FTZ R139, R139, c[0x0][0x23c], -R140 ;  /* 0x00008f008b8b7a23 */ /* 0x000fe4000001088c */
[C---:B------:R-:W-:Y:S01]  /*7c70*/  HMMA.16816.F32 R112, R24.reuse, R12, R112 ;  /* 0x0000000c1870723c */ /* 0x040fe20000001870 */
[----:B------:R-:W-:Y:S02]  /*7c80*/  FADD.FTZ R36, R150, R36 ;  /* 0x0000002496247221 */ /* 0x000fe40000010000 */
[----:B------:R-:W-:Y:S02]  /*7c90*/  FADD.FTZ R45, R175, R45 ;  /* 0x0000002daf2d7221 */ /* 0x000fe40000010000 */
[----:B------:R-:W5:Y:S01]  /*7ca0*/  MUFU.EX2 R173, R173 ;  /* 0x000000ad00ad7308 */ /* 0x000f620000000800 */
[----:B------:R-:W-:Y:S01]  /*7cb0*/  FADD.FTZ R35, R134, R35 ;  /* 0x0000002386237221 */ /* 0x000fe20000010000 */
[----:B------:R-:W-:Y:S01]  /*7cc0*/  MOV R134, R146 ;  /* 0x0000009200867202 */ /* 0x000fe20000000f00 */
[----:B------:R-:W-:Y:S01]  /*7cd0*/  HMMA.16816.F32 R100, R24, R14, R100 ;  /* 0x0000000e1864723c */ /* 0x000fe20000001864 */
[----:B------:R-:W5:Y:S01]  /*7ce0*/  LDSM.16.MT88.4 R12, [R192+0x7000] ;  /* 0x00700000c00c783b */ /* 0x000f620000004200 */
[----:B------:R-:W-:-:S02]  /*7cf0*/  FADD.FTZ R31, R142, R31 ;  /* 0x0000001f8e1f7221 */ /* 0x000fc40000010000 */
[----:B------:R-:W-:Y:S01]  /*7d00*/  FFMA.FTZ R49, R49, c[0x0][0x23c], -R46 ;  /* 0x00008f0031317a23 */ /* 0x000fe2000001082e */
[----:B------:R-:W-:Y:S01]  /*7d10*/  MUFU.EX2 R170, R170 ;  /* 0x000000aa00aa7308 */ /* 0x000fe20000000800 */
[----:B---3--:R-:W-:Y:S02]  /*7d20*/  FADD.FTZ R36, R167, R36 ;  /* 0x00000024a7247221 */ /* 0x008fe40000010000 */
[----:B------:R-:W-:Y:S01]  /*7d30*/  HMMA.16816.F32 R96, R24, R4, R96 ;  /* 0x000000041860723c */ /* 0x000fe20000001860 */
[----:B-1----:R-:W-:Y:S02]  /*7d40*/  FADD.FTZ R35, R177, R35 ;  /* 0x00000023b1237221 */ /* 0x002fe40000010000 */
[----:B--2---:R-:W-:Y:S02]  /*7d50*/  FADD.FTZ R31, R171, R31 ;  /* 0x0000001fab1f7221 */ /* 0x004fe40000010000 */
[----:B------:R-:W1:Y:S01]  /*7d60*/  MUFU.EX2 R151, R151 ;  /* 0x0000009700977308 */ /* 0x000e620000000800 */
[----:B------:R-:W-:-:S02]  /*7d70*/  FADD.FTZ R36, R178, R36 ;  /* 0x00000024b2247221 */ /* 0x000fc40000010000 */
[C---:B------:R-:W-:Y:S01]  /*7d80*/  HMMA.16816.F32 R84, R24.reuse, R6, R84 ;  /* 0x000000061854723c */ /* 0x040fe20000001854 */
[----:B------:R-:W2:Y:S01]  /*7d90*/  LDSM.16.MT88.4 R4, [R189+0x7000] ;  /* 0x00700000bd04783b */ /* 0x000ea20000004200 */
[----:B------:R-:W-:Y:S02]  /*7da0*/  FADD.FTZ R35, R176, R35 ;  /* 0x00000023b0237221 */ /* 0x000fe40000010000 */
[----:B----4-:R-:W-:Y:S01]  /*7db0*/  FADD.FTZ R31, R168, R31 ;  /* 0x0000001fa81f7221 */ /* 0x010fe20000010000 */
[----:B------:R-:W3:Y:S01]  /*7dc0*/  MUFU.EX2 R137, R137 ;  /* 0x0000008900897308 */ /* 0x000ee20000000800 */
[----:B------:R-:W-:Y:S02]  /*7dd0*/  FADD.FTZ R36, R181, R36 ;  /* 0x00000024b5247221 */ /* 0x000fe40000010000 */
[----:B------:R-:W-:Y:S01]  /*7de0*/  HMMA.16816.F32 R80, R24, R16, R80 ;  /* 0x000000101850723c */ /* 0x000fe20000001850 */
[----:B------:R-:W-:Y:S02]  /*7df0*/  FADD.FTZ R35, R180, R35 ;  /* 0x00000023b4237221 */ /* 0x000fe40000010000 */
[----:B-----5:R-:W-:-:S02]  /*7e00*/  FADD.FTZ R31, R173, R31 ;  /* 0x0000001fad1f7221 */ /* 0x020fc40000010000 */
[----:B------:R-:W4:Y:S01]  /*7e10*/  MUFU.EX2 R66, R66 ;  /* 0x0000004200427308 */ /* 0x000f220000000800 */
[----:B-1----:R-:W-:Y:S01]  /*7e20*/  FADD.FTZ R36, R151, R36 ;  /* 0x0000002497247221 */ /* 0x002fe20000010000 */
[----:B------:R-:W-:Y:S01]  /*7e30*/  F2FP.PACK_AB R16, R176, R177 ;  /* 0x000000b1b010723e */ /* 0x000fe200000000ff */
[----:B------:R-:W-:Y:S01]  /*7e40*/  HMMA.16816.F32 R68, R24, R18, R68 ;  /* 0x000000121844723c */ /* 0x000fe20000001844 */
[----:B------:R-:W-:Y:S01]  /*7e50*/  F2FP.PACK_AB R17, R168, R171 ;  /* 0x000000aba811723e */ /* 0x000fe200000000ff */
[----:B------:R-:W-:Y:S02]  /*7e60*/  FADD.FTZ R35, R179, R35 ;  /* 0x00000023b3237221 */ /* 0x000fe40000010000 */
[----:B------:R-:W-:Y:S01]  /*7e70*/  FADD.FTZ R31, R170, R31 ;  /* 0x0000001faa1f7221 */ /* 0x000fe20000010000 */
[----:B------:R-:W1:Y:S01]  /*7e80*/  MUFU.EX2 R141, R141 ;  /* 0x0000008d008d7308 */ /* 0x000e620000000800 */
[----:B---3--:R-:W-:Y:S01]  /*7e90*/  FADD.FTZ R45, R137, R45 ;  /* 0x0000002d892d7221 */ /* 0x008fe20000010000 */
[----:B------:R-:W-:-:S02]  /*7ea0*/  F2FP.PACK_AB R18, R179, R180 ;  /* 0x000000b4b312723e */ /* 0x000fc400000000ff */
[----:B------:R-:W-:Y:S02]  /*7eb0*/  F2FP.PACK_AB R19, R170, R173 ;  /* 0x000000adaa13723e */ /* 0x000fe400000000ff */
[----:B------:R-:W-:Y:S02]  /*7ec0*/  F2FP.PACK_AB R24, R178, R167 ;  /* 0x000000a7b218723e */ /* 0x000fe400000000ff */
[----:B------:R-:W3:Y:S01]  /*7ed0*/  MUFU.EX2 R138, R138 ;  /* 0x0000008a008a7308 */ /* 0x000ee20000000800 */
[C---:B----4-:R-:W-:Y:S01]  /*7ee0*/  F2FP.PACK_AB R25, R66.reuse, R137 ;  /* 0x000000894219723e */ /* 0x050fe200000000ff */
[----:B------:R-:W-:Y:S01]  /*7ef0*/  FADD.FTZ R45, R66, R45 ;  /* 0x0000002d422d7221 */ /* 0x000fe20000010000 */
[----:B------:R-:W-:Y:S01]  /*7f00*/  F2FP.PACK_AB R26, R151, R181 ;  /* 0x000000b5971a723e */ /* 0x000fe200000000ff */
[----:B------:R-:W-:Y:S04]  /*7f10*/  HMMA.16816.F32 R124, R16, R12, R124 ;  /* 0x0000000c107c723c */ /* 0x000fe8000000187c */
[----:B------:R-:W4:Y:S01]  /*7f20*/  MUFU.EX2 R65, R65 ;  /* 0x0000004100417308 */ /* 0x000f220000000800 */
[----:B-1----:R-:W-:-:S03]  /*7f30*/  FADD.FTZ R45, R141, R45 ;  /* 0x0000002d8d2d7221 */ /* 0x002fc60000010000 */
[----:B------:R-:W-:Y:S01]  /*7f40*/  HMMA.16816.F32 R120, R16, R14, R120 ;  /* 0x0000000e1078723c */ /* 0x000fe20000001878 */
[----:B---3--:R-:W-:-:S03]  /*7f50*/  F2FP.PACK_AB R27, R138, R141 ;  /* 0x0000008d8a1b723e */ /* 0x008fc600000000ff */
[----:B------:R-:W1:Y:S01]  /*7f60*/  MUFU.EX2 R62, R62 ;  /* 0x0000003e003e7308 */ /* 0x000e620000000800 */
[----:B------:R-:W-:-:S03]  /*7f70*/  FADD.FTZ R45, R138, R45 ;  /* 0x0000002d8a2d7221 */ /* 0x000fc60000010000 */
[----:B------:R-:W-:Y:S01]  /*7f80*/  HMMA.16816.F32 R108, R16, R8, R108 ;  /* 0x00000008106c723c */ /* 0x000fe2000000186c */
[----:B----4-:R-:W-:-:S03]  /*7f90*/  FADD.FTZ R35, R65, R35 ;  /* 0x0000002341237221 */ /* 0x010fc60000010000 */
[----:B------:R-:W3:Y:S04]  /*7fa0*/  MUFU.EX2 R61, R61 ;  /* 0x0000003d003d7308 */ /* 0x000ee80000000800 */
[----:B------:R-:W-:Y:S04]  /*7fb0*/  HMMA.16816.F32 R104, R16, R10, R104 ;  /* 0x0000000a1068723c */ /* 0x000fe80000001868 */
[----:B------:R-:W4:Y:S01]  /*7fc0*/  MUFU.EX2 R58, R58 ;  /* 0x0000003a003a7308 */ /* 0x000f220000000800 */
[----:B-1----:R-:W-:-:S03]  /*7fd0*/  FADD.FTZ R35, R62, R35 ;  /* 0x000000233e237221 */ /* 0x002fc60000010000 */
[----:B--2---:R-:W-:Y:S04]  /*7fe0*/  HMMA.16816.F32 R92, R16, R4, R92 ;  /* 0x00000004105c723c */ /* 0x004fe8000000185c */
[----:B------:R-:W1:Y:S01]  /*7ff0*/  MUFU.EX2 R59, R59 ;  /* 0x0000003b003b7308 */ /* 0x000e620000000800 */
[----:B---3--:R-:W-:-:S03]  /*8000*/  FADD.FTZ R35, R61, R35 ;  /* 0x000000233d237221 */ /* 0x008fc60000010000 */
[----:B------:R-:W-:Y:S04]  /*8010*/  HMMA.16816.F32 R88, R16, R6, R88 ;  /* 0x000000061058723c */ /* 0x000fe80000001858 */
[----:B------:R-:W2:Y:S01]  /*8020*/  MUFU.EX2 R57, R57 ;  /* 0x0000003900397308 */ /* 0x000ea20000000800 */
[----:B----4-:R-:W-:-:S03]  /*8030*/  FADD.FTZ R228, R58, R35 ;  /* 0x000000233ae47221 */ /* 0x010fc60000010000 */
[----:B------:R-:W-:Y:S04]  /*8040*/  HMMA.16816.F32 R76, R16, R20, R76 ;  /* 0x00000014104c723c */ /* 0x000fe8000000184c */
[----:B------:R-:W3:Y:S01]  /*8050*/  MUFU.EX2 R56, R56 ;  /* 0x0000003800387308 */ /* 0x000ee20000000800 */
[----:B-1----:R-:W-:-:S03]  /*8060*/  FADD.FTZ R31, R59, R31 ;  /* 0x0000001f3b1f7221 */ /* 0x002fc60000010000 */
[----:B------:R-:W-:Y:S01]  /*8070*/  HMMA.16816.F32 R72, R16, R22, R72 ;  /* 0x000000161048723c */ /* 0x000fe20000001848 */
[----:B------:R-:W1:Y:S03]  /*8080*/  LDSM.16.MT88.4 R16, [R192+0x7800] ;  /* 0x00780000c010783b */ /* 0x000e660000004200 */
[----:B------:R-:W4:Y:S01]  /*8090*/  MUFU.EX2 R53, R53 ;  /* 0x0000003500357308 */ /* 0x000f220000000800 */
[----:B--2---:R-:W-:-:S03]  /*80a0*/  FADD.FTZ R31, R57, R31 ;  /* 0x0000001f391f7221 */ /* 0x004fc60000010000 */
[----:B------:R-:W-:Y:S04]  /*80b0*/  HMMA.16816.F32 R128, R24, R12, R128 ;  /* 0x0000000c1880723c */ /* 0x000fe80000001880 */
[----:B------:R-:W2:Y:S01]  /*80c0*/  MUFU.EX2 R166, R166 ;  /* 0x000000a600a67308 */ /* 0x000ea20000000800 */
[----:B---3--:R-:W-:-:S03]  /*80d0*/  FADD.FTZ R31, R56, R31 ;  /* 0x0000001f381f7221 */ /* 0x008fc60000010000 */
[----:B------:R-:W-:Y:S01]  /*80e0*/  HMMA.16816.F32 R116, R24, R14, R116 ;  /* 0x0000000e1874723c */ /* 0x000fe20000001874 */
[----:B------:R-:W3:Y:S03]  /*80f0*/  LDSM.16.MT88.4 R12, [R190+0x7800] ;  /* 0x00780000be0c783b */ /* 0x000ee60000004200 */
[----:B------:R-:W5:Y:S01]  /*8100*/  MUFU.EX2 R47, R47 ;  /* 0x0000002f002f7308 */ /* 0x000f620000000800 */
[----:B----4-:R-:W-:-:S03]  /*8110*/  FADD.FTZ R227, R53, R31 ;  /* 0x0000001f35e37221 */ /* 0x010fc60000010000 */
[----:B------:R-:W-:Y:S04]  /*8120*/  HMMA.16816.F32 R112, R24, R8, R112 ;  /* 0x000000081870723c */ /* 0x000fe80000001870 */
[----:B------:R-:W4:Y:S01]  /*8130*/  MUFU.EX2 R148, R148 ;  /* 0x0000009400947308 */ /* 0x000f220000000800 */
[----:B--2---:R-:W-:-:S03]  /*8140*/  FADD.FTZ R36, R166, R36 ;  /* 0x00000024a6247221 */ /* 0x004fc60000010000 */
[----:B------:R-:W-:Y:S01]  /*8150*/  HMMA.16816.F32 R100, R24, R10, R100 ;  /* 0x0000000a1864723c */ /* 0x000fe20000001864 */
[----:B------:R-:W2:Y:S03]  /*8160*/  LDSM.16.MT88.4 R8, [R189+0x7800] ;  /* 0x00780000bd08783b */ /* 0x000ea60000004200 */
[----:B------:R-:W1:Y:S01]  /*8170*/  MUFU.EX2 R147, R147 ;  /* 0x0000009300937308 */ /* 0x000e620000000800 */
[----:B-----5:R-:W-:-:S03]  /*8180*/  FADD.FTZ R45, R47, R45 ;  /* 0x0000002d2f2d7221 */ /* 0x020fc60000010000 */
[----:B------:R-:W-:Y:S04]  /*8190*/  HMMA.16816.F32 R96, R24, R4, R96 ;  /* 0x000000041860723c */ /* 0x000fe80000001860 */
[----:B------:R-:W5:Y:S01]  /*81a0*/  MUFU.EX2 R139, R139 ;  /* 0x0000008b008b7308 */ /* 0x000f620000000800 */
[----:B----4-:R-:W-:-:S03]  /*81b0*/  FADD.FTZ R36, R148, R36 ;  /* 0x0000002494247221 */ /* 0x010fc60000010000 */
[----:B------:R-:W-:Y:S01]  /*81c0*/  HMMA.16816.F32 R84, R24, R6, R84 ;  /* 0x000000061854723c */ /* 0x000fe20000001854 */
[----:B------:R-:W4:Y:S01]  /*81d0*/  LDSM.16.MT88.4 R4, [R188+0x7800] ;  /* 0x00780000bc04783b */ /* 0x000f220000004200 */
[----:B-1----:R-:W-:-:S06]  /*81e0*/  FADD.FTZ R36, R147, R36 ;  /* 0x0000002493247221 */ /* 0x002fcc0000010000 */
[----:B------:R-:W-:Y:S01]  /*81f0*/  HMMA.16816.F32 R80, R24, R20, R80 ;  /* 0x000000141850723c */ /* 0x000fe20000001850 */
[----:B-----5:R-:W-:-:S06]  /*8200*/  FADD.FTZ R230, R139, R36 ;  /* 0x000000248be67221 */ /* 0x020fcc0000010000 */
[----:B------:R-:W-:Y:S01]  /*8210*/  F2FP.PACK_AB R20, R62, R65 ;  /* 0x000000413e14723e */ /* 0x000fe200000000ff */
[----:B------:R-:W-:Y:S01]  /*8220*/  HMMA.16816.F32 R68, R24, R22, R68 ;  /* 0x000000161844723c */ /* 0x000fe20000001844 */
[----:B------:R-:W1:Y:S01]  /*8230*/  MUFU.EX2 R24, R49 ;  /* 0x0000003100187308 */ /* 0x000e620000000800 */
[----:B------:R-:W-:-:S05]  /*8240*/  F2FP.PACK_AB R21, R57, R59 ;  /* 0x0000003b3915723e */ /* 0x000fca00000000ff */
[--C-:B------:R-:W-:Y:S01]  /*8250*/  FFMA.FTZ R25, R44, c[0x0][0x23c], -R46.reuse ;  /* 0x00008f002c197a23 */ /* 0x100fe2000001082e */
[----:B------:R-:W-:Y:S01]  /*8260*/  F2FP.PACK_AB R22, R58, R61 ;  /* 0x0000003d3a16723e */ /* 0x000fe200000000ff */
[----:B------:R-:W-:Y:S01]  /*8270*/  FFMA.FTZ R26, R43, c[0x0][0x23c], -R46 ;  /* 0x00008f002b1a7a23 */ /* 0x000fe2000001082e */
[----:B------:R-:W-:-:S03]  /*8280*/  F2FP.PACK_AB R23, R53, R56 ;  /* 0x000000383517723e */ /* 0x000fc600000000ff */
[----:B------:R-:W5:Y:S04]  /*8290*/  MUFU.EX2 R25, R25 ;  /* 0x0000001900197308 */ /* 0x000f680000000800 */
[----:B------:R-:W-:Y:S01]  /*82a0*/  HMMA.16816.F32 R124, R20, R16, R124 ;  /* 0x00000010147c723c */ /* 0x000fe2000000187c */
[----:B-1----:R-:W-:-:S03]  /*82b0*/  FADD.FTZ R45, R24, R45 ;  /* 0x0000002d182d7221 */ /* 0x002fc60000010000 */
[----:B------:R-:W1:Y:S04]  /*82c0*/  MUFU.EX2 R26, R26 ;  /* 0x0000001a001a7308 */ /* 0x000e680000000800 */
[----:B------:R-:W-:Y:S01]  /*82d0*/  HMMA.16816.F32 R120, R20, R18, R120 ;  /* 0x000000121478723c */ /* 0x000fe20000001878 */
[----:B-----5:R-:W-:-:S07]  /*82e0*/  FADD.FTZ R45, R25, R45 ;  /* 0x0000002d192d7221 */ /* 0x020fce0000010000 */
[----:B---3--:R-:W-:Y:S01]  /*82f0*/  HMMA.16816.F32 R108, R20, R12, R108 ;  /* 0x0000000c146c723c */ /* 0x008fe2000000186c */
[----:B-1----:R-:W-:-:S07]  /*8300*/  FADD.FTZ R229, R26, R45 ;  /* 0x0000002d1ae57221 */ /* 0x002fce0000010000 */
[C---:B------:R-:W-:Y:S08]  /*8310*/  HMMA.16816.F32 R104, R20.reuse, R14, R104 ;  /* 0x0000000e1468723c */ /* 0x040ff00000001868 */
[C---:B--2---:R-:W-:Y:S08]  /*8320*/  HMMA.16816.F32 R92, R20.reuse, R8, R92 ;  /* 0x00000008145c723c */ /* 0x044ff0000000185c */
[C---:B------:R-:W-:Y:S08]  /*8330*/  HMMA.16816.F32 R88, R20.reuse, R10, R88 ;  /* 0x0000000a1458723c */ /* 0x040ff00000001858 */
[C---:B----4-:R-:W-:Y:S08]  /*8340*/  HMMA.16816.F32 R76, R20.reuse, R4, R76 ;  /* 0x00000004144c723c */ /* 0x050ff0000000184c */
[----:B------:R-:W-:Y:S07]  /*8350*/  HMMA.16816.F32 R72, R20, R6, R72 ;  /* 0x000000061448723c */ /* 0x000fee0000001848 */
[----:B------:R-:W-:-:S02]  /*8360*/  F2FP.PACK_AB R20, R148, R166 ;  /* 0x000000a69414723e */ /* 0x000fc400000000ff */
[----:B------:R-:W-:Y:S02]  /*8370*/  F2FP.PACK_AB R21, R24, R47 ;  /* 0x0000002f1815723e */ /* 0x000fe400000000ff */
[----:B------:R-:W-:Y:S02]  /*8380*/  F2FP.PACK_AB R22, R139, R147 ;  /* 0x000000938b16723e */ /* 0x000fe400000000ff */
[----:B------:R-:W-:-:S07]  /*8390*/  F2FP.PACK_AB R23, R26, R25 ;  /* 0x000000191a17723e */ /* 0x000fce00000000ff */
        /* <DEDUP_REMOVED lines=13> */
[----:B------:R-:W-:-:S04]  /*8470*/  IMAD.WIDE.U32 R6, R147, c[0x0][0x1a0], RZ ;  /* 0x0000680093067a25 */ /* 0x000fc800078e00ff */
[----:B------:R-:W-:Y:S01]  /*8480*/  IMAD R4, R4, c[0x0][0x1a0], RZ ;  /* 0x0000680004047a24 */ /* 0x000fe200078e02ff */
[----:B------:R-:W-:Y:S01]  /*8490*/  BAR.SYNC.DEFER_BLOCKING 0x0 ;  /* 0x0000000000007b1d */ /* 0x000fe20000010000 */
[----:B------:R-:W-:Y:S01]  /*84a0*/  LEA R5, P0, R6, R154, 0x6 ;  /* 0x0000009a06057211 */ /* 0x000fe200078030ff */
[C---:B------:R-:W-:Y:S02]  /*84b0*/  IMAD R165, R147.reuse, 0x40, R165 ;  /* 0x0000004093a57824 */ /* 0x040fe400078e02a5 */
[----:B------:R-:W-:Y:S01]  /*84c0*/  IMAD R4, R147, c[0x0][0x1a4], R4 ;  /* 0x0000690093047a24 */ /* 0x000fe200078e0204 */
[----:B------:R-:W-:Y:S02]  /*84d0*/  LEA R8, P1, R5, c[0x0][0x170], 0x1 ;  /* 0x00005c0005087a11 */ /* 0x000fe400078208ff */
[----:B------:R-:W-:Y:S01]  /*84e0*/  ISETP.GE.AND P3, PT, R165, R164, PT ;  /* 0x000000a4a500720c */ /* 0x000fe20003f66270 */
        /* <DEDUP_REMOVED lines=16> */
[----:B------:R-:W-:Y:S04]  /*85f0*/  LDSM.16.M88.4 R64, [R198] ;  /* 0x00000000c640783b */ /* 0x000fe80000000200 */
[----:B------:R-:W-:Y:S04]  /*8600*/  LDSM.16.M88.4 R60, [R198+0x2000] ;  /* 0x00200000c63c783b */ /* 0x000fe80000000200 */
[----:B------:R-:W-:Y:S04]  /*8610*/  LDSM.16.M88.4 R56, [R196] ;  /* 0x00000000c438783b */ /* 0x000fe80000000200 */
[----:B------:R-:W-:Y:S04]  /*8620*/  LDSM.16.M88.4 R36, [R191+0x4000] ;  /* 0x00400000bf24783b */ /* 0x000fe80000000200 */
[----:B------:R-:W-:Y:S04]  /*8630*/  LDSM.16.M88.4 R52, [R196+0x2000] ;  /* 0x00200000c434783b */ /* 0x000fe80000000200 */
[----:B------:R-:W-:Y:S04]  /*8640*/  LDSM.16.M88.4 R24, [R194] ;  /* 0x00000000c218783b */ /* 0x000fe80000000200 */
[----:B-1----:R-:W1:Y:S04]  /*8650*/  LDSM.16.M88.4 R8, [R197+0x4000] ;  /* 0x00400000c508783b */ /* 0x002e680000000200 */
[----:B------:R-:W3:Y:S04]  /*8660*/  LDSM.16.M88.4 R32, [R195] ;  /* 0x00000000c320783b */ /* 0x000ee80000000200 */
[----:B------:R-:W4:Y:S04]  /*8670*/  LDSM.16.M88.4 R28, [R195+0x2000] ;  /* 0x00200000c31c783b */ /* 0x000f280000000200 */
[----:B------:R-:W5:Y:S04]  /*8680*/  LDSM.16.M88.4 R136, [R197+0x4800] ;  /* 0x00480000c588783b */ /* 0x000f680000000200 */
[----:B------:R-:W-:Y:S04]  /*8690*/  LDSM.16.M88.4 R140, [R184] ;  /* 0x00000000b88c783b */ /* 0x000fe80000000200 */
[----:B------:R-:W3:Y:S04]  /*86a0*/  LDSM.16.M88.4 R20, [R193] ;  /* 0x00000000c114783b */ /* 0x000ee80000000200 */
[----:B------:R-:W3:Y:S04]  /*86b0*/  LDSM.16.M88.4 R16, [R193+0x2000] ;  /* 0x00200000c110783b */ /* 0x000ee80000000200 */
[----:B------:R-:W3:Y:S04]  /*86c0*/  LDSM.16.M88.4 R48, [R191+0x4800] ;  /* 0x00480000bf30783b */ /* 0x000ee80000000200 */
[----:B------:R-:W0:Y:S01]  /*86d0*/  LDGDEPBAR ;  /* 0x00000000000079af */ /* 0x000e220000000000 */
[-C--:B-1----:R-:W-:Y:S08]  /*86e0*/  HMMA.16816.F32 R132, R64, R8.reuse, RZ ;  /* 0x000000084084723c */ /* 0x082ff000000018ff */
[C---:B--2---:R-:W-:Y:S08]  /*86f0*/  HMMA.16816.F32 R4, R60.reuse, R8, RZ ;  /* 0x000000083c04723c */ /* 0x044ff000000018ff */
[----:B------:R-:W-:Y:S08]  /*8700*/  HMMA.16816.F32 R12, R60, R10, RZ ;  /* 0x0000000a3c0c723c */ /* 0x000ff000000018ff */
[----:B------:R-:W-:Y:S08]  /*8710*/  HMMA.16816.F32 R132, R56, R36, R132 ;  /* 0x000000243884723c */ /* 0x000ff00000001884 */
[----:B------:R-:W-:Y:S08]  /*8720*/  HMMA.16816.F32 R8, R64, R10, RZ ;  /* 0x0000000a4008723c */ /* 0x000ff000000018ff */
[----:B------:R-:W-:Y:S08]  /*8730*/  HMMA.16816.F32 R4, R52, R36, R4 ;  /* 0x000000243404723c */ /* 0x000ff00000001804 */
[----:B---3--:R-:W-:Y:S08]  /*8740*/  HMMA.16816.F32 R132, R32, R24, R132 ;  /* 0x000000182084723c */ /* 0x008ff00000001884 */
[-C--:B------:R-:W-:Y:S08]  /*8750*/  HMMA.16816.F32 R12, R52, R38.reuse, R12 ;  /* 0x00000026340c723c */ /* 0x080ff0000000180c */
[----:B------:R-:W-:Y:S08]  /*8760*/  HMMA.16816.F32 R8, R56, R38, R8 ;  /* 0x000000263808723c */ /* 0x000ff00000001808 */
[----:B----4-:R-:W-:Y:S08]  /*8770*/  HMMA.16816.F32 R4, R28, R24, R4 ;  /* 0x000000181c04723c */ /* 0x010ff00000001804 */
[----:B-----5:R-:W-:Y:S08]  /*8780*/  HMMA.16816.F32 R44, R64, R136, RZ ;  /* 0x00000088402c723c */ /* 0x020ff000000018ff */
[----:B------:R-:W-:Y:S08]  /*8790*/  HMMA.16816.F32 R132, R20, R140, R132 ;  /* 0x0000008c1484723c */ /* 0x000ff00000001884 */
[----:B------:R-:W-:Y:S08]  /*87a0*/  HMMA.16816.F32 R40, R60, R136, RZ ;  /* 0x000000883c28723c */ /* 0x000ff000000018ff */
[-C--:B------:R-:W-:Y:S08]  /*87b0*/  HMMA.16816.F32 R36, R64, R138.reuse, RZ ;  /* 0x0000008a4024723c */ /* 0x080ff000000018ff */
[----:B------:R-:W-:Y:S01]  /*87c0*/  HMMA.16816.F32 R136, R60, R138, RZ ;  /* 0x0000008a3c88723c */ /* 0x000fe200000018ff */
[----:B------:R-:W-:-:S02]  /*87d0*/  FMUL.FTZ R134, R134, c[0x0][0x2ec] ;  /* 0x0000bb0086867a20 */ /* 0x000fc40000410000 */
[----:B------:R-:W-:Y:S02]  /*87e0*/  FMUL.FTZ R135, R135, c[0x0][0x2ec] ;  /* 0x0000bb0087877a20 */ /* 0x000fe40000410000 */
[----:B------:R-:W-:Y:S01]  /*87f0*/  FMUL.FTZ R2, R132, c[0x0][0x2ec] ;  /* 0x0000bb0084027a20 */ /* 0x000fe20000410000 */
[----:B------:R-:W-:Y:S01]  /*8800*/  MUFU.TANH R148, R134 ;  /* 0x0000008600947308 */ /* 0x000fe20000002400 */
[----:B------:R-:W-:Y:S01]  /*8810*/  FMUL.FTZ R3, R133, c[0x0][0x2ec] ;  /* 0x0000bb0085037a20 */ /* 0x000fe20000410000 */
[-C--:B------:R-:W-:Y:S06]  /*8820*/  HMMA.16816.F32 R12, R28, R26.reuse, R12 ;  /* 0x0000001a1c0c723c */ /* 0x080fec000000180c */
[----:B------:R1:W-:Y:S02]  /*8830*/  MUFU.TANH R149, R135 ;  /* 0x0000008700957308 */ /* 0x0003e40000002400 */
[----:B------:R-:W-:Y:S01]  /*8840*/  HMMA.16816.F32 R8, R32, R26, R8 ;  /* 0x0000001a2008723c */ /* 0x000fe20000001808 */
[----:B------:R-:W2:Y:S05]  /*8850*/  LDSM.16.M88.4 R24, [R187] ;  /* 0x00000000bb18783b */ /* 0x000eaa0000000200 */
[----:B------:R-:W3:Y:S02]  /*8860*/  MUFU.TANH R2, R2 ;  /* 0x0000000200027308 */ /* 0x000ee40000002400 */
[----:B------:R-:W-:Y:S01]  /*8870*/  HMMA.16816.F32 R4, R16, R140, R4 ;  /* 0x0000008c1004723c */ /* 0x000fe20000001804 */
[----:B-1----:R-:W1:Y:S05]  /*8880*/  LDSM.16.M88.4 R132, [R184+0x800] ;  /* 0x00080000b884783b */ /* 0x002e6a0000000200 */
[----:B------:R-:W-:Y:S02]  /*8890*/  MUFU.TANH R3, R3 ;  /* 0x0000000300037308 */ /* 0x000fe40000002400 */
[----:B------:R-:W-:Y:S01]  /*88a0*/  HMMA.16816.F32 R44, R56, R48, R44 ;  /* 0x00000030382c723c */ /* 0x000fe2000000182c */
[----:B---3--:R-:W-:-:S07]  /*88b0*/  FSEL R2, R2, -INF , !P3 ;  /* 0xff80000002027808 */ /* 0x008fce0005800000 */
[----:B------:R-:W-:Y:S08]  /*88c0*/  HMMA.16816.F32 R40, R52, R48, R40 ;  /* 0x000000303428723c */ /* 0x000ff00000001828 */
[----:B------:R-:W-:Y:S01]  /*88d0*/  HMMA.16816.F32 R36, R56, R50, R36 ;  /* 0x000000323824723c */ /* 0x000fe20000001824 */
[----:B------:R-:W-:Y:S02]  /*88e0*/  FMUL.FTZ R4, R4, c[0x0][0x2ec] ;  /* 0x0000bb0004047a20 */ /* 0x000fe40000410000 */
[----:B------:R-:W-:-:S02]  /*88f0*/  FMUL.FTZ R5, R5, c[0x0][0x2ec] ;  /* 0x0000bb0005057a20 */ /* 0x000fc40000410000 */
[----:B------:R-:W-:Y:S01]  /*8900*/  FMUL.FTZ R6, R6, c[0x0][0x2ec] ;  /* 0x0000bb0006067a20 */ /* 0x000fe20000410000 */
[----:B------:R-:W-:Y:S01]  /*8910*/  MUFU.TANH R150, R4 ;  /* 0x0000000400967308 */ /* 0x000fe20000002400 */
[----:B------:R-:W-:Y:S01]  /*8920*/  FMUL.FTZ R173, R7, c[0x0][0x2ec] ;  /* 0x0000bb0007ad7a20 */ /* 0x000fe20000410000 */
[----:B------:R-:W-:Y:S01]  /*8930*/  HMMA.16816.F32 R136, R52, R50, R136 ;  /* 0x000000323488723c */ /* 0x000fe20000001888 */
[----:B------:R-:W3:Y:S05]  /*8940*/  LDSM.16.M88.4 R48, [R197+0x5000] ;  /* 0x00500000c530783b */ /* 0x000eea0000000200 */
[----:B------:R-:W-:Y:S02]  /*8950*/  MUFU.TANH R151, R5 ;  /* 0x0000000500977308 */ /* 0x000fe40000002400 */
[-C--:B------:R-:W-:Y:S06]  /*8960*/  HMMA.16816.F32 R8, R20, R142.reuse, R8 ;  /* 0x0000008e1408723c */ /* 0x080fec0000001808 */
[----:B------:R4:W-:Y:S02]  /*8970*/  MUFU.TANH R166, R6 ;  /* 0x0000000600a67308 */ /* 0x0009e40000002400 */
[----:B------:R-:W-:Y:S01]  /*8980*/  HMMA.16816.F32 R12, R16, R142, R12 ;  /* 0x0000008e100c723c */ /* 0x000fe2000000180c */
[----:B------:R-:W-:Y:S05]  /*8990*/  LDSM.16.M88.4 R140, [R197+0x5800] ;  /* 0x00580000c58c783b */ /* 0x000fea0000000200 */
[----:B------:R-:W-:Y:S02]  /*89a0*/  MUFU.TANH R173, R173 ;  /* 0x000000ad00ad7308 */ /* 0x000fe40000002400 */
[C---:B--2---:R-:W-:Y:S01]  /*89b0*/  HMMA.16816.F32 R44, R32.reuse, R24, R44 ;  /* 0x00000018202c723c */ /* 0x044fe2000000182c */
[----:B----4-:R-:W2:Y:S07]  /*89c0*/  LDSM.16.M88.4 R4, [R191+0x5000] ;  /* 0x00500000bf04783b */ /* 0x010eae0000000200 */
[----:B------:R-:W-:Y:S01]  /*89d0*/  FMUL.FTZ R8, R8, c[0x0][0x2ec] ;  /* 0x0000bb0008087a20 */ /* 0x000fe20000410000 */
[----:B------:R-:W-:Y:S01]  /*89e0*/  HMMA.16816.F32 R36, R32, R26, R36 ;  /* 0x0000001a2024723c */ /* 0x000fe20000001824 */
[----:B------:R-:W-:-:S02]  /*89f0*/  FMUL.FTZ R9, R9, c[0x0][0x2ec] ;  /* 0x0000bb0009097a20 */ /* 0x000fc40000410000 */
[----:B------:R-:W-:Y:S01]  /*8a00*/  FMUL.FTZ R10, R10, c[0x0][0x2ec] ;  /* 0x0000bb000a0a7a20 */ /* 0x000fe20000410000 */
[----:B------:R-:W-:Y:S01]  /*8a10*/  MUFU.TANH R167, R8 ;  /* 0x0000000800a77308 */ /* 0x000fe20000002400 */
[----:B------:R-:W-:Y:S02]  /*8a20*/  FMUL.FTZ R11, R11, c[0x0][0x2ec] ;  /* 0x0000bb000b0b7a20 */ /* 0x000fe40000410000 */
[----:B------:R-:W-:Y:S01]  /*8a30*/  FMUL.FTZ R12, R12, c[0x0][0x2ec] ;  /* 0x0000bb000c0c7a20 */ /* 0x000fe20000410000 */
[----:B------:R-:W-:Y:S01]  /*8a40*/  HMMA.16816.F32 R40, R28, R24, R40 ;  /* 0x000000181c28723c */ /* 0x000fe20000001828 */
[----:B------:R-:W-:Y:S02]  /*8a50*/  FMUL.FTZ R13, R13, c[0x0][0x2ec] ;  /* 0x0000bb000d0d7a20 */ /* 0x000fe40000410000 */
[----:B------:R-:W-:Y:S01]  /*8a60*/  FMUL.FTZ R14, R14, c[0x0][0x2ec] ;  /* 0x0000bb000e0e7a20 */ /* 0x000fe20000410000 */
[----:B------:R-:W4:Y:S01]  /*8a70*/  MUFU.TANH R168, R9 ;  /* 0x0000000900a87308 */ /* 0x000f220000002400 */
[----:B------:R-:W-:-:S03]  /*8a80*/  FMUL.FTZ R15, R15, c[0x0][0x2ec] ;  /* 0x0000bb000f0f7a20 */ /* 0x000fc60000410000 */
[----:B-1----:R-:W-:Y:S04]  /*8a90*/  HMMA.16816.F32 R44, R20, R132, R44 ;  /* 0x00000084142c723c */ /* 0x002fe8000000182c */
[----:B------:R-:W-:Y:S04]  /*8aa0*/  MUFU.TANH R169, R10 ;  /* 0x0000000a00a97308 */ /* 0x000fe80000002400 */
[----:B------:R-:W-:Y:S04]  /*8ab0*/  HMMA.16816.F32 R136, R28, R26, R136 ;  /* 0x0000001a1c88723c */ /* 0x000fe80000001888 */
[----:B------:R1:W5:Y:S04]  /*8ac0*/  MUFU.TANH R170, R11 ;  /* 0x0000000b00aa7308 */ /* 0x0003680000002400 */
[----:B---3--:R-:W-:Y:S04]  /*8ad0*/  HMMA.16816.F32 R24, R64, R50, RZ ;  /* 0x000000324018723c */ /* 0x008fe800000018ff */
[----:B------:R-:W3:Y:S04]  /*8ae0*/  MUFU.TANH R171, R12 ;  /* 0x0000000c00ab7308 */ /* 0x000ee80000002400 */
[----:B------:R-:W-:Y:S01]  /*8af0*/  HMMA.16816.F32 R36, R20, R134, R36 ;  /* 0x000000861424723c */ /* 0x000fe20000001824 */
[----:B------:R-:W-:-:S02]  /*8b00*/  FMUL.FTZ R44, R44, c[0x0][0x2ec] ;  /* 0x0000bb002c2c7a20 */ /* 0x000fc40000410000 */
[----:B------:R-:W-:Y:S01]  /*8b10*/  FMUL.FTZ R45, R45, c[0x0][0x2ec] ;  /* 0x0000bb002d2d7a20 */ /* 0x000fe20000410000 */
[----:B------:R-:W2:Y:S01]  /*8b20*/  MUFU.TANH R172, R13 ;  /* 0x0000000d00ac7308 */ /* 0x000ea20000002400 */
[----:B------:R-:W-:Y:S02]  /*8b30*/  FMUL.FTZ R46, R46, c[0x0][0x2ec] ;  /* 0x0000bb002e2e7a20 */ /* 0x000fe40000410000 */
[----:B------:R-:W-:Y:S01]  /*8b40*/  FMUL.FTZ R181, R47, c[0x0][0x2ec] ;  /* 0x0000bb002fb57a20 */ /* 0x000fe20000410000 */
[----:B-1----:R-:W-:Y:S04]  /*8b50*/  HMMA.16816.F32 R8, R64, R48, RZ ;  /* 0x000000304008723c */ /* 0x002fe800000018ff */
[----:B------:R-:W-:Y:S04]  /*8b60*/  MUFU.TANH R174, R14 ;  /* 0x0000000e00ae7308 */ /* 0x000fe80000002400 */
[C---:B------:R-:W-:Y:S04]  /*8b70*/  HMMA.16816.F32 R40, R16.reuse, R132, R40 ;  /* 0x000000841028723c */ /* 0x040fe80000001828 */
[----:B------:R1:W-:Y:S04]  /*8b80*/  MUFU.TANH R175, R15 ;  /* 0x0000000f00af7308 */ /* 0x0003e80000002400 */
[----:B------:R-:W-:Y:S01]  /*8b90*/  HMMA.16816.F32 R136, R16, R134, R136 ;  /* 0x000000861088723c */ /* 0x000fe20000001888 */
[----:B------:R-:W-:-:S02]  /*8ba0*/  FMUL.FTZ R36, R36, c[0x0][0x2ec] ;  /* 0x0000bb0024247a20 */ /* 0x000fc40000410000 */
[----:B------:R-:W-:Y:S01]  /*8bb0*/  FMUL.FTZ R37, R37, c[0x0][0x2ec] ;  /* 0x0000bb0025257a20 */ /* 0x000fe20000410000 */
[----:B------:R-:W3:Y:S01]  /*8bc0*/  MUFU.TANH R178, R44 ;  /* 0x0000002c00b27308 */ /* 0x000ee20000002400 */
[----:B------:R-:W-:Y:S02]  /*8bd0*/  FMUL.FTZ R38, R38, c[0x0][0x2ec] ;  /* 0x0000bb0026267a20 */ /* 0x000fe40000410000 */
[----:B------:R-:W-:Y:S01]  /*8be0*/  FMUL.FTZ R39, R39, c[0x0][0x2ec] ;  /* 0x0000bb0027277a20 */ /* 0x000fe20000410000 */
[----:B--2---:R-:W-:Y:S01]  /*8bf0*/  HMMA.16816.F32 R8, R56, R4, R8 ;  /* 0x000000043808723c */ /* 0x004fe20000001808 */
[----:B-1----:R-:W1:Y:S03]  /*8c00*/  LDSM.16.M88.4 R12, [R186] ;  /* 0x00000000ba0c783b */ /* 0x002e660000000200 */
[----:B------:R-:W-:Y:S04]  /*8c10*/  MUFU.TANH R179, R45 ;  /* 0x0000002d00b37308 */ /* 0x000fe80000002400 */
[----:B------:R-:W-:Y:S01]  /*8c20*/  HMMA.16816.F32 R132, R60, R48, RZ ;  /* 0x000000303c84723c */ /* 0x000fe200000018ff */
[----:B------:R-:W-:-:S02]  /*8c30*/  FMUL.FTZ R40, R40, c[0x0][0x2ec] ;  /* 0x0000bb0028287a20 */ /* 0x000fc40000410000 */
[----:B------:R-:W-:Y:S01]  /*8c40*/  FMUL.FTZ R41, R41, c[0x0][0x2ec] ;  /* 0x0000bb0029297a20 */ /* 0x000fe20000410000 */
[----:B------:R2:W-:Y:S01]  /*8c50*/  MUFU.TANH R180, R46 ;  /* 0x0000002e00b47308 */ /* 0x0005e20000002400 */
[----:B------:R-:W-:-:S03]  /*8c60*/  FMUL.FTZ R42, R42, c[0x0][0x2ec] ;  /* 0x0000bb002a2a7a20 */ /* 0x000fc60000410000 */
[----:B------:R-:W-:Y:S01]  /*8c70*/  HMMA.16816.F32 R48, R60, R50, RZ ;  /* 0x000000323c30723c */ /* 0x000fe200000018ff */
[----:B------:R-:W-:Y:S02]  /*8c80*/  FMUL.FTZ R43, R43, c[0x0][0x2ec] ;  /* 0x0000bb002b2b7a20 */ /* 0x000fe40000410000 */
[----:B------:R-:W-:Y:S01]  /*8c90*/  FMUL.FTZ R136, R136, c[0x0][0x2ec] ;  /* 0x0000bb0088887a20 */ /* 0x000fe20000410000 */
[----:B------:R-:W1:Y:S01]  /*8ca0*/  MUFU.TANH R177, R36 ;  /* 0x0000002400b17308 */ /* 0x000e620000002400 */
[----:B------:R-:W-:-:S03]  /*8cb0*/  FMUL.FTZ R137, R137, c[0x0][0x2ec] ;  /* 0x0000bb0089897a20 */ /* 0x000fc60000410000 */
[----:B------:R-:W-:Y:S01]  /*8cc0*/  HMMA.16816.F32 R24, R56, R6, R24 ;  /* 0x000000063818723c */ /* 0x000fe20000001818 */
[----:B------:R-:W-:Y:S02]  /*8cd0*/  FMUL.FTZ R138, R138, c[0x0][0x2ec] ;  /* 0x0000bb008a8a7a20 */ /* 0x000fe40000410000 */
[----:B------:R-:W-:Y:S01]  /*8ce0*/  FMUL.FTZ R139, R139, c[0x0][0x2ec] ;  /* 0x0000bb008b8b7a20 */ /* 0x000fe20000410000 */
[----:B--2---:R-:W2:Y:S01]  /*8cf0*/  LDSM.16.M88.4 R44, [R184+0x1000] ;  /* 0x00100000b82c783b */ /* 0x004ea20000000200 */
[----:B------:R-:W-:Y:S03]  /*8d00*/  MUFU.TANH R176, R37 ;  /* 0x0000002500b07308 */ /* 0x000fe60000002400 */
[C---:B------:R-:W-:Y:S05]  /*8d10*/  HMMA.16816.F32 R132, R52.reuse, R4, R132 ;  /* 0x000000043484723c */ /* 0x040fea0000001884 */
[----:B------:R-:W-:Y:S03]  /*8d20*/  MUFU.TANH R182, R38 ;  /* 0x0000002600b67308 */ /* 0x000fe60000002400 */
[----:B------:R-:W-:Y:S05]  /*8d30*/  HMMA.16816.F32 R48, R52, R6, R48 ;  /* 0x000000063430723c */ /* 0x000fea0000001830 */
[----:B------:R3:W-:Y:S03]  /*8d40*/  MUFU.TANH R183, R39 ;  /* 0x0000002700b77308 */ /* 0x0007e60000002400 */
[C---:B-1----:R-:W-:Y:S05]  /*8d50*/  HMMA.16816.F32 R8, R32.reuse, R12, R8 ;  /* 0x0000000c2008723c */ /* 0x042fea0000001808 */
[----:B------:R-:W-:Y:S03]  /*8d60*/  MUFU.TANH R222, R40 ;  /* 0x0000002800de7308 */ /* 0x000fe60000002400 */
[----:B------:R-:W-:Y:S01]  /*8d70*/  HMMA.16816.F32 R24, R32, R14, R24 ;  /* 0x0000000e2018723c */ /* 0x000fe20000001818 */
[----:B---3--:R-:W1:Y:S04]  /*8d80*/  LDSM.16.M88.4 R36, [R191+0x5800] ;  /* 0x00580000bf24783b */ /* 0x008e680000000200 */
[----:B------:R-:W-:Y:S03]  /*8d90*/  MUFU.TANH R223, R41 ;  /* 0x0000002900df7308 */ /* 0x000fe60000002400 */
[----:B------:R-:W-:Y:S05]  /*8da0*/  HMMA.16816.F32 R132, R28, R12, R132 ;  /* 0x0000000c1c84723c */ /* 0x000fea0000001884 */
[----:B------:R-:W-:Y:S03]  /*8db0*/  MUFU.TANH R225, R42 ;  /* 0x0000002a00e17308 */ /* 0x000fe60000002400 */
[----:B--2---:R-:W-:Y:S05]  /*8dc0*/  HMMA.16816.F32 R8, R20, R44, R8 ;  /* 0x0000002c1408723c */ /* 0x004fea0000001808 */
[----:B------:R2:W3:Y:S03]  /*8dd0*/  MUFU.TANH R224, R43 ;  /* 0x0000002b00e07308 */ /* 0x0004e60000002400 */
[----:B------:R-:W-:Y:S05]  /*8de0*/  HMMA.16816.F32 R4, R60, R140, RZ ;  /* 0x0000008c3c04723c */ /* 0x000fea00000018ff */
[----:B------:R-:W1:Y:S03]  /*8df0*/  MUFU.TANH R181, R181 ;  /* 0x000000b500b57308 */ /* 0x000e660000002400 */
[----:B------:R-:W-:Y:S01]  /*8e00*/  HMMA.16816.F32 R48, R28, R14, R48 ;  /* 0x0000000e1c30723c */ /* 0x000fe20000001830 */
[----:B------:R-:W3:Y:S04]  /*8e10*/  LDSM.16.M88.4 R12, [R185] ;  /* 0x00000000b90c783b */ /* 0x000ee80000000200 */
[----:B------:R-:W-:Y:S03]  /*8e20*/  MUFU.TANH R136, R136 ;  /* 0x0000008800887308 */ /* 0x000fe60000002400 */
[----:B--2---:R-:W-:Y:S01]  /*8e30*/  HMMA.16816.F32 R40, R64, R140, RZ ;  /* 0x0000008c4028723c */ /* 0x004fe200000018ff */
[----:B------:R-:W-:-:S02]  /*8e40*/  FMUL.FTZ R8, R8, c[0x0][0x2ec] ;  /* 0x0000bb0008087a20 */ /* 0x000fc40000410000 */
[----:B------:R-:W-:Y:S02]  /*8e50*/  FMUL.FTZ R9, R9, c[0x0][0x2ec] ;  /* 0x0000bb0009097a20 */ /* 0x000fe40000410000 */
[----:B------:R-:W-:Y:S02]  /*8e60*/  FMUL.FTZ R10, R10, c[0x0][0x2ec] ;  /* 0x0000bb000a0a7a20 */ /* 0x000fe40000410000 */
[----:B------:R-:W-:Y:S01]  /*8e70*/  FMUL.FTZ R11, R11, c[0x0][0x2ec] ;  /* 0x0000bb000b0b7a20 */ /* 0x000fe20000410000 */
[----:B------:R-:W-:Y:S01]  /*8e80*/  HMMA.16816.F32 R64, R64, R142, RZ ;  /* 0x0000008e4040723c */ /* 0x000fe200000018ff */
[----:B------:R-:W-:Y:S07]  /*8e90*/  MUFU.TANH R140, R8 ;  /* 0x00000008008c7308 */ /* 0x000fee0000002400 */
[----:B------:R-:W-:Y:S01]  /*8ea0*/  HMMA.16816.F32 R24, R20, R46, R24 ;  /* 0x0000002e1418723c */ /* 0x000fe20000001818 */
[----:B------:R-:W2:Y:S07]  /*8eb0*/  MUFU.TANH R232, R9 ;  /* 0x0000000900e87308 */ /* 0x000eae0000002400 */
[----:B------:R-:W-:Y:S01]  /*8ec0*/  HMMA.16816.F32 R60, R60, R142, RZ ;  /* 0x0000008e3c3c723c */ /* 0x000fe200000018ff */
[----:B------:R-:W-:Y:S07]  /*8ed0*/  MUFU.TANH R137, R137 ;  /* 0x0000008900897308 */ /* 0x000fee0000002400 */
[C---:B-1----:R-:W-:Y:S01]  /*8ee0*/  HMMA.16816.F32 R64, R56.reuse, R38, R64 ;  /* 0x000000263840723c */ /* 0x042fe20000001840 */
[----:B------:R-:W-:Y:S07]  /*8ef0*/  MUFU.TANH R226, R138 ;  /* 0x0000008a00e27308 */ /* 0x000fee0000002400 */
[----:B------:R-:W-:Y:S01]  /*8f00*/  HMMA.16816.F32 R40, R56, R36, R40 ;  /* 0x000000243828723c */ /* 0x000fe20000001828 */
[----:B------:R-:W-:Y:S01]  /*8f10*/  MUFU.TANH R56, R11 ;  /* 0x0000000b00387308 */ /* 0x000fe20000002400 */
[----:B------:R-:W-:-:S02]  /*8f20*/  FMUL.FTZ R24, R24, c[0x0][0x2ec] ;  /* 0x0000bb0018187a20 */ /* 0x000fc40000410000 */
[----:B------:R-:W-:Y:S02]  /*8f30*/  FMUL.FTZ R25, R25, c[0x0][0x2ec] ;  /* 0x0000bb0019197a20 */ /* 0x000fe40000410000 */
[----:B------:R-:W-:Y:S02]  /*8f40*/  FMUL.FTZ R26, R26, c[0x0][0x2ec] ;  /* 0x0000bb001a1a7a20 */ /* 0x000fe40000410000 */
[----:B------:R-:W-:Y:S01]  /*8f50*/  HMMA.16816.F32 R132, R16, R44, R132 ;  /* 0x0000002c1084723c */ /* 0x000fe20000001884 */
[----:B------:R1:W-:Y:S01]  /*8f60*/  MUFU.TANH R45, R10 ;  /* 0x0000000a002d7308 */ /* 0x0003e20000002400 */
[----:B------:R-:W-:-:S06]  /*8f70*/  FMUL.FTZ R27, R27, c[0x0][0x2ec] ;  /* 0x0000bb001b1b7a20 */ /* 0x000fcc0000410000 */
[C---:B------:R-:W-:Y:S01]  /*8f80*/  HMMA.16816.F32 R4, R52.reuse, R36, R4 ;  /* 0x000000243404723c */ /* 0x040fe20000001804 */
[----:B------:R2:W-:Y:S07]  /*8f90*/  MUFU.TANH R233, R24 ;  /* 0x0000001800e97308 */ /* 0x0005ee0000002400 */
[----:B------:R-:W-:Y:S01]  /*8fa0*/  HMMA.16816.F32 R60, R52, R38, R60 ;  /* 0x00000026343c723c */ /* 0x000fe2000000183c */
[----:B-1----:R-:W1:Y:S01]  /*8fb0*/  LDSM.16.M88.4 R8, [R184+0x1800] ;  /* 0x00180000b808783b */ /* 0x002e620000000200 */
[----:B------:R4:W1:Y:S01]  /*8fc0*/  MUFU.TANH R44, R25 ;  /* 0x00000019002c7308 */ /* 0x0008620000002400 */
[----:B------:R-:W-:-:S05]  /*8fd0*/  DEPBAR.LE SB0, 0x0 ;  /* 0x000080000000791a */ /* 0x000fca0000000000 */
[----:B------:R-:W-:Y:S01]  /*8fe0*/  HMMA.16816.F32 R48, R16, R46, R48 ;  /* 0x0000002e1030723c */ /* 0x000fe20000001830 */
[----:B--2---:R-:W-:Y:S01]  /*8ff0*/  IADD3 R24, R165, 0x1, RZ ;  /* 0x00000001a5187810 */ /* 0x004fe20007ffe0ff */
[----:B------:R2:W1:Y:S01]  /*9000*/  MUFU.TANH R36, R26 ;  /* 0x0000001a00247308 */ /* 0x0004620000002400 */
[----:B------:R-:W-:Y:S02]  /*9010*/  FMUL.FTZ R134, R134, c[0x0][0x2ec] ;  /* 0x0000bb0086867a20 */ /* 0x000fe40000410000 */
[----:B------:R-:W-:Y:S01]  /*9020*/  ISETP.GE.AND P1, PT, R24, R164, PT ;  /* 0x000000a41800720c */ /* 0x000fe20003f26270 */
[----:B------:R-:W-:Y:S01]  /*9030*/  FMUL.FTZ R53, R132, c[0x0][0x2ec] ;  /* 0x0000bb0084357a20 */ /* 0x000fe20000410000 */
[C---:B------:R-:W-:Y:S01]  /*9040*/  ISETP.GE.AND P2, PT, R24.reuse, R163, PT ;  /* 0x000000a31800720c */ /* 0x040fe20003f46270 */
[----:B---3--:R-:W-:Y:S01]  /*9050*/  HMMA.16816.F32 R64, R32, R14, R64 ;  /* 0x0000000e2040723c */ /* 0x008fe20000001840 */
[C---:B------:R-:W-:Y:S01]  /*9060*/  ISETP.GE.AND P6, PT, R24.reuse, R162, PT ;  /* 0x000000a21800720c */ /* 0x040fe20003fc6270 */
[----:B------:R-:W-:Y:S01]  /*9070*/  MUFU.TANH R46, R27 ;  /* 0x0000001b002e7308 */ /* 0x000fe20000002400 */
[----:B------:R-:W-:Y:S01]  /*9080*/  ISETP.GE.AND P4, PT, R24, R161, PT ;  /* 0x000000a11800720c */ /* 0x000fe20003f86270 */
[----:B------:R-:W-:Y:S01]  /*9090*/  FMUL.FTZ R54, R133, c[0x0][0x2ec] ;  /* 0x0000bb0085367a20 */ /* 0x000fe20000410000 */
[----:B------:R-:W-:-:S02]  /*90a0*/  IADD3 R24, R165, 0x9, RZ ;  /* 0x00000009a5187810 */ /* 0x000fc40007ffe0ff */
[----:B----4-:R-:W-:Y:S01]  /*90b0*/  IADD3 R25, R165, 0x8, RZ ;  /* 0x00000008a5197810 */ /* 0x010fe20007ffe0ff */
[-C--:B------:R-:W-:Y:S01]  /*90c0*/  HMMA.16816.F32 R40, R32, R12.reuse, R40 ;  /* 0x0000000c2028723c */ /* 0x080fe20000001828 */
[----:B------:R-:W-:Y:S01]  /*90d0*/  ISETP.GE.AND P0, PT, R24, R164, PT ;  /* 0x000000a41800720c */ /* 0x000fe20003f06270 */
[----:B------:R-:W-:Y:S01]  /*90e0*/  MUFU.TANH R53, R53 ;  /* 0x0000003500357308 */ /* 0x000fe20000002400 */
[-C--:B------:R-:W-:Y:S02]  /*90f0*/  ISETP.GE.AND P3, PT, R25, R163.reuse, PT ;  /* 0x000000a31900720c */ /* 0x080fe40003f66270 */
[----:B------:R-:W-:Y:S02]  /*9100*/  FSEL R38, R168, -INF , !P0 ;  /* 0xff800000a8267808 */ /* 0x000fe40004000000 */
[-C--:B------:R-:W-:Y:S01]  /*9110*/  ISETP.GE.AND P0, PT, R165, R163.reuse, PT ;  /* 0x000000a3a500720c */ /* 0x080fe20003f06270 */
[C---:B------:R-:W-:Y:S01]  /*9120*/  HMMA.16816.F32 R4, R28.reuse, R12, R4 ;  /* 0x0000000c1c04723c */ /* 0x040fe20000001804 */
[----:B------:R-:W-:Y:S01]  /*9130*/  FMUL.FTZ R32, R48, c[0x0][0x2ec] ;  /* 0x0000bb0030207a20 */ /* 0x000fe20000410000 */
[----:B------:R-:W-:Y:S01]  /*9140*/  FSEL R39, R3, -INF , !P1 ;  /* 0xff80000003277808 */ /* 0x000fe20004800000 */
[----:B------:R-:W-:Y:S01]  /*9150*/  FMUL.FTZ R33, R49, c[0x0][0x2ec] ;  /* 0x0000bb0031217a20 */ /* 0x000fe20000410000 */
[----:B------:R-:W-:Y:S01]  /*9160*/  FSEL R37, R148, -INF , !P0 ;  /* 0xff80000094257808 */ /* 0x000fe20004000000 */
[----:B------:R-:W-:Y:S01]  /*9170*/  FMUL.FTZ R50, R50, c[0x0][0x2ec] ;  /* 0x0000bb0032327a20 */ /* 0x000fe20000410000 */
[----:B------:R-:W-:Y:S01]  /*9180*/  ISETP.GE.AND P0, PT, R24, R163, PT ;  /* 0x000000a31800720c */ /* 0x000fe20003f06270 */
[----:B------:R-:W3:Y:S01]  /*9190*/  MUFU.TANH R168, R134 ;  /* 0x0000008600a87308 */ /* 0x000ee20000002400 */
[----:B------:R-:W-:Y:S01]  /*91a0*/  HMMA.16816.F32 R60, R28, R14, R60 ;  /* 0x0000000e1c3c723c */ /* 0x000fe2000000183c */
[----:B------:R-:W-:Y:S01]  /*91b0*/  FSEL R49, R149, -INF , !P2 ;  /* 0xff80000095317808 */ /* 0x000fe20005000000 */
[----:B------:R-:W-:Y:S01]  /*91c0*/  FMUL.FTZ R34, R135, c[0x0][0x2ec] ;  /* 0x0000bb0087227a20 */ /* 0x000fe20000410000 */
[----:B-----5:R-:W-:Y:S01]  /*91d0*/  FSEL R48, R170, -INF , !P0 ;  /* 0xff800000aa307808 */ /* 0x020fe20004000000 */
[----:B------:R-:W-:Y:S01]  /*91e0*/  FMUL.FTZ R51, R51, c[0x0][0x2ec] ;  /* 0x0000bb0033337a20 */ /* 0x000fe20000410000 */
[----:B------:R-:W-:-:S02]  /*91f0*/  ISETP.GE.AND P0, PT, R165, R162, PT ;  /* 0x000000a2a500720c */ /* 0x000fc40003f06270 */
[----:B------:R-:W-:Y:S01]  /*9200*/  FSEL R47, R169, -INF , !P3 ;  /* 0xff800000a92f7808 */ /* 0x000fe20005800000 */
[C---:B-1----:R-:W-:Y:S01]  /*9210*/  HMMA.16816.F32 R64, R20.reuse, R10, R64 ;  /* 0x0000000a1440723c */ /* 0x042fe20000001840 */
[-C--:B------:R-:W-:Y:S01]  /*9220*/  ISETP.GE.AND P1, PT, R25, R162.reuse, PT ;  /* 0x000000a21900720c */ /* 0x080fe20003f26270 */
[----:B------:R-:W1:Y:S01]  /*9230*/  MUFU.TANH R50, R50 ;  /* 0x0000003200327308 */ /* 0x000e620000002400 */
[C---:B------:R-:W-:Y:S02]  /*9240*/  ISETP.GE.AND P2, PT, R24.reuse, R162, PT ;  /* 0x000000a21800720c */ /* 0x040fe40003f46270 */
[----:B------:R-:W-:Y:S02]  /*9250*/  ISETP.GE.AND P3, PT, R24, R161, PT ;  /* 0x000000a11800720c */ /* 0x000fe40003f66270 */
[----:B------:R-:W-:Y:S01]  /*9260*/  IADD3 R24, R165, 0x10, RZ ;  /* 0x00000010a5187810 */ /* 0x000fe20007ffe0ff */
[----:B------:R-:W-:Y:S01]  /*9270*/  HMMA.16816.F32 R40, R20, R8, R40 ;  /* 0x000000081428723c */ /* 0x000fe20000001828 */
[----:B------:R-:W-:Y:S01]  /*9280*/  ISETP.GE.AND P5, PT, R25, R164, PT ;  /* 0x000000a41900720c */ /* 0x000fe20003fa6270 */
[----:B------:R-:W4:Y:S01]  /*9290*/  MUFU.TANH R231, R139 ;  /* 0x0000008b00e77308 */ /* 0x000f220000002400 */
[----:B--2---:R-:W-:-:S02]  /*92a0*/  IADD3 R26, R165, 0x11, RZ ;  /* 0x00000011a51a7810 */ /* 0x004fc40007ffe0ff */
[----:B------:R-:W-:Y:S02]  /*92b0*/  FSEL R52, R167, -INF , !P5 ;  /* 0xff800000a7347808 */ /* 0x000fe40006800000 */
[----:B------:R-:W-:Y:S01]  /*92c0*/  FSEL R23, R150, -INF , !P0 ;  /* 0xff80000096177808 */ /* 0x000fe20004000000 */
[C---:B------:R-:W-:Y:S01]  /*92d0*/  HMMA.16816.F32 R4, R16.reuse, R8, R4 ;  /* 0x000000081004723c */ /* 0x040fe20000001804 */
[----:B------:R-:W-:Y:S01]  /*92e0*/  ISETP.GE.AND P0, PT, R165, R161, PT ;  /* 0x000000a1a500720c */ /* 0x000fe20003f06270 */
[----:B------:R-:W-:Y:S01]  /*92f0*/  MUFU.TANH R54, R54 ;  /* 0x0000003600367308 */ /* 0x000fe20000002400 */
[----:B------:R-:W-:Y:S02]  /*9300*/  FSEL R22, R151, -INF , !P6 ;  /* 0xff80000097167808 */ /* 0x000fe40007000000 */
[----:B------:R-:W-:Y:S02]  /*9310*/  FSEL R21, R171, -INF , !P1 ;  /* 0xff800000ab157808 */ /* 0x000fe40004800000 */
[----:B------:R-:W-:Y:S01]  /*9320*/  FSEL R20, R172, -INF , !P2 ;  /* 0xff800000ac147808 */ /* 0x000fe20005000000 */
[----:B------:R-:W-:Y:S01]  /*9330*/  HMMA.16816.F32 R60, R16, R10, R60 ;  /* 0x0000000a103c723c */ /* 0x000fe2000000183c */
[----:B------:R-:W-:Y:S01]  /*9340*/  FSEL R3, R166, -INF , !P0 ;  /* 0xff800000a6037808 */ /* 0x000fe20004000000 */
[----:B------:R-:W-:Y:S01]  /*9350*/  FMUL.FTZ R65, R65, c[0x0][0x2ec] ;  /* 0x0000bb0041417a20 */ /* 0x000fe20000410000 */
[C---:B------:R-:W-:Y:S01]  /*9360*/  ISETP.GE.AND P6, PT, R24.reuse, R164, PT ;  /* 0x000000a41800720c */ /* 0x040fe20003fc6270 */
[----:B------:R-:W-:Y:S01]  /*9370*/  MUFU.TANH R32, R32 ;  /* 0x0000002000207308 */ /* 0x000fe20000002400 */
[----:B------:R-:W-:Y:S01]  /*9380*/  ISETP.GE.AND P1, PT, R24, R163, PT ;  /* 0x000000a31800720c */ /* 0x000fe20003f26270 */
[----:B------:R-:W-:Y:S01]  /*9390*/  FMUL.FTZ R64, R64, c[0x0][0x2ec] ;  /* 0x0000bb0040407a20 */ /* 0x000fe20000410000 */
[----:B------:R-:W-:Y:S01]  /*93a0*/  ISETP.GE.AND P2, PT, R24, R162, PT ;  /* 0x000000a21800720c */ /* 0x000fe20003f46270 */
[----:B------:R-:W-:Y:S01]  /*93b0*/  FMUL.FTZ R42, R42, c[0x0][0x2ec] ;  /* 0x0000bb002a2a7a20 */ /* 0x000fe20000410000 */
[-C--:B------:R-:W-:Y:S01]  /*93c0*/  ISETP.GE.AND P0, PT, R24, R161.reuse, PT ;  /* 0x000000a11800720c */ /* 0x080fe20003f06270 */
[----:B------:R-:W-:Y:S01]  /*93d0*/  FMUL.FTZ R40, R40, c[0x0][0x2ec] ;  /* 0x0000bb0028287a20 */ /* 0x000fe20000410000 */
[----:B------:R-:W-:Y:S01]  /*93e0*/  IADD3 R24, R165, 0x18, RZ ;  /* 0x00000018a5187810 */ /* 0x000fe20007ffe0ff */
[----:B------:R-:W2:Y:S01]  /*93f0*/  MUFU.TANH R65, R65 ;  /* 0x0000004100417308 */ /* 0x000ea20000002400 */
[----:B------:R-:W-:Y:S01]  /*9400*/  FSEL R178, R178, -INF , !P6 ;  /* 0xff800000b2b27808 */ /* 0x000fe20007000000 */
[----:B------:R-:W-:Y:S01]  /*9410*/  FMUL.FTZ R41, R41, c[0x0][0x2ec] ;  /* 0x0000bb0029297a20 */ /* 0x000fe20000410000 */
[-C--:B------:R-:W-:Y:S01]  /*9420*/  ISETP.GE.AND P6, PT, R24, R164.reuse, PT ;  /* 0x000000a41800720c */ /* 0x080fe20003fc6270 */
[----:B------:R-:W-:Y:S01]  /*9430*/  FMUL.FTZ R5, R5, c[0x0][0x2ec] ;  /* 0x0000bb0005057a20 */ /* 0x000fe20000410000 */
[----:B------:R-:W-:Y:S01]  /*9440*/  FSEL R13, R173, -INF , !P4 ;  /* 0xff800000ad0d7808 */ /* 0x000fe20006000000 */
[----:B------:R-:W-:Y:S01]  /*9450*/  FMUL.FTZ R6, R6, c[0x0][0x2ec] ;  /* 0x0000bb0006067a20 */ /* 0x000fe20000410000 */
[-C--:B------:R-:W-:Y:S01]  /*9460*/  ISETP.GE.AND P5, PT, R25, R161.reuse, PT ;  /* 0x000000a11900720c */ /* 0x080fe20003fa6270 */
[----:B------:R-:W5:Y:S01]  /*9470*/  MUFU.TANH R59, R5 ;  /* 0x00000005003b7308 */ /* 0x000f620000002400 */
[----:B------:R-:W-:Y:S01]  /*9480*/  ISETP.GE.AND P4, PT, R26, R164, PT ;  /* 0x000000a41a00720c */ /* 0x000fe20003f86270 */
[----:B------:R-:W-:Y:S01]  /*9490*/  FMUL.FTZ R9, R43, c[0x0][0x2ec] ;  /* 0x0000bb002b097a20 */ /* 0x000fe20000410000 */
[----:B------:R-:W-:Y:S01]  /*94a0*/  IADD3 R25, R165, 0x19, RZ ;  /* 0x00000019a5197810 */ /* 0x000fe20007ffe0ff */
[----:B------:R-:W-:Y:S01]  /*94b0*/  FMUL.FTZ R4, R4, c[0x0][0x2ec] ;  /* 0x0000bb0004047a20 */ /* 0x000fe20000410000 */
[----:B------:R-:W-:Y:S01]  /*94c0*/  FSEL R35, R175, -INF , !P3 ;  /* 0xff800000af237808 */ /* 0x000fe20005800000 */
[----:B------:R-:W-:Y:S01]  /*94d0*/  FMUL.FTZ R11, R7, c[0x0][0x2ec] ;  /* 0x0000bb00070b7a20 */ /* 0x000fe20000410000 */
[----:B------:R-:W-:Y:S01]  /*94e0*/  FSEL R175, R177, -INF , !P6 ;  /* 0xff800000b1af7808 */ /* 0x000fe20007000000 */
[----:B------:R1:W-:Y:S01]  /*94f0*/  MUFU.TANH R8, R42 ;  /* 0x0000002a00087308 */ /* 0x0003e20000002400 */
[----:B------:R-:W-:Y:S01]  /*9500*/  ISETP.GE.AND P6, PT, R26, R161, PT ;  /* 0x000000a11a00720c */ /* 0x000fe20003fc6270 */
[----:B------:R-:W-:Y:S01]  /*9510*/  FMUL.FTZ R58, R60, c[0x0][0x2ec] ;  /* 0x0000bb003c3a7a20 */ /* 0x000fe20000410000 */
[----:B------:R-:W-:-:S02]  /*9520*/  FSEL R143, R179, -INF , !P4 ;  /* 0xff800000b38f7808 */ /* 0x000fc40006000000 */
[----:B------:R-:W-:Y:S02]  /*9530*/  IADD3 R29, R165, 0x21, RZ ;  /* 0x00000021a51d7810 */ /* 0x000fe40007ffe0ff */
[-C--:B------:R-:W-:Y:S01]  /*9540*/  ISETP.GE.AND P4, PT, R25, R164.reuse, PT ;  /* 0x000000a41900720c */ /* 0x080fe20003f86270 */
[----:B------:R-:W2:Y:S01]  /*9550*/  MUFU.TANH R33, R33 ;  /* 0x0000002100217308 */ /* 0x000ea20000002400 */
[----:B------:R-:W-:Y:S02]  /*9560*/  FSEL R12, R174, -INF , !P5 ;  /* 0xff800000ae0c7808 */ /* 0x000fe40006800000 */
[----:B------:R-:W-:Y:S02]  /*9570*/  ISETP.GE.AND P5, PT, R26, R163, PT ;  /* 0x000000a31a00720c */ /* 0x000fe40003fa6270 */
[----:B------:R-:W-:Y:S02]  /*9580*/  FSEL R142, R224, -INF , !P6 ;  /* 0xff800000e08e7808 */ /* 0x000fe40007000000 */
[----:B------:R-:W-:Y:S01]  /*9590*/  ISETP.GE.AND P6, PT, R29, R164, PT ;  /* 0x000000a41d00720c */ /* 0x000fe20003fc6270 */
[----:B-1----:R-:W-:Y:S01]  /*95a0*/  FMUL.FTZ R42, R67, c[0x0][0x2ec] ;  /* 0x0000bb00432a7a20 */ /* 0x002fe20000410000 */
[----:B------:R-:W-:Y:S01]  /*95b0*/  FSEL R173, R176, -INF , !P4 ;  /* 0xff800000b0ad7808 */ /* 0x000fe20006000000 */
[----:B------:R-:W1:Y:S01]  /*95c0*/  MUFU.TANH R34, R34 ;  /* 0x0000002200227308 */ /* 0x000e620000002400 */
[----:B------:R-:W-:-:S02]  /*95d0*/  IADD3 R15, R165, 0x29, RZ ;  /* 0x00000029a50f7810 */ /* 0x000fc40007ffe0ff */
[-C--:B------:R-:W-:Y:S02]  /*95e0*/  ISETP.GE.AND P4, PT, R24, R163.reuse, PT ;  /* 0x000000a31800720c */ /* 0x080fe40003f86270 */
[----:B------:R-:W-:Y:S02]  /*95f0*/  FSEL R167, R181, -INF , !P5 ;  /* 0xff800000b5a77808 */ /* 0x000fe40006800000 */
[----:B------:R-:W-:Y:S01]  /*9600*/  ISETP.GE.AND P5, PT, R25, R163, PT ;  /* 0x000000a31900720c */ /* 0x000fe20003fa6270 */
[----:B------:R-:W1:Y:S01]  /*9610*/  MUFU.TANH R51, R51 ;  /* 0x0000003300337308 */ /* 0x000e620000002400 */
[----:B------:R-:W-:Y:S02]  /*9620*/  FSEL R27, R232, -INF , !P6 ;  /* 0xff800000e81b7808 */ /* 0x000fe40007000000 */
[----:B------:R-:W-:Y:S02]  /*9630*/  ISETP.GE.AND P3, PT, R26, R162, PT ;  /* 0x000000a21a00720c */ /* 0x000fe40003f66270 */
[----:B------:R-:W-:-:S02]  /*9640*/  ISETP.GE.AND P6, PT, R15, R164, PT ;  /* 0x000000a40f00720c */ /* 0x000fc40003fc6270 */
[----:B------:R-:W-:Y:S01]  /*9650*/  FSEL R169, R180, -INF , !P1 ;  /* 0xff800000b4a97808 */ /* 0x000fe20004800000 */
[----:B------:R-:W1:Y:S01]  /*9660*/  MUFU.TANH R151, R40 ;  /* 0x0000002800977308 */ /* 0x000e620000002400 */
[----:B------:R-:W-:Y:S02]  /*9670*/  FSEL R26, R182, -INF , !P4 ;  /* 0xff800000b61a7808 */ /* 0x000fe40006000000 */
[----:B------:R-:W-:Y:S02]  /*9680*/  IADD3 R28, R165, 0x28, RZ ;  /* 0x00000028a51c7810 */ /* 0x000fe40007ffe0ff */
[C---:B------:R-:W-:Y:S02]  /*9690*/  ISETP.GE.AND P1, PT, R24.reuse, R162, PT ;  /* 0x000000a21800720c */ /* 0x040fe40003f26270 */
[----:B------:R-:W-:Y:S01]  /*96a0*/  ISETP.GE.AND P4, PT, R24, R161, PT ;  /* 0x000000a11800720c */ /* 0x000fe20003f86270 */
[----:B------:R-:W1:Y:S01]  /*96b0*/  MUFU.TANH R149, R41 ;  /* 0x0000002900957308 */ /* 0x000e620000002400 */
[----:B------:R-:W-:-:S02]  /*96c0*/  FSEL R24, R183, -INF , !P5 ;  /* 0xff800000b7187808 */ /* 0x000fc40006800000 */
[----:B------:R-:W-:Y:S02]  /*96d0*/  IADD3 R14, R165, 0x20, RZ ;  /* 0x00000020a50e7810 */ /* 0x000fe40007ffe0ff */
[----:B------:R-:W-:Y:S02]  /*96e0*/  ISETP.GE.AND P5, PT, R25, R162, PT ;  /* 0x000000a21900720c */ /* 0x000fe40003fa6270 */
[----:B------:R-:W-:Y:S01]  /*96f0*/  FSEL R150, R44, -INF , !P6 ;  /* 0xff8000002c967808 */ /* 0x000fe20007000000 */
[----:B------:R1:W-:Y:S01]  /*9700*/  MUFU.TANH R55, R6 ;  /* 0x0000000600377308 */ /* 0x0003e20000002400 */
[----:B------:R-:W-:Y:S02]  /*9710*/  ISETP.GE.AND P6, PT, R28, R163, PT ;  /* 0x000000a31c00720c */ /* 0x000fe40003fc6270 */
[----:B------:R-:W-:Y:S02]  /*9720*/  FSEL R138, R225, -INF , !P0 ;  /* 0xff800000e18a7808 */ /* 0x000fe40004000000 */
[----:B------:R-:W-:-:S02]  /*9730*/  ISETP.GE.AND P0, PT, R14, R161, PT ;  /* 0x000000a10e00720c */ /* 0x000fc40003f06270 */
[----:B------:R-:W-:Y:S01]  /*9740*/  FSEL R181, R223, -INF , !P3 ;  /* 0xff800000dfb57808 */ /* 0x000fe20005800000 */
[----:B------:R1:W1:Y:S01]  /*9750*/  MUFU.TANH R148, R64 ;  /* 0x0000004000947308 */ /* 0x0002620000002400 */
[----:B------:R-:W-:Y:S02]  /*9760*/  FSEL R179, R136, -INF , !P1 ;  /* 0xff80000088b37808 */ /* 0x000fe40004800000 */
[----:B------:R-:W-:Y:S02]  /*9770*/  FSEL R139, R137, -INF , !P5 ;  /* 0xff800000898b7808 */ /* 0x000fe40006800000 */
[----:B------:R-:W-:Y:S02]  /*9780*/  IADD3 R5, R165, 0x39, RZ ;  /* 0x00000039a5057810 */ /* 0x000fe40007ffe0ff */
[C---:B------:R-:W-:Y:S01]  /*9790*/  ISETP.GE.AND P3, PT, R14.reuse, R164, PT ;  /* 0x000000a40e00720c */ /* 0x040fe20003f66270 */
[----:B------:R-:W1:Y:S01]  /*97a0*/  MUFU.TANH R9, R9 ;  /* 0x0000000900097308 */ /* 0x000e620000002400 */
[----:B------:R-:W-:-:S02]  /*97b0*/  ISETP.GE.AND P1, PT, R14, R163, PT ;  /* 0x000000a30e00720c */ /* 0x000fc40003f26270 */
[----:B------:R-:W-:Y:S01]  /*97c0*/  ISETP.GE.AND P5, PT, R14, R162, PT ;  /* 0x000000a20e00720c */ /* 0x000fe20003fa6270 */
[----:B------:R-:W-:Y:S01]  /*97d0*/  FMUL.FTZ R14, R66, c[0x0][0x2ec] ;  /* 0x0000bb00420e7a20 */ /* 0x000fe20000410000 */
[----:B------:R-:W-:Y:S02]  /*97e0*/  FSEL R141, R226, -INF , !P4 ;  /* 0xff800000e28d7808 */ /* 0x000fe40006000000 */
[----:B------:R-:W-:Y:S01]  /*97f0*/  FSEL R67, R36, -INF , !P6 ;  /* 0xff80000024437808 */ /* 0x000fe20007000000 */
[----:B------:R-:W-:Y:S01]  /*9800*/  MUFU.TANH R42, R42 ;  /* 0x0000002a002a7308 */ /* 0x000fe20000002400 */
[----:B------:R-:W-:Y:S02]  /*9810*/  FSEL R180, R222, -INF , !P2 ;  /* 0xff800000deb47808 */ /* 0x000fe40005000000 */
[----:B------:R-:W-:Y:S02]  /*9820*/  ISETP.GE.AND P4, PT, R29, R163, PT ;  /* 0x000000a31d00720c */ /* 0x000fe40003f86270 */
[----:B------:R-:W-:-:S02]  /*9830*/  ISETP.GE.AND P6, PT, R28, R161, PT ;  /* 0x000000a11c00720c */ /* 0x000fc40003fc6270 */
[----:B------:R-:W-:Y:S01]  /*9840*/  ISETP.GE.AND P2, PT, R25, R161, PT ;  /* 0x000000a11900720c */ /* 0x000fe20003f46270 */
[----:B------:R-:W2:Y:S01]  /*9850*/  MUFU.TANH R14, R14 ;  /* 0x0000000e000e7308 */ /* 0x000ea20000002400 */
[----:B---3--:R-:W-:Y:S02]  /*9860*/  FSEL R168, R168, -INF , !P0 ;  /* 0xff800000a8a87808 */ /* 0x008fe40004000000 */
[----:B------:R-:W-:Y:S02]  /*9870*/  ISETP.GE.AND P0, PT, R5, R164, PT ;  /* 0x000000a40500720c */ /* 0x000fe40003f06270 */
[C---:B------:R-:W-:Y:S02]  /*9880*/  IADD3 R10, R165.reuse, 0x30, RZ ;  /* 0x00000030a50a7810 */ /* 0x040fe40007ffe0ff */
[C---:B------:R-:W-:Y:S01]  /*9890*/  IADD3 R7, R165.reuse, 0x31, RZ ;  /* 0x00000031a5077810 */ /* 0x040fe20007ffe0ff */
[----:B------:R-:W3:Y:S01]  /*98a0*/  MUFU.TANH R4, R4 ;  /* 0x0000000400047308 */ /* 0x000ee20000002400 */
[----:B-1----:R-:W-:-:S02]  /*98b0*/  IADD3 R6, R165, 0x38, RZ ;  /* 0x00000038a5067810 */ /* 0x002fc40007ffe0ff */
[----:B------:R-:W-:Y:S01]  /*98c0*/  FSEL R137, R56, -INF , !P4 ;  /* 0xff80000038897808 */ /* 0x000fe20006000000 */
[----:B------:R-:W-:Y:S01]  /*98d0*/  FMUL.FTZ R56, R61, c[0x0][0x2ec] ;  /* 0x0000bb003d387a20 */ /* 0x000fe20000410000 */
[----:B------:R-:W-:Y:S01]  /*98e0*/  FSEL R172, R53, -INF , !P5 ;  /* 0xff80000035ac7808 */ /* 0x000fe20006800000 */
[----:B------:R-:W-:Y:S01]  /*98f0*/  FMUL.FTZ R53, R62, c[0x0][0x2ec] ;  /* 0x0000bb003e357a20 */ /* 0x000fe20000410000 */
[----:B------:R-:W-:Y:S01]  /*9900*/  FSEL R165, R50, -INF , !P6 ;  /* 0xff80000032a57808 */ /* 0x000fe20007000000 */
[----:B------:R-:W-:Y:S01]  /*9910*/  FMUL.FTZ R50, R63, c[0x0][0x2ec] ;  /* 0x0000bb003f327a20 */ /* 0x000fe20000410000 */
[----:B----4-:R-:W-:Y:S01]  /*9920*/  FSEL R177, R231, -INF , !P2 ;  /* 0xff800000e7b17808 */ /* 0x010fe20005000000 */
[----:B------:R-:W-:Y:S01]  /*9930*/  MUFU.TANH R58, R58 ;  /* 0x0000003a003a7308 */ /* 0x000fe20000002400 */
[----:B------:R-:W-:Y:S02]  /*9940*/  ISETP.GE.AND P2, PT, R29, R162, PT ;  /* 0x000000a21d00720c */ /* 0x000fe40003f46270 */
[----:B------:R-:W-:-:S02]  /*9950*/  FSEL R176, R140, -INF , !P3 ;  /* 0xff8000008cb07808 */ /* 0x000fc40005800000 */
[----:B------:R-:W-:Y:S02]  /*9960*/  ISETP.GE.AND P4, PT, R15, R163, PT ;  /* 0x000000a30f00720c */ /* 0x000fe40003f86270 */
[----:B--2---:R-:W-:Y:S01]  /*9970*/  FSEL R65, R65, -INF , !P0 ;  /* 0xff80000041417808 */ /* 0x004fe20004000000 */
[----:B------:R-:W-:Y:S01]  /*9980*/  MUFU.TANH R56, R56 ;  /* 0x0000003800387308 */ /* 0x000fe20000002400 */
[----:B------:R-:W-:Y:S02]  /*9990*/  FSEL R140, R45, -INF , !P1 ;  /* 0xff8000002d8c7808 */ /* 0x000fe40004800000 */
[----:B------:R-:W-:Y:S02]  /*99a0*/  ISETP.GE.AND P0, PT, R7, R162, PT ;  /* 0x000000a20700720c */ /* 0x000fe40003f06270 */
[C---:B------:R-:W-:Y:S02]  /*99b0*/  ISETP.GE.AND P3, PT, R28.reuse, R164, PT ;  /* 0x000000a41c00720c */ /* 0x040fe40003f66270 */
[----:B------:R-:W-:Y:S01]  /*99c0*/  ISETP.GE.AND P1, PT, R28, R162, PT ;  /* 0x000000a21c00720c */ /* 0x000fe20003f26270 */
[----:B------:R-:W-:Y:S01]  /*99d0*/  MUFU.TANH R53, R53 ;  /* 0x0000003500357308 */ /* 0x000fe20000002400 */
[----:B------:R-:W-:Y:S01]  /*99e0*/  FSEL R64, R46, -INF , !P4 ;  /* 0xff8000002e407808 */ /* 0x000fe20006000000 */
[----:B------:R-:W-:Y:S01]  /*99f0*/  IMAD.MOV.U32 R28, RZ, RZ, R147 ;  /* 0x000000ffff1c7224 */ /* 0x000fe200078e0093 */
[----:B------:R-:W-:-:S02]  /*9a00*/  FSEL R174, R54, -INF , !P2 ;  /* 0xff80000036ae7808 */ /* 0x000fc40005000000 */
[----:B------:R-:W-:Y:S02]  /*9a10*/  ISETP.GE.AND P4, PT, R15, R162, PT ;  /* 0x000000a20f00720c */ /* 0x000fe40003f86270 */
[----:B-----5:R-:W-:Y:S01]  /*9a20*/  FSEL R59, R59, -INF , !P0 ;  /* 0xff8000003b3b7808 */ /* 0x020fe20004000000 */
[----:B------:R-:W1:Y:S01]  /*9a30*/  MUFU.TANH R54, R11 ;  /* 0x0000000b00367308 */ /* 0x000e620000002400 */
[----:B------:R-:W-:Y:S02]  /*9a40*/  FSEL R25, R233, -INF , !P3 ;  /* 0xff800000e9197808 */ /* 0x000fe40005800000 */
[----:B------:R-:W-:Y:S02]  /*9a50*/  FSEL R171, R32, -INF , !P1 ;  /* 0xff80000020ab7808 */ /* 0x000fe40004800000 */
[----:B------:R-:W-:Y:S01]  /*9a60*/  ISETP.NE.AND P0, PT, R160, 0x3, PT ;  /* 0x00000003a000780c */ /* 0x000fe20003f05270 */
[----:B------:R-:W-:Y:S01]  /*9a70*/  BAR.SYNC.DEFER_BLOCKING 0x0 ;  /* 0x0000000000007b1d */ /* 0x000fe20000010000 */
[----:B------:R-:W-:-:S02]  /*9a80*/  ISETP.GE.AND P3, PT, R29, R161, PT ;  /* 0x000000a11d00720c */ /* 0x000fc40003f66270 */
[----:B------:R-:W-:Y:S02]  /*9a90*/  ISETP.GE.AND P5, PT, R15, R161, PT ;  /* 0x000000a10f00720c */ /* 0x000fe40003fa6270 */
[-C--:B------:R-:W-:Y:S01]  /*9aa0*/  ISETP.GE.AND P2, PT, R10, R164.reuse, PT ;  /* 0x000000a40a00720c */ /* 0x080fe20003f46270 */
[----:B------:R-:W2:Y:S01]  /*9ab0*/  MUFU.TANH R50, R50 ;  /* 0x0000003200327308 */ /* 0x000ea20000002400 */
[-C--:B------:R-:W-:Y:S02]  /*9ac0*/  ISETP.GE.AND P1, PT, R7, R164.reuse, PT ;  /* 0x000000a40700720c */ /* 0x080fe40003f26270 */
[----:B------:R-:W-:Y:S02]  /*9ad0*/  FSEL R170, R33, -INF , !P4 ;  /* 0xff80000021aa7808 */ /* 0x000fe40006000000 */
[----:B------:R-:W-:Y:S02]  /*9ae0*/  ISETP.GE.AND P4, PT, R6, R164, PT ;  /* 0x000000a40600720c */ /* 0x000fe40003f86270 */
[----:B------:R-:W-:-:S02]  /*9af0*/  FSEL R166, R34, -INF , !P3 ;  /* 0xff80000022a67808 */ /* 0x000fc40005800000 */
[----:B------:R-:W-:Y:S02]  /*9b00*/  FSEL R164, R51, -INF , !P5 ;  /* 0xff80000033a47808 */ /* 0x000fe40006800000 */
[----:B------:R-:W-:Y:S02]  /*9b10*/  FSEL R151, R151, -INF , !P2 ;  /* 0xff80000097977808 */ /* 0x000fe40005000000 */
[----:B------:R-:W-:Y:S02]  /*9b20*/  FSEL R149, R149, -INF , !P1 ;  /* 0xff80000095957808 */ /* 0x000fe40004800000 */
[-C--:B------:R-:W-:Y:S02]  /*9b30*/  ISETP.GE.AND P3, PT, R10, R163.reuse, PT ;  /* 0x000000a30a00720c */ /* 0x080fe40003f66270 */
[-C--:B------:R-:W-:Y:S02]  /*9b40*/  ISETP.GE.AND P6, PT, R7, R163.reuse, PT ;  /* 0x000000a30700720c */ /* 0x080fe40003fc6270 */
[----:B------:R-:W-:-:S02]  /*9b50*/  ISETP.GE.AND P5, PT, R6, R163, PT ;  /* 0x000000a30600720c */ /* 0x000fc40003fa6270 */
[----:B------:R-:W-:Y:S02]  /*9b60*/  ISETP.GE.AND P2, PT, R5, R163, PT ;  /* 0x000000a30500720c */ /* 0x000fe40003f46270 */
[----:B------:R-:W-:Y:S02]  /*9b70*/  ISETP.GE.AND P1, PT, R10, R162, PT ;  /* 0x000000a20a00720c */ /* 0x000fe40003f26270 */
[----:B------:R-:W-:Y:S02]  /*9b80*/  FSEL R148, R148, -INF , !P4 ;  /* 0xff80000094947808 */ /* 0x000fe40006000000 */
[----:B------:R-:W-:Y:S02]  /*9b90*/  FSEL R45, R8, -INF , !P3 ;  /* 0xff800000082d7808 */ /* 0x000fe40005800000 */
[----:B------:R-:W-:Y:S02]  /*9ba0*/  FSEL R46, R9, -INF , !P6 ;  /* 0xff800000092e7808 */ /* 0x000fe40007000000 */
[----:B------:R-:W-:-:S02]  /*9bb0*/  FSEL R36, R14, -INF , !P5 ;  /* 0xff8000000e247808 */ /* 0x000fc40006800000 */
[----:B------:R-:W-:Y:S02]  /*9bc0*/  FSEL R42, R42, -INF , !P2 ;  /* 0xff8000002a2a7808 */ /* 0x000fe40005000000 */
[----:B---3--:R-:W-:Y:S02]  /*9bd0*/  FSEL R62, R4, -INF , !P1 ;  /* 0xff800000043e7808 */ /* 0x008fe40004800000 */
[-C--:B------:R-:W-:Y:S02]  /*9be0*/  ISETP.GE.AND P4, PT, R10, R161.reuse, PT ;  /* 0x000000a10a00720c */ /* 0x080fe40003f86270 */
[----:B------:R-:W-:Y:S02]  /*9bf0*/  ISETP.GE.AND P3, PT, R7, R161, PT ;  /* 0x000000a10700720c */ /* 0x000fe40003f66270 */
[-C--:B------:R-:W-:Y:S02]  /*9c00*/  ISETP.GE.AND P6, PT, R6, R162.reuse, PT ;  /* 0x000000a20600720c */ /* 0x080fe40003fc6270 */
[----:B------:R-:W-:-:S02]  /*9c10*/  ISETP.GE.AND P5, PT, R5, R162, PT ;  /* 0x000000a20500720c */ /* 0x000fc40003fa6270 */
[-C--:B------:R-:W-:Y:S02]  /*9c20*/  ISETP.GE.AND P2, PT, R6, R161.reuse, PT ;  /* 0x000000a10600720c */ /* 0x080fe40003f46270 */
[----:B------:R-:W-:Y:S02]  /*9c30*/  ISETP.GE.AND P1, PT, R5, R161, PT ;  /* 0x000000a10500720c */ /* 0x000fe40003f26270 */
[----:B------:R-:W-:Y:S02]  /*9c40*/  FSEL R55, R55, -INF , !P4 ;  /* 0xff80000037377808 */ /* 0x000fe40006000000 */
[----:B-1----:R-:W-:Y:S02]  /*9c50*/  FSEL R54, R54, -INF , !P3 ;  /* 0xff80000036367808 */ /* 0x002fe40005800000 */
[----:B------:R-:W-:Y:S02]  /*9c60*/  FSEL R58, R58, -INF , !P6 ;  /* 0xff8000003a3a7808 */ /* 0x000fe40007000000 */
[----:B------:R-:W-:-:S02]  /*9c70*/  FSEL R56, R56, -INF , !P5 ;  /* 0xff80000038387808 */ /* 0x000fc40006800000 */
[----:B------:R-:W-:Y:S02]  /*9c80*/  FSEL R53, R53, -INF , !P2 ;  /* 0xff80000035357808 */ /* 0x000fe40005000000 */
[----:B--2---:R-:W-:Y:S01]  /*9c90*/  FSEL R50, R50, -INF , !P1 ;  /* 0xff80000032327808 */ /* 0x004fe20004800000 */
[----:B------:R-:W-:Y:S05]  /*9ca0*/  @!P0 BRA `(.L_x_666) ;  /* 0x000001a000008947 */ /* 0x000fea0003800000 */
[----:B------:R-:W-:Y:S02]  /*9cb0*/  IADD3 R4, R160, -0x4, RZ ;  /* 0xfffffffca0047810 */ /* 0x000fe40007ffe0ff */
[----:B------:R-:W-:Y:S02]  /*9cc0*/  SHF.L.U64.HI R5, R152, 0x5, R153 ;  /* 0x0000000598057819 */ /* 0x000fe40000010299 */
        /* <DEDUP_REMOVED lines=24> */
.L_x_666:
        /* <DEDUP_REMOVED lines=55> */
[----:B------:R-:W-:Y:S01]  /*a1c0*/  FMNMX.FTZ R7, R137, R7, !PT ;  /* 0x0000000789077209 */ /* 0x000fe20007810000 */
[----:B------:R-:W2:Y:S01]  /*a1d0*/  SHFL.BFLY PT, R4, R8, 0x2, 0x1f ;  /* 0x0c401f0008047f89 */ /* 0x000ea200000e0000 */
[----:B------:R-:W-:-:S04]  /*a1e0*/  FMNMX.FTZ R9, R170, R9, !PT ;  /* 0x00000009aa097209 */ /* 0x000fc80007810000 */
[----:B------:R-:W-:-:S04]  /*a1f0*/  FMNMX.FTZ R9, R62, R9, !PT ;  /* 0x000000093e097209 */ /* 0x000fc80007810000 */
[----:B------:R-:W-:Y:S02]  /*a200*/  FMNMX.FTZ R9, R59, R9, !PT ;  /* 0x000000093b097209 */ /* 0x000fe40007810000 */
[----:B-1----:R-:W-:Y:S02]  /*a210*/  FMNMX.FTZ R136, R5, R136, !PT ;  /* 0x0000008805887209 */ /* 0x002fe40007810000 */
[----:B------:R-:W-:Y:S02]  /*a220*/  FMNMX.FTZ R5, R67, R7, !PT ;  /* 0x0000000743057209 */ /* 0x000fe40007810000 */
[C---:B------:R-:W-:Y:S01]  /*a230*/  FSETP.NEU.FTZ.AND P2, PT, R136.reuse, -INF , PT ;  /* 0xff8000008800780b */ /* 0x040fe20003f5d000 */
[----:B------:R-:W-:Y:S01]  /*a240*/  FMUL.FTZ R132, R136, c[0x0][0x23c] ;  /* 0x00008f0088847a20 */ /* 0x000fe20000410000 */
        /* <DEDUP_REMOVED lines=8> */
[----:B--2---:R-:W-:Y:S01]  /*a2d0*/  FMNMX.FTZ R4, R8, R4, !PT ;  /* 0x0000000408047209 */ /* 0x004fe20007810000 */
[----:B------:R-:W1:Y:S01]  /*a2e0*/  SHFL.BFLY PT, R6, R9, 0x2, 0x1f ;  /* 0x0c401f0009067f89 */ /* 0x000e6200000e0000 */
[----:B------:R-:W-:Y:S01]  /*a2f0*/  FMNMX.FTZ R2, R36, R2, !PT ;  /* 0x0000000224027209 */ /* 0x000fe20007810000 */
[--C-:B------:R-:W-:Y:S01]  /*a300*/  FFMA.FTZ R8, R52, c[0x0][0x23c], -R132.reuse ;  /* 0x00008f0034087a23 */ /* 0x100fe20000010884 */
[----:B------:R-:W-:Y:S01]  /*a310*/  FSEL R60, R136, RZ, P2 ;  /* 0x000000ff883c7208 */ /* 0x000fe20001000000 */
[----:B------:R-:W2:Y:S01]  /*a320*/  SHFL.BFLY PT, R133, R4, 0x1, 0x1f ;  /* 0x0c201f0004857f89 */ /* 0x000ea200000e0000 */
[----:B------:R-:W-:Y:S01]  /*a330*/  FMNMX.FTZ R2, R42, R2, !PT ;  /* 0x000000022a027209 */ /* 0x000fe20007810000 */
[--C-:B------:R-:W-:Y:S01]  /*a340*/  FFMA.FTZ R52, R38, c[0x0][0x23c], -R132.reuse ;  /* 0x00008f0026347a23 */ /* 0x100fe20000010884 */
[----:B------:R-:W-:Y:S01]  /*a350*/  MUFU.EX2 R34, R34 ;  /* 0x0000002200227308 */ /* 0x000fe20000000800 */
[----:B------:R-:W-:-:S02]  /*a360*/  FFMA.FTZ R147, R176, c[0x0][0x23c], -R132 ;  /* 0x00008f00b0937a23 */ /* 0x000fc40000010884 */
[----:B------:R-:W3:Y:S01]  /*a370*/  SHFL.BFLY PT, R135, R2, 0x2, 0x1f ;  /* 0x0c401f0002877f89 */ /* 0x000ee200000e0000 */
[--C-:B------:R-:W-:Y:S02]  /*a380*/  FFMA.FTZ R150, R150, c[0x0][0x23c], -R132.reuse ;  /* 0x00008f0096967a23 */ /* 0x100fe40000010884 */
[--C-:B------:R-:W-:Y:S02]  /*a390*/  FFMA.FTZ R151, R151, c[0x0][0x23c], -R132.reuse ;  /* 0x00008f0097977a23 */ /* 0x100fe40000010884 */
[----:B------:R4:W-:Y:S01]  /*a3a0*/  MUFU.EX2 R38, R8 ;  /* 0x0000000800267308 */ /* 0x0009e20000000800 */
[--C-:B------:R-:W-:Y:S02]  /*a3b0*/  FFMA.FTZ R149, R149, c[0x0][0x23c], -R132.reuse ;  /* 0x00008f0095957a23 */ /* 0x100fe40000010884 */
[--C-:B------:R-:W-:Y:S02]  /*a3c0*/  FFMA.FTZ R148, R148, c[0x0][0x23c], -R132.reuse ;  /* 0x00008f0094947a23 */ /* 0x100fe40000010884 */
[----:B------:R-:W-:-:S03]  /*a3d0*/  FFMA.FTZ R65, R65, c[0x0][0x23c], -R132 ;  /* 0x00008f0041417a23 */ /* 0x000fc60000010884 */
[----:B------:R-:W-:Y:S01]  /*a3e0*/  MUFU.EX2 R39, R39 ;  /* 0x0000002700277308 */ /* 0x000fe20000000800 */
[----:B-1----:R-:W-:Y:S02]  /*a3f0*/  FMNMX.FTZ R6, R9, R6, !PT ;  /* 0x0000000609067209 */ /* 0x002fe40007810000 */
[----:B--2---:R-:W-:-:S03]  /*a400*/  FMNMX.FTZ R133, R4, R133, !PT ;  /* 0x0000008504857209 */ /* 0x004fc60007810000 */
[----:B------:R-:W1:Y:S02]  /*a410*/  SHFL.BFLY PT, R134, R6, 0x1, 0x1f ;  /* 0x0c201f0006867f89 */ /* 0x000e6400000e0000 */
[----:B------:R-:W-:Y:S01]  /*a420*/  MUFU.EX2 R147, R147 ;  /* 0x0000009300937308 */ /* 0x000fe20000000800 */
[C---:B------:R-:W-:Y:S01]  /*a430*/  FSETP.NEU.FTZ.AND P0, PT, R133.reuse, -INF , PT ;  /* 0xff8000008500780b */ /* 0x040fe20003f1d000 */
[C---:B------:R-:W-:Y:S01]  /*a440*/  FMUL.FTZ R51, R133.reuse, c[0x0][0x23c] ;  /* 0x00008f0085337a20 */ /* 0x040fe20000410000 */
[----:B---3--:R-:W-:Y:S01]  /*a450*/  FMNMX.FTZ R135, R2, R135, !PT ;  /* 0x0000008702877209 */ /* 0x008fe20007810000 */
[----:B----4-:R-:W-:Y:S01]  /*a460*/  LDSM.16.MT88.4 R8, [R188+0x6000] ;  /* 0x00600000bc08783b */ /* 0x010fe20000004200 */
[----:B------:R-:W-:Y:S02]  /*a470*/  FSEL R5, R133, RZ, P0 ;  /* 0x000000ff85057208 */ /* 0x000fe40000000000 */
[----:B------:R-:W-:Y:S01]  /*a480*/  FSEL R51, R51, RZ, P0 ;  /* 0x000000ff33337208 */ /* 0x000fe20000000000 */
[----:B------:R-:W2:Y:S01]  /*a490*/  SHFL.BFLY PT, R4, R135, 0x1, 0x1f ;  /* 0x0c201f0087047f89 */ /* 0x000ea200000e0000 */
[----:B------:R-:W-:Y:S01]  /*a4a0*/  MUFU.EX2 R150, R150 ;  /* 0x0000009600967308 */ /* 0x000fe20000000800 */
[----:B------:R-:W-:-:S02]  /*a4b0*/  FADD.FTZ R5, R145, -R5 ;  /* 0x8000000591057221 */ /* 0x000fc40000010000 */
[--C-:B------:R-:W-:Y:S02]  /*a4c0*/  FFMA.FTZ R29, R3, c[0x0][0x23c], -R51.reuse ;  /* 0x00008f00031d7a23 */ /* 0x100fe40000010833 */
[----:B------:R-:W-:Y:S02]  /*a4d0*/  FMUL.FTZ R5, R5, c[0x0][0x23c] ;  /* 0x00008f0005057a20 */ /* 0x000fe40000410000 */
[--C-:B------:R-:W-:Y:S01]  /*a4e0*/  FFMA.FTZ R3, R13, c[0x0][0x23c], -R51.reuse ;  /* 0x00008f000d037a23 */ /* 0x100fe20000010833 */
[----:B------:R-:W-:Y:S01]  /*a4f0*/  MUFU.EX2 R151, R151 ;  /* 0x0000009700977308 */ /* 0x000fe20000000800 */
[--C-:B------:R-:W-:Y:S02]  /*a500*/  FFMA.FTZ R2, R12, c[0x0][0x23c], -R51.reuse ;  /* 0x00008f000c027a23 */ /* 0x100fe40000010833 */
[----:B------:R-:W-:Y:S01]  /*a510*/  LDSM.16.MT88.4 R12, [R190+0x6000] ;  /* 0x00600000be0c783b */ /* 0x000fe20000004200 */
[--C-:B------:R-:W-:Y:S01]  /*a520*/  FFMA.FTZ R35, R35, c[0x0][0x23c], -R51.reuse ;  /* 0x00008f0023237a23 */ /* 0x100fe20000010833 */
[----:B-1----:R-:W-:Y:S01]  /*a530*/  FMNMX.FTZ R134, R6, R134, !PT ;  /* 0x0000008606867209 */ /* 0x002fe20007810000 */
[----:B------:R-:W-:-:S02]  /*a540*/  FFMA.FTZ R138, R138, c[0x0][0x23c], -R51 ;  /* 0x00008f008a8a7a23 */ /* 0x000fc40000010833 */
[----:B------:R1:W3:Y:S01]  /*a550*/  MUFU.EX2 R40, R5 ;  /* 0x0000000500287308 */ /* 0x0002e20000000800 */
[C---:B------:R-:W-:Y:S01]  /*a560*/  FSETP.NEU.FTZ.AND P1, PT, R134.reuse, -INF , PT ;  /* 0xff8000008600780b */ /* 0x040fe20003f3d000 */
[----:B------:R-:W-:Y:S02]  /*a570*/  FMUL.FTZ R57, R134, c[0x0][0x23c] ;  /* 0x00008f0086397a20 */ /* 0x000fe40000410000 */
[--C-:B------:R-:W-:Y:S01]  /*a580*/  FFMA.FTZ R142, R142, c[0x0][0x23c], -R51.reuse ;  /* 0x00008f008e8e7a23 */ /* 0x100fe20000010833 */
[----:B------:R-:W-:Y:S01]  /*a590*/  FSEL R41, R134, RZ, P1 ;  /* 0x000000ff86297208 */ /* 0x000fe20000800000 */
[----:B------:R-:W-:Y:S01]  /*a5a0*/  FFMA.FTZ R141, R141, c[0x0][0x23c], -R51 ;  /* 0x00008f008d8d7a23 */ /* 0x000fe20000010833 */
[----:B--2---:R-:W-:Y:S01]  /*a5b0*/  FMNMX.FTZ R135, R135, R4, !PT ;  /* 0x0000000487877209 */ /* 0x004fe20007810000 */
[----:B------:R-:W-:Y:S01]  /*a5c0*/  MUFU.EX2 R29, R29 ;  /* 0x0000001d001d7308 */ /* 0x000fe20000000800 */
[----:B------:R-:W-:Y:S01]  /*a5d0*/  FSEL R57, R57, RZ, P1 ;  /* 0x000000ff39397208 */ /* 0x000fe20000800000 */
[----:B------:R-:W-:Y:S01]  /*a5e0*/  FADD.FTZ R41, R146, -R41 ;  /* 0x8000002992297221 */ /* 0x000fe20000010000 */
[C---:B------:R-:W-:Y:S01]  /*a5f0*/  FSETP.NEU.FTZ.AND P0, PT, R135.reuse, -INF , PT ;  /* 0xff8000008700780b */ /* 0x040fe20003f1d000 */
[----:B------:R-:W-:-:S02]  /*a600*/  FMUL.FTZ R44, R135, c[0x0][0x23c] ;  /* 0x00008f00872c7a20 */ /* 0x000fc40000410000 */
[--C-:B------:R-:W-:Y:S02]  /*a610*/  FFMA.FTZ R33, R23, c[0x0][0x23c], -R57.reuse ;  /* 0x00008f0017217a23 */ /* 0x100fe40000010839 */
[--C-:B------:R-:W-:Y:S01]  /*a620*/  FFMA.FTZ R32, R22, c[0x0][0x23c], -R57.reuse ;  /* 0x00008f0016207a23 */ /* 0x100fe20000010839 */
[----:B------:R-:W-:Y:S01]  /*a630*/  FSEL R44, R44, RZ, P0 ;  /* 0x000000ff2c2c7208 */ /* 0x000fe20000000000 */
[--C-:B------:R-:W-:Y:S01]  /*a640*/  FFMA.FTZ R31, R21, c[0x0][0x23c], -R57.reuse ;  /* 0x00008f00151f7a23 */ /* 0x100fe20000010839 */
[----:B-1----:R-:W-:Y:S01]  /*a650*/  LDSM.16.MT88.4 R4, [R189+0x6000] ;  /* 0x00600000bd04783b */ /* 0x002fe20000004200 */
[----:B------:R-:W-:Y:S01]  /*a660*/  FFMA.FTZ R30, R20, c[0x0][0x23c], -R57 ;  /* 0x00008f00141e7a23 */ /* 0x000fe20000010839 */
[----:B------:R-:W-:Y:S01]  /*a670*/  MUFU.EX2 R33, R33 ;  /* 0x0000002100217308 */ /* 0x000fe20000000800 */
[--C-:B------:R-:W-:Y:S01]  /*a680*/  FFMA.FTZ R43, R37, c[0x0][0x23c], -R44.reuse ;  /* 0x00008f00252b7a23 */ /* 0x100fe2000001082c */
[----:B------:R-:W1:Y:S01]  /*a690*/  LDSM.16.MT88.4 R20, [R192+0x6000] ;  /* 0x00600000c014783b */ /* 0x000e620000004200 */
[----:B------:R-:W-:-:S02]  /*a6a0*/  FFMA.FTZ R61, R47, c[0x0][0x23c], -R44 ;  /* 0x00008f002f3d7a23 */ /* 0x000fc4000001082c */
[----:B------:R-:W-:Y:S02]  /*a6b0*/  FMUL.FTZ R41, R41, c[0x0][0x23c] ;  /* 0x00008f0029297a20 */ /* 0x000fe40000410000 */
[-C--:B---3--:R-:W-:Y:S01]  /*a6c0*/  FMUL.FTZ R126, R126, R40.reuse ;  /* 0x000000287e7e7220 */ /* 0x088fe20000410000 */
[----:B------:R2:W-:Y:S01]  /*a6d0*/  MUFU.EX2 R37, R52 ;  /* 0x0000003400257308 */ /* 0x0005e20000000800 */
[-C--:B------:R-:W-:Y:S02]  /*a6e0*/  FMUL.FTZ R127, R127, R40.reuse ;  /* 0x000000287f7f7220 */ /* 0x080fe40000410000 */
[-C--:B------:R-:W-:Y:S02]  /*a6f0*/  FMUL.FTZ R122, R122, R40.reuse ;  /* 0x000000287a7a7220 */ /* 0x080fe40000410000 */
[-C--:B------:R-:W-:Y:S02]  /*a700*/  FMUL.FTZ R123, R123, R40.reuse ;  /* 0x000000287b7b7220 */ /* 0x080fe40000410000 */
[-C--:B------:R-:W-:Y:S01]  /*a710*/  FMUL.FTZ R110, R110, R40.reuse ;  /* 0x000000286e6e7220 */ /* 0x080fe20000410000 */
[----:B------:R-:W3:Y:S01]  /*a720*/  MUFU.EX2 R32, R32 ;  /* 0x0000002000207308 */ /* 0x000ee20000000800 */
[----:B------:R-:W-:-:S02]  /*a730*/  FMUL.FTZ R111, R111, R40 ;  /* 0x000000286f6f7220 */ /* 0x000fc40000410000 */
[-C--:B------:R-:W-:Y:S02]  /*a740*/  FMUL.FTZ R106, R106, R40.reuse ;  /* 0x000000286a6a7220 */ /* 0x080fe40000410000 */
[-C--:B------:R-:W-:Y:S02]  /*a750*/  FMUL.FTZ R107, R107, R40.reuse ;  /* 0x000000286b6b7220 */ /* 0x080fe40000410000 */
[----:B------:R-:W-:Y:S01]  /*a760*/  FMUL.FTZ R94, R94, R40 ;  /* 0x000000285e5e7220 */ /* 0x000fe20000410000 */
[----:B------:R-:W-:Y:S01]  /*a770*/  MUFU.EX2 R31, R31 ;  /* 0x0000001f001f7308 */ /* 0x000fe20000000800 */
[----:B--2---:R-:W-:Y:S02]  /*a780*/  FFMA.FTZ R52, R49, c[0x0][0x23c], -R44 ;  /* 0x00008f0031347a23 */ /* 0x004fe4000001082c */
[----:B------:R-:W-:Y:S02]  /*a790*/  FADD.FTZ R49, R144, -R60 ;  /* 0x8000003c90317221 */ /* 0x000fe40000010000 */
[----:B------:R-:W-:-:S02]  /*a7a0*/  FFMA.FTZ R60, R48, c[0x0][0x23c], -R44 ;  /* 0x00008f00303c7a23 */ /* 0x000fc4000001082c */
[----:B------:R-:W-:Y:S01]  /*a7b0*/  FMUL.FTZ R49, R49, c[0x0][0x23c] ;  /* 0x00008f0031317a20 */ /* 0x000fe20000410000 */
[----:B------:R2:W-:Y:S01]  /*a7c0*/  MUFU.EX2 R47, R52 ;  /* 0x00000034002f7308 */ /* 0x0005e20000000800 */
[----:B---3--:R-:W-:Y:S01]  /*a7d0*/  F2FP.PACK_AB R16, R32, R33 ;  /* 0x000000212010723e */ /* 0x008fe200000000ff */
[-C--:B------:R-:W-:Y:S02]  /*a7e0*/  FMUL.FTZ R95, R95, R40.reuse ;  /* 0x000000285f5f7220 */ /* 0x080fe40000410000 */
[-C--:B------:R-:W-:Y:S02]  /*a7f0*/  FMUL.FTZ R90, R90, R40.reuse ;  /* 0x000000285a5a7220 */ /* 0x080fe40000410000 */
[-C--:B------:R-:W-:Y:S02]  /*a800*/  FMUL.FTZ R91, R91, R40.reuse ;  /* 0x000000285b5b7220 */ /* 0x080fe40000410000 */
[----:B------:R-:W3:Y:S01]  /*a810*/  MUFU.EX2 R30, R30 ;  /* 0x0000001e001e7308 */ /* 0x000ee20000000800 */
[----:B------:R-:W-:-:S02]  /*a820*/  FMUL.FTZ R78, R78, R40 ;  /* 0x000000284e4e7220 */ /* 0x000fc40000410000 */
[-C--:B------:R-:W-:Y:S02]  /*a830*/  FMUL.FTZ R79, R79, R40.reuse ;  /* 0x000000284f4f7220 */ /* 0x080fe40000410000 */
[-C--:B------:R-:W-:Y:S02]  /*a840*/  FMUL.FTZ R74, R74, R40.reuse ;  /* 0x000000284a4a7220 */ /* 0x080fe40000410000 */
[----:B------:R-:W-:Y:S01]  /*a850*/  FMUL.FTZ R75, R75, R40 ;  /* 0x000000284b4b7220 */ /* 0x000fe20000410000 */
[----:B--2---:R-:W-:Y:S01]  /*a860*/  FSEL R52, R135, RZ, P0 ;  /* 0x000000ff87347208 */ /* 0x004fe20000000000 */
[----:B------:R-:W2:Y:S01]  /*a870*/  MUFU.EX2 R3, R3 ;  /* 0x0000000300037308 */ /* 0x000ea20000000800 */
[----:B------:R-:W-:Y:S01]  /*a880*/  FFMA.FTZ R162, R167, c[0x0][0x23c], -R44 ;  /* 0x00008f00a7a27a23 */ /* 0x000fe2000001082c */
[----:B------:R-:W-:Y:S01]  /*a890*/  ISETP.GE.AND P0, PT, R160, 0x4, PT ;  /* 0x00000004a000780c */ /* 0x000fe20003f06270 */
[----:B------:R-:W-:Y:S02]  /*a8a0*/  FFMA.FTZ R66, R181, c[0x0][0x23c], -R57 ;  /* 0x00008f00b5427a23 */ /* 0x000fe40000010839 */
[----:B------:R-:W-:Y:S01]  /*a8b0*/  FADD.FTZ R52, R0, -R52 ;  /* 0x8000003400347221 */ /* 0x000fe20000010000 */
[----:B---3--:R-:W-:-:S02]  /*a8c0*/  F2FP.PACK_AB R18, R30, R31 ;  /* 0x0000001f1e12723e */ /* 0x008fc400000000ff */
[----:B------:R-:W-:Y:S01]  /*a8d0*/  MUFU.EX2 R2, R2 ;  /* 0x0000000200027308 */ /* 0x000fe20000000800 */
[----:B------:R-:W-:Y:S02]  /*a8e0*/  FMUL.FTZ R52, R52, c[0x0][0x23c] ;  /* 0x00008f0034347a20 */ /* 0x000fe40000410000 */
[--C-:B------:R-:W-:Y:S02]  /*a8f0*/  FFMA.FTZ R63, R179, c[0x0][0x23c], -R57.reuse ;  /* 0x00008f00b33f7a23 */ /* 0x100fe40000010839 */
[----:B------:R-:W-:Y:S02]  /*a900*/  FFMA.FTZ R139, R139, c[0x0][0x23c], -R57 ;  /* 0x00008f008b8b7a23 */ /* 0x000fe40000010839 */
[--C-:B------:R-:W-:Y:S01]  /*a910*/  FFMA.FTZ R144, R143, c[0x0][0x23c], -R132.reuse ;  /* 0x00008f008f907a23 */ /* 0x100fe20000010884 */
[----:B------:R-:W3:Y:S01]  /*a920*/  MUFU.EX2 R35, R35 ;  /* 0x0000002300237308 */ /* 0x000ee20000000800 */
[----:B--2---:R-:W-:Y:S01]  /*a930*/  F2FP.PACK_AB R17, R3, R29 ;  /* 0x0000001d0311723e */ /* 0x004fe200000000ff */
[--C-:B------:R-:W-:Y:S01]  /*a940*/  FFMA.FTZ R145, R175, c[0x0][0x23c], -R132.reuse ;  /* 0x00008f00af917a23 */ /* 0x100fe20000010884 */
[----:B------:R-:W-:Y:S01]  /*a950*/  @P0 IADD3 R226, R160, -0x4, RZ ;  /* 0xfffffffca0e20810 */ /* 0x000fe20007ffe0ff */
[----:B------:R-:W-:-:S02]  /*a960*/  FFMA.FTZ R146, R173, c[0x0][0x23c], -R132 ;  /* 0x00008f00ad927a23 */ /* 0x000fc40000010884 */
[--C-:B------:R-:W-:Y:S02]  /*a970*/  FFMA.FTZ R161, R169, c[0x0][0x23c], -R44.reuse ;  /* 0x00008f00a9a17a23 */ /* 0x100fe4000001082c */
[----:B------:R-:W2:Y:S01]  /*a980*/  MUFU.EX2 R41, R41 ;  /* 0x0000002900297308 */ /* 0x000ea20000000800 */
[--C-:B------:R-:W-:Y:S02]  /*a990*/  FFMA.FTZ R163, R26, c[0x0][0x23c], -R44.reuse ;  /* 0x00008f001aa37a23 */ /* 0x100fe4000001082c */
[----:B------:R-:W-:Y:S02]  /*a9a0*/  FFMA.FTZ R167, R24, c[0x0][0x23c], -R44 ;  /* 0x00008f0018a77a23 */ /* 0x000fe4000001082c */
[----:B------:R-:W-:Y:S02]  /*a9b0*/  FFMA.FTZ R177, R177, c[0x0][0x23c], -R51 ;  /* 0x00008f00b1b17a23 */ /* 0x000fe40000010833 */
[--C-:B------:R-:W-:Y:S01]  /*a9c0*/  FFMA.FTZ R169, R27, c[0x0][0x23c], -R132.reuse ;  /* 0x00008f001ba97a23 */ /* 0x100fe20000010884 */
[----:B------:R-:W-:Y:S01]  /*a9d0*/  MUFU.EX2 R43, R43 ;  /* 0x0000002b002b7308 */ /* 0x000fe20000000800 */
[----:B---3--:R-:W-:Y:S01]  /*a9e0*/  F2FP.PACK_AB R19, R35, R2 ;  /* 0x000000022313723e */ /* 0x008fe200000000ff */
[----:B------:R-:W-:-:S02]  /*a9f0*/  FFMA.FTZ R173, R25, c[0x0][0x23c], -R132 ;  /* 0x00008f0019ad7a23 */ /* 0x000fc40000010884 */
[--C-:B------:R-:W-:Y:S02]  /*aa00*/  FFMA.FTZ R172, R172, c[0x0][0x23c], -R57.reuse ;  /* 0x00008f00acac7a23 */ /* 0x100fe40000010839 */
[----:B------:R-:W-:Y:S02]  /*aa10*/  FFMA.FTZ R174, R174, c[0x0][0x23c], -R57 ;  /* 0x00008f00aeae7a23 */ /* 0x000fe40000010839 */
[----:B------:R-:W-:Y:S01]  /*aa20*/  MUFU.EX2 R48, R61 ;  /* 0x0000003d00307308 */ /* 0x000fe20000000800 */
[-C--:B--2---:R-:W-:Y:S02]  /*aa30*/  FMUL.FTZ R124, R124, R41.reuse ;  /* 0x000000297c7c7220 */ /* 0x084fe40000410000 */
[-C--:B------:R-:W-:Y:S02]  /*aa40*/  FMUL.FTZ R125, R125, R41.reuse ;  /* 0x000000297d7d7220 */ /* 0x080fe40000410000 */
[-C--:B------:R-:W-:Y:S02]  /*aa50*/  FMUL.FTZ R120, R120, R41.reuse ;  /* 0x0000002978787220 */ /* 0x080fe40000410000 */
[-C--:B------:R-:W-:Y:S01]  /*aa60*/  FMUL.FTZ R121, R121, R41.reuse ;  /* 0x0000002979797220 */ /* 0x080fe20000410000 */
[----:B------:R-:W-:Y:S01]  /*aa70*/  MUFU.EX2 R0, R60 ;  /* 0x0000003c00007308 */ /* 0x000fe20000000800 */
[-C--:B------:R-:W-:Y:S01]  /*aa80*/  FMUL.FTZ R108, R108, R41.reuse ;  /* 0x000000296c6c7220 */ /* 0x080fe20000410000 */
[----:B-1----:R-:W-:Y:S01]  /*aa90*/  HMMA.16816.F32 R124, R16, R20, R124 ;  /* 0x00000014107c723c */ /* 0x002fe2000000187c */
[----:B------:R-:W-:-:S02]  /*aaa0*/  FMUL.FTZ R109, R109, R41 ;  /* 0x000000296d6d7220 */ /* 0x000fc40000410000 */
[-C--:B------:R-:W-:Y:S02]  /*aab0*/  FMUL.FTZ R104, R104, R41.reuse ;  /* 0x0000002968687220 */ /* 0x080fe40000410000 */
[-C--:B------:R-:W-:Y:S01]  /*aac0*/  FMUL.FTZ R105, R105, R41.reuse ;  /* 0x0000002969697220 */ /* 0x080fe20000410000 */
[----:B------:R-:W1:Y:S01]  /*aad0*/  MUFU.EX2 R49, R49 ;  /* 0x0000003100317308 */ /* 0x000e620000000800 */
        /* <DEDUP_REMOVED lines=10> */
[----:B------:R-:W-:Y:S01]  /*ab80*/  FMUL.FTZ R73, R73, R41 ;  /* 0x0000002949497220 */ /* 0x000fe20000410000 */
[----:B------:R-:W-:Y:S01]  /*ab90*/  MUFU.EX2 R66, R66 ;  /* 0x0000004200427308 */ /* 0x000fe20000000800 */
[-C--:B-1----:R-:W-:Y:S01]  /*aba0*/  FMUL.FTZ R128, R128, R49.reuse ;  /* 0x0000003180807220 */ /* 0x082fe20000410000 */
[C---:B------:R-:W-:Y:S01]  /*abb0*/  HMMA.16816.F32 R104, R16.reuse, R14, R104 ;  /* 0x0000000e1068723c */ /* 0x040fe20000001868 */
[-C--:B------:R-:W-:Y:S02]  /*abc0*/  FMUL.FTZ R129, R129, R49.reuse ;  /* 0x0000003181817220 */ /* 0x080fe40000410000 */
[-C--:B------:R-:W-:Y:S02]  /*abd0*/  FMUL.FTZ R116, R116, R49.reuse ;  /* 0x0000003174747220 */ /* 0x080fe40000410000 */
[----:B------:R-:W-:Y:S01]  /*abe0*/  FMUL.FTZ R117, R117, R49 ;  /* 0x0000003175757220 */ /* 0x000fe20000410000 */
[----:B------:R-:W-:Y:S01]  /*abf0*/  MUFU.EX2 R63, R63 ;  /* 0x0000003f003f7308 */ /* 0x000fe20000000800 */
[-C--:B--2---:R-:W-:Y:S01]  /*ac00*/  FMUL.FTZ R130, R130, R52.reuse ;  /* 0x0000003482827220 */ /* 0x084fe20000410000 */
        /* <DEDUP_REMOVED lines=19> */
[-C--:B------:R-:W-:Y:S02]  /*ad40*/  FMUL.FTZ R97, R97, R49.reuse ;  /* 0x0000003161617220 */ /* 0x080fe40000410000 */
        /* <DEDUP_REMOVED lines=19> */
[----:B------:R-:W-:Y:S02]  /*ae80*/  FMUL.FTZ R69, R69, R49 ;  /* 0x0000003145457220 */ /* 0x000fe40000410000 */
[-C--:B------:R-:W-:Y:S01]  /*ae90*/  FMUL.FTZ R70, R70, R52.reuse ;  /* 0x0000003446467220 */ /* 0x080fe20000410000 */
[----:B------:R-:W-:Y:S01]  /*aea0*/  HMMA.16816.F32 R116, R16, R22, R116 ;  /* 0x000000161074723c */ /* 0x000fe20000001874 */
[----:B------:R-:W-:Y:S01]  /*aeb0*/  FMUL.FTZ R71, R71, R52 ;  /* 0x0000003447477220 */ /* 0x000fe20000410000 */
[----:B------:R-:W1:Y:S01]  /*aec0*/  LDSM.16.MT88.4 R20, [R192+0x6800] ;  /* 0x00680000c014783b */ /* 0x000e620000004200 */
[----:B------:R-:W-:Y:S01]  /*aed0*/  FFMA.FTZ R61, R178, c[0x0][0x23c], -R132 ;  /* 0x00008f00b23d7a23 */ /* 0x000fe20000010884 */
[----:B------:R-:W-:Y:S01]  /*aee0*/  MUFU.EX2 R145, R145 ;  /* 0x0000009100917308 */ /* 0x000fe20000000800 */
[----:B------:R-:W-:-:S02]  /*aef0*/  FFMA.FTZ R60, R180, c[0x0][0x23c], -R57 ;  /* 0x00008f00b43c7a23 */ /* 0x000fc40000010839 */
[--C-:B------:R-:W-:Y:S01]  /*af00*/  FFMA.FTZ R171, R171, c[0x0][0x23c], -R57.reuse ;  /* 0x00008f00abab7a23 */ /* 0x100fe20000010839 */
[C---:B------:R-:W-:Y:S01]  /*af10*/  HMMA.16816.F32 R112, R16.reuse, R12, R112 ;  /* 0x0000000c1070723c */ /* 0x040fe20000001870 */
[----:B------:R-:W-:Y:S02]  /*af20*/  FFMA.FTZ R170, R170, c[0x0][0x23c], -R57 ;  /* 0x00008f00aaaa7a23 */ /* 0x000fe40000010839 */
[--C-:B------:R-:W-:Y:S01]  /*af30*/  FFMA.FTZ R168, R168, c[0x0][0x23c], -R51.reuse ;  /* 0x00008f00a8a87a23 */ /* 0x100fe20000010833 */
[----:B------:R-:W2:Y:S01]  /*af40*/  MUFU.EX2 R61, R61 ;  /* 0x0000003d003d7308 */ /* 0x000ea20000000800 */
[--C-:B------:R-:W-:Y:S02]  /*af50*/  FFMA.FTZ R166, R166, c[0x0][0x23c], -R51.reuse ;  /* 0x00008f00a6a67a23 */ /* 0x100fe40000010833 */
[--C-:B------:R-:W-:Y:S01]  /*af60*/  FFMA.FTZ R165, R165, c[0x0][0x23c], -R51.reuse ;  /* 0x00008f00a5a57a23 */ /* 0x100fe20000010833 */
[----:B------:R-:W-:Y:S01]  /*af70*/  HMMA.16816.F32 R100, R16, R14, R100 ;  /* 0x0000000e1064723c */ /* 0x000fe20000001864 */
[----:B------:R-:W3:Y:S01]  /*af80*/  LDSM.16.MT88.4 R12, [R190+0x6800] ;  /* 0x00680000be0c783b */ /* 0x000ee20000004200 */
[----:B------:R-:W-:-:S02]  /*af90*/  FFMA.FTZ R164, R164, c[0x0][0x23c], -R51 ;  /* 0x00008f00a4a47a23 */ /* 0x000fc40000010833 */
[----:B------:R-:W-:Y:S01]  /*afa0*/  MUFU.EX2 R60, R60 ;  /* 0x0000003c003c7308 */ /* 0x000fe20000000800 */
[--C-:B------:R-:W-:Y:S02]  /*afb0*/  FFMA.FTZ R140, R140, c[0x0][0x23c], -R44.reuse ;  /* 0x00008f008c8c7a23 */ /* 0x100fe4000001082c */
[--C-:B------:R-:W-:Y:S01]  /*afc0*/  FFMA.FTZ R137, R137, c[0x0][0x23c], -R44.reuse ;  /* 0x00008f0089897a23 */ /* 0x100fe2000001082c */
[----:B------:R-:W-:Y:S01]  /*afd0*/  HMMA.16816.F32 R96, R16, R4, R96 ;  /* 0x000000041060723c */ /* 0x000fe20000001860 */
[--C-:B------:R-:W-:Y:S02]  /*afe0*/  FFMA.FTZ R67, R67, c[0x0][0x23c], -R44.reuse ;  /* 0x00008f0043437a23 */ /* 0x100fe4000001082c */
[----:B------:R-:W-:Y:S01]  /*aff0*/  FFMA.FTZ R64, R64, c[0x0][0x23c], -R44 ;  /* 0x00008f0040407a23 */ /* 0x000fe2000001082c */
[----:B------:R-:W4:Y:S01]  /*b000*/  MUFU.EX2 R146, R146 ;  /* 0x0000009200927308 */ /* 0x000f220000000800 */
[----:B--2---:R-:W-:Y:S01]  /*b010*/  F2FP.PACK_AB R24, R144, R61 ;  /* 0x0000003d9018723e */ /* 0x004fe200000000ff */
[----:B------:R-:W-:-:S02]  /*b020*/  FFMA.FTZ R34, R230, R49, R34 ;  /* 0x00000031e6227223 */ /* 0x000fc40000010022 */
[C---:B------:R-:W-:Y:S01]  /*b030*/  HMMA.16816.F32 R84, R16.reuse, R6, R84 ;  /* 0x000000061054723c */ /* 0x040fe20000001854 */
[----:B------:R-:W2:Y:S01]  /*b040*/  LDSM.16.MT88.4 R4, [R189+0x6800] ;  /* 0x00680000bd04783b */ /* 0x000ea20000004200 */
[----:B------:R-:W-:Y:S02]  /*b050*/  FFMA.FTZ R43, R229, R52, R43 ;  /* 0x00000034e52b7223 */ /* 0x000fe4000001002b */
[----:B------:R-:W-:Y:S01]  /*b060*/  MUFU.EX2 R161, R161 ;  /* 0x000000a100a17308 */ /* 0x000fe20000000800 */
[----:B------:R-:W-:Y:S02]  /*b070*/  FFMA.FTZ R33, R228, R41, R33 ;  /* 0x00000029e4217223 */ /* 0x000fe40000010021 */
[----:B------:R-:W-:Y:S01]  /*b080*/  FFMA.FTZ R29, R227, R40, R29 ;  /* 0x00000028e31d7223 */ /* 0x000fe2000001001d */
[C---:B------:R-:W-:Y:S01]  /*b090*/  HMMA.16816.F32 R80, R16.reuse, R8, R80 ;  /* 0x000000081050723c */ /* 0x040fe20000001850 */
[----:B------:R-:W-:Y:S02]  /*b0a0*/  FADD.FTZ R34, R39, R34 ;  /* 0x0000002227227221 */ /* 0x000fe40000010000 */
[----:B------:R-:W-:Y:S01]  /*b0b0*/  FADD.FTZ R43, R47, R43 ;  /* 0x0000002b2f2b7221 */ /* 0x000fe20000010000 */
[----:B------:R-:W5:Y:S01]  /*b0c0*/  MUFU.EX2 R162, R162 ;  /* 0x000000a200a27308 */ /* 0x000f620000000800 */
[----:B----4-:R-:W-:Y:S01]  /*b0d0*/  F2FP.PACK_AB R26, R146, R145 ;  /* 0x00000091921a723e */ /* 0x010fe200000000ff */
[----:B------:R-:W-:Y:S01]  /*b0e0*/  FADD.FTZ R33, R32, R33 ;  /* 0x0000002120217221 */ /* 0x000fe20000010000 */
[----:B------:R-:W-:Y:S01]  /*b0f0*/  F2FP.PACK_AB R8, R66, R60 ;  /* 0x0000003c4208723e */ /* 0x000fe200000000ff */
[----:B------:R-:W-:Y:S01]  /*b100*/  HMMA.16816.F32 R68, R16, R10, R68 ;  /* 0x0000000a1044723c */ /* 0x000fe20000001844 */
[----:B------:R-:W4:Y:S01]  /*b110*/  LDSM.16.MT88.4 R16, [R188+0x6800] ;  /* 0x00680000bc10783b */ /* 0x000f220000004200 */
[----:B------:R-:W-:Y:S01]  /*b120*/  F2FP.PACK_AB R9, R142, R138 ;  /* 0x0000008a8e09723e */ /* 0x000fe200000000ff */
[----:B------:R-:W-:Y:S01]  /*b130*/  FADD.FTZ R29, R3, R29 ;  /* 0x0000001d031d7221 */ /* 0x000fe20000010000 */
[----:B------:R-:W-:Y:S01]  /*b140*/  MUFU.EX2 R163, R163 ;  /* 0x000000a300a37308 */ /* 0x000fe20000000800 */
[----:B------:R-:W-:-:S02]  /*b150*/  FADD.FTZ R34, R38, R34 ;  /* 0x0000002226227221 */ /* 0x000fc40000010000 */
[----:B------:R-:W-:Y:S01]  /*b160*/  F2FP.PACK_AB R10, R139, R63 ;  /* 0x0000003f8b0a723e */ /* 0x000fe200000000ff */
[----:B------:R-:W-:Y:S01]  /*b170*/  FADD.FTZ R43, R48, R43 ;  /* 0x0000002b302b7221 */ /* 0x000fe20000010000 */
[----:B------:R-:W-:Y:S01]  /*b180*/  F2FP.PACK_AB R11, R143, R141 ;  /* 0x0000008d8f0b723e */ /* 0x000fe200000000ff */
[----:B------:R-:W-:Y:S02]  /*b190*/  FADD.FTZ R33, R31, R33 ;  /* 0x000000211f217221 */ /* 0x000fe40000010000 */
[----:B------:R-:W2:Y:S01]  /*b1a0*/  MUFU.EX2 R167, R167 ;  /* 0x000000a700a77308 */ /* 0x000ea20000000800 */
[----:B-----5:R-:W-:Y:S01]  /*b1b0*/  F2FP.PACK_AB R25, R162, R161 ;  /* 0x000000a1a219723e */ /* 0x020fe200000000ff */
[----:B------:R-:W-:Y:S02]  /*b1c0*/  FADD.FTZ R29, R2, R29 ;  /* 0x0000001d021d7221 */ /* 0x000fe40000010000 */
[----:B-1----:R-:W-:Y:S01]  /*b1d0*/  HMMA.16816.F32 R124, R8, R20, R124 ;  /* 0x00000014087c723c */ /* 0x002fe2000000187c */
[----:B------:R-:W-:-:S02]  /*b1e0*/  FADD.FTZ R34, R37, R34 ;  /* 0x0000002225227221 */ /* 0x000fc40000010000 */
[----:B------:R-:W-:Y:S01]  /*b1f0*/  FADD.FTZ R43, R0, R43 ;  /* 0x0000002b002b7221 */ /* 0x000fe20000010000 */
[----:B------:R-:W-:Y:S01]  /*b200*/  MUFU.EX2 R169, R169 ;  /* 0x000000a900a97308 */ /* 0x000fe20000000800 */
[----:B------:R-:W-:Y:S02]  /*b210*/  FADD.FTZ R33, R30, R33 ;  /* 0x000000211e217221 */ /* 0x000fe40000010000 */
[----:B------:R-:W-:Y:S01]  /*b220*/  FADD.FTZ R29, R35, R29 ;  /* 0x0000001d231d7221 */ /* 0x000fe20000010000 */
[----:B------:R-:W-:Y:S01]  /*b230*/  HMMA.16816.F32 R120, R8, R22, R120 ;  /* 0x000000160878723c */ /* 0x000fe20000001878 */
[----:B------:R-:W-:Y:S02]  /*b240*/  FADD.FTZ R34, R61, R34 ;  /* 0x000000223d227221 */ /* 0x000fe40000010000 */
[----:B------:R-:W-:Y:S01]  /*b250*/  FADD.FTZ R43, R161, R43 ;  /* 0x0000002ba12b7221 */ /* 0x000fe20000010000 */
[----:B--2---:R-:W-:Y:S01]  /*b260*/  F2FP.PACK_AB R27, R167, R163 ;  /* 0x000000a3a71b723e */ /* 0x004fe200000000ff */
[----:B------:R-:W-:Y:S01]  /*b270*/  MUFU.EX2 R173, R173 ;  /* 0x000000ad00ad7308 */ /* 0x000fe20000000800 */
[----:B------:R-:W-:-:S02]  /*b280*/  FADD.FTZ R33, R60, R33 ;  /* 0x000000213c217221 */ /* 0x000fc40000010000 */
[C---:B---3--:R-:W-:Y:S01]  /*b290*/  HMMA.16816.F32 R108, R8.reuse, R12, R108 ;  /* 0x0000000c086c723c */ /* 0x048fe2000000186c */
[----:B------:R-:W-:Y:S02]  /*b2a0*/  FADD.FTZ R29, R138, R29 ;  /* 0x0000001d8a1d7221 */ /* 0x000fe40000010000 */
[--C-:B------:R-:W-:Y:S02]  /*b2b0*/  FFMA.FTZ R62, R62, c[0x0][0x23c], -R57.reuse ;  /* 0x00008f003e3e7a23 */ /* 0x100fe40000010839 */
[----:B------:R-:W1:Y:S01]  /*b2c0*/  MUFU.EX2 R172, R172 ;  /* 0x000000ac00ac7308 */ /* 0x000e620000000800 */
[--C-:B------:R-:W-:Y:S02]  /*b2d0*/  FFMA.FTZ R59, R59, c[0x0][0x23c], -R57.reuse ;  /* 0x00008f003b3b7a23 */ /* 0x100fe40000010839 */
[----:B------:R-:W-:Y:S01]  /*b2e0*/  HMMA.16816.F32 R104, R8, R14, R104 ;  /* 0x0000000e0868723c */ /* 0x000fe20000001868 */
[--C-:B------:R-:W-:Y:S02]  /*b2f0*/  FFMA.FTZ R58, R58, c[0x0][0x23c], -R57.reuse ;  /* 0x00008f003a3a7a23 */ /* 0x100fe40000010839 */
[----:B------:R-:W-:-:S02]  /*b300*/  FFMA.FTZ R56, R56, c[0x0][0x23c], -R57 ;  /* 0x00008f0038387a23 */ /* 0x000fc40000010839 */
[----:B------:R-:W-:Y:S01]  /*b310*/  MUFU.EX2 R174, R174 ;  /* 0x000000ae00ae7308 */ /* 0x000fe20000000800 */
[--C-:B------:R-:W-:Y:S02]  /*b320*/  FFMA.FTZ R55, R55, c[0x0][0x23c], -R51.reuse ;  /* 0x00008f0037377a23 */ /* 0x100fe40000010833 */
[C---:B------:R-:W-:Y:S01]  /*b330*/  HMMA.16816.F32 R92, R8.reuse, R4, R92 ;  /* 0x00000004085c723c */ /* 0x040fe2000000185c */
[--C-:B------:R-:W-:Y:S02]  /*b340*/  FFMA.FTZ R54, R54, c[0x0][0x23c], -R51.reuse ;  /* 0x00008f0036367a23 */ /* 0x100fe40000010833 */
[--C-:B------:R-:W-:Y:S02]  /*b350*/  FFMA.FTZ R53, R53, c[0x0][0x23c], -R51.reuse ;  /* 0x00008f0035357a23 */ /* 0x100fe40000010833 */
[----:B------:R-:W-:Y:S01]  /*b360*/  MUFU.EX2 R171, R171 ;  /* 0x000000ab00ab7308 */ /* 0x000fe20000000800 */
[----:B------:R-:W-:Y:S02]  /*b370*/  FFMA.FTZ R50, R50, c[0x0][0x23c], -R51 ;  /* 0x00008f0032327a23 */ /* 0x000fe40000010833 */
[----:B------:R-:W-:Y:S01]  /*b380*/  HMMA.16816.F32 R88, R8, R6, R88 ;  /* 0x000000060858723c */ /* 0x000fe20000001858 */
[----:B------:R-:W-:-:S02]  /*b390*/  FADD.FTZ R34, R144, R34 ;  /* 0x0000002290227221 */ /* 0x000fc40000010000 */
[----:B------:R-:W-:Y:S02]  /*b3a0*/  FADD.FTZ R43, R162, R43 ;  /* 0x0000002ba22b7221 */ /* 0x000fe40000010000 */
[----:B------:R-:W-:Y:S01]  /*b3b0*/  MUFU.EX2 R170, R170 ;  /* 0x000000aa00aa7308 */ /* 0x000fe20000000800 */
[----:B------:R-:W-:Y:S02]  /*b3c0*/  FADD.FTZ R33, R66, R33 ;  /* 0x0000002142217221 */ /* 0x000fe40000010000 */
[----:B----4-:R-:W-:Y:S01]  /*b3d0*/  HMMA.16816.F32 R76, R8, R16, R76 ;  /* 0x00000010084c723c */ /* 0x010fe2000000184c */
[----:B------:R-:W-:Y:S02]  /*b3e0*/  FADD.FTZ R29, R142, R29 ;  /* 0x0000001d8e1d7221 */ /* 0x000fe40000010000 */
[----:B------:R-:W-:Y:S02]  /*b3f0*/  FADD.FTZ R34, R145, R34 ;  /* 0x0000002291227221 */ /* 0x000fe40000010000 */
[----:B------:R-:W2:Y:S01]  /*b400*/  MUFU.EX2 R168, R168 ;  /* 0x000000a800a87308 */ /* 0x000ea20000000800 */
[----:B------:R-:W-:-:S02]  /*b410*/  FADD.FTZ R43, R163, R43 ;  /* 0x0000002ba32b7221 */ /* 0x000fc40000010000 */
[----:B------:R-:W-:Y:S01]  /*b420*/  HMMA.16816.F32 R72, R8, R18, R72 ;  /* 0x000000120848723c */ /* 0x000fe20000001848 */
[----:B------:R-:W-:Y:S01]  /*b430*/  LDSM.16.MT88.4 R8, [R190+0x7000] ;  /* 0x00700000be08783b */ /* 0x000fe20000004200 */
[----:B------:R-:W-:Y:S02]  /*b440*/  FADD.FTZ R33, R63, R33 ;  /* 0x000000213f217221 */ /* 0x000fe40000010000 */
[----:B------:R-:W-:Y:S01]  /*b450*/  FADD.FTZ R29, R141, R29 ;  /* 0x0000001d8d1d7221 */ /* 0x000fe20000010000 */
[----:B------:R-:W3:Y:S01]  /*b460*/  MUFU.EX2 R166, R166 ;  /* 0x000000a600a67308 */ /* 0x000ee20000000800 */
[----:B------:R-:W-:Y:S02]  /*b470*/  FFMA.FTZ R45, R45, c[0x0][0x23c], -R44 ;  /* 0x00008f002d2d7a23 */ /* 0x000fe4000001082c */
[----:B------:R-:W-:Y:S01]  /*b480*/  HMMA.16816.F32 R128, R24, R20, R128 ;  /* 0x000000141880723c */ /* 0x000fe20000001880 */
[----:B------:R-:W-:Y:S02]  /*b490*/  FADD.FTZ R34, R146, R34 ;  /* 0x0000002292227221 */ /* 0x000fe40000010000 */
[----:B------:R-:W-:-:S02]  /*b4a0*/  FADD.FTZ R43, R167, R43 ;  /* 0x0000002ba72b7221 */ /* 0x000fc40000010000 */
[----:B------:R-:W4:Y:S01]  /*b4b0*/  MUFU.EX2 R165, R165 ;  /* 0x000000a500a57308 */ /* 0x000f220000000800 */
[----:B------:R-:W-:Y:S02]  /*b4c0*/  FADD.FTZ R33, R139, R33 ;  /* 0x000000218b217221 */ /* 0x000fe40000010000 */
[C---:B------:R-:W-:Y:S01]  /*b4d0*/  HMMA.16816.F32 R116, R24.reuse, R22, R116 ;  /* 0x000000161874723c */ /* 0x040fe20000001874 */
[----:B------:R-:W-:Y:S01]  /*b4e0*/  LDSM.16.MT88.4 R20, [R188+0x7000] ;  /* 0x00700000bc14783b */ /* 0x000fe20000004200 */
[----:B------:R-:W-:Y:S02]  /*b4f0*/  FADD.FTZ R29, R143, R29 ;  /* 0x0000001d8f1d7221 */ /* 0x000fe40000010000 */
[----:B------:R-:W-:Y:S01]  /*b500*/  FFMA.FTZ R46, R46, c[0x0][0x23c], -R44 ;  /* 0x00008f002e2e7a23 */ /* 0x000fe2000001082c */
[----:B------:R-:W-:Y:S01]  /*b510*/  MUFU.EX2 R164, R164 ;  /* 0x000000a400a47308 */ /* 0x000fe20000000800 */
[----:B------:R-:W-:Y:S02]  /*b520*/  FADD.FTZ R34, R147, R34 ;  /* 0x0000002293227221 */ /* 0x000fe40000010000 */
[----:B------:R-:W-:Y:S01]  /*b530*/  HMMA.16816.F32 R112, R24, R12, R112 ;  /* 0x0000000c1870723c */ /* 0x000fe20000001870 */
[----:B-1----:R-:W-:-:S02]  /*b540*/  FADD.FTZ R33, R172, R33 ;  /* 0x00000021ac217221 */ /* 0x002fc40000010000 */
[----:B--2---:R-:W-:Y:S02]  /*b550*/  FADD.FTZ R29, R168, R29 ;  /* 0x0000001da81d7221 */ /* 0x004fe40000010000 */
[----:B------:R-:W1:Y:S01]  /*b560*/  MUFU.EX2 R140, R140 ;  /* 0x0000008c008c7308 */ /* 0x000e620000000800 */
[----:B------:R-:W-:Y:S02]  /*b570*/  FADD.FTZ R34, R169, R34 ;  /* 0x00000022a9227221 */ /* 0x000fe40000010000 */
[----:B------:R-:W-:Y:S01]  /*b580*/  HMMA.16816.F32 R100, R24, R14, R100 ;  /* 0x0000000e1864723c */ /* 0x000fe20000001864 */
[----:B------:R-:W2:Y:S01]  /*b590*/  LDSM.16.MT88.4 R12, [R192+0x7000] ;  /* 0x00700000c00c783b */ /* 0x000ea20000004200 */
[----:B------:R-:W-:Y:S02]  /*b5a0*/  FADD.FTZ R33, R174, R33 ;  /* 0x00000021ae217221 */ /* 0x000fe40000010000 */
[----:B---3--:R-:W-:Y:S01]  /*b5b0*/  FADD.FTZ R29, R166, R29 ;  /* 0x0000001da61d7221 */ /* 0x008fe20000010000 */
[----:B------:R-:W3:Y:S01]  /*b5c0*/  MUFU.EX2 R137, R137 ;  /* 0x0000008900897308 */ /* 0x000ee20000000800 */
[----:B------:R-:W-:-:S02]  /*b5d0*/  FADD.FTZ R34, R173, R34 ;  /* 0x00000022ad227221 */ /* 0x000fc40000010000 */
[C---:B------:R-:W-:Y:S01]  /*b5e0*/  HMMA.16816.F32 R96, R24.reuse, R4, R96 ;  /* 0x000000041860723c */ /* 0x040fe20000001860 */
[----:B------:R-:W-:Y:S02]  /*b5f0*/  FADD.FTZ R33, R171, R33 ;  /* 0x00000021ab217221 */ /* 0x000fe40000010000 */
[----:B----4-:R-:W-:Y:S02]  /*b600*/  FADD.FTZ R29, R165, R29 ;  /* 0x0000001da51d7221 */ /* 0x010fe40000010000 */
[----:B------:R-:W4:Y:S01]  /*b610*/  MUFU.EX2 R67, R67 ;  /* 0x0000004300437308 */ /* 0x000f220000000800 */
[----:B-1----:R-:W-:Y:S02]  /*b620*/  FADD.FTZ R43, R140, R43 ;  /* 0x0000002b8c2b7221 */ /* 0x002fe40000010000 */
[----:B------:R-:W-:Y:S01]  /*b630*/  HMMA.16816.F32 R84, R24, R6, R84 ;  /* 0x000000061854723c */ /* 0x000fe20000001854 */
[----:B------:R-:W1:Y:S01]  /*b640*/  LDSM.16.MT88.4 R4, [R189+0x7000] ;  /* 0x00700000bd04783b */ /* 0x000e620000004200 */
[----:B------:R-:W-:-:S02]  /*b650*/  FADD.FTZ R34, R150, R34 ;  /* 0x0000002296227221 */ /* 0x000fc40000010000 */
[----:B------:R-:W-:Y:S01]  /*b660*/  FADD.FTZ R33, R170, R33 ;  /* 0x00000021aa217221 */ /* 0x000fe20000010000 */
[----:B------:R-:W5:Y:S01]  /*b670*/  MUFU.EX2 R64, R64 ;  /* 0x0000004000407308 */ /* 0x000f620000000800 */
[----:B---3--:R-:W-:Y:S02]  /*b680*/  FADD.FTZ R43, R137, R43 ;  /* 0x0000002b892b7221 */ /* 0x008fe40000010000 */
[C---:B------:R-:W-:Y:S01]  /*b690*/  HMMA.16816.F32 R80, R24.reuse, R16, R80 ;  /* 0x000000101850723c */ /* 0x040fe20000001850 */
[----:B------:R-:W-:Y:S02]  /*b6a0*/  FADD.FTZ R29, R164, R29 ;  /* 0x0000001da41d7221 */ /* 0x000fe40000010000 */
[----:B------:R-:W-:Y:S02]  /*b6b0*/  FADD.FTZ R34, R151, R34 ;  /* 0x0000002297227221 */ /* 0x000fe40000010000 */
[----:B------:R-:W3:Y:S01]  /*b6c0*/  MUFU.EX2 R62, R62 ;  /* 0x0000003e003e7308 */ /* 0x000ee20000000800 */
[----:B----4-:R-:W-:Y:S01]  /*b6d0*/  FADD.FTZ R43, R67, R43 ;  /* 0x0000002b432b7221 */ /* 0x010fe20000010000 */
[----:B------:R-:W-:Y:S01]  /*b6e0*/  F2FP.PACK_AB R16, R174, R172 ;  /* 0x000000acae10723e */ /* 0x000fe200000000ff */
[----:B------:R-:W-:Y:S01]  /*b6f0*/  HMMA.16816.F32 R68, R24, R18, R68 ;  /* 0x000000121844723c */ /* 0x000fe20000001844 */
[----:B------:R-:W-:-:S04]  /*b700*/  F2FP.PACK_AB R17, R166, R168 ;  /* 0x000000a8a611723e */ /* 0x000fc800000000ff */
[----:B------:R-:W4:Y:S01]  /*b710*/  MUFU.EX2 R59, R59 ;  /* 0x0000003b003b7308 */ /* 0x000f220000000800 */
[----:B-----5:R-:W-:Y:S01]  /*b720*/  FADD.FTZ R43, R64, R43 ;  /* 0x0000002b402b7221 */ /* 0x020fe20000010000 */
[----:B------:R-:W-:Y:S02]  /*b730*/  F2FP.PACK_AB R18, R170, R171 ;  /* 0x000000abaa12723e */ /* 0x000fe400000000ff */
[----:B------:R-:W-:Y:S02]  /*b740*/  F2FP.PACK_AB R19, R164, R165 ;  /* 0x000000a5a413723e */ /* 0x000fe400000000ff */
[----:B------:R-:W-:Y:S02]  /*b750*/  F2FP.PACK_AB R24, R169, R147 ;  /* 0x00000093a918723e */ /* 0x000fe400000000ff */
[----:B------:R-:W-:Y:S01]  /*b760*/  F2FP.PACK_AB R25, R137, R140 ;  /* 0x0000008c8919723e */ /* 0x000fe200000000ff */
[----:B------:R-:W5:Y:S01]  /*b770*/  MUFU.EX2 R58, R58 ;  /* 0x0000003a003a7308 */ /* 0x000f620000000800 */
[----:B------:R-:W-:Y:S01]  /*b780*/  F2FP.PACK_AB R26, R150, R173 ;  /* 0x000000ad961a723e */ /* 0x000fe200000000ff */
[----:B--2---:R-:W-:Y:S01]  /*b790*/  HMMA.16816.F32 R124, R16, R12, R124 ;  /* 0x0000000c107c723c */ /* 0x004fe2000000187c */
[----:B------:R-:W-:Y:S01]  /*b7a0*/  F2FP.PACK_AB R27, R64, R67 ;  /* 0x00000043401b723e */ /* 0x000fe200000000ff */
[----:B---3--:R-:W-:-:S04]  /*b7b0*/  FADD.FTZ R33, R62, R33 ;  /* 0x000000213e217221 */ /* 0x008fc80000010000 */
[----:B------:R-:W2:Y:S01]  /*b7c0*/  MUFU.EX2 R56, R56 ;  /* 0x0000003800387308 */ /* 0x000ea20000000800 */
[----:B----4-:R-:W-:Y:S01]  /*b7d0*/  FADD.FTZ R33, R59, R33 ;  /* 0x000000213b217221 */ /* 0x010fe20000010000 */
[C---:B------:R-:W-:Y:S06]  /*b7e0*/  HMMA.16816.F32 R120, R16.reuse, R14, R120 ;  /* 0x0000000e1078723c */ /* 0x040fec0000001878 */
[----:B------:R-:W3:Y:S01]  /*b7f0*/  MUFU.EX2 R55, R55 ;  /* 0x0000003700377308 */ /* 0x000ee20000000800 */
[----:B-----5:R-:W-:Y:S01]  /*b800*/  FADD.FTZ R33, R58, R33 ;  /* 0x000000213a217221 */ /* 0x020fe20000010000 */
[C---:B------:R-:W-:Y:S06]  /*b810*/  HMMA.16816.F32 R108, R16.reuse, R8, R108 ;  /* 0x00000008106c723c */ /* 0x040fec000000186c */
[----:B------:R-:W4:Y:S01]  /*b820*/  MUFU.EX2 R54, R54 ;  /* 0x0000003600367308 */ /* 0x000f220000000800 */
[----:B--2---:R-:W-:Y:S01]  /*b830*/  FADD.FTZ R228, R56, R33 ;  /* 0x0000002138e47221 */ /* 0x004fe20000010000 */
[C---:B------:R-:W-:Y:S06]  /*b840*/  HMMA.16816.F32 R104, R16.reuse, R10, R104 ;  /* 0x0000000a1068723c */ /* 0x040fec0000001868 */
[----:B------:R-:W2:Y:S01]  /*b850*/  MUFU.EX2 R53, R53 ;  /* 0x0000003500357308 */ /* 0x000ea20000000800 */
[----:B---3--:R-:W-:Y:S01]  /*b860*/  FADD.FTZ R29, R55, R29 ;  /* 0x0000001d371d7221 */ /* 0x008fe20000010000 */
[C---:B-1----:R-:W-:Y:S06]  /*b870*/  HMMA.16816.F32 R92, R16.reuse, R4, R92 ;  /* 0x00000004105c723c */ /* 0x042fec000000185c */
[----:B------:R-:W1:Y:S01]  /*b880*/  MUFU.EX2 R50, R50 ;  /* 0x0000003200327308 */ /* 0x000e620000000800 */
[----:B----4-:R-:W-:Y:S01]  /*b890*/  FADD.FTZ R29, R54, R29 ;  /* 0x0000001d361d7221 */ /* 0x010fe20000010000 */
[C---:B------:R-:W-:Y:S06]  /*b8a0*/  HMMA.16816.F32 R88, R16.reuse, R6, R88 ;  /* 0x000000061058723c */ /* 0x040fec0000001858 */
[----:B------:R-:W3:Y:S01]  /*b8b0*/  MUFU.EX2 R45, R45 ;  /* 0x0000002d002d7308 */ /* 0x000ee20000000800 */
[----:B--2---:R-:W-:Y:S01]  /*b8c0*/  FADD.FTZ R29, R53, R29 ;  /* 0x0000001d351d7221 */ /* 0x004fe20000010000 */
[C---:B------:R-:W-:Y:S06]  /*b8d0*/  HMMA.16816.F32 R76, R16.reuse, R20, R76 ;  /* 0x00000014104c723c */ /* 0x040fec000000184c */
[----:B------:R-:W2:Y:S01]  /*b8e0*/  MUFU.EX2 R149, R149 ;  /* 0x0000009500957308 */ /* 0x000ea20000000800 */
[----:B-1----:R-:W-:Y:S01]  /*b8f0*/  FADD.FTZ R227, R50, R29 ;  /* 0x0000001d32e37221 */ /* 0x002fe20000010000 */
[----:B------:R-:W-:Y:S01]  /*b900*/  HMMA.16816.F32 R72, R16, R22, R72 ;  /* 0x000000161048723c */ /* 0x000fe20000001848 */
[----:B------:R-:W1:Y:S05]  /*b910*/  LDSM.16.MT88.4 R16, [R192+0x7800] ;  /* 0x00780000c010783b */ /* 0x000e6a0000004200 */
[----:B------:R-:W4:Y:S01]  /*b920*/  MUFU.EX2 R148, R148 ;  /* 0x0000009400947308 */ /* 0x000f220000000800 */
[----:B---3--:R-:W-:Y:S01]  /*b930*/  FADD.FTZ R43, R45, R43 ;  /* 0x0000002b2d2b7221 */ /* 0x008fe20000010000 */
[C---:B------:R-:W-:Y:S06]  /*b940*/  HMMA.16816.F32 R128, R24.reuse, R12, R128 ;  /* 0x0000000c1880723c */ /* 0x040fec0000001880 */
[----:B------:R-:W3:Y:S01]  /*b950*/  MUFU.EX2 R65, R65 ;  /* 0x0000004100417308 */ /* 0x000ee20000000800 */
[----:B--2---:R-:W-:Y:S01]  /*b960*/  FADD.FTZ R34, R149, R34 ;  /* 0x0000002295227221 */ /* 0x004fe20000010000 */
[----:B------:R-:W-:Y:S01]  /*b970*/  HMMA.16816.F32 R116, R24, R14, R116 ;  /* 0x0000000e1874723c */ /* 0x000fe20000001874 */
[----:B------:R-:W2:Y:S02]  /*b980*/  LDSM.16.MT88.4 R12, [R190+0x7800] ;  /* 0x00780000be0c783b */ /* 0x000ea40000004200 */
[----:B----4-:R-:W-:-:S05]  /*b990*/  FADD.FTZ R34, R148, R34 ;  /* 0x0000002294227221 */ /* 0x010fca0000010000 */
[----:B------:R-:W-:Y:S01]  /*b9a0*/  HMMA.16816.F32 R112, R24, R8, R112 ;  /* 0x000000081870723c */ /* 0x000fe20000001870 */
[----:B---3--:R-:W-:-:S07]  /*b9b0*/  FADD.FTZ R230, R65, R34 ;  /* 0x0000002241e67221 */ /* 0x008fce0000010000 */
[C---:B------:R-:W-:Y:S01]  /*b9c0*/  HMMA.16816.F32 R100, R24.reuse, R10, R100 ;  /* 0x0000000a1864723c */ /* 0x040fe20000001864 */
[----:B------:R-:W3:Y:S07]  /*b9d0*/  LDSM.16.MT88.4 R8, [R189+0x7800] ;  /* 0x00780000bd08783b */ /* 0x000eee0000004200 */
[C---:B------:R-:W-:Y:S08]  /*b9e0*/  HMMA.16816.F32 R96, R24.reuse, R4, R96 ;  /* 0x000000041860723c */ /* 0x040ff00000001860 */
[C---:B------:R-:W-:Y:S01]  /*b9f0*/  HMMA.16816.F32 R84, R24.reuse, R6, R84 ;  /* 0x000000061854723c */ /* 0x040fe20000001854 */
[----:B------:R-:W4:Y:S07]  /*ba00*/  LDSM.16.MT88.4 R4, [R188+0x7800] ;  /* 0x00780000bc04783b */ /* 0x000f2e0000004200 */
[C---:B------:R-:W-:Y:S07]  /*ba10*/  HMMA.16816.F32 R80, R24.reuse, R20, R80 ;  /* 0x000000141850723c */ /* 0x040fee0000001850 */
[----:B------:R-:W-:Y:S01]  /*ba20*/  F2FP.PACK_AB R20, R59, R62 ;  /* 0x0000003e3b14723e */ /* 0x000fe200000000ff */
[----:B------:R-:W-:Y:S01]  /*ba30*/  HMMA.16816.F32 R68, R24, R22, R68 ;  /* 0x000000161844723c */ /* 0x000fe20000001844 */
[----:B------:R-:W5:Y:S01]  /*ba40*/  MUFU.EX2 R24, R46 ;  /* 0x0000002e00187308 */ /* 0x000f620000000800 */
[----:B------:R-:W-:-:S05]  /*ba50*/  F2FP.PACK_AB R21, R54, R55 ;  /* 0x000000373615723e */ /* 0x000fca00000000ff */
[--C-:B------:R-:W-:Y:S01]  /*ba60*/  FFMA.FTZ R25, R36, c[0x0][0x23c], -R44.reuse ;  /* 0x00008f0024197a23 */ /* 0x100fe2000001082c */
[----:B------:R-:W-:Y:S01]  /*ba70*/  F2FP.PACK_AB R22, R56, R58 ;  /* 0x0000003a3816723e */ /* 0x000fe200000000ff */
[----:B------:R-:W-:Y:S01]  /*ba80*/  FFMA.FTZ R26, R42, c[0x0][0x23c], -R44 ;  /* 0x00008f002a1a7a23 */ /* 0x000fe2000001082c */
[----:B------:R-:W-:-:S03]  /*ba90*/  F2FP.PACK_AB R23, R50, R53 ;  /* 0x000000353217723e */ /* 0x000fc600000000ff */
[----:B------:R-:W2:Y:S04]  /*baa0*/  MUFU.EX2 R25, R25 ;  /* 0x0000001900197308 */ /* 0x000ea80000000800 */
[----:B-1----:R-:W-:Y:S01]  /*bab0*/  HMMA.16816.F32 R124, R20, R16, R124 ;  /* 0x00000010147c723c */ /* 0x002fe2000000187c */
[----:B-----5:R-:W-:-:S03]  /*bac0*/  FADD.FTZ R43, R24, R43 ;  /* 0x0000002b182b7221 */ /* 0x020fc60000010000 */
[----:B------:R-:W1:Y:S04]  /*bad0*/  MUFU.EX2 R26, R26 ;  /* 0x0000001a001a7308 */ /* 0x000e680000000800 */
[----:B------:R-:W-:Y:S01]  /*bae0*/  HMMA.16816.F32 R120, R20, R18, R120 ;  /* 0x000000121478723c */ /* 0x000fe20000001878 */
[----:B--2---:R-:W-:-:S07]  /*baf0*/  FADD.FTZ R43, R25, R43 ;  /* 0x0000002b192b7221 */ /* 0x004fce0000010000 */
[----:B------:R-:W-:Y:S01]  /*bb00*/  HMMA.16816.F32 R108, R20, R12, R108 ;  /* 0x0000000c146c723c */ /* 0x000fe2000000186c */
[----:B-1----:R-:W-:-:S07]  /*bb10*/  FADD.FTZ R229, R26, R43 ;  /* 0x0000002b1ae57221 */ /* 0x002fce0000010000 */
[C---:B------:R-:W-:Y:S08]  /*bb20*/  HMMA.16816.F32 R104, R20.reuse, R14, R104 ;  /* 0x0000000e1468723c */ /* 0x040ff00000001868 */
[C---:B---3--:R-:W-:Y:S08]  /*bb30*/  HMMA.16816.F32 R92, R20.reuse, R8, R92 ;  /* 0x00000008145c723c */ /* 0x048ff0000000185c */
        /* <DEDUP_REMOVED lines=17> */
.L_x_664:
[----:B------:R-:W-:-:S07]  /*bc50*/  IADD3 R226, R28, -0x1, RZ ;  /* 0xffffffff1ce27810 */ /* 0x000fce0007ffe0ff */
.L_x_667:
[----:B------:R-:W-:-:S13]  /*bc60*/  ISETP.GE.AND P0, PT, R226, RZ, PT ;  /* 0x000000ffe200720c */ /* 0x000fda0003f06270 */
[----:B------:R-:W-:Y:S05]  /*bc70*/  @!P0 BRA `(.L_x_668) ;  /* 0x00002f7000008947 */ /* 0x000fea0003800000 */
[C---:B------:R-:W-:Y:S01]  /*bc80*/  SHF.L.U64.HI R225, R156.reuse, 0x5, R157 ;  /* 0x000000059ce17819 */ /* 0x040fe2000001029d */
[----:B------:R-:W-:Y:S01]  /*bc90*/  IMAD.SHL.U32 R224, R156, 0x20, RZ ;  /* 0x000000209ce07824 */ /* 0x000fe200078e00ff */
[C---:B------:R-:W-:Y:S01]  /*bca0*/  SHF.L.U64.HI R223, R152.reuse, 0x5, R153 ;  /* 0x0000000598df7819 */ /* 0x040fe20000010299 */
[----:B------:R-:W-:Y:S01]  /*bcb0*/  IMAD.SHL.U32 R222, R152, 0x20, RZ ;  /* 0x0000002098de7824 */ /* 0x000fe200078e00ff */
[----:B------:R-:W-:Y:S01]  /*bcc0*/  MOV R3, R135 ;  /* 0x0000008700037202 */ /* 0x000fe20000000f00 */
[----:B------:R-:W-:Y:S01]  /*bcd0*/  IMAD.MOV.U32 R132, RZ, RZ, R136 ;  /* 0x000000ffff847224 */ /* 0x000fe200078e0088 */
[----:B------:R-:W-:Y:S01]  /*bce0*/  MOV R0, R133 ;  /* 0x0000008500007202 */ /* 0x000fe20000000f00 */
[----:B------:R-:W-:Y:S01]  /*bcf0*/  IMAD.MOV.U32 R2, RZ, RZ, R134 ;  /* 0x000000ffff027224 */ /* 0x000fe200078e0086 */
[----:B------:R-:W-:Y:S01]  /*bd00*/  MOV R232, R154 ;  /* 0x0000009a00e87202 */ /* 0x000fe20000000f00 */
[----:B------:R-:W-:Y:S01]  /*bd10*/  IMAD.MOV.U32 R233, RZ, RZ, R159 ;  /* 0x000000ffffe97224 */ /* 0x000fe200078e009f */
[----:B------:R-:W-:Y:S05]  /*bd20*/  BRA `(.L_x_669) ;  /* 0x0000019000007947 */ /* 0x000fea0003800000 */
.L_x_671:
        /* <DEDUP_REMOVED lines=9> */
[-C--:B------:R-:W-:Y:S02]  /*bdc0*/  IADD3 R6, P1, R8, R222.reuse, RZ ;  /* 0x000000de08067210 */ /* 0x080fe40007f3e0ff */
[----:B------:R-:W-:Y:S02]  /*bdd0*/  LEA.HI.X R9, R5, c[0x0][0x16c], R4, 0x1, P2 ;  /* 0x00005b0005097a11 */ /* 0x000fe400010f0c04 */
[-C--:B------:R-:W-:Y:S03]  /*bde0*/  IADD3 R10, P2, R6, R222.reuse, RZ ;  /* 0x000000de060a7210 */ /* 0x080fe60007f5e0ff */
[----:B------:R-:W-:Y:S01]  /*bdf0*/  @!PT LDS RZ, [RZ] ;  /* 0x00000000fffff984 */ /* 0x000fe20000000800 */
[----:B------:R-:W-:Y:S01]  /*be00*/  @!PT LDS RZ, [RZ] ;  /* 0x00000000fffff984 */ /* 0x000fe20000000800 */
[----:B------:R-:W-:Y:S01]  /*be10*/  @!PT LDS RZ, [RZ] ;  /* 0x00000000fffff984 */ /* 0x000fe20000000800 */
[----:B------:R1:W-:Y:S01]  /*be20*/  LDGSTS.E.BYPASS.LTC128B.128 [R210+0x4000], [R8.64] ;  /* 0x0400000008d27fae */ /* 0x0003e2000b901d44 */
[--C-:B------:R-:W-:Y:S01]  /*be30*/  IMAD.X R7, R9, 0x1, R223.reuse, P1 ;  /* 0x0000000109077824 */ /* 0x100fe200008e06df */
[----:B------:R-:W-:Y:S03]  /*be40*/  IADD3 R4, P1, R10, R222, RZ ;  /* 0x000000de0a047210 */ /* 0x000fe60007f3e0ff */
[--C-:B------:R-:W-:Y:S01]  /*be50*/  IMAD.X R11, R7, 0x1, R223.reuse, P2 ;  /* 0x00000001070b7824 */ /* 0x100fe200010e06df */
[----:B------:R1:W-:Y:S03]  /*be60*/  LDGSTS.E.BYPASS.LTC128B.128 [R210+0x4800], [R6.64] ;  /* 0x0480000006d27fae */ /* 0x0003e6000b901d44 */
[----:B------:R-:W-:Y:S01]  /*be70*/  IMAD.X R5, R11, 0x1, R223, P1 ;  /* 0x000000010b057824 */ /* 0x000fe200008e06df */
[----:B------:R1:W-:Y:S04]  /*be80*/  LDGSTS.E.BYPASS.LTC128B.128 [R210+0x5000], [R10.64] ;  /* 0x050000000ad27fae */ /* 0x0003e8000b901d44 */
[----:B------:R1:W-:Y:S04]  /*be90*/  LDGSTS.E.BYPASS.LTC128B.128 [R210+0x5800], [R4.64] ;  /* 0x0580000004d27fae */ /* 0x0003e8000b901d44 */
[----:B------:R-:W0:Y:S01]  /*bea0*/  LDGDEPBAR ;  /* 0x00000000000079af */ /* 0x000e220000000000 */
[----:B------:R-:W-:-:S05]  /*beb0*/  BRA `(.L_x_670) ;  /* 0x00000f3000007947 */ /* 0x000fca0003800000 */
.L_x_669:
[----:B------:R-:W-:Y:S04]  /*bec0*/  DEPBAR.LE SB0, 0x0 ;  /* 0x000080000000791a */ /* 0x000fe80000000000 */
[----:B------:R-:W-:Y:S01]  /*bed0*/  BAR.SYNC.DEFER_BLOCKING 0x0 ;  /* 0x0000000000007b1d */ /* 0x000fe20000010000 */
[----:B------:R-:W-:Y:S01]  /*bee0*/  SHF.R.S32.HI R5, RZ, 0x1f, R226 ;  /* 0x0000001fff057819 */ /* 0x000fe200000114e2 */
[----:B------:R-:W-:Y:S02]  /*bef0*/  IMAD R4, R200, R226, RZ ;  /* 0x000000e2c8047224 */ /* 0x000fe400078e02ff */
[-C--:B------:R-:W-:Y:S04]  /*bf00*/  IMAD.WIDE.U32 R6, R226, R201.reuse, R232 ;  /* 0x000000c9e2067225 */ /* 0x080fe800078e00e8 */
[----:B------:R-:W-:Y:S01]  /*bf10*/  IMAD R4, R5, R201, R4 ;  /* 0x000000c905047224 */ /* 0x000fe200078e0204 */
[----:B------:R-:W-:Y:S04]  /*bf20*/  LEA R8, P1, R6, c[0x0][0x170], 0x1 ;  /* 0x00005c0006087a11 */ /* 0x000fe800078208ff */
[----:B------:R-:W-:Y:S02]  /*bf30*/  IADD3 R4, R7, R4, RZ ;  /* 0x0000000407047210 */ /* 0x000fe40007ffe0ff */
[-C--:B------:R-:W-:Y:S02]  /*bf40*/  IADD3 R10, P0, R8, R224.reuse, RZ ;  /* 0x000000e0080a7210 */ /* 0x080fe40007f1e0ff */
[----:B------:R-:W-:Y:S02]  /*bf50*/  LEA.HI.X R9, R6, c[0x0][0x174], R4, 0x1, P1 ;  /* 0x00005d0006097a11 */ /* 0x000fe400008f0c04 */
[-C--:B------:R-:W-:Y:S02]  /*bf60*/  IADD3 R6, P1, R10, R224.reuse, RZ ;  /* 0x000000e00a067210 */ /* 0x080fe40007f3e0ff */
[-C--:B------:R-:W-:Y:S02]  /*bf70*/  IADD3.X R11, R9, R225.reuse, RZ, P0, !PT ;  /* 0x000000e1090b7210 */ /* 0x080fe400007fe4ff */
[----:B------:R-:W-:Y:S01]  /*bf80*/  IADD3 R4, P0, R6, R224, RZ ;  /* 0x000000e006047210 */ /* 0x000fe20007f1e0ff */
[----:B------:R-:W-:Y:S01]  /*bf90*/  @!PT LDS RZ, [RZ] ;  /* 0x00000000fffff984 */ /* 0x000fe20000000800 */
[----:B------:R-:W-:Y:S01]  /*bfa0*/  @!PT LDS RZ, [RZ] ;  /* 0x00000000fffff984 */ /* 0x000fe20000000800 */
[----:B------:R-:W-:Y:S01]  /*bfb0*/  @!PT LDS RZ, [RZ] ;  /* 0x00000000fffff984 */ /* 0x000fe20000000800 */
[----:B------:R1:W-:Y:S01]  /*bfc0*/  LDGSTS.E.BYPASS.LTC128B.128 [R210+0x6000], [R8.64] ;  /* 0x0600000008d27fae */ /* 0x0003e2000b901d44 */
[-C--:B------:R-:W-:Y:S04]  /*bfd0*/  IADD3.X R7, R11, R225.reuse, RZ, P1, !PT ;  /* 0x000000e10b077210 */ /* 0x080fe80000ffe4ff */
[----:B------:R-:W-:Y:S02]  /*bfe0*/  IADD3.X R5, R7, R225, RZ, P0, !PT ;  /* 0x000000e107057210 */ /* 0x000fe400007fe4ff */
[----:B------:R-:W-:Y:S01]  /*bff0*/  ISETP.GT.AND P0, PT, R226, RZ, PT ;  /* 0x000000ffe200720c */ /* 0x000fe20003f04270 */
[----:B------:R1:W-:Y:S08]  /*c000*/  LDGSTS.E.BYPASS.LTC128B.128 [R210+0x6800], [R10.64] ;  /* 0x068000000ad27fae */ /* 0x0003f0000b901d44 */
[----:B------:R2:W-:Y:S08]  /*c010*/  LDGSTS.E.BYPASS.LTC128B.128 [R210+0x7000], [R6.64] ;  /* 0x0700000006d27fae */ /* 0x0005f0000b901d44 */
[----:B------:R2:W-:Y:S08]  /*c020*/  LDGSTS.E.BYPASS.LTC128B.128 [R210+0x7800], [R4.64] ;  /* 0x0780000004d27fae */ /* 0x0005f0000b901d44 */
[----:B------:R-:W-:Y:S08]  /*c030*/  LDSM.16.M88.4 R64, [R198] ;  /* 0x00000000c640783b */ /* 0x000ff00000000200 */
[----:B------:R-:W2:Y:S08]  /*c040*/  LDSM.16.M88.4 R16, [R197+0x4000] ;  /* 0x00400000c510783b */ /* 0x000eb00000000200 */
[----:B------:R-:W1:Y:S08]  /*c050*/  LDSM.16.M88.4 R60, [R198+0x2000] ;  /* 0x00200000c63c783b */ /* 0x000e700000000200 */
[----:B------:R-:W0:Y:S08]  /*c060*/  LDGDEPBAR ;  /* 0x00000000000079af */ /* 0x000e300000000000 */
[----:B------:R-:W3:Y:S08]  /*c070*/  LDSM.16.M88.4 R32, [R197+0x4800] ;  /* 0x00480000c520783b */ /* 0x000ef00000000200 */
[----:B------:R-:W4:Y:S08]  /*c080*/  LDSM.16.M88.4 R48, [R197+0x5000] ;  /* 0x00500000c530783b */ /* 0x000f300000000200 */
[----:B------:R-:W5:Y:S08]  /*c090*/  LDSM.16.M88.4 R136, [R197+0x5800] ;  /* 0x00580000c588783b */ /* 0x000f700000000200 */
[----:B------:R-:W-:Y:S08]  /*c0a0*/  LDSM.16.M88.4 R140, [R196] ;  /* 0x00000000c48c783b */ /* 0x000ff00000000200 */
[----:B------:R-:W1:Y:S08]  /*c0b0*/  LDSM.16.M88.4 R144, [R191+0x4000] ;  /* 0x00400000bf90783b */ /* 0x000e700000000200 */
[----:B------:R-:W1:Y:S08]  /*c0c0*/  LDSM.16.M88.4 R148, [R196+0x2000] ;  /* 0x00200000c494783b */ /* 0x000e700000000200 */
[----:B------:R-:W1:Y:S08]  /*c0d0*/  LDSM.16.M88.4 R152, [R191+0x4800] ;  /* 0x00480000bf98783b */ /* 0x000e700000000200 */
[----:B------:R-:W-:Y:S08]  /*c0e0*/  LDSM.16.M88.4 R156, [R191+0x5800] ;  /* 0x00580000bf9c783b */ /* 0x000ff00000000200 */
[----:B------:R-:W-:Y:S08]  /*c0f0*/  LDSM.16.M88.4 R160, [R195] ;  /* 0x00000000c3a0783b */ /* 0x000ff00000000200 */
[----:B------:R-:W-:Y:S08]  /*c100*/  LDSM.16.M88.4 R164, [R194] ;  /* 0x00000000c2a4783b */ /* 0x000ff00000000200 */
[----:B------:R-:W-:Y:S08]  /*c110*/  LDSM.16.M88.4 R168, [R195+0x2000] ;  /* 0x00200000c3a8783b */ /* 0x000ff00000000200 */
[----:B------:R-:W-:Y:S08]  /*c120*/  LDSM.16.M88.4 R172, [R186] ;  /* 0x00000000baac783b */ /* 0x000ff00000000200 */
[----:B------:R-:W-:Y:S08]  /*c130*/  LDSM.16.M88.4 R176, [R185] ;  /* 0x00000000b9b0783b */ /* 0x000ff00000000200 */
[----:B------:R-:W-:Y:S01]  /*c140*/  LDSM.16.M88.4 R180, [R184] ;  /* 0x00000000b8b4783b */ /* 0x000fe20000000200 */
[-C--:B--2---:R-:W-:Y:S08]  /*c150*/  HMMA.16816.F32 R4, R64, R16.reuse, RZ ;  /* 0x000000104004723c */ /* 0x084ff000000018ff */
[C---:B-1----:R-:W-:Y:S08]  /*c160*/  HMMA.16816.F32 R8, R60.reuse, R16, RZ ;  /* 0x000000103c08723c */ /* 0x042ff000000018ff */
        /* <DEDUP_REMOVED lines=33> */
[----:B------:R-:W-:Y:S08]  /*c380*/  HMMA.16816.F32 R64, R140, R158, R64 ;  /* 0x0000009e8c40723c */ /* 0x000ff00000001840 */
        /* <DEDUP_REMOVED lines=17> */
[C---:B-1----:R-:W-:Y:S08]  /*c4a0*/  HMMA.16816.F32 R8, R136.reuse, R180, R8 ;  /* 0x000000b48808723c */ /* 0x042ff00000001808 */
        /* <DEDUP_REMOVED lines=8> */
[----:B------:R-:W2:Y:S01]  /*c530*/  MUFU.TANH R146, R5 ;  /* 0x0000000500927308 */ /* 0x000ea20000002400 */
[----:B------:R-:W-:Y:S02]  /*c540*/  FMUL.FTZ R9, R9, c[0x0][0x2ec] ;  /* 0x0000bb0009097a20 */ /* 0x000fe40000410000 */
[----:B------:R-:W-:Y:S02]  /*c550*/  FMUL.FTZ R10, R10, c[0x0][0x2ec] ;  /* 0x0000bb000a0a7a20 */ /* 0x000fe40000410000 */
[----:B------:R-:W-:Y:S02]  /*c560*/  FMUL.FTZ R11, R11, c[0x0][0x2ec] ;  /* 0x0000bb000b0b7a20 */ /* 0x000fe40000410000 */
[----:B------:R-:W-:Y:S02]  /*c570*/  FMUL.FTZ R12, R12, c[0x0][0x2ec] ;  /* 0x0000bb000c0c7a20 */ /* 0x000fe40000410000 */
[----:B------:R-:W-:Y:S01]  /*c580*/  FMUL.FTZ R13, R13, c[0x0][0x2ec] ;  /* 0x0000bb000d0d7a20 */ /* 0x000fe20000410000 */
[----:B------:R-:W3:Y:S01]  /*c590*/  MUFU.TANH R145, R6 ;  /* 0x0000000600917308 */ /* 0x000ee20000002400 */
[----:B------:R-:W-:Y:S02]  /*c5a0*/  FMUL.FTZ R16, R16, c[0x0][0x2ec] ;  /* 0x0000bb0010107a20 */ /* 0x000fe40000410000 */
[----:B------:R-:W-:Y:S02]  /*c5b0*/  FMUL.FTZ R17, R17, c[0x0][0x2ec] ;  /* 0x0000bb0011117a20 */ /* 0x000fe40000410000 */
[----:B------:R-:W-:Y:S02]  /*c5c0*/  FMUL.FTZ R18, R18, c[0x0][0x2ec] ;  /* 0x0000bb0012127a20 */ /* 0x000fe40000410000 */
[----:B------:R-:W-:Y:S03]  /*c5d0*/  FMUL.FTZ R19, R19, c[0x0][0x2ec] ;  /* 0x0000bb0013137a20 */ /* 0x000fe60000410000 */
[----:B------:R4:W1:Y:S10]  /*c5e0*/  MUFU.TANH R144, R7 ;  /* 0x0000000700907308 */ /* 0x0008740000002400 */
[----:B------:R-:W1:Y:S10]  /*c5f0*/  MUFU.TANH R140, R8 ;  /* 0x00000008008c7308 */ /* 0x000e740000002400 */
[----:B------:R-:W1:Y:S01]  /*c600*/  MUFU.TANH R143, R9 ;  /* 0x00000009008f7308 */ /* 0x000e620000002400 */
[----:B----4-:R-:W4:Y:S09]  /*c610*/  LDSM.16.M88.4 R4, [R184+0x800] ;  /* 0x00080000b804783b */ /* 0x010f320000000200 */
[----:B------:R-:W1:Y:S10]  /*c620*/  MUFU.TANH R142, R10 ;  /* 0x0000000a008e7308 */ /* 0x000e740000002400 */
[----:B------:R5:W1:Y:S10]  /*c630*/  MUFU.TANH R141, R11 ;  /* 0x0000000b008d7308 */ /* 0x000a740000002400 */
[----:B------:R1:W1:Y:S10]  /*c640*/  MUFU.TANH R160, R12 ;  /* 0x0000000c00a07308 */ /* 0x0002740000002400 */
[----:B------:R2:W2:Y:S01]  /*c650*/  MUFU.TANH R148, R13 ;  /* 0x0000000d00947308 */ /* 0x0004a20000002400 */
[----:B-----5:R-:W5:Y:S01]  /*c660*/  LDSM.16.M88.4 R8, [R184+0x1000] ;  /* 0x00100000b808783b */ /* 0x020f620000000200 */
[-C--:B----4-:R-:W-:Y:S08]  /*c670*/  HMMA.16816.F32 R20, R152, R4.reuse, R20 ;  /* 0x000000049814723c */ /* 0x090ff00000001814 */
[----:B------:R-:W4:Y:S01]  /*c680*/  MUFU.TANH R149, R16 ;  /* 0x0000001000957308 */ /* 0x000f220000002400 */
[C---:B------:R-:W-:Y:S04]  /*c690*/  HMMA.16816.F32 R24, R136.reuse, R4, R24 ;  /* 0x000000048818723c */ /* 0x040fe80000001818 */
[----:B-1----:R-:W-:Y:S05]  /*c6a0*/  FMUL.FTZ R12, R15, c[0x0][0x2ec] ;  /* 0x0000bb000f0c7a20 */ /* 0x002fea0000410000 */
[----:B------:R1:W1:Y:S01]  /*c6b0*/  MUFU.TANH R156, R17 ;  /* 0x00000011009c7308 */ /* 0x0002620000002400 */
[-C--:B------:R-:W-:Y:S03]  /*c6c0*/  HMMA.16816.F32 R28, R136, R6.reuse, R28 ;  /* 0x00000006881c723c */ /* 0x080fe6000000181c */
[----:B--2---:R-:W-:Y:S05]  /*c6d0*/  FMUL.FTZ R13, R14, c[0x0][0x2ec] ;  /* 0x0000bb000e0d7a20 */ /* 0x004fea0000410000 */
[C---:B------:R-:W-:Y:S01]  /*c6e0*/  HMMA.16816.F32 R32, R152.reuse, R6, R32 ;  /* 0x000000069820723c */ /* 0x040fe20000001820 */
[----:B------:R2:W2:Y:S01]  /*c6f0*/  MUFU.TANH R150, R18 ;  /* 0x0000001200967308 */ /* 0x0004a20000002400 */
[----:B------:R-:W3:Y:S01]  /*c700*/  LDSM.16.M88.4 R4, [R184+0x1800] ;  /* 0x00180000b804783b */ /* 0x000ee20000000200 */
[----:B------:R-:W-:Y:S04]  /*c710*/  DEPBAR.LE SB0, 0x0 ;  /* 0x000080000000791a */ /* 0x000fe80000000000 */
[----:B------:R-:W-:Y:S02]  /*c720*/  FMUL.FTZ R15, R23, c[0x0][0x2ec] ;  /* 0x0000bb00170f7a20 */ /* 0x000fe40000410000 */
[----:B------:R-:W-:Y:S02]  /*c730*/  FMUL.FTZ R25, R25, c[0x0][0x2ec] ;  /* 0x0000bb0019197a20 */ /* 0x000fe40000410000 */
[----:B------:R4:W3:Y:S01]  /*c740*/  MUFU.TANH R161, R19 ;  /* 0x0000001300a17308 */ /* 0x0008e20000002400 */
[----:B------:R-:W-:Y:S01]  /*c750*/  BAR.SYNC.DEFER_BLOCKING 0x0 ;  /* 0x0000000000007b1d */ /* 0x000fe20000010000 */
[----:B------:R-:W-:Y:S01]  /*c760*/  FMUL.FTZ R26, R26, c[0x0][0x2ec] ;  /* 0x0000bb001a1a7a20 */ /* 0x000fe20000410000 */
[-C--:B-----5:R-:W-:Y:S05]  /*c770*/  HMMA.16816.F32 R36, R152, R8.reuse, R36 ;  /* 0x000000089824723c */ /* 0x0a0fea0000001824 */
[----:B-1----:R-:W-:Y:S02]  /*c780*/  FMUL.FTZ R17, R22, c[0x0][0x2ec] ;  /* 0x0000bb0016117a20 */ /* 0x002fe40000410000 */
[----:B------:R1:W1:Y:S01]  /*c790*/  MUFU.TANH R168, R25 ;  /* 0x0000001900a87308 */ /* 0x0002620000002400 */
[----:B------:R-:W-:Y:S01]  /*c7a0*/  FMUL.FTZ R24, R24, c[0x0][0x2ec] ;  /* 0x0000bb0018187a20 */ /* 0x000fe20000410000 */
[C---:B------:R-:W-:Y:S04]  /*c7b0*/  HMMA.16816.F32 R40, R136.reuse, R8, R40 ;  /* 0x000000088828723c */ /* 0x040fe80000001828 */
[----:B--2---:R-:W-:Y:S02]  /*c7c0*/  FMUL.FTZ R18, R21, c[0x0][0x2ec] ;  /* 0x0000bb0015127a20 */ /* 0x004fe40000410000 */
[----:B------:R-:W-:Y:S02]  /*c7d0*/  FMUL.FTZ R16, R33, c[0x0][0x2ec] ;  /* 0x0000bb0021107a20 */ /* 0x000fe40000410000 */
[----:B------:R2:W2:Y:S01]  /*c7e0*/  MUFU.TANH R171, R26 ;  /* 0x0000001a00ab7308 */ /* 0x0004a20000002400 */
[-C--:B------:R-:W-:Y:S03]  /*c7f0*/  HMMA.16816.F32 R44, R136, R10.reuse, R44 ;  /* 0x0000000a882c723c */ /* 0x080fe6000000182c */
[----:B----4-:R-:W-:Y:S02]  /*c800*/  FMUL.FTZ R19, R20, c[0x0][0x2ec] ;  /* 0x0000bb0014137a20 */ /* 0x010fe40000410000 */
[----:B------:R-:W-:Y:S02]  /*c810*/  FMUL.FTZ R14, R34, c[0x0][0x2ec] ;  /* 0x0000bb00220e7a20 */ /* 0x000fe40000410000 */
[----:B------:R-:W-:Y:S01]  /*c820*/  FMUL.FTZ R27, R27, c[0x0][0x2ec] ;  /* 0x0000bb001b1b7a20 */ /* 0x000fe20000410000 */
[C---:B------:R-:W-:Y:S01]  /*c830*/  HMMA.16816.F32 R48, R152.reuse, R10, R48 ;  /* 0x0000000a9830723c */ /* 0x040fe20000001830 */
[----:B------:R-:W4:Y:S03]  /*c840*/  MUFU.TANH R13, R13 ;  /* 0x0000000d000d7308 */ /* 0x000f260000002400 */
[----:B------:R-:W-:Y:S02]  /*c850*/  FMUL.FTZ R28, R28, c[0x0][0x2ec] ;  /* 0x0000bb001c1c7a20 */ /* 0x000fe40000410000 */
[----:B-1----:R-:W-:Y:S02]  /*c860*/  FMUL.FTZ R25, R35, c[0x0][0x2ec] ;  /* 0x0000bb0023197a20 */ /* 0x002fe40000410000 */
[-C--:B---3--:R-:W-:Y:S03]  /*c870*/  HMMA.16816.F32 R52, R152, R4.reuse, R52 ;  /* 0x000000049834723c */ /* 0x088fe60000001834 */
[----:B------:R-:W1:Y:S01]  /*c880*/  MUFU.TANH R12, R12 ;  /* 0x0000000c000c7308 */ /* 0x000e620000002400 */
[----:B------:R-:W-:Y:S02]  /*c890*/  FMUL.FTZ R29, R29, c[0x0][0x2ec] ;  /* 0x0000bb001d1d7a20 */ /* 0x000fe40000410000 */
[----:B------:R-:W-:Y:S02]  /*c8a0*/  FMUL.FTZ R30, R30, c[0x0][0x2ec] ;  /* 0x0000bb001e1e7a20 */ /* 0x000fe40000410000 */
[C---:B------:R-:W-:Y:S04]  /*c8b0*/  HMMA.16816.F32 R56, R136.reuse, R4, R56 ;  /* 0x000000048838723c */ /* 0x040fe80000001838 */
[----:B--2---:R-:W-:Y:S01]  /*c8c0*/  FMUL.FTZ R26, R32, c[0x0][0x2ec] ;  /* 0x0000bb00201a7a20 */ /* 0x004fe20000410000 */
[----:B------:R-:W2:Y:S01]  /*c8d0*/  MUFU.TANH R19, R19 ;  /* 0x0000001300137308 */ /* 0x000ea20000002400 */
[----:B------:R-:W-:Y:S02]  /*c8e0*/  FMUL.FTZ R31, R31, c[0x0][0x2ec] ;  /* 0x0000bb001f1f7a20 */ /* 0x000fe40000410000 */
[-C--:B------:R-:W-:Y:S04]  /*c8f0*/  HMMA.16816.F32 R60, R136, R6.reuse, R60 ;  /* 0x00000006883c723c */ /* 0x080fe8000000183c */
[----:B------:R-:W-:Y:S02]  /*c900*/  FMUL.FTZ R36, R36, c[0x0][0x2ec] ;  /* 0x0000bb0024247a20 */ /* 0x000fe40000410000 */
[----:B------:R-:W-:Y:S01]  /*c910*/  FMUL.FTZ R37, R37, c[0x0][0x2ec] ;  /* 0x0000bb0025257a20 */ /* 0x000fe20000410000 */
[----:B------:R-:W3:Y:S01]  /*c920*/  MUFU.TANH R18, R18 ;  /* 0x0000001200127308 */ /* 0x000ee20000002400 */
[----:B------:R-:W-:Y:S04]  /*c930*/  HMMA.16816.F32 R64, R152, R6, R64 ;  /* 0x000000069840723c */ /* 0x000fe80000001840 */
[----:B------:R-:W-:Y:S02]  /*c940*/  FMUL.FTZ R38, R38, c[0x0][0x2ec] ;  /* 0x0000bb0026267a20 */ /* 0x000fe40000410000 */
[----:B------:R-:W-:Y:S02]  /*c950*/  FMUL.FTZ R39, R39, c[0x0][0x2ec] ;  /* 0x0000bb0027277a20 */ /* 0x000fe40000410000 */
[----:B------:R-:W-:Y:S01]  /*c960*/  FMUL.FTZ R40, R40, c[0x0][0x2ec] ;  /* 0x0000bb0028287a20 */ /* 0x000fe20000410000 */
[----:B------:R-:W1:Y:S03]  /*c970*/  MUFU.TANH R17, R17 ;  /* 0x0000001100117308 */ /* 0x000e660000002400 */
[----:B------:R-:W-:Y:S02]  /*c980*/  FMUL.FTZ R41, R41, c[0x0][0x2ec] ;  /* 0x0000bb0029297a20 */ /* 0x000fe40000410000 */
[----:B------:R-:W-:Y:S02]  /*c990*/  FMUL.FTZ R42, R42, c[0x0][0x2ec] ;  /* 0x0000bb002a2a7a20 */ /* 0x000fe40000410000 */
[----:B------:R-:W-:Y:S02]  /*c9a0*/  FMUL.FTZ R43, R43, c[0x0][0x2ec] ;  /* 0x0000bb002b2b7a20 */ /* 0x000fe40000410000 */
[----:B------:R-:W-:Y:S01]  /*c9b0*/  FMUL.FTZ R44, R44, c[0x0][0x2ec] ;  /* 0x0000bb002c2c7a20 */ /* 0x000fe20000410000 */
[----:B------:R-:W1:Y:S01]  /*c9c0*/  MUFU.TANH R15, R15 ;  /* 0x0000000f000f7308 */ /* 0x000e620000002400 */
[----:B------:R-:W-:Y:S02]  /*c9d0*/  FMUL.FTZ R45, R45, c[0x0][0x2ec] ;  /* 0x0000bb002d2d7a20 */ /* 0x000fe40000410000 */
        /* <DEDUP_REMOVED lines=25> */
[----:B------:R-:W-:Y:S05]  /*cb70*/  FMUL.FTZ R67, R67, c[0x0][0x2ec] ;  /* 0x0000bb0043437a20 */ /* 0x000fea0000410000 */
        /* <DEDUP_REMOVED lines=37> */
[----:B------:R1:W1:Y:S02]  /*cdd0*/  MUFU.TANH R179, R67 ;  /* 0x0000004300b37308 */ /* 0x0002640000002400 */
[----:B-1234-:R-:W-:-:S05]  /*cde0*/  @P0 BRA `(.L_x_671) ;  /* 0xffffef4000000947 */ /* 0x01efca000383ffff */
.L_x_670:
        /* <DEDUP_REMOVED lines=68> */
[----:B------:R-:W-:Y:S02]  /*d230*/  IADD3 R226, R226, -0x1, RZ ;  /* 0xffffffffe2e27810 */ /* 0x000fe40007ffe0ff */
[----:B------:R-:W-:Y:S05]  /*d240*/  FMNMX.FTZ R6, R167, R6, !PT ;  /* 0x00000006a7067209 */ /* 0x000fea0007810000 */
[----:B------:R-:W1:Y:S02]  /*d250*/  SHFL.BFLY PT, R9, R6, 0x2, 0x1f ;  /* 0x0c401f0006097f89 */ /* 0x000e6400000e0000 */
[----:B-1----:R-:W-:Y:S02]  /*d260*/  FMNMX.FTZ R6, R6, R9, !PT ;  /* 0x0000000906067209 */ /* 0x002fe40007810000 */
[----:B------:R-:W-:Y:S04]  /*d270*/  FMNMX.FTZ R8, R4, R8, !PT ;  /* 0x0000000804087209 */ /* 0x000fe80007810000 */
[----:B------:R-:W1:Y:S01]  /*d280*/  SHFL.BFLY PT, R4, R5, 0x2, 0x1f ;  /* 0x0c401f0005047f89 */ /* 0x000e6200000e0000 */
[----:B------:R-:W-:Y:S07]  /*d290*/  FMNMX.FTZ R7, R10, R7, !PT ;  /* 0x000000070a077209 */ /* 0x000fee0007810000 */
[----:B------:R-:W2:Y:S08]  /*d2a0*/  SHFL.BFLY PT, R136, R8, 0x1, 0x1f ;  /* 0x0c201f0008887f89 */ /* 0x000eb000000e0000 */
[----:B------:R-:W3:Y:S01]  /*d2b0*/  SHFL.BFLY PT, R135, R7, 0x1, 0x1f ;  /* 0x0c201f0007877f89 */ /* 0x000ee200000e0000 */
[----:B-1----:R-:W-:Y:S07]  /*d2c0*/  FMNMX.FTZ R4, R5, R4, !PT ;  /* 0x0000000405047209 */ /* 0x002fee0007810000 */
[----:B------:R-:W1:Y:S01]  /*d2d0*/  SHFL.BFLY PT, R134, R6, 0x1, 0x1f ;  /* 0x0c201f0006867f89 */ /* 0x000e6200000e0000 */
[----:B--2---:R-:W-:Y:S07]  /*d2e0*/  FMNMX.FTZ R136, R8, R136, !PT ;  /* 0x0000008808887209 */ /* 0x004fee0007810000 */
[----:B------:R-:W2:Y:S01]  /*d2f0*/  SHFL.BFLY PT, R133, R4, 0x1, 0x1f ;  /* 0x0c201f0004857f89 */ /* 0x000ea200000e0000 */
[C---:B------:R-:W-:Y:S01]  /*d300*/  FSETP.NEU.FTZ.AND P1, PT, R136.reuse, -INF , PT ;  /* 0xff8000008800780b */ /* 0x040fe20003f3d000 */
[C---:B------:R-:W-:Y:S02]  /*d310*/  FMUL.FTZ R250, R136.reuse, c[0x0][0x23c] ;  /* 0x00008f0088fa7a20 */ /* 0x040fe40000410000 */
[----:B------:R-:W-:Y:S01]  /*d320*/  FADD.FTZ R132, -R136, R132 ;  /* 0x0000008488847221 */ /* 0x000fe20000010100 */
[----:B---3--:R-:W-:Y:S02]  /*d330*/  FMNMX.FTZ R135, R7, R135, !PT ;  /* 0x0000008707877209 */ /* 0x008fe40007810000 */
[----:B------:R-:W-:Y:S01]  /*d340*/  FSEL R250, R250, RZ, P1 ;  /* 0x000000fffafa7208 */ /* 0x000fe20000800000 */
[----:B------:R-:W-:Y:S01]  /*d350*/  FMUL.FTZ R132, R132, c[0x0][0x23c] ;  /* 0x00008f0084847a20 */ /* 0x000fe20000410000 */
[C---:B------:R-:W-:Y:S01]  /*d360*/  FSETP.NEU.FTZ.AND P1, PT, R135.reuse, -INF , PT ;  /* 0xff8000008700780b */ /* 0x040fe20003f3d000 */
[----:B------:R-:W-:Y:S02]  /*d370*/  FMUL.FTZ R243, R135, c[0x0][0x23c] ;  /* 0x00008f0087f37a20 */ /* 0x000fe40000410000 */
[--C-:B------:R-:W-:Y:S02]  /*d380*/  FFMA.FTZ R155, R19, c[0x0][0x23c], -R250.reuse ;  /* 0x00008f00139b7a23 */ /* 0x100fe400000108fa */
[----:B------:R-:W3:Y:S01]  /*d390*/  MUFU.EX2 R132, R132 ;  /* 0x0000008400847308 */ /* 0x000ee20000000800 */
[----:B------:R-:W-:Y:S01]  /*d3a0*/  FSEL R243, R243, RZ, P1 ;  /* 0x000000fff3f37208 */ /* 0x000fe20000800000 */
[--C-:B------:R-:W-:Y:S01]  /*d3b0*/  FFMA.FTZ R154, R18, c[0x0][0x23c], -R250.reuse ;  /* 0x00008f00129a7a23 */ /* 0x100fe200000108fa */
[----:B-1----:R-:W-:Y:S01]  /*d3c0*/  FMNMX.FTZ R134, R6, R134, !PT ;  /* 0x0000008606867209 */ /* 0x002fe20007810000 */
[----:B------:R-:W-:Y:S02]  /*d3d0*/  FADD.FTZ R3, -R135, R3 ;  /* 0x0000000387037221 */ /* 0x000fe40000010100 */
[--C-:B------:R-:W-:Y:S01]  /*d3e0*/  FFMA.FTZ R159, R147, c[0x0][0x23c], -R250.reuse ;  /* 0x00008f00939f7a23 */ /* 0x100fe200000108fa */
[----:B------:R-:W-:Y:S01]  /*d3f0*/  FSETP.NEU.FTZ.AND P1, PT, R134, -INF , PT ;  /* 0xff8000008600780b */ /* 0x000fe20003f3d000 */
[----:B------:R-:W-:Y:S01]  /*d400*/  FMUL.FTZ R3, R3, c[0x0][0x23c] ;  /* 0x00008f0003037a20 */ /* 0x000fe20000410000 */
[----:B--2---:R-:W-:Y:S01]  /*d410*/  FMNMX.FTZ R133, R4, R133, !PT ;  /* 0x0000008504857209 */ /* 0x004fe20007810000 */
[----:B------:R-:W-:Y:S01]  /*d420*/  MUFU.EX2 R155, R155 ;  /* 0x0000009b009b7308 */ /* 0x000fe20000000800 */
[--C-:B------:R-:W-:Y:S02]  /*d430*/  FFMA.FTZ R158, R146, c[0x0][0x23c], -R250.reuse ;  /* 0x00008f00929e7a23 */ /* 0x100fe400000108fa */
[--C-:B------:R-:W-:Y:S02]  /*d440*/  FFMA.FTZ R152, R145, c[0x0][0x23c], -R243.reuse ;  /* 0x00008f0091987a23 */ /* 0x100fe400000108f3 */
[--C-:B------:R-:W-:Y:S02]  /*d450*/  FFMA.FTZ R151, R144, c[0x0][0x23c], -R243.reuse ;  /* 0x00008f0090977a23 */ /* 0x100fe400000108f3 */
[--C-:B------:R-:W-:Y:S02]  /*d460*/  FFMA.FTZ R157, R149, c[0x0][0x23c], -R250.reuse ;  /* 0x00008f00959d7a23 */ /* 0x100fe400000108fa */
[----:B------:R-:W-:Y:S01]  /*d470*/  FFMA.FTZ R156, R156, c[0x0][0x23c], -R250 ;  /* 0x00008f009c9c7a23 */ /* 0x000fe200000108fa */
[----:B------:R-:W1:Y:S01]  /*d480*/  MUFU.EX2 R3, R3 ;  /* 0x0000000300037308 */ /* 0x000e620000000800 */
[--C-:B------:R-:W-:Y:S02]  /*d490*/  FFMA.FTZ R150, R150, c[0x0][0x23c], -R243.reuse ;  /* 0x00008f0096967a23 */ /* 0x100fe400000108f3 */
[--C-:B------:R-:W-:Y:S02]  /*d4a0*/  FFMA.FTZ R149, R161, c[0x0][0x23c], -R243.reuse ;  /* 0x00008f00a1957a23 */ /* 0x100fe400000108f3 */
[C---:B---3--:R-:W-:Y:S02]  /*d4b0*/  FMUL.FTZ R32, R132.reuse, R100 ;  /* 0x0000006484207220 */ /* 0x048fe40000410000 */
[C---:B------:R-:W-:Y:S02]  /*d4c0*/  FMUL.FTZ R33, R132.reuse, R101 ;  /* 0x0000006584217220 */ /* 0x040fe40000410000 */
[C---:B------:R-:W-:Y:S01]  /*d4d0*/  FMUL.FTZ R48, R132.reuse, R84 ;  /* 0x0000005484307220 */ /* 0x040fe20000410000 */
[----:B------:R-:W-:Y:S01]  /*d4e0*/  MUFU.EX2 R159, R159 ;  /* 0x0000009f009f7308 */ /* 0x000fe20000000800 */
[C---:B------:R-:W-:Y:S02]  /*d4f0*/  FMUL.FTZ R49, R132.reuse, R85 ;  /* 0x0000005584317220 */ /* 0x040fe40000410000 */
[C---:B------:R-:W-:Y:S02]  /*d500*/  FMUL.FTZ R4, R132.reuse, R128 ;  /* 0x0000008084047220 */ /* 0x040fe40000410000 */
[----:B------:R-:W-:Y:S02]  /*d510*/  FMUL.FTZ R5, R132, R129 ;  /* 0x0000008184057220 */ /* 0x000fe40000410000 */
[----:B------:R-:W-:Y:S02]  /*d520*/  FADD.FTZ R2, -R134, R2 ;  /* 0x0000000286027221 */ /* 0x000fe40000010100 */
[----:B------:R-:W-:Y:S01]  /*d530*/  FADD.FTZ R0, -R133, R0 ;  /* 0x0000000085007221 */ /* 0x000fe20000010100 */
[----:B------:R-:W2:Y:S01]  /*d540*/  MUFU.EX2 R158, R158 ;  /* 0x0000009e009e7308 */ /* 0x000ea20000000800 */
[----:B------:R-:W-:Y:S02]  /*d550*/  FMUL.FTZ R2, R2, c[0x0][0x23c] ;  /* 0x00008f0002027a20 */ /* 0x000fe40000410000 */
[----:B------:R-:W-:Y:S02]  /*d560*/  FMUL.FTZ R0, R0, c[0x0][0x23c] ;  /* 0x00008f0000007a20 */ /* 0x000fe40000410000 */
[C---:B-1----:R-:W-:Y:S02]  /*d570*/  FMUL.FTZ R18, R3.reuse, R118 ;  /* 0x0000007603127220 */ /* 0x042fe40000410000 */
[C---:B------:R-:W-:Y:S02]  /*d580*/  FMUL.FTZ R19, R3.reuse, R119 ;  /* 0x0000007703137220 */ /* 0x040fe40000410000 */
[C---:B------:R-:W-:Y:S01]  /*d590*/  FMUL.FTZ R34, R3.reuse, R102 ;  /* 0x0000006603227220 */ /* 0x040fe20000410000 */
[----:B------:R-:W-:Y:S01]  /*d5a0*/  MUFU.EX2 R152, R152 ;  /* 0x0000009800987308 */ /* 0x000fe20000000800 */
[C---:B------:R-:W-:Y:S02]  /*d5b0*/  FMUL.FTZ R35, R3.reuse, R103 ;  /* 0x0000006703237220 */ /* 0x040fe40000410000 */
[----:B------:R-:W-:Y:S01]  /*d5c0*/  LDSM.16.MT88.4 R100, [R190+0x7800] ;  /* 0x00780000be64783b */ /* 0x000fe20000004200 */
[C---:B------:R-:W-:Y:S02]  /*d5d0*/  FMUL.FTZ R50, R3.reuse, R86 ;  /* 0x0000005603327220 */ /* 0x040fe40000410000 */
[C---:B------:R-:W-:Y:S02]  /*d5e0*/  FMUL.FTZ R51, R3.reuse, R87 ;  /* 0x0000005703337220 */ /* 0x040fe40000410000 */
[C---:B------:R-:W-:Y:S02]  /*d5f0*/  FMUL.FTZ R6, R3.reuse, R130 ;  /* 0x0000008203067220 */ /* 0x040fe40000410000 */
[----:B------:R-:W1:Y:S01]  /*d600*/  MUFU.EX2 R151, R151 ;  /* 0x0000009700977308 */ /* 0x000e620000000800 */
[----:B------:R-:W-:Y:S01]  /*d610*/  LDSM.16.MT88.4 R84, [R189+0x6800] ;  /* 0x00680000bd54783b */ /* 0x000fe20000004200 */
[----:B------:R-:W-:Y:S01]  /*d620*/  FMUL.FTZ R7, R3, R131 ;  /* 0x0000008303077220 */ /* 0x000fe20000410000 */
[----:B--2---:R-:W-:Y:S01]  /*d630*/  F2FP.PACK_AB R128, R158, R159 ;  /* 0x0000009f9e80723e */ /* 0x004fe200000000ff */
[--C-:B------:R-:W-:Y:S02]  /*d640*/  FFMA.FTZ R147, R15, c[0x0][0x23c], -R243.reuse ;  /* 0x00008f000f937a23 */ /* 0x100fe400000108f3 */
[--C-:B------:R-:W-:Y:S02]  /*d650*/  FFMA.FTZ R161, R14, c[0x0][0x23c], -R243.reuse ;  /* 0x00008f000ea17a23 */ /* 0x100fe400000108f3 */
[--C-:B------:R-:W-:Y:S02]  /*d660*/  FFMA.FTZ R153, R26, c[0x0][0x23c], -R250.reuse ;  /* 0x00008f001a997a23 */ /* 0x100fe400000108fa */
[----:B------:R-:W-:Y:S01]  /*d670*/  MUFU.EX2 R157, R157 ;  /* 0x0000009d009d7308 */ /* 0x000fe20000000800 */
[----:B------:R-:W-:Y:S02]  /*d680*/  FMUL.FTZ R176, R134, c[0x0][0x23c] ;  /* 0x00008f0086b07a20 */ /* 0x000fe40000410000 */
[----:B------:R-:W-:Y:S02]  /*d690*/  FMUL.FTZ R170, R133, c[0x0][0x23c] ;  /* 0x00008f0085aa7a20 */ /* 0x000fe40000410000 */
[--C-:B------:R-:W-:Y:S01]  /*d6a0*/  FFMA.FTZ R162, R25, c[0x0][0x23c], -R243.reuse ;  /* 0x00008f0019a27a23 */ /* 0x100fe200000108f3 */
[----:B------:R-:W-:Y:S01]  /*d6b0*/  FSEL R176, R176, RZ, P1 ;  /* 0x000000ffb0b07208 */ /* 0x000fe20000800000 */
[--C-:B------:R-:W-:Y:S01]  /*d6c0*/  FFMA.FTZ R180, R180, c[0x0][0x23c], -R250.reuse ;  /* 0x00008f00b4b47a23 */ /* 0x100fe200000108fa */
[----:B------:R-:W-:Y:S01]  /*d6d0*/  FSETP.NEU.FTZ.AND P1, PT, R133, -INF , PT ;  /* 0xff8000008500780b */ /* 0x000fe20003f3d000 */
[----:B------:R-:W-:Y:S01]  /*d6e0*/  FFMA.FTZ R234, R234, c[0x0][0x23c], -R250 ;  /* 0x00008f00eaea7a23 */ /* 0x000fe200000108fa */
[----:B------:R-:W2:Y:S01]  /*d6f0*/  MUFU.EX2 R156, R156 ;  /* 0x0000009c009c7308 */ /* 0x000ea20000000800 */
[----:B------:R-:W-:Y:S01]  /*d700*/  FFMA.FTZ R144, R160, c[0x0][0x23c], -R176 ;  /* 0x00008f00a0907a23 */ /* 0x000fe200000108b0 */
[----:B------:R-:W-:Y:S01]  /*d710*/  FSEL R170, R170, RZ, P1 ;  /* 0x000000ffaaaa7208 */ /* 0x000fe20000800000 */
[----:B------:R-:W-:Y:S01]  /*d720*/  FFMA.FTZ R160, R16, c[0x0][0x23c], -R250 ;  /* 0x00008f0010a07a23 */ /* 0x000fe200000108fa */
[----:B-1----:R-:W-:Y:S01]  /*d730*/  F2FP.PACK_AB R129, R151, R152 ;  /* 0x000000989781723e */ /* 0x002fe200000000ff */
[----:B------:R-:W-:Y:S02]  /*d740*/  FMUL.FTZ R16, R132, R116 ;  /* 0x0000007484107220 */ /* 0x000fe40000410000 */
[--C-:B------:R-:W-:Y:S02]  /*d750*/  FFMA.FTZ R145, R143, c[0x0][0x23c], -R176.reuse ;  /* 0x00008f008f917a23 */ /* 0x100fe400000108b0 */
[----:B------:R-:W-:Y:S01]  /*d760*/  FFMA.FTZ R143, R148, c[0x0][0x23c], -R176 ;  /* 0x00008f00948f7a23 */ /* 0x000fe200000108b0 */
[----:B------:R-:W-:Y:S01]  /*d770*/  MUFU.EX2 R150, R150 ;  /* 0x0000009600967308 */ /* 0x000fe20000000800 */
[--C-:B------:R-:W-:Y:S02]  /*d780*/  FFMA.FTZ R148, R17, c[0x0][0x23c], -R243.reuse ;  /* 0x00008f0011947a23 */ /* 0x100fe400000108f3 */
[----:B------:R-:W-:Y:S02]  /*d790*/  FMUL.FTZ R17, R132, R117 ;  /* 0x0000007584117220 */ /* 0x000fe40000410000 */
[----:B------:R-:W-:Y:S01]  /*d7a0*/  LDSM.16.MT88.4 R116, [R192+0x7800] ;  /* 0x00780000c074783b */ /* 0x000fe20000004200 */
[----:B------:R-:W-:Y:S02]  /*d7b0*/  FFMA.FTZ R139, R12, c[0x0][0x23c], -R170 ;  /* 0x00008f000c8b7a23 */ /* 0x000fe400000108aa */
[--C-:B------:R-:W-:Y:S02]  /*d7c0*/  FFMA.FTZ R168, R168, c[0x0][0x23c], -R176.reuse ;  /* 0x00008f00a8a87a23 */ /* 0x100fe400000108b0 */
[----:B------:R-:W1:Y:S01]  /*d7d0*/  MUFU.EX2 R149, R149 ;  /* 0x0000009500957308 */ /* 0x000e620000000800 */
[----:B------:R-:W-:Y:S02]  /*d7e0*/  FFMA.FTZ R146, R140, c[0x0][0x23c], -R176 ;  /* 0x00008f008c927a23 */ /* 0x000fe400000108b0 */
[--C-:B------:R-:W-:Y:S01]  /*d7f0*/  FFMA.FTZ R140, R13, c[0x0][0x23c], -R170.reuse ;  /* 0x00008f000d8c7a23 */ /* 0x100fe200000108aa */
[----:B--2---:R-:W-:Y:S01]  /*d800*/  F2FP.PACK_AB R130, R156, R157 ;  /* 0x0000009d9c82723e */ /* 0x004fe200000000ff */
[--C-:B------:R-:W-:Y:S02]  /*d810*/  FFMA.FTZ R142, R142, c[0x0][0x23c], -R170.reuse ;  /* 0x00008f008e8e7a23 */ /* 0x100fe400000108aa */
[--C-:B------:R-:W-:Y:S02]  /*d820*/  FFMA.FTZ R141, R141, c[0x0][0x23c], -R170.reuse ;  /* 0x00008f008d8d7a23 */ /* 0x100fe400000108aa */
[--C-:B------:R-:W-:Y:S01]  /*d830*/  FFMA.FTZ R171, R171, c[0x0][0x23c], -R170.reuse ;  /* 0x00008f00abab7a23 */ /* 0x100fe200000108aa */
[----:B------:R-:W2:Y:S01]  /*d840*/  MUFU.EX2 R2, R2 ;  /* 0x0000000200027308 */ /* 0x000ea20000000800 */
[----:B------:R-:W-:Y:S02]  /*d850*/  FFMA.FTZ R173, R173, c[0x0][0x23c], -R170 ;  /* 0x00008f00adad7a23 */ /* 0x000fe400000108aa */
[--C-:B------:R-:W-:Y:S02]  /*d860*/  FFMA.FTZ R174, R174, c[0x0][0x23c], -R176.reuse ;  /* 0x00008f00aeae7a23 */ /* 0x100fe400000108b0 */
[----:B------:R-:W-:Y:S02]  /*d870*/  FFMA.FTZ R175, R175, c[0x0][0x23c], -R176 ;  /* 0x00008f00afaf7a23 */ /* 0x000fe400000108b0 */
[--C-:B------:R-:W-:Y:S02]  /*d880*/  FFMA.FTZ R177, R177, c[0x0][0x23c], -R170.reuse ;  /* 0x00008f00b1b17a23 */ /* 0x100fe400000108aa */
[----:B------:R-:W-:Y:S01]  /*d890*/  FFMA.FTZ R178, R178, c[0x0][0x23c], -R170 ;  /* 0x00008f00b2b27a23 */ /* 0x000fe200000108aa */
[----:B------:R-:W3:Y:S01]  /*d8a0*/  MUFU.EX2 R0, R0 ;  /* 0x0000000000007308 */ /* 0x000ee20000000800 */
[--C-:B------:R-:W-:Y:S02]  /*d8b0*/  FFMA.FTZ R242, R242, c[0x0][0x23c], -R243.reuse ;  /* 0x00008f00f2f27a23 */ /* 0x100fe400000108f3 */
[--C-:B------:R-:W-:Y:S01]  /*d8c0*/  FFMA.FTZ R248, R248, c[0x0][0x23c], -R243.reuse ;  /* 0x00008f00f8f87a23 */ /* 0x100fe200000108f3 */
[----:B-1----:R-:W-:Y:S01]  /*d8d0*/  F2FP.PACK_AB R131, R149, R150 ;  /* 0x000000969583723e */ /* 0x002fe200000000ff */
[--C-:B------:R-:W-:Y:S02]  /*d8e0*/  FFMA.FTZ R249, R249, c[0x0][0x23c], -R250.reuse ;  /* 0x00008f00f9f97a23 */ /* 0x100fe400000108fa */
[----:B------:R-:W-:Y:S02]  /*d8f0*/  FFMA.FTZ R251, R251, c[0x0][0x23c], -R250 ;  /* 0x00008f00fbfb7a23 */ /* 0x000fe400000108fa */
[--C-:B------:R-:W-:Y:S01]  /*d900*/  FFMA.FTZ R252, R252, c[0x0][0x23c], -R243.reuse ;  /* 0x00008f00fcfc7a23 */ /* 0x100fe200000108f3 */
[----:B------:R-:W-:Y:S01]  /*d910*/  MUFU.EX2 R146, R146 ;  /* 0x0000009200927308 */ /* 0x000fe20000000800 */
[-C--:B------:R-:W-:Y:S05]  /*d920*/  HMMA.16816.F32 R4, R128, R20.reuse, R4 ;  /* 0x000000148004723c */ /* 0x080fea0000001804 */
[C---:B--2---:R-:W-:Y:S02]  /*d930*/  FMUL.FTZ R56, R2.reuse, R76 ;  /* 0x0000004c02387220 */ /* 0x044fe40000410000 */
[C---:B------:R-:W-:Y:S02]  /*d940*/  FMUL.FTZ R57, R2.reuse, R77 ;  /* 0x0000004d02397220 */ /* 0x040fe40000410000 */
[----:B------:R-:W1:Y:S03]  /*d950*/  MUFU.EX2 R145, R145 ;  /* 0x0000009100917308 */ /* 0x000e660000000800 */
[----:B------:R-:W-:Y:S02]  /*d960*/  FMUL.FTZ R44, R2, R88 ;  /* 0x00000058022c7220 */ /* 0x000fe40000410000 */
[C---:B---3--:R-:W-:Y:S02]  /*d970*/  FMUL.FTZ R58, R0.reuse, R78 ;  /* 0x0000004e003a7220 */ /* 0x048fe40000410000 */
[----:B------:R-:W-:Y:S02]  /*d980*/  FMUL.FTZ R59, R0, R79 ;  /* 0x0000004f003b7220 */ /* 0x000fe40000410000 */
[----:B------:R-:W-:Y:S01]  /*d990*/  LDSM.16.MT88.4 R76, [R192+0x6800] ;  /* 0x00680000c04c783b */ /* 0x000fe20000004200 */
[----:B------:R-:W-:Y:S01]  /*d9a0*/  MUFU.EX2 R142, R142 ;  /* 0x0000008e008e7308 */ /* 0x000fe20000000800 */
[C---:B------:R-:W-:Y:S01]  /*d9b0*/  FMUL.FTZ R8, R2.reuse, R124 ;  /* 0x0000007c02087220 */ /* 0x040fe20000410000 */
[----:B------:R-:W-:Y:S01]  /*d9c0*/  MOV R124, R165 ;  /* 0x000000a5007c7202 */ /* 0x000fe20000000f00 */
[----:B------:R-:W-:Y:S02]  /*d9d0*/  FMUL.FTZ R9, R2, R125 ;  /* 0x0000007d02097220 */ /* 0x000fe40000410000 */
[C---:B------:R-:W-:Y:S02]  /*d9e0*/  FMUL.FTZ R10, R0.reuse, R126 ;  /* 0x0000007e000a7220 */ /* 0x040fe40000410000 */
[----:B------:R-:W-:Y:S02]  /*d9f0*/  FMUL.FTZ R11, R0, R127 ;  /* 0x0000007f000b7220 */ /* 0x000fe40000410000 */
[C---:B------:R-:W-:Y:S01]  /*da00*/  FMUL.FTZ R12, R2.reuse, R120 ;  /* 0x00000078020c7220 */ /* 0x040fe20000410000 */
[----:B------:R-:W2:Y:S01]  /*da10*/  MUFU.EX2 R141, R141 ;  /* 0x0000008d008d7308 */ /* 0x000ea20000000800 */
[----:B------:R-:W-:Y:S02]  /*da20*/  FMUL.FTZ R13, R2, R121 ;  /* 0x00000079020d7220 */ /* 0x000fe40000410000 */
[C---:B------:R-:W-:Y:S01]  /*da30*/  FMUL.FTZ R14, R0.reuse, R122 ;  /* 0x0000007a000e7220 */ /* 0x040fe20000410000 */
[----:B-1----:R-:W-:Y:S01]  /*da40*/  F2FP.PACK_AB R64, R145, R146 ;  /* 0x000000929140723e */ /* 0x002fe200000000ff */
[----:B------:R-:W-:Y:S02]  /*da50*/  FMUL.FTZ R15, R0, R123 ;  /* 0x0000007b000f7220 */ /* 0x000fe40000410000 */
[----:B------:R-:W-:Y:S02]  /*da60*/  FMUL.FTZ R25, R2, R109 ;  /* 0x0000006d02197220 */ /* 0x000fe40000410000 */
[C---:B------:R-:W-:Y:S01]  /*da70*/  FMUL.FTZ R26, R0.reuse, R110 ;  /* 0x0000006e001a7220 */ /* 0x040fe20000410000 */
[----:B------:R-:W-:Y:S01]  /*da80*/  MUFU.EX2 R144, R144 ;  /* 0x0000009000907308 */ /* 0x000fe20000000800 */
[----:B------:R-:W-:Y:S02]  /*da90*/  FMUL.FTZ R27, R0, R111 ;  /* 0x0000006f001b7220 */ /* 0x000fe40000410000 */
[--C-:B------:R-:W-:Y:S02]  /*daa0*/  FFMA.FTZ R165, R24, c[0x0][0x23c], -R176.reuse ;  /* 0x00008f0018a57a23 */ /* 0x100fe400000108b0 */
[C---:B------:R-:W-:Y:S02]  /*dab0*/  FMUL.FTZ R24, R2.reuse, R108 ;  /* 0x0000006c02187220 */ /* 0x040fe40000410000 */
[C---:B------:R-:W-:Y:S02]  /*dac0*/  FMUL.FTZ R28, R2.reuse, R104 ;  /* 0x00000068021c7220 */ /* 0x040fe40000410000 */
[----:B------:R-:W-:Y:S01]  /*dad0*/  FMUL.FTZ R29, R2, R105 ;  /* 0x00000069021d7220 */ /* 0x000fe20000410000 */
[----:B------:R-:W1:Y:S01]  /*dae0*/  MUFU.EX2 R143, R143 ;  /* 0x0000008f008f7308 */ /* 0x000e620000000800 */
[C---:B------:R-:W-:Y:S02]  /*daf0*/  FMUL.FTZ R30, R0.reuse, R106 ;  /* 0x0000006a001e7220 */ /* 0x040fe40000410000 */
[----:B------:R-:W-:Y:S01]  /*db00*/  FMUL.FTZ R31, R0, R107 ;  /* 0x0000006b001f7220 */ /* 0x000fe20000410000 */
[----:B--2---:R-:W-:Y:S01]  /*db10*/  F2FP.PACK_AB R65, R141, R142 ;  /* 0x0000008e8d41723e */ /* 0x004fe200000000ff */
[C---:B------:R-:W-:Y:S02]  /*db20*/  FMUL.FTZ R40, R2.reuse, R92 ;  /* 0x0000005c02287220 */ /* 0x040fe40000410000 */
[----:B------:R-:W-:Y:S02]  /*db30*/  FMUL.FTZ R41, R2, R93 ;  /* 0x0000005d02297220 */ /* 0x000fe40000410000 */
[C---:B------:R-:W-:Y:S01]  /*db40*/  FMUL.FTZ R42, R0.reuse, R94 ;  /* 0x0000005e002a7220 */ /* 0x040fe20000410000 */
[----:B------:R-:W-:Y:S01]  /*db50*/  MUFU.EX2 R140, R140 ;  /* 0x0000008c008c7308 */ /* 0x000fe20000000800 */
[----:B------:R-:W-:Y:S02]  /*db60*/  FMUL.FTZ R43, R0, R95 ;  /* 0x0000005f002b7220 */ /* 0x000fe40000410000 */
        /* <DEDUP_REMOVED lines=9> */
[--C-:B------:R-:W-:Y:S02]  /*dc00*/  FFMA.FTZ R246, R246, c[0x0][0x23c], -R176.reuse ;  /* 0x00008f00f6f67a23 */ /* 0x100fe400000108b0 */
[----:B------:R-:W-:Y:S01]  /*dc10*/  FFMA.FTZ R247, R247, c[0x0][0x23c], -R176 ;  /* 0x00008f00f7f77a23 */ /* 0x000fe200000108b0 */
[----:B------:R-:W-:Y:S01]  /*dc20*/  MUFU.EX2 R154, R154 ;  /* 0x0000009a009a7308 */ /* 0x000fe20000000800 */
[--C-:B------:R-:W-:Y:S02]  /*dc30*/  FFMA.FTZ R244, R244, c[0x0][0x23c], -R170.reuse ;  /* 0x00008f00f4f47a23 */ /* 0x100fe400000108aa */
[----:B------:R-:W-:Y:S02]  /*dc40*/  FFMA.FTZ R241, R241, c[0x0][0x23c], -R170 ;  /* 0x00008f00f1f17a23 */ /* 0x000fe400000108aa */
[--C-:B------:R-:W-:Y:S02]  /*dc50*/  FFMA.FTZ R239, R239, c[0x0][0x23c], -R176.reuse ;  /* 0x00008f00efef7a23 */ /* 0x100fe400000108b0 */
[----:B------:R-:W-:Y:S02]  /*dc60*/  FFMA.FTZ R240, R240, c[0x0][0x23c], -R176 ;  /* 0x00008f00f0f07a23 */ /* 0x000fe400000108b0 */
[--C-:B------:R-:W-:Y:S01]  /*dc70*/  FFMA.FTZ R238, R238, c[0x0][0x23c], -R170.reuse ;  /* 0x00008f00eeee7a23 */ /* 0x100fe200000108aa */
[----:B------:R-:W-:Y:S01]  /*dc80*/  MUFU.EX2 R148, R148 ;  /* 0x0000009400947308 */ /* 0x000fe20000000800 */
[----:B------:R-:W-:Y:S02]  /*dc90*/  FFMA.FTZ R236, R236, c[0x0][0x23c], -R170 ;  /* 0x00008f00ecec7a23 */ /* 0x000fe400000108aa */
[--C-:B------:R-:W-:Y:S01]  /*dca0*/  FFMA.FTZ R231, R231, c[0x0][0x23c], -R250.reuse ;  /* 0x00008f00e7e77a23 */ /* 0x100fe200000108fa */
[----:B--2---:R-:W-:Y:S01]  /*dcb0*/  F2FP.PACK_AB R67, R139, R140 ;  /* 0x0000008c8b43723e */ /* 0x004fe200000000ff */
[--C-:B------:R-:W-:Y:S02]  /*dcc0*/  FFMA.FTZ R235, R235, c[0x0][0x23c], -R250.reuse ;  /* 0x00008f00ebeb7a23 */ /* 0x100fe400000108fa */
[--C-:B------:R-:W-:Y:S02]  /*dcd0*/  FFMA.FTZ R183, R183, c[0x0][0x23c], -R243.reuse ;  /* 0x00008f00b7b77a23 */ /* 0x100fe400000108f3 */
[--C-:B------:R-:W-:Y:S01]  /*dce0*/  FFMA.FTZ R182, R182, c[0x0][0x23c], -R243.reuse ;  /* 0x00008f00b6b67a23 */ /* 0x100fe200000108f3 */
[----:B------:R-:W-:Y:S01]  /*dcf0*/  MUFU.EX2 R147, R147 ;  /* 0x0000009300937308 */ /* 0x000fe20000000800 */
[C---:B------:R-:W-:Y:S04]  /*dd00*/  HMMA.16816.F32 R8, R64.reuse, R20, R8 ;  /* 0x000000144008723c */ /* 0x040fe80000001808 */
[--C-:B------:R-:W-:Y:S02]  /*dd10*/  FFMA.FTZ R245, R245, c[0x0][0x23c], -R250.reuse ;  /* 0x00008f00f5f57a23 */ /* 0x100fe400000108fa */
[----:B------:R-:W-:Y:S02]  /*dd20*/  FFMA.FTZ R250, R237, c[0x0][0x23c], -R250 ;  /* 0x00008f00edfa7a23 */ /* 0x000fe400000108fa */
        /* <DEDUP_REMOVED lines=13> */
[----:B------:R-:W-:Y:S01]  /*de00*/  FFMA.FTZ R164, R164, c[0x0][0x23c], -R170 ;  /* 0x00008f00a4a47a23 */ /* 0x000fe200000108aa */
[-C--:B------:R-:W-:Y:S03]  /*de10*/  HMMA.16816.F32 R20, R128, R36.reuse, R20 ;  /* 0x000000248014723c */ /* 0x080fe60000001814 */
[--C-:B------:R-:W-:Y:S01]  /*de20*/  FFMA.FTZ R163, R163, c[0x0][0x23c], -R176.reuse ;  /* 0x00008f00a3a37a23 */ /* 0x100fe200000108b0 */
[----:B------:R-:W-:Y:S01]  /*de30*/  MUFU.EX2 R162, R162 ;  /* 0x000000a200a27308 */ /* 0x000fe20000000800 */
[----:B------:R-:W-:Y:S02]  /*de40*/  FFMA.FTZ R176, R167, c[0x0][0x23c], -R176 ;  /* 0x00008f00a7b07a23 */ /* 0x000fe400000108b0 */
[--C-:B------:R-:W-:Y:S01]  /*de50*/  FFMA.FTZ R138, R138, c[0x0][0x23c], -R170.reuse ;  /* 0x00008f008a8a7a23 */ /* 0x100fe200000108aa */
[C---:B------:R-:W-:Y:S04]  /*de60*/  HMMA.16816.F32 R24, R64.reuse, R36, R24 ;  /* 0x000000244018723c */ /* 0x040fe80000001818 */
[----:B------:R-:W-:Y:S02]  /*de70*/  FFMA.FTZ R170, R137, c[0x0][0x23c], -R170 ;  /* 0x00008f0089aa7a23 */ /* 0x000fe400000108aa */
[----:B------:R-:W-:Y:S01]  /*de80*/  MUFU.EX2 R165, R165 ;  /* 0x000000a500a57308 */ /* 0x000fe20000000800 */
[C---:B------:R-:W-:Y:S01]  /*de90*/  FMUL.FTZ R36, R132.reuse, R96 ;  /* 0x0000006084247220 */ /* 0x040fe20000410000 */
[-C--:B------:R-:W-:Y:S04]  /*dea0*/  HMMA.16816.F32 R28, R64, R38.reuse, R28 ;  /* 0x00000026401c723c */ /* 0x080fe8000000181c */
[C---:B------:R-:W-:Y:S02]  /*deb0*/  FMUL.FTZ R37, R132.reuse, R97 ;  /* 0x0000006184257220 */ /* 0x040fe40000410000 */
[----:B------:R-:W-:Y:S02]  /*dec0*/  FFMA.FTZ R159, R132, R230, R159 ;  /* 0x000000e6849f7223 */ /* 0x000fe4000001009f */
[C---:B------:R-:W-:Y:S01]  /*ded0*/  HMMA.16816.F32 R32, R128.reuse, R38, R32 ;  /* 0x000000268020723c */ /* 0x040fe20000001820 */
[----:B------:R-:W1:Y:S03]  /*dee0*/  MUFU.EX2 R168, R168 ;  /* 0x000000a800a87308 */ /* 0x000e660000000800 */
[C---:B------:R-:W-:Y:S02]  /*def0*/  FFMA.FTZ R152, R3.reuse, R229, R152 ;  /* 0x000000e503987223 */ /* 0x040fe40000010098 */
[----:B------:R-:W-:Y:S01]  /*df00*/  FFMA.FTZ R146, R2, R228, R146 ;  /* 0x000000e402927223 */ /* 0x000fe20000010092 */
[----:B------:R-:W-:Y:S01]  /*df10*/  MOV R2, R134 ;  /* 0x0000008600027202 */ /* 0x000fe20000000f00 */
[C---:B------:R-:W-:Y:S03]  /*df20*/  FMUL.FTZ R38, R3.reuse, R98 ;  /* 0x0000006203267220 */ /* 0x040fe60000410000 */
[----:B------:R-:W-:Y:S01]  /*df30*/  MUFU.EX2 R171, R171 ;  /* 0x000000ab00ab7308 */ /* 0x000fe20000000800 */
[----:B------:R-:W-:Y:S02]  /*df40*/  FMUL.FTZ R39, R3, R99 ;  /* 0x0000006303277220 */ /* 0x000fe40000410000 */
[----:B------:R-:W2:Y:S01]  /*df50*/  LDSM.16.MT88.4 R96, [R188+0x6000] ;  /* 0x00600000bc60783b */ /* 0x000ea20000004200 */
[----:B------:R-:W-:Y:S01]  /*df60*/  FFMA.FTZ R142, R0, R227, R142 ;  /* 0x000000e3008e7223 */ /* 0x000fe2000001008e */
[----:B------:R-:W-:Y:S01]  /*df70*/  MOV R0, R133 ;  /* 0x0000008500007202 */ /* 0x000fe20000000f00 */
[----:B------:R-:W-:Y:S02]  /*df80*/  FADD.FTZ R159, R158, R159 ;  /* 0x0000009f9e9f7221 */ /* 0x000fe40000010000 */
[-C--:B------:R-:W-:Y:S02]  /*df90*/  HMMA.16816.F32 R36, R128, R52.reuse, R36 ;  /* 0x000000348024723c */ /* 0x080fe40000001824 */
[----:B------:R-:W3:Y:S01]  /*dfa0*/  MUFU.EX2 R173, R173 ;  /* 0x000000ad00ad7308 */ /* 0x000ee20000000800 */
[----:B------:R-:W-:Y:S02]  /*dfb0*/  FADD.FTZ R152, R151, R152 ;  /* 0x0000009897987221 */ /* 0x000fe40000010000 */
        /* <DEDUP_REMOVED lines=58> */
[--C-:B------:R-:W-:Y:S02]  /*e360*/  FFMA.FTZ R76, R124, c[0x0][0x23c], -R243.reuse ;  /* 0x00008f007c4c7a23 */ /* 0x100fe400000108f3 */
[----:B------:R-:W-:Y:S02]  /*e370*/  FFMA.FTZ R243, R179, c[0x0][0x23c], -R243 ;  /* 0x00008f00b3f37a23 */ /* 0x000fe400000108f3 */
[C---:B------:R-:W-:Y:S03]  /*e380*/  HMMA.16816.F32 R16, R68.reuse, R78, R16 ;  /* 0x0000004e4410723c */ /* 0x040fe60000001810 */
[----:B------:R1:W2:Y:S01]  /*e390*/  MUFU.EX2 R88, R76 ;  /* 0x0000004c00587308 */ /* 0x0002a20000000800 */
        /* <DEDUP_REMOVED lines=9> */
[----:B------:R-:W3:Y:S01]  /*e430*/  MUFU.EX2 R246, R246 ;  /* 0x000000f600f67308 */ /* 0x000ee20000000800 */
[-C--:B------:R-:W-:Y:S01]  /*e440*/  HMMA.16816.F32 R28, R72, R82.reuse, R28 ;  /* 0x00000052481c723c */ /* 0x080fe2000000181c */
[----:B-1----:R-:W1:Y:S03]  /*e450*/  LDSM.16.MT88.4 R76, [R188+0x6800] ;  /* 0x00680000bc4c783b */ /* 0x002e660000004200 */
[----:B--2---:R-:W-:Y:S01]  /*e460*/  MOV R237, R88 ;  /* 0x0000005800ed7202 */ /* 0x004fe20000000f00 */
[----:B------:R-:W-:Y:S02]  /*e470*/  FADD.FTZ R142, R178, R142 ;  /* 0x0000008eb28e7221 */ /* 0x000fe40000010000 */
[----:B------:R-:W-:Y:S01]  /*e480*/  FADD.FTZ R159, R180, R159 ;  /* 0x0000009fb49f7221 */ /* 0x000fe20000010000 */
[C---:B------:R-:W-:Y:S01]  /*e490*/  HMMA.16816.F32 R32, R68.reuse, R82, R32 ;  /* 0x000000524420723c */ /* 0x040fe20000001820 */
[----:B------:R-:W2:Y:S01]  /*e4a0*/  MUFU.EX2 R247, R247 ;  /* 0x000000f700f77308 */ /* 0x000ea20000000800 */
[----:B------:R-:W4:Y:S02]  /*e4b0*/  LDSM.16.MT88.4 R80, [R192+0x7000] ;  /* 0x00700000c050783b */ /* 0x000f240000004200 */
[----:B------:R-:W-:Y:S02]  /*e4c0*/  FADD.FTZ R152, R242, R152 ;  /* 0x00000098f2987221 */ /* 0x000fe40000010000 */
[----:B------:R-:W-:Y:S02]  /*e4d0*/  FADD.FTZ R159, R234, R159 ;  /* 0x0000009fea9f7221 */ /* 0x000fe40000010000 */
[-C--:B------:R-:W-:Y:S03]  /*e4e0*/  HMMA.16816.F32 R36, R68, R84.reuse, R36 ;  /* 0x000000544424723c */ /* 0x080fe60000001824 */
[----:B------:R-:W5:Y:S01]  /*e4f0*/  MUFU.EX2 R244, R244 ;  /* 0x000000f400f47308 */ /* 0x000f620000000800 */
[----:B------:R-:W-:Y:S02]  /*e500*/  FADD.FTZ R152, R248, R152 ;  /* 0x00000098f8987221 */ /* 0x000fe40000010000 */
[----:B------:R-:W-:Y:S02]  /*e510*/  FADD.FTZ R159, R249, R159 ;  /* 0x0000009ff99f7221 */ /* 0x000fe40000010000 */
[C---:B------:R-:W-:Y:S04]  /*e520*/  HMMA.16816.F32 R40, R72.reuse, R84, R40 ;  /* 0x000000544828723c */ /* 0x040fe80000001828 */
[----:B---3--:R-:W-:Y:S01]  /*e530*/  FADD.FTZ R146, R246, R146 ;  /* 0x00000092f6927221 */ /* 0x008fe20000010000 */
[----:B------:R-:W3:Y:S01]  /*e540*/  MUFU.EX2 R241, R241 ;  /* 0x000000f100f17308 */ /* 0x000ee20000000800 */
[----:B------:R-:W-:Y:S02]  /*e550*/  FADD.FTZ R152, R252, R152 ;  /* 0x00000098fc987221 */ /* 0x000fe40000010000 */
[-C--:B------:R-:W-:Y:S04]  /*e560*/  HMMA.16816.F32 R44, R72, R86.reuse, R44 ;  /* 0x00000056482c723c */ /* 0x080fe8000000182c */
[----:B--2---:R-:W-:Y:S02]  /*e570*/  FADD.FTZ R146, R247, R146 ;  /* 0x00000092f7927221 */ /* 0x004fe40000010000 */
[----:B------:R-:W-:Y:S01]  /*e580*/  FADD.FTZ R159, R251, R159 ;  /* 0x0000009ffb9f7221 */ /* 0x000fe20000010000 */
[----:B------:R-:W2:Y:S01]  /*e590*/  MUFU.EX2 R239, R239 ;  /* 0x000000ef00ef7308 */ /* 0x000ea20000000800 */
[C---:B------:R-:W-:Y:S01]  /*e5a0*/  HMMA.16816.F32 R48, R68.reuse, R86, R48 ;  /* 0x000000564430723c */ /* 0x040fe20000001830 */
[----:B------:R-:W4:Y:S03]  /*e5b0*/  LDSM.16.MT88.4 R84, [R190+0x7000] ;  /* 0x00700000be54783b */ /* 0x000f260000004200 */
[----:B-----5:R-:W-:Y:S02]  /*e5c0*/  FADD.FTZ R142, R244, R142 ;  /* 0x0000008ef48e7221 */ /* 0x020fe40000010000 */
[----:B------:R-:W-:Y:S02]  /*e5d0*/  FADD.FTZ R152, R237, R152 ;  /* 0x00000098ed987221 */ /* 0x000fe40000010000 */
[-C--:B-1----:R-:W-:Y:S01]  /*e5e0*/  HMMA.16816.F32 R52, R68, R76.reuse, R52 ;  /* 0x0000004c4434723c */ /* 0x082fe20000001834 */
[----:B------:R-:W1:Y:S03]  /*e5f0*/  MUFU.EX2 R240, R240 ;  /* 0x000000f000f07308 */ /* 0x000e660000000800 */
[----:B---3--:R-:W-:Y:S04]  /*e600*/  FADD.FTZ R142, R241, R142 ;  /* 0x0000008ef18e7221 */ /* 0x008fe80000010000 */
[C---:B------:R-:W-:Y:S03]  /*e610*/  HMMA.16816.F32 R56, R72.reuse, R76, R56 ;  /* 0x0000004c4838723c */ /* 0x040fe60000001838 */
[----:B------:R-:W3:Y:S01]  /*e620*/  MUFU.EX2 R238, R238 ;  /* 0x000000ee00ee7308 */ /* 0x000ee20000000800 */
[----:B--2---:R-:W-:Y:S04]  /*e630*/  FADD.FTZ R146, R239, R146 ;  /* 0x00000092ef927221 */ /* 0x004fe80000010000 */
[-C--:B------:R-:W-:Y:S05]  /*e640*/  HMMA.16816.F32 R60, R72, R78.reuse, R60 ;  /* 0x0000004e483c723c */ /* 0x080fea000000183c */
[----:B------:R-:W2:Y:S02]  /*e650*/  MUFU.EX2 R236, R236 ;  /* 0x000000ec00ec7308 */ /* 0x000ea40000000800 */
[----:B------:R-:W-:Y:S01]  /*e660*/  F2FP.PACK_AB R72, R247, R246 ;  /* 0x000000f6f748723e */ /* 0x000fe200000000ff */
[----:B------:R-:W-:Y:S01]  /*e670*/  HMMA.16816.F32 R64, R68, R78, R64 ;  /* 0x0000004e4440723c */ /* 0x000fe20000001840 */
[----:B------:R-:W5:Y:S03]  /*e680*/  LDSM.16.MT88.4 R76, [R189+0x7000] ;  /* 0x00700000bd4c783b */ /* 0x000f660000004200 */
[----:B------:R-:W-:Y:S01]  /*e690*/  F2FP.PACK_AB R73, R241, R244 ;  /* 0x000000f4f149723e */ /* 0x000fe200000000ff */
[C---:B-1----:R-:W-:Y:S01]  /*e6a0*/  FADD.FTZ R146, R240.reuse, R146 ;  /* 0x00000092f0927221 */ /* 0x042fe20000010000 */
[----:B------:R-:W-:Y:S01]  /*e6b0*/  F2FP.PACK_AB R74, R240, R239 ;  /* 0x000000eff04a723e */ /* 0x000fe200000000ff */
[----:B------:R-:W1:Y:S01]  /*e6c0*/  MUFU.EX2 R231, R231 ;  /* 0x000000e700e77308 */ /* 0x000e620000000800 */
[----:B------:R-:W-:Y:S04]  /*e6d0*/  F2FP.PACK_AB R68, R234, R180 ;  /* 0x000000b4ea44723e */ /* 0x000fe800000000ff */
[----:B------:R-:W-:Y:S01]  /*e6e0*/  F2FP.PACK_AB R69, R248, R242 ;  /* 0x000000f2f845723e */ /* 0x000fe200000000ff */
[----:B---3--:R-:W-:Y:S01]  /*e6f0*/  FADD.FTZ R142, R238, R142 ;  /* 0x0000008eee8e7221 */ /* 0x008fe20000010000 */
[----:B------:R-:W-:Y:S02]  /*e700*/  F2FP.PACK_AB R70, R251, R249 ;  /* 0x000000f9fb46723e */ /* 0x000fe400000000ff */
[----:B------:R-:W-:Y:S01]  /*e710*/  F2FP.PACK_AB R71, R88, R252 ;  /* 0x000000fc5847723e */ /* 0x000fe200000000ff */
[----:B------:R-:W3:Y:S01]  /*e720*/  MUFU.EX2 R235, R235 ;  /* 0x000000eb00eb7308 */ /* 0x000ee20000000800 */
[C---:B--2---:R-:W-:Y:S01]  /*e730*/  F2FP.PACK_AB R75, R236.reuse, R238 ;  /* 0x000000eeec4b723e */ /* 0x044fe200000000ff */
[----:B------:R-:W-:Y:S04]  /*e740*/  FADD.FTZ R142, R236, R142 ;  /* 0x0000008eec8e7221 */ /* 0x000fe80000010000 */
[-C--:B----4-:R-:W-:Y:S04]  /*e750*/  HMMA.16816.F32 R4, R68, R80.reuse, R4 ;  /* 0x000000504404723c */ /* 0x090fe80000001804 */
[----:B------:R-:W2:Y:S04]  /*e760*/  MUFU.EX2 R183, R183 ;  /* 0x000000b700b77308 */ /* 0x000ea80000000800 */
[C---:B------:R-:W-:Y:S04]  /*e770*/  HMMA.16816.F32 R8, R72.reuse, R80, R8 ;  /* 0x000000504808723c */ /* 0x040fe80000001808 */
[----:B-1----:R-:W-:Y:S02]  /*e780*/  FADD.FTZ R159, R231, R159 ;  /* 0x0000009fe79f7221 */ /* 0x002fe40000010000 */
[----:B------:R-:W1:Y:S02]  /*e790*/  MUFU.EX2 R182, R182 ;  /* 0x000000b600b67308 */ /* 0x000e640000000800 */
[-C--:B------:R-:W-:Y:S04]  /*e7a0*/  HMMA.16816.F32 R12, R72, R82.reuse, R12 ;  /* 0x00000052480c723c */ /* 0x080fe8000000180c */
[----:B---3--:R-:W-:Y:S04]  /*e7b0*/  FADD.FTZ R159, R235, R159 ;  /* 0x0000009feb9f7221 */ /* 0x008fe80000010000 */
[C---:B------:R-:W-:Y:S01]  /*e7c0*/  HMMA.16816.F32 R16, R68.reuse, R82, R16 ;  /* 0x000000524410723c */ /* 0x040fe20000001810 */
[----:B------:R-:W3:Y:S01]  /*e7d0*/  LDSM.16.MT88.4 R80, [R188+0x7000] ;  /* 0x00700000bc50783b */ /* 0x000ee20000004200 */
[----:B------:R-:W4:Y:S02]  /*e7e0*/  MUFU.EX2 R245, R245 ;  /* 0x000000f500f57308 */ /* 0x000f240000000800 */
[----:B--2---:R-:W-:Y:S04]  /*e7f0*/  FADD.FTZ R152, R183, R152 ;  /* 0x00000098b7987221 */ /* 0x004fe80000010000 */
[-C--:B------:R-:W-:Y:S04]  /*e800*/  HMMA.16816.F32 R20, R68, R84.reuse, R20 ;  /* 0x000000544414723c */ /* 0x080fe80000001814 */
[----:B------:R-:W2:Y:S01]  /*e810*/  MUFU.EX2 R250, R250 ;  /* 0x000000fa00fa7308 */ /* 0x000ea20000000800 */
[----:B-1----:R-:W-:Y:S03]  /*e820*/  FADD.FTZ R152, R182, R152 ;  /* 0x00000098b6987221 */ /* 0x002fe60000010000 */
[C---:B------:R-:W-:Y:S06]  /*e830*/  HMMA.16816.F32 R24, R72.reuse, R84, R24 ;  /* 0x000000544818723c */ /* 0x040fec0000001818 */
[----:B------:R-:W1:Y:S02]  /*e840*/  MUFU.EX2 R181, R181 ;  /* 0x000000b500b57308 */ /* 0x000e640000000800 */
[-C--:B------:R-:W-:Y:S04]  /*e850*/  HMMA.16816.F32 R28, R72, R86.reuse, R28 ;  /* 0x00000056481c723c */ /* 0x080fe8000000181c */
[----:B----4-:R-:W-:Y:S04]  /*e860*/  FADD.FTZ R159, R245, R159 ;  /* 0x0000009ff59f7221 */ /* 0x010fe80000010000 */
[C---:B------:R-:W-:Y:S01]  /*e870*/  HMMA.16816.F32 R32, R68.reuse, R86, R32 ;  /* 0x000000564420723c */ /* 0x040fe20000001820 */
[----:B------:R-:W4:Y:S01]  /*e880*/  LDSM.16.MT88.4 R84, [R189+0x7800] ;  /* 0x00780000bd54783b */ /* 0x000f220000004200 */
[----:B------:R-:W3:Y:S02]  /*e890*/  MUFU.EX2 R243, R243 ;  /* 0x000000f300f37308 */ /* 0x000ee40000000800 */
[----:B--2---:R-:W-:Y:S04]  /*e8a0*/  FADD.FTZ R230, R250, R159 ;  /* 0x0000009ffae67221 */ /* 0x004fe80000010000 */
[-C--:B-----5:R-:W-:Y:S04]  /*e8b0*/  HMMA.16816.F32 R36, R68, R76.reuse, R36 ;  /* 0x0000004c4424723c */ /* 0x0a0fe80000001824 */
[----:B------:R-:W2:Y:S01]  /*e8c0*/  MUFU.EX2 R172, R172 ;  /* 0x000000ac00ac7308 */ /* 0x000ea20000000800 */
[----:B-1----:R-:W-:Y:S03]  /*e8d0*/  FADD.FTZ R152, R181, R152 ;  /* 0x00000098b5987221 */ /* 0x002fe60000010000 */
[C---:B------:R-:W-:Y:S06]  /*e8e0*/  HMMA.16816.F32 R40, R72.reuse, R76, R40 ;  /* 0x0000004c4828723c */ /* 0x040fec0000001828 */
[----:B------:R-:W1:Y:S02]  /*e8f0*/  MUFU.EX2 R169, R169 ;  /* 0x000000a900a97308 */ /* 0x000e640000000800 */
[-C--:B------:R-:W-:Y:S04]  /*e900*/  HMMA.16816.F32 R44, R72, R78.reuse, R44 ;  /* 0x0000004e482c723c */ /* 0x080fe8000000182c */
[----:B---3--:R-:W-:Y:S04]  /*e910*/  FADD.FTZ R229, R243, R152 ;  /* 0x00000098f3e57221 */ /* 0x008fe80000010000 */
[C---:B------:R-:W-:Y:S01]  /*e920*/  HMMA.16816.F32 R48, R68.reuse, R78, R48 ;  /* 0x0000004e4430723c */ /* 0x040fe20000001830 */
[----:B------:R-:W3:Y:S03]  /*e930*/  MUFU.EX2 R166, R166 ;  /* 0x000000a600a67308 */ /* 0x000ee60000000800 */
[----:B--2---:R-:W-:Y:S04]  /*e940*/  FADD.FTZ R146, R172, R146 ;  /* 0x00000092ac927221 */ /* 0x004fe80000010000 */
[-C--:B------:R-:W-:Y:S03]  /*e950*/  HMMA.16816.F32 R52, R68, R80.reuse, R52 ;  /* 0x000000504434723c */ /* 0x080fe60000001834 */
[----:B------:R-:W2:Y:S01]  /*e960*/  MUFU.EX2 R164, R164 ;  /* 0x000000a400a47308 */ /* 0x000ea20000000800 */
[C---:B-1----:R-:W-:Y:S04]  /*e970*/  FADD.FTZ R146, R169.reuse, R146 ;  /* 0x00000092a9927221 */ /* 0x042fe80000010000 */
[C---:B------:R-:W-:Y:S05]  /*e980*/  HMMA.16816.F32 R56, R72.reuse, R80, R56 ;  /* 0x000000504838723c */ /* 0x040fea0000001838 */
[----:B------:R-:W1:Y:S03]  /*e990*/  MUFU.EX2 R163, R163 ;  /* 0x000000a300a37308 */ /* 0x000e660000000800 */
[-C--:B------:R-:W-:Y:S04]  /*e9a0*/  HMMA.16816.F32 R60, R72, R82.reuse, R60 ;  /* 0x00000052483c723c */ /* 0x080fe8000000183c */
[----:B---3--:R-:W-:Y:S03]  /*e9b0*/  FADD.FTZ R142, R166, R142 ;  /* 0x0000008ea68e7221 */ /* 0x008fe60000010000 */
[----:B------:R-:W3:Y:S01]  /*e9c0*/  MUFU.EX2 R176, R176 ;  /* 0x000000b000b07308 */ /* 0x000ee20000000800 */
[----:B------:R-:W-:Y:S04]  /*e9d0*/  HMMA.16816.F32 R64, R68, R82, R64 ;  /* 0x000000524440723c */ /* 0x000fe80000001840 */
[----:B------:R-:W-:Y:S01]  /*e9e0*/  F2FP.PACK_AB R72, R169, R172 ;  /* 0x000000aca948723e */ /* 0x000fe200000000ff */
[C---:B--2---:R-:W-:Y:S01]  /*e9f0*/  FADD.FTZ R142, R164.reuse, R142 ;  /* 0x0000008ea48e7221 */ /* 0x044fe20000010000 */
[----:B------:R-:W-:Y:S02]  /*ea00*/  F2FP.PACK_AB R73, R164, R166 ;  /* 0x000000a6a449723e */ /* 0x000fe400000000ff */
[----:B------:R-:W-:Y:S01]  /*ea10*/  F2FP.PACK_AB R68, R235, R231 ;  /* 0x000000e7eb44723e */ /* 0x000fe200000000ff */
[----:B------:R-:W2:Y:S03]  /*ea20*/  MUFU.EX2 R138, R138 ;  /* 0x0000008a008a7308 */ /* 0x000ea60000000800 */
[----:B------:R-:W-:Y:S01]  /*ea30*/  F2FP.PACK_AB R69, R182, R183 ;  /* 0x000000b7b645723e */ /* 0x000fe200000000ff */
[----:B-1----:R-:W-:Y:S01]  /*ea40*/  FADD.FTZ R146, R163, R146 ;  /* 0x00000092a3927221 */ /* 0x002fe20000010000 */
[----:B------:R-:W-:Y:S02]  /*ea50*/  F2FP.PACK_AB R70, R250, R245 ;  /* 0x000000f5fa46723e */ /* 0x000fe400000000ff */
[----:B------:R-:W-:Y:S03]  /*ea60*/  F2FP.PACK_AB R71, R243, R181 ;  /* 0x000000b5f347723e */ /* 0x000fe600000000ff */
[----:B------:R-:W1:Y:S04]  /*ea70*/  MUFU.EX2 R170, R170 ;  /* 0x000000aa00aa7308 */ /* 0x000e680000000800 */
[-C--:B------:R-:W-:Y:S01]  /*ea80*/  HMMA.16816.F32 R128, R68, R116.reuse, R4 ;  /* 0x000000744480723c */ /* 0x080fe20000001804 */
[----:B------:R-:W5:Y:S02]  /*ea90*/  LDSM.16.MT88.4 R4, [R188+0x7800] ;  /* 0x00780000bc04783b */ /* 0x000f640000004200 */
[C---:B---3--:R-:W-:Y:S01]  /*eaa0*/  F2FP.PACK_AB R74, R176.reuse, R163 ;  /* 0x000000a3b04a723e */ /* 0x048fe200000000ff */
[----:B------:R-:W-:Y:S02]  /*eab0*/  FADD.FTZ R228, R176, R146 ;  /* 0x00000092b0e47221 */ /* 0x000fe40000010000 */
[----:B--2---:R-:W-:Y:S01]  /*eac0*/  FADD.FTZ R142, R138, R142 ;  /* 0x0000008e8a8e7221 */ /* 0x004fe20000010000 */
[C---:B-1----:R-:W-:Y:S05]  /*ead0*/  F2FP.PACK_AB R75, R170.reuse, R138 ;  /* 0x0000008aaa4b723e */ /* 0x042fea00000000ff */
        /* <DEDUP_REMOVED lines=12> */
[-C--:B-----5:R-:W-:Y:S08]  /*eba0*/  HMMA.16816.F32 R80, R68, R4.reuse, R52 ;  /* 0x000000044450723c */ /* 0x0a0ff00000001834 */
[C---:B------:R-:W-:Y:S08]  /*ebb0*/  HMMA.16816.F32 R76, R72.reuse, R4, R56 ;  /* 0x00000004484c723c */ /* 0x040ff00000001838 */
[-C--:B------:R-:W-:Y:S08]  /*ebc0*/  HMMA.16816.F32 R72, R72, R6.reuse, R60 ;  /* 0x000000064848723c */ /* 0x080ff0000000183c */
[----:B------:R-:W-:Y:S01]  /*ebd0*/  HMMA.16816.F32 R68, R68, R6, R64 ;  /* 0x000000064444723c */ /* 0x000fe20000001840 */
[----:B------:R-:W-:-:S07]  /*ebe0*/  @P0 BRA `(.L_x_669) ;  /* 0xffffd2d000000947 */ /* 0x000fce000383ffff */
.L_x_668:
[----:B------:R-:W1:Y:S01]  /*ebf0*/  SHFL.BFLY PT, R3, R229, 0x2, 0x1f ;  /* 0x0c401f00e5037f89 */ /* 0x000e6200000e0000 */
[----:B------:R-:W-:Y:S01]  /*ec00*/  MOV R9, 0x3f800000 ;  /* 0x3f80000000097802 */ /* 0x000fe20000000f00 */
[----:B------:R-:W-:Y:S01]  /*ec10*/  CS2R R50, SRZ ;  /* 0x0000000000327805 */ /* 0x000fe2000001ff00 */
[C---:B------:R-:W-:Y:S01]  /*ec20*/  ISETP.NE.AND P0, PT, R202.reuse, -0x1, PT ;  /* 0xffffffffca00780c */ /* 0x040fe20003f05270 */
[----:B------:R-:W2:Y:S01]  /*ec30*/  SHFL.BFLY PT, R4, R228, 0x2, 0x1f ;  /* 0x0c401f00e4047f89 */ /* 0x000ea200000e0000 */
[----:B------:R-:W-:Y:S01]  /*ec40*/  MOV R8, 0x3f800000 ;  /* 0x3f80000000087802 */ /* 0x000fe20000000f00 */
[----:B------:R-:W-:Y:S02]  /*ec50*/  BSSY B0, `(.L_x_672) ;  /* 0x0000123000007945 */ /* 0x000fe40003800000 */
[----:B------:R-:W3:Y:S04]  /*ec60*/  SHFL.BFLY PT, R2, R227, 0x2, 0x1f ;  /* 0x0c401f00e3027f89 */ /* 0x000ee800000e0000 */
[----:B------:R-:W4:Y:S04]  /*ec70*/  SHFL.BFLY PT, R0, R230, 0x2, 0x1f ;  /* 0x0c401f00e6007f89 */ /* 0x000f2800000e0000 */
[----:B------:R-:W-:-:S04]  /*ec80*/  @P0 IMAD.WIDE.U32 R10, R202, c[0x0][0x1e8], RZ ;  /* 0x00007a00ca0a0a25 */ /* 0x000fc800078e00ff */
[----:B------:R-:W-:Y:S01]  /*ec90*/  @P0 IMAD R6, R202, c[0x0][0x1ec], R11 ;  /* 0x00007b00ca060a24 */ /* 0x000fe200078e020b */
[----:B------:R-:W-:Y:S01]  /*eca0*/  @P0 MOV R7, R10 ;  /* 0x0000000a00070202 */ /* 0x000fe20000000f00 */
[----:B------:R-:W-:Y:S01]  /*ecb0*/  IMAD.MOV.U32 R11, RZ, RZ, 0x3f800000 ;  /* 0x3f800000ff0b7424 */ /* 0x000fe200078e00ff */
[----:B------:R-:W-:Y:S01]  /*ecc0*/  MOV R10, 0x3f800000 ;  /* 0x3f800000000a7802 */ /* 0x000fe20000000f00 */
[----:B-1----:R-:W-:Y:S02]  /*ecd0*/  FADD.FTZ R229, R3, R229 ;  /* 0x000000e503e57221 */ /* 0x002fe40000010000 */
[----:B--2---:R-:W-:-:S03]  /*ece0*/  FADD.FTZ R4, R4, R228 ;  /* 0x000000e404047221 */ /* 0x004fc60000010000 */
[----:B------:R-:W1:Y:S01]  /*ecf0*/  SHFL.BFLY PT, R5, R229, 0x1, 0x1f ;  /* 0x0c201f00e5057f89 */ /* 0x000e6200000e0000 */
[----:B---3--:R-:W-:-:S03]  /*ed00*/  FADD.FTZ R227, R2, R227 ;  /* 0x000000e302e37221 */ /* 0x008fc60000010000 */
[----:B------:R-:W2:Y:S01]  /*ed10*/  SHFL.BFLY PT, R2, R4, 0x1, 0x1f ;  /* 0x0c201f0004027f89 */ /* 0x000ea200000e0000 */
[----:B----4-:R-:W-:-:S03]  /*ed20*/  FADD.FTZ R230, R0, R230 ;  /* 0x000000e600e67221 */ /* 0x010fc60000010000 */
[----:B------:R-:W3:Y:S04]  /*ed30*/  SHFL.BFLY PT, R3, R227, 0x1, 0x1f ;  /* 0x0c201f00e3037f89 */ /* 0x000ee800000e0000 */
[----:B------:R-:W4:Y:S01]  /*ed40*/  SHFL.BFLY PT, R0, R230, 0x1, 0x1f ;  /* 0x0c201f00e6007f89 */ /* 0x000f2200000e0000 */
[----:B-1----:R-:W-:-:S05]  /*ed50*/  FADD.FTZ R5, R229, R5 ;  /* 0x00000005e5057221 */ /* 0x002fca0000010000 */
[----:B------:R-:W-:Y:S01]  /*ed60*/  FSETP.NE.FTZ.AND P5, PT, R5, RZ, PT ;  /* 0x000000ff0500720b */ /* 0x000fe20003fb5000 */
[----:B--2---:R-:W-:Y:S02]  /*ed70*/  FADD.FTZ R4, R4, R2 ;  /* 0x0000000204047221 */ /* 0x004fe40000010000 */
[----:B------:R-:W1:Y:S01]  /*ed80*/  S2R R2, SR_TID.X ;  /* 0x0000000000027919 */ /* 0x000e620000002100 */
[----:B---3--:R-:W-:Y:S02]  /*ed90*/  FADD.FTZ R3, R227, R3 ;  /* 0x00000003e3037221 */ /* 0x008fe40000010000 */
[----:B------:R-:W-:Y:S01]  /*eda0*/  FSETP.NE.FTZ.AND P4, PT, R4, RZ, PT ;  /* 0x000000ff0400720b */ /* 0x000fe20003f95000 */
[----:B----4-:R-:W-:Y:S02]  /*edb0*/  FADD.FTZ R0, R230, R0 ;  /* 0x00000000e6007221 */ /* 0x010fe40000010000 */
[----:B------:R-:W-:-:S04]  /*edc0*/  FSETP.NE.FTZ.AND P3, PT, R3, RZ, PT ;  /* 0x000000ff0300720b */ /* 0x000fc80003f75000 */
[----:B------:R-:W2:Y:S01]  /*edd0*/  @P5 MUFU.RCP R9, R5 ;  /* 0x0000000500095308 */ /* 0x000ea20000001000 */
[----:B------:R-:W-:-:S07]  /*ede0*/  FSETP.NE.FTZ.AND P6, PT, R0, RZ, PT ;  /* 0x000000ff0000720b */ /* 0x000fce0003fd5000 */
[----:B------:R-:W-:Y:S01]  /*edf0*/  @P4 MUFU.RCP R10, R4 ;  /* 0x00000004000a4308 */ /* 0x000fe20000001000 */
[----:B--2---:R-:W-:-:S07]  /*ee00*/  FMUL.FTZ R130, R9, R130 ;  /* 0x0000008209827220 */ /* 0x004fce0000410000 */
[----:B------:R-:W2:Y:S01]  /*ee10*/  @P3 MUFU.RCP R11, R3 ;  /* 0x00000003000b3308 */ /* 0x000ea20000001000 */
[C---:B------:R-:W-:Y:S02]  /*ee20*/  FMUL.FTZ R131, R9.reuse, R131 ;  /* 0x0000008309837220 */ /* 0x040fe40000410000 */
[C---:B------:R-:W-:Y:S02]  /*ee30*/  FMUL.FTZ R118, R9.reuse, R118 ;  /* 0x0000007609767220 */ /* 0x040fe40000410000 */
[----:B------:R-:W-:Y:S01]  /*ee40*/  FMUL.FTZ R119, R9, R119 ;  /* 0x0000007709777220 */ /* 0x000fe20000410000 */
[----:B------:R-:W-:Y:S01]  /*ee50*/  F2FP.PACK_AB R130, R131, R130 ;  /* 0x000000828382723e */ /* 0x000fe200000000ff */
[C---:B------:R-:W-:Y:S01]  /*ee60*/  FMUL.FTZ R114, R9.reuse, R114 ;  /* 0x0000007209727220 */ /* 0x040fe20000410000 */
[----:B------:R-:W3:Y:S01]  /*ee70*/  @P6 MUFU.RCP R8, R0 ;  /* 0x0000000000086308 */ /* 0x000ee20000001000 */
[----:B------:R-:W-:Y:S01]  /*ee80*/  FMUL.FTZ R115, R9, R115 ;  /* 0x0000007309737220 */ /* 0x000fe20000410000 */
[----:B------:R-:W-:Y:S01]  /*ee90*/  F2FP.PACK_AB R118, R119, R118 ;  /* 0x000000767776723e */ /* 0x000fe200000000ff */
[----:B------:R-:W-:-:S02]  /*eea0*/  FMUL.FTZ R102, R9, R102 ;  /* 0x0000006609667220 */ /* 0x000fc40000410000 */
[----:B------:R-:W-:Y:S01]  /*eeb0*/  FMUL.FTZ R103, R9, R103 ;  /* 0x0000006709677220 */ /* 0x000fe20000410000 */
[----:B------:R-:W-:Y:S01]  /*eec0*/  F2FP.PACK_AB R114, R115, R114 ;  /* 0x000000727372723e */ /* 0x000fe200000000ff */
[C---:B------:R-:W-:Y:S01]  /*eed0*/  FMUL.FTZ R98, R9.reuse, R98 ;  /* 0x0000006209627220 */ /* 0x040fe20000410000 */
[----:B------:R4:W5:Y:S01]  /*eee0*/  @P6 MUFU.LG2 R45, R0 ;  /* 0x00000000002d6308 */ /* 0x0009620000000c00 */
[----:B------:R-:W-:Y:S01]  /*eef0*/  FMUL.FTZ R99, R9, R99 ;  /* 0x0000006309637220 */ /* 0x000fe20000410000 */
[----:B------:R-:W-:Y:S01]  /*ef00*/  F2FP.PACK_AB R102, R103, R102 ;  /* 0x000000666766723e */ /* 0x000fe200000000ff */
[C---:B------:R-:W-:Y:S02]  /*ef10*/  FMUL.FTZ R86, R9.reuse, R86 ;  /* 0x0000005609567220 */ /* 0x040fe40000410000 */
[----:B------:R-:W-:Y:S01]  /*ef20*/  FMUL.FTZ R87, R9, R87 ;  /* 0x0000005709577220 */ /* 0x000fe20000410000 */
[----:B------:R-:W-:Y:S01]  /*ef30*/  F2FP.PACK_AB R98, R99, R98 ;  /* 0x000000626362723e */ /* 0x000fe200000000ff */
[C---:B------:R-:W-:Y:S01]  /*ef40*/  FMUL.FTZ R82, R9.reuse, R82 ;  /* 0x0000005209527220 */ /* 0x040fe20000410000 */
[----:B------:R-:W-:Y:S01]  /*ef50*/  @P3 MUFU.LG2 R3, R3 ;  /* 0x0000000300033308 */ /* 0x000fe20000000c00 */
[----:B------:R-:W-:Y:S01]  /*ef60*/  FMUL.FTZ R83, R9, R83 ;  /* 0x0000005309537220 */ /* 0x000fe20000410000 */
[----:B------:R-:W-:Y:S01]  /*ef70*/  F2FP.PACK_AB R86, R87, R86 ;  /* 0x000000565756723e */ /* 0x000fe200000000ff */
[----:B------:R-:W-:-:S02]  /*ef80*/  FMUL.FTZ R70, R9, R70 ;  /* 0x0000004609467220 */ /* 0x000fc40000410000 */
[----:B------:R-:W-:Y:S01]  /*ef90*/  FMUL.FTZ R71, R9, R71 ;  /* 0x0000004709477220 */ /* 0x000fe20000410000 */
[----:B-1----:R-:W-:Y:S01]  /*efa0*/  SHF.R.S32.HI R9, RZ, 0x1f, R2 ;  /* 0x0000001fff097819 */ /* 0x002fe20000011402 */
[----:B--2---:R-:W-:Y:S01]  /*efb0*/  FMUL.FTZ R127, R11, R127 ;  /* 0x0000007f0b7f7220 */ /* 0x004fe20000410000 */
[----:B------:R-:W-:Y:S01]  /*efc0*/  F2FP.PACK_AB R82, R83, R82 ;  /* 0x000000525352723e */ /* 0x000fe200000000ff */
[----:B------:R-:W-:Y:S01]  /*efd0*/  FMUL.FTZ R126, R11, R126 ;  /* 0x0000007e0b7e7220 */ /* 0x000fe20000410000 */
[----:B------:R-:W-:Y:S01]  /*efe0*/  LEA.HI R12, R9, R2, RZ, 0x2 ;  /* 0x00000002090c7211 */ /* 0x000fe200078f10ff */
[----:B------:R-:W-:Y:S01]  /*eff0*/  FMUL.FTZ R123, R11, R123 ;  /* 0x0000007b0b7b7220 */ /* 0x000fe20000410000 */
[----:B------:R-:W-:Y:S01]  /*f000*/  F2FP.PACK_AB R70, R71, R70 ;  /* 0x000000464746723e */ /* 0x000fe200000000ff */
[C---:B------:R-:W-:Y:S01]  /*f010*/  FMUL.FTZ R122, R11.reuse, R122 ;  /* 0x0000007a0b7a7220 */ /* 0x040fe20000410000 */
[--C-:B------:R-:W-:Y:S01]  /*f020*/  SHF.R.S32.HI R14, RZ, 0x2, R12.reuse ;  /* 0x00000002ff0e7819 */ /* 0x100fe2000001140c */
[C---:B------:R-:W-:Y:S01]  /*f030*/  FMUL.FTZ R111, R11.reuse, R111 ;  /* 0x0000006f0b6f7220 */ /* 0x040fe20000410000 */
[----:B------:R-:W-:Y:S01]  /*f040*/  SHF.R.S32.HI R13, RZ, 0x1f, R12 ;  /* 0x0000001fff0d7819 */ /* 0x000fe2000001140c */
[C---:B------:R-:W-:Y:S01]  /*f050*/  FMUL.FTZ R110, R11.reuse, R110 ;  /* 0x0000006e0b6e7220 */ /* 0x040fe20000410000 */
[----:B------:R-:W-:Y:S01]  /*f060*/  LOP3.LUT R12, R12, 0x3ffffffc, RZ, 0xc0, !PT ;  /* 0x3ffffffc0c0c7812 */ /* 0x000fe200078ec0ff */
[----:B------:R-:W-:Y:S01]  /*f070*/  FMUL.FTZ R107, R11, R107 ;  /* 0x0000006b0b6b7220 */ /* 0x000fe20000410000 */
[----:B------:R-:W-:Y:S01]  /*f080*/  LEA.HI R13, R13, R14, RZ, 0x3 ;  /* 0x0000000e0d0d7211 */ /* 0x000fe200078f18ff */
[C---:B------:R-:W-:Y:S01]  /*f090*/  FMUL.FTZ R106, R11.reuse, R106 ;  /* 0x0000006a0b6a7220 */ /* 0x040fe20000410000 */
[----:B------:R-:W-:Y:S01]  /*f0a0*/  IADD3 R12, -R12, R2, RZ ;  /* 0x000000020c0c7210 */ /* 0x000fe20007ffe1ff */
[----:B------:R-:W-:Y:S01]  /*f0b0*/  FMUL.FTZ R95, R11, R95 ;  /* 0x0000005f0b5f7220 */ /* 0x000fe20000410000 */
[----:B------:R-:W-:Y:S01]  /*f0c0*/  LOP3.LUT R13, R13, 0xfffffff8, RZ, 0xc0, !PT ;  /* 0xfffffff80d0d7812 */ /* 0x000fe200078ec0ff */
[----:B------:R-:W-:Y:S01]  /*f0d0*/  FMUL.FTZ R94, R11, R94 ;  /* 0x0000005e0b5e7220 */ /* 0x000fe20000410000 */
[----:B------:R-:W-:Y:S01]  /*f0e0*/  F2FP.PACK_AB R126, R127, R126 ;  /* 0x0000007e7f7e723e */ /* 0x000fe200000000ff */
[C---:B------:R-:W-:Y:S01]  /*f0f0*/  FMUL.FTZ R91, R11.reuse, R91 ;  /* 0x0000005b0b5b7220 */ /* 0x040fe20000410000 */
[----:B------:R-:W-:Y:S01]  /*f100*/  IADD3 R13, R14, -R13, RZ ;  /* 0x8000000d0e0d7210 */ /* 0x000fe20007ffe0ff */
[----:B------:R-:W-:Y:S01]  /*f110*/  FMUL.FTZ R90, R11, R90 ;  /* 0x0000005a0b5a7220 */ /* 0x000fe20000410000 */
[----:B------:R-:W-:Y:S01]  /*f120*/  LEA.HI R14, R9, R2, RZ, 0x5 ;  /* 0x00000002090e7211 */ /* 0x000fe200078f28ff */
[----:B------:R-:W-:Y:S01]  /*f130*/  FMUL.FTZ R79, R11, R79 ;  /* 0x0000004f0b4f7220 */ /* 0x000fe20000410000 */
[----:B------:R-:W-:Y:S01]  /*f140*/  LOP3.LUT R16, R13, 0x1, RZ, 0xc0, !PT ;  /* 0x000000010d107812 */ /* 0x000fe200078ec0ff */
[----:B------:R-:W-:Y:S01]  /*f150*/  FMUL.FTZ R78, R11, R78 ;  /* 0x0000004e0b4e7220 */ /* 0x000fe20000410000 */
[----:B------:R-:W-:Y:S01]  /*f160*/  SHF.L.U32 R15, R13, 0x6, RZ ;  /* 0x000000060d0f7819 */ /* 0x000fe200000006ff */
[C---:B------:R-:W-:Y:S01]  /*f170*/  FMUL.FTZ R75, R11.reuse, R75 ;  /* 0x0000004b0b4b7220 */ /* 0x040fe20000410000 */
[----:B------:R-:W-:Y:S01]  /*f180*/  ISETP.NE.U32.AND P1, PT, R16, 0x1, PT ;  /* 0x000000011000780c */ /* 0x000fe20003f25070 */
[----:B------:R-:W-:Y:S01]  /*f190*/  IMAD.MOV.U32 R16, RZ, RZ, -0x10 ;  /* 0xfffffff0ff107424 */ /* 0x000fe200078e00ff */
[----:B------:R-:W-:Y:S01]  /*f1a0*/  SHF.R.S32.HI R9, RZ, 0x5, R14 ;  /* 0x00000005ff097819 */ /* 0x000fe2000001140e */
[----:B------:R-:W-:Y:S01]  /*f1b0*/  FMUL.FTZ R11, R11, R74 ;  /* 0x0000004a0b0b7220 */ /* 0x000fe20000410000 */
[----:B------:R-:W-:Y:S01]  /*f1c0*/  LOP3.LUT R15, R15, 0x1c0, RZ, 0xc0, !PT ;  /* 0x000001c00f0f7812 */ /* 0x000fe200078ec0ff */
[C---:B---3--:R-:W-:Y:S01]  /*f1d0*/  FMUL.FTZ R128, R8.reuse, R128 ;  /* 0x0000008008807220 */ /* 0x048fe20000410000 */
[----:B------:R-:W-:Y:S01]  /*f1e0*/  LEA R12, R9, R12, 0x9 ;  /* 0x0000000c090c7211 */ /* 0x000fe200078e48ff */
[C---:B------:R-:W-:Y:S01]  /*f1f0*/  FMUL.FTZ R129, R8.reuse, R129 ;  /* 0x0000008108817220 */ /* 0x040fe20000410000 */
[----:B------:R-:W-:Y:S01]  /*f200*/  LEA.HI R15, R15, R15, RZ, 0x1d ;  /* 0x0000000f0f0f7211 */ /* 0x000fe200078fe8ff */
[----:B------:R-:W-:Y:S01]  /*f210*/  FMUL.FTZ R116, R8, R116 ;  /* 0x0000007408747220 */ /* 0x000fe20000410000 */
[----:B------:R-:W-:Y:S01]  /*f220*/  SEL R16, R16, 0x10, !P1 ;  /* 0x0000001010107807 */ /* 0x000fe20004800000 */
[C---:B------:R-:W-:Y:S01]  /*f230*/  FMUL.FTZ R117, R8.reuse, R117 ;  /* 0x0000007508757220 */ /* 0x040fe20000410000 */
[----:B------:R-:W-:Y:S01]  /*f240*/  R2P PR, R13, 0x6 ;  /* 0x000000060d007804 */ /* 0x000fe20000000000 */
[----:B------:R-:W-:Y:S01]  /*f250*/  FMUL.FTZ R112, R8, R112 ;  /* 0x0000007008707220 */ /* 0x000fe20000410000 */
[----:B------:R-:W-:Y:S01]  /*f260*/  LEA R12, R12, R15, 0x1 ;  /* 0x0000000f0c0c7211 */ /* 0x000fe200078e08ff */
[C---:B------:R-:W-:Y:S01]  /*f270*/  FMUL.FTZ R113, R8.reuse, R113 ;  /* 0x0000007108717220 */ /* 0x040fe20000410000 */
[----:B------:R-:W-:Y:S01]  /*f280*/  F2FP.PACK_AB R75, R75, R11 ;  /* 0x0000000b4b4b723e */ /* 0x000fe200000000ff */
[C---:B------:R-:W-:Y:S01]  /*f290*/  FMUL.FTZ R100, R8.reuse, R100 ;  /* 0x0000006408647220 */ /* 0x040fe20000410000 */
[----:B------:R-:W1:Y:S01]  /*f2a0*/  LDC.U8 R11, c[0x0][0x329] ;  /* 0x0000ca40ff0b7b82 */ /* 0x000e620000000000 */
[----:B------:R-:W-:Y:S01]  /*f2b0*/  FMUL.FTZ R101, R8, R101 ;  /* 0x0000006508657220 */ /* 0x000fe20000410000 */
[----:B------:R-:W-:Y:S01]  /*f2c0*/  SHF.L.U32 R12, R12, 0x1, RZ ;  /* 0x000000010c0c7819 */ /* 0x000fe200000006ff */
[C---:B------:R-:W-:Y:S01]  /*f2d0*/  FMUL.FTZ R96, R8.reuse, R96 ;  /* 0x0000006008607220 */ /* 0x040fe20000410000 */
[----:B------:R-:W-:Y:S01]  /*f2e0*/  F2FP.PACK_AB R128, R129, R128 ;  /* 0x000000808180723e */ /* 0x000fe200000000ff */
[C---:B------:R-:W-:Y:S01]  /*f2f0*/  FMUL.FTZ R97, R8.reuse, R97 ;  /* 0x0000006108617220 */ /* 0x040fe20000410000 */
[----:B------:R-:W-:Y:S01]  /*f300*/  F2FP.PACK_AB R116, R117, R116 ;  /* 0x000000747574723e */ /* 0x000fe200000000ff */
[----:B------:R-:W-:Y:S01]  /*f310*/  FMUL.FTZ R84, R8, R84 ;  /* 0x0000005408547220 */ /* 0x000fe20000410000 */
[----:B------:R-:W-:Y:S01]  /*f320*/  IADD3 R13, R12, 0x40, RZ ;  /* 0x000000400c0d7810 */ /* 0x000fe20007ffe0ff */
[----:B------:R-:W-:Y:S01]  /*f330*/  FMUL.FTZ R85, R8, R85 ;  /* 0x0000005508557220 */ /* 0x000fe20000410000 */
[----:B------:R-:W-:Y:S01]  /*f340*/  @P2 IADD3 R13, R12, -0x40, RZ ;  /* 0xffffffc00c0d2810 */ /* 0x000fe20007ffe0ff */
        /* <DEDUP_REMOVED lines=9> */
[----:B------:R-:W-:Y:S01]  /*f3e0*/  F2FP.PACK_AB R100, R101, R100 ;  /* 0x000000646564723e */ /* 0x000fe200000000ff */
[----:B------:R-:W-:Y:S01]  /*f3f0*/  FMUL.FTZ R125, R10, R125 ;  /* 0x0000007d0a7d7220 */ /* 0x000fe20000410000 */
[----:B------:R-:W-:Y:S01]  /*f400*/  F2FP.PACK_AB R68, R8, R68 ;  /* 0x000000440844723e */ /* 0x000fe200000000ff */
[C---:B------:R-:W-:Y:S01]  /*f410*/  FMUL.FTZ R120, R10.reuse, R120 ;  /* 0x000000780a787220 */ /* 0x040fe20000410000 */
[----:B------:R-:W-:Y:S01]  /*f420*/  MOV R8, 0x20 ;  /* 0x0000002000087802 */ /* 0x000fe20000000f00 */
[C---:B------:R-:W-:Y:S01]  /*f430*/  FMUL.FTZ R121, R10.reuse, R121 ;  /* 0x000000790a797220 */ /* 0x040fe20000410000 */
[----:B------:R-:W-:Y:S01]  /*f440*/  F2FP.PACK_AB R124, R125, R124 ;  /* 0x0000007c7d7c723e */ /* 0x000fe200000000ff */
[----:B------:R-:W-:Y:S01]  /*f450*/  FMUL.FTZ R108, R10, R108 ;  /* 0x0000006c0a6c7220 */ /* 0x000fe20000410000 */
[----:B------:R-:W-:Y:S01]  /*f460*/  SEL R15, R8, 0xffffffe0, !P1 ;  /* 0xffffffe0080f7807 */ /* 0x000fe20004800000 */
[C---:B------:R-:W-:Y:S01]  /*f470*/  FMUL.FTZ R109, R10.reuse, R109 ;  /* 0x0000006d0a6d7220 */ /* 0x040fe20000410000 */
[----:B------:R-:W-:Y:S01]  /*f480*/  F2FP.PACK_AB R120, R121, R120 ;  /* 0x000000787978723e */ /* 0x000fe200000000ff */
[C---:B------:R-:W-:Y:S01]  /*f490*/  FMUL.FTZ R104, R10.reuse, R104 ;  /* 0x000000680a687220 */ /* 0x040fe20000410000 */
[----:B------:R-:W-:Y:S01]  /*f4a0*/  IADD3 R17, R15, 0x400, R13 ;  /* 0x000004000f117810 */ /* 0x000fe20007ffe00d */
        /* <DEDUP_REMOVED lines=11> */
[----:B------:R-:W-:Y:S01]  /*f560*/  IADD3 R17, R16, R17, RZ ;  /* 0x0000001110117210 */ /* 0x000fe20007ffe0ff */
[C---:B------:R-:W-:Y:S01]  /*f570*/  FMUL.FTZ R77, R10.reuse, R77 ;  /* 0x0000004d0a4d7220 */ /* 0x040fe20000410000 */
[----:B------:R-:W-:Y:S01]  /*f580*/  F2FP.PACK_AB R84, R85, R84 ;  /* 0x000000545554723e */ /* 0x000fe200000000ff */
[C---:B------:R-:W-:Y:S01]  /*f590*/  FMUL.FTZ R72, R10.reuse, R72 ;  /* 0x000000480a487220 */ /* 0x040fe20000410000 */
[----:B------:R-:W-:Y:S01]  /*f5a0*/  F2FP.PACK_AB R92, R93, R92 ;  /* 0x0000005c5d5c723e */ /* 0x000fe200000000ff */
[----:B------:R-:W-:Y:S01]  /*f5b0*/  FMUL.FTZ R10, R10, R73 ;  /* 0x000000490a0a7220 */ /* 0x000fe20000410000 */
[----:B------:R-:W-:Y:S01]  /*f5c0*/  F2FP.PACK_AB R94, R95, R94 ;  /* 0x0000005e5f5e723e */ /* 0x000fe200000000ff */
[----:B------:R-:W-:Y:S01]  /*f5d0*/  IMAD.IADD R8, R12, 0x1, R15 ;  /* 0x000000010c087824 */ /* 0x000fe200078e020f */
[----:B------:R-:W-:Y:S01]  /*f5e0*/  F2FP.PACK_AB R88, R89, R88 ;  /* 0x000000585958723e */ /* 0x000fe200000000ff */
[----:B----4-:R-:W2:Y:S01]  /*f5f0*/  S2R R0, SR_CTAID.X ;  /* 0x0000000000007919 */ /* 0x010ea20000002500 */
[----:B------:R-:W-:Y:S01]  /*f600*/  F2FP.PACK_AB R72, R10, R72 ;  /* 0x000000480a48723e */ /* 0x000fe200000000ff */
[----:B------:R-:W3:Y:S01]  /*f610*/  @P5 MUFU.LG2 R5, R5 ;  /* 0x0000000500055308 */ /* 0x000ee20000000c00 */
[----:B------:R-:W-:Y:S01]  /*f620*/  IADD3 R10, R12, R16, RZ ;  /* 0x000000100c0a7210 */ /* 0x000fe20007ffe0ff */
[----:B-----5:R-:W-:Y:S01]  /*f630*/  @P6 FMUL.FTZ R45, R45, 0.69314718246459960938 ;  /* 0x3f3172182d2d6820 */ /* 0x020fe20000410000 */
[----:B------:R-:W-:-:S02]  /*f640*/  IADD3 R16, R16, R13, RZ ;  /* 0x0000000d10107210 */ /* 0x000fc40007ffe0ff */
[----:B------:R-:W-:Y:S01]  /*f650*/  F2FP.PACK_AB R90, R91, R90 ;  /* 0x0000005a5b5a723e */ /* 0x000fe200000000ff */
[----:B------:R-:W-:Y:S01]  /*f660*/  STS [R10], R116 ;  /* 0x000000740a007388 */ /* 0x000fe20000000800 */
[----:B------:R-:W-:Y:S01]  /*f670*/  F2FP.PACK_AB R80, R81, R80 ;  /* 0x000000505150723e */ /* 0x000fe200000000ff */
[----:B------:R-:W4:Y:S01]  /*f680*/  @P4 MUFU.LG2 R4, R4 ;  /* 0x0000000400044308 */ /* 0x000f220000000c00 */
[----:B-1----:R-:W-:Y:S01]  /*f690*/  ISETP.NE.AND P1, PT, R11, RZ, PT ;  /* 0x000000ff0b00720c */ /* 0x002fe20003f25270 */
[----:B------:R-:W-:Y:S01]  /*f6a0*/  STS [R10+0x400], R118 ;  /* 0x000400760a007388 */ /* 0x000fe20000000800 */
[----:B------:R-:W-:Y:S02]  /*f6b0*/  F2FP.PACK_AB R76, R77, R76 ;  /* 0x0000004c4d4c723e */ /* 0x000fe400000000ff */
[----:B------:R-:W-:Y:S01]  /*f6c0*/  F2FP.PACK_AB R78, R79, R78 ;  /* 0x0000004e4f4e723e */ /* 0x000fe200000000ff */
[----:B------:R-:W-:Y:S01]  /*f6d0*/  STS [R12+0x2000], R124 ;  /* 0x0020007c0c007388 */ /* 0x000fe20000000800 */
[----:B------:R-:W-:Y:S01]  /*f6e0*/  LOP3.LUT R46, R14, 0xffffffe0, RZ, 0xc0, !PT ;  /* 0xffffffe00e2e7812 */ /* 0x000fe200078ec0ff */
[----:B---3--:R-:W-:-:S02]  /*f6f0*/  @P5 FMUL.FTZ R5, R5, 0.69314718246459960938 ;  /* 0x3f31721805055820 */ /* 0x008fc40000410000 */
[----:B------:R1:W-:Y:S01]  /*f700*/  STS [R12+0x2400], R126 ;  /* 0x0024007e0c007388 */ /* 0x0003e20000000800 */
[----:B------:R-:W-:-:S03]  /*f710*/  IADD3 R46, -R46, R2, RZ ;  /* 0x000000022e2e7210 */ /* 0x000fc60007ffe1ff */
[----:B------:R-:W-:Y:S01]  /*f720*/  STS [R10+0x2000], R120 ;  /* 0x002000780a007388 */ /* 0x000fe20000000800 */
[----:B------:R-:W-:Y:S01]  /*f730*/  @P1 MOV R44, 0x1 ;  /* 0x00000001002c1802 */ /* 0x000fe20000000f00 */
[----:B----4-:R-:W-:Y:S01]  /*f740*/  @P4 FMUL.FTZ R4, R4, 0.69314718246459960938 ;  /* 0x3f31721804044820 */ /* 0x010fe20000410000 */
[----:B------:R-:W-:Y:S01]  /*f750*/  @P1 MOV R2, c[0x0][0x210] ;  /* 0x0000840000021a02 */ /* 0x000fe20000000f00 */
[----:B------:R3:W-:Y:S01]  /*f760*/  STS [R10+0x2400], R122 ;  /* 0x0024007a0a007388 */ /* 0x0007e20000000800 */
[----:B------:R-:W-:-:S03]  /*f770*/  @!P1 MOV R2, 0x1 ;  /* 0x0000000100029802 */ /* 0x000fc60000000f00 */
[----:B------:R-:W-:Y:S02]  /*f780*/  STS [R8], R112 ;  /* 0x0000007008007388 */ /* 0x000fe40000000800 */
[----:B--2---:R-:W-:Y:S02]  /*f790*/  IMAD R0, R0, R2, RZ ;  /* 0x0000000200007224 */ /* 0x004fe400078e02ff */
[----:B------:R-:W-:Y:S03]  /*f7a0*/  STS [R8+0x400], R114 ;  /* 0x0004007208007388 */ /* 0x000fe60000000800 */
[----:B------:R-:W-:Y:S02]  /*f7b0*/  SHF.L.U32 R0, R0, 0x7, RZ ;  /* 0x0000000700007819 */ /* 0x000fe400000006ff */
[----:B-1----:R-:W-:-:S05]  /*f7c0*/  IADD3 R12, R10, R15, RZ ;  /* 0x0000000f0a0c7210 */ /* 0x002fca0007ffe0ff */
[----:B------:R-:W-:Y:S01]  /*f7d0*/  STS [R12], R100 ;  /* 0x000000640c007388 */ /* 0x000fe20000000800 */
[----:B---3--:R-:W1:Y:S03]  /*f7e0*/  LDC.U8 R10, c[0x0][0x328] ;  /* 0x0000ca00ff0a7b82 */ /* 0x008e660000000000 */
[----:B------:R-:W-:Y:S04]  /*f7f0*/  STS [R12+0x400], R102 ;  /* 0x000400660c007388 */ /* 0x000fe80000000800 */
[----:B------:R-:W-:Y:S04]  /*f800*/  STS [R8+0x2000], R108 ;  /* 0x0020006c08007388 */ /* 0x000fe80000000800 */
[----:B------:R-:W-:Y:S04]  /*f810*/  STS [R8+0x2400], R110 ;  /* 0x0024006e08007388 */ /* 0x000fe80000000800 */
[----:B------:R-:W-:Y:S04]  /*f820*/  STS [R12+0x2000], R104 ;  /* 0x002000680c007388 */ /* 0x000fe80000000800 */
[----:B------:R2:W-:Y:S04]  /*f830*/  STS [R12+0x2400], R106 ;  /* 0x0024006a0c007388 */ /* 0x0005e80000000800 */
[----:B------:R-:W-:Y:S01]  /*f840*/  STS [R13], R96 ;  /* 0x000000600d007388 */ /* 0x000fe20000000800 */
[----:B-1----:R-:W-:-:S03]  /*f850*/  ISETP.NE.AND P2, PT, R10, RZ, PT ;  /* 0x000000ff0a00720c */ /* 0x002fc60003f45270 */
[----:B------:R-:W-:Y:S04]  /*f860*/  STS [R13+0x400], R98 ;  /* 0x000400620d007388 */ /* 0x000fe80000000800 */
[----:B------:R-:W-:Y:S04]  /*f870*/  STS [R16], R84 ;  /* 0x0000005410007388 */ /* 0x000fe80000000800 */
[----:B------:R-:W-:Y:S04]  /*f880*/  STS [R16+0x400], R86 ;  /* 0x0004005610007388 */ /* 0x000fe80000000800 */
[----:B------:R-:W-:Y:S04]  /*f890*/  STS [R13+0x2000], R92 ;  /* 0x0020005c0d007388 */ /* 0x000fe80000000800 */
[----:B------:R1:W-:Y:S01]  /*f8a0*/  STS [R13+0x2400], R94 ;  /* 0x0024005e0d007388 */ /* 0x0003e20000000800 */
[----:B--2---:R-:W-:-:S03]  /*f8b0*/  @P1 MOV R12, c[0x0][0x210] ;  /* 0x00008400000c1a02 */ /* 0x004fc60000000f00 */
[----:B------:R-:W2:Y:S02]  /*f8c0*/  S2R R8, SR_CTAID.Y ;  /* 0x0000000000087919 */ /* 0x000ea40000002600 */
[----:B------:R-:W-:Y:S01]  /*f8d0*/  @P1 IMAD R10, R12, c[0x0][0x214], RZ ;  /* 0x000085000c0a1a24 */ /* 0x000fe200078e02ff */
[----:B------:R-:W-:Y:S01]  /*f8e0*/  @!P1 MOV R12, c[0x0][0x214] ;  /* 0x00008500000c9a02 */ /* 0x000fe20000000f00 */
[----:B------:R3:W-:Y:S03]  /*f8f0*/  STS [R16+0x2000], R88 ;  /* 0x0020005810007388 */ /* 0x0007e60000000800 */
[----:B------:R-:W-:Y:S01]  /*f900*/  @!P1 SEL R10, R12, c[0x0][0x234], !P2 ;  /* 0x00008d000c0a9a07 */ /* 0x000fe20005000000 */
[----:B------:R3:W-:Y:S01]  /*f910*/  STS [R16+0x2400], R90 ;  /* 0x0024005a10007388 */ /* 0x0007e20000000800 */
[----:B------:R-:W-:-:S03]  /*f920*/  ISETP.NE.OR P2, PT, R11, RZ, !P2 ;  /* 0x000000ff0b00720c */ /* 0x000fc60005745670 */
[----:B------:R-:W4:Y:S01]  /*f930*/  S2R R11, SR_CTAID.Z ;  /* 0x00000000000b7919 */ /* 0x000f220000002700 */
[----:B------:R-:W-:Y:S01]  /*f940*/  @!P1 IMAD R44, R10, c[0x0][0x1c0], RZ ;  /* 0x000070000a2c9a24 */ /* 0x000fe200078e02ff */
[C---:B-1----:R-:W-:Y:S01]  /*f950*/  IADD3 R13, R15.reuse, R13, RZ ;  /* 0x0000000d0f0d7210 */ /* 0x042fe20007ffe0ff */
[----:B------:R-:W-:Y:S01]  /*f960*/  IMAD.IADD R15, R15, 0x1, R16 ;  /* 0x000000010f0f7824 */ /* 0x000fe200078e0210 */
[----:B--2---:R-:W-:Y:S01]  /*f970*/  @!P0 SHF.R.S32.HI R12, RZ, 0x1f, R8 ;  /* 0x0000001fff0c8819 */ /* 0x004fe20000011408 */
[----:B------:R-:W-:Y:S02]  /*f980*/  @!P0 IMAD.WIDE.U32 R48, R8, c[0x0][0x1e0], RZ ;  /* 0x0000780008308a25 */ /* 0x000fe400078e00ff */
[----:B------:R3:W-:Y:S02]  /*f990*/  STS [R13], R80 ;  /* 0x000000500d007388 */ /* 0x0007e40000000800 */
[----:B------:R-:W-:Y:S02]  /*f9a0*/  @!P0 IMAD R12, R12, c[0x0][0x1e0], RZ ;  /* 0x000078000c0c8a24 */ /* 0x000fe400078e02ff */
[----:B------:R3:W-:Y:S01]  /*f9b0*/  STS [R13+0x400], R82 ;  /* 0x000400520d007388 */ /* 0x0007e20000000800 */
[----:B------:R-:W-:Y:S01]  /*f9c0*/  @!P0 MOV R7, R48 ;  /* 0x0000003000078202 */ /* 0x000fe20000000f00 */
[----:B------:R-:W-:-:S02]  /*f9d0*/  @!P2 IMAD R48, R8, c[0x0][0x214], RZ ;  /* 0x000085000830aa24 */ /* 0x000fc400078e02ff */
[----:B------:R3:W-:Y:S01]  /*f9e0*/  STS [R15], R68 ;  /* 0x000000440f007388 */ /* 0x0007e20000000800 */
[C---:B------:R-:W-:Y:S02]  /*f9f0*/  @!P0 IMAD R47, R8.reuse, c[0x0][0x1e4], R12 ;  /* 0x00007900082f8a24 */ /* 0x040fe400078e020c */
[----:B------:R-:W-:Y:S01]  /*fa00*/  IMAD R44, R8, R44, RZ ;  /* 0x0000002c082c7224 */ /* 0x000fe200078e02ff */
[----:B------:R3:W-:Y:S01]  /*fa10*/  STS [R17], R70 ;  /* 0x0000004611007388 */ /* 0x0007e20000000800 */
[----:B------:R-:W-:Y:S01]  /*fa20*/  @!P0 IMAD.IADD R6, R49, 0x1, R47 ;  /* 0x0000000131068824 */ /* 0x000fe200078e022f */
[----:B------:R-:W-:Y:S01]  /*fa30*/  @!P2 SEL R48, R48, R202, !P0 ;  /* 0x000000ca3030a207 */ /* 0x000fe20004000000 */
[----:B------:R-:W-:Y:S01]  /*fa40*/  @P3 FMUL.FTZ R47, R3, 0.69314718246459960938 ;  /* 0x3f317218032f3820 */ /* 0x000fe20000410000 */
[----:B------:R3:W-:Y:S01]  /*fa50*/  STS [R13+0x2000], R76 ;  /* 0x0020004c0d007388 */ /* 0x0007e20000000800 */
[----:B------:R-:W-:Y:S02]  /*fa60*/  SEL R44, R44, RZ, P2 ;  /* 0x000000ff2c2c7207 */ /* 0x000fe40001000000 */
[----:B------:R-:W-:Y:S01]  /*fa70*/  LOP3.LUT P0, RZ, R46, 0x3, RZ, 0xc0, !PT ;  /* 0x000000032eff7812 */ /* 0x000fe2000780c0ff */
[----:B------:R3:W-:Y:S01]  /*fa80*/  STS [R13+0x2400], R78 ;  /* 0x0024004e0d007388 */ /* 0x0007e20000000800 */
[--C-:B------:R-:W-:Y:S01]  /*fa90*/  @!P2 IMAD.MOV.U32 R50, RZ, RZ, R48.reuse ;  /* 0x000000ffff32a224 */ /* 0x100fe200078e0030 */
[----:B------:R-:W-:Y:S01]  /*faa0*/  @!P2 SHF.R.S32.HI R51, RZ, 0x1f, R48 ;  /* 0x0000001fff33a819 */ /* 0x000fe20000011430 */
[----:B----4-:R-:W-:Y:S01]  /*fab0*/  IMAD R44, R11, R10, R44 ;  /* 0x0000000a0b2c7224 */ /* 0x010fe200078e022c */
[----:B------:R3:W-:Y:S01]  /*fac0*/  STS [R15+0x2000], R72 ;  /* 0x002000480f007388 */ /* 0x0007e20000000800 */
[----:B------:R-:W-:Y:S01]  /*fad0*/  MOV R8, 0x7f800000 ;  /* 0x7f80000000087802 */ /* 0x000fe20000000f00 */
[----:B------:R-:W-:Y:S01]  /*fae0*/  @P6 FFMA.FTZ R8, R136, c[0x0][0x238], R45 ;  /* 0x00008e0088086a23 */ /* 0x000fe2000001002d */
[----:B------:R-:W-:Y:S01]  /*faf0*/  MOV R46, 0x7f800000 ;  /* 0x7f800000002e7802 */ /* 0x000fe20000000f00 */
[----:B------:R3:W-:Y:S04]  /*fb00*/  STS [R17+0x2000], R75 ;  /* 0x0020004b11007388 */ /* 0x0007e80000000800 */
[----:B------:R-:W-:Y:S01]  /*fb10*/  BAR.SYNC.DEFER_BLOCKING 0x0 ;  /* 0x0000000000007b1d */ /* 0x000fe20000010000 */
[----:B------:R-:W-:Y:S01]  /*fb20*/  IADD3 R3, P2, P1, R0, R50, R44 ;  /* 0x0000003200037210 */ /* 0x000fe2000795e02c */
[----:B------:R-:W-:Y:S01]  /*fb30*/  @P5 FFMA.FTZ R46, R135, c[0x0][0x238], R5 ;  /* 0x00008e00872e5a23 */ /* 0x000fe20000010005 */
[----:B------:R-:W-:-:S02]  /*fb40*/  SHF.R.S32.HI R0, RZ, 0x1f, R0 ;  /* 0x0000001fff007819 */ /* 0x000fc40000011400 */
[----:B------:R-:W-:Y:S02]  /*fb50*/  SHF.R.S32.HI R44, RZ, 0x1f, R44 ;  /* 0x0000001fff2c7819 */ /* 0x000fe4000001142c */
[----:B------:R-:W-:Y:S01]  /*fb60*/  MOV R10, 0x7f800000 ;  /* 0x7f800000000a7802 */ /* 0x000fe20000000f00 */
[----:B------:R-:W-:Y:S01]  /*fb70*/  @P4 FFMA.FTZ R10, R134, c[0x0][0x238], R4 ;  /* 0x00008e00860a4a23 */ /* 0x000fe20000010004 */
[----:B------:R-:W-:Y:S01]  /*fb80*/  MOV R45, 0x7f800000 ;  /* 0x7f800000002d7802 */ /* 0x000fe20000000f00 */
[----:B------:R-:W-:Y:S01]  /*fb90*/  @P3 FFMA.FTZ R45, R133, c[0x0][0x238], R47 ;  /* 0x00008e00852d3a23 */ /* 0x000fe2000001002f */
[----:B------:R-:W-:Y:S01]  /*fba0*/  IADD3.X R0, R0, R51, R44, P2, P1 ;  /* 0x0000003300007210 */ /* 0x000fe200017e242c */
[----:B------:R3:W1:Y:S04]  /*fbb0*/  LDS.128 R36, [R210] ;  /* 0x00000000d2247984 */ /* 0x0006680000000c00 */
[----:B------:R3:W2:Y:S04]  /*fbc0*/  LDS.128 R32, [R210+0x800] ;  /* 0x00080000d2207984 */ /* 0x0006a80000000c00 */
[----:B------:R3:W4:Y:S04]  /*fbd0*/  LDS.128 R28, [R210+0x1000] ;  /* 0x00100000d21c7984 */ /* 0x0007280000000c00 */
[----:B------:R3:W1:Y:S04]  /*fbe0*/  LDS.128 R24, [R210+0x1800] ;  /* 0x00180000d2187984 */ /* 0x0006680000000c00 */
[----:B------:R3:W1:Y:S04]  /*fbf0*/  LDS.128 R20, [R210+0x2000] ;  /* 0x00200000d2147984 */ /* 0x0006680000000c00 */
        /* <DEDUP_REMOVED lines=23> */
[CC--:B------:R-:W-:Y:S02]  /*fd70*/  @!P5 IADD3 R2, P2, R44.reuse, R3.reuse, RZ ;  /* 0x000000032c02d210 */ /* 0x0c0fe40007f5e0ff */
[----:B------:R-:W-:Y:S02]  /*fd80*/  @!P6 LEA.HI.X R49, R5, c[0x0][0x204], R4, 0x2, P0 ;  /* 0x000081000531ea11 */ /* 0x000fe400000f1404 */
[-C--:B------:R-:W-:Y:S02]  /*fd90*/  @!P4 IADD3 R4, P1, R9, R3.reuse, RZ ;  /* 0x000000030904c210 */ /* 0x080fe40007f3e0ff */
        /* <DEDUP_REMOVED lines=14> */
.L_x_673:
[----:B------:R-:W-:Y:S05]  /*fe80*/  BSYNC B0 ;  /* 0x0000000000007941 */ /* 0x000fea0003800000 */
.L_x_672:
[----:B------:R-:W-:Y:S01]  /*fe90*/  IADD3 R4, P0, R216, R7, RZ ;  /* 0x00000007d8047210 */ /* 0x000fe20007f1e0ff */
[----:B------:R-:W-:Y:S01]  /*fea0*/  BSSY B0, `(.L_x_674) ;  /* 0x0000011000007945 */ /* 0x000fe20003800000 */
[----:B------:R-:W-:Y:S02]  /*feb0*/  SHF.R.S32.HI R0, RZ, 0x1f, R11 ;  /* 0x0000001fff007819 */ /* 0x000fe4000001140b */
[----:B------:R-:W-:Y:S02]  /*fec0*/  IADD3.X R5, R217, R6, RZ, P0, !PT ;  /* 0x00000006d9057210 */ /* 0x000fe400007fe4ff */
[----:B------:R-:W-:Y:S01]  /*fed0*/  ISETP.GE.AND P0, PT, R220, R199, PT ;  /* 0x000000c7dc00720c */ /* 0x000fe20003f06270 */
[----:B------:R-:W-:-:S02]  /*fee0*/  IMAD R0, R0, c[0x0][0x1f0], RZ ;  /* 0x00007c0000007a24 */ /* 0x000fc400078e02ff */
[----:B------:R-:W-:-:S04]  /*fef0*/  IMAD.WIDE.U32 R4, R11, c[0x0][0x1f0], R4 ;  /* 0x00007c000b047a25 */ /* 0x000fc800078e0004 */
[----:B------:R-:W-:-:S05]  /*ff00*/  IMAD R0, R11, c[0x0][0x1f4], R0 ;  /* 0x00007d000b007a24 */ /* 0x000fca00078e0200 */
[----:B------:R-:W-:Y:S01]  /*ff10*/  IADD3 R7, R5, R0, RZ ;  /* 0x0000000005077210 */ /* 0x000fe20007ffe0ff */
[----:B------:R-:W-:Y:S05]  /*ff20*/  @P0 BRA `(.L_x_675) ;  /* 0x0000008000000947 */ /* 0x000fea0003800000 */
[----:B------:R-:W-:Y:S01]  /*ff30*/  MOV R6, R4 ;  /* 0x0000000400067202 */ /* 0x000fe20000000f00 */
[----:B------:R-:W-:-:S04]  /*ff40*/  IMAD R0, R219, c[0x0][0x1e8], RZ ;  /* 0x00007a00db007a24 */ /* 0x000fc800078e02ff */
[----:B---3--:R-:W-:-:S04]  /*ff50*/  IMAD.WIDE.U32 R2, R218, c[0x0][0x1e8], R6 ;  /* 0x00007a00da027a25 */ /* 0x008fc800078e0006 */
[----:B------:R-:W-:Y:S01]  /*ff60*/  IMAD R0, R218, c[0x0][0x1ec], R0 ;  /* 0x00007b00da007a24 */ /* 0x000fe200078e0200 */
[----:B------:R-:W-:-:S04]  /*ff70*/  LEA R8, P0, R2, c[0x0][0x1d0], 0x1 ;  /* 0x0000740002087a11 */ /* 0x000fc800078008ff */
[----:B------:R-:W-:-:S04]  /*ff80*/  IADD3 R0, R3, R0, RZ ;  /* 0x0000000003007210 */ /* 0x000fc80007ffe0ff */
[----:B------:R-:W-:-:S05]  /*ff90*/  LEA.HI.X R9, R2, c[0x0][0x1d4], R0, 0x1, P0 ;  /* 0x0000750002097a11 */ /* 0x000fca00000f0c00 */
[----:B-1----:R1:W-:Y:S02]  /*ffa0*/  STG.E.128 [R8.64], R36 ;  /* 0x0000002408007986 */ /* 0x0023e4000c101d04 */
.L_x_675:
[----:B------:R-:W-:Y:S05]  /*ffb0*/  BSYNC B0 ;  /* 0x0000000000007941 */ /* 0x000fea0003800000 */
.L_x_674:
[----:B------:R-:W-:Y:S01]  /*ffc0*/  ISETP.GE.AND P0, PT, R209, R199, PT ;  /* 0x000000c7d100720c */ /* 0x000fe20003f06270 */
[----:B------:R-:W-:-:S12]  /*ffd0*/  BSSY B0, `(.L_x_676) ;  /* 0x000000d000007945 */ /* 0x000fd80003800000 */
[----:B------:R-:W-:Y:S05]  /*ffe0*/  @P0 BRA `(.L_x_677) ;  /* 0x000000b000000947 */ /* 0x000fea0003800000 */
[----:B---3--:R-:W-:Y:S01]  /*fff0*/  IADD3 R2, P0, R218, 0x10, RZ ;  /* 0x00000010da027810 */ /* 0x008fe20007f1e0ff */
        /* <DEDUP_REMOVED lines=10> */
.L_x_677:
[----:B------:R-:W-:Y:S05]  /*100a0*/  BSYNC B0 ;  /* 0x0000000000007941 */ /* 0x000fea0003800000 */
.L_x_676:
[----:B------:R-:W-:Y:S01]  /*100b0*/  ISETP.GE.AND P0, PT, R208, R199, PT ;  /* 0x000000c7d000720c */ /* 0x000fe20003f06270 */
[----:B------:R-:W-:-:S12]  /*100c0*/  BSSY B0, `(.L_x_678) ;  /* 0x000000d000007945 */ /* 0x000fd80003800000 */
[----:B------:R-:W-:Y:S05]  /*100d0*/  @P0 BRA `(.L_x_679) ;  /* 0x000000b000000947 */ /* 0x000fea0003800000 */
[----:B-1-3--:R-:W-:Y:S01]  /*100e0*/  IADD3 R2, P0, R218, 0x20, RZ ;  /* 0x00000020da027810 */ /* 0x00afe20007f1e0ff */
        /* <DEDUP_REMOVED lines=10> */
.L_x_679:
[----:B------:R-:W-:Y:S05]  /*10190*/  BSYNC B0 ;  /* 0x0000000000007941 */ /* 0x000fea0003800000 */
.L_x_678:
        /* <DEDUP_REMOVED lines=14> */
.L_x_681:
[----:B------:R-:W-:Y:S05]  /*10280*/  BSYNC B0 ;  /* 0x0000000000007941 */ /* 0x000fea0003800000 */
.L_x_680:
        /* <DEDUP_REMOVED lines=14> */
.L_x_683:
[----:B------:R-:W-:Y:S05]  /*10370*/  BSYNC B0 ;  /* 0x0000000000007941 */ /* 0x000fea0003800000 */
.L_x_682:
        /* <DEDUP_REMOVED lines=14> */
.L_x_685:
[----:B------:R-:W-:Y:S05]  /*10460*/  BSYNC B0 ;  /* 0x0000000000007941 */ /* 0x000fea0003800000 */
.L_x_684:
        /* <DEDUP_REMOVED lines=14> */
.L_x_687:
[----:B------:R-:W-:Y:S05]  /*10550*/  BSYNC B0 ;  /* 0x0000000000007941 */ /* 0x000fea0003800000 */
.L_x_686:
[----:B------:R-:W-:-:S13]  /*10560*/  ISETP.GE.AND P0, PT, R203, R199, PT ;  /* 0x000000c7cb00720c */ /* 0x000fda0003f06270 */
[----:B------:R-:W-:Y:S05]  /*10570*/  @P0 EXIT ;  /* 0x000000000000094d */ /* 0x000fea0003800000 */
[----:B------:R-:W-:Y:S01]  /*10580*/  IADD3 R0, P0, R218, 0x70, RZ ;  /* 0x00000070da007810 */ /* 0x000fe20007f1e0ff */
[----:B-1-3--:R-:W-:Y:S01]  /*10590*/  IMAD.MOV.U32 R2, RZ, RZ, R4 ;  /* 0x000000ffff027224 */ /* 0x00afe200078e0004 */
        /* <DEDUP_REMOVED lines=10> */
.L_x_660:
[----:B-1----:R-:W1:Y:S01]  /*10640*/  LDC.U8 R3, c[0x0][0x329] ;  /* 0x0000ca40ff037b82 */ /* 0x002e620000000000 */
[----:B------:R-:W-:Y:S01]  /*10650*/  ISETP.NE.AND P4, PT, R202, -0x1, PT ;  /* 0xffffffffca00780c */ /* 0x000fe20003f85270 */
[----:B------:R-:W-:Y:S01]  /*10660*/  IMAD.IADD R130, R130, 0x1, -R132 ;  /* 0x0000000182827824 */ /* 0x000fe200078e0a84 */
[----:B------:R-:W-:Y:S01]  /*10670*/  SHF.R.S32.HI R7, RZ, 0x1f, R129 ;  /* 0x0000001fff077819 */ /* 0x000fe20000011481 */
[----:B------:R-:W-:Y:S01]  /*10680*/  BSSY B0, `(.L_x_688) ;  /* 0x000003a000007945 */ /* 0x000fe20003800000 */
[----:B------:R-:W-:Y:S02]  /*10690*/  SHF.R.S32.HI R17, RZ, 0x1f, R16 ;  /* 0x0000001fff117819 */ /* 0x000fe40000011410 */
[----:B------:R-:W-:Y:S01]  /*106a0*/  LEA.HI R7, R7, R129, RZ, 0x3 ;  /* 0x0000008107077211 */ /* 0x000fe200078f18ff */
[----:B------:R-:W2:Y:S02]  /*106b0*/  LDC.U8 R0, c[0x0][0x328] ;  /* 0x0000ca00ff007b82 */ /* 0x000ea40000000000 */
[----:B------:R-:W-:Y:S01]  /*106c0*/  IMAD R17, R17, c[0x0][0x1f0], RZ ;  /* 0x00007c0011117a24 */ /* 0x000fe200078e02ff */
[----:B------:R-:W-:-:S03]  /*106d0*/  LOP3.LUT R5, R7, 0x1ffffff8, RZ, 0xc0, !PT ;  /* 0x1ffffff807057812 */ /* 0x000fc600078ec0ff */
[----:B------:R-:W-:Y:S01]  /*106e0*/  @!P4 SHF.R.S32.HI R4, RZ, 0x1f, R2 ;  /* 0x0000001fff04c819 */ /* 0x000fe20000011402 */
[----:B------:R-:W-:-:S04]  /*106f0*/  @!P4 IMAD.WIDE.U32 R10, R2, c[0x0][0x1e0], RZ ;  /* 0x00007800020aca25 */ /* 0x000fc800078e00ff */
[----:B------:R-:W-:Y:S02]  /*10700*/  @!P4 IMAD R4, R4, c[0x0][0x1e0], RZ ;  /* 0x000078000404ca24 */ /* 0x000fe400078e02ff */
[----:B------:R-:W-:Y:S02]  /*10710*/  IMAD.IADD R5, R129, 0x1, -R5 ;  /* 0x0000000181057824 */ /* 0x000fe400078e0a05 */
[----:B------:R-:W-:Y:S01]  /*10720*/  @P4 IMAD.WIDE.U32 R8, R202, c[0x0][0x1e8], RZ ;  /* 0x00007a00ca084a25 */ /* 0x000fe200078e00ff */
[----:B-1----:R-:W-:Y:S02]  /*10730*/  ISETP.NE.AND P1, PT, R3, RZ, PT ;  /* 0x000000ff0300720c */ /* 0x002fe40003f25270 */
[----:B------:R-:W-:Y:S01]  /*10740*/  @!P4 MOV R8, R10 ;  /* 0x0000000a0008c202 */ /* 0x000fe20000000f00 */
[----:B------:R-:W-:Y:S02]  /*10750*/  @!P4 IMAD R4, R2, c[0x0][0x1e4], R4 ;  /* 0x000079000204ca24 */ /* 0x000fe400078e0204 */
[----:B------:R-:W-:-:S02]  /*10760*/  IMAD.SHL.U32 R5, R5, 0x8, RZ ;  /* 0x0000000805057824 */ /* 0x000fc400078e00ff */
[----:B------:R-:W-:Y:S01]  /*10770*/  IMAD R17, R16, c[0x0][0x1f4], R17 ;  /* 0x00007d0010117a24 */ /* 0x000fe200078e0211 */
[----:B--2---:R-:W-:Y:S01]  /*10780*/  ISETP.NE.AND P3, PT, R0, RZ, PT ;  /* 0x000000ff0000720c */ /* 0x004fe20003f65270 */
[C---:B------:R-:W-:Y:S01]  /*10790*/  @P4 IMAD R0, R202.reuse, c[0x0][0x1ec], R9 ;  /* 0x00007b00ca004a24 */ /* 0x040fe200078e0209 */
[----:B------:R-:W-:Y:S02]  /*107a0*/  @!P4 IADD3 R0, R11, R4, RZ ;  /* 0x000000040b00c210 */ /* 0x000fe40007ffe0ff */
[----:B------:R-:W-:Y:S01]  /*107b0*/  ISETP.NE.OR P2, PT, R3, RZ, !P3 ;  /* 0x000000ff0300720c */ /* 0x000fe20005f45670 */
[----:B------:R-:W-:Y:S02]  /*107c0*/  @P1 IMAD.MOV.U32 R3, RZ, RZ, c[0x0][0x210] ;  /* 0x00008400ff031624 */ /* 0x000fe400078e00ff */
[----:B------:R-:W-:Y:S01]  /*107d0*/  @!P1 IMAD.MOV.U32 R6, RZ, RZ, c[0x0][0x214] ;  /* 0x00008500ff069624 */ /* 0x000fe200078e00ff */
[----:B------:R-:W-:Y:S01]  /*107e0*/  ISETP.NE.OR P0, PT, R202, -0x1, P2 ;  /* 0xffffffffca00780c */ /* 0x000fe20001705670 */
[----:B------:R-:W-:-:S03]  /*107f0*/  @P1 IMAD R3, R3, c[0x0][0x214], RZ ;  /* 0x0000850003031a24 */ /* 0x000fc600078e02ff */
[----:B------:R-:W-:Y:S01]  /*10800*/  @!P1 SEL R3, R6, c[0x0][0x234], !P3 ;  /* 0x00008d0006039a07 */ /* 0x000fe20005800000 */
[----:B------:R-:W-:Y:S01]  /*10810*/  @P1 IMAD.MOV.U32 R6, RZ, RZ, 0x1 ;  /* 0x00000001ff061424 */ /* 0x000fe200078e00ff */
[----:B------:R-:W-:Y:S02]  /*10820*/  IADD3 R4, P3, R5, R8, RZ ;  /* 0x0000000805047210 */ /* 0x000fe40007f7e0ff */
[----:B------:R-:W-:Y:S01]  /*10830*/  CS2R R8, SRZ ;  /* 0x0000000000087805 */ /* 0x000fe2000001ff00 */
[----:B------:R-:W-:Y:S01]  /*10840*/  @!P1 IMAD R6, R3, c[0x0][0x1c0], RZ ;  /* 0x0000700003069a24 */ /* 0x000fe200078e02ff */
[----:B------:R-:W-:Y:S01]  /*10850*/  LEA.HI.X.SX32 R5, R5, R0, 0x1, P3 ;  /* 0x0000000005057211 */ /* 0x000fe200018f0eff */
[----:B------:R-:W-:Y:S01]  /*10860*/  @P1 IMAD.MOV.U32 R0, RZ, RZ, c[0x0][0x210] ;  /* 0x00008400ff001624 */ /* 0x000fe200078e00ff */
[----:B------:R-:W-:Y:S01]  /*10870*/  @!P1 MOV R0, 0x1 ;  /* 0x0000000100009802 */ /* 0x000fe20000000f00 */
[C---:B------:R-:W-:Y:S02]  /*10880*/  @!P0 IMAD R202, R2.reuse, c[0x0][0x214], RZ ;  /* 0x0000850002ca8a24 */ /* 0x040fe400078e02ff */
[----:B------:R-:W-:Y:S01]  /*10890*/  IMAD R6, R2, R6, RZ ;  /* 0x0000000602067224 */ /* 0x000fe200078e02ff */
[----:B------:R-:W-:Y:S01]  /*108a0*/  SHF.R.S32.HI R2, RZ, 0x3, R7 ;  /* 0x00000003ff027819 */ /* 0x000fe20000011407 */
[--C-:B------:R-:W-:Y:S01]  /*108b0*/  @!P2 IMAD.MOV.U32 R8, RZ, RZ, R202.reuse ;  /* 0x000000ffff08a224 */ /* 0x100fe200078e00ca */
[----:B------:R-:W-:Y:S01]  /*108c0*/  @!P2 SHF.R.S32.HI R9, RZ, 0x1f, R202 ;  /* 0x0000001fff09a819 */ /* 0x000fe200000114ca */
[----:B------:R-:W-:Y:S01]  /*108d0*/  IMAD R132, R132, R0, RZ ;  /* 0x0000000084847224 */ /* 0x000fe200078e02ff */
[----:B------:R-:W-:Y:S01]  /*108e0*/  SEL R6, R6, RZ, P2 ;  /* 0x000000ff06067207 */ /* 0x000fe20001000000 */
[----:B------:R-:W-:Y:S01]  /*108f0*/  IMAD.WIDE.U32 R4, R16, c[0x0][0x1f0], R4 ;  /* 0x00007c0010047a25 */ /* 0x000fe200078e0004 */
[----:B------:R-:W-:-:S02]  /*10900*/  ISETP.GE.AND P2, PT, R2, R130, PT ;  /* 0x000000820200720c */ /* 0x000fc40003f46270 */
[----:B------:R-:W-:Y:S01]  /*10910*/  SHF.R.S32.HI R15, RZ, 0x1f, R132 ;  /* 0x0000001fff0f7819 */ /* 0x000fe20000011484 */
[----:B------:R-:W-:Y:S01]  /*10920*/  IMAD R7, R16, R3, R6 ;  /* 0x0000000310077224 */ /* 0x000fe200078e0206 */
[--C-:B------:R-:W-:Y:S02]  /*10930*/  SHF.R.S32.HI R3, RZ, 0x1f, R2.reuse ;  /* 0x0000001fff037819 */ /* 0x100fe40000011402 */
[----:B------:R-:W-:Y:S02]  /*10940*/  IADD3 R17, R17, R5, RZ ;  /* 0x0000000511117210 */ /* 0x000fe40007ffe0ff */
        /* <DEDUP_REMOVED lines=13> */
.L_x_689:
[----:B------:R-:W-:Y:S05]  /*10a20*/  BSYNC B0 ;  /* 0x0000000000007941 */ /* 0x000fea0003800000 */
.L_x_688:
        /* <DEDUP_REMOVED lines=15> */
.L_x_691:
[----:B------:R-:W-:Y:S05]  /*10b20*/  BSYNC B0 ;  /* 0x0000000000007941 */ /* 0x000fea0003800000 */
.L_x_690:
        /* <DEDUP_REMOVED lines=15> */
.L_x_693:
[----:B------:R-:W-:Y:S05]  /*10c20*/  BSYNC B0 ;  /* 0x0000000000007941 */ /* 0x000fea0003800000 */
.L_x_692:
        /* <DEDUP_REMOVED lines=15> */
.L_x_695:
[----:B------:R-:W-:Y:S05]  /*10d20*/  BSYNC B0 ;  /* 0x0000000000007941 */ /* 0x000fea0003800000 */
.L_x_694:
        /* <DEDUP_REMOVED lines=15> */
.L_x_697:
[----:B------:R-:W-:Y:S05]  /*10e20*/  BSYNC B0 ;  /* 0x0000000000007941 */ /* 0x000fea0003800000 */
.L_x_696:
        /* <DEDUP_REMOVED lines=15> */
.L_x_699:
[----:B------:R-:W-:Y:S05]  /*10f20*/  BSYNC B0 ;  /* 0x0000000000007941 */ /* 0x000fea0003800000 */
.L_x_698:
        /* <DEDUP_REMOVED lines=15> */
.L_x_701:
[----:B------:R-:W-:Y:S05]  /*11020*/  BSYNC B0 ;  /* 0x0000000000007941 */ /* 0x000fea0003800000 */
.L_x_700:
        /* <DEDUP_REMOVED lines=14> */
.L_x_703:
[----:B------:R-:W-:Y:S05]  /*11110*/  BSYNC B0 ;  /* 0x0000000000007941 */ /* 0x000fea0003800000 */
.L_x_702:
        /* <DEDUP_REMOVED lines=27> */
[-C--:B------:R-:W-:Y:S02]  /*112d0*/  ISETP.GE.OR P2, PT, R10, R130.reuse, P6 ;  /* 0x000000820a00720c */ /* 0x080fe40003746670 */
        /* <DEDUP_REMOVED lines=39> */
.L_x_704:
        /* <DEDUP_REMOVED lines=11> */
.L_x_1142:


//--------------------- .text._ZN5flash16flash_fwd_kernelI23Flash_fwd_kernel_traitsILi64ELi128ELi64ELi4ELb0ELb0EN7cutlass6half_tE19Flash_kernel_traitsILi64ELi128ELi64ELi4ES3_EELb1ELb1ELb0ELb1ELb0ELb0ELb0ELb0EEEvNS_16Flash_fwd_paramsE --------------------------
	.section	.text._ZN5flash16flash_fwd_kernelI23Flash_fwd_kernel_traitsILi64ELi128ELi64ELi4ELb0ELb0EN7cutlass6half_tE19Flash_kernel_traitsILi64ELi128ELi64ELi4ES3_EELb1ELb1ELb0ELb1ELb0ELb0ELb0ELb0EEEvNS_16Flash_fwd_paramsE,"ax",@progbits
	.sectioninfo	@"SHI_REGISTERS=255"
	.align	128
        .global         _ZN5flash16flash_fwd_kernelI23Flash_fwd_kernel_traitsILi64ELi128ELi64ELi4ELb0ELb0EN7cutlass6half_tE19Flash_kernel_traitsILi64ELi128ELi64ELi4ES3_EELb1ELb1ELb0ELb1ELb0ELb0ELb0ELb0EEEvNS_16Flash_fwd_paramsE
        .type           _ZN5flash16flash_fwd_kernelI23Flash_fwd_kernel_traitsILi64ELi128ELi64ELi4ELb0ELb0EN7cutlass6half_tE19Flash_kernel_traitsILi64ELi128ELi64ELi4ES3_EELb1ELb1ELb0ELb1ELb0ELb0ELb0ELb0EEEvNS_16Flash_fwd_paramsE,@function
        .size           _ZN5flash16flash_fwd_kernelI23Flash_fwd_kernel_traitsILi64ELi128ELi64ELi4ELb0ELb0EN7cutlass6half_tE19Flash_kernel_traitsILi64ELi128ELi64ELi4ES3_EELb1ELb1ELb0ELb1ELb0ELb0ELb0ELb0EEEvNS_16Flash_fwd_paramsE,(.L_x_1143 - _ZN5flash16flash_fwd_kernelI23Flash_fwd_kernel_traitsILi64ELi128ELi64ELi4ELb0ELb0EN7cutlass6half_tE19Flash_kernel_traitsILi64ELi128ELi64ELi4ES3_EELb1ELb1ELb0ELb1ELb0ELb0ELb0ELb0EEEvNS_16Flash_fwd_paramsE)
        .other          _ZN5flash16flash_fwd_kernelI23Flash_fwd_kernel_traitsILi64ELi128ELi64ELi4ELb0ELb0EN7cutlass6half_tE19Flash_kernel_traitsILi64ELi128ELi64ELi4ES3_EELb1ELb1ELb0ELb1ELb0ELb0ELb0ELb0EEEvNS_16Flash_fwd_paramsE,@"STO_CUDA_ENTRY STV_DEFAULT"
_ZN5flash16flash_fwd_kernelI23Flash_fwd_kernel_traitsILi64ELi128ELi64ELi4ELb0ELb0EN7cutlass6half_tE19Flash_kernel_traitsILi64ELi128ELi64ELi4ES3_EELb1ELb1ELb0ELb1ELb0ELb0ELb0ELb0EEEvNS_16Flash_fwd_paramsE:
.text._ZN5flash16flash_fwd_kernelI23Flash_fwd_kernel_traitsILi64ELi128ELi64ELi4ELb0ELb0EN7cutlass6half_tE19Flash_kernel_traitsILi64ELi128ELi64ELi4ES3_EELb1ELb1ELb0ELb1ELb0ELb0ELb0ELb0EEEvNS_16Flash_fwd_paramsE:
        /* <DEDUP_REMOVED lines=11> */
[----:B------:R-:W-:-:S06]  /*00b0*/  @P1 IMAD.MOV.U32 R4, RZ, RZ, R226 ;  /* 0x000000ffff041224 */ /* 0x000fcc00078e00e2 */
[----:B------:R-:W3:Y:S01]  /*00c0*/  @P1 LDG.E.64 R4, [R4.64] ;  /* 0x0000001404041981 */ /* 0x000ee2000c1e1b00 */
[----:B------:R-:W-:Y:S01]  /*00d0*/  ISETP.NE.U32.AND P3, PT, RZ, c[0x0][0x240], PT ;  /* 0x00009000ff007a0c */ /* 0x000fe20003f65070 */
[----:B------:R-:W-:Y:S01]  /*00e0*/  IMAD.MOV.U32 R200, RZ, RZ, 0x4 ;  /* 0x00000004ffc87424 */ /* 0x000fe200078e00ff */
[----:B------:R-:W1:Y:S01]  /*00f0*/  LDC.U8 R0, c[0x0][0x312] ;  /* 0x0000c480ff007b82 */ /* 0x000e620000000000 */
[----:B------:R-:W4:Y:S01]  /*0100*/  S2R R232, SR_CTAID.X ;  /* 0x0000000000e87919 */ /* 0x000f220000002500 */
[----:B------:R-:W-:Y:S01]  /*0110*/  ISETP.NE.AND.EX P3, PT, RZ, c[0x0][0x244], PT, P3 ;  /* 0x00009100ff007a0c */ /* 0x000fe20003f65330 */
[----:B------:R-:W-:Y:S02]  /*0120*/  IMAD.MOV.U32 R202, RZ, RZ, -0x1 ;  /* 0xffffffffffca7424 */ /* 0x000fe400078e00ff */
[----:B------:R-:W2:Y:S04]  /*0130*/  S2R R16, SR_CTAID.Y ;  /* 0x0000000000107919 */ /* 0x000ea80000002600 */
[----:B------:R-:W4:Y:S04]  /*0140*/  S2R R20, SR_CTAID.Z ;  /* 0x0000000000147919 */ /* 0x000f280000002700 */
[----:B------:R-:W2:Y:S01]  /*0150*/  S2R R14, SR_TID.X ;  /* 0x00000000000e7919 */ /* 0x000ea20000002100 */
[----:B-1----:R-:W-:Y:S01]  /*0160*/  ISETP.NE.AND P4, PT, R0, RZ, PT ;  /* 0x000000ff0000720c */ /* 0x002fe20003f85270 */
[----:B--2---:R4:W1:Y:S08]  /*0170*/  @P1 R2UR UR24, R2 ;  /* 0x00000000021813c2 */ /* 0x00487000000e0000 */
[----:B------:R-:W2:Y:S01]  /*0180*/  @P1 R2UR UR25, R3 ;  /* 0x00000000031913c2 */ /* 0x000ea200000e0000 */
[----:B---3--:R-:W-:-:S05]  /*0190*/  @P1 IADD3 R226, P0, R4, c[0x0][0x300], RZ ;  /* 0x0000c00004e21a10 */ /* 0x008fca0007f1e0ff */
[----:B------:R-:W-:Y:S01]  /*01a0*/  @P1 IMAD.X R125, RZ, RZ, R5, P0 ;  /* 0x000000ffff7d1224 */ /* 0x000fe200000e0605 */
[----:B------:R-:W-:Y:S01]  /*01b0*/  ISETP.NE.U32.AND P0, PT, RZ, c[0x0][0x250], PT ;  /* 0x00009400ff007a0c */ /* 0x000fe20003f05070 */
[----:B------:R-:W-:Y:S01]  /*01c0*/  IMAD.WIDE R4, R16, R200, c[0x0][0x240] ;  /* 0x0000900010047625 */ /* 0x000fe200078e02c8 */
[----:B------:R-:W-:Y:S02]  /*01d0*/  ISETP.EQ.U32.AND P1, PT, RZ, c[0x0][0x248], PT ;  /* 0x00009200ff007a0c */ /* 0x000fe40003f22070 */
[----:B----4-:R-:W-:Y:S02]  /*01e0*/  LOP3.LUT R2, R20, R232, R16, 0xfe, !PT ;  /* 0x000000e814027212 */ /* 0x010fe400078efe10 */
[----:B------:R-:W-:Y:S02]  /*01f0*/  ISETP.NE.AND.EX P0, PT, RZ, c[0x0][0x254], PT, P0 ;  /* 0x00009500ff007a0c */ /* 0x000fe40003f05300 */
[----:B------:R-:W-:Y:S02]  /*0200*/  LOP3.LUT P2, RZ, R2, R14, RZ, 0xfc, !PT ;  /* 0x0000000e02ff7212 */ /* 0x000fe4000784fcff */
[----:B-1----:R-:W-:-:S02]  /*0210*/  MOV R2, UR24 ;  /* 0x0000001800027c02 */ /* 0x002fc40008000f00 */
[----:B------:R-:W-:Y:S01]  /*0220*/  SHF.R.S32.HI R8, RZ, 0x1f, R14 ;  /* 0x0000001fff087819 */ /* 0x000fe2000001140e */
[----:B--2---:R-:W-:Y:S01]  /*0230*/  IMAD.U32 R3, RZ, RZ, UR25 ;  /* 0x00000019ff037e24 */ /* 0x004fe2000f8e00ff */
[----:B------:R-:W-:-:S07]  /*0240*/  ISETP.EQ.OR.EX P1, PT, RZ, c[0x0][0x24c], !P4, P1 ;  /* 0x00009300ff007a0c */ /* 0x000fce0006722710 */
[----:B------:R-:W-:Y:S02]  /*0250*/  @!P2 IMAD.MOV.U32 R6, RZ, RZ, c[0x0][0x308] ;  /* 0x0000c200ff06a624 */ /* 0x000fe400078e00ff */
[----:B------:R-:W-:-:S05]  /*0260*/  @!P2 IMAD.MOV.U32 R7, RZ, RZ, c[0x0][0x30c] ;  /* 0x0000c300ff07a624 */ /* 0x000fca00078e00ff */
[----:B------:R1:W-:Y:S02]  /*0270*/  @!P2 STG.E.64 [R6.64], R2 ;  /* 0x000000020600a986 */ /* 0x0003e4000c101b14 */
[----:B-1----:R-:W-:Y:S01]  /*0280*/  @!P2 IMAD.MOV.U32 R2, RZ, RZ, R226 ;  /* 0x000000ffff02a224 */ /* 0x002fe200078e00e2 */
[----:B------:R-:W-:-:S05]  /*0290*/  @!P2 MOV R3, R125 ;  /* 0x0000007d0003a202 */ /* 0x000fca0000000f00 */
[----:B------:R1:W-:Y:S04]  /*02a0*/  @!P2 STG.E.64 [R6.64+0x8], R2 ;  /* 0x000008020600a986 */ /* 0x0003e8000c101b14 */
[----:B------:R2:W3:Y:S04]  /*02b0*/  @P3 LDG.E R202, [R4.64] ;  /* 0x0000001404ca3981 */ /* 0x0004e8000c1e1900 */
[----:B------:R2:W3:Y:S01]  /*02c0*/  @P3 LDG.E R13, [R4.64+0x4] ;  /* 0x00000414040d3981 */ /* 0x0004e2000c1e1900 */
[----:B------:R-:W-:Y:S01]  /*02d0*/  ISETP.NE.U32.AND P2, PT, RZ, c[0x0][0x248], PT ;  /* 0x00009200ff007a0c */ /* 0x000fe20003f45070 */
[----:B------:R-:W-:Y:S01]  /*02e0*/  IMAD.MOV.U32 R9, RZ, RZ, -0x1 ;  /* 0xffffffffff097424 */ /* 0x000fe200078e00ff */
[----:B------:R-:W-:-:S02]  /*02f0*/  LEA.HI R131, R8, R14, RZ, 0x5 ;  /* 0x0000000e08837211 */ /* 0x000fc400078f28ff */
[----:B------:R-:W-:Y:S02]  /*0300*/  ISETP.NE.AND.EX P2, PT, RZ, c[0x0][0x24c], PT, P2 ;  /* 0x00009300ff007a0c */ /* 0x000fe40003f45320 */
[----:B------:R-:W-:-:S04]  /*0310*/  LOP3.LUT R0, R131, 0xffffffe0, RZ, 0xc0, !PT ;  /* 0xffffffe083007812 */ /* 0x000fc800078ec0ff */
[----:B------:R-:W-:Y:S01]  /*0320*/  IADD3 R0, -R0, R14, RZ ;  /* 0x0000000e00007210 */ /* 0x000fe20007ffe1ff */
[C---:B-1----:R-:W-:Y:S02]  /*0330*/  IMAD R2, R16.reuse, c[0x0][0x1c0], R20 ;  /* 0x0000700010027a24 */ /* 0x042fe400078e0214 */
[----:B------:R-:W-:Y:S02]  /*0340*/  IMAD.MOV.U32 R3, RZ, RZ, RZ ;  /* 0x000000ffff037224 */ /* 0x000fe400078e00ff */
[----:B--2---:R-:W-:-:S04]  /*0350*/  @P0 IMAD.WIDE R4, R16, R200, c[0x0][0x250] ;  /* 0x0000940010040625 */ /* 0x004fc800078e02c8 */
[----:B------:R-:W-:Y:S01]  /*0360*/  IMAD.WIDE R6, R16, R200, c[0x0][0x248] ;  /* 0x0000920010067625 */ /* 0x000fe200078e02c8 */
[----:B------:R1:W5:Y:S03]  /*0370*/  @P0 LDG.E R3, [R4.64] ;  /* 0x0000001404030981 */ /* 0x000366000c1e1900 */
[----:B------:R-:W-:Y:S01]  /*0380*/  IMAD.SHL.U32 R2, R2, 0x20, RZ ;  /* 0x0000002002027824 */ /* 0x000fe200078e00ff */
[----:B------:R2:W5:Y:S04]  /*0390*/  @!P1 LDG.E R9, [R6.64] ;  /* 0x0000001406099981 */ /* 0x000568000c1e1900 */
[----:B------:R-:W-:Y:S02]  /*03a0*/  IADD3 R226, P1, P0, R2, R226, R0 ;  /* 0x000000e202e27210 */ /* 0x000fe4000783e000 */
[----:B------:R-:W-:-:S02]  /*03b0*/  SHF.R.S32.HI R2, RZ, 0x1f, R2 ;  /* 0x0000001fff027819 */ /* 0x000fc40000011402 */
[----:B-1----:R-:W-:-:S04]  /*03c0*/  SHF.R.S32.HI R4, RZ, 0x1f, R0 ;  /* 0x0000001fff047819 */ /* 0x002fc80000011400 */
[----:B------:R-:W-:Y:S01]  /*03d0*/  IADD3.X R125, R2, R125, R4, P1, P0 ;  /* 0x0000007d027d7210 */ /* 0x000fe20000fe0404 */
[----:B---3--:R-:W-:Y:S02]  /*03e0*/  @P3 IMAD.IADD R13, R13, 0x1, -R202 ;  /* 0x000000010d0d3824 */ /* 0x008fe400078e0aca */
[----:B------:R-:W-:Y:S01]  /*03f0*/  @!P3 IMAD.MOV.U32 R13, RZ, RZ, c[0x0][0x214] ;  /* 0x00008500ff0db624 */ /* 0x000fe200078e00ff */
[----:B------:R-:W-:Y:S05]  /*0400*/  @!P2 BRA `(.L_x_705) ;  /* 0x000000400000a947 */ /* 0x000fea0003800000 */
[----:B--2---:R-:W2:Y:S02]  /*0410*/  @P4 LDG.E R4, [R6.64+0x4] ;  /* 0x0000041406044981 */ /* 0x004ea4000c1e1900 */
[----:B--2--5:R-:W-:-:S06]  /*0420*/  @P4 IADD3 R4, R4, -R9, RZ ;  /* 0x8000000904044210 */ /* 0x024fcc0007ffe0ff */
[----:B------:R1:W5:Y:S01]  /*0430*/  @!P4 LDG.E R4, [R6.64] ;  /* 0x000000140604c981 */ /* 0x000362000c1e1900 */
[----:B------:R-:W-:Y:S05]  /*0440*/  BRA `(.L_x_706) ;  /* 0x0000001000007947 */ /* 0x000fea0003800000 */
.L_x_705:
[----:B--2---:R-:W-:Y:S02]  /*0450*/  MOV R4, c[0x0][0x218] ;  /* 0x0000860000047a02 */ /* 0x004fe40000000f00 */
.L_x_706:
[----:B------:R-:W-:-:S04]  /*0460*/  ISETP.NE.U32.AND P2, PT, RZ, c[0x0][0x258], PT ;  /* 0x00009600ff007a0c */ /* 0x000fc80003f45070 */
[----:B------:R-:W-:-:S13]  /*0470*/  ISETP.NE.AND.EX P2, PT, RZ, c[0x0][0x25c], PT, P2 ;  /* 0x00009700ff007a0c */ /* 0x000fda0003f45320 */
[----:B------:R-:W-:-:S06]  /*0480*/  @P2 IMAD.WIDE R134, R16, R200, c[0x0][0x258] ;  /* 0x0000960010862625 */ /* 0x000fcc00078e02c8 */
        /* <DEDUP_REMOVED lines=10> */
[----:B-1----:R-:W-:Y:S02]  /*0530*/  IADD3 R6, R134, 0x3f, RZ ;  /* 0x0000003f86067810 */ /* 0x002fe40007ffe0ff */
        /* <DEDUP_REMOVED lines=12> */
[----:B------:R-:W-:Y:S02]  /*0600*/  ISETP.NE.AND P0, PT, R9, -0x1, PT ;  /* 0xffffffff0900780c */ /* 0x000fe40003f05270 */
[----:B------:R-:W-:-:S09]  /*0610*/  SHF.R.S32.HI R21, RZ, 0x1f, R20 ;  /* 0x0000001fff157819 */ /* 0x000fd20000011414 */
        /* <DEDUP_REMOVED lines=22> */
.L_x_708:
        /* <DEDUP_REMOVED lines=18> */
[----:B------:R-:W-:Y:S01]  /*08a0*/  ISETP.GE.U32.AND P3, PT, R4, R7, PT ;  /* 0x000000070400720c */ /* 0x000fe20003f66070 */
[----:B------:R-:W-:Y:S01]  /*08b0*/  @P0 IMAD.IADD R7, R3, 0x1, R9 ;  /* 0x0000000103070824 */ /* 0x000fe200078e0209 */
[----:B------:R-:W-:-:S03]  /*08c0*/  LOP3.LUT R4, R20, c[0x0][0x1c8], RZ, 0x3c, !PT ;  /* 0x0000720014047a12 */ /* 0x000fc600078e3cff */
[----:B------:R-:W-:Y:S01]  /*08d0*/  @P0 IMAD.WIDE.U32 R22, R7, c[0x0][0x1a0], RZ ;  /* 0x0000680007160a25 */ /* 0x000fe200078e00ff */
[----:B------:R-:W-:-:S03]  /*08e0*/  ISETP.GE.AND P1, PT, R4, RZ, PT ;  /* 0x000000ff0400720c */ /* 0x000fc60003f26270 */
[----:B------:R-:W-:-:S04]  /*08f0*/  @P0 IMAD R7, R7, c[0x0][0x1a4], R23 ;  /* 0x0000690007070a24 */ /* 0x000fc800078e0217 */
        /* <DEDUP_REMOVED lines=15> */
.L_x_709:
[CC--:B------:R-:W-:Y:S01]  /*09f0*/  LEA.HI R4, R8.reuse, R14.reuse, RZ, 0x3 ;  /* 0x0000000e08047211 */ /* 0x0c0fe200078f18ff */
        /* <DEDUP_REMOVED lines=42> */
.L_x_711:
[----:B------:R-:W-:Y:S05]  /*0ca0*/  BSYNC B0 ;  /* 0x0000000000007941 */ /* 0x000fea0003800000 */
.L_x_710:
        /* <DEDUP_REMOVED lines=21> */
.L_x_713:
[----:B------:R-:W-:Y:S05]  /*0e00*/  BSYNC B0 ;  /* 0x0000000000007941 */ /* 0x000fea0003800000 */
.L_x_712:
        /* <DEDUP_REMOVED lines=21> */
.L_x_715:
[----:B------:R-:W-:Y:S05]  /*0f60*/  BSYNC B0 ;  /* 0x0000000000007941 */ /* 0x000fea0003800000 */
.L_x_714:
        /* <DEDUP_REMOVED lines=21> */
.L_x_717:
[----:B------:R-:W-:Y:S05]  /*10c0*/  BSYNC B0 ;  /* 0x0000000000007941 */ /* 0x000fea0003800000 */
.L_x_716:
        /* <DEDUP_REMOVED lines=21> */
.L_x_719:
[----:B------:R-:W-:Y:S05]  /*1220*/  BSYNC B0 ;  /* 0x0000000000007941 */ /* 0x000fea0003800000 */
.L_x_718:
        /* <DEDUP_REMOVED lines=21> */
.L_x_721:
[----:B------:R-:W-:Y:S05]  /*1380*/  BSYNC B0 ;  /* 0x0000000000007941 */ /* 0x000fea0003800000 */
.L_x_720:
        /* <DEDUP_REMOVED lines=21> */
.L_x_723:
[----:B------:R-:W-:Y:S05]  /*14e0*/  BSYNC B0 ;  /* 0x0000000000007941 */ /* 0x000fea0003800000 */
.L_x_722:
        /* <DEDUP_REMOVED lines=24> */
.L_x_725:
[----:B------:R-:W-:Y:S05]  /*1670*/  BSYNC B0 ;  /* 0x0000000000007941 */ /* 0x000fea0003800000 */
.L_x_724:
[----:B------:R-:W-:Y:S01]  /*1680*/  LEA.HI R8, R8, R14, RZ, 0x4 ;  /* 0x0000000e08087211 */ /* 0x000fe200078f20ff */
[----:B------:R-:W-:Y:S01]  /*1690*/  IMAD R5, R19, c[0x0][0x198], RZ ;  /* 0x0000660013057a24 */ /* 0x000fe200078e02ff */
[----:B------:R-:W-:Y:S01]  /*16a0*/  IADD3 R132, R221, -0x1, RZ ;  /* 0xffffffffdd847810 */ /* 0x000fe20007ffe0ff */
[----:B-1----:R-:W-:Y:S01]  /*16b0*/  IMAD.WIDE.U32 R26, R18, c[0x0][0x198], R216 ;  /* 0x00006600121a7a25 */ /* 0x002fe200078e00d8 */
[----:B------:R-:W-:Y:S01]  /*16c0*/  LOP3.LUT R2, R8, 0xfffffff0, RZ, 0xc0, !PT ;  /* 0xfffffff008027812 */ /* 0x000fe200078ec0ff */
[----:B------:R-:W-:Y:S01]  /*16d0*/  BSSY B0, `(.L_x_726) ;  /* 0x000002f000007945 */ /* 0x000fe20003800000 */
[----:B------:R-:W-:Y:S01]  /*16e0*/  SHF.R.S32.HI R10, RZ, 0x1f, R132 ;  /* 0x0000001fff0a7819 */ /* 0x000fe20000011484 */
[----:B------:R-:W-:Y:S01]  /*16f0*/  IMAD R5, R18, c[0x0][0x19c], R5 ;  /* 0x0000670012057a24 */ /* 0x000fe200078e0205 */
[----:B------:R-:W-:Y:S01]  /*1700*/  IADD3 R212, P1, R212, R26, RZ ;  /* 0x0000001ad4d47210 */ /* 0x000fe20007f3e0ff */
[----:B------:R-:W-:Y:S01]  /*1710*/  IMAD R3, R19, c[0x0][0x1a0], RZ ;  /* 0x0000680013037a24 */ /* 0x000fe200078e02ff */
[----:B------:R-:W-:Y:S01]  /*1720*/  IADD3 R2, -R2, R14, RZ ;  /* 0x0000000e02027210 */ /* 0x000fe20007ffe1ff */
[----:B------:R-:W-:Y:S01]  /*1730*/  IMAD.WIDE.U32 R24, R18, c[0x0][0x1a0], R216 ;  /* 0x0000680012187a25 */ /* 0x000fe200078e00d8 */
[----:B------:R-:W-:-:S02]  /*1740*/  IADD3.X R213, R6, R27, R5, P1, !PT ;  /* 0x0000001b06d57210 */ /* 0x000fc40000ffe405 */
[----:B------:R-:W-:Y:S01]  /*1750*/  SHF.R.S32.HI R130, RZ, 0x1f, R2 ;  /* 0x0000001fff827819 */ /* 0x000fe20000011402 */
[----:B------:R-:W-:Y:S01]  /*1760*/  IMAD R3, R18, c[0x0][0x1a4], R3 ;  /* 0x0000690012037a24 */ /* 0x000fe200078e0203 */
[----:B------:R-:W-:Y:S01]  /*1770*/  IADD3 R22, P0, R22, R24, RZ ;  /* 0x0000001816167210 */ /* 0x000fe20007f1e0ff */
[----:B------:R-:W-:Y:S01]  /*1780*/  IMAD R5, R132, -0x40, R134 ;  /* 0xffffffc084057824 */ /* 0x000fe200078e0286 */
[----:B------:R-:W-:Y:S01]  /*1790*/  LEA.HI R130, R130, R2, RZ, 0x3 ;  /* 0x0000000282827211 */ /* 0x000fe200078f18ff */
[----:B------:R-:W-:Y:S01]  /*17a0*/  IMAD R214, R238, c[0x0][0x1b0], RZ ;  /* 0x00006c00eed67a24 */ /* 0x000fe200078e02ff */
[----:B------:R-:W-:Y:S01]  /*17b0*/  IADD3.X R23, R7, R25, R3, P0, !PT ;  /* 0x0000001907177210 */ /* 0x000fe200007fe403 */
[----:B------:R-:W-:Y:S01]  /*17c0*/  IMAD.WIDE.U32 R212, R236, c[0x0][0x1b0], R212 ;  /* 0x00006c00ecd47a25 */ /* 0x000fe200078e00d4 */
[----:B------:R-:W-:Y:S02]  /*17d0*/  ISETP.GE.AND P0, PT, R18, R5, PT ;  /* 0x000000051200720c */ /* 0x000fe40003f06270 */
[----:B------:R-:W-:Y:S01]  /*17e0*/  LOP3.LUT R7, R130, 0xfffffff8, RZ, 0xc0, !PT ;  /* 0xfffffff882077812 */ /* 0x000fe200078ec0ff */
[----:B------:R-:W-:Y:S01]  /*17f0*/  IMAD R214, R236, c[0x0][0x1b4], R214 ;  /* 0x00006d00ecd67a24 */ /* 0x000fe200078e02d6 */
[----:B------:R-:W-:Y:S01]  /*1800*/  MOV R133, 0x20 ;  /* 0x0000002000857802 */ /* 0x000fe20000000f00 */
[----:B------:R-:W-:Y:S01]  /*1810*/  IMAD R238, R238, c[0x0][0x1b8], RZ ;  /* 0x00006e00eeee7a24 */ /* 0x000fe200078e02ff */
[----:B------:R-:W-:Y:S01]  /*1820*/  IADD3 R7, R2, -R7, RZ ;  /* 0x8000000702077210 */ /* 0x000fe20007ffe0ff */
[----:B------:R-:W-:Y:S01]  /*1830*/  IMAD.IADD R215, R213, 0x1, R214 ;  /* 0x00000001d5d77824 */ /* 0x000fe200078e02d6 */
[----:B------:R-:W-:Y:S01]  /*1840*/  SHF.L.U32 R130, R130, 0x6, RZ ;  /* 0x0000000682827819 */ /* 0x000fe200000006ff */
[----:B------:R-:W-:Y:S01]  /*1850*/  IMAD R6, R127, R132, RZ ;  /* 0x000000847f067224 */ /* 0x000fe200078e02ff */
[----:B------:R-:W-:Y:S01]  /*1860*/  R2P PR, R7, 0x6 ;  /* 0x0000000607007804 */ /* 0x000fe20000000000 */
[----:B------:R-:W-:Y:S01]  /*1870*/  IMAD.MOV.U32 R214, RZ, RZ, R212 ;  /* 0x000000ffffd67224 */ /* 0x000fe200078e00d4 */
[----:B------:R-:W-:Y:S01]  /*1880*/  LOP3.LUT R130, R130, 0xfffffe00, RZ, 0xc0, !PT ;  /* 0xfffffe0082827812 */ /* 0x000fe200078ec0ff */
[----:B------:R-:W-:-:S02]  /*1890*/  IMAD R238, R236, c[0x0][0x1bc], R238 ;  /* 0x00006f00ecee7a24 */ /* 0x000fc400078e02ee */
[----:B------:R-:W-:Y:S01]  /*18a0*/  IMAD.WIDE.U32 R236, R236, c[0x0][0x1b8], R22 ;  /* 0x00006e00ecec7a25 */ /* 0x000fe200078e0016 */
[----:B------:R-:W-:-:S03]  /*18b0*/  SEL R3, R133, 0xffffffe0, !P2 ;  /* 0xffffffe085037807 */ /* 0x000fc60005000000 */
[----:B------:R-:W-:Y:S01]  /*18c0*/  IMAD.MOV.U32 R2, RZ, RZ, 0x10 ;  /* 0x00000010ff027424 */ /* 0x000fe200078e00ff */
[----:B------:R-:W-:Y:S01]  /*18d0*/  IADD3 R239, R237, R238, RZ ;  /* 0x000000eeedef7210 */ /* 0x000fe20007ffe0ff */
[-C--:B------:R-:W-:Y:S02]  /*18e0*/  IMAD R6, R10, R128.reuse, R6 ;  /* 0x000000800a067224 */ /* 0x080fe400078e0206 */
[----:B------:R-:W-:Y:S01]  /*18f0*/  IMAD.WIDE.U32 R22, R132, R128, R214 ;  /* 0x0000008084167225 */ /* 0x000fe200078e00d6 */
[----:B------:R-:W-:-:S03]  /*1900*/  SEL R2, R2, 0xfffffff0, !P1 ;  /* 0xfffffff002027807 */ /* 0x000fc60004800000 */
[----:B------:R-:W-:Y:S01]  /*1910*/  IMAD.IADD R25, R23, 0x1, R6 ;  /* 0x0000000117197824 */ /* 0x000fe200078e0206 */
        /* <DEDUP_REMOVED lines=10> */
.L_x_727:
[----:B------:R-:W-:Y:S05]  /*19c0*/  BSYNC B0 ;  /* 0x0000000000007941 */ /* 0x000fea0003800000 */
.L_x_726:
        /* <DEDUP_REMOVED lines=10> */
[----:B-1----:R-:W-:-:S04]  /*1a70*/  LEA R26, P0, R15, c[0x0][0x168], 0x1 ;  /* 0x00005a000f1a7a11 */ /* 0x002fc800078008ff */
[----:B------:R-:W-:-:S05]  /*1a80*/  LEA.HI.X R27, R15, c[0x0][0x16c], R6, 0x1, P0 ;  /* 0x00005b000f1b7a11 */ /* 0x000fca00000f0c06 */
[----:B------:R-:W-:Y:S01]  /*1a90*/  @!PT LDS RZ, [RZ] ;  /* 0x00000000fffff984 */ /* 0x000fe20000000800 */
[----:B------:R-:W-:Y:S01]  /*1aa0*/  @!PT LDS RZ, [RZ] ;  /* 0x00000000fffff984 */ /* 0x000fe20000000800 */
[----:B------:R-:W-:Y:S01]  /*1ab0*/  @!PT LDS RZ, [RZ] ;  /* 0x00000000fffff984 */ /* 0x000fe20000000800 */
[----:B------:R1:W-:Y:S04]  /*1ac0*/  LDGSTS.E.BYPASS.LTC128B.128 [R210+0x4800], [R26.64] ;  /* 0x048000001ad27fae */ /* 0x0003e8000b901d54 */
.L_x_729:
[----:B------:R-:W-:Y:S05]  /*1ad0*/  BSYNC B0 ;  /* 0x0000000000007941 */ /* 0x000fea0003800000 */
.L_x_728:
        /* <DEDUP_REMOVED lines=15> */
.L_x_731:
[----:B------:R-:W-:Y:S05]  /*1bd0*/  BSYNC B0 ;  /* 0x0000000000007941 */ /* 0x000fea0003800000 */
.L_x_730:
[----:B------:R-:W-:Y:S01]  /*1be0*/  ISETP.GE.AND P0, PT, R209, R5, PT ;  /* 0x00000005d100720c */ /* 0x000fe20003f06270 */
[----:B------:R-:W-:-:S12]  /*1bf0*/  BSSY B0, `(.L_x_732) ;  /* 0x0000010000007945 */ /* 0x000fd80003800000 */
        /* <DEDUP_REMOVED lines=15> */
.L_x_733:
[----:B------:R-:W-:Y:S05]  /*1cf0*/  BSYNC B0 ;  /* 0x0000000000007941 */ /* 0x000fea0003800000 */
.L_x_732:
[----:B------:R-:W-:Y:S01]  /*1d00*/  ISETP.NE.U32.AND P1, PT, RZ, c[0x0][0x318], PT ;  /* 0x0000c600ff007a0c */ /* 0x000fe20003f25070 */
[----:B------:R-:W0:Y:S03]  /*1d10*/  LDGDEPBAR ;  /* 0x00000000000079af */ /* 0x000e260000000000 */
[----:B------:R-:W-:-:S13]  /*1d20*/  ISETP.NE.AND.EX P1, PT, RZ, c[0x0][0x31c], PT, P1 ;  /* 0x0000c700ff007a0c */ /* 0x000fda0003f25310 */
[----:B------:R-:W-:Y:S01]  /*1d30*/  @P1 SHF.R.S32.HI R6, RZ, 0x1f, R16 ;  /* 0x0000001fff061819 */ /* 0x000fe20000011410 */
[----:B------:R-:W-:-:S04]  /*1d40*/  @P1 IMAD.WIDE.U32 R20, R16, c[0x0][0x320], R20 ;  /* 0x0000c80010141a25 */ /* 0x000fc800078e0014 */
[----:B------:R-:W-:Y:S01]  /*1d50*/  @P1 IMAD R6, R6, c[0x0][0x320], RZ ;  /* 0x0000c80006061a24 */ /* 0x000fe200078e02ff */
[----:B------:R-:W-:-:S04]  /*1d60*/  DEPBAR.LE SB0, 0x0 ;  /* 0x000080000000791a */ /* 0x000fc80000000000 */
[----:B------:R-:W-:Y:S01]  /*1d70*/  @P1 IMAD R6, R16, c[0x0][0x324], R6 ;  /* 0x0000c90010061a24 */ /* 0x000fe200078e0206 */
[----:B------:R-:W-:-:S03]  /*1d80*/  @P1 LEA R16, P0, R20, c[0x0][0x318], 0x2 ;  /* 0x0000c60014101a11 */ /* 0x000fc600078010ff */
[----:B------:R-:W-:-:S05]  /*1d90*/  @P1 IMAD.IADD R6, R21, 0x1, R6 ;  /* 0x0000000115061824 */ /* 0x000fca00078e0206 */
[----:B------:R-:W-:-:S05]  /*1da0*/  @P1 LEA.HI.X R17, R20, c[0x0][0x31c], R6, 0x2, P0 ;  /* 0x0000c70014111a11 */ /* 0x000fca00000f1406 */
[----:B--2---:R5:W2:Y:S01]  /*1db0*/  @P1 LDG.E R16, [R16.64] ;  /* 0x0000001410101981 */ /* 0x004aa2000c1e1900 */
[----:B------:R-:W-:Y:S01]  /*1dc0*/  ISETP.GE.AND P0, PT, R18, R5, PT ;  /* 0x000000051200720c */ /* 0x000fe20003f06270 */
[----:B------:R-:W-:Y:S01]  /*1dd0*/  IMAD.MOV.U32 R6, RZ, RZ, c[0x0][0x1a0] ;  /* 0x00006800ff067624 */ /* 0x000fe200078e00ff */
[----:B------:R-:W2:Y:S01]  /*1de0*/  @P1 MUFU.RCP R15, c[0x0][0x238] ;  /* 0x00008e00000f1b08 */ /* 0x000ea20000001000 */
[----:B------:R-:W-:Y:S01]  /*1df0*/  BAR.SYNC.DEFER_BLOCKING 0x0 ;  /* 0x0000000000007b1d */ /* 0x000fe20000010000 */
[----:B------:R-:W-:Y:S01]  /*1e00*/  MOV R238, R236 ;  /* 0x000000ec00ee7202 */ /* 0x000fe20000000f00 */
[----:B------:R-:W-:Y:S01]  /*1e10*/  IMAD.SHL.U32 R204, R14, 0x2, RZ ;  /* 0x000000020ecc7824 */ /* 0x000fe200078e00ff */
[----:B------:R-:W-:Y:S01]  /*1e20*/  SHF.L.U64.HI R198, R6, R198, c[0x0][0x1a4] ;  /* 0x0000690006c67619 */ /* 0x000fe200000102c6 */
[----:B------:R-:W-:Y:S01]  /*1e30*/  IMAD R232, R232, 0x8, R131 ;  /* 0x00000008e8e87824 */ /* 0x000fe200078e0283 */
[----:B------:R-:W-:Y:S01]  /*1e40*/  SHF.L.U32 R199, R6, 0x6, RZ ;  /* 0x0000000606c77819 */ /* 0x000fe200000006ff */
[----:B------:R-:W-:Y:S01]  /*1e50*/  BSSY B0, `(.L_x_734) ;  /* 0x0000016000007945 */ /* 0x000fe20003800000 */
[----:B------:R-:W-:-:S02]  /*1e60*/  SHF.R.S32.HI R203, RZ, 0x1f, R0 ;  /* 0x0000001fffcb7819 */ /* 0x000fc40000011400 */
[----:B------:R-:W-:Y:S01]  /*1e70*/  LOP3.LUT R204, R204, 0x6, RZ, 0xc0, !PT ;  /* 0x00000006cccc7812 */ /* 0x000fe200078ec0ff */
[----:B------:R-:W-:Y:S01]  /*1e80*/  IMAD.WIDE.U32 R20, R132, R199, R238 ;  /* 0x000000c784147225 */ /* 0x000fe200078e00ee */
[----:B------:R-:W-:-:S03]  /*1e90*/  LEA.HI R203, R203, R0, RZ, 0x2 ;  /* 0x00000000cbcb7211 */ /* 0x000fc600078f10ff */
[----:B------:R-:W-:Y:S01]  /*1ea0*/  IMAD.MOV.U32 R0, RZ, RZ, RZ ;  /* 0x000000ffff007224 */ /* 0x000fe200078e00ff */
[----:B------:R-:W-:Y:S01]  /*1eb0*/  SHF.R.S32.HI R203, RZ, 0x2, R203 ;  /* 0x00000002ffcb7819 */ /* 0x000fe200000114cb */
[----:B-----5:R-:W-:Y:S01]  /*1ec0*/  IMAD R17, R198, R132, RZ ;  /* 0x00000084c6117224 */ /* 0x020fe200078e02ff */
[----:B------:R1:W-:Y:S03]  /*1ed0*/  @P0 STS.128 [R210+0x6000], RZ ;  /* 0x006000ffd2000388 */ /* 0x0003e60000000c00 */
[----:B------:R-:W-:Y:S02]  /*1ee0*/  IMAD R10, R10, R199, R17 ;  /* 0x000000c70a0a7224 */ /* 0x000fe400078e0211 */
[----:B--2---:R-:W-:-:S03]  /*1ef0*/  @P1 FMUL.FTZ R0, R16, R15 ;  /* 0x0000000f10001220 */ /* 0x004fc60000410000 */
[----:B------:R-:W-:Y:S01]  /*1f00*/  IADD3 R15, R21, R10, RZ ;  /* 0x0000000a150f7210 */ /* 0x000fe20007ffe0ff */
[----:B------:R-:W-:Y:S05]  /*1f10*/  @P0 BRA `(.L_x_735) ;  /* 0x0000009000000947 */ /* 0x000fea0003800000 */
[----:B-1----:R-:W-:-:S13]  /*1f20*/  ISETP.GE.AND P0, PT, R216, c[0x0][0x220], PT ;  /* 0x00008800d8007a0c */ /* 0x002fda0003f06270 */
        /* <DEDUP_REMOVED lines=8> */
.L_x_735:
[----:B-1----:R-:W-:Y:S05]  /*1fb0*/  BSYNC B0 ;  /* 0x0000000000007941 */ /* 0x002fea0003800000 */
.L_x_734:
        /* <DEDUP_REMOVED lines=21> */
.L_x_737:
[----:B------:R-:W-:Y:S05]  /*2110*/  BSYNC B0 ;  /* 0x0000000000007941 */ /* 0x000fea0003800000 */
.L_x_736:
        /* <DEDUP_REMOVED lines=16> */
.L_x_739:
[----:B------:R-:W-:Y:S05]  /*2220*/  BSYNC B0 ;  /* 0x0000000000007941 */ /* 0x000fea0003800000 */
.L_x_738:
        /* <DEDUP_REMOVED lines=18> */
.L_x_741:
[----:B------:R-:W-:Y:S05]  /*2350*/  BSYNC B0 ;  /* 0x0000000000007941 */ /* 0x000fea0003800000 */
.L_x_740:
[----:B------:R-:W-:Y:S01]  /*2360*/  SHF.R.S32.HI R5, RZ, 0x4, R8 ;  /* 0x00000004ff057819 */ /* 0x000fe20000011408 */
[C---:B------:R-:W-:Y:S01]  /*2370*/  IMAD.SHL.U32 R6, R4.reuse, 0x40, RZ ;  /* 0x0000004004067824 */ /* 0x040fe200078e00ff */
[----:B------:R-:W-:Y:S01]  /*2380*/  R2P PR, R4, 0x6 ;  /* 0x0000000604007804 */ /* 0x000fe20000000000 */
[----:B------:R-:W-:Y:S01]  /*2390*/  IMAD.SHL.U32 R7, R7, 0x40, RZ ;  /* 0x0000004007077824 */ /* 0x000fe200078e00ff */
[----:B------:R-:W-:Y:S01]  /*23a0*/  LEA.HI R8, R8, R5, RZ, 0x1 ;  /* 0x0000000508087211 */ /* 0x000fe200078f08ff */
[----:B------:R-:W-:Y:S01]  /*23b0*/  IMAD.SHL.U32 R18, R18, 0x8, RZ ;  /* 0x0000000812127824 */ /* 0x000fe200078e00ff */
[----:B------:R-:W-:Y:S01]  /*23c0*/  LOP3.LUT R6, R6, 0x1c0, RZ, 0xc0, !PT ;  /* 0x000001c006067812 */ /* 0x000fe200078ec0ff */
[----:B------:R-:W-:Y:S01]  /*23d0*/  IMAD R194, R131, 0x400, R130 ;  /* 0x0000040083c27824 */ /* 0x000fe200078e0282 */
[----:B------:R-:W-:Y:S01]  /*23e0*/  LOP3.LUT R8, R8, 0xfffffffe, RZ, 0xc0, !PT ;  /* 0xfffffffe08087812 */ /* 0x000fe200078ec0ff */
[----:B------:R-:W0:Y:S01]  /*23f0*/  LDGDEPBAR ;  /* 0x00000000000079af */ /* 0x000e220000000000 */
[----:B------:R-:W-:Y:S01]  /*2400*/  LOP3.LUT R7, R7, 0x1c0, RZ, 0xc0, !PT ;  /* 0x000001c007077812 */ /* 0x000fe200078ec0ff */
[----:B------:R-:W-:Y:S01]  /*2410*/  UIADD3 UR17, UR25, 0x646e171e, URZ ;  /* 0x646e171e19117890 */ /* 0x000fe2000fffe03f */
[----:B------:R-:W-:Y:S01]  /*2420*/  LOP3.LUT R18, R6, 0x8, R18, 0xf8, !PT ;  /* 0x0000000806127812 */ /* 0x000fe200078ef812 */
[----:B------:R-:W-:Y:S01]  /*2430*/  IMAD.IADD R8, R5, 0x1, -R8 ;  /* 0x0000000105087824 */ /* 0x000fe200078e0a08 */
[----:B------:R-:W-:-:S02]  /*2440*/  SHF.R.U32.HI R6, RZ, 0x3, R6 ;  /* 0x00000003ff067819 */ /* 0x000fc40000011606 */
[----:B------:R-:W-:Y:S01]  /*2450*/  SHF.R.U32.HI R129, RZ, 0x3, R7 ;  /* 0x00000003ff817819 */ /* 0x000fe20000011607 */
[----:B------:R-:W-:Y:S01]  /*2460*/  IMAD.SHL.U32 R5, R8, 0x8, RZ ;  /* 0x0000000808057824 */ /* 0x000fe200078e00ff */
[----:B------:R-:W-:Y:S02]  /*2470*/  LOP3.LUT R6, R18, R6, RZ, 0x3c, !PT ;  /* 0x0000000612067212 */ /* 0x000fe400078e3cff */
[----:B------:R-:W-:Y:S02]  /*2480*/  SEL R4, R133, 0xffffffe0, !P1 ;  /* 0xffffffe085047807 */ /* 0x000fe40004800000 */
[----:B------:R-:W-:Y:S01]  /*2490*/  LOP3.LUT R5, R7, 0x8, R5, 0xf8, !PT ;  /* 0x0000000807057812 */ /* 0x000fe200078ef805 */
[----:B------:R-:W-:Y:S01]  /*24a0*/  IMAD R193, R8, 0x200, R6 ;  /* 0x0000020008c17824 */ /* 0x000fe200078e0206 */
[----:B------:R-:W-:Y:S02]  /*24b0*/  IADD3 R235, R135, 0x8, RZ ;  /* 0x0000000887eb7810 */ /* 0x000fe40007ffe0ff */
[----:B------:R-:W-:Y:S01]  /*24c0*/  LOP3.LUT R129, R5, R129, RZ, 0x3c, !PT ;  /* 0x0000008105817212 */ /* 0x000fe200078e3cff */
[----:B------:R-:W-:Y:S01]  /*24d0*/  IMAD.SHL.U32 R193, R193, 0x2, RZ ;  /* 0x00000002c1c17824 */ /* 0x000fe200078e00ff */
[----:B------:R-:W-:-:S02]  /*24e0*/  IADD3 R233, R135, 0x40, RZ ;  /* 0x0000004087e97810 */ /* 0x000fc40007ffe0ff */
[----:B------:R-:W-:Y:S01]  /*24f0*/  IADD3 R220, R135, 0x48, RZ ;  /* 0x0000004887dc7810 */ /* 0x000fe20007ffe0ff */
[----:B------:R-:W-:Y:S01]  /*2500*/  IMAD.IADD R194, R129, 0x1, R194 ;  /* 0x0000000181c27824 */ /* 0x000fe200078e02c2 */
[----:B------:R-:W-:Y:S01]  /*2510*/  LDSM.16.M88.4 R92, [R193+0x4000] ;  /* 0x00400000c15c783b */ /* 0x000fe20000000200 */
[C---:B------:R-:W-:Y:S01]  /*2520*/  IMAD.IADD R187, R193.reuse, 0x1, R4 ;  /* 0x00000001c1bb7824 */ /* 0x040fe200078e0204 */
[C---:B------:R-:W-:Y:S01]  /*2530*/  IADD3 R5, R193.reuse, 0x4000, RZ ;  /* 0x00004000c1057810 */ /* 0x040fe20007ffe0ff */
[----:B------:R-:W-:Y:S01]  /*2540*/  IMAD.SHL.U32 R194, R194, 0x2, RZ ;  /* 0x00000002c2c27824 */ /* 0x000fe200078e00ff */
[----:B------:R-:W-:Y:S01]  /*2550*/  LDSM.16.M88.4 R88, [R193+0x4800] ;  /* 0x00480000c158783b */ /* 0x000fe20000000200 */
[----:B------:R-:W-:Y:S02]  /*2560*/  IADD3 R190, R193, 0x4040, RZ ;  /* 0x00004040c1be7810 */ /* 0x000fe40007ffe0ff */
[--C-:B------:R-:W-:Y:S01]  /*2570*/  IMAD R192, R2, 0x2, R194.reuse ;  /* 0x0000000202c07824 */ /* 0x100fe200078e02c2 */
[----:B------:R-:W5:Y:S01]  /*2580*/  LDSM.16.M88.4 R80, [R194] ;  /* 0x00000000c250783b */ /* 0x000f620000000200 */
[----:B------:R-:W-:Y:S01]  /*2590*/  @P2 IADD3 R190, R5, -0x40, RZ ;  /* 0xffffffc005be2810 */ /* 0x000fe20007ffe0ff */
[----:B------:R-:W-:Y:S01]  /*25a0*/  IMAD R191, R3, 0x2, R194 ;  /* 0x0000000203bf7824 */ /* 0x000fe200078e02c2 */
[-C--:B------:R-:W-:Y:S01]  /*25b0*/  IMNMX R240, R135, R134.reuse, PT ;  /* 0x0000008687f07217 */ /* 0x080fe20003800200 */
[----:B------:R-:W1:Y:S01]  /*25c0*/  LDSM.16.M88.4 R20, [R194+0x2000] ;  /* 0x00200000c214783b */ /* 0x000e620000000200 */
[-C--:B------:R-:W-:Y:S01]  /*25d0*/  IMNMX R235, R235, R134.reuse, PT ;  /* 0x00000086ebeb7217 */ /* 0x080fe20003800200 */
[----:B------:R-:W-:Y:S01]  /*25e0*/  IMAD.IADD R180, R4, 0x1, R190 ;  /* 0x0000000104b47824 */ /* 0x000fe200078e02be */
[-C--:B------:R-:W-:Y:S01]  /*25f0*/  IMNMX R233, R233, R134.reuse, PT ;  /* 0x00000086e9e97217 */ /* 0x080fe20003800200 */
[----:B------:R-:W2:Y:S01]  /*2600*/  LDSM.16.M88.4 R84, [R193+0x5000] ;  /* 0x00500000c154783b */ /* 0x000ea20000000200 */
[----:B------:R-:W-:Y:S01]  /*2610*/  IMAD R189, R2, 0x2, R191 ;  /* 0x0000000202bd7824 */ /* 0x000fe200078e02bf */
[----:B------:R-:W-:-:S02]  /*2620*/  IMNMX R220, R220, R134, PT ;  /* 0x00000086dcdc7217 */ /* 0x000fc40003800200 */
[----:B-1----:R-:W1:Y:S01]  /*2630*/  LDSM.16.M88.4 R8, [R193+0x5800] ;  /* 0x00580000c108783b */ /* 0x002e620000000200 */
[C---:B------:R-:W-:Y:S02]  /*2640*/  IADD3 R183, R190.reuse, 0x800, RZ ;  /* 0x00000800beb77810 */ /* 0x040fe40007ffe0ff */
[C---:B------:R-:W-:Y:S01]  /*2650*/  IADD3 R182, R190.reuse, 0x1000, RZ ;  /* 0x00001000beb67810 */ /* 0x040fe20007ffe0ff */
[----:B------:R-:W-:Y:S01]  /*2660*/  LDSM.16.M88.4 R120, [R187+0x4000] ;  /* 0x00400000bb78783b */ /* 0x000fe20000000200 */
[----:B------:R-:W-:-:S03]  /*2670*/  IADD3 R181, R190, 0x1800, RZ ;  /* 0x00001800beb57810 */ /* 0x000fc60007ffe0ff */
[----:B------:R-:W3:Y:S04]  /*2680*/  LDSM.16.M88.4 R96, [R192] ;  /* 0x00000000c060783b */ /* 0x000ee80000000200 */
[----:B------:R-:W4:Y:S04]  /*2690*/  LDSM.16.M88.4 R12, [R192+0x2000] ;  /* 0x00200000c00c783b */ /* 0x000f280000000200 */
[----:B------:R-:W1:Y:S04]  /*26a0*/  LDSM.16.M88.4 R116, [R187+0x4800] ;  /* 0x00480000bb74783b */ /* 0x000e680000000200 */
[----:B------:R-:W1:Y:S04]  /*26b0*/  LDSM.16.M88.4 R112, [R187+0x5000] ;  /* 0x00500000bb70783b */ /* 0x000e680000000200 */
[----:B------:R-:W1:Y:S01]  /*26c0*/  LDSM.16.M88.4 R108, [R187+0x5800] ;  /* 0x00580000bb6c783b */ /* 0x000e620000000200 */
[-C--:B-----5:R-:W-:Y:S03]  /*26d0*/  HMMA.16816.F32 R60, R80, R92.reuse, RZ ;  /* 0x0000005c503c723c */ /* 0x0a0fe600000018ff */
[----:B------:R-:W-:Y:S04]  /*26e0*/  LDSM.16.M88.4 R72, [R190] ;  /* 0x00000000be48783b */ /* 0x000fe80000000200 */
[----:B------:R-:W-:Y:S01]  /*26f0*/  LDSM.16.M88.4 R76, [R191+0x2000] ;  /* 0x00200000bf4c783b */ /* 0x000fe20000000200 */
[C---:B------:R-:W-:Y:S03]  /*2700*/  HMMA.16816.F32 R56, R20.reuse, R92, RZ ;  /* 0x0000005c1438723c */ /* 0x040fe600000018ff */
[----:B------:R-:W-:Y:S04]  /*2710*/  LDSM.16.M88.4 R64, [R190+0x1000] ;  /* 0x00100000be40783b */ /* 0x000fe80000000200 */
[----:B------:R-:W-:Y:S01]  /*2720*/  LDSM.16.M88.4 R100, [R180] ;  /* 0x00000000b464783b */ /* 0x000fe20000000200 */
[C---:B------:R-:W-:Y:S03]  /*2730*/  HMMA.16816.F32 R52, R20.reuse, R94, RZ ;  /* 0x0000005e1434723c */ /* 0x040fe600000018ff */
[----:B--2---:R-:W-:Y:S04]  /*2740*/  LDSM.16.M88.4 R16, [R190+0x1800] ;  /* 0x00180000be10783b */ /* 0x004fe80000000200 */
[----:B------:R-:W-:Y:S01]  /*2750*/  LDSM.16.M88.4 R68, [R190+0x800] ;  /* 0x00080000be44783b */ /* 0x000fe20000000200 */
[C---:B------:R-:W-:Y:S03]  /*2760*/  HMMA.16816.F32 R44, R20.reuse, R88, RZ ;  /* 0x00000058142c723c */ /* 0x040fe600000018ff */
[----:B------:R-:W-:Y:S05]  /*2770*/  LDSM.16.M88.4 R4, [R189+0x2000] ;  /* 0x00200000bd04783b */ /* 0x000fea0000000200 */
[C---:B------:R-:W-:Y:S08]  /*2780*/  HMMA.16816.F32 R32, R20.reuse, R84, RZ ;  /* 0x000000541420723c */ /* 0x040ff000000018ff */
[C---:B------:R-:W-:Y:S08]  /*2790*/  HMMA.16816.F32 R40, R20.reuse, R90, RZ ;  /* 0x0000005a1428723c */ /* 0x040ff000000018ff */
[----:B------:R-:W-:Y:S08]  /*27a0*/  HMMA.16816.F32 R28, R20, R86, RZ ;  /* 0x00000056141c723c */ /* 0x000ff000000018ff */
[C---:B------:R-:W-:Y:S08]  /*27b0*/  HMMA.16816.F32 R48, R80.reuse, R88, RZ ;  /* 0x000000585030723c */ /* 0x040ff000000018ff */
[C---:B------:R-:W-:Y:S08]  /*27c0*/  HMMA.16816.F32 R36, R80.reuse, R84, RZ ;  /* 0x000000545024723c */ /* 0x040ff000000018ff */
[----:B------:R-:W-:Y:S08]  /*27d0*/  HMMA.16816.F32 R92, R80, R94, RZ ;  /* 0x0000005e505c723c */ /* 0x000ff000000018ff */
[----:B-1----:R-:W-:Y:S08]  /*27e0*/  HMMA.16816.F32 R24, R20, R8, RZ ;  /* 0x000000081418723c */ /* 0x002ff000000018ff */
[C---:B------:R-:W-:Y:S08]  /*27f0*/  HMMA.16816.F32 R88, R80.reuse, R90, RZ ;  /* 0x0000005a5058723c */ /* 0x040ff000000018ff */
[C---:B------:R-:W-:Y:S08]  /*2800*/  HMMA.16816.F32 R84, R80.reuse, R86, RZ ;  /* 0x000000565054723c */ /* 0x040ff000000018ff */
[----:B------:R-:W-:Y:S08]  /*2810*/  HMMA.16816.F32 R104, R80, R8, RZ ;  /* 0x000000085068723c */ /* 0x000ff000000018ff */
[-C--:B------:R-:W-:Y:S08]  /*2820*/  HMMA.16816.F32 R20, R20, R10.reuse, RZ ;  /* 0x0000000a1414723c */ /* 0x080ff000000018ff */
[----:B------:R-:W-:Y:S01]  /*2830*/  HMMA.16816.F32 R80, R80, R10, RZ ;  /* 0x0000000a5050723c */ /* 0x000fe200000018ff */
[----:B------:R-:W1:Y:S07]  /*2840*/  LDSM.16.M88.4 R8, [R191] ;  /* 0x00000000bf08783b */ /* 0x000e6e0000000200 */
[-C--:B---3--:R-:W-:Y:S08]  /*2850*/  HMMA.16816.F32 R60, R96, R120.reuse, R60 ;  /* 0x00000078603c723c */ /* 0x088ff0000000183c */
[C---:B----4-:R-:W-:Y:S08]  /*2860*/  HMMA.16816.F32 R56, R12.reuse, R120, R56 ;  /* 0x000000780c38723c */ /* 0x050ff00000001838 */
[C---:B------:R-:W-:Y:S08]  /*2870*/  HMMA.16816.F32 R44, R12.reuse, R116, R44 ;  /* 0x000000740c2c723c */ /* 0x040ff0000000182c */
[C---:B------:R-:W-:Y:S08]  /*2880*/  HMMA.16816.F32 R32, R12.reuse, R112, R32 ;  /* 0x000000700c20723c */ /* 0x040ff00000001820 */
[C---:B------:R-:W-:Y:S08]  /*2890*/  HMMA.16816.F32 R24, R12.reuse, R108, R24 ;  /* 0x0000006c0c18723c */ /* 0x040ff00000001818 */
[C---:B------:R-:W-:Y:S08]  /*28a0*/  HMMA.16816.F32 R52, R12.reuse, R122, R52 ;  /* 0x0000007a0c34723c */ /* 0x040ff00000001834 */
[C---:B------:R-:W-:Y:S08]  /*28b0*/  HMMA.16816.F32 R40, R12.reuse, R118, R40 ;  /* 0x000000760c28723c */ /* 0x040ff00000001828 */
[C---:B------:R-:W-:Y:S08]  /*28c0*/  HMMA.16816.F32 R28, R12.reuse, R114, R28 ;  /* 0x000000720c1c723c */ /* 0x040ff0000000181c */
[----:B------:R-:W-:Y:S01]  /*28d0*/  HMMA.16816.F32 R20, R12, R110, R20 ;  /* 0x0000006e0c14723c */ /* 0x000fe20000001814 */
[----:B------:R-:W2:Y:S07]  /*28e0*/  LDSM.16.M88.4 R12, [R189] ;  /* 0x00000000bd0c783b */ /* 0x000eae0000000200 */
[C---:B------:R-:W-:Y:S08]  /*28f0*/  HMMA.16816.F32 R92, R96.reuse, R122, R92 ;  /* 0x0000007a605c723c */ /* 0x040ff0000000185c */
[C---:B------:R-:W-:Y:S08]  /*2900*/  HMMA.16816.F32 R36, R96.reuse, R112, R36 ;  /* 0x000000706024723c */ /* 0x040ff00000001824 */
[----:B------:R-:W-:Y:S08]  /*2910*/  HMMA.16816.F32 R84, R96, R114, R84 ;  /* 0x000000726054723c */ /* 0x000ff00000001854 */
[----:B-1----:R-:W-:Y:S08]  /*2920*/  HMMA.16816.F32 R60, R8, R72, R60 ;  /* 0x00000048083c723c */ /* 0x002ff0000000183c */
[C---:B------:R-:W-:Y:S08]  /*2930*/  HMMA.16816.F32 R104, R96.reuse, R108, R104 ;  /* 0x0000006c6068723c */ /* 0x040ff00000001868 */
[----:B------:R-:W-:Y:S08]  /*2940*/  HMMA.16816.F32 R48, R96, R116, R48 ;  /* 0x000000746030723c */ /* 0x000ff00000001830 */
[-C--:B------:R-:W-:Y:S08]  /*2950*/  HMMA.16816.F32 R52, R76, R74.reuse, R52 ;  /* 0x0000004a4c34723c */ /* 0x080ff00000001834 */
[----:B------:R-:W-:Y:S07]  /*2960*/  HMMA.16816.F32 R92, R8, R74, R92 ;  /* 0x0000004a085c723c */ /* 0x000fee000000185c */
[----:B------:R-:W-:Y:S01]  /*2970*/  IMAD R75, R132, 0x40, R204 ;  /* 0x00000040844b7824 */ /* 0x000fe200078e02cc */
[C---:B------:R-:W-:Y:S08]  /*2980*/  HMMA.16816.F32 R56, R76.reuse, R72, R56 ;  /* 0x000000484c38723c */ /* 0x040ff00000001838 */
[C---:B------:R-:W-:Y:S08]  /*2990*/  HMMA.16816.F32 R32, R76.reuse, R64, R32 ;  /* 0x000000404c20723c */ /* 0x040ff00000001820 */
[----:B------:R-:W-:Y:S08]  /*29a0*/  HMMA.16816.F32 R28, R76, R66, R28 ;  /* 0x000000424c1c723c */ /* 0x000ff0000000181c */
[C---:B------:R-:W-:Y:S08]  /*29b0*/  HMMA.16816.F32 R36, R8.reuse, R64, R36 ;  /* 0x000000400824723c */ /* 0x040ff00000001824 */
[----:B------:R-:W-:Y:S01]  /*29c0*/  HMMA.16816.F32 R84, R8, R66, R84 ;  /* 0x000000420854723c */ /* 0x000fe20000001854 */
[----:B------:R-:W1:Y:S07]  /*29d0*/  LDSM.16.M88.4 R64, [R180+0x800] ;  /* 0x00080000b440783b */ /* 0x000e6e0000000200 */
[----:B--2---:R-:W-:Y:S08]  /*29e0*/  HMMA.16816.F32 R60, R12, R100, R60 ;  /* 0x000000640c3c723c */ /* 0x004ff0000000183c */
[-C--:B------:R-:W-:Y:S08]  /*29f0*/  HMMA.16816.F32 R24, R76, R16.reuse, R24 ;  /* 0x000000104c18723c */ /* 0x080ff00000001818 */
[C---:B------:R-:W-:Y:S07]  /*2a00*/  HMMA.16816.F32 R104, R8.reuse, R16, R104 ;  /* 0x000000100868723c */ /* 0x040fee0000001868 */
[----:B------:R-:W-:Y:S01]  /*2a10*/  IADD3 R16, R75, 0x1, RZ ;  /* 0x000000014b107810 */ /* 0x000fe20007ffe0ff */
[----:B------:R-:W-:Y:S03]  /*2a20*/  HMMA.16816.F32 R48, R8, R68, R48 ;  /* 0x000000440830723c */ /* 0x000fe60000001830 */
[----:B------:R-:W2:Y:S01]  /*2a30*/  I2F R17, R16 ;  /* 0x0000001000117306 */ /* 0x000ea20000201400 */
[----:B------:R-:W-:-:S02]  /*2a40*/  ISETP.GE.AND P0, PT, R16, R240, PT ;  /* 0x000000f01000720c */ /* 0x000fc40003f06270 */
[C---:B------:R-:W-:Y:S02]  /*2a50*/  ISETP.GE.AND P1, PT, R16.reuse, R235, PT ;  /* 0x000000eb1000720c */ /* 0x040fe40003f26270 */
[----:B------:R-:W-:Y:S01]  /*2a60*/  HMMA.16816.F32 R88, R96, R118, R88 ;  /* 0x000000766058723c */ /* 0x000fe20000001858 */
[C---:B------:R-:W-:Y:S02]  /*2a70*/  ISETP.GE.AND P4, PT, R16.reuse, R233, PT ;  /* 0x000000e91000720c */ /* 0x040fe40003f86270 */
[----:B------:R-:W-:-:S05]  /*2a80*/  ISETP.GE.AND P2, PT, R16, R220, PT ;  /* 0x000000dc1000720c */ /* 0x000fca0003f46270 */
[----:B------:R-:W-:Y:S01]  /*2a90*/  HMMA.16816.F32 R80, R96, R110, R80 ;  /* 0x0000006e6050723c */ /* 0x000fe20000001850 */
[CC--:B--2---:R-:W-:Y:S02]  /*2aa0*/  FFMA.FTZ R61, R17.reuse, R0.reuse, R61 ;  /* 0x00000000113d7223 */ /* 0x0c4fe4000001003d */
[----:B------:R-:W-:-:S05]  /*2ab0*/  FFMA.FTZ R63, R17, R0, R63 ;  /* 0x00000000113f7223 */ /* 0x000fca000001003f */
[-C--:B------:R-:W-:Y:S08]  /*2ac0*/  HMMA.16816.F32 R52, R4, R102.reuse, R52 ;  /* 0x000000660434723c */ /* 0x080ff00000001834 */
[----:B------:R-:W-:Y:S08]  /*2ad0*/  HMMA.16816.F32 R92, R12, R102, R92 ;  /* 0x000000660c5c723c */ /* 0x000ff0000000185c */
[----:B------:R-:W-:Y:S07]  /*2ae0*/  HMMA.16816.F32 R44, R76, R68, R44 ;  /* 0x000000444c2c723c */ /* 0x000fee000000182c */
[----:B------:R-:W-:Y:S01]  /*2af0*/  IADD3 R69, R75, 0x8, RZ ;  /* 0x000000084b457810 */ /* 0x000fe20007ffe0ff */
[----:B------:R-:W-:Y:S01]  /*2b00*/  HMMA.16816.F32 R56, R4, R100, R56 ;  /* 0x000000640438723c */ /* 0x000fe20000001838 */
[----:B------:R-:W-:-:S02]  /*2b10*/  FSEL R68, R61, -INF , !P0 ;  /* 0xff8000003d447808 */ /* 0x000fc40004000000 */
[----:B------:R-:W2:Y:S01]  /*2b20*/  I2F R16, R69 ;  /* 0x0000004500107306 */ /* 0x000ea20000201400 */
[C---:B------:R-:W-:Y:S02]  /*2b30*/  ISETP.GE.AND P6, PT, R69.reuse, R240, PT ;  /* 0x000000f04500720c */ /* 0x040fe40003fc6270 */
[C---:B------:R-:W-:Y:S02]  /*2b40*/  ISETP.GE.AND P5, PT, R69.reuse, R235, PT ;  /* 0x000000eb4500720c */ /* 0x040fe40003fa6270 */
[----:B-1----:R-:W-:Y:S01]  /*2b50*/  HMMA.16816.F32 R48, R12, R64, R48 ;  /* 0x000000400c30723c */ /* 0x002fe20000001830 */
[C---:B------:R-:W-:Y:S02]  /*2b60*/  ISETP.GE.AND P3, PT, R69.reuse, R233, PT ;  /* 0x000000e94500720c */ /* 0x040fe40003f66270 */
[----:B------:R-:W-:-:S05]  /*2b70*/  ISETP.GE.AND P0, PT, R69, R220, PT ;  /* 0x000000dc4500720c */ /* 0x000fca0003f06270 */
[----:B------:R-:W-:Y:S01]  /*2b80*/  HMMA.16816.F32 R88, R8, R70, R88 ;  /* 0x000000460858723c */ /* 0x000fe20000001858 */
[CC--:B--2---:R-:W-:Y:S02]  /*2b90*/  FFMA.FTZ R69, R16.reuse, R0.reuse, R92 ;  /* 0x0000000010457223 */ /* 0x0c4fe4000001005c */
[CC--:B------:R-:W-:Y:S02]  /*2ba0*/  FFMA.FTZ R52, R16.reuse, R0.reuse, R52 ;  /* 0x0000000010347223 */ /* 0x0c0fe40000010034 */
[----:B------:R-:W-:-:S03]  /*2bb0*/  FFMA.FTZ R73, R16, R0, R94 ;  /* 0x0000000010497223 */ /* 0x000fc6000001005e */
[-C--:B------:R-:W-:Y:S01]  /*2bc0*/  HMMA.16816.F32 R80, R8, R18.reuse, R80 ;  /* 0x000000120850723c */ /* 0x080fe20000001850 */
[-C--:B------:R-:W-:Y:S01]  /*2bd0*/  FFMA.FTZ R54, R16, R0.reuse, R54 ;  /* 0x0000000010367223 */ /* 0x080fe20000010036 */
[----:B------:R-:W-:Y:S01]  /*2be0*/  IADD3 R16, R75, 0x10, RZ ;  /* 0x000000104b107810 */ /* 0x000fe20007ffe0ff */
[-C--:B------:R-:W-:Y:S01]  /*2bf0*/  FFMA.FTZ R74, R17, R0.reuse, R57 ;  /* 0x00000000114a7223 */ /* 0x080fe20000010039 */
[----:B------:R-:W-:Y:S01]  /*2c00*/  FSEL R57, R63, -INF , !P1 ;  /* 0xff8000003f397808 */ /* 0x000fe20004800000 */
[----:B------:R-:W-:Y:S01]  /*2c10*/  FFMA.FTZ R59, R17, R0, R59 ;  /* 0x00000000113b7223 */ /* 0x000fe2000001003b */
[----:B------:R-:W-:Y:S02]  /*2c20*/  FSEL R69, R69, -INF , !P6 ;  /* 0xff80000045457808 */ /* 0x000fe40007000000 */
[----:B------:R-:W-:Y:S01]  /*2c30*/  IADD3 R8, R75, 0x9, RZ ;  /* 0x000000094b087810 */ /* 0x000fe20007ffe0ff */
[----:B------:R-:W-:Y:S01]  /*2c40*/  HMMA.16816.F32 R20, R76, R18, R20 ;  /* 0x000000124c14723c */ /* 0x000fe20000001814 */
[----:B------:R-:W1:Y:S01]  /*2c50*/  I2F R18, R16 ;  /* 0x0000001000127306 */ /* 0x000e620000201400 */
[----:B------:R-:W-:-:S02]  /*2c60*/  FSEL R74, R74, -INF , !P4 ;  /* 0xff8000004a4a7808 */ /* 0x000fc40006000000 */
[C---:B------:R-:W-:Y:S02]  /*2c70*/  ISETP.GE.AND P1, PT, R8.reuse, R240, PT ;  /* 0x000000f00800720c */ /* 0x040fe40003f26270 */
[C---:B------:R-:W-:Y:S02]  /*2c80*/  ISETP.GE.AND P4, PT, R8.reuse, R235, PT ;  /* 0x000000eb0800720c */ /* 0x040fe40003f86270 */
[----:B------:R-:W-:Y:S01]  /*2c90*/  HMMA.16816.F32 R40, R76, R70, R40 ;  /* 0x000000464c28723c */ /* 0x000fe20000001828 */
[----:B------:R2:W3:Y:S01]  /*2ca0*/  I2F R17, R8 ;  /* 0x0000000800117306 */ /* 0x0004e20000201400 */
[----:B------:R-:W-:Y:S02]  /*2cb0*/  ISETP.GE.AND P6, PT, R8, R220, PT ;  /* 0x000000dc0800720c */ /* 0x000fe40003fc6270 */
[----:B------:R-:W-:Y:S02]  /*2cc0*/  FSEL R73, R73, -INF , !P5 ;  /* 0xff80000049497808 */ /* 0x000fe40006800000 */
[----:B------:R-:W-:-:S02]  /*2cd0*/  ISETP.GE.AND P5, PT, R16, R240, PT ;  /* 0x000000f01000720c */ /* 0x000fc40003fa6270 */
[----:B------:R-:W-:Y:S01]  /*2ce0*/  FSEL R71, R59, -INF , !P2 ;  /* 0xff8000003b477808 */ /* 0x000fe20005000000 */
[----:B------:R-:W-:Y:S01]  /*2cf0*/  HMMA.16816.F32 R44, R4, R64, R44 ;  /* 0x00000040042c723c */ /* 0x000fe2000000182c */
[----:B------:R-:W-:Y:S01]  /*2d00*/  ISETP.GE.AND P2, PT, R8, R233, PT ;  /* 0x000000e90800720c */ /* 0x000fe20003f46270 */
[-C--:B-1----:R-:W-:Y:S01]  /*2d10*/  FFMA.FTZ R50, R18, R0.reuse, R50 ;  /* 0x0000000012327223 */ /* 0x082fe20000010032 */
[----:B------:R-:W-:Y:S01]  /*2d20*/  FSEL R76, R54, -INF , !P0 ;  /* 0xff800000364c7808 */ /* 0x000fe20004000000 */
[-C--:B------:R-:W-:Y:S01]  /*2d30*/  FFMA.FTZ R54, R18, R0.reuse, R48 ;  /* 0x0000000012367223 */ /* 0x080fe20000010030 */
[----:B------:R-:W-:Y:S02]  /*2d40*/  IADD3 R19, R75, 0x11, RZ ;  /* 0x000000114b137810 */ /* 0x000fe40007ffe0ff */
[----:B------:R-:W-:Y:S01]  /*2d50*/  FSEL R77, R52, -INF , !P3 ;  /* 0xff800000344d7808 */ /* 0x000fe20005800000 */
[----:B--2---:R-:W1:Y:S01]  /*2d60*/  LDSM.16.M88.4 R8, [R180+0x1000] ;  /* 0x00100000b408783b */ /* 0x004e620000000200 */
[CC--:B---3--:R-:W-:Y:S01]  /*2d70*/  FFMA.FTZ R70, R17.reuse, R0.reuse, R93 ;  /* 0x0000000011467223 */ /* 0x0c8fe2000001005d */
[----:B------:R-:W-:Y:S01]  /*2d80*/  HMMA.16816.F32 R88, R12, R66, R88 ;  /* 0x000000420c58723c */ /* 0x000fe20000001858 */
[CC--:B------:R-:W-:Y:S01]  /*2d90*/  FFMA.FTZ R72, R17.reuse, R0.reuse, R95 ;  /* 0x0000000011487223 */ /* 0x0c0fe2000001005f */
[----:B------:R-:W-:Y:S01]  /*2da0*/  ISETP.GE.AND P3, PT, R16, R235, PT ;  /* 0x000000eb1000720c */ /* 0x000fe20003f66270 */
[CC--:B------:R-:W-:Y:S01]  /*2db0*/  FFMA.FTZ R53, R17.reuse, R0.reuse, R53 ;  /* 0x0000000011357223 */ /* 0x0c0fe20000010035 */
[----:B------:R-:W-:Y:S01]  /*2dc0*/  FSEL R70, R70, -INF , !P1 ;  /* 0xff80000046467808 */ /* 0x000fe20004800000 */
[----:B------:R-:W-:Y:S01]  /*2dd0*/  FFMA.FTZ R55, R17, R0, R55 ;  /* 0x0000000011377223 */ /* 0x000fe20000010037 */
[----:B------:R-:W-:-:S02]  /*2de0*/  ISETP.GE.AND P0, PT, R16, R233, PT ;  /* 0x000000e91000720c */ /* 0x000fc40003f06270 */
[----:B------:R-:W-:Y:S01]  /*2df0*/  ISETP.GE.AND P1, PT, R16, R220, PT ;  /* 0x000000dc1000720c */ /* 0x000fe20003f26270 */
[----:B------:R-:W-:Y:S01]  /*2e00*/  HMMA.16816.F32 R40, R4, R66, R40 ;  /* 0x000000420428723c */ /* 0x000fe20000001828 */
[----:B------:R-:W-:Y:S01]  /*2e10*/  FSEL R72, R72, -INF , !P4 ;  /* 0xff80000048487808 */ /* 0x000fe20006000000 */
[----:B------:R-:W2:Y:S01]  /*2e20*/  I2F R16, R19 ;  /* 0x0000001300107306 */ /* 0x000ea20000201400 */
[----:B------:R-:W-:Y:S02]  /*2e30*/  FSEL R78, R53, -INF , !P2 ;  /* 0xff800000354e7808 */ /* 0x000fe40005000000 */
[----:B------:R-:W-:Y:S01]  /*2e40*/  FSEL R48, R55, -INF , !P6 ;  /* 0xff80000037307808 */ /* 0x000fe20007000000 */
[-C--:B------:R-:W-:Y:S01]  /*2e50*/  FFMA.FTZ R44, R18, R0.reuse, R44 ;  /* 0x00000000122c7223 */ /* 0x080fe2000001002c */
[----:B------:R-:W-:Y:S01]  /*2e60*/  FSEL R54, R54, -INF , !P5 ;  /* 0xff80000036367808 */ /* 0x000fe20006800000 */
[----:B------:R-:W-:Y:S01]  /*2e70*/  FFMA.FTZ R46, R18, R0, R46 ;  /* 0x00000000122e7223 */ /* 0x000fe2000001002e */
[----:B------:R-:W-:-:S02]  /*2e80*/  ISETP.GE.AND P4, PT, R19, R240, PT ;  /* 0x000000f01300720c */ /* 0x000fc40003f86270 */
[C---:B------:R-:W-:Y:S02]  /*2e90*/  ISETP.GE.AND P2, PT, R19.reuse, R235, PT ;  /* 0x000000eb1300720c */ /* 0x040fe40003f46270 */
[C---:B------:R-:W-:Y:S02]  /*2ea0*/  ISETP.GE.AND P6, PT, R19.reuse, R233, PT ;  /* 0x000000e91300720c */ /* 0x040fe40003fc6270 */
[----:B------:R-:W-:Y:S02]  /*2eb0*/  ISETP.GE.AND P5, PT, R19, R220, PT ;  /* 0x000000dc1300720c */ /* 0x000fe40003fa6270 */
[C---:B------:R-:W-:Y:S01]  /*2ec0*/  IADD3 R18, R75.reuse, 0x19, RZ ;  /* 0x000000194b127810 */ /* 0x040fe20007ffe0ff */
[CC--:B--2---:R-:W-:Y:S01]  /*2ed0*/  FFMA.FTZ R49, R16.reuse, R0.reuse, R49 ;  /* 0x0000000010317223 */ /* 0x0c4fe20000010031 */
[----:B------:R-:W-:Y:S01]  /*2ee0*/  IADD3 R19, R75, 0x18, RZ ;  /* 0x000000184b137810 */ /* 0x000fe20007ffe0ff */
[-C--:B------:R-:W-:Y:S01]  /*2ef0*/  FFMA.FTZ R65, R16, R0.reuse, R51 ;  /* 0x0000000010417223 */ /* 0x080fe20000010033 */
[----:B------:R-:W-:Y:S01]  /*2f00*/  FSEL R59, R50, -INF , !P3 ;  /* 0xff800000323b7808 */ /* 0x000fe20005800000 */
[CC--:B------:R-:W-:Y:S01]  /*2f10*/  FFMA.FTZ R45, R16.reuse, R0.reuse, R45 ;  /* 0x00000000102d7223 */ /* 0x0c0fe2000001002d */
[----:B------:R-:W2:Y:S01]  /*2f20*/  I2F R17, R19 ;  /* 0x0000001300117306 */ /* 0x000ea20000201400 */
[----:B------:R-:W-:Y:S01]  /*2f30*/  FFMA.FTZ R47, R16, R0, R47 ;  /* 0x00000000102f7223 */ /* 0x000fe2000001002f */
[----:B------:R-:W-:-:S02]  /*2f40*/  ISETP.GE.AND P3, PT, R19, R240, PT ;  /* 0x000000f01300720c */ /* 0x000fc40003f66270 */
[----:B------:R-:W-:Y:S02]  /*2f50*/  FSEL R51, R44, -INF , !P0 ;  /* 0xff8000002c337808 */ /* 0x000fe40004000000 */
[----:B------:R-:W-:Y:S01]  /*2f60*/  FSEL R52, R46, -INF , !P1 ;  /* 0xff8000002e347808 */ /* 0x000fe20004800000 */
[-C--:B-1----:R-:W-:Y:S01]  /*2f70*/  HMMA.16816.F32 R36, R12, R8.reuse, R36 ;  /* 0x000000080c24723c */ /* 0x082fe20000001824 */
[----:B------:R-:W1:Y:S01]  /*2f80*/  I2F R44, R18 ;  /* 0x00000012002c7306 */ /* 0x000e620000201400 */
[----:B------:R-:W-:Y:S02]  /*2f90*/  FSEL R169, R49, -INF , !P4 ;  /* 0xff80000031a97808 */ /* 0x000fe40006000000 */
[----:B------:R-:W-:Y:S02]  /*2fa0*/  FSEL R65, R65, -INF , !P2 ;  /* 0xff80000041417808 */ /* 0x000fe40005000000 */
[----:B------:R-:W-:Y:S02]  /*2fb0*/  FSEL R53, R47, -INF , !P5 ;  /* 0xff8000002f357808 */ /* 0x000fe40006800000 */
[----:B------:R-:W-:Y:S01]  /*2fc0*/  HMMA.16816.F32 R32, R4, R8, R32 ;  /* 0x000000080420723c */ /* 0x000fe20000001820 */
[-C--:B--2---:R-:W-:Y:S01]  /*2fd0*/  FFMA.FTZ R55, R17, R0.reuse, R88 ;  /* 0x0000000011377223 */ /* 0x084fe20000010058 */
[----:B------:R-:W-:Y:S01]  /*2fe0*/  FSEL R88, R45, -INF , !P6 ;  /* 0xff8000002d587808 */ /* 0x000fe20007000000 */
[-C--:B------:R-:W-:Y:S01]  /*2ff0*/  FFMA.FTZ R40, R17, R0.reuse, R40 ;  /* 0x0000000011287223 */ /* 0x080fe20000010028 */
[----:B------:R-:W-:Y:S01]  /*3000*/  ISETP.GE.AND P0, PT, R19, R235, PT ;  /* 0x000000eb1300720c */ /* 0x000fe20003f06270 */
[-C--:B------:R-:W-:Y:S01]  /*3010*/  FFMA.FTZ R90, R17, R0.reuse, R90 ;  /* 0x00000000115a7223 */ /* 0x080fe2000001005a */
[----:B------:R-:W-:Y:S01]  /*3020*/  FSEL R55, R55, -INF , !P3 ;  /* 0xff80000037377808 */ /* 0x000fe20005800000 */
[-C--:B------:R-:W-:Y:S01]  /*3030*/  FFMA.FTZ R9, R17, R0.reuse, R42 ;  /* 0x0000000011097223 */ /* 0x080fe2000001002a */
[C---:B------:R-:W-:Y:S01]  /*3040*/  ISETP.GE.AND P1, PT, R19.reuse, R233, PT ;  /* 0x000000e91300720c */ /* 0x040fe20003f26270 */
[----:B-1----:R-:W-:Y:S01]  /*3050*/  FFMA.FTZ R42, R44, R0, R41 ;  /* 0x000000002c2a7223 */ /* 0x002fe20000010029 */
[----:B------:R-:W-:Y:S01]  /*3060*/  ISETP.GE.AND P4, PT, R19, R220, PT ;  /* 0x000000dc1300720c */ /* 0x000fe20003f86270 */
[----:B------:R-:W-:Y:S01]  /*3070*/  HMMA.16816.F32 R84, R12, R10, R84 ;  /* 0x0000000a0c54723c */ /* 0x000fe20000001854 */
[----:B------:R-:W-:Y:S01]  /*3080*/  ISETP.GE.AND P2, PT, R18, R240, PT ;  /* 0x000000f01200720c */ /* 0x000fe20003f46270 */
[-C--:B------:R-:W-:Y:S01]  /*3090*/  FFMA.FTZ R89, R44, R0.reuse, R89 ;  /* 0x000000002c597223 */ /* 0x080fe20000010059 */
[----:B------:R-:W-:Y:S01]  /*30a0*/  ISETP.GE.AND P6, PT, R18, R235, PT ;  /* 0x000000eb1200720c */ /* 0x000fe20003fc6270 */
[----:B------:R-:W-:Y:S01]  /*30b0*/  FFMA.FTZ R61, R44, R0, R91 ;  /* 0x000000002c3d7223 */ /* 0x000fe2000001005b */
[----:B------:R-:W-:-:S02]  /*30c0*/  ISETP.GE.AND P5, PT, R18, R233, PT ;  /* 0x000000e91200720c */ /* 0x000fc40003fa6270 */
[----:B------:R-:W-:Y:S01]  /*30d0*/  ISETP.GE.AND P3, PT, R18, R220, PT ;  /* 0x000000dc1200720c */ /* 0x000fe20003f66270 */
[----:B------:R-:W-:Y:S01]  /*30e0*/  HMMA.16816.F32 R28, R4, R10, R28 ;  /* 0x0000000a041c723c */ /* 0x000fe2000000181c */
[----:B------:R-:W1:Y:S01]  /*30f0*/  LDSM.16.M88.4 R16, [R180+0x1800] ;  /* 0x00180000b410783b */ /* 0x000e620000000200 */
[----:B------:R-:W-:Y:S01]  /*3100*/  IADD3 R8, R75, 0x20, RZ ;  /* 0x000000204b087810 */ /* 0x000fe20007ffe0ff */
[----:B------:R-:W-:-:S04]  /*3110*/  DEPBAR.LE SB0, 0x0 ;  /* 0x000080000000791a */ /* 0x000fc80000000000 */
[----:B------:R-:W-:Y:S01]  /*3120*/  IADD3 R46, R75, 0x21, RZ ;  /* 0x000000214b2e7810 */ /* 0x000fe20007ffe0ff */
[----:B------:R-:W2:Y:S01]  /*3130*/  I2F R45, R8 ;  /* 0x00000008002d7306 */ /* 0x000ea20000201400 */
[----:B------:R-:W-:Y:S02]  /*3140*/  FSEL R9, R9, -INF , !P4 ;  /* 0xff80000009097808 */ /* 0x000fe40006000000 */
[----:B------:R-:W-:Y:S02]  /*3150*/  ISETP.GE.AND P4, PT, R8, R233, PT ;  /* 0x000000e90800720c */ /* 0x000fe40003f86270 */
[----:B------:R-:W-:Y:S02]  /*3160*/  IADD3 R10, R75, 0x28, RZ ;  /* 0x000000284b0a7810 */ /* 0x000fe40007ffe0ff */
[----:B------:R-:W-:Y:S01]  /*3170*/  FSEL R40, R40, -INF , !P1 ;  /* 0xff80000028287808 */ /* 0x000fe20004800000 */
[----:B------:R-:W3:Y:S01]  /*3180*/  I2F R41, R46 ;  /* 0x0000002e00297306 */ /* 0x000ee20000201400 */
[----:B------:R-:W-:-:S02]  /*3190*/  FSEL R171, R89, -INF , !P2 ;  /* 0xff80000059ab7808 */ /* 0x000fc40005000000 */
[----:B------:R-:W-:Y:S02]  /*31a0*/  FSEL R61, R61, -INF , !P6 ;  /* 0xff8000003d3d7808 */ /* 0x000fe40007000000 */
[C---:B------:R-:W-:Y:S02]  /*31b0*/  ISETP.GE.AND P1, PT, R8.reuse, R235, PT ;  /* 0x000000eb0800720c */ /* 0x040fe40003f26270 */
[----:B------:R-:W-:Y:S01]  /*31c0*/  ISETP.GE.AND P2, PT, R8, R220, PT ;  /* 0x000000dc0800720c */ /* 0x000fe20003f46270 */
[C---:B--2---:R-:W-:Y:S01]  /*31d0*/  FFMA.FTZ R32, R45.reuse, R0, R32 ;  /* 0x000000002d207223 */ /* 0x044fe20000010020 */
[----:B------:R-:W-:Y:S01]  /*31e0*/  ISETP.GE.AND P6, PT, R46, R240, PT ;  /* 0x000000f02e00720c */ /* 0x000fe20003fc6270 */
[CC--:B------:R-:W-:Y:S01]  /*31f0*/  FFMA.FTZ R38, R45.reuse, R0.reuse, R38 ;  /* 0x000000002d267223 */ /* 0x0c0fe20000010026 */
[----:B------:R-:W2:Y:S01]  /*3200*/  I2F R11, R10 ;  /* 0x0000000a000b7306 */ /* 0x000ea20000201400 */
[CC--:B------:R-:W-:Y:S01]  /*3210*/  FFMA.FTZ R34, R45.reuse, R0.reuse, R34 ;  /* 0x000000002d227223 */ /* 0x0c0fe20000010022 */
[----:B------:R-:W-:Y:S01]  /*3220*/  FSEL R142, R32, -INF , !P4 ;  /* 0xff800000208e7808 */ /* 0x000fe20006000000 */
[-C--:B------:R-:W-:Y:S01]  /*3230*/  FFMA.FTZ R36, R45, R0.reuse, R36 ;  /* 0x000000002d247223 */ /* 0x080fe20000010024 */
[----:B------:R-:W-:Y:S01]  /*3240*/  IADD3 R32, R75, 0x29, RZ ;  /* 0x000000294b207810 */ /* 0x000fe20007ffe0ff */
[CC--:B---3--:R-:W-:Y:S01]  /*3250*/  FFMA.FTZ R37, R41.reuse, R0.reuse, R37 ;  /* 0x0000000029257223 */ /* 0x0c8fe20000010025 */
[----:B------:R-:W-:Y:S01]  /*3260*/  FSEL R152, R38, -INF , !P1 ;  /* 0xff80000026987808 */ /* 0x000fe20004800000 */
[CC--:B------:R-:W-:Y:S01]  /*3270*/  FFMA.FTZ R35, R41.reuse, R0.reuse, R35 ;  /* 0x0000000029237223 */ /* 0x0c0fe20000010023 */
[----:B------:R-:W-:Y:S01]  /*3280*/  FSEL R161, R34, -INF , !P2 ;  /* 0xff80000022a17808 */ /* 0x000fe20005000000 */
[-C--:B------:R-:W-:Y:S01]  /*3290*/  FFMA.FTZ R39, R41, R0.reuse, R39 ;  /* 0x0000000029277223 */ /* 0x080fe20000010027 */
[----:B------:R-:W-:Y:S01]  /*32a0*/  FSEL R159, R37, -INF , !P6 ;  /* 0xff800000259f7808 */ /* 0x000fe20007000000 */
[----:B------:R-:W-:Y:S01]  /*32b0*/  FFMA.FTZ R33, R41, R0, R33 ;  /* 0x0000000029217223 */ /* 0x000fe20000010021 */
[----:B------:R-:W-:-:S02]  /*32c0*/  ISETP.GE.AND P1, PT, R10, R240, PT ;  /* 0x000000f00a00720c */ /* 0x000fc40003f26270 */
[C---:B------:R-:W-:Y:S01]  /*32d0*/  ISETP.GE.AND P4, PT, R10.reuse, R235, PT ;  /* 0x000000eb0a00720c */ /* 0x040fe20003f86270 */
[-C--:B-1----:R-:W-:Y:S01]  /*32e0*/  HMMA.16816.F32 R104, R12, R16.reuse, R104 ;  /* 0x000000100c68723c */ /* 0x082fe20000001868 */
[C---:B------:R-:W-:Y:S01]  /*32f0*/  ISETP.GE.AND P2, PT, R10.reuse, R233, PT ;  /* 0x000000e90a00720c */ /* 0x040fe20003f46270 */
[C---:B--2---:R-:W-:Y:S01]  /*3300*/  FFMA.FTZ R84, R11.reuse, R0, R84 ;  /* 0x000000000b547223 */ /* 0x044fe20000010054 */
[----:B------:R-:W-:Y:S01]  /*3310*/  ISETP.GE.AND P6, PT, R10, R220, PT ;  /* 0x000000dc0a00720c */ /* 0x000fe20003fc6270 */
[CC--:B------:R-:W-:Y:S01]  /*3320*/  FFMA.FTZ R86, R11.reuse, R0.reuse, R86 ;  /* 0x000000000b567223 */ /* 0x0c0fe20000010056 */
[----:B------:R-:W1:Y:S01]  /*3330*/  I2F R10, R32 ;  /* 0x00000020000a7306 */ /* 0x000e620000201400 */
[CC--:B------:R-:W-:Y:S01]  /*3340*/  FFMA.FTZ R28, R11.reuse, R0.reuse, R28 ;  /* 0x000000000b1c7223 */ /* 0x0c0fe2000001001c */
[----:B------:R-:W-:Y:S01]  /*3350*/  FSEL R145, R90, -INF , !P0 ;  /* 0xff8000005a917808 */ /* 0x000fe20004000000 */
[----:B------:R-:W-:Y:S01]  /*3360*/  HMMA.16816.F32 R24, R4, R16, R24 ;  /* 0x000000100418723c */ /* 0x000fe20000001818 */
[----:B------:R-:W-:Y:S01]  /*3370*/  FFMA.FTZ R30, R11, R0, R30 ;  /* 0x000000000b1e7223 */ /* 0x000fe2000001001e */
[----:B------:R-:W-:Y:S01]  /*3380*/  ISETP.GE.AND P0, PT, R8, R240, PT ;  /* 0x000000f00800720c */ /* 0x000fe20003f06270 */
[----:B------:R-:W-:Y:S01]  /*3390*/  FFMA.FTZ R8, R44, R0, R43 ;  /* 0x000000002c087223 */ /* 0x000fe2000001002b */
[----:B------:R-:W-:-:S02]  /*33a0*/  FSEL R162, R84, -INF , !P1 ;  /* 0xff80000054a27808 */ /* 0x000fc40004800000 */
[----:B------:R-:W-:Y:S02]  /*33b0*/  FSEL R160, R36, -INF , !P0 ;  /* 0xff80000024a07808 */ /* 0x000fe40004000000 */
[----:B------:R-:W-:Y:S01]  /*33c0*/  IADD3 R16, R75, 0x30, RZ ;  /* 0x000000304b107810 */ /* 0x000fe20007ffe0ff */
[-C--:B------:R-:W-:Y:S01]  /*33d0*/  HMMA.16816.F32 R80, R12, R18.reuse, R80 ;  /* 0x000000120c50723c */ /* 0x080fe20000001850 */
[----:B------:R-:W-:Y:S02]  /*33e0*/  ISETP.GE.AND P0, PT, R46, R220, PT ;  /* 0x000000dc2e00720c */ /* 0x000fe40003f06270 */
[----:B------:R-:W2:Y:S01]  /*33f0*/  I2F R11, R16 ;  /* 0x00000010000b7306 */ /* 0x000ea20000201400 */
[CC--:B-1----:R-:W-:Y:S01]  /*3400*/  FFMA.FTZ R85, R10.reuse, R0.reuse, R85 ;  /* 0x000000000a557223 */ /* 0x0c2fe20000010055 */
[----:B------:R-:W-:Y:S01]  /*3410*/  FSEL R154, R35, -INF , !P0 ;  /* 0xff800000239a7808 */ /* 0x000fe20004000000 */
[CC--:B------:R-:W-:Y:S01]  /*3420*/  FFMA.FTZ R87, R10.reuse, R0.reuse, R87 ;  /* 0x000000000a577223 */ /* 0x0c0fe20000010057 */
[----:B------:R-:W-:Y:S01]  /*3430*/  IADD3 R12, R75, 0x31, RZ ;  /* 0x000000314b0c7810 */ /* 0x000fe20007ffe0ff */
[----:B------:R-:W-:Y:S01]  /*3440*/  HMMA.16816.F32 R20, R4, R18, R20 ;  /* 0x000000120414723c */ /* 0x000fe20000001814 */
[-C--:B------:R-:W-:Y:S01]  /*3450*/  FFMA.FTZ R29, R10, R0.reuse, R29 ;  /* 0x000000000a1d7223 */ /* 0x080fe2000001001d */
[----:B------:R-:W-:Y:S01]  /*3460*/  FSEL R158, R86, -INF , !P4 ;  /* 0xff800000569e7808 */ /* 0x000fe20006000000 */
[----:B------:R-:W-:Y:S01]  /*3470*/  FFMA.FTZ R31, R10, R0, R31 ;  /* 0x000000000a1f7223 */ /* 0x000fe2000001001f */
[----:B------:R-:W-:Y:S01]  /*3480*/  FSEL R147, R28, -INF , !P2 ;  /* 0xff8000001c937808 */ /* 0x000fe20005000000 */
[----:B------:R-:W1:Y:S01]  /*3490*/  I2F R10, R12 ;  /* 0x0000000c000a7306 */ /* 0x000e620000201400 */
[----:B------:R-:W-:-:S02]  /*34a0*/  ISETP.GE.AND P0, PT, R32, R233, PT ;  /* 0x000000e92000720c */ /* 0x000fc40003f06270 */
[----:B------:R-:W-:Y:S02]  /*34b0*/  IADD3 R5, R75, 0x38, RZ ;  /* 0x000000384b057810 */ /* 0x000fe40007ffe0ff */
[----:B------:R-:W-:Y:S01]  /*34c0*/  ISETP.GE.AND P1, PT, R32, R220, PT ;  /* 0x000000dc2000720c */ /* 0x000fe20003f26270 */
[C---:B--2---:R-:W-:Y:S01]  /*34d0*/  FFMA.FTZ R104, R11.reuse, R0, R104 ;  /* 0x000000000b687223 */ /* 0x044fe20000010068 */
[C---:B------:R-:W-:Y:S01]  /*34e0*/  ISETP.GE.AND P4, PT, R16.reuse, R240, PT ;  /* 0x000000f01000720c */ /* 0x040fe20003f86270 */
[----:B------:R-:W2:Y:S01]  /*34f0*/  I2F R4, R5 ;  /* 0x0000000500047306 */ /* 0x000ea20000201400 */
[CC--:B------:R-:W-:Y:S01]  /*3500*/  FFMA.FTZ R66, R11.reuse, R0.reuse, R106 ;  /* 0x000000000b427223 */ /* 0x0c0fe2000001006a */
[-C--:B------:R-:W-:Y:S01]  /*3510*/  ISETP.GE.AND P2, PT, R16, R235.reuse, PT ;  /* 0x000000eb1000720c */ /* 0x080fe20003f46270 */
[CC--:B------:R-:W-:Y:S01]  /*3520*/  FFMA.FTZ R24, R11.reuse, R0.reuse, R24 ;  /* 0x000000000b187223 */ /* 0x0c0fe20000010018 */
[----:B------:R-:W-:Y:S01]  /*3530*/  FSEL R42, R42, -INF , !P5 ;  /* 0xff8000002a2a7808 */ /* 0x000fe20006800000 */
[----:B------:R-:W-:Y:S01]  /*3540*/  FFMA.FTZ R26, R11, R0, R26 ;  /* 0x000000000b1a7223 */ /* 0x000fe2000001001a */
[----:B------:R-:W-:-:S02]  /*3550*/  ISETP.GE.AND P5, PT, R46, R235, PT ;  /* 0x000000eb2e00720c */ /* 0x000fc40003fa6270 */
[----:B------:R-:W3:Y:S01]  /*3560*/  I2F R6, R75 ;  /* 0x0000004b00067306 */ /* 0x000ee20000201400 */
[----:B------:R-:W-:Y:S01]  /*3570*/  FSEL R170, R29, -INF , !P0 ;  /* 0xff8000001daa7808 */ /* 0x000fe20004000000 */
[CC--:B-1----:R-:W-:Y:S01]  /*3580*/  FFMA.FTZ R63, R10.reuse, R0.reuse, R107 ;  /* 0x000000000a3f7223 */ /* 0x0c2fe2000001006b */
[----:B------:R-:W-:Y:S01]  /*3590*/  FSEL R168, R31, -INF , !P1 ;  /* 0xff8000001fa87808 */ /* 0x000fe20004800000 */
[-C--:B------:R-:W-:Y:S01]  /*35a0*/  FFMA.FTZ R25, R10, R0.reuse, R25 ;  /* 0x000000000a197223 */ /* 0x080fe20000010019 */
[----:B------:R-:W-:Y:S01]  /*35b0*/  FSEL R139, R104, -INF , !P4 ;  /* 0xff800000688b7808 */ /* 0x000fe20006000000 */
[-C--:B------:R-:W-:Y:S01]  /*35c0*/  FFMA.FTZ R27, R10, R0.reuse, R27 ;  /* 0x000000000a1b7223 */ /* 0x080fe2000001001b */
[----:B------:R-:W-:Y:S01]  /*35d0*/  FSEL R66, R66, -INF , !P2 ;  /* 0xff80000042427808 */ /* 0x000fe20005000000 */
[-C--:B--2---:R-:W-:Y:S01]  /*35e0*/  FFMA.FTZ R80, R4, R0.reuse, R80 ;  /* 0x0000000004507223 */ /* 0x084fe20000010050 */
[----:B------:R-:W-:Y:S01]  /*35f0*/  FSEL R8, R8, -INF , !P3 ;  /* 0xff80000008087808 */ /* 0x000fe20005800000 */
[-C--:B------:R-:W-:Y:S01]  /*3600*/  FFMA.FTZ R105, R10, R0.reuse, R105 ;  /* 0x000000000a697223 */ /* 0x080fe20000010069 */
[----:B------:R-:W-:Y:S01]  /*3610*/  ISETP.GE.AND P0, PT, R12, R235, PT ;  /* 0x000000eb0c00720c */ /* 0x000fe20003f06270 */
[-C--:B------:R-:W-:Y:S01]  /*3620*/  FFMA.FTZ R64, R4, R0.reuse, R82 ;  /* 0x0000000004407223 */ /* 0x080fe20000010052 */
[-C--:B------:R-:W-:Y:S01]  /*3630*/  ISETP.GE.AND P1, PT, R12, R233.reuse, PT ;  /* 0x000000e90c00720c */ /* 0x080fe20003f26270 */
[----:B------:R-:W-:Y:S01]  /*3640*/  FFMA.FTZ R20, R4, R0, R20 ;  /* 0x0000000004147223 */ /* 0x000fe20000010014 */
[----:B------:R-:W-:Y:S01]  /*3650*/  ISETP.GE.AND P4, PT, R12, R220, PT ;  /* 0x000000dc0c00720c */ /* 0x000fe20003f86270 */
[----:B------:R-:W-:Y:S01]  /*3660*/  FFMA.FTZ R22, R4, R0, R22 ;  /* 0x0000000004167223 */ /* 0x000fe20000010016 */
[----:B------:R-:W-:Y:S01]  /*3670*/  ISETP.GE.AND P2, PT, R5, R240, PT ;  /* 0x000000f00500720c */ /* 0x000fe20003f46270 */
[-C--:B---3--:R-:W-:Y:S01]  /*3680*/  FFMA.FTZ R60, R6, R0.reuse, R60 ;  /* 0x00000000063c7223 */ /* 0x088fe2000001003c */
[----:B------:R-:W-:Y:S01]  /*3690*/  ISETP.GE.AND P3, PT, R46, R233, PT ;  /* 0x000000e92e00720c */ /* 0x000fe20003f66270 */
[CC--:B------:R-:W-:Y:S01]  /*36a0*/  FFMA.FTZ R18, R6.reuse, R0.reuse, R58 ;  /* 0x0000000006127223 */ /* 0x0c0fe2000001003a */
[----:B------:R-:W-:Y:S01]  /*36b0*/  FSEL R148, R39, -INF , !P5 ;  /* 0xff80000027947808 */ /* 0x000fe20006800000 */
[----:B------:R-:W-:Y:S01]  /*36c0*/  FFMA.FTZ R39, R6, R0, R56 ;  /* 0x0000000006277223 */ /* 0x000fe20000010038 */
[----:B------:R-:W-:Y:S01]  /*36d0*/  ISETP.GE.AND P5, PT, R32, R240, PT ;  /* 0x000000f02000720c */ /* 0x000fe20003fa6270 */
[----:B------:R-:W-:Y:S01]  /*36e0*/  IMAD.IADD R4, R130, 0x1, R129 ;  /* 0x0000000182047824 */ /* 0x000fe200078e0281 */
[----:B------:R-:W-:-:S02]  /*36f0*/  FSEL R63, R63, -INF , !P0 ;  /* 0xff8000003f3f7808 */ /* 0x000fc40004000000 */
[----:B------:R-:W-:Y:S02]  /*3700*/  FSEL R155, R25, -INF , !P1 ;  /* 0xff800000199b7808 */ /* 0x000fe40004800000 */
[----:B------:R-:W-:Y:S02]  /*3710*/  FSEL R150, R27, -INF , !P4 ;  /* 0xff8000001b967808 */ /* 0x000fe40006000000 */
[----:B------:R-:W-:Y:S02]  /*3720*/  FSEL R138, R80, -INF , !P2 ;  /* 0xff800000508a7808 */ /* 0x000fe40005000000 */
[----:B------:R-:W-:Y:S01]  /*3730*/  FSEL R144, R33, -INF , !P3 ;  /* 0xff80000021907808 */ /* 0x000fe20005800000 */
[----:B------:R-:W-:Y:S01]  /*3740*/  BAR.SYNC.DEFER_BLOCKING 0x0 ;  /* 0x0000000000007b1d */ /* 0x000fe20000010000 */
[C---:B------:R-:W-:Y:S02]  /*3750*/  ISETP.GE.AND P0, PT, R75.reuse, R240, PT ;  /* 0x000000f04b00720c */ /* 0x040fe40003f06270 */
[----:B------:R-:W-:-:S02]  /*3760*/  ISETP.GE.AND P1, PT, R75, R235, PT ;  /* 0x000000eb4b00720c */ /* 0x000fc40003f26270 */
[C---:B------:R-:W-:Y:S02]  /*3770*/  ISETP.GE.AND P4, PT, R75.reuse, R233, PT ;  /* 0x000000e94b00720c */ /* 0x040fe40003f86270 */
[C---:B------:R-:W-:Y:S02]  /*3780*/  ISETP.GE.AND P2, PT, R75.reuse, R220, PT ;  /* 0x000000dc4b00720c */ /* 0x040fe40003f46270 */
[----:B------:R-:W-:Y:S02]  /*3790*/  ISETP.GE.AND P3, PT, R32, R235, PT ;  /* 0x000000eb2000720c */ /* 0x000fe40003f66270 */
[----:B------:R-:W-:Y:S02]  /*37a0*/  IADD3 R75, R75, 0x39, RZ ;  /* 0x000000394b4b7810 */ /* 0x000fe40007ffe0ff */
[----:B------:R-:W-:Y:S02]  /*37b0*/  FSEL R167, R30, -INF , !P6 ;  /* 0xff8000001ea77808 */ /* 0x000fe40007000000 */
[----:B------:R-:W-:Y:S01]  /*37c0*/  FSEL R165, R85, -INF , !P5 ;  /* 0xff80000055a57808 */ /* 0x000fe20006800000 */
[----:B------:R-:W1:Y:S01]  /*37d0*/  I2F R7, R75 ;  /* 0x0000004b00077306 */ /* 0x000e620000201400 */
[----:B------:R-:W-:-:S02]  /*37e0*/  ISETP.GE.AND P6, PT, R16, R233, PT ;  /* 0x000000e91000720c */ /* 0x000fc40003fc6270 */
[----:B------:R-:W-:Y:S01]  /*37f0*/  ISETP.GE.AND P5, PT, R16, R220, PT ;  /* 0x000000dc1000720c */ /* 0x000fe20003fa6270 */
[----:B------:R-:W-:Y:S01]  /*3800*/  FFMA.FTZ R16, R6, R0, R62 ;  /* 0x0000000006107223 */ /* 0x000fe2000001003e */
[----:B------:R-:W-:Y:S02]  /*3810*/  FSEL R164, R87, -INF , !P3 ;  /* 0xff80000057a47808 */ /* 0x000fe40005800000 */
[----:B------:R-:W-:Y:S02]  /*3820*/  ISETP.GE.AND P3, PT, R12, R240, PT ;  /* 0x000000f00c00720c */ /* 0x000fe40003f66270 */
[----:B------:R-:W-:Y:S02]  /*3830*/  FSEL R156, R24, -INF , !P6 ;  /* 0xff800000189c7808 */ /* 0x000fe40007000000 */
[----:B------:R-:W-:Y:S02]  /*3840*/  FSEL R151, R26, -INF , !P5 ;  /* 0xff8000001a977808 */ /* 0x000fe40006800000 */
[----:B------:R-:W-:-:S02]  /*3850*/  FSEL R141, R105, -INF , !P3 ;  /* 0xff800000698d7808 */ /* 0x000fc40005800000 */
[----:B------:R-:W-:Y:S01]  /*3860*/  FSEL R16, R16, -INF , !P1 ;  /* 0xff80000010107808 */ /* 0x000fe20004800000 */
[-C--:B-1----:R-:W-:Y:S01]  /*3870*/  FFMA.FTZ R81, R7, R0.reuse, R81 ;  /* 0x0000000007517223 */ /* 0x082fe20000010051 */
[----:B------:R-:W-:Y:S01]  /*3880*/  ISETP.GE.AND P6, PT, R5, R235, PT ;  /* 0x000000eb0500720c */ /* 0x000fe20003fc6270 */
[-C--:B------:R-:W-:Y:S01]  /*3890*/  FFMA.FTZ R62, R7, R0.reuse, R83 ;  /* 0x00000000073e7223 */ /* 0x080fe20000010053 */
[----:B------:R-:W-:Y:S01]  /*38a0*/  ISETP.GE.AND P5, PT, R5, R233, PT ;  /* 0x000000e90500720c */ /* 0x000fe20003fa6270 */
[----:B------:R-:W-:Y:S01]  /*38b0*/  FFMA.FTZ R21, R7, R0, R21 ;  /* 0x0000000007157223 */ /* 0x000fe20000010015 */
[----:B------:R-:W-:Y:S01]  /*38c0*/  ISETP.GE.AND P3, PT, R5, R220, PT ;  /* 0x000000dc0500720c */ /* 0x000fe20003f66270 */
[----:B------:R-:W-:Y:S01]  /*38d0*/  FFMA.FTZ R23, R7, R0, R23 ;  /* 0x0000000007177223 */ /* 0x000fe20000010017 */
[----:B------:R-:W-:Y:S02]  /*38e0*/  ISETP.GE.AND P1, PT, R221, 0x2, PT ;  /* 0x00000002dd00780c */ /* 0x000fe40003f26270 */
[----:B------:R-:W-:-:S02]  /*38f0*/  SHF.R.S32.HI R5, RZ, 0x1f, R131 ;  /* 0x0000001fff057819 */ /* 0x000fc40000011483 */
[----:B------:R-:W-:Y:S02]  /*3900*/  FSEL R64, R64, -INF , !P6 ;  /* 0xff80000040407808 */ /* 0x000fe40007000000 */
[----:B------:R-:W-:Y:S02]  /*3910*/  LEA.HI R5, R5, R131, RZ, 0x2 ;  /* 0x0000008305057211 */ /* 0x000fe400078f10ff */
[----:B------:R-:W-:Y:S02]  /*3920*/  FSEL R157, R20, -INF , !P5 ;  /* 0xff800000149d7808 */ /* 0x000fe40006800000 */
[----:B------:R-:W-:Y:S02]  /*3930*/  LOP3.LUT R211, R5, 0xfffffffc, RZ, 0xc0, !PT ;  /* 0xfffffffc05d37812 */ /* 0x000fe400078ec0ff */
[----:B------:R-:W-:Y:S02]  /*3940*/  FSEL R146, R22, -INF , !P3 ;  /* 0xff80000016927808 */ /* 0x000fe40005800000 */
[----:B------:R-:W-:Y:S01]  /*3950*/  FSEL R5, R60, -INF , !P0 ;  /* 0xff8000003c057808 */ /* 0x000fe20004000000 */
[----:B------:R-:W-:Y:S01]  /*3960*/  IMAD.IADD R211, R131, 0x1, -R211 ;  /* 0x0000000183d37824 */ /* 0x000fe200078e0ad3 */
[----:B------:R-:W-:-:S02]  /*3970*/  ISETP.GE.AND P6, PT, R75, R240, PT ;  /* 0x000000f04b00720c */ /* 0x000fc40003fc6270 */
        /* <DEDUP_REMOVED lines=57> */
.L_x_744:
[----:B------:R-:W-:Y:S05]  /*3d10*/  BSYNC B0 ;  /* 0x0000000000007941 */ /* 0x000fea0003800000 */
.L_x_743:
[----:B------:R-:W0:Y:S02]  /*3d20*/  LDGDEPBAR ;  /* 0x00000000000079af */ /* 0x000e240000000000 */
.L_x_742:
[----:B------:R-:W-:Y:S01]  /*3d30*/  FMNMX.FTZ R7, R39, R74, !PT ;  /* 0x0000004a27077209 */ /* 0x000fe20007810000 */
[----:B------:R-:W-:Y:S01]  /*3d40*/  UIADD3 UR14, UR25, -0x4498517b, URZ ;  /* 0xbb67ae85190e7890 */ /* 0x000fe2000fffe03f */
[----:B------:R-:W-:Y:S01]  /*3d50*/  IADD3 R234, R232, 0x4, RZ ;  /* 0x00000004e8ea7810 */ /* 0x000fe20007ffe0ff */
[----:B------:R-:W-:Y:S01]  /*3d60*/  IMAD.SHL.U32 R58, R132, 0x2, RZ ;  /* 0x00000002843a7824 */ /* 0x000fe200078e00ff */
[----:B------:R-:W-:Y:S01]  /*3d70*/  FMNMX.FTZ R7, R77, R7, !PT ;  /* 0x000000074d077209 */ /* 0x000fe20007810000 */
[----:B------:R-:W-:Y:S01]  /*3d80*/  IMAD.WIDE.U32 R178, R226, -0x2daee0ad, RZ ;  /* 0xd2511f53e2b27825 */ /* 0x000fe200078e00ff */
[----:B------:R-:W-:Y:S01]  /*3d90*/  LOP3.LUT R227, R125, UR24, RZ, 0x3c, !PT ;  /* 0x000000187de37c12 */ /* 0x000fe2000f8e3cff */
[----:B------:R-:W-:Y:S01]  /*3da0*/  UIADD3 UR15, UR24, -0x61c88647, URZ ;  /* 0x9e3779b9180f7890 */ /* 0x000fe2000fffe03f */
[----:B------:R-:W-:Y:S01]  /*3db0*/  FMNMX.FTZ R7, R78, R7, !PT ;  /* 0x000000074e077209 */ /* 0x000fe20007810000 */
[----:B------:R-:W-:Y:S01]  /*3dc0*/  IMAD.WIDE.U32 R176, R234, -0x326172a9, RZ ;  /* 0xcd9e8d57eab07825 */ /* 0x000fe200078e00ff */
[----:B--2---:R-:W-:Y:S01]  /*3dd0*/  FMNMX.FTZ R11, R18, R71, !PT ;  /* 0x00000047120b7209 */ /* 0x004fe20007810000 */
[----:B------:R-:W-:Y:S01]  /*3de0*/  UIADD3 UR13, UR24, 0x3c6ef372, URZ ;  /* 0x3c6ef372180d7890 */ /* 0x000fe2000fffe03f */
[----:B------:R-:W-:Y:S01]  /*3df0*/  FMNMX.FTZ R7, R51, R7, !PT ;  /* 0x0000000733077209 */ /* 0x000fe20007810000 */
[----:B------:R-:W-:Y:S01]  /*3e00*/  UIADD3 UR10, UR25, 0x32370b8f, URZ ;  /* 0x32370b8f190a7890 */ /* 0x000fe2000fffe03f */
[----:B------:R-:W-:Y:S01]  /*3e10*/  LOP3.LUT R174, R177, R227, RZ, 0x3c, !PT ;  /* 0x000000e3b1ae7212 */ /* 0x000fe200078e3cff */
[----:B------:R-:W-:Y:S01]  /*3e20*/  UIADD3 UR12, UR25, 0x76cf5d0a, URZ ;  /* 0x76cf5d0a190c7890 */ /* 0x000fe2000fffe03f */
[----:B------:R-:W-:Y:S01]  /*3e30*/  FMNMX.FTZ R7, R88, R7, !PT ;  /* 0x0000000758077209 */ /* 0x000fe20007810000 */
[----:B------:R-:W-:Y:S01]  /*3e40*/  UIADD3 UR9, UR24, 0x78dde6e4, URZ ;  /* 0x78dde6e418097890 */ /* 0x000fe2000fffe03f */
[----:B------:R-:W-:Y:S01]  /*3e50*/  LOP3.LUT R228, R179, UR25, R58, 0x96, !PT ;  /* 0x00000019b3e47c12 */ /* 0x000fe2000f8e963a */
[----:B------:R-:W-:Y:S01]  /*3e60*/  IMAD.WIDE.U32 R174, R174, -0x2daee0ad, RZ ;  /* 0xd2511f53aeae7825 */ /* 0x000fe200078e00ff */
[----:B------:R-:W-:Y:S01]  /*3e70*/  FMNMX.FTZ R7, R40, R7, !PT ;  /* 0x0000000728077209 */ /* 0x000fe20007810000 */
[----:B------:R-:W-:Y:S01]  /*3e80*/  UIADD3 UR11, UR24, -0x255992d5, URZ ;  /* 0xdaa66d2b180b7890 */ /* 0x000fe2000fffe03f */
[----:B------:R-:W-:Y:S01]  /*3e90*/  FMNMX.FTZ R11, R76, R11, !PT ;  /* 0x0000000b4c0b7209 */ /* 0x000fe20007810000 */
[----:B------:R-:W-:Y:S01]  /*3ea0*/  IMAD.WIDE.U32 R228, R228, -0x326172a9, RZ ;  /* 0xcd9e8d57e4e47825 */ /* 0x000fe200078e00ff */
[----:B------:R-:W-:Y:S01]  /*3eb0*/  FMNMX.FTZ R7, R42, R7, !PT ;  /* 0x000000072a077209 */ /* 0x000fe20007810000 */
[----:B------:R-:W-:Y:S01]  /*3ec0*/  UIADD3 UR8, UR25, -0x126145ec, URZ ;  /* 0xed9eba1419087890 */ /* 0x000fe2000fffe03f */
        /* <DEDUP_REMOVED lines=11> */
[----:B------:R-:W-:Y:S01]  /*3f80*/  IMAD R60, R124, 0x10000, R124 ;  /* 0x000100007c3c7824 */ /* 0x000fe200078e027c */
[----:B------:R-:W-:Y:S01]  /*3f90*/  LOP3.LUT R10, R229, UR15, R176, 0x96, !PT ;  /* 0x0000000fe50a7c12 */ /* 0x000fe2000f8e96b0 */
[----:B------:R-:W-:Y:S01]  /*3fa0*/  IMAD R185, R3, 0x2, R188 ;  /* 0x0000000203b97824 */ /* 0x000fe200078e02bc */
[----:B------:R-:W-:Y:S01]  /*3fb0*/  LOP3.LUT R12, R173, UR13, R228, 0x96, !PT ;  /* 0x0000000dad0c7c12 */ /* 0x000fe2000f8e96e4 */
[----:B------:R-:W-:Y:S01]  /*3fc0*/  IMAD R186, R2, 0x2, R188 ;  /* 0x0000000202ba7824 */ /* 0x000fe200078e02bc */
[----:B------:R-:W-:Y:S01]  /*3fd0*/  FMNMX.FTZ R7, R170, R7, !PT ;  /* 0x00000007aa077209 */ /* 0x000fe20007810000 */
[----:B------:R-:W-:Y:S01]  /*3fe0*/  IMAD.WIDE.U32 R14, R10, -0x2daee0ad, RZ ;  /* 0xd2511f530a0e7825 */ /* 0x000fe200078e00ff */
[----:B------:R-:W-:Y:S01]  /*3ff0*/  FMNMX.FTZ R11, R53, R11, !PT ;  /* 0x0000000b350b7209 */ /* 0x000fe20007810000 */
[----:B------:R-:W-:Y:S01]  /*4000*/  UIADD3 UR7, UR24, 0x1715609d, URZ ;  /* 0x1715609d18077890 */ /* 0x000fe2000fffe03f */
[----:B------:R-:W-:Y:S01]  /*4010*/  FMNMX.FTZ R19, R5, R68, !PT ;  /* 0x0000004405137209 */ /* 0x000fe20007810000 */
[----:B------:R-:W-:Y:S01]  /*4020*/  IMAD.WIDE.U32 R12, R12, -0x2daee0ad, RZ ;  /* 0xd2511f530c0c7825 */ /* 0x000fe200078e00ff */
[----:B------:R-:W-:Y:S01]  /*4030*/  FMNMX.FTZ R7, R156, R7, !PT ;  /* 0x000000079c077209 */ /* 0x000fe20007810000 */
[----:B------:R-:W-:Y:S01]  /*4040*/  LDSM.16.MT88.4 R116, [R188+0x6000] ;  /* 0x00600000bc74783b */ /* 0x000fe20000004200 */
[----:B------:R-:W-:Y:S01]  /*4050*/  FMNMX.FTZ R11, R9, R11, !PT ;  /* 0x0000000b090b7209 */ /* 0x000fe20007810000 */
[----:B------:R-:W-:Y:S01]  /*4060*/  IMAD R184, R2, 0x2, R185 ;  /* 0x0000000202b87824 */ /* 0x000fe200078e02b9 */
[----:B------:R-:W-:Y:S01]  /*4070*/  LOP3.LUT R14, R13, UR10, R14, 0x96, !PT ;  /* 0x0000000a0d0e7c12 */ /* 0x000fe2000f8e960e */
[----:B------:R-:W-:Y:S01]  /*4080*/  LDSM.16.MT88.4 R104, [R185+0x6000] ;  /* 0x00600000b968783b */ /* 0x000fe20000004200 */
        /* <DEDUP_REMOVED lines=34> */
[----:B------:R-:W-:-:S02]  /*42b0*/  FMNMX.FTZ R19, R165, R19, !PT ;  /* 0x00000013a5137209 */ /* 0x000fc40007810000 */
[----:B------:R-:W-:Y:S01]  /*42c0*/  FMNMX.FTZ R13, R158, R13, !PT ;  /* 0x0000000d9e0d7209 */ /* 0x000fe20007810000 */
[----:B-1----:R-:W1:Y:S01]  /*42d0*/  SHFL.BFLY PT, R21, R11, 0x2, 0x1f ;  /* 0x0c401f000b157f89 */ /* 0x002e6200000e0000 */
[----:B--2---:R-:W-:Y:S02]  /*42e0*/  FMNMX.FTZ R6, R7, R6, !PT ;  /* 0x0000000607067209 */ /* 0x004fe40007810000 */
[----:B------:R-:W-:Y:S02]  /*42f0*/  FMNMX.FTZ R19, R139, R19, !PT ;  /* 0x000000138b137209 */ /* 0x000fe40007810000 */
[----:B------:R-:W-:Y:S01]  /*4300*/  LOP3.LUT R10, R15, UR9, R28, 0x96, !PT ;  /* 0x000000090f0a7c12 */ /* 0x000fe2000f8e961c */
        /* <DEDUP_REMOVED lines=8> */
[----:B------:R-:W-:Y:S01]  /*4390*/  LOP3.LUT R22, R29, UR11, R172, 0x96, !PT ;  /* 0x0000000b1d167c12 */ /* 0x000fe2000f8e96ac */
[----:B------:R-:W3:Y:S01]  /*43a0*/  SHFL.BFLY PT, R137, R19, 0x2, 0x1f ;  /* 0x0c401f0013897f89 */ /* 0x000ee200000e0000 */
[----:B------:R-:W-:-:S02]  /*43b0*/  FMNMX.FTZ R15, R62, R15, !PT ;  /* 0x0000000f3e0f7209 */ /* 0x000fc40007810000 */
[----:B-1----:R-:W-:Y:S01]  /*43c0*/  FMNMX.FTZ R21, R11, R21, !PT ;  /* 0x000000150b157209 */ /* 0x002fe20007810000 */
[----:B------:R-:W-:Y:S01]  /*43d0*/  IMAD.WIDE.U32 R22, R22, -0x2daee0ad, RZ ;  /* 0xd2511f5316167825 */ /* 0x000fe200078e00ff */
[----:B------:R-:W-:Y:S01]  /*43e0*/  LOP3.LUT R7, R229, UR15, R26, 0x96, !PT ;  /* 0x0000000fe5077c12 */ /* 0x000fe2000f8e961a */
[----:B------:R-:W1:Y:S01]  /*43f0*/  SHFL.BFLY PT, R136, R15, 0x2, 0x1f ;  /* 0x0c401f000f887f89 */ /* 0x000e6200000e0000 */
[----:B------:R-:W-:Y:S01]  /*4400*/  LOP3.LUT R24, R27, R227, RZ, 0x3c, !PT ;  /* 0x000000e31b187212 */ /* 0x000fe200078e3cff */
[----:B------:R-:W-:Y:S01]  /*4410*/  IMAD.WIDE.U32 R10, R10, -0x2daee0ad, RZ ;  /* 0xd2511f530a0a7825 */ /* 0x000fe200078e00ff */
[----:B--2---:R-:W-:Y:S01]  /*4420*/  FMNMX.FTZ R135, R6, R135, !PT ;  /* 0x0000008706877209 */ /* 0x004fe20007810000 */
[----:B------:R-:W2:Y:S01]  /*4430*/  SHFL.BFLY PT, R134, R21, 0x1, 0x1f ;  /* 0x0c201f0015867f89 */ /* 0x000ea200000e0000 */
[----:B------:R-:W-:Y:S01]  /*4440*/  LOP3.LUT R12, R23, UR8, R12, 0x96, !PT ;  /* 0x00000008170c7c12 */ /* 0x000fe2000f8e960c */
[----:B------:R-:W-:Y:S01]  /*4450*/  IMAD.WIDE.U32 R224, R7, -0x2daee0ad, RZ ;  /* 0xd2511f5307e07825 */ /* 0x000fe200078e00ff */
[----:B------:R-:W-:Y:S01]  /*4460*/  LOP3.LUT R6, R11, UR6, R22, 0x96, !PT ;  /* 0x000000060b067c12 */ /* 0x000fe2000f8e9616 */
[----:B------:R-:W-:Y:S01]  /*4470*/  LDSM.16.MT88.4 R28, [R184+0x6800] ;  /* 0x00680000b81c783b */ /* 0x000fe20000004200 */
[----:B------:R-:W-:Y:S01]  /*4480*/  FSETP.NEU.FTZ.AND P0, PT, R135, -INF , PT ;  /* 0xff8000008700780b */ /* 0x000fe20003f1d000 */
[----:B------:R-:W-:-:S04]  /*4490*/  IMAD.WIDE.U32 R12, R12, -0x326172a9, RZ ;  /* 0xcd9e8d570c0c7825 */ /* 0x000fc800078e00ff */
[----:B------:R-:W-:-:S04]  /*44a0*/  IMAD.WIDE.U32 R6, R6, -0x326172a9, RZ ;  /* 0xcd9e8d5706067825 */ /* 0x000fc800078e00ff */
[----:B------:R-:W-:Y:S01]  /*44b0*/  IMAD.WIDE.U32 R24, R24, -0x2daee0ad, RZ ;  /* 0xd2511f5318187825 */ /* 0x000fe200078e00ff */
[----:B------:R-:W-:Y:S02]  /*44c0*/  LOP3.LUT R20, R7, UR16, R12, 0x96, !PT ;  /* 0x0000001007147c12 */ /* 0x000fe4000f8e960c */
[C---:B------:R-:W-:Y:S01]  /*44d0*/  LOP3.LUT R12, R6.reuse, 0xffff, RZ, 0xc0, !PT ;  /* 0x0000ffff060c7812 */ /* 0x040fe200078ec0ff */
[----:B------:R-:W-:Y:S01]  /*44e0*/  FMUL.FTZ R166, R135, c[0x0][0x23c] ;  /* 0x00008f0087a67a20 */ /* 0x000fe20000410000 */
[----:B------:R-:W-:Y:S02]  /*44f0*/  SHF.R.U32.HI R7, RZ, 0x10, R6 ;  /* 0x00000010ff077819 */ /* 0x000fe40000011606 */
[----:B---3--:R-:W-:Y:S02]  /*4500*/  FMNMX.FTZ R137, R19, R137, !PT ;  /* 0x0000008913897209 */ /* 0x008fe40007810000 */
[----:B------:R-:W-:Y:S02]  /*4510*/  LOP3.LUT R17, R6, 0xff, RZ, 0xc0, !PT ;  /* 0x000000ff06117812 */ /* 0x000fe400078ec0ff */
[----:B------:R-:W-:Y:S01]  /*4520*/  LOP3.LUT R7, R7, 0xff, RZ, 0xc0, !PT ;  /* 0x000000ff07077812 */ /* 0x000fe200078ec0ff */
[----:B------:R-:W3:Y:S01]  /*4530*/  SHFL.BFLY PT, R19, R137, 0x1, 0x1f ;  /* 0x0c201f0089137f89 */ /* 0x000ee200000e0000 */
[----:B------:R-:W-:-:S02]  /*4540*/  LOP3.LUT R242, R25, UR14, R178, 0x96, !PT ;  /* 0x0000000e19f27c12 */ /* 0x000fc4000f8e96b2 */
[----:B------:R-:W-:Y:S02]  /*4550*/  SHF.R.U32.HI R6, RZ, 0x18, R6 ;  /* 0x00000018ff067819 */ /* 0x000fe40000011606 */
[----:B-1----:R-:W-:Y:S01]  /*4560*/  FMNMX.FTZ R136, R15, R136, !PT ;  /* 0x000000880f887209 */ /* 0x002fe20007810000 */
[----:B------:R-:W-:Y:S01]  /*4570*/  IMAD.WIDE.U32 R242, R242, -0x326172a9, RZ ;  /* 0xcd9e8d57f2f27825 */ /* 0x000fe200078e00ff */
[----:B------:R-:W-:Y:S02]  /*4580*/  PRMT R6, R7, 0x5410, R6 ;  /* 0x0000541007067816 */ /* 0x000fe40000000006 */
[----:B------:R-:W-:Y:S01]  /*4590*/  FSEL R166, R166, RZ, P0 ;  /* 0x000000ffa6a67208 */ /* 0x000fe20000000000 */
[----:B------:R-:W1:Y:S01]  /*45a0*/  SHFL.BFLY PT, R7, R136, 0x1, 0x1f ;  /* 0x0c201f0088077f89 */ /* 0x000e6200000e0000 */
[----:B------:R-:W-:Y:S01]  /*45b0*/  LOP3.LUT R228, R243, UR13, R228, 0x96, !PT ;  /* 0x0000000df3e47c12 */ /* 0x000fe2000f8e96e4 */
[----:B------:R-:W-:Y:S01]  /*45c0*/  HSET2.LE.AND R6, R6, R60, PT ;  /* 0x0000003c06067233 */ /* 0x000fe20003803000 */
[----:B--2---:R-:W-:Y:S01]  /*45d0*/  FMNMX.FTZ R134, R21, R134, !PT ;  /* 0x0000008615867209 */ /* 0x004fe20007810000 */
[----:B------:R-:W-:Y:S01]  /*45e0*/  FFMA.FTZ R34, R77, c[0x0][0x23c], -R166 ;  /* 0x00008f004d227a23 */ /* 0x000fe200000108a6 */
[----:B------:R-:W-:Y:S01]  /*45f0*/  LOP3.LUT R11, R225, UR12, R24, 0x96, !PT ;  /* 0x0000000ce10b7c12 */ /* 0x000fe2000f8e9618 */
[----:B------:R-:W-:Y:S01]  /*4600*/  IMAD.WIDE.U32 R228, R228, -0x2daee0ad, RZ ;  /* 0xd2511f53e4e47825 */ /* 0x000fe200078e00ff */
[----:B------:R-:W-:-:S02]  /*4610*/  FSETP.NEU.FTZ.AND P0, PT, R134, -INF , PT ;  /* 0xff8000008600780b */ /* 0x000fc40003f1d000 */
[----:B------:R-:W-:Y:S01]  /*4620*/  SHF.R.U32.HI R12, RZ, 0x8, R12 ;  /* 0x00000008ff0c7819 */ /* 0x000fe2000001160c */
[----:B------:R-:W-:Y:S01]  /*4630*/  FFMA.FTZ R33, R78, c[0x0][0x23c], -R166 ;  /* 0x00008f004e217a23 */ /* 0x000fe200000108a6 */
[----:B------:R-:W-:Y:S01]  /*4640*/  LOP3.LUT R224, R229, UR10, R224, 0x96, !PT ;  /* 0x0000000ae5e07c12 */ /* 0x000fe2000f8e96e0 */
[----:B------:R-:W-:Y:S01]  /*4650*/  FMUL.FTZ R153, R134, c[0x0][0x23c] ;  /* 0x00008f0086997a20 */ /* 0x000fe20000410000 */
[----:B------:R-:W-:Y:S01]  /*4660*/  MUFU.EX2 R34, R34 ;  /* 0x0000002200227308 */ /* 0x000fe20000000800 */
[----:B---3--:R-:W-:Y:S01]  /*4670*/  FMNMX.FTZ R137, R137, R19, !PT ;  /* 0x0000001389897209 */ /* 0x008fe20007810000 */
[----:B------:R-:W-:Y:S01]  /*4680*/  IMAD.WIDE.U32 R222, R11, -0x326172a9, RZ ;  /* 0xcd9e8d570bde7825 */ /* 0x000fe200078e00ff */
[----:B------:R-:W-:Y:S02]  /*4690*/  PRMT R17, R17, 0x5410, R12 ;  /* 0x0000541011117816 */ /* 0x000fe4000000000c */
[----:B------:R-:W-:Y:S01]  /*46a0*/  FSEL R153, R153, RZ, P0 ;  /* 0x000000ff99997208 */ /* 0x000fe20000000000 */
[----:B------:R-:W-:Y:S01]  /*46b0*/  IMAD.WIDE.U32 R224, R224, -0x326172a9, RZ ;  /* 0xcd9e8d57e0e07825 */ /* 0x000fe200078e00ff */
[----:B------:R-:W-:Y:S01]  /*46c0*/  FSETP.NEU.FTZ.AND P0, PT, R137, -INF , PT ;  /* 0xff8000008900780b */ /* 0x000fe20003f1d000 */
[----:B------:R-:W2:Y:S01]  /*46d0*/  MUFU.EX2 R33, R33 ;  /* 0x0000002100217308 */ /* 0x000ea20000000800 */
[----:B------:R-:W-:Y:S01]  /*46e0*/  LOP3.LUT R2, R223, UR11, R242, 0x96, !PT ;  /* 0x0000000bdf027c12 */ /* 0x000fe2000f8e96f2 */
[----:B------:R-:W-:Y:S01]  /*46f0*/  FMUL.FTZ R143, R137, c[0x0][0x23c] ;  /* 0x00008f00898f7a20 */ /* 0x000fe20000410000 */
[----:B-1----:R-:W-:Y:S01]  /*4700*/  FMNMX.FTZ R136, R136, R7, !PT ;  /* 0x0000000788887209 */ /* 0x002fe20007810000 */
[--C-:B------:R-:W-:Y:S01]  /*4710*/  FFMA.FTZ R44, R18, c[0x0][0x23c], -R153.reuse ;  /* 0x00008f00122c7a23 */ /* 0x100fe20000010899 */
[----:B------:R-:W-:Y:S01]  /*4720*/  LOP3.LUT R222, R225, UR9, R222, 0x96, !PT ;  /* 0x00000009e1de7c12 */ /* 0x000fe2000f8e96de */
[--C-:B------:R-:W-:Y:S01]  /*4730*/  FFMA.FTZ R43, R71, c[0x0][0x23c], -R153.reuse ;  /* 0x00008f00472b7a23 */ /* 0x100fe20000010899 */
[----:B------:R-:W-:Y:S01]  /*4740*/  FSEL R143, R143, RZ, P0 ;  /* 0x000000ff8f8f7208 */ /* 0x000fe20000000000 */
[--C-:B------:R-:W-:Y:S01]  /*4750*/  FFMA.FTZ R32, R76, c[0x0][0x23c], -R153.reuse ;  /* 0x00008f004c207a23 */ /* 0x100fe20000010899 */
[----:B------:R-:W-:Y:S01]  /*4760*/  FSETP.NEU.FTZ.AND P0, PT, R136, -INF , PT ;  /* 0xff8000008800780b */ /* 0x000fe20003f1d000 */
[----:B------:R-:W-:Y:S01]  /*4770*/  FFMA.FTZ R35, R48, c[0x0][0x23c], -R153 ;  /* 0x00008f0030237a23 */ /* 0x000fe20000010899 */
[----:B------:R-:W-:Y:S01]  /*4780*/  MUFU.EX2 R44, R44 ;  /* 0x0000002c002c7308 */ /* 0x000fe20000000800 */
[----:B------:R-:W-:Y:S01]  /*4790*/  FMUL.FTZ R67, R136, c[0x0][0x23c] ;  /* 0x00008f0088437a20 */ /* 0x000fe20000410000 */
[----:B------:R-:W-:Y:S01]  /*47a0*/  SHF.R.U32.HI R12, RZ, 0x10, R20 ;  /* 0x00000010ff0c7819 */ /* 0x000fe20000011614 */
[----:B------:R-:W-:Y:S01]  /*47b0*/  IMAD.WIDE.U32 R2, R2, -0x2daee0ad, RZ ;  /* 0xd2511f5302027825 */ /* 0x000fe200078e00ff */
[----:B------:R-:W-:Y:S01]  /*47c0*/  HSET2.LE.AND R17, R17, R60, PT ;  /* 0x0000003c11117233 */ /* 0x000fe20003803000 */
[----:B--2---:R-:W-:Y:S01]  /*47d0*/  F2FP.PACK_AB R102, R33, R34 ;  /* 0x000000222166723e */ /* 0x004fe200000000ff */
[----:B------:R-:W-:Y:S01]  /*47e0*/  LDSM.16.MT88.4 R76, [R186+0x6000] ;  /* 0x00600000ba4c783b */ /* 0x000fe20000004200 */
[----:B------:R-:W-:Y:S01]  /*47f0*/  IMAD.WIDE.U32 R222, R222, -0x2daee0ad, RZ ;  /* 0xd2511f53dede7825 */ /* 0x000fe200078e00ff */
[----:B------:R-:W1:Y:S01]  /*4800*/  MUFU.EX2 R43, R43 ;  /* 0x0000002b002b7308 */ /* 0x000e620000000800 */
[----:B------:R-:W-:-:S02]  /*4810*/  FSEL R67, R67, RZ, P0 ;  /* 0x000000ff43437208 */ /* 0x000fc40000000000 */
[----:B------:R-:W-:Y:S01]  /*4820*/  LOP3.LUT R228, R3, UR8, R228, 0x96, !PT ;  /* 0x0000000803e47c12 */ /* 0x000fe2000f8e96e4 */
[--C-:B------:R-:W-:Y:S01]  /*4830*/  FFMA.FTZ R48, R69, c[0x0][0x23c], -R143.reuse ;  /* 0x00008f0045307a23 */ /* 0x100fe2000001088f */
[----:B------:R-:W-:Y:S01]  /*4840*/  LOP3.LUT R2, R223, UR6, R2, 0x96, !PT ;  /* 0x00000006df027c12 */ /* 0x000fe2000f8e9602 */
[----:B------:R-:W-:Y:S01]  /*4850*/  FFMA.FTZ R37, R70, c[0x0][0x23c], -R143 ;  /* 0x00008f0046257a23 */ /* 0x000fe2000001088f */
[C---:B------:R-:W-:Y:S01]  /*4860*/  LOP3.LUT R21, R20.reuse, 0xffff, RZ, 0xc0, !PT ;  /* 0x0000ffff14157812 */ /* 0x040fe200078ec0ff */
[----:B------:R-:W-:Y:S01]  /*4870*/  MUFU.EX2 R32, R32 ;  /* 0x0000002000207308 */ /* 0x000fe20000000800 */
[----:B------:R-:W-:Y:S01]  /*4880*/  LOP3.LUT R15, R20, 0xff, RZ, 0xc0, !PT ;  /* 0x000000ff140f7812 */ /* 0x000fe200078ec0ff */
[----:B------:R-:W-:Y:S01]  /*4890*/  FFMA.FTZ R47, R16, c[0x0][0x23c], -R67 ;  /* 0x00008f00102f7a23 */ /* 0x000fe20000010843 */
[----:B------:R-:W-:Y:S01]  /*48a0*/  SHF.R.U32.HI R20, RZ, 0x18, R20 ;  /* 0x00000018ff147819 */ /* 0x000fe20000011614 */
[----:B------:R-:W-:Y:S01]  /*48b0*/  IMAD.WIDE.U32 R228, R228, -0x326172a9, RZ ;  /* 0xcd9e8d57e4e47825 */ /* 0x000fe200078e00ff */
[----:B------:R-:W-:-:S02]  /*48c0*/  LOP3.LUT R12, R12, 0xff, RZ, 0xc0, !PT ;  /* 0x000000ff0c0c7812 */ /* 0x000fc400078ec0ff */
[----:B------:R-:W-:Y:S01]  /*48d0*/  LOP3.LUT R102, R17, R102, RZ, 0xc0, !PT ;  /* 0x0000006611667212 */ /* 0x000fe200078ec0ff */
[----:B------:R-:W2:Y:S01]  /*48e0*/  MUFU.EX2 R35, R35 ;  /* 0x0000002300237308 */ /* 0x000ea20000000800 */
[----:B------:R-:W-:Y:S01]  /*48f0*/  IMAD.WIDE.U32 R16, R2, -0x326172a9, RZ ;  /* 0xcd9e8d5702107825 */ /* 0x000fe200078e00ff */
[----:B------:R-:W-:Y:S02]  /*4900*/  PRMT R12, R12, 0x5410, R20 ;  /* 0x000054100c0c7816 */ /* 0x000fe40000000014 */
[----:B-1----:R-:W-:Y:S01]  /*4910*/  F2FP.PACK_AB R101, R43, R44 ;  /* 0x0000002c2b65723e */ /* 0x002fe200000000ff */
[----:B------:R-:W-:Y:S01]  /*4920*/  FFMA.FTZ R46, R57, c[0x0][0x23c], -R67 ;  /* 0x00008f00392e7a23 */ /* 0x000fe20000010843 */
[----:B------:R-:W-:Y:S01]  /*4930*/  LOP3.LUT R2, R16, 0xffff, RZ, 0xc0, !PT ;  /* 0x0000ffff10027812 */ /* 0x000fe200078ec0ff */
[--C-:B------:R-:W-:Y:S01]  /*4940*/  FFMA.FTZ R50, R5, c[0x0][0x23c], -R143.reuse ;  /* 0x00008f0005327a23 */ /* 0x100fe2000001088f */
[----:B------:R-:W-:Y:S01]  /*4950*/  MUFU.EX2 R48, R48 ;  /* 0x0000003000307308 */ /* 0x000fe20000000800 */
[----:B------:R-:W-:Y:S01]  /*4960*/  FFMA.FTZ R49, R68, c[0x0][0x23c], -R143 ;  /* 0x00008f0044317a23 */ /* 0x000fe2000001088f */
[----:B------:R-:W-:Y:S01]  /*4970*/  LOP3.LUT R3, R17, UR16, R228, 0x96, !PT ;  /* 0x0000001011037c12 */ /* 0x000fe2000f8e96e4 */
[--C-:B------:R-:W-:Y:S01]  /*4980*/  FFMA.FTZ R39, R39, c[0x0][0x23c], -R166.reuse ;  /* 0x00008f0027277a23 */ /* 0x100fe200000108a6 */
[--C-:B------:R-:W-:Y:S01]  /*4990*/  HSET2.LE.AND R12, R12, R60.reuse, PT ;  /* 0x0000003c0c0c7233 */ /* 0x100fe20003803000 */
[----:B------:R-:W-:Y:S01]  /*49a0*/  FFMA.FTZ R38, R74, c[0x0][0x23c], -R166 ;  /* 0x00008f004a267a23 */ /* 0x000fe200000108a6 */
[----:B------:R-:W-:Y:S01]  /*49b0*/  LOP3.LUT R98, R16, 0xff, RZ, 0xc0, !PT ;  /* 0x000000ff10627812 */ /* 0x000fe200078ec0ff */
[--C-:B------:R-:W-:Y:S01]  /*49c0*/  FFMA.FTZ R45, R73, c[0x0][0x23c], -R67.reuse ;  /* 0x00008f00492d7a23 */ /* 0x100fe20000010843 */
[----:B------:R-:W1:Y:S01]  /*49d0*/  MUFU.EX2 R37, R37 ;  /* 0x0000002500257308 */ /* 0x000e620000000800 */
[----:B--2---:R-:W-:Y:S01]  /*49e0*/  F2FP.PACK_AB R103, R35, R32 ;  /* 0x000000202367723e */ /* 0x004fe200000000ff */
[----:B------:R-:W-:Y:S01]  /*49f0*/  FFMA.FTZ R36, R72, c[0x0][0x23c], -R67 ;  /* 0x00008f0048247a23 */ /* 0x000fe20000010843 */
[----:B------:R-:W-:Y:S01]  /*4a00*/  SHF.R.U32.HI R2, RZ, 0x8, R2 ;  /* 0x00000008ff027819 */ /* 0x000fe20000011602 */
[----:B------:R-:W-:Y:S01]  /*4a10*/  FFMA.FTZ R41, R88, c[0x0][0x23c], -R166 ;  /* 0x00008f0058297a23 */ /* 0x000fe200000108a6 */
[----:B------:R-:W-:Y:S01]  /*4a20*/  SHF.R.U32.HI R97, RZ, 0x10, R3 ;  /* 0x00000010ff617819 */ /* 0x000fe20000011603 */
[--C-:B------:R-:W-:Y:S01]  /*4a30*/  FFMA.FTZ R52, R52, c[0x0][0x23c], -R153.reuse ;  /* 0x00008f0034347a23 */ /* 0x100fe20000010899 */
[----:B------:R-:W-:Y:S01]  /*4a40*/  LOP3.LUT R101, R12, R101, RZ, 0xc0, !PT ;  /* 0x000000650c657212 */ /* 0x000fe200078ec0ff */
[----:B------:R-:W-:Y:S01]  /*4a50*/  MUFU.EX2 R47, R47 ;  /* 0x0000002f002f7308 */ /* 0x000fe20000000800 */
[----:B------:R-:W-:Y:S01]  /*4a60*/  LOP3.LUT R103, R6, R103, RZ, 0xc0, !PT ;  /* 0x0000006706677212 */ /* 0x000fe200078ec0ff */
[----:B------:R-:W-:Y:S01]  /*4a70*/  FFMA.FTZ R53, R53, c[0x0][0x23c], -R153 ;  /* 0x00008f0035357a23 */ /* 0x000fe20000010899 */
[----:B------:R-:W-:Y:S01]  /*4a80*/  PRMT R98, R98, 0x5410, R2 ;  /* 0x0000541062627816 */ /* 0x000fe20000000002 */
[----:B------:R-:W2:Y:S01]  /*4a90*/  LDSM.16.MT88.4 R4, [R184+0x6000] ;  /* 0x00600000b804783b */ /* 0x000ea20000004200 */
[C---:B------:R-:W-:Y:S01]  /*4aa0*/  LOP3.LUT R12, R3.reuse, 0xffff, RZ, 0xc0, !PT ;  /* 0x0000ffff030c7812 */ /* 0x040fe200078ec0ff */
[----:B------:R-:W-:Y:S01]  /*4ab0*/  FFMA.FTZ R57, R54, c[0x0][0x23c], -R143 ;  /* 0x00008f0036397a23 */ /* 0x000fe2000001088f */
[----:B------:R-:W-:Y:S01]  /*4ac0*/  LOP3.LUT R96, R3, 0xff, RZ, 0xc0, !PT ;  /* 0x000000ff03607812 */ /* 0x000fe200078ec0ff */
[----:B------:R-:W3:Y:S01]  /*4ad0*/  MUFU.EX2 R46, R46 ;  /* 0x0000002e002e7308 */ /* 0x000ee20000000800 */
[----:B------:R-:W-:Y:S01]  /*4ae0*/  SHF.R.U32.HI R3, RZ, 0x18, R3 ;  /* 0x00000018ff037819 */ /* 0x000fe20000011603 */
[--C-:B------:R-:W-:Y:S01]  /*4af0*/  HSET2.LE.AND R98, R98, R60.reuse, PT ;  /* 0x0000003c62627233 */ /* 0x100fe20003803000 */
[----:B------:R-:W-:Y:S01]  /*4b00*/  LOP3.LUT R97, R97, 0xff, RZ, 0xc0, !PT ;  /* 0x000000ff61617812 */ /* 0x000fe200078ec0ff */
[--C-:B------:R-:W-:Y:S01]  /*4b10*/  FFMA.FTZ R54, R55, c[0x0][0x23c], -R143.reuse ;  /* 0x00008f0037367a23 */ /* 0x100fe2000001088f */
[----:B------:R-:W-:Y:S01]  /*4b20*/  SHF.R.U32.HI R12, RZ, 0x8, R12 ;  /* 0x00000008ff0c7819 */ /* 0x000fe2000001160c */
[----:B------:R-:W-:Y:S01]  /*4b30*/  FFMA.FTZ R55, R171, c[0x0][0x23c], -R143 ;  /* 0x00008f00ab377a23 */ /* 0x000fe2000001088f */
[----:B------:R-:W-:Y:S01]  /*4b40*/  PRMT R97, R97, 0x5410, R3 ;  /* 0x0000541061617816 */ /* 0x000fe20000000003 */
[----:B------:R-:W-:Y:S01]  /*4b50*/  MUFU.EX2 R50, R50 ;  /* 0x0000003200327308 */ /* 0x000fe20000000800 */
[----:B------:R-:W-:Y:S01]  /*4b60*/  SHF.R.U32.HI R21, RZ, 0x8, R21 ;  /* 0x00000008ff157819 */ /* 0x000fe20000011615 */
[----:B------:R-:W-:Y:S01]  /*4b70*/  FFMA.FTZ R61, R61, c[0x0][0x23c], -R67 ;  /* 0x00008f003d3d7a23 */ /* 0x000fe20000010843 */
[----:B-1----:R-:W-:Y:S01]  /*4b80*/  F2FP.PACK_AB R2, R37, R48 ;  /* 0x000000302502723e */ /* 0x002fe200000000ff */
[--C-:B------:R-:W-:Y:S01]  /*4b90*/  HSET2.LE.AND R97, R97, R60.reuse, PT ;  /* 0x0000003c61617233 */ /* 0x100fe20003803000 */
[----:B------:R-:W-:Y:S01]  /*4ba0*/  SHF.R.U32.HI R99, RZ, 0x10, R16 ;  /* 0x00000010ff637819 */ /* 0x000fe20000011610 */
[----:B------:R-:W-:Y:S01]  /*4bb0*/  FFMA.FTZ R56, R169, c[0x0][0x23c], -R143 ;  /* 0x00008f00a9387a23 */ /* 0x000fe2000001088f */
[----:B------:R-:W-:Y:S01]  /*4bc0*/  PRMT R96, R96, 0x5410, R12 ;  /* 0x0000541060607816 */ /* 0x000fe2000000000c */
[----:B------:R-:W1:Y:S01]  /*4bd0*/  MUFU.EX2 R49, R49 ;  /* 0x0000003100317308 */ /* 0x000e620000000800 */
[----:B------:R-:W-:Y:S01]  /*4be0*/  PRMT R15, R15, 0x5410, R21 ;  /* 0x000054100f0f7816 */ /* 0x000fe20000000015 */
[----:B------:R-:W-:Y:S01]  /*4bf0*/  FFMA.FTZ R59, R59, c[0x0][0x23c], -R67 ;  /* 0x00008f003b3b7a23 */ /* 0x000fe20000010843 */
[----:B------:R-:W-:Y:S01]  /*4c00*/  LOP3.LUT R98, R98, R2, RZ, 0xc0, !PT ;  /* 0x0000000262627212 */ /* 0x000fe200078ec0ff */
[--C-:B------:R-:W-:Y:S01]  /*4c10*/  HSET2.LE.AND R96, R96, R60.reuse, PT ;  /* 0x0000003c60607233 */ /* 0x100fe20003803000 */
[----:B------:R-:W-:Y:S01]  /*4c20*/  SHF.R.U32.HI R11, RZ, 0x18, R16 ;  /* 0x00000018ff0b7819 */ /* 0x000fe20000011610 */
[--C-:B------:R-:W-:Y:S01]  /*4c30*/  HSET2.LE.AND R15, R15, R60.reuse, PT ;  /* 0x0000003c0f0f7233 */ /* 0x100fe20003803000 */
[----:B------:R-:W-:Y:S01]  /*4c40*/  LOP3.LUT R99, R99, 0xff, RZ, 0xc0, !PT ;  /* 0x000000ff63637812 */ /* 0x000fe200078ec0ff */
[----:B------:R-:W-:Y:S01]  /*4c50*/  MUFU.EX2 R39, R39 ;  /* 0x0000002700277308 */ /* 0x000fe20000000800 */
[----:B---3--:R-:W-:Y:S01]  /*4c60*/  F2FP.PACK_AB R2, R46, R47 ;  /* 0x0000002f2e02723e */ /* 0x008fe200000000ff */
[----:B------:R-:W3:Y:S01]  /*4c70*/  LDSM.16.MT88.4 R16, [R188+0x6800] ;  /* 0x00680000bc10783b */ /* 0x000ee20000004200 */
[----:B------:R-:W-:Y:S01]  /*4c80*/  PRMT R99, R99, 0x5410, R11 ;  /* 0x0000541063637816 */ /* 0x000fe2000000000b */
[----:B------:R-:W-:Y:S01]  /*4c90*/  FFMA.FTZ R65, R65, c[0x0][0x23c], -R67 ;  /* 0x00008f0041417a23 */ /* 0x000fe20000010843 */
[----:B------:R-:W-:Y:S01]  /*4ca0*/  LOP3.LUT R97, R97, R2, RZ, 0xc0, !PT ;  /* 0x0000000261617212 */ /* 0x000fe200078ec0ff */
[----:B------:R-:W-:Y:S01]  /*4cb0*/  FFMA.FTZ R2, R40, c[0x0][0x23c], -R166 ;  /* 0x00008f0028027a23 */ /* 0x000fe200000108a6 */
[----:B------:R-:W-:Y:S01]  /*4cc0*/  LOP3.LUT R12, R13, UR7, R14, 0x96, !PT ;  /* 0x000000070d0c7c12 */ /* 0x000fe2000f8e960e */
[----:B------:R-:W4:Y:S01]  /*4cd0*/  MUFU.EX2 R38, R38 ;  /* 0x0000002600267308 */ /* 0x000f220000000800 */
[----:B-1----:R-:W-:Y:S01]  /*4ce0*/  F2FP.PACK_AB R3, R49, R50 ;  /* 0x000000323103723e */ /* 0x002fe200000000ff */
[--C-:B------:R-:W-:Y:S01]  /*4cf0*/  FFMA.FTZ R40, R42, c[0x0][0x23c], -R166.reuse ;  /* 0x00008f002a287a23 */ /* 0x100fe200000108a6 */
[----:B------:R-:W-:Y:S01]  /*4d00*/  HSET2.LE.AND R99, R99, R60, PT ;  /* 0x0000003c63637233 */ /* 0x000fe20003803000 */
[--C-:B------:R-:W-:Y:S01]  /*4d10*/  FFMA.FTZ R42, R9, c[0x0][0x23c], -R153.reuse ;  /* 0x00008f00092a7a23 */ /* 0x100fe20000010899 */
[----:B------:R-:W-:Y:S01]  /*4d20*/  LOP3.LUT R96, R96, R3, RZ, 0xc0, !PT ;  /* 0x0000000360607212 */ /* 0x000fe200078ec0ff */
[----:B------:R-:W-:Y:S01]  /*4d30*/  FFMA.FTZ R3, R51, c[0x0][0x23c], -R166 ;  /* 0x00008f0033037a23 */ /* 0x000fe200000108a6 */
[----:B------:R-:W-:Y:S01]  /*4d40*/  LOP3.LUT R224, R229, UR7, R224, 0x96, !PT ;  /* 0x00000007e5e07c12 */ /* 0x000fe2000f8e96e0 */
[----:B------:R-:W-:Y:S01]  /*4d50*/  MUFU.EX2 R45, R45 ;  /* 0x0000002d002d7308 */ /* 0x000fe20000000800 */
[----:B------:R-:W-:Y:S01]  /*4d60*/  FFMA.FTZ R51, R8, c[0x0][0x23c], -R153 ;  /* 0x00008f0008337a23 */ /* 0x000fe20000010899 */
[----:B------:R-:W-:Y:S01]  /*4d70*/  IADD3 R178, R58, 0x1, RZ ;  /* 0x000000013ab27810 */ /* 0x000fe20007ffe0ff */
[----:B------:R-:W-:-:S02]  /*4d80*/  FFMA.FTZ R58, R145, c[0x0][0x23c], -R67 ;  /* 0x00008f00913a7a23 */ /* 0x000fc40000010843 */
[----:B------:R-:W-:Y:S01]  /*4d90*/  IMAD.WIDE.U32 R224, R224, -0x2daee0ad, RZ ;  /* 0xd2511f53e0e07825 */ /* 0x000fe200078e00ff */
[----:B------:R-:W-:Y:S02]  /*4da0*/  LOP3.LUT R178, R179, UR25, R178, 0x96, !PT ;  /* 0x00000019b3b27c12 */ /* 0x000fe4000f8e96b2 */
[----:B------:R-:W1:Y:S01]  /*4db0*/  MUFU.EX2 R36, R36 ;  /* 0x0000002400247308 */ /* 0x000e620000000800 */
[----:B----4-:R-:W-:Y:S01]  /*4dc0*/  F2FP.PACK_AB R100, R38, R39 ;  /* 0x000000272664723e */ /* 0x010fe200000000ff */
[----:B------:R-:W-:Y:S01]  /*4dd0*/  FFMA.FTZ R142, R142, c[0x0][0x23c], -R166 ;  /* 0x00008f008e8e7a23 */ /* 0x000fe200000108a6 */
[----:B------:R-:W-:Y:S01]  /*4de0*/  LOP3.LUT R222, R225, UR17, R222, 0x96, !PT ;  /* 0x00000011e1de7c12 */ /* 0x000fe2000f8e96de */
[----:B------:R-:W-:Y:S01]  /*4df0*/  IMAD.WIDE.U32 R178, R178, -0x326172a9, RZ ;  /* 0xcd9e8d57b2b27825 */ /* 0x000fe200078e00ff */
[----:B------:R-:W-:Y:S02]  /*4e00*/  LOP3.LUT R100, R15, R100, RZ, 0xc0, !PT ;  /* 0x000000640f647212 */ /* 0x000fe400078ec0ff */
[----:B------:R-:W-:Y:S01]  /*4e10*/  LOP3.LUT R25, R222, 0xffff, RZ, 0xc0, !PT ;  /* 0x0000ffffde197812 */ /* 0x000fe200078ec0ff */
[----:B------:R-:W-:Y:S01]  /*4e20*/  IMAD.WIDE.U32 R14, R12, -0x2daee0ad, RZ ;  /* 0xd2511f530c0e7825 */ /* 0x000fe200078e00ff */
[----:B------:R-:W-:Y:S01]  /*4e30*/  MUFU.EX2 R2, R2 ;  /* 0x0000000200027308 */ /* 0x000fe20000000800 */
[----:B------:R-:W-:-:S02]  /*4e40*/  LOP3.LUT R176, R179, UR15, R176, 0x96, !PT ;  /* 0x0000000fb3b07c12 */ /* 0x000fc4000f8e96b0 */
[C---:B--2---:R-:W-:Y:S01]  /*4e50*/  HMMA.16816.F32 R92, R100.reuse, R4, RZ ;  /* 0x00000004645c723c */ /* 0x044fe200000018ff */
[----:B------:R-:W-:Y:S01]  /*4e60*/  LOP3.LUT R12, R14, 0xffff, RZ, 0xc0, !PT ;  /* 0x0000ffff0e0c7812 */ /* 0x000fe200078ec0ff */
[----:B------:R-:W-:Y:S01]  /*4e70*/  FFMA.FTZ R154, R154, c[0x0][0x23c], -R153 ;  /* 0x00008f009a9a7a23 */ /* 0x000fe20000010899 */
[----:B------:R-:W-:Y:S01]  /*4e80*/  LOP3.LUT R22, R14, 0xff, RZ, 0xc0, !PT ;  /* 0x000000ff0e167812 */ /* 0x000fe200078ec0ff */
[----:B------:R-:W-:Y:S01]  /*4e90*/  IMAD.WIDE.U32 R176, R176, -0x2daee0ad, RZ ;  /* 0xd2511f53b0b07825 */ /* 0x000fe200078e00ff */
[----:B-1----:R-:W-:Y:S01]  /*4ea0*/  F2FP.PACK_AB R11, R36, R45 ;  /* 0x0000002d240b723e */ /* 0x002fe200000000ff */
[----:B------:R-:W1:Y:S01]  /*4eb0*/  MUFU.EX2 R40, R40 ;  /* 0x0000002800287308 */ /* 0x000e620000000800 */
[----:B------:R-:W-:Y:S01]  /*4ec0*/  SHF.R.U32.HI R12, RZ, 0x8, R12 ;  /* 0x00000008ff0c7819 */ /* 0x000fe2000001160c */
[----:B------:R-:W-:Y:S01]  /*4ed0*/  HMMA.16816.F32 R124, R100, R116, RZ ;  /* 0x00000074647c723c */ /* 0x000fe200000018ff */
[----:B------:R-:W-:Y:S01]  /*4ee0*/  LOP3.LUT R99, R99, R11, RZ, 0xc0, !PT ;  /* 0x0000000b63637212 */ /* 0x000fe200078ec0ff */
[----:B------:R-:W-:Y:S01]  /*4ef0*/  FFMA.FTZ R158, R158, c[0x0][0x23c], -R67 ;  /* 0x00008f009e9e7a23 */ /* 0x000fe20000010843 */
[----:B------:R-:W-:Y:S01]  /*4f00*/  LOP3.LUT R11, R15, UR17, R10, 0x96, !PT ;  /* 0x000000110f0b7c12 */ /* 0x000fe2000f8e960a */
[----:B------:R-:W-:Y:S01]  /*4f10*/  FFMA.FTZ R160, R160, c[0x0][0x23c], -R143 ;  /* 0x00008f00a0a07a23 */ /* 0x000fe2000001088f */
[--C-:B------:R-:W-:Y:S01]  /*4f20*/  SHF.R.U32.HI R10, RZ, 0x10, R14.reuse ;  /* 0x00000010ff0a7819 */ /* 0x100fe2000001160e */
[----:B------:R-:W-:Y:S01]  /*4f30*/  MUFU.EX2 R42, R42 ;  /* 0x0000002a002a7308 */ /* 0x000fe20000000800 */
[----:B------:R-:W-:Y:S01]  /*4f40*/  SHF.R.U32.HI R21, RZ, 0x10, R11 ;  /* 0x00000010ff157819 */ /* 0x000fe2000001160b */
[----:B------:R-:W-:Y:S01]  /*4f50*/  HMMA.16816.F32 R88, R96, R4, RZ ;  /* 0x000000046058723c */ /* 0x000fe200000018ff */
[----:B------:R-:W-:Y:S01]  /*4f60*/  SHF.R.U32.HI R23, RZ, 0x18, R14 ;  /* 0x00000018ff177819 */ /* 0x000fe2000001160e */
[----:B------:R-:W-:Y:S01]  /*4f70*/  FFMA.FTZ R159, R159, c[0x0][0x23c], -R143 ;  /* 0x00008f009f9f7a23 */ /* 0x000fe2000001088f */
[----:B------:R-:W-:Y:S01]  /*4f80*/  LOP3.LUT R10, R10, 0xff, RZ, 0xc0, !PT ;  /* 0x000000ff0a0a7812 */ /* 0x000fe200078ec0ff */
[----:B------:R-:W-:Y:S01]  /*4f90*/  FFMA.FTZ R152, R152, c[0x0][0x23c], -R67 ;  /* 0x00008f0098987a23 */ /* 0x000fe20000010843 */
[----:B------:R-:W-:Y:S01]  /*4fa0*/  LOP3.LUT R9, R11, 0xffff, RZ, 0xc0, !PT ;  /* 0x0000ffff0b097812 */ /* 0x000fe200078ec0ff */
[----:B------:R-:W2:Y:S01]  /*4fb0*/  MUFU.EX2 R51, R51 ;  /* 0x0000003300337308 */ /* 0x000ea20000000800 */
[----:B------:R-:W-:Y:S01]  /*4fc0*/  PRMT R22, R22, 0x5410, R12 ;  /* 0x0000541016167816 */ /* 0x000fe2000000000c */
[C---:B------:R-:W-:Y:S01]  /*4fd0*/  HMMA.16816.F32 R68, R100.reuse, R76, RZ ;  /* 0x0000004c6444723c */ /* 0x040fe200000018ff */
[----:B------:R-:W-:Y:S01]  /*4fe0*/  SHF.R.U32.HI R8, RZ, 0x18, R11 ;  /* 0x00000018ff087819 */ /* 0x000fe2000001160b */
[----:B------:R-:W4:Y:S01]  /*4ff0*/  LDSM.16.MT88.4 R12, [R186+0x6800] ;  /* 0x00680000ba0c783b */ /* 0x000f220000004200 */
[----:B------:R-:W-:Y:S01]  /*5000*/  LOP3.LUT R21, R21, 0xff, RZ, 0xc0, !PT ;  /* 0x000000ff15157812 */ /* 0x000fe200078ec0ff */
[--C-:B------:R-:W-:Y:S01]  /*5010*/  HSET2.LE.AND R22, R22, R60.reuse, PT ;  /* 0x0000003c16167233 */ /* 0x100fe20003803000 */
[----:B------:R-:W-:Y:S01]  /*5020*/  PRMT R23, R10, 0x5410, R23 ;  /* 0x000054100a177816 */ /* 0x000fe20000000017 */
[----:B------:R-:W-:Y:S01]  /*5030*/  MUFU.EX2 R3, R3 ;  /* 0x0000000300037308 */ /* 0x000fe20000000800 */
[----:B------:R-:W-:Y:S01]  /*5040*/  LOP3.LUT R20, R11, 0xff, RZ, 0xc0, !PT ;  /* 0x000000ff0b147812 */ /* 0x000fe200078ec0ff */
[C---:B------:R-:W-:Y:S01]  /*5050*/  HMMA.16816.F32 R80, R100.reuse, R104, RZ ;  /* 0x000000686450723c */ /* 0x040fe200000018ff */
[----:B------:R-:W-:Y:S01]  /*5060*/  SHF.R.U32.HI R9, RZ, 0x8, R9 ;  /* 0x00000008ff097819 */ /* 0x000fe20000011609 */
[--C-:B------:R-:W-:Y:S01]  /*5070*/  HSET2.LE.AND R23, R23, R60.reuse, PT ;  /* 0x0000003c17177233 */ /* 0x100fe20003803000 */
[----:B------:R-:W-:Y:S01]  /*5080*/  PRMT R21, R21, 0x5410, R8 ;  /* 0x0000541015157816 */ /* 0x000fe20000000008 */
[----:B------:R-:W-:Y:S01]  /*5090*/  FFMA.FTZ R148, R148, c[0x0][0x23c], -R67 ;  /* 0x00008f0094947a23 */ /* 0x000fe20000010843 */
[----:B-1----:R-:W-:Y:S01]  /*50a0*/  F2FP.PACK_AB R8, R40, R2 ;  /* 0x000000022808723e */ /* 0x002fe200000000ff */
[----:B------:R-:W1:Y:S01]  /*50b0*/  MUFU.EX2 R41, R41 ;  /* 0x0000002900297308 */ /* 0x000e620000000800 */
[----:B------:R-:W-:Y:S01]  /*50c0*/  PRMT R20, R20, 0x5410, R9 ;  /* 0x0000541014147816 */ /* 0x000fe20000000009 */
[C---:B------:R-:W-:Y:S01]  /*50d0*/  HMMA.16816.F32 R120, R100.reuse, R118, RZ ;  /* 0x000000766478723c */ /* 0x040fe200000018ff */
[----:B--2---:R-:W-:Y:S01]  /*50e0*/  F2FP.PACK_AB R4, R51, R42 ;  /* 0x0000002a3304723e */ /* 0x004fe200000000ff */
[--C-:B------:R-:W-:Y:S01]  /*50f0*/  HSET2.LE.AND R21, R21, R60.reuse, PT ;  /* 0x0000003c15157233 */ /* 0x100fe20003803000 */
[----:B------:R-:W-:Y:S01]  /*5100*/  LOP3.LUT R22, R22, R8, RZ, 0xc0, !PT ;  /* 0x0000000816167212 */ /* 0x000fe200078ec0ff */
[----:B------:R-:W-:Y:S01]  /*5110*/  HSET2.LE.AND R20, R20, R60, PT ;  /* 0x0000003c14147233 */ /* 0x000fe20003803000 */
[----:B------:R-:W2:Y:S01]  /*5120*/  LDSM.16.MT88.4 R8, [R185+0x6800] ;  /* 0x00680000b908783b */ /* 0x000ea20000004200 */
[----:B------:R-:W-:Y:S01]  /*5130*/  MUFU.EX2 R52, R52 ;  /* 0x0000003400347308 */ /* 0x000fe20000000800 */
[----:B------:R-:W-:Y:S01]  /*5140*/  LOP3.LUT R23, R23, R4, RZ, 0xc0, !PT ;  /* 0x0000000417177212 */ /* 0x000fe200078ec0ff */
[C---:B------:R-:W-:Y:S01]  /*5150*/  HMMA.16816.F32 R72, R100.reuse, R78, RZ ;  /* 0x0000004e6448723c */ /* 0x040fe200000018ff */
[----:B------:R-:W-:Y:S01]  /*5160*/  SHF.R.U32.HI R5, RZ, 0x18, R224 ;  /* 0x00000018ff057819 */ /* 0x000fe200000116e0 */
[----:B------:R-:W-:Y:S01]  /*5170*/  FFMA.FTZ R164, R164, c[0x0][0x23c], -R67 ;  /* 0x00008f00a4a47a23 */ /* 0x000fe20000010843 */
[----:B------:R-:W-:Y:S01]  /*5180*/  SHF.R.U32.HI R25, RZ, 0x8, R25 ;  /* 0x00000008ff197819 */ /* 0x000fe20000011619 */
[----:B------:R-:W-:Y:S01]  /*5190*/  FFMA.FTZ R146, R146, c[0x0][0x23c], -R153 ;  /* 0x00008f0092927a23 */ /* 0x000fe20000010899 */
[----:B------:R-:W-:Y:S01]  /*51a0*/  LOP3.LUT R174, R177, UR12, R174, 0x96, !PT ;  /* 0x0000000cb1ae7c12 */ /* 0x000fe2000f8e96ae */
[----:B------:R-:W5:Y:S01]  /*51b0*/  MUFU.EX2 R53, R53 ;  /* 0x0000003500357308 */ /* 0x000f620000000800 */
[----:B-1----:R-:W-:Y:S01]  /*51c0*/  F2FP.PACK_AB R4, R41, R3 ;  /* 0x000000032904723e */ /* 0x002fe200000000ff */
[----:B------:R-:W-:Y:S01]  /*51d0*/  HMMA.16816.F32 R84, R100, R106, RZ ;  /* 0x0000006a6454723c */ /* 0x000fe200000018ff */
[----:B------:R-:W-:Y:S01]  /*51e0*/  LOP3.LUT R26, R179, UR15, R26, 0x96, !PT ;  /* 0x0000000fb31a7c12 */ /* 0x000fe2000f8e961a */
[--C-:B------:R-:W-:Y:S01]  /*51f0*/  FFMA.FTZ R156, R156, c[0x0][0x23c], -R166.reuse ;  /* 0x00008f009c9c7a23 */ /* 0x100fe200000108a6 */
[----:B------:R-:W-:Y:S01]  /*5200*/  LOP3.LUT R20, R20, R4, RZ, 0xc0, !PT ;  /* 0x0000000414147212 */ /* 0x000fe200078ec0ff */
[----:B------:R-:W-:-:S02]  /*5210*/  FFMA.FTZ R155, R155, c[0x0][0x23c], -R166 ;  /* 0x00008f009b9b7a23 */ /* 0x000fc400000108a6 */
[----:B------:R-:W-:Y:S01]  /*5220*/  MUFU.EX2 R54, R54 ;  /* 0x0000003600367308 */ /* 0x000fe20000000800 */
[----:B------:R-:W-:Y:S01]  /*5230*/  FFMA.FTZ R157, R157, c[0x0][0x23c], -R166 ;  /* 0x00008f009d9d7a23 */ /* 0x000fe200000108a6 */
[C---:B------:R-:W-:Y:S01]  /*5240*/  HMMA.16816.F32 R128, R96.reuse, R116, RZ ;  /* 0x000000746080723c */ /* 0x040fe200000018ff */
[--C-:B------:R-:W-:Y:S02]  /*5250*/  FFMA.FTZ R151, R151, c[0x0][0x23c], -R153.reuse ;  /* 0x00008f0097977a23 */ /* 0x100fe40000010899 */
[----:B------:R-:W-:Y:S02]  /*5260*/  FFMA.FTZ R150, R150, c[0x0][0x23c], -R153 ;  /* 0x00008f0096967a23 */ /* 0x000fe40000010899 */
[----:B------:R-:W-:Y:S01]  /*5270*/  FADD.FTZ R49, R50, R49 ;  /* 0x0000003132317221 */ /* 0x000fe20000010000 */
[----:B-----5:R-:W-:Y:S01]  /*5280*/  F2FP.PACK_AB R4, R53, R52 ;  /* 0x000000343504723e */ /* 0x020fe200000000ff */
[----:B------:R-:W1:Y:S01]  /*5290*/  MUFU.EX2 R55, R55 ;  /* 0x0000003700377308 */ /* 0x000e620000000800 */
[----:B------:R-:W-:Y:S01]  /*52a0*/  HMMA.16816.F32 R112, R96, R76, RZ ;  /* 0x0000004c6070723c */ /* 0x000fe200000018ff */
[----:B------:R-:W-:Y:S01]  /*52b0*/  FADD.FTZ R46, R47, R46 ;  /* 0x0000002e2f2e7221 */ /* 0x000fe20000010000 */
[----:B------:R-:W-:Y:S01]  /*52c0*/  LOP3.LUT R21, R21, R4, RZ, 0xc0, !PT ;  /* 0x0000000415157212 */ /* 0x000fe200078ec0ff */
[----:B------:R-:W-:Y:S01]  /*52d0*/  FADD.FTZ R38, R39, R38 ;  /* 0x0000002627267221 */ /* 0x000fe20000010000 */
[----:B------:R-:W-:Y:S01]  /*52e0*/  SHF.R.U32.HI R4, RZ, 0x10, R224 ;  /* 0x00000010ff047819 */ /* 0x000fe200000116e0 */
[----:B------:R-:W-:-:S02]  /*52f0*/  FADD.FTZ R43, R44, R43 ;  /* 0x0000002b2c2b7221 */ /* 0x000fc40000010000 */
[----:B------:R-:W-:Y:S01]  /*5300*/  MUFU.EX2 R58, R58 ;  /* 0x0000003a003a7308 */ /* 0x000fe20000000800 */
[C---:B------:R-:W-:Y:S01]  /*5310*/  HMMA.16816.F32 R108, R96.reuse, R104, RZ ;  /* 0x00000068606c723c */ /* 0x040fe200000018ff */
[----:B------:R-:W-:Y:S01]  /*5320*/  LOP3.LUT R4, R4, 0xff, RZ, 0xc0, !PT ;  /* 0x000000ff04047812 */ /* 0x000fe200078ec0ff */
[----:B------:R-:W-:Y:S02]  /*5330*/  FADD.FTZ R49, R48, R49 ;  /* 0x0000003130317221 */ /* 0x000fe40000010000 */
[----:B------:R-:W-:Y:S01]  /*5340*/  FADD.FTZ R46, R45, R46 ;  /* 0x0000002e2d2e7221 */ /* 0x000fe20000010000 */
[----:B------:R-:W-:Y:S01]  /*5350*/  PRMT R4, R4, 0x5410, R5 ;  /* 0x0000541004047816 */ /* 0x000fe20000000005 */
[----:B------:R-:W-:Y:S01]  /*5360*/  FADD.FTZ R38, R34, R38 ;  /* 0x0000002622267221 */ /* 0x000fe20000010000 */
[----:B------:R-:W-:Y:S01]  /*5370*/  LOP3.LUT R5, R222, 0xff, RZ, 0xc0, !PT ;  /* 0x000000ffde057812 */ /* 0x000fe200078ec0ff */
[C---:B------:R-:W-:Y:S01]  /*5380*/  HMMA.16816.F32 R116, R96.reuse, R118, RZ ;  /* 0x000000766074723c */ /* 0x040fe200000018ff */
[----:B------:R-:W-:Y:S01]  /*5390*/  MUFU.EX2 R61, R61 ;  /* 0x0000003d003d7308 */ /* 0x000fe20000000800 */
[----:B-1----:R-:W-:Y:S01]  /*53a0*/  F2FP.PACK_AB R27, R55, R54 ;  /* 0x00000036371b723e */ /* 0x002fe200000000ff */
[--C-:B------:R-:W-:Y:S01]  /*53b0*/  HSET2.LE.AND R4, R4, R60.reuse, PT ;  /* 0x0000003c04047233 */ /* 0x100fe20003803000 */
[----:B------:R-:W-:Y:S01]  /*53c0*/  PRMT R5, R5, 0x5410, R25 ;  /* 0x0000541005057816 */ /* 0x000fe20000000019 */
[----:B------:R-:W-:Y:S01]  /*53d0*/  FADD.FTZ R43, R32, R43 ;  /* 0x0000002b202b7221 */ /* 0x000fe20000010000 */
[--C-:B------:R-:W-:Y:S01]  /*53e0*/  LOP3.LUT R25, R173, UR13, R178.reuse, 0x96, !PT ;  /* 0x0000000dad197c12 */ /* 0x100fe2000f8e96b2 */
[----:B------:R-:W-:Y:S01]  /*53f0*/  FADD.FTZ R49, R37, R49 ;  /* 0x0000003125317221 */ /* 0x000fe20000010000 */
[----:B------:R-:W-:Y:S01]  /*5400*/  HMMA.16816.F32 R76, R96, R78, RZ ;  /* 0x0000004e604c723c */ /* 0x000fe200000018ff */
[----:B------:R-:W1:Y:S01]  /*5410*/  MUFU.EX2 R57, R57 ;  /* 0x0000003900397308 */ /* 0x000e620000000800 */
[----:B------:R-:W-:Y:S01]  /*5420*/  HSET2.LE.AND R145, R5, R60, PT ;  /* 0x0000003c05917233 */ /* 0x000fe20003803000 */
[----:B------:R-:W-:Y:S01]  /*5430*/  LOP3.LUT R178, R243, UR13, R178, 0x96, !PT ;  /* 0x0000000df3b27c12 */ /* 0x000fe2000f8e96b2 */
[----:B------:R-:W-:-:S02]  /*5440*/  FADD.FTZ R46, R36, R46 ;  /* 0x0000002e242e7221 */ /* 0x000fc40000010000 */
[----:B------:R-:W-:Y:S02]  /*5450*/  FADD.FTZ R38, R33, R38 ;  /* 0x0000002621267221 */ /* 0x000fe40000010000 */
[----:B------:R-:W-:Y:S01]  /*5460*/  HMMA.16816.F32 R104, R96, R106, RZ ;  /* 0x0000006a6068723c */ /* 0x000fe200000018ff */
[----:B------:R-:W5:Y:S01]  /*5470*/  MUFU.EX2 R56, R56 ;  /* 0x0000003800387308 */ /* 0x000f620000000800 */
[----:B------:R-:W-:-:S04]  /*5480*/  IMAD.WIDE.U32 R178, R178, -0x2daee0ad, RZ ;  /* 0xd2511f53b2b27825 */ /* 0x000fc800078e00ff */
[----:B------:R-:W-:Y:S02]  /*5490*/  FADD.FTZ R43, R35, R43 ;  /* 0x0000002b232b7221 */ /* 0x000fe40000010000 */
[-C--:B------:R-:W-:Y:S01]  /*54a0*/  HMMA.16816.F32 R100, R100, R6.reuse, RZ ;  /* 0x000000066464723c */ /* 0x080fe200000018ff */
[----:B------:R-:W2:Y:S01]  /*54b0*/  MUFU.EX2 R59, R59 ;  /* 0x0000003b003b7308 */ /* 0x000ea20000000800 */
[----:B-1----:R-:W-:Y:S02]  /*54c0*/  FADD.FTZ R49, R57, R49 ;  /* 0x0000003139317221 */ /* 0x002fe40000010000 */
[----:B------:R-:W-:Y:S02]  /*54d0*/  FADD.FTZ R38, R3, R38 ;  /* 0x0000002603267221 */ /* 0x000fe40000010000 */
[----:B------:R-:W-:Y:S02]  /*54e0*/  FADD.FTZ R43, R52, R43 ;  /* 0x0000002b342b7221 */ /* 0x000fe40000010000 */
[----:B------:R-:W-:Y:S01]  /*54f0*/  HMMA.16816.F32 R96, R96, R6, RZ ;  /* 0x000000066060723c */ /* 0x000fe200000018ff */
[----:B------:R-:W1:Y:S01]  /*5500*/  MUFU.EX2 R65, R65 ;  /* 0x0000004100417308 */ /* 0x000e620000000800 */
[C---:B-----5:R-:W-:Y:S01]  /*5510*/  F2FP.PACK_AB R169, R56.reuse, R57 ;  /* 0x0000003938a9723e */ /* 0x060fe200000000ff */
[----:B------:R-:W-:-:S02]  /*5520*/  FADD.FTZ R49, R56, R49 ;  /* 0x0000003138317221 */ /* 0x000fc40000010000 */
[----:B------:R-:W-:Y:S02]  /*5530*/  FADD.FTZ R38, R41, R38 ;  /* 0x0000002629267221 */ /* 0x000fe40000010000 */
[C---:B------:R-:W-:Y:S01]  /*5540*/  LOP3.LUT R7, R224.reuse, 0xffff, RZ, 0xc0, !PT ;  /* 0x0000ffffe0077812 */ /* 0x040fe200078ec0ff */
[C---:B---3--:R-:W-:Y:S01]  /*5550*/  HMMA.16816.F32 R124, R20.reuse, R16, R124 ;  /* 0x00000010147c723c */ /* 0x048fe2000000187c */
[----:B------:R-:W-:Y:S01]  /*5560*/  LOP3.LUT R6, R224, 0xff, RZ, 0xc0, !PT ;  /* 0x000000ffe0067812 */ /* 0x000fe200078ec0ff */
[----:B------:R-:W-:Y:S01]  /*5570*/  MUFU.EX2 R142, R142 ;  /* 0x0000008e008e7308 */ /* 0x000fe20000000800 */
[----:B------:R-:W-:Y:S01]  /*5580*/  SHF.R.U32.HI R7, RZ, 0x8, R7 ;  /* 0x00000008ff077819 */ /* 0x000fe20000011607 */
[----:B--2---:R-:W-:Y:S02]  /*5590*/  FADD.FTZ R46, R59, R46 ;  /* 0x0000002e3b2e7221 */ /* 0x004fe40000010000 */
[----:B------:R-:W-:Y:S01]  /*55a0*/  FADD.FTZ R43, R53, R43 ;  /* 0x0000002b352b7221 */ /* 0x000fe20000010000 */
[----:B------:R-:W-:Y:S01]  /*55b0*/  PRMT R6, R6, 0x5410, R7 ;  /* 0x0000541006067816 */ /* 0x000fe20000000007 */
[----:B----4-:R-:W-:Y:S01]  /*55c0*/  HMMA.16816.F32 R68, R20, R12, R68 ;  /* 0x0000000c1444723c */ /* 0x010fe20000001844 */
[--C-:B------:R-:W-:Y:S01]  /*55d0*/  SHF.R.U32.HI R7, RZ, 0x10, R222.reuse ;  /* 0x00000010ff077819 */ /* 0x100fe200000116de */
[----:B------:R-:W-:Y:S01]  /*55e0*/  MUFU.EX2 R154, R154 ;  /* 0x0000009a009a7308 */ /* 0x000fe20000000800 */
[----:B------:R-:W-:Y:S01]  /*55f0*/  SHF.R.U32.HI R222, RZ, 0x18, R222 ;  /* 0x00000018ffde7819 */ /* 0x000fe200000116de */
[----:B------:R-:W-:Y:S01]  /*5600*/  HSET2.LE.AND R6, R6, R60, PT ;  /* 0x0000003c06067233 */ /* 0x000fe20003803000 */
[----:B------:R-:W-:Y:S01]  /*5610*/  LOP3.LUT R7, R7, 0xff, RZ, 0xc0, !PT ;  /* 0x000000ff07077812 */ /* 0x000fe200078ec0ff */
[----:B-1----:R-:W-:-:S02]  /*5620*/  FADD.FTZ R46, R65, R46 ;  /* 0x0000002e412e7221 */ /* 0x002fc40000010000 */
[C---:B------:R-:W-:Y:S01]  /*5630*/  HMMA.16816.F32 R80, R20.reuse, R8, R80 ;  /* 0x000000081450723c */ /* 0x040fe20000001850 */
[----:B------:R-:W-:Y:S01]  /*5640*/  PRMT R222, R7, 0x5410, R222 ;  /* 0x0000541007de7816 */ /* 0x000fe200000000de */
[----:B------:R-:W-:Y:S01]  /*5650*/  MUFU.EX2 R158, R158 ;  /* 0x0000009e009e7308 */ /* 0x000fe20000000800 */
[----:B------:R-:W-:Y:S01]  /*5660*/  LOP3.LUT R6, R6, R27, RZ, 0xc0, !PT ;  /* 0x0000001b06067212 */ /* 0x000fe200078ec0ff */
[----:B------:R-:W-:Y:S01]  /*5670*/  FFMA.FTZ R224, R62, c[0x0][0x23c], -R67 ;  /* 0x00008f003ee07a23 */ /* 0x000fe20000010843 */
[----:B------:R-:W-:Y:S01]  /*5680*/  F2FP.PACK_AB R7, R61, R58 ;  /* 0x0000003a3d07723e */ /* 0x000fe200000000ff */
[----:B------:R-:W-:Y:S01]  /*5690*/  HSET2.LE.AND R5, R222, R60, PT ;  /* 0x0000003cde057233 */ /* 0x000fe20003803000 */
[----:B------:R-:W-:Y:S01]  /*56a0*/  IMAD.WIDE.U32 R222, R25, -0x2daee0ad, RZ ;  /* 0xd2511f5319de7825 */ /* 0x000fe200078e00ff */
[----:B------:R-:W-:Y:S01]  /*56b0*/  F2FP.PACK_AB R27, R65, R59 ;  /* 0x0000003b411b723e */ /* 0x000fe200000000ff */
[C---:B------:R-:W-:Y:S01]  /*56c0*/  HMMA.16816.F32 R92, R20.reuse, R28, R92 ;  /* 0x0000001c145c723c */ /* 0x040fe2000000185c */
[----:B------:R-:W-:Y:S01]  /*56d0*/  LOP3.LUT R7, R4, R7, RZ, 0xc0, !PT ;  /* 0x0000000704077212 */ /* 0x000fe200078ec0ff */
[----:B------:R-:W-:Y:S01]  /*56e0*/  MUFU.EX2 R160, R160 ;  /* 0x000000a000a07308 */ /* 0x000fe20000000800 */
[----:B------:R-:W-:Y:S01]  /*56f0*/  LOP3.LUT R175, R223, UR10, R176, 0x96, !PT ;  /* 0x0000000adfaf7c12 */ /* 0x000fe2000f8e96b0 */
[--C-:B------:R-:W-:Y:S01]  /*5700*/  FFMA.FTZ R139, R139, c[0x0][0x23c], -R143.reuse ;  /* 0x00008f008b8b7a23 */ /* 0x100fe2000001088f */
[----:B------:R-:W-:Y:S01]  /*5710*/  LOP3.LUT R4, R145, R169, RZ, 0xc0, !PT ;  /* 0x000000a991047212 */ /* 0x000fe200078ec0ff */
[--C-:B------:R-:W-:Y:S01]  /*5720*/  FFMA.FTZ R145, R144, c[0x0][0x23c], -R166.reuse ;  /* 0x00008f0090917a23 */ /* 0x100fe200000108a6 */
[----:B------:R-:W-:Y:S01]  /*5730*/  LOP3.LUT R5, R5, R27, RZ, 0xc0, !PT ;  /* 0x0000001b05057212 */ /* 0x000fe200078ec0ff */
[C---:B------:R-:W-:Y:S01]  /*5740*/  HMMA.16816.F32 R120, R20.reuse, R18, R120 ;  /* 0x000000121478723c */ /* 0x040fe20000001878 */
[----:B------:R-:W-:Y:S01]  /*5750*/  IMAD.WIDE.U32 R26, R26, -0x2daee0ad, RZ ;  /* 0xd2511f531a1a7825 */ /* 0x000fe200078e00ff */
[----:B------:R-:W-:Y:S03]  /*5760*/  MUFU.EX2 R159, R159 ;  /* 0x0000009f009f7308 */ /* 0x000fe60000000800 */
[----:B------:R-:W-:Y:S01]  /*5770*/  FFMA.FTZ R144, R147, c[0x0][0x23c], -R166 ;  /* 0x00008f0093907a23 */ /* 0x000fe200000108a6 */
[----:B------:R-:W-:Y:S01]  /*5780*/  LOP3.LUT R27, R27, UR12, R24, 0x96, !PT ;  /* 0x0000000c1b1b7c12 */ /* 0x000fe2000f8e9618 */
[----:B------:R-:W-:Y:S01]  /*5790*/  FFMA.FTZ R147, R170, c[0x0][0x23c], -R166 ;  /* 0x00008f00aa937a23 */ /* 0x000fe200000108a6 */
[----:B------:R-:W-:Y:S01]  /*57a0*/  HMMA.16816.F32 R72, R20, R14, R72 ;  /* 0x0000000e1448723c */ /* 0x000fe20000001848 */
[----:B------:R-:W-:Y:S01]  /*57b0*/  LOP3.LUT R170, R179, UR10, R26, 0x96, !PT ;  /* 0x0000000ab3aa7c12 */ /* 0x000fe2000f8e961a */
[----:B------:R-:W-:Y:S01]  /*57c0*/  MUFU.EX2 R145, R145 ;  /* 0x0000009100917308 */ /* 0x000fe20000000800 */
[----:B------:R-:W-:-:S02]  /*57d0*/  FFMA.FTZ R141, R141, c[0x0][0x23c], -R143 ;  /* 0x00008f008d8d7a23 */ /* 0x000fc4000001088f */
[--C-:B------:R-:W-:Y:S02]  /*57e0*/  FFMA.FTZ R138, R138, c[0x0][0x23c], -R143.reuse ;  /* 0x00008f008a8a7a23 */ /* 0x100fe4000001088f */
[----:B------:R-:W-:Y:S01]  /*57f0*/  IMAD.WIDE.U32 R170, R170, -0x326172a9, RZ ;  /* 0xcd9e8d57aaaa7825 */ /* 0x000fe200078e00ff */
[C---:B------:R-:W-:Y:S02]  /*5800*/  HMMA.16816.F32 R84, R20.reuse, R10, R84 ;  /* 0x0000000a1454723c */ /* 0x040fe40000001854 */
[----:B------:R-:W-:Y:S01]  /*5810*/  MUFU.EX2 R144, R144 ;  /* 0x0000009000907308 */ /* 0x000fe20000000800 */
[----:B------:R-:W-:Y:S02]  /*5820*/  FFMA.FTZ R225, R140, c[0x0][0x23c], -R143 ;  /* 0x00008f008ce17a23 */ /* 0x000fe4000001088f */
[--C-:B------:R-:W-:Y:S02]  /*5830*/  FFMA.FTZ R66, R66, c[0x0][0x23c], -R67.reuse ;  /* 0x00008f0042427a23 */ /* 0x100fe40000010843 */
[--C-:B------:R-:W-:Y:S01]  /*5840*/  FFMA.FTZ R64, R64, c[0x0][0x23c], -R67.reuse ;  /* 0x00008f0040407a23 */ /* 0x100fe20000010843 */
[----:B------:R-:W-:Y:S01]  /*5850*/  HMMA.16816.F32 R100, R20, R30, R100 ;  /* 0x0000001e1464723c */ /* 0x000fe20000001864 */
[----:B------:R-:W-:Y:S01]  /*5860*/  FFMA.FTZ R62, R63, c[0x0][0x23c], -R67 ;  /* 0x00008f003f3e7a23 */ /* 0x000fe20000010843 */
[----:B------:R-:W1:Y:S01]  /*5870*/  MUFU.EX2 R147, R147 ;  /* 0x0000009300937308 */ /* 0x000e620000000800 */
[----:B------:R-:W-:-:S02]  /*5880*/  FADD.FTZ R49, R54, R49 ;  /* 0x0000003136317221 */ /* 0x000fc40000010000 */
[----:B------:R-:W-:Y:S02]  /*5890*/  FADD.FTZ R46, R58, R46 ;  /* 0x0000002e3a2e7221 */ /* 0x000fe40000010000 */
[----:B------:R-:W-:Y:S01]  /*58a0*/  IMAD.WIDE.U32 R20, R174, -0x326172a9, RZ ;  /* 0xcd9e8d57ae147825 */ /* 0x000fe200078e00ff */
[----:B------:R-:W-:Y:S02]  /*58b0*/  HMMA.16816.F32 R112, R4, R12, R112 ;  /* 0x0000000c0470723c */ /* 0x000fe40000001870 */
[----:B------:R-:W-:Y:S01]  /*58c0*/  MUFU.EX2 R152, R152 ;  /* 0x0000009800987308 */ /* 0x000fe20000000800 */
[----:B------:R-:W-:Y:S01]  /*58d0*/  IMAD.WIDE.U32 R174, R175, -0x326172a9, RZ ;  /* 0xcd9e8d57afae7825 */ /* 0x000fe200078e00ff */
[----:B------:R-:W-:-:S03]  /*58e0*/  LOP3.LUT R172, R21, UR11, R172, 0x96, !PT ;  /* 0x0000000b15ac7c12 */ /* 0x000fc6000f8e96ac */
[----:B------:R-:W-:Y:S01]  /*58f0*/  FADD.FTZ R38, R2, R38 ;  /* 0x0000002602267221 */ /* 0x000fe20000010000 */
[----:B------:R-:W-:Y:S01]  /*5900*/  LOP3.LUT R173, R175, UR9, R20, 0x96, !PT ;  /* 0x00000009afad7c12 */ /* 0x000fe2000f8e9614 */
[----:B------:R-:W-:Y:S01]  /*5910*/  IMAD.WIDE.U32 R12, R172, -0x2daee0ad, RZ ;  /* 0xd2511f53ac0c7825 */ /* 0x000fe200078e00ff */
[----:B------:R-:W-:Y:S01]  /*5920*/  HMMA.16816.F32 R108, R4, R8, R108 ;  /* 0x00000008046c723c */ /* 0x000fe2000000186c */
[----:B-1----:R-:W-:Y:S01]  /*5930*/  F2FP.PACK_AB R26, R147, R144 ;  /* 0x00000090931a723e */ /* 0x002fe200000000ff */
[----:B------:R-:W-:Y:S01]  /*5940*/  MUFU.EX2 R148, R148 ;  /* 0x0000009400947308 */ /* 0x000fe20000000800 */
[----:B------:R-:W-:Y:S01]  /*5950*/  IMAD.WIDE.U32 R172, R173, -0x2daee0ad, RZ ;  /* 0xd2511f53adac7825 */ /* 0x000fe200078e00ff */
[----:B------:R-:W-:-:S03]  /*5960*/  LOP3.LUT R176, R13, UR8, R222, 0x96, !PT ;  /* 0x000000080db07c12 */ /* 0x000fc6000f8e96de */
[----:B------:R-:W-:Y:S01]  /*5970*/  IMAD.WIDE.U32 R222, R27, -0x326172a9, RZ ;  /* 0xcd9e8d571bde7825 */ /* 0x000fe200078e00ff */
[----:B------:R-:W-:Y:S01]  /*5980*/  LOP3.LUT R12, R173, UR6, R12, 0x96, !PT ;  /* 0x00000006ad0c7c12 */ /* 0x000fe2000f8e960c */
[----:B------:R-:W-:Y:S01]  /*5990*/  HMMA.16816.F32 R88, R4, R28, R88 ;  /* 0x0000001c0458723c */ /* 0x000fe20000001858 */
[----:B------:R-:W-:Y:S01]  /*59a0*/  MUFU.EX2 R146, R146 ;  /* 0x0000009200927308 */ /* 0x000fe20000000800 */
[----:B------:R-:W-:-:S04]  /*59b0*/  IMAD.WIDE.U32 R176, R176, -0x326172a9, RZ ;  /* 0xcd9e8d57b0b07825 */ /* 0x000fc800078e00ff */
[----:B------:R-:W-:Y:S01]  /*59c0*/  IMAD.WIDE.U32 R20, R12, -0x326172a9, RZ ;  /* 0xcd9e8d570c147825 */ /* 0x000fe200078e00ff */
[----:B------:R-:W-:Y:S01]  /*59d0*/  LOP3.LUT R174, R177, UR7, R174, 0x96, !PT ;  /* 0x00000007b1ae7c12 */ /* 0x000fe2000f8e96ae */
[C---:B------:R-:W-:Y:S01]  /*59e0*/  HMMA.16816.F32 R116, R4.reuse, R18, R116 ;  /* 0x000000120474723c */ /* 0x040fe20000001874 */
[----:B------:R-:W-:Y:S01]  /*59f0*/  MUFU.EX2 R156, R156 ;  /* 0x0000009c009c7308 */ /* 0x000fe20000000800 */
[--C-:B------:R-:W-:Y:S01]  /*5a00*/  FFMA.FTZ R28, R161, c[0x0][0x23c], -R153.reuse ;  /* 0x00008f00a11c7a23 */ /* 0x100fe20000010899 */
[----:B------:R-:W-:Y:S01]  /*5a10*/  LOP3.LUT R8, R21, UR16, R176, 0x96, !PT ;  /* 0x0000001015087c12 */ /* 0x000fe2000f8e96b0 */
[--C-:B------:R-:W-:Y:S01]  /*5a20*/  FFMA.FTZ R29, R167, c[0x0][0x23c], -R153.reuse ;  /* 0x00008f00a71d7a23 */ /* 0x100fe20000010899 */
[----:B------:R-:W-:Y:S01]  /*5a30*/  SHF.R.U32.HI R13, RZ, 0x10, R20 ;  /* 0x00000010ff0d7819 */ /* 0x000fe20000011614 */
[----:B------:R-:W-:Y:S01]  /*5a40*/  FFMA.FTZ R161, R168, c[0x0][0x23c], -R153 ;  /* 0x00008f00a8a17a23 */ /* 0x000fe20000010899 */
[C---:B------:R-:W-:Y:S01]  /*5a50*/  LOP3.LUT R18, R8.reuse, 0xffff, RZ, 0xc0, !PT ;  /* 0x0000ffff08127812 */ /* 0x040fe200078ec0ff */
[----:B------:R-:W-:Y:S01]  /*5a60*/  HMMA.16816.F32 R128, R4, R16, R128 ;  /* 0x000000100480723c */ /* 0x000fe20000001880 */
[----:B------:R-:W-:Y:S01]  /*5a70*/  LOP3.LUT R24, R8, 0xff, RZ, 0xc0, !PT ;  /* 0x000000ff08187812 */ /* 0x000fe200078ec0ff */
[----:B------:R-:W-:Y:S01]  /*5a80*/  MUFU.EX2 R29, R29 ;  /* 0x0000001d001d7308 */ /* 0x000fe20000000800 */
[----:B------:R-:W-:Y:S01]  /*5a90*/  SHF.R.U32.HI R18, RZ, 0x8, R18 ;  /* 0x00000008ff127819 */ /* 0x000fe20000011612 */
[----:B------:R-:W-:Y:S01]  /*5aa0*/  IMAD.WIDE.U32 R174, R174, -0x2daee0ad, RZ ;  /* 0xd2511f53aeae7825 */ /* 0x000fe200078e00ff */
[----:B------:R-:W-:-:S02]  /*5ab0*/  SHF.R.U32.HI R9, RZ, 0x18, R20 ;  /* 0x00000018ff097819 */ /* 0x000fc40000011614 */
[----:B------:R-:W-:Y:S01]  /*5ac0*/  PRMT R24, R24, 0x5410, R18 ;  /* 0x0000541018187816 */ /* 0x000fe20000000012 */
[C---:B------:R-:W-:Y:S01]  /*5ad0*/  HMMA.16816.F32 R76, R4.reuse, R14, R76 ;  /* 0x0000000e044c723c */ /* 0x040fe2000000184c */
[----:B------:R-:W-:Y:S01]  /*5ae0*/  LOP3.LUT R13, R13, 0xff, RZ, 0xc0, !PT ;  /* 0x000000ff0d0d7812 */ /* 0x000fe200078ec0ff */
[----:B------:R-:W1:Y:S01]  /*5af0*/  MUFU.EX2 R161, R161 ;  /* 0x000000a100a17308 */ /* 0x000e620000000800 */
[----:B------:R-:W-:Y:S01]  /*5b00*/  F2FP.PACK_AB R168, R145, R142 ;  /* 0x0000008e91a8723e */ /* 0x000fe200000000ff */
[--C-:B------:R-:W-:Y:S01]  /*5b10*/  HSET2.LE.AND R24, R24, R60.reuse, PT ;  /* 0x0000003c18187233 */ /* 0x100fe20003803000 */
[----:B------:R-:W-:Y:S01]  /*5b20*/  PRMT R167, R13, 0x5410, R9 ;  /* 0x000054100da77816 */ /* 0x000fe20000000009 */
[----:B------:R-:W-:Y:S01]  /*5b30*/  FADD.FTZ R43, R42, R43 ;  /* 0x0000002b2a2b7221 */ /* 0x000fe20000010000 */
[----:B------:R-:W-:Y:S01]  /*5b40*/  LOP3.LUT R12, R20, 0xffff, RZ, 0xc0, !PT ;  /* 0x0000ffff140c7812 */ /* 0x000fe200078ec0ff */
[C---:B------:R-:W-:Y:S01]  /*5b50*/  HMMA.16816.F32 R104, R4.reuse, R10, R104 ;  /* 0x0000000a0468723c */ /* 0x040fe20000001868 */
[----:B------:R-:W-:Y:S01]  /*5b60*/  LOP3.LUT R24, R24, R168, RZ, 0xc0, !PT ;  /* 0x000000a818187212 */ /* 0x000fe200078ec0ff */
[--C-:B------:R-:W-:Y:S01]  /*5b70*/  HSET2.LE.AND R167, R167, R60.reuse, PT ;  /* 0x0000003ca7a77233 */ /* 0x100fe20003803000 */
[----:B------:R-:W2:Y:S01]  /*5b80*/  MUFU.EX2 R28, R28 ;  /* 0x0000001c001c7308 */ /* 0x000ea20000000800 */
[--C-:B------:R-:W-:Y:S01]  /*5b90*/  SHF.R.U32.HI R19, RZ, 0x10, R8.reuse ;  /* 0x00000010ff137819 */ /* 0x100fe20000011608 */
[----:B------:R-:W-:Y:S01]  /*5ba0*/  FADD.FTZ R49, R55, R49 ;  /* 0x0000003137317221 */ /* 0x000fe20000010000 */
[----:B------:R-:W-:Y:S01]  /*5bb0*/  SHF.R.U32.HI R17, RZ, 0x18, R8 ;  /* 0x00000018ff117819 */ /* 0x000fe20000011608 */
[----:B------:R-:W-:Y:S01]  /*5bc0*/  FADD.FTZ R46, R61, R46 ;  /* 0x0000002e3d2e7221 */ /* 0x000fe20000010000 */
[----:B------:R-:W-:Y:S01]  /*5bd0*/  HMMA.16816.F32 R96, R4, R30, R96 ;  /* 0x0000001e0460723c */ /* 0x000fe20000001860 */
[----:B------:R-:W-:Y:S01]  /*5be0*/  LOP3.LUT R16, R20, 0xff, RZ, 0xc0, !PT ;  /* 0x000000ff14107812 */ /* 0x000fe200078ec0ff */
[----:B------:R-:W-:Y:S01]  /*5bf0*/  FADD.FTZ R38, R40, R38 ;  /* 0x0000002628267221 */ /* 0x000fe20000010000 */
[----:B-1----:R-:W-:Y:S01]  /*5c00*/  F2FP.PACK_AB R168, R161, R29 ;  /* 0x0000001da1a8723e */ /* 0x002fe200000000ff */
[----:B------:R-:W1:Y:S01]  /*5c10*/  LDSM.16.MT88.4 R20, [R188+0x7000] ;  /* 0x00700000bc14783b */ /* 0x000e620000004200 */
[----:B------:R-:W-:Y:S01]  /*5c20*/  SHF.R.U32.HI R8, RZ, 0x8, R12 ;  /* 0x00000008ff087819 */ /* 0x000fe2000001160c */
[----:B------:R-:W-:Y:S01]  /*5c30*/  MUFU.EX2 R155, R155 ;  /* 0x0000009b009b7308 */ /* 0x000fe20000000800 */
[----:B------:R-:W-:Y:S01]  /*5c40*/  LOP3.LUT R27, R167, R168, RZ, 0xc0, !PT ;  /* 0x000000a8a71b7212 */ /* 0x000fe200078ec0ff */
[----:B------:R-:W3:Y:S01]  /*5c50*/  LDSM.16.MT88.4 R12, [R185+0x7000] ;  /* 0x00700000b90c783b */ /* 0x000ee20000004200 */
[----:B------:R-:W-:Y:S01]  /*5c60*/  LOP3.LUT R4, R223, UR11, R242, 0x96, !PT ;  /* 0x0000000bdf047c12 */ /* 0x000fe2000f8e96f2 */
[--C-:B------:R-:W-:Y:S01]  /*5c70*/  FFMA.FTZ R30, R162, c[0x0][0x23c], -R143.reuse ;  /* 0x00008f00a21e7a23 */ /* 0x100fe2000001088f */
[----:B------:R-:W-:Y:S01]  /*5c80*/  LOP3.LUT R168, R171, UR9, R222, 0x96, !PT ;  /* 0x00000009aba87c12 */ /* 0x000fe2000f8e96de */
[----:B------:R-:W-:Y:S01]  /*5c90*/  FFMA.FTZ R31, R165, c[0x0][0x23c], -R143 ;  /* 0x00008f00a51f7a23 */ /* 0x000fe2000001088f */
[----:B------:R-:W-:Y:S01]  /*5ca0*/  LOP3.LUT R19, R19, 0xff, RZ, 0xc0, !PT ;  /* 0x000000ff13137812 */ /* 0x000fe200078ec0ff */
[----:B------:R-:W-:Y:S01]  /*5cb0*/  IMAD.WIDE.U32 R4, R4, -0x2daee0ad, RZ ;  /* 0xd2511f5304047825 */ /* 0x000fe200078e00ff */
[----:B------:R-:W-:Y:S01]  /*5cc0*/  PRMT R8, R16, 0x5410, R8 ;  /* 0x0000541010087816 */ /* 0x000fe20000000008 */
[----:B------:R-:W-:Y:S01]  /*5cd0*/  MUFU.EX2 R30, R30 ;  /* 0x0000001e001e7308 */ /* 0x000fe20000000800 */
[----:B------:R-:W-:Y:S01]  /*5ce0*/  PRMT R9, R19, 0x5410, R17 ;  /* 0x0000541013097816 */ /* 0x000fe20000000011 */
[----:B------:R-:W-:Y:S01]  /*5cf0*/  IMAD.WIDE.U32 R168, R168, -0x2daee0ad, RZ ;  /* 0xd2511f53a8a87825 */ /* 0x000fe200078e00ff */
[----:B--2---:R-:W-:Y:S01]  /*5d00*/  F2FP.PACK_AB R25, R154, R28 ;  /* 0x0000001c9a19723e */ /* 0x004fe200000000ff */
[--C-:B------:R-:W-:Y:S01]  /*5d10*/  HSET2.LE.AND R8, R8, R60.reuse, PT ;  /* 0x0000003c08087233 */ /* 0x100fe20003803000 */
[----:B------:R-:W-:Y:S01]  /*5d20*/  LOP3.LUT R178, R5, UR8, R178, 0x96, !PT ;  /* 0x0000000805b27c12 */ /* 0x000fe2000f8e96b2 */
[----:B------:R-:W-:Y:S01]  /*5d30*/  HSET2.LE.AND R9, R9, R60, PT ;  /* 0x0000003c09097233 */ /* 0x000fe20003803000 */
[----:B------:R-:W-:Y:S01]  /*5d40*/  LOP3.LUT R4, R169, UR6, R4, 0x96, !PT ;  /* 0x00000006a9047c12 */ /* 0x000fe2000f8e9604 */
[----:B------:R-:W2:Y:S01]  /*5d50*/  LDSM.16.MT88.4 R16, [R186+0x7000] ;  /* 0x00700000ba10783b */ /* 0x000ea20000004200 */
[----:B------:R-:W-:Y:S01]  /*5d60*/  LOP3.LUT R26, R8, R26, RZ, 0xc0, !PT ;  /* 0x0000001a081a7212 */ /* 0x000fe200078ec0ff */
[----:B------:R-:W-:Y:S01]  /*5d70*/  IMAD.WIDE.U32 R178, R178, -0x326172a9, RZ ;  /* 0xcd9e8d57b2b27825 */ /* 0x000fe200078e00ff */
[----:B------:R-:W-:Y:S01]  /*5d80*/  LOP3.LUT R25, R9, R25, RZ, 0xc0, !PT ;  /* 0x0000001909197212 */ /* 0x000fe200078ec0ff */
[----:B------:R-:W4:Y:S01]  /*5d90*/  MUFU.EX2 R31, R31 ;  /* 0x0000001f001f7308 */ /* 0x000f220000000800 */
[----:B------:R-:W5:Y:S01]  /*5da0*/  LDSM.16.MT88.4 R8, [R184+0x7000] ;  /* 0x00700000b808783b */ /* 0x000f620000004200 */
[----:B------:R-:W-:Y:S01]  /*5db0*/  IMAD.WIDE.U32 R6, R4, -0x326172a9, RZ ;  /* 0xcd9e8d5704067825 */ /* 0x000fe200078e00ff */
[----:B------:R-:W-:-:S03]  /*5dc0*/  LOP3.LUT R172, R175, UR17, R172, 0x96, !PT ;  /* 0x00000011afac7c12 */ /* 0x000fc6000f8e96ac */
[----:B------:R-:W-:Y:S01]  /*5dd0*/  FFMA.FTZ R222, R149, c[0x0][0x23c], -R153 ;  /* 0x00008f0095de7a23 */ /* 0x000fe20000010899 */
[C---:B------:R-:W-:Y:S01]  /*5de0*/  LOP3.LUT R162, R6.reuse, 0xffff, RZ, 0xc0, !PT ;  /* 0x0000ffff06a27812 */ /* 0x040fe200078ec0ff */
[----:B------:R-:W-:Y:S01]  /*5df0*/  FFMA.FTZ R223, R163, c[0x0][0x23c], -R166 ;  /* 0x00008f00a3df7a23 */ /* 0x000fe200000108a6 */
[----:B------:R-:W-:Y:S01]  /*5e00*/  SHF.R.U32.HI R4, RZ, 0x10, R6 ;  /* 0x00000010ff047819 */ /* 0x000fe20000011606 */
[----:B------:R-:W-:Y:S01]  /*5e10*/  MUFU.EX2 R157, R157 ;  /* 0x0000009d009d7308 */ /* 0x000fe20000000800 */
[----:B------:R-:W-:Y:S01]  /*5e20*/  SHF.R.U32.HI R162, RZ, 0x8, R162 ;  /* 0x00000008ffa27819 */ /* 0x000fe200000116a2 */
[----:B------:R-:W-:Y:S01]  /*5e30*/  FADD.FTZ R43, R51, R43 ;  /* 0x0000002b332b7221 */ /* 0x000fe20000010000 */
[----:B------:R-:W-:Y:S01]  /*5e40*/  LOP3.LUT R5, R6, 0xff, RZ, 0xc0, !PT ;  /* 0x000000ff06057812 */ /* 0x000fe200078ec0ff */
[----:B------:R-:W-:Y:S01]  /*5e50*/  FADD.FTZ R49, R160, R49 ;  /* 0x00000031a0317221 */ /* 0x000fe20000010000 */
[----:B------:R-:W-:Y:S01]  /*5e60*/  SHF.R.U32.HI R6, RZ, 0x18, R6 ;  /* 0x00000018ff067819 */ /* 0x000fe20000011606 */
[C---:B-1----:R-:W-:Y:S01]  /*5e70*/  HMMA.16816.F32 R124, R24.reuse, R20, R124 ;  /* 0x00000014187c723c */ /* 0x042fe2000000187c */
[----:B------:R-:W-:Y:S01]  /*5e80*/  LOP3.LUT R4, R4, 0xff, RZ, 0xc0, !PT ;  /* 0x000000ff04047812 */ /* 0x000fe200078ec0ff */
[----:B------:R-:W-:Y:S01]  /*5e90*/  MUFU.EX2 R222, R222 ;  /* 0x000000de00de7308 */ /* 0x000fe20000000800 */
[----:B------:R-:W-:Y:S01]  /*5ea0*/  LOP3.LUT R7, R7, UR16, R178, 0x96, !PT ;  /* 0x0000001007077c12 */ /* 0x000fe2000f8e96b2 */
[----:B------:R-:W-:Y:S01]  /*5eb0*/  FADD.FTZ R46, R152, R46 ;  /* 0x0000002e982e7221 */ /* 0x000fe20000010000 */
[----:B------:R-:W-:Y:S01]  /*5ec0*/  PRMT R5, R5, 0x5410, R162 ;  /* 0x0000541005057816 */ /* 0x000fe200000000a2 */
[----:B------:R-:W-:Y:S01]  /*5ed0*/  FADD.FTZ R38, R142, R38 ;  /* 0x000000268e267221 */ /* 0x000fe20000010000 */
[----:B------:R-:W-:Y:S01]  /*5ee0*/  PRMT R4, R4, 0x5410, R6 ;  /* 0x0000541004047816 */ /* 0x000fe20000000006 */
[C---:B---3--:R-:W-:Y:S01]  /*5ef0*/  HMMA.16816.F32 R80, R24.reuse, R12, R80 ;  /* 0x0000000c1850723c */ /* 0x048fe20000001850 */
[----:B------:R-:W-:Y:S01]  /*5f00*/  LOP3.LUT R6, R7, 0xffff, RZ, 0xc0, !PT ;  /* 0x0000ffff07067812 */ /* 0x000fe200078ec0ff */
[----:B------:R1:W3:Y:S01]  /*5f10*/  MUFU.EX2 R162, R164 ;  /* 0x000000a400a27308 */ /* 0x0002e20000000800 */
[----:B------:R-:W-:Y:S01]  /*5f20*/  SHF.R.U32.HI R167, RZ, 0x10, R7 ;  /* 0x00000010ffa77819 */ /* 0x000fe20000011607 */
[--C-:B------:R-:W-:Y:S01]  /*5f30*/  HSET2.LE.AND R4, R4, R60.reuse, PT ;  /* 0x0000003c04047233 */ /* 0x100fe20003803000 */
[----:B------:R-:W-:Y:S01]  /*5f40*/  SHF.R.U32.HI R165, RZ, 0x8, R6 ;  /* 0x00000008ffa57819 */ /* 0x000fe20000011606 */
[----:B------:R-:W-:Y:S01]  /*5f50*/  FADD.FTZ R43, R28, R43 ;  /* 0x0000002b1c2b7221 */ /* 0x000fe20000010000 */
[----:B------:R-:W-:Y:S01]  /*5f60*/  LOP3.LUT R6, R167, 0xff, RZ, 0xc0, !PT ;  /* 0x000000ffa7067812 */ /* 0x000fe200078ec0ff */
[----:B------:R-:W-:Y:S01]  /*5f70*/  HSET2.LE.AND R167, R5, R60, PT ;  /* 0x0000003c05a77233 */ /* 0x000fe20003803000 */
[----:B----4-:R-:W-:Y:S01]  /*5f80*/  F2FP.PACK_AB R169, R31, R30 ;  /* 0x0000001e1fa9723e */ /* 0x010fe200000000ff */
[----:B------:R-:W-:Y:S01]  /*5f90*/  MUFU.EX2 R223, R223 ;  /* 0x000000df00df7308 */ /* 0x000fe20000000800 */
[----:B------:R-:W-:Y:S01]  /*5fa0*/  HMMA.16816.F32 R84, R24, R14, R84 ;  /* 0x0000000e1854723c */ /* 0x000fe20000001854 */
[----:B------:R-:W-:-:S02]  /*5fb0*/  FADD.FTZ R49, R159, R49 ;  /* 0x000000319f317221 */ /* 0x000fc40000010000 */
[----:B------:R-:W-:Y:S02]  /*5fc0*/  FADD.FTZ R46, R148, R46 ;  /* 0x0000002e942e7221 */ /* 0x000fe40000010000 */
[----:B------:R-:W-:Y:S01]  /*5fd0*/  FADD.FTZ R38, R145, R38 ;  /* 0x0000002691267221 */ /* 0x000fe20000010000 */
[----:B-1----:R-:W-:Y:S01]  /*5fe0*/  LOP3.LUT R164, R7, 0xff, RZ, 0xc0, !PT ;  /* 0x000000ff07a47812 */ /* 0x002fe200078ec0ff */
[----:B------:R-:W-:Y:S01]  /*5ff0*/  MUFU.EX2 R151, R151 ;  /* 0x0000009700977308 */ /* 0x000fe20000000800 */
[----:B------:R-:W-:Y:S01]  /*6000*/  SHF.R.U32.HI R7, RZ, 0x18, R7 ;  /* 0x00000018ff077819 */ /* 0x000fe20000011607 */
[C---:B--2---:R-:W-:Y:S01]  /*6010*/  HMMA.16816.F32 R68, R24.reuse, R16, R68 ;  /* 0x000000101844723c */ /* 0x044fe20000001844 */
[----:B------:R-:W-:Y:S01]  /*6020*/  PRMT R164, R164, 0x5410, R165 ;  /* 0x00005410a4a47816 */ /* 0x000fe200000000a5 */
[----:B------:R-:W-:Y:S01]  /*6030*/  FADD.FTZ R43, R154, R43 ;  /* 0x0000002b9a2b7221 */ /* 0x000fe20000010000 */
[----:B------:R-:W-:Y:S01]  /*6040*/  PRMT R5, R6, 0x5410, R7 ;  /* 0x0000541006057816 */ /* 0x000fe20000000007 */
[----:B------:R-:W-:Y:S01]  /*6050*/  FADD.FTZ R49, R30, R49 ;  /* 0x000000311e317221 */ /* 0x000fe20000010000 */
[----:B------:R-:W-:Y:S01]  /*6060*/  LOP3.LUT R6, R167, R169, RZ, 0xc0, !PT ;  /* 0x000000a9a7067212 */ /* 0x000fe200078ec0ff */
[--C-:B------:R-:W-:Y:S01]  /*6070*/  HSET2.LE.AND R165, R164, R60.reuse, PT ;  /* 0x0000003ca4a57233 */ /* 0x100fe20003803000 */
[----:B---3--:R-:W-:Y:S01]  /*6080*/  F2FP.PACK_AB R7, R162, R158 ;  /* 0x0000009ea207723e */ /* 0x008fe200000000ff */
[----:B------:R-:W-:Y:S01]  /*6090*/  HSET2.LE.AND R5, R5, R60, PT ;  /* 0x0000003c05057233 */ /* 0x000fe20003803000 */
[----:B------:R-:W-:Y:S01]  /*60a0*/  F2FP.PACK_AB R167, R159, R160 ;  /* 0x000000a09fa7723e */ /* 0x000fe200000000ff */
[----:B------:R-:W-:Y:S01]  /*60b0*/  MUFU.EX2 R150, R150 ;  /* 0x0000009600967308 */ /* 0x000fe20000000800 */
[----:B------:R-:W-:Y:S01]  /*60c0*/  F2FP.PACK_AB R164, R148, R152 ;  /* 0x0000009894a4723e */ /* 0x000fe200000000ff */
[C---:B-----5:R-:W-:Y:S01]  /*60d0*/  HMMA.16816.F32 R92, R24.reuse, R8, R92 ;  /* 0x00000008185c723c */ /* 0x060fe2000000185c */
[----:B------:R-:W-:Y:S01]  /*60e0*/  LOP3.LUT R7, R4, R7, RZ, 0xc0, !PT ;  /* 0x0000000704077212 */ /* 0x000fe200078ec0ff */
[----:B------:R-:W-:Y:S01]  /*60f0*/  FADD.FTZ R46, R158, R46 ;  /* 0x0000002e9e2e7221 */ /* 0x000fe20000010000 */
[----:B------:R-:W-:Y:S01]  /*6100*/  LOP3.LUT R4, R165, R167, RZ, 0xc0, !PT ;  /* 0x000000a7a5047212 */ /* 0x000fe200078ec0ff */
[----:B------:R-:W-:Y:S01]  /*6110*/  FADD.FTZ R38, R144, R38 ;  /* 0x0000002690267221 */ /* 0x000fe20000010000 */
[----:B------:R-:W-:Y:S01]  /*6120*/  LOP3.LUT R5, R5, R164, RZ, 0xc0, !PT ;  /* 0x000000a405057212 */ /* 0x000fe200078ec0ff */
[----:B------:R-:W1:Y:S01]  /*6130*/  MUFU.EX2 R139, R139 ;  /* 0x0000008b008b7308 */ /* 0x000e620000000800 */
[----:B------:R-:W-:Y:S01]  /*6140*/  LOP3.LUT R164, R179, UR7, R170, 0x96, !PT ;  /* 0x00000007b3a47c12 */ /* 0x000fe2000f8e96aa */
[----:B------:R-:W-:Y:S01]  /*6150*/  HMMA.16816.F32 R120, R24, R22, R120 ;  /* 0x000000161878723c */ /* 0x000fe20000001878 */
[----:B------:R-:W-:-:S02]  /*6160*/  FADD.FTZ R43, R29, R43 ;  /* 0x0000002b1d2b7221 */ /* 0x000fc40000010000 */
[----:B------:R-:W-:Y:S02]  /*6170*/  FADD.FTZ R49, R31, R49 ;  /* 0x000000311f317221 */ /* 0x000fe40000010000 */
[----:B------:R-:W-:Y:S01]  /*6180*/  IMAD.WIDE.U32 R164, R164, -0x2daee0ad, RZ ;  /* 0xd2511f53a4a47825 */ /* 0x000fe200078e00ff */
[----:B------:R-:W2:Y:S02]  /*6190*/  MUFU.EX2 R141, R141 ;  /* 0x0000008d008d7308 */ /* 0x000ea40000000800 */
[C---:B------:R-:W-:Y:S01]  /*61a0*/  HMMA.16816.F32 R108, R4.reuse, R12, R108 ;  /* 0x0000000c046c723c */ /* 0x040fe2000000186c */
[----:B------:R-:W-:Y:S01]  /*61b0*/  FADD.FTZ R46, R162, R46 ;  /* 0x0000002ea22e7221 */ /* 0x000fe20000010000 */
[----:B------:R-:W-:Y:S01]  /*61c0*/  LOP3.LUT R168, R165, UR17, R168, 0x96, !PT ;  /* 0x00000011a5a87c12 */ /* 0x000fe2000f8e96a8 */
[----:B------:R-:W-:Y:S02]  /*61d0*/  FADD.FTZ R38, R147, R38 ;  /* 0x0000002693267221 */ /* 0x000fe40000010000 */
[----:B------:R-:W-:Y:S01]  /*61e0*/  FADD.FTZ R43, R161, R43 ;  /* 0x0000002ba12b7221 */ /* 0x000fe20000010000 */
[----:B------:R-:W3:Y:S01]  /*61f0*/  MUFU.EX2 R138, R138 ;  /* 0x0000008a008a7308 */ /* 0x000ee20000000800 */
[C---:B------:R-:W-:Y:S01]  /*6200*/  LOP3.LUT R13, R174.reuse, 0xffff, RZ, 0xc0, !PT ;  /* 0x0000ffffae0d7812 */ /* 0x040fe200078ec0ff */
[C---:B------:R-:W-:Y:S01]  /*6210*/  HMMA.16816.F32 R112, R4.reuse, R16, R112 ;  /* 0x000000100470723c */ /* 0x040fe20000001870 */
[----:B------:R-:W-:Y:S01]  /*6220*/  LOP3.LUT R12, R174, 0xff, RZ, 0xc0, !PT ;  /* 0x000000ffae0c7812 */ /* 0x000fe200078ec0ff */
[----:B-1----:R-:W-:Y:S01]  /*6230*/  FADD.FTZ R49, R139, R49 ;  /* 0x000000318b317221 */ /* 0x002fe20000010000 */
[----:B------:R-:W-:Y:S01]  /*6240*/  SHF.R.U32.HI R13, RZ, 0x8, R13 ;  /* 0x00000008ff0d7819 */ /* 0x000fe2000001160d */
[----:B------:R-:W-:Y:S01]  /*6250*/  FADD.FTZ R38, R156, R38 ;  /* 0x000000269c267221 */ /* 0x000fe20000010000 */
[----:B------:R-:W-:Y:S01]  /*6260*/  LOP3.LUT R67, R168, 0xffff, RZ, 0xc0, !PT ;  /* 0x0000ffffa8437812 */ /* 0x000fe200078ec0ff */
[----:B------:R-:W-:Y:S01]  /*6270*/  MUFU.EX2 R225, R225 ;  /* 0x000000e100e17308 */ /* 0x000fe20000000800 */
[----:B------:R-:W-:Y:S01]  /*6280*/  SHF.R.U32.HI R16, RZ, 0x10, R174 ;  /* 0x00000010ff107819 */ /* 0x000fe200000116ae */
[----:B------:R-:W-:Y:S01]  /*6290*/  HMMA.16816.F32 R104, R4, R14, R104 ;  /* 0x0000000e0468723c */ /* 0x000fe20000001868 */
[----:B------:R-:W-:Y:S01]  /*62a0*/  SHF.R.U32.HI R17, RZ, 0x10, R172 ;  /* 0x00000010ff117819 */ /* 0x000fe200000116ac */
[----:B------:R-:W-:Y:S01]  /*62b0*/  FADD.FTZ R43, R151, R43 ;  /* 0x0000002b972b7221 */ /* 0x000fe20000010000 */
[----:B------:R-:W-:Y:S01]  /*62c0*/  LOP3.LUT R16, R16, 0xff, RZ, 0xc0, !PT ;  /* 0x000000ff10107812 */ /* 0x000fe200078ec0ff */
[----:B--2---:R-:W-:Y:S01]  /*62d0*/  FADD.FTZ R49, R141, R49 ;  /* 0x000000318d317221 */ /* 0x004fe20000010000 */
[----:B------:R-:W-:Y:S01]  /*62e0*/  LOP3.LUT R17, R17, 0xff, RZ, 0xc0, !PT ;  /* 0x000000ff11117812 */ /* 0x000fe200078ec0ff */
[----:B------:R-:W1:Y:S01]  /*62f0*/  MUFU.EX2 R66, R66 ;  /* 0x0000004200427308 */ /* 0x000e620000000800 */
[C---:B------:R-:W-:Y:S01]  /*6300*/  LOP3.LUT R15, R172.reuse, 0xffff, RZ, 0xc0, !PT ;  /* 0x0000ffffac0f7812 */ /* 0x040fe200078ec0ff */
[C---:B------:R-:W-:Y:S01]  /*6310*/  HMMA.16816.F32 R72, R24.reuse, R18, R72 ;  /* 0x000000121848723c */ /* 0x040fe20000001848 */
[----:B------:R-:W-:Y:S01]  /*6320*/  LOP3.LUT R14, R172, 0xff, RZ, 0xc0, !PT ;  /* 0x000000ffac0e7812 */ /* 0x000fe200078ec0ff */
[----:B------:R-:W-:Y:S01]  /*6330*/  FADD.FTZ R38, R155, R38 ;  /* 0x000000269b267221 */ /* 0x000fe20000010000 */
[----:B------:R-:W-:Y:S01]  /*6340*/  SHF.R.U32.HI R172, RZ, 0x18, R172 ;  /* 0x00000018ffac7819 */ /* 0x000fe200000116ac */
[----:B------:R-:W-:Y:S01]  /*6350*/  FADD.FTZ R43, R150, R43 ;  /* 0x0000002b962b7221 */ /* 0x000fe20000010000 */
[----:B------:R-:W-:Y:S01]  /*6360*/  SHF.R.U32.HI R15, RZ, 0x8, R15 ;  /* 0x00000008ff0f7819 */ /* 0x000fe2000001160f */
[----:B------:R-:W-:Y:S01]  /*6370*/  MUFU.EX2 R64, R64 ;  /* 0x0000004000407308 */ /* 0x000fe20000000800 */
[----:B------:R-:W-:Y:S01]  /*6380*/  PRMT R12, R12, 0x5410, R13 ;  /* 0x000054100c0c7816 */ /* 0x000fe2000000000d */
[----:B------:R-:W-:Y:S01]  /*6390*/  HMMA.16816.F32 R100, R24, R10, R100 ;  /* 0x0000000a1864723c */ /* 0x000fe20000001864 */
[----:B------:R-:W-:Y:S01]  /*63a0*/  PRMT R14, R14, 0x5410, R15 ;  /* 0x000054100e0e7816 */ /* 0x000fe2000000000f */
[----:B---3--:R-:W-:Y:S01]  /*63b0*/  FADD.FTZ R49, R138, R49 ;  /* 0x000000318a317221 */ /* 0x008fe20000010000 */
[----:B------:R-:W-:Y:S01]  /*63c0*/  PRMT R13, R17, 0x5410, R172 ;  /* 0x00005410110d7816 */ /* 0x000fe200000000ac */
[--C-:B------:R-:W-:Y:S01]  /*63d0*/  HSET2.LE.AND R12, R12, R60.reuse, PT ;  /* 0x0000003c0c0c7233 */ /* 0x100fe20003803000 */
[----:B------:R-:W-:Y:S01]  /*63e0*/  SHF.R.U32.HI R140, RZ, 0x10, R168 ;  /* 0x00000010ff8c7819 */ /* 0x000fe200000116a8 */
[--C-:B------:R-:W-:Y:S01]  /*63f0*/  HSET2.LE.AND R14, R14, R60.reuse, PT ;  /* 0x0000003c0e0e7233 */ /* 0x100fe20003803000 */
[----:B------:R-:W-:Y:S01]  /*6400*/  SHF.R.U32.HI R27, RZ, 0x18, R174 ;  /* 0x00000018ff1b7819 */ /* 0x000fe200000116ae */
[C---:B------:R-:W-:Y:S01]  /*6410*/  HMMA.16816.F32 R88, R4.reuse, R8, R88 ;  /* 0x000000080458723c */ /* 0x040fe20000001858 */
[--C-:B------:R-:W-:Y:S01]  /*6420*/  HSET2.LE.AND R13, R13, R60.reuse, PT ;  /* 0x0000003c0d0d7233 */ /* 0x100fe20003803000 */
[----:B------:R-:W-:Y:S01]  /*6430*/  F2FP.PACK_AB R24, R155, R156 ;  /* 0x0000009c9b18723e */ /* 0x000fe200000000ff */
[----:B------:R-:W-:Y:S01]  /*6440*/  MUFU.EX2 R224, R224 ;  /* 0x000000e000e07308 */ /* 0x000fe20000000800 */
[----:B------:R-:W-:Y:S01]  /*6450*/  PRMT R27, R16, 0x5410, R27 ;  /* 0x00005410101b7816 */ /* 0x000fe2000000001b */
[----:B-1----:R-:W-:Y:S01]  /*6460*/  FADD.FTZ R46, R66, R46 ;  /* 0x0000002e422e7221 */ /* 0x002fe20000010000 */
[----:B------:R-:W-:Y:S01]  /*6470*/  F2FP.PACK_AB R25, R150, R151 ;  /* 0x000000979619723e */ /* 0x000fe200000000ff */
        /* <DEDUP_REMOVED lines=12> */
[----:B------:R-:W-:Y:S01]  /*6540*/  HMMA.16816.F32 R116, R4, R22, R116 ;  /* 0x000000160474723c */ /* 0x000fe20000001874 */
[----:B------:R-:W2:Y:S01]  /*6550*/  LDSM.16.MT88.4 R20, [R188+0x7800] ;  /* 0x00780000bc14783b */ /* 0x000ea20000004200 */
[----:B------:R-:W-:Y:S01]  /*6560*/  LOP3.LUT R63, R168, 0xff, RZ, 0xc0, !PT ;  /* 0x000000ffa83f7812 */ /* 0x000fe200078ec0ff */
[----:B------:R-:W-:Y:S01]  /*6570*/  FADD.FTZ R222, R222, R43 ;  /* 0x0000002bdede7221 */ /* 0x000fe20000010000 */
[----:B------:R-:W-:Y:S01]  /*6580*/  SHF.R.U32.HI R168, RZ, 0x18, R168 ;  /* 0x00000018ffa87819 */ /* 0x000fe200000116a8 */
[----:B------:R-:W-:Y:S01]  /*6590*/  LDSM.16.MT88.4 R12, [R185+0x7800] ;  /* 0x00780000b90c783b */ /* 0x000fe20000004200 */
[----:B------:R-:W-:-:S02]  /*65a0*/  SHF.R.U32.HI R67, RZ, 0x8, R67 ;  /* 0x00000008ff437819 */ /* 0x000fc40000011643 */
[C---:B------:R-:W-:Y:S01]  /*65b0*/  HMMA.16816.F32 R76, R4.reuse, R18, R76 ;  /* 0x00000012044c723c */ /* 0x040fe2000000184c */
[----:B------:R-:W3:Y:S01]  /*65c0*/  LDSM.16.MT88.4 R16, [R186+0x7800] ;  /* 0x00780000ba10783b */ /* 0x000ee20000004200 */
[----:B------:R-:W-:Y:S01]  /*65d0*/  LOP3.LUT R140, R140, 0xff, RZ, 0xc0, !PT ;  /* 0x000000ff8c8c7812 */ /* 0x000fe200078ec0ff */
[----:B-1----:R-:W-:Y:S01]  /*65e0*/  FADD.FTZ R46, R62, R46 ;  /* 0x0000002e3e2e7221 */ /* 0x002fe20000010000 */
[----:B------:R-:W-:Y:S02]  /*65f0*/  PRMT R63, R63, 0x5410, R67 ;  /* 0x000054103f3f7816 */ /* 0x000fe40000000043 */
[----:B------:R-:W-:Y:S01]  /*6600*/  F2FP.PACK_AB R67, R141, R139 ;  /* 0x0000008b8d43723e */ /* 0x000fe200000000ff */
[----:B------:R-:W-:Y:S01]  /*6610*/  FADD.FTZ R46, R64, R46 ;  /* 0x0000002e402e7221 */ /* 0x000fe20000010000 */
[----:B------:R-:W-:Y:S01]  /*6620*/  HMMA.16816.F32 R96, R4, R10, R96 ;  /* 0x0000000a0460723c */ /* 0x000fe20000001860 */
[----:B------:R-:W1:Y:S06]  /*6630*/  LDSM.16.MT88.4 R8, [R184+0x7800] ;  /* 0x00780000b808783b */ /* 0x000e6c0000004200 */
        /* <DEDUP_REMOVED lines=12> */
[C---:B--2---:R-:W-:Y:S01]  /*6700*/  HMMA.16816.F32 R124, R24.reuse, R20, R124 ;  /* 0x00000014187c723c */ /* 0x044fe2000000187c */
[--C-:B------:R-:W-:Y:S01]  /*6710*/  HSET2.LE.AND R4, R63, R60.reuse, PT ;  /* 0x0000003c3f047233 */ /* 0x100fe20003803000 */
[C---:B------:R-:W-:Y:S01]  /*6720*/  F2FP.PACK_AB R63, R225.reuse, R138 ;  /* 0x0000008ae13f723e */ /* 0x040fe200000000ff */
        /* <DEDUP_REMOVED lines=9> */
[C---:B---3--:R-:W-:Y:S08]  /*67c0*/  HMMA.16816.F32 R68, R24.reuse, R16, R68 ;  /* 0x000000101844723c */ /* 0x048ff00000001844 */
        /* <DEDUP_REMOVED lines=17> */
[----:B------:R-:W-:Y:S01]  /*68e0*/  IADD3 R132, R221, -0x2, RZ ;  /* 0xfffffffedd847810 */ /* 0x000fe20007ffe0ff */
[----:B------:R-:W-:Y:S01]  /*68f0*/  BAR.SYNC.DEFER_BLOCKING 0x0 ;  /* 0x0000000000007b1d */ /* 0x000fe20000010000 */
[----:B------:R-:W-:Y:S02]  /*6900*/  IMAD.WIDE.U32 R10, R133, c[0x0][0x1a0], RZ ;  /* 0x00006800850a7a25 */ /* 0x000fe400078e00ff */
[----:B------:R-:W-:Y:S02]  /*6910*/  SHF.R.S32.HI R4, RZ, 0x1f, R132 ;  /* 0x0000001fff047819 */ /* 0x000fe40000011484 */
        /* <DEDUP_REMOVED lines=10> */
[--C-:B------:R-:W-:Y:S01]  /*69c0*/  @!P0 IMAD.X R4, R200, 0x1, R9.reuse, P1 ;  /* 0x00000001c8048824 */ /* 0x100fe200008e0609 */
[----:B------:R-:W-:Y:S01]  /*69d0*/  @!P0 IADD3.X R6, R9, R11, R6, P2, !PT ;  /* 0x0000000b09068210 */ /* 0x000fe200017fe406 */
[----:B------:R-:W-:Y:S01]  /*69e0*/  @!P0 IMAD R2, R2, 0x30, RZ ;  /* 0x0000003002028824 */ /* 0x000fe200078e02ff */
[--C-:B------:R-:W-:Y:S01]  /*69f0*/  @!P0 LEA.HI.X R15, R8, c[0x0][0x174], R9.reuse, 0x1, P3 ;  /* 0x00005d00080f8a11 */ /* 0x100fe200018f0c09 */
[----:B------:R-:W-:Y:S01]  /*6a00*/  @!P0 IMAD.WIDE.U32 R8, R3, c[0x0][0x1a0], R8 ;  /* 0x0000680003088a25 */ /* 0x000fe200078e0008 */
[----:B------:R-:W-:Y:S01]  /*6a10*/  @!P0 LEA R12, P2, R5, c[0x0][0x170], 0x1 ;  /* 0x00005c00050c8a11 */ /* 0x000fe200078408ff */
[----:B------:R-:W-:Y:S01]  /*6a20*/  @P0 STS.128 [R210+0x6000], RZ ;  /* 0x006000ffd2000388 */ /* 0x000fe20000000c00 */
        /* <DEDUP_REMOVED lines=8> */
[C---:B------:R-:W-:Y:S01]  /*6ab0*/  @!P0 LEA R4, P1, R8.reuse, c[0x0][0x170], 0x1 ;  /* 0x00005c0008048a11 */ /* 0x040fe200078208ff */
[----:B------:R-:W-:Y:S03]  /*6ac0*/  @P0 STS.128 [R210+0x6800], RZ ;  /* 0x006800ffd2000388 */ /* 0x000fe60000000c00 */
[----:B------:R-:W-:Y:S01]  /*6ad0*/  @!P0 LEA.HI.X R5, R8, c[0x0][0x174], R2, 0x1, P1 ;  /* 0x00005d0008058a11 */ /* 0x000fe200008f0c02 */
[----:B------:R-:W-:Y:S01]  /*6ae0*/  @!PT LDS RZ, [RZ] ;  /* 0x00000000fffff984 */ /* 0x000fe20000000800 */
[----:B------:R-:W-:Y:S01]  /*6af0*/  @!PT LDS RZ, [RZ] ;  /* 0x00000000fffff984 */ /* 0x000fe20000000800 */
[----:B------:R-:W-:Y:S01]  /*6b00*/  @!PT LDS RZ, [RZ] ;  /* 0x00000000fffff984 */ /* 0x000fe20000000800 */
[----:B------:R1:W-:Y:S01]  /*6b10*/  @!P0 LDGSTS.E.BYPASS.LTC128B.128 [R210+0x6800], [R12.64] ;  /* 0x068000000cd28fae */ /* 0x0003e2000b901d54 */
[----:B------:R-:W-:-:S03]  /*6b20*/  IMAD R2, R132, 0x40, R204 ;  /* 0x0000004084027824 */ /* 0x000fc600078e02cc */
[----:B------:R-:W-:Y:S02]  /*6b30*/  @P0 STS.128 [R210+0x7000], RZ ;  /* 0x007000ffd2000388 */ /* 0x000fe40000000c00 */
[C---:B------:R-:W-:Y:S02]  /*6b40*/  IADD3 R133, R2.reuse, 0x1, RZ ;  /* 0x0000000102857810 */ /* 0x040fe40007ffe0ff */
[----:B------:R-:W-:Y:S01]  /*6b50*/  @!PT LDS RZ, [RZ] ;  /* 0x00000000fffff984 */ /* 0x000fe20000000800 */
[----:B------:R-:W-:Y:S01]  /*6b60*/  @!PT LDS RZ, [RZ] ;  /* 0x00000000fffff984 */ /* 0x000fe20000000800 */
[----:B------:R-:W-:Y:S01]  /*6b70*/  @!PT LDS RZ, [RZ] ;  /* 0x00000000fffff984 */ /* 0x000fe20000000800 */
[----:B------:R2:W-:Y:S01]  /*6b80*/  @!P0 LDGSTS.E.BYPASS.LTC128B.128 [R210+0x7000], [R10.64] ;  /* 0x070000000ad28fae */ /* 0x0005e2000b901d54 */
[----:B------:R-:W-:Y:S01]  /*6b90*/  IADD3 R138, R2, 0x8, RZ ;  /* 0x00000008028a7810 */ /* 0x000fe20007ffe0ff */
[----:B------:R-:W3:Y:S01]  /*6ba0*/  I2F R3, R133 ;  /* 0x0000008500037306 */ /* 0x000ee20000201400 */
[C---:B------:R-:W-:Y:S01]  /*6bb0*/  ISETP.GE.AND P6, PT, R133.reuse, R240, PT ;  /* 0x000000f08500720c */ /* 0x040fe20003fc6270 */
[----:B------:R-:W-:Y:S01]  /*6bc0*/  @P0 STS.128 [R210+0x7800], RZ ;  /* 0x007800ffd2000388 */ /* 0x000fe20000000c00 */
[C---:B------:R-:W-:Y:S02]  /*6bd0*/  ISETP.GE.AND P5, PT, R133.reuse, R235, PT ;  /* 0x000000eb8500720c */ /* 0x040fe40003fa6270 */
[C---:B------:R-:W-:Y:S01]  /*6be0*/  ISETP.GE.AND P4, PT, R133.reuse, R233, PT ;  /* 0x000000e98500720c */ /* 0x040fe20003f86270 */
[----:B------:R-:W-:Y:S01]  /*6bf0*/  @!PT LDS RZ, [RZ] ;  /* 0x00000000fffff984 */ /* 0x000fe20000000800 */
[----:B------:R-:W-:Y:S01]  /*6c00*/  @!PT LDS RZ, [RZ] ;  /* 0x00000000fffff984 */ /* 0x000fe20000000800 */
[----:B------:R-:W-:Y:S01]  /*6c10*/  @!PT LDS RZ, [RZ] ;  /* 0x00000000fffff984 */ /* 0x000fe20000000800 */
[----:B------:R4:W-:Y:S01]  /*6c20*/  @!P0 LDGSTS.E.BYPASS.LTC128B.128 [R210+0x7800], [R4.64] ;  /* 0x0780000004d28fae */ /* 0x0009e2000b901d54 */
[----:B------:R-:W-:-:S02]  /*6c30*/  ISETP.GE.AND P2, PT, R133, R220, PT ;  /* 0x000000dc8500720c */ /* 0x000fc40003f46270 */
[C---:B------:R-:W-:Y:S01]  /*6c40*/  ISETP.GE.AND P1, PT, R138.reuse, R240, PT ;  /* 0x000000f08a00720c */ /* 0x040fe20003f26270 */
[----:B------:R-:W-:Y:S01]  /*6c50*/  LDSM.16.M88.4 R56, [R193+0x4000] ;  /* 0x00400000c138783b */ /* 0x000fe20000000200 */
[----:B------:R-:W-:-:S03]  /*6c60*/  ISETP.GE.AND P3, PT, R138, R235, PT ;  /* 0x000000eb8a00720c */ /* 0x000fc60003f66270 */
[----:B------:R-:W5:Y:S04]  /*6c70*/  LDSM.16.M88.4 R168, [R194] ;  /* 0x00000000c2a8783b */ /* 0x000f680000000200 */
[----:B-1----:R-:W1:Y:S04]  /*6c80*/  LDSM.16.M88.4 R12, [R194+0x2000] ;  /* 0x00200000c20c783b */ /* 0x002e680000000200 */
[----:B------:R-:W1:Y:S04]  /*6c90*/  LDSM.16.M88.4 R40, [R193+0x4800] ;  /* 0x00480000c128783b */ /* 0x000e680000000200 */
[----:B------:R-:W3:Y:S04]  /*6ca0*/  LDSM.16.M88.4 R24, [R193+0x5000] ;  /* 0x00500000c118783b */ /* 0x000ee80000000200 */
[----:B------:R-:W3:Y:S04]  /*6cb0*/  LDSM.16.M88.4 R148, [R193+0x5800] ;  /* 0x00580000c194783b */ /* 0x000ee80000000200 */
[----:B------:R-:W-:Y:S04]  /*6cc0*/  LDSM.16.M88.4 R228, [R187+0x4000] ;  /* 0x00400000bbe4783b */ /* 0x000fe80000000200 */
[----:B------:R-:W3:Y:S04]  /*6cd0*/  LDSM.16.M88.4 R172, [R192] ;  /* 0x00000000c0ac783b */ /* 0x000ee80000000200 */
[----:B------:R-:W3:Y:S04]  /*6ce0*/  LDSM.16.M88.4 R144, [R192+0x2000] ;  /* 0x00200000c090783b */ /* 0x000ee80000000200 */
[----:B--2---:R-:W2:Y:S04]  /*6cf0*/  LDSM.16.M88.4 R8, [R187+0x4800] ;  /* 0x00480000bb08783b */ /* 0x004ea80000000200 */
[----:B----4-:R-:W4:Y:S04]  /*6d00*/  LDSM.16.M88.4 R4, [R187+0x5000] ;  /* 0x00500000bb04783b */ /* 0x010f280000000200 */
[----:B------:R-:W2:Y:S01]  /*6d10*/  LDSM.16.M88.4 R176, [R187+0x5800] ;  /* 0x00580000bbb0783b */ /* 0x000ea20000000200 */
[-C--:B-----5:R-:W-:Y:S03]  /*6d20*/  HMMA.16816.F32 R140, R168, R56.reuse, RZ ;  /* 0x00000038a88c723c */ /* 0x0a0fe600000018ff */
[----:B------:R-:W-:Y:S04]  /*6d30*/  LDSM.16.M88.4 R156, [R190] ;  /* 0x00000000be9c783b */ /* 0x000fe80000000200 */
[----:B------:R-:W5:Y:S01]  /*6d40*/  LDSM.16.M88.4 R164, [R191] ;  /* 0x00000000bfa4783b */ /* 0x000f620000000200 */
[C---:B-1----:R-:W-:Y:S03]  /*6d50*/  HMMA.16816.F32 R64, R12.reuse, R56, RZ ;  /* 0x000000380c40723c */ /* 0x042fe600000018ff */
[----:B------:R-:W1:Y:S04]  /*6d60*/  LDSM.16.M88.4 R160, [R191+0x2000] ;  /* 0x00200000bfa0783b */ /* 0x000e680000000200 */
[----:B------:R-:W-:Y:S01]  /*6d70*/  LDSM.16.M88.4 R152, [R183] ;  /* 0x00000000b798783b */ /* 0x000fe20000000200 */
[-C--:B------:R-:W-:Y:S03]  /*6d80*/  HMMA.16816.F32 R60, R12, R58.reuse, RZ ;  /* 0x0000003a0c3c723c */ /* 0x080fe600000018ff */
[----:B------:R-:W0:Y:S05]  /*6d90*/  LDGDEPBAR ;  /* 0x00000000000079af */ /* 0x000e2a0000000000 */
[----:B------:R-:W-:Y:S08]  /*6da0*/  HMMA.16816.F32 R56, R168, R58, RZ ;  /* 0x0000003aa838723c */ /* 0x000ff000000018ff */
[C---:B------:R-:W-:Y:S08]  /*6db0*/  HMMA.16816.F32 R48, R12.reuse, R40, RZ ;  /* 0x000000280c30723c */ /* 0x040ff000000018ff */
[C---:B---3--:R-:W-:Y:S08]  /*6dc0*/  HMMA.16816.F32 R32, R12.reuse, R24, RZ ;  /* 0x000000180c20723c */ /* 0x048ff000000018ff */
[C---:B------:R-:W-:Y:S08]  /*6dd0*/  HMMA.16816.F32 R44, R12.reuse, R42, RZ ;  /* 0x0000002a0c2c723c */ /* 0x040ff000000018ff */
[----:B------:R-:W-:Y:S08]  /*6de0*/  HMMA.16816.F32 R28, R12, R26, RZ ;  /* 0x0000001a0c1c723c */ /* 0x000ff000000018ff */
[C---:B------:R-:W-:Y:S08]  /*6df0*/  HMMA.16816.F32 R52, R168.reuse, R40, RZ ;  /* 0x00000028a834723c */ /* 0x040ff000000018ff */
[C---:B------:R-:W-:Y:S08]  /*6e00*/  HMMA.16816.F32 R36, R168.reuse, R24, RZ ;  /* 0x00000018a824723c */ /* 0x040ff000000018ff */
[C---:B------:R-:W-:Y:S08]  /*6e10*/  HMMA.16816.F32 R40, R168.reuse, R42, RZ ;  /* 0x0000002aa828723c */ /* 0x040ff000000018ff */
[C---:B------:R-:W-:Y:S08]  /*6e20*/  HMMA.16816.F32 R24, R168.reuse, R26, RZ ;  /* 0x0000001aa818723c */ /* 0x040ff000000018ff */
[C---:B------:R-:W-:Y:S08]  /*6e30*/  HMMA.16816.F32 R20, R168.reuse, R148, RZ ;  /* 0x00000094a814723c */ /* 0x040ff000000018ff */
[----:B------:R-:W-:Y:S08]  /*6e40*/  HMMA.16816.F32 R168, R168, R150, RZ ;  /* 0x00000096a8a8723c */ /* 0x000ff000000018ff */
[C---:B------:R-:W-:Y:S08]  /*6e50*/  HMMA.16816.F32 R16, R12.reuse, R148, RZ ;  /* 0x000000940c10723c */ /* 0x040ff000000018ff */
[----:B------:R-:W-:Y:S01]  /*6e60*/  HMMA.16816.F32 R12, R12, R150, RZ ;  /* 0x000000960c0c723c */ /* 0x000fe200000018ff */
[----:B------:R-:W3:Y:S07]  /*6e70*/  LDSM.16.M88.4 R148, [R182] ;  /* 0x00000000b694783b */ /* 0x000eee0000000200 */
[-C--:B------:R-:W-:Y:S08]  /*6e80*/  HMMA.16816.F32 R140, R172, R228.reuse, R140 ;  /* 0x000000e4ac8c723c */ /* 0x080ff0000000188c */
[C---:B------:R-:W-:Y:S08]  /*6e90*/  HMMA.16816.F32 R64, R144.reuse, R228, R64 ;  /* 0x000000e49040723c */ /* 0x040ff00000001840 */
[-C--:B------:R-:W-:Y:S08]  /*6ea0*/  HMMA.16816.F32 R60, R144, R230.reuse, R60 ;  /* 0x000000e6903c723c */ /* 0x080ff0000000183c */
[----:B------:R-:W-:Y:S08]  /*6eb0*/  HMMA.16816.F32 R56, R172, R230, R56 ;  /* 0x000000e6ac38723c */ /* 0x000ff00000001838 */
[C---:B--2---:R-:W-:Y:S08]  /*6ec0*/  HMMA.16816.F32 R48, R144.reuse, R8, R48 ;  /* 0x000000089030723c */ /* 0x044ff00000001830 */
[C---:B----4-:R-:W-:Y:S08]  /*6ed0*/  HMMA.16816.F32 R32, R144.reuse, R4, R32 ;  /* 0x000000049020723c */ /* 0x050ff00000001820 */
[C---:B------:R-:W-:Y:S08]  /*6ee0*/  HMMA.16816.F32 R44, R144.reuse, R10, R44 ;  /* 0x0000000a902c723c */ /* 0x040ff0000000182c */
[----:B------:R-:W-:Y:S08]  /*6ef0*/  HMMA.16816.F32 R28, R144, R6, R28 ;  /* 0x00000006901c723c */ /* 0x000ff0000000181c */
[C---:B------:R-:W-:Y:S08]  /*6f00*/  HMMA.16816.F32 R52, R172.reuse, R8, R52 ;  /* 0x00000008ac34723c */ /* 0x040ff00000001834 */
[C---:B------:R-:W-:Y:S08]  /*6f10*/  HMMA.16816.F32 R36, R172.reuse, R4, R36 ;  /* 0x00000004ac24723c */ /* 0x040ff00000001824 */
[C---:B------:R-:W-:Y:S01]  /*6f20*/  HMMA.16816.F32 R40, R172.reuse, R10, R40 ;  /* 0x0000000aac28723c */ /* 0x040fe20000001828 */
[----:B------:R-:W-:Y:S07]  /*6f30*/  LDSM.16.M88.4 R8, [R189] ;  /* 0x00000000bd08783b */ /* 0x000fee0000000200 */
[C---:B------:R-:W-:Y:S01]  /*6f40*/  HMMA.16816.F32 R24, R172.reuse, R6, R24 ;  /* 0x00000006ac18723c */ /* 0x040fe20000001818 */
[----:B------:R-:W2:Y:S07]  /*6f50*/  LDSM.16.M88.4 R4, [R180] ;  /* 0x00000000b404783b */ /* 0x000eae0000000200 */
[C---:B------:R-:W-:Y:S08]  /*6f60*/  HMMA.16816.F32 R20, R172.reuse, R176, R20 ;  /* 0x000000b0ac14723c */ /* 0x040ff00000001814 */
[----:B------:R-:W-:Y:S01]  /*6f70*/  HMMA.16816.F32 R172, R172, R178, R168 ;  /* 0x000000b2acac723c */ /* 0x000fe200000018a8 */
[----:B------:R-:W4:Y:S07]  /*6f80*/  LDSM.16.M88.4 R168, [R189+0x2000] ;  /* 0x00200000bda8783b */ /* 0x000f2e0000000200 */
[-C--:B-----5:R-:W-:Y:S08]  /*6f90*/  HMMA.16816.F32 R140, R164, R156.reuse, R140 ;  /* 0x0000009ca48c723c */ /* 0x0a0ff0000000188c */
[C---:B-1----:R-:W-:Y:S08]  /*6fa0*/  HMMA.16816.F32 R64, R160.reuse, R156, R64 ;  /* 0x0000009ca040723c */ /* 0x042ff00000001840 */
[-C--:B------:R-:W-:Y:S08]  /*6fb0*/  HMMA.16816.F32 R60, R160, R158.reuse, R60 ;  /* 0x0000009ea03c723c */ /* 0x080ff0000000183c */
[----:B------:R-:W-:Y:S08]  /*6fc0*/  HMMA.16816.F32 R56, R164, R158, R56 ;  /* 0x0000009ea438723c */ /* 0x000ff00000001838 */
[C---:B---3--:R-:W-:Y:S08]  /*6fd0*/  HMMA.16816.F32 R32, R160.reuse, R148, R32 ;  /* 0x00000094a020723c */ /* 0x048ff00000001820 */
[----:B------:R-:W-:Y:S08]  /*6fe0*/  HMMA.16816.F32 R28, R160, R150, R28 ;  /* 0x00000096a01c723c */ /* 0x000ff0000000181c */
[C---:B------:R-:W-:Y:S08]  /*6ff0*/  HMMA.16816.F32 R36, R164.reuse, R148, R36 ;  /* 0x00000094a424723c */ /* 0x040ff00000001824 */
[----:B------:R-:W-:Y:S01]  /*7000*/  HMMA.16816.F32 R24, R164, R150, R24 ;  /* 0x00000096a418723c */ /* 0x000fe20000001818 */
[----:B------:R-:W1:Y:S07]  /*7010*/  LDSM.16.M88.4 R148, [R180+0x800] ;  /* 0x00080000b494783b */ /* 0x000e6e0000000200 */
[-C--:B--2---:R-:W-:Y:S08]  /*7020*/  HMMA.16816.F32 R140, R8, R4.reuse, R140 ;  /* 0x00000004088c723c */ /* 0x084ff0000000188c */
[----:B----4-:R-:W-:Y:S01]  /*7030*/  HMMA.16816.F32 R64, R168, R4, R64 ;  /* 0x00000004a840723c */ /* 0x010fe20000001840 */
[----:B------:R-:W2:Y:S06]  /*7040*/  I2F R4, R138 ;  /* 0x0000008a00047306 */ /* 0x000eac0000201400 */
[----:B------:R-:W-:Y:S01]  /*7050*/  IADD3 R5, R2, 0x9, RZ ;  /* 0x0000000902057810 */ /* 0x000fe20007ffe0ff */
[-C--:B------:R-:W-:Y:S03]  /*7060*/  HMMA.16816.F32 R56, R8, R6.reuse, R56 ;  /* 0x000000060838723c */ /* 0x080fe60000001838 */
[----:B------:R-:W3:Y:S05]  /*7070*/  I2F R133, R5 ;  /* 0x0000000500857306 */ /* 0x000eea0000201400 */
[----:B------:R-:W-:Y:S01]  /*7080*/  HMMA.16816.F32 R60, R168, R6, R60 ;  /* 0x00000006a83c723c */ /* 0x000fe2000000183c */
[----:B------:R-:W-:-:S02]  /*7090*/  FFMA.FTZ R141, R3, R0, R141 ;  /* 0x00000000038d7223 */ /* 0x000fc4000001008d */
[----:B------:R-:W-:-:S03]  /*70a0*/  FFMA.FTZ R143, R3, R0, R143 ;  /* 0x00000000038f7223 */ /* 0x000fc6000001008f */
[----:B------:R-:W-:Y:S02]  /*70b0*/  FSEL R229, R141, -INF , !P6 ;  /* 0xff8000008de57808 */ /* 0x000fe40007000000 */
[----:B------:R-:W-:Y:S01]  /*70c0*/  HMMA.16816.F32 R52, R164, R152, R52 ;  /* 0x00000098a434723c */ /* 0x000fe20000001834 */
[----:B------:R-:W-:-:S07]  /*70d0*/  ISETP.GE.AND P6, PT, R138, R233, PT ;  /* 0x000000e98a00720c */ /* 0x000fce0003fc6270 */
[----:B------:R-:W-:Y:S01]  /*70e0*/  HMMA.16816.F32 R48, R160, R152, R48 ;  /* 0x00000098a030723c */ /* 0x000fe20000001830 */
[CC--:B--2---:R-:W-:Y:S02]  /*70f0*/  FFMA.FTZ R56, R4.reuse, R0.reuse, R56 ;  /* 0x0000000004387223 */ /* 0x0c4fe40000010038 */
[CC--:B------:R-:W-:Y:S02]  /*7100*/  FFMA.FTZ R58, R4.reuse, R0.reuse, R58 ;  /* 0x00000000043a7223 */ /* 0x0c0fe4000001003a */
[CC--:B---3--:R-:W-:Y:S02]  /*7110*/  FFMA.FTZ R139, R133.reuse, R0.reuse, R57 ;  /* 0x00000000858b7223 */ /* 0x0c8fe40000010039 */
[-C--:B------:R-:W-:Y:S01]  /*7120*/  FFMA.FTZ R231, R133, R0.reuse, R59 ;  /* 0x0000000085e77223 */ /* 0x080fe2000001003b */
[----:B------:R-:W-:Y:S01]  /*7130*/  HMMA.16816.F32 R16, R144, R176, R16 ;  /* 0x000000b09010723c */ /* 0x000fe20000001810 */
[-C--:B------:R-:W-:Y:S01]  /*7140*/  FFMA.FTZ R60, R4, R0.reuse, R60 ;  /* 0x00000000043c7223 */ /* 0x080fe2000001003c */
[----:B------:R-:W-:Y:S01]  /*7150*/  FSEL R58, R58, -INF , !P3 ;  /* 0xff8000003a3a7808 */ /* 0x000fe20005800000 */
[----:B------:R-:W-:Y:S01]  /*7160*/  FFMA.FTZ R4, R4, R0, R62 ;  /* 0x0000000004047223 */ /* 0x000fe2000001003e */
[----:B------:R-:W-:-:S02]  /*7170*/  ISETP.GE.AND P3, PT, R5, R220, PT ;  /* 0x000000dc0500720c */ /* 0x000fc40003f66270 */
[----:B------:R-:W-:Y:S01]  /*7180*/  FSEL R62, R60, -INF , !P6 ;  /* 0xff8000003c3e7808 */ /* 0x000fe20007000000 */
[CC--:B------:R-:W-:Y:S01]  /*7190*/  FFMA.FTZ R176, R3.reuse, R0.reuse, R65 ;  /* 0x0000000003b07223 */ /* 0x0c0fe20000010041 */
[----:B------:R-:W-:Y:S01]  /*71a0*/  HMMA.16816.F32 R12, R144, R178, R12 ;  /* 0x000000b2900c723c */ /* 0x000fe2000000180c */
[----:B------:R-:W2:Y:S01]  /*71b0*/  LDSM.16.M88.4 R144, [R181] ;  /* 0x00000000b590783b */ /* 0x000ea20000000200 */
[----:B------:R-:W-:Y:S01]  /*71c0*/  FFMA.FTZ R3, R3, R0, R67 ;  /* 0x0000000003037223 */ /* 0x000fe20000010043 */
[----:B------:R-:W-:Y:S02]  /*71d0*/  FSEL R65, R143, -INF , !P5 ;  /* 0xff8000008f417808 */ /* 0x000fe40006800000 */
[----:B------:R-:W-:Y:S02]  /*71e0*/  ISETP.GE.AND P5, PT, R138, R220, PT ;  /* 0x000000dc8a00720c */ /* 0x000fe40003fa6270 */
[----:B------:R-:W-:Y:S01]  /*71f0*/  FSEL R176, R176, -INF , !P4 ;  /* 0xff800000b0b07808 */ /* 0x000fe20006000000 */
[----:B-1----:R-:W-:Y:S01]  /*7200*/  HMMA.16816.F32 R52, R8, R148, R52 ;  /* 0x000000940834723c */ /* 0x002fe20000001834 */
[----:B------:R-:W-:-:S02]  /*7210*/  FSEL R3, R3, -INF , !P2 ;  /* 0xff80000003037808 */ /* 0x000fc40005000000 */
[----:B------:R-:W-:Y:S02]  /*7220*/  FSEL R67, R56, -INF , !P1 ;  /* 0xff80000038437808 */ /* 0x000fe40004800000 */
[C---:B------:R-:W-:Y:S02]  /*7230*/  ISETP.GE.AND P4, PT, R5.reuse, R240, PT ;  /* 0x000000f00500720c */ /* 0x040fe40003f86270 */
[C---:B------:R-:W-:Y:S01]  /*7240*/  ISETP.GE.AND P2, PT, R5.reuse, R235, PT ;  /* 0x000000eb0500720c */ /* 0x040fe20003f46270 */
[----:B------:R-:W-:Y:S01]  /*7250*/  HMMA.16816.F32 R40, R164, R154, R40 ;  /* 0x0000009aa428723c */ /* 0x000fe20000001828 */
[----:B------:R-:W-:Y:S02]  /*7260*/  ISETP.GE.AND P1, PT, R5, R233, PT ;  /* 0x000000e90500720c */ /* 0x000fe40003f26270 */
[----:B------:R-:W-:Y:S02]  /*7270*/  FSEL R60, R4, -INF , !P5 ;  /* 0xff800000043c7808 */ /* 0x000fe40006800000 */
[----:B------:R-:W1:Y:S01]  /*7280*/  LDSM.16.M88.4 R4, [R180+0x1000] ;  /* 0x00100000b404783b */ /* 0x000e620000000200 */
[----:B------:R-:W-:-:S02]  /*7290*/  IADD3 R56, R2, 0x10, RZ ;  /* 0x0000001002387810 */ /* 0x000fc40007ffe0ff */
[----:B------:R-:W-:Y:S01]  /*72a0*/  HMMA.16816.F32 R48, R168, R148, R48 ;  /* 0x00000094a830723c */ /* 0x000fe20000001830 */
[----:B------:R-:W-:Y:S01]  /*72b0*/  IADD3 R138, R2, 0x11, RZ ;  /* 0x00000011028a7810 */ /* 0x000fe20007ffe0ff */
[----:B------:R-:W3:Y:S01]  /*72c0*/  I2F R57, R56 ;  /* 0x0000003800397306 */ /* 0x000ee20000201400 */
[----:B------:R-:W-:Y:S01]  /*72d0*/  FSEL R59, R139, -INF , !P4 ;  /* 0xff8000008b3b7808 */ /* 0x000fe20006000000 */
[-C--:B------:R-:W-:Y:S01]  /*72e0*/  FFMA.FTZ R139, R133, R0.reuse, R61 ;  /* 0x00000000858b7223 */ /* 0x080fe2000001003d */
[----:B------:R-:W-:Y:S01]  /*72f0*/  FSEL R231, R231, -INF , !P2 ;  /* 0xff800000e7e77808 */ /* 0x000fe20005000000 */
[----:B------:R-:W-:Y:S01]  /*7300*/  FFMA.FTZ R61, R133, R0, R63 ;  /* 0x00000000853d7223 */ /* 0x000fe2000001003f */
[C---:B------:R-:W-:Y:S01]  /*7310*/  ISETP.GE.AND P6, PT, R56.reuse, R240, PT ;  /* 0x000000f03800720c */ /* 0x040fe20003fc6270 */
[----:B------:R-:W-:Y:S01]  /*7320*/  HMMA.16816.F32 R44, R160, R154, R44 ;  /* 0x0000009aa02c723c */ /* 0x000fe2000000182c */
[C---:B------:R-:W-:Y:S02]  /*7330*/  ISETP.GE.AND P5, PT, R56.reuse, R235, PT ;  /* 0x000000eb3800720c */ /* 0x040fe40003fa6270 */
[----:B------:R-:W-:-:S02]  /*7340*/  ISETP.GE.AND P4, PT, R56, R233, PT ;  /* 0x000000e93800720c */ /* 0x000fc40003f86270 */
[----:B------:R-:W-:Y:S02]  /*7350*/  ISETP.GE.AND P2, PT, R56, R220, PT ;  /* 0x000000dc3800720c */ /* 0x000fe40003f46270 */
[----:B------:R-:W4:Y:S01]  /*7360*/  I2F R56, R138 ;  /* 0x0000008a00387306 */ /* 0x000f220000201400 */
[----:B------:R-:W-:Y:S01]  /*7370*/  HMMA.16816.F32 R40, R8, R150, R40 ;  /* 0x000000960828723c */ /* 0x000fe20000001828 */
[----:B------:R-:W-:Y:S01]  /*7380*/  FSEL R63, R139, -INF , !P1 ;  /* 0xff8000008b3f7808 */ /* 0x000fe20004800000 */
[C---:B---3--:R-:W-:Y:S01]  /*7390*/  FFMA.FTZ R52, R57.reuse, R0, R52 ;  /* 0x0000000039347223 */ /* 0x048fe20000010034 */
[C---:B------:R-:W-:Y:S01]  /*73a0*/  ISETP.GE.AND P1, PT, R138.reuse, R240, PT ;  /* 0x000000f08a00720c */ /* 0x040fe20003f26270 */
[-C--:B------:R-:W-:Y:S01]  /*73b0*/  FFMA.FTZ R54, R57, R0.reuse, R54 ;  /* 0x0000000039367223 */ /* 0x080fe20000010036 */
[----:B------:R-:W-:Y:S02]  /*73c0*/  FSEL R61, R61, -INF , !P3 ;  /* 0xff8000003d3d7808 */ /* 0x000fe40005800000 */
[----:B------:R-:W-:Y:S01]  /*73d0*/  ISETP.GE.AND P3, PT, R138, R235, PT ;  /* 0x000000eb8a00720c */ /* 0x000fe20003f66270 */
[----:B--2---:R-:W-:Y:S01]  /*73e0*/  HMMA.16816.F32 R16, R160, R144, R16 ;  /* 0x00000090a010723c */ /* 0x004fe20000001810 */
[CC--:B------:R-:W-:Y:S01]  /*73f0*/  FFMA.FTZ R48, R57.reuse, R0.reuse, R48 ;  /* 0x0000000039307223 */ /* 0x0c0fe20000010030 */
[----:B------:R-:W-:Y:S01]  /*7400*/  FSEL R141, R54, -INF , !P5 ;  /* 0xff800000368d7808 */ /* 0x000fe20006800000 */
[----:B------:R-:W-:Y:S01]  /*7410*/  FFMA.FTZ R156, R57, R0, R50 ;  /* 0x00000000399c7223 */ /* 0x000fe20000010032 */
[----:B------:R-:W-:-:S02]  /*7420*/  ISETP.GE.AND P5, PT, R138, R220, PT ;  /* 0x000000dc8a00720c */ /* 0x000fc40003fa6270 */
[----:B------:R-:W-:Y:S01]  /*7430*/  FSEL R178, R48, -INF , !P4 ;  /* 0xff80000030b27808 */ /* 0x000fe20006000000 */
[-C--:B----4-:R-:W-:Y:S01]  /*7440*/  FFMA.FTZ R148, R56, R0.reuse, R53 ;  /* 0x0000000038947223 */ /* 0x090fe20000010035 */
[----:B------:R-:W-:Y:S01]  /*7450*/  HMMA.16816.F32 R20, R164, R144, R20 ;  /* 0x00000090a414723c */ /* 0x000fe20000001814 */
[----:B------:R-:W-:Y:S01]  /*7460*/  IADD3 R53, R2, 0x19, RZ ;  /* 0x0000001902357810 */ /* 0x000fe20007ffe0ff */
[-C--:B------:R-:W-:Y:S01]  /*7470*/  FFMA.FTZ R55, R56, R0.reuse, R55 ;  /* 0x0000000038377223 */ /* 0x080fe20000010037 */
[----:B------:R-:W-:Y:S01]  /*7480*/  FSEL R156, R156, -INF , !P2 ;  /* 0xff8000009c9c7808 */ /* 0x000fe20005000000 */
[CC--:B------:R-:W-:Y:S01]  /*7490*/  FFMA.FTZ R49, R56.reuse, R0.reuse, R49 ;  /* 0x0000000038317223 */ /* 0x0c0fe20000010031 */
[----:B------:R-:W2:Y:S01]  /*74a0*/  I2F R48, R53 ;  /* 0x0000003500307306 */ /* 0x000ea20000201400 */
[----:B------:R-:W-:Y:S01]  /*74b0*/  FFMA.FTZ R51, R56, R0, R51 ;  /* 0x0000000038337223 */ /* 0x000fe20000010033 */
[----:B------:R-:W-:Y:S01]  /*74c0*/  FSEL R145, R52, -INF , !P6 ;  /* 0xff80000034917808 */ /* 0x000fe20007000000 */
[----:B------:R-:W-:Y:S01]  /*74d0*/  HMMA.16816.F32 R44, R168, R150, R44 ;  /* 0x00000096a82c723c */ /* 0x000fe2000000182c */
[----:B------:R-:W-:-:S02]  /*74e0*/  IADD3 R52, R2, 0x18, RZ ;  /* 0x0000001802347810 */ /* 0x000fc40007ffe0ff */
[----:B------:R-:W-:Y:S02]  /*74f0*/  ISETP.GE.AND P6, PT, R138, R233, PT ;  /* 0x000000e98a00720c */ /* 0x000fe40003fc6270 */
[----:B------:R-:W3:Y:S01]  /*7500*/  I2F R50, R52 ;  /* 0x0000003400327306 */ /* 0x000ee20000201400 */
[C---:B------:R-:W-:Y:S02]  /*7510*/  ISETP.GE.AND P4, PT, R52.reuse, R240, PT ;  /* 0x000000f03400720c */ /* 0x040fe40003f86270 */
[----:B-1----:R-:W-:Y:S01]  /*7520*/  HMMA.16816.F32 R36, R8, R4, R36 ;  /* 0x000000040824723c */ /* 0x002fe20000001824 */
[----:B------:R-:W-:Y:S02]  /*7530*/  ISETP.GE.AND P2, PT, R52, R235, PT ;  /* 0x000000eb3400720c */ /* 0x000fe40003f46270 */
[----:B------:R-:W-:Y:S01]  /*7540*/  FSEL R148, R148, -INF , !P1 ;  /* 0xff80000094947808 */ /* 0x000fe20004800000 */
[-C--:B--2---:R-:W-:Y:S01]  /*7550*/  FFMA.FTZ R155, R48, R0.reuse, R41 ;  /* 0x00000000309b7223 */ /* 0x084fe20000010029 */
[----:B------:R-:W-:Y:S01]  /*7560*/  ISETP.GE.AND P1, PT, R52, R233, PT ;  /* 0x000000e93400720c */ /* 0x000fe20003f26270 */
[----:B------:R-:W-:-:S02]  /*7570*/  FFMA.FTZ R150, R48, R0, R43 ;  /* 0x0000000030967223 */ /* 0x000fc4000001002b */
[----:B------:R-:W-:Y:S01]  /*7580*/  HMMA.16816.F32 R32, R168, R4, R32 ;  /* 0x00000004a820723c */ /* 0x000fe20000001820 */
[----:B------:R-:W-:Y:S02]  /*7590*/  FSEL R143, R55, -INF , !P3 ;  /* 0xff800000378f7808 */ /* 0x000fe40005800000 */
[----:B------:R-:W-:Y:S01]  /*75a0*/  ISETP.GE.AND P3, PT, R52, R220, PT ;  /* 0x000000dc3400720c */ /* 0x000fe20003f66270 */
[CC--:B---3--:R-:W-:Y:S01]  /*75b0*/  FFMA.FTZ R40, R50.reuse, R0.reuse, R40 ;  /* 0x0000000032287223 */ /* 0x0c8fe20000010028 */
[----:B------:R-:W-:Y:S01]  /*75c0*/  FSEL R179, R49, -INF , !P6 ;  /* 0xff80000031b37808 */ /* 0x000fe20007000000 */
[-C--:B------:R-:W-:Y:S01]  /*75d0*/  FFMA.FTZ R42, R50, R0.reuse, R42 ;  /* 0x00000000322a7223 */ /* 0x080fe2000001002a */
[----:B------:R-:W-:Y:S01]  /*75e0*/  IADD3 R4, R2, 0x20, RZ ;  /* 0x0000002002047810 */ /* 0x000fe20007ffe0ff */
[-C--:B------:R-:W-:Y:S01]  /*75f0*/  HMMA.16816.F32 R12, R160, R146.reuse, R12 ;  /* 0x00000092a00c723c */ /* 0x080fe2000000180c */
[----:B------:R-:W-:Y:S01]  /*7600*/  FSEL R152, R40, -INF , !P4 ;  /* 0xff80000028987808 */ /* 0x000fe20006000000 */
[CC--:B------:R-:W-:Y:S01]  /*7610*/  FFMA.FTZ R230, R50.reuse, R0.reuse, R44 ;  /* 0x0000000032e67223 */ /* 0x0c0fe2000001002c */
[----:B------:R-:W1:Y:S01]  /*7620*/  I2F R5, R4 ;  /* 0x0000000400057306 */ /* 0x000e620000201400 */
[----:B------:R-:W-:Y:S01]  /*7630*/  FFMA.FTZ R46, R50, R0, R46 ;  /* 0x00000000322e7223 */ /* 0x000fe2000001002e */
[----:B------:R-:W-:Y:S01]  /*7640*/  ISETP.GE.AND P6, PT, R53, R240, PT ;  /* 0x000000f03500720c */ /* 0x000fe20003fc6270 */
[CC--:B------:R-:W-:Y:S01]  /*7650*/  FFMA.FTZ R47, R48.reuse, R0.reuse, R47 ;  /* 0x00000000302f7223 */ /* 0x0c0fe2000001002f */
[----:B------:R-:W-:Y:S01]  /*7660*/  FSEL R161, R51, -INF , !P5 ;  /* 0xff80000033a17808 */ /* 0x000fe20006800000 */
[----:B------:R-:W-:Y:S01]  /*7670*/  HMMA.16816.F32 R172, R164, R146, R172 ;  /* 0x00000092a4ac723c */ /* 0x000fe200000018ac */
[----:B------:R-:W-:Y:S01]  /*7680*/  ISETP.GE.AND P5, PT, R53, R235, PT ;  /* 0x000000eb3500720c */ /* 0x000fe20003fa6270 */
[----:B------:R-:W-:Y:S01]  /*7690*/  FFMA.FTZ R45, R48, R0, R45 ;  /* 0x00000000302d7223 */ /* 0x000fe2000001002d */
[----:B------:R-:W-:-:S02]  /*76a0*/  IADD3 R44, R2, 0x21, RZ ;  /* 0x00000021022c7810 */ /* 0x000fc40007ffe0ff */
[----:B------:R-:W-:Y:S02]  /*76b0*/  FSEL R230, R230, -INF , !P1 ;  /* 0xff800000e6e67808 */ /* 0x000fe40004800000 */
[----:B------:R-:W-:Y:S01]  /*76c0*/  FSEL R147, R42, -INF , !P2 ;  /* 0xff8000002a937808 */ /* 0x000fe20005000000 */
[-C--:B------:R-:W-:Y:S01]  /*76d0*/  HMMA.16816.F32 R24, R8, R6.reuse, R24 ;  /* 0x000000060818723c */ /* 0x080fe20000001818 */
[----:B------:R-:W2:Y:S01]  /*76e0*/  LDSM.16.M88.4 R40, [R180+0x1800] ;  /* 0x00180000b428783b */ /* 0x000ea20000000200 */
[----:B------:R-:W-:Y:S01]  /*76f0*/  ISETP.GE.AND P2, PT, R53, R220, PT ;  /* 0x000000dc3500720c */ /* 0x000fe20003f46270 */
[C---:B-1----:R-:W-:Y:S01]  /*7700*/  FFMA.FTZ R36, R5.reuse, R0, R36 ;  /* 0x0000000005247223 */ /* 0x042fe20000010024 */
[----:B------:R-:W-:Y:S01]  /*7710*/  ISETP.GE.AND P1, PT, R4, R240, PT ;  /* 0x000000f00400720c */ /* 0x000fe20003f26270 */
[CC--:B------:R-:W-:Y:S01]  /*7720*/  FFMA.FTZ R38, R5.reuse, R0.reuse, R38 ;  /* 0x0000000005267223 */ /* 0x0c0fe20000010026 */
[----:B------:R-:W-:Y:S01]  /*7730*/  FSEL R159, R46, -INF , !P3 ;  /* 0xff8000002e9f7808 */ /* 0x000fe20005800000 */
[CC--:B------:R-:W-:Y:S01]  /*7740*/  FFMA.FTZ R32, R5.reuse, R0.reuse, R32 ;  /* 0x0000000005207223 */ /* 0x0c0fe20000010020 */
[----:B------:R-:W-:Y:S01]  /*7750*/  ISETP.GE.AND P3, PT, R4, R235, PT ;  /* 0x000000eb0400720c */ /* 0x000fe20003f66270 */
[----:B------:R-:W-:Y:S01]  /*7760*/  FFMA.FTZ R34, R5, R0, R34 ;  /* 0x0000000005227223 */ /* 0x000fe20000010022 */
[----:B------:R-:W-:Y:S01]  /*7770*/  FSEL R155, R155, -INF , !P6 ;  /* 0xff8000009b9b7808 */ /* 0x000fe20007000000 */
[----:B------:R-:W-:Y:S01]  /*7780*/  HMMA.16816.F32 R28, R168, R6, R28 ;  /* 0x00000006a81c723c */ /* 0x000fe2000000181c */
[----:B------:R-:W-:Y:S01]  /*7790*/  FSEL R150, R150, -INF , !P5 ;  /* 0xff80000096967808 */ /* 0x000fe20006800000 */
[----:B------:R-:W-:-:S04]  /*77a0*/  DEPBAR.LE SB0, 0x0 ;  /* 0x000080000000791a */ /* 0x000fc80000000000 */
[C---:B------:R-:W-:Y:S02]  /*77b0*/  ISETP.GE.AND P6, PT, R4.reuse, R233, PT ;  /* 0x000000e90400720c */ /* 0x040fe40003fc6270 */
[----:B------:R-:W-:Y:S02]  /*77c0*/  ISETP.GE.AND P5, PT, R4, R220, PT ;  /* 0x000000dc0400720c */ /* 0x000fe40003fa6270 */
[----:B------:R-:W1:Y:S01]  /*77d0*/  I2F R4, R44 ;  /* 0x0000002c00047306 */ /* 0x000e620000201400 */
[----:B------:R-:W-:Y:S02]  /*77e0*/  FSEL R157, R47, -INF , !P2 ;  /* 0xff8000002f9d7808 */ /* 0x000fe40005000000 */
[----:B------:R-:W-:Y:S02]  /*77f0*/  FSEL R47, R36, -INF , !P1 ;  /* 0xff800000242f7808 */ /* 0x000fe40004800000 */
[----:B------:R-:W-:Y:S02]  /*7800*/  FSEL R36, R38, -INF , !P3 ;  /* 0xff80000026247808 */ /* 0x000fe40005800000 */
[----:B------:R-:W-:-:S02]  /*7810*/  IADD3 R38, R2, 0x28, RZ ;  /* 0x0000002802267810 */ /* 0x000fc40007ffe0ff */
[----:B------:R-:W-:Y:S02]  /*7820*/  IADD3 R6, R2, 0x29, RZ ;  /* 0x0000002902067810 */ /* 0x000fe40007ffe0ff */
[----:B------:R-:W3:Y:S01]  /*7830*/  I2F R5, R38 ;  /* 0x0000002600057306 */ /* 0x000ee20000201400 */
[----:B------:R-:W-:Y:S02]  /*7840*/  FSEL R151, R32, -INF , !P6 ;  /* 0xff80000020977808 */ /* 0x000fe40007000000 */
[----:B------:R-:W-:Y:S01]  /*7850*/  FSEL R144, R34, -INF , !P5 ;  /* 0xff80000022907808 */ /* 0x000fe20006800000 */
[-C--:B-1----:R-:W-:Y:S01]  /*7860*/  FFMA.FTZ R37, R4, R0.reuse, R37 ;  /* 0x0000000004257223 */ /* 0x082fe20000010025 */
[----:B------:R-:W-:Y:S01]  /*7870*/  ISETP.GE.AND P1, PT, R44, R233, PT ;  /* 0x000000e92c00720c */ /* 0x000fe20003f26270 */
[----:B------:R-:W-:Y:S01]  /*7880*/  FFMA.FTZ R39, R4, R0, R39 ;  /* 0x0000000004277223 */ /* 0x000fe20000010027 */
[----:B------:R-:W-:Y:S01]  /*7890*/  ISETP.GE.AND P3, PT, R44, R220, PT ;  /* 0x000000dc2c00720c */ /* 0x000fe20003f66270 */
[----:B------:R-:W-:Y:S01]  /*78a0*/  FFMA.FTZ R33, R4, R0, R33 ;  /* 0x0000000004217223 */ /* 0x000fe20000010021 */
[----:B------:R-:W-:Y:S01]  /*78b0*/  ISETP.GE.AND P6, PT, R38, R240, PT ;  /* 0x000000f02600720c */ /* 0x000fe20003fc6270 */
[-C--:B------:R-:W-:Y:S01]  /*78c0*/  FFMA.FTZ R35, R4, R0.reuse, R35 ;  /* 0x0000000004237223 */ /* 0x080fe20000010023 */
[----:B------:R-:W-:Y:S01]  /*78d0*/  ISETP.GE.AND P5, PT, R38, R235, PT ;  /* 0x000000eb2600720c */ /* 0x000fe20003fa6270 */
[----:B------:R-:W1:Y:S01]  /*78e0*/  I2F R4, R6 ;  /* 0x0000000600047306 */ /* 0x000e620000201400 */
[----:B------:R-:W-:Y:S01]  /*78f0*/  ISETP.GE.AND P4, PT, R53, R233, PT ;  /* 0x000000e93500720c */ /* 0x000fe20003f86270 */
[-C--:B--2---:R-:W-:Y:S01]  /*7900*/  HMMA.16816.F32 R20, R8, R40.reuse, R20 ;  /* 0x000000280814723c */ /* 0x084fe20000001814 */
[-C--:B---3--:R-:W-:Y:S01]  /*7910*/  FFMA.FTZ R24, R5, R0.reuse, R24 ;  /* 0x0000000005187223 */ /* 0x088fe20000010018 */
[----:B------:R-:W-:Y:S01]  /*7920*/  FSEL R154, R33, -INF , !P1 ;  /* 0xff800000219a7808 */ /* 0x000fe20004800000 */
[-C--:B------:R-:W-:Y:S01]  /*7930*/  FFMA.FTZ R26, R5, R0.reuse, R26 ;  /* 0x00000000051a7223 */ /* 0x080fe2000001001a */
[----:B------:R-:W-:Y:S01]  /*7940*/  FSEL R146, R35, -INF , !P3 ;  /* 0xff80000023927808 */ /* 0x000fe20005800000 */
[CC--:B------:R-:W-:Y:S01]  /*7950*/  FFMA.FTZ R28, R5.reuse, R0.reuse, R28 ;  /* 0x00000000051c7223 */ /* 0x0c0fe2000001001c */
[----:B------:R-:W-:Y:S01]  /*7960*/  FSEL R50, R24, -INF , !P6 ;  /* 0xff80000018327808 */ /* 0x000fe20007000000 */
[----:B------:R-:W-:Y:S01]  /*7970*/  FFMA.FTZ R30, R5, R0, R30 ;  /* 0x00000000051e7223 */ /* 0x000fe2000001001e */
[----:B------:R-:W-:Y:S01]  /*7980*/  FSEL R26, R26, -INF , !P5 ;  /* 0xff8000001a1a7808 */ /* 0x000fe20006800000 */
[----:B------:R-:W-:Y:S01]  /*7990*/  HMMA.16816.F32 R16, R168, R40, R16 ;  /* 0x00000028a810723c */ /* 0x000fe20000001810 */
[----:B------:R-:W-:-:S02]  /*79a0*/  FSEL R228, R45, -INF , !P4 ;  /* 0xff8000002de47808 */ /* 0x000fc40006000000 */
[C---:B------:R-:W-:Y:S02]  /*79b0*/  ISETP.GE.AND P1, PT, R6.reuse, R240, PT ;  /* 0x000000f00600720c */ /* 0x040fe40003f26270 */
[----:B------:R-:W-:Y:S01]  /*79c0*/  ISETP.GE.AND P3, PT, R6, R235, PT ;  /* 0x000000eb0600720c */ /* 0x000fe20003f66270 */
[-C--:B-1----:R-:W-:Y:S01]  /*79d0*/  FFMA.FTZ R55, R4, R0.reuse, R25 ;  /* 0x0000000004377223 */ /* 0x082fe20000010019 */
[----:B------:R-:W-:Y:S01]  /*79e0*/  ISETP.GE.AND P6, PT, R6, R233, PT ;  /* 0x000000e90600720c */ /* 0x000fe20003fc6270 */
[----:B------:R-:W-:Y:S01]  /*79f0*/  FFMA.FTZ R25, R4, R0, R27 ;  /* 0x0000000004197223 */ /* 0x000fe2000001001b */
[----:B------:R-:W-:Y:S01]  /*7a00*/  ISETP.GE.AND P5, PT, R6, R220, PT ;  /* 0x000000dc0600720c */ /* 0x000fe20003fa6270 */
[----:B------:R-:W-:Y:S01]  /*7a10*/  HMMA.16816.F32 R172, R8, R42, R172 ;  /* 0x0000002a08ac723c */ /* 0x000fe200000018ac */
[----:B------:R-:W-:Y:S01]  /*7a20*/  ISETP.GE.AND P4, PT, R44, R240, PT ;  /* 0x000000f02c00720c */ /* 0x000fe20003f86270 */
[-C--:B------:R-:W-:Y:S01]  /*7a30*/  FFMA.FTZ R29, R4, R0.reuse, R29 ;  /* 0x00000000041d7223 */ /* 0x080fe2000001001d */
[----:B------:R-:W-:Y:S01]  /*7a40*/  ISETP.GE.AND P2, PT, R44, R235, PT ;  /* 0x000000eb2c00720c */ /* 0x000fe20003f46270 */
[----:B------:R-:W-:Y:S01]  /*7a50*/  FFMA.FTZ R31, R4, R0, R31 ;  /* 0x00000000041f7223 */ /* 0x000fe2000001001f */
[----:B------:R-:W-:-:S02]  /*7a60*/  IADD3 R6, R2, 0x30, RZ ;  /* 0x0000003002067810 */ /* 0x000fc40007ffe0ff */
[----:B------:R-:W-:Y:S01]  /*7a70*/  FSEL R48, R37, -INF , !P4 ;  /* 0xff80000025307808 */ /* 0x000fe20006000000 */
[----:B------:R-:W-:Y:S01]  /*7a80*/  HMMA.16816.F32 R12, R168, R42, R12 ;  /* 0x0000002aa80c723c */ /* 0x000fe2000000180c */
[----:B------:R-:W-:Y:S01]  /*7a90*/  FSEL R44, R39, -INF , !P2 ;  /* 0xff800000272c7808 */ /* 0x000fe20005000000 */
[----:B------:R-:W1:Y:S01]  /*7aa0*/  I2F R5, R6 ;  /* 0x0000000600057306 */ /* 0x000e620000201400 */
[C---:B------:R-:W-:Y:S02]  /*7ab0*/  ISETP.GE.AND P4, PT, R38.reuse, R233, PT ;  /* 0x000000e92600720c */ /* 0x040fe40003f86270 */
[----:B------:R-:W-:Y:S02]  /*7ac0*/  ISETP.GE.AND P2, PT, R38, R220, PT ;  /* 0x000000dc2600720c */ /* 0x000fe40003f46270 */
[----:B------:R-:W-:Y:S02]  /*7ad0*/  FSEL R158, R28, -INF , !P4 ;  /* 0xff8000001c9e7808 */ /* 0x000fe40006000000 */
[----:B------:R-:W-:-:S02]  /*7ae0*/  FSEL R149, R30, -INF , !P2 ;  /* 0xff8000001e957808 */ /* 0x000fc40005000000 */
[----:B------:R-:W-:Y:S02]  /*7af0*/  FSEL R55, R55, -INF , !P1 ;  /* 0xff80000037377808 */ /* 0x000fe40004800000 */
[----:B------:R-:W-:Y:S02]  /*7b00*/  FSEL R25, R25, -INF , !P3 ;  /* 0xff80000019197808 */ /* 0x000fe40005800000 */
[C---:B------:R-:W-:Y:S02]  /*7b10*/  ISETP.GE.AND P4, PT, R6.reuse, R240, PT ;  /* 0x000000f00600720c */ /* 0x040fe40003f86270 */
[C---:B------:R-:W-:Y:S01]  /*7b20*/  ISETP.GE.AND P2, PT, R6.reuse, R235, PT ;  /* 0x000000eb0600720c */ /* 0x040fe20003f46270 */
[CC--:B-1----:R-:W-:Y:S01]  /*7b30*/  FFMA.FTZ R20, R5.reuse, R0.reuse, R20 ;  /* 0x0000000005147223 */ /* 0x0c2fe20000010014 */
[C---:B------:R-:W-:Y:S01]  /*7b40*/  ISETP.GE.AND P1, PT, R6.reuse, R233, PT ;  /* 0x000000e90600720c */ /* 0x040fe20003f26270 */
[C---:B------:R-:W-:Y:S01]  /*7b50*/  FFMA.FTZ R22, R5.reuse, R0, R22 ;  /* 0x0000000005167223 */ /* 0x040fe20000010016 */
[----:B------:R-:W-:Y:S01]  /*7b60*/  ISETP.GE.AND P3, PT, R6, R220, PT ;  /* 0x000000dc0600720c */ /* 0x000fe20003f66270 */
[CC--:B------:R-:W-:Y:S01]  /*7b70*/  FFMA.FTZ R16, R5.reuse, R0.reuse, R16 ;  /* 0x0000000005107223 */ /* 0x0c0fe20000010010 */
[C---:B------:R-:W-:Y:S01]  /*7b80*/  IADD3 R6, R2.reuse, 0x31, RZ ;  /* 0x0000003102067810 */ /* 0x040fe20007ffe0ff */
[----:B------:R-:W-:Y:S01]  /*7b90*/  FFMA.FTZ R18, R5, R0, R18 ;  /* 0x0000000005127223 */ /* 0x000fe20000010012 */
[----:B------:R-:W-:-:S02]  /*7ba0*/  IADD3 R4, R2, 0x38, RZ ;  /* 0x0000003802047810 */ /* 0x000fc40007ffe0ff */
[----:B------:R-:W1:Y:S01]  /*7bb0*/  I2F R7, R6 ;  /* 0x0000000600077306 */ /* 0x000e620000201400 */
[----:B------:R-:W-:Y:S02]  /*7bc0*/  FSEL R160, R29, -INF , !P6 ;  /* 0xff8000001da07808 */ /* 0x000fe40007000000 */
[----:B------:R-:W-:Y:S02]  /*7bd0*/  FSEL R153, R31, -INF , !P5 ;  /* 0xff8000001f997808 */ /* 0x000fe40006800000 */
[----:B------:R-:W-:Y:S02]  /*7be0*/  FSEL R24, R20, -INF , !P4 ;  /* 0xff80000014187808 */ /* 0x000fe40006000000 */
[----:B------:R-:W-:Y:S02]  /*7bf0*/  FSEL R28, R22, -INF , !P2 ;  /* 0xff800000161c7808 */ /* 0x000fe40005000000 */
[C---:B------:R-:W-:Y:S02]  /*7c00*/  ISETP.GE.AND P6, PT, R6.reuse, R240, PT ;  /* 0x000000f00600720c */ /* 0x040fe40003fc6270 */
[----:B------:R-:W-:-:S02]  /*7c10*/  ISETP.GE.AND P5, PT, R6, R235, PT ;  /* 0x000000eb0600720c */ /* 0x000fc40003fa6270 */
[C---:B------:R-:W-:Y:S01]  /*7c20*/  ISETP.GE.AND P4, PT, R6.reuse, R233, PT ;  /* 0x000000e90600720c */ /* 0x040fe20003f86270 */
[----:B------:R-:W-:Y:S01]  /*7c30*/  BAR.SYNC.DEFER_BLOCKING 0x0 ;  /* 0x0000000000007b1d */ /* 0x000fe20000010000 */
[----:B------:R-:W-:Y:S01]  /*7c40*/  ISETP.GE.AND P2, PT, R6, R220, PT ;  /* 0x000000dc0600720c */ /* 0x000fe20003f46270 */
[CC--:B-1----:R-:W-:Y:S01]  /*7c50*/  FFMA.FTZ R21, R7.reuse, R0.reuse, R21 ;  /* 0x0000000007157223 */ /* 0x0c2fe20000010015 */
[----:B------:R-:W-:Y:S01]  /*7c60*/  FSEL R57, R16, -INF , !P1 ;  /* 0xff80000010397808 */ /* 0x000fe20004800000 */
[-C--:B------:R-:W-:Y:S01]  /*7c70*/  FFMA.FTZ R23, R7, R0.reuse, R23 ;  /* 0x0000000007177223 */ /* 0x080fe20000010017 */
[----:B------:R-:W-:Y:S01]  /*7c80*/  FSEL R52, R18, -INF , !P3 ;  /* 0xff80000012347808 */ /* 0x000fe20005800000 */
[----:B------:R-:W1:Y:S01]  /*7c90*/  I2F R6, R4 ;  /* 0x0000000400067306 */ /* 0x000e620000201400 */
        /* <DEDUP_REMOVED lines=8> */
[----:B------:R-:W2:Y:S01]  /*7d20*/  I2F R4, R2 ;  /* 0x0000000200047306 */ /* 0x000ea20000201400 */
[----:B------:R-:W-:Y:S01]  /*7d30*/  FSEL R56, R17, -INF , !P4 ;  /* 0xff80000011387808 */ /* 0x000fe20006000000 */
[CC--:B-1----:R-:W-:Y:S01]  /*7d40*/  FFMA.FTZ R31, R6.reuse, R0.reuse, R172 ;  /* 0x00000000061f7223 */ /* 0x0c2fe200000100ac */
[----:B------:R-:W-:Y:S01]  /*7d50*/  FSEL R51, R19, -INF , !P2 ;  /* 0xff80000013337808 */ /* 0x000fe20005000000 */
[----:B------:R-:W-:Y:S01]  /*7d60*/  FFMA.FTZ R30, R6, R0, R174 ;  /* 0x00000000061e7223 */ /* 0x000fe200000100ae */
[----:B------:R-:W-:Y:S01]  /*7d70*/  ISETP.GE.AND P4, PT, R2, R240, PT ;  /* 0x000000f00200720c */ /* 0x000fe20003f86270 */
[CC--:B------:R-:W-:Y:S01]  /*7d80*/  FFMA.FTZ R12, R6.reuse, R0.reuse, R12 ;  /* 0x00000000060c7223 */ /* 0x0c0fe2000001000c */
[----:B------:R-:W-:Y:S01]  /*7d90*/  FSEL R31, R31, -INF , !P1 ;  /* 0xff8000001f1f7808 */ /* 0x000fe20004800000 */
[----:B------:R-:W-:Y:S01]  /*7da0*/  FFMA.FTZ R14, R6, R0, R14 ;  /* 0x00000000060e7223 */ /* 0x000fe2000001000e */
[----:B------:R-:W-:-:S02]  /*7db0*/  FSEL R30, R30, -INF , !P3 ;  /* 0xff8000001e1e7808 */ /* 0x000fc40005800000 */
[C---:B------:R-:W-:Y:S02]  /*7dc0*/  ISETP.GE.AND P2, PT, R2.reuse, R235, PT ;  /* 0x000000eb0200720c */ /* 0x040fe40003f46270 */
[C---:B------:R-:W-:Y:S02]  /*7dd0*/  ISETP.GE.AND P1, PT, R2.reuse, R233, PT ;  /* 0x000000e90200720c */ /* 0x040fe40003f26270 */
[----:B------:R-:W-:Y:S01]  /*7de0*/  ISETP.GE.AND P3, PT, R2, R220, PT ;  /* 0x000000dc0200720c */ /* 0x000fe20003f66270 */
[-C--:B--2---:R-:W-:Y:S01]  /*7df0*/  FFMA.FTZ R6, R4, R0.reuse, R64 ;  /* 0x0000000004067223 */ /* 0x084fe20000010040 */
[----:B------:R-:W-:Y:S01]  /*7e00*/  IADD3 R2, R2, 0x39, RZ ;  /* 0x0000003902027810 */ /* 0x000fe20007ffe0ff */
[-C--:B------:R-:W-:Y:S01]  /*7e10*/  FFMA.FTZ R140, R4, R0.reuse, R140 ;  /* 0x00000000048c7223 */ /* 0x080fe2000001008c */
[----:B------:R-:W-:Y:S01]  /*7e20*/  FSEL R133, R12, -INF , !P6 ;  /* 0xff8000000c857808 */ /* 0x000fe20007000000 */
[----:B------:R-:W-:Y:S01]  /*7e30*/  FFMA.FTZ R142, R4, R0, R142 ;  /* 0x00000000048e7223 */ /* 0x000fe2000001008e */
[----:B------:R-:W1:Y:S01]  /*7e40*/  I2F R5, R2 ;  /* 0x0000000200057306 */ /* 0x000e620000201400 */
[----:B------:R-:W-:-:S02]  /*7e50*/  FSEL R6, R6, -INF , !P1 ;  /* 0xff80000006067808 */ /* 0x000fc40004800000 */
[----:B------:R-:W-:Y:S02]  /*7e60*/  ISETP.GE.AND P1, PT, R221, 0x3, PT ;  /* 0x00000003dd00780c */ /* 0x000fe40003f26270 */
[----:B------:R-:W-:Y:S02]  /*7e70*/  FSEL R49, R14, -INF , !P5 ;  /* 0xff8000000e317808 */ /* 0x000fe40006800000 */
[----:B------:R-:W-:Y:S02]  /*7e80*/  FSEL R241, R140, -INF , !P4 ;  /* 0xff8000008cf17808 */ /* 0x000fe40006000000 */
[----:B------:R-:W-:Y:S02]  /*7e90*/  FSEL R142, R142, -INF , !P2 ;  /* 0xff8000008e8e7808 */ /* 0x000fe40005000000 */
[C---:B------:R-:W-:Y:S02]  /*7ea0*/  ISETP.GE.AND P6, PT, R2.reuse, R240, PT ;  /* 0x000000f00200720c */ /* 0x040fe40003fc6270 */
[----:B------:R-:W-:-:S02]  /*7eb0*/  ISETP.GE.AND P5, PT, R2, R235, PT ;  /* 0x000000eb0200720c */ /* 0x000fc40003fa6270 */
[C---:B------:R-:W-:Y:S01]  /*7ec0*/  ISETP.GE.AND P4, PT, R2.reuse, R233, PT ;  /* 0x000000e90200720c */ /* 0x040fe20003f86270 */
[C---:B-1----:R-:W-:Y:S01]  /*7ed0*/  FFMA.FTZ R46, R5.reuse, R0, R173 ;  /* 0x00000000052e7223 */ /* 0x042fe200000100ad */
[----:B------:R-:W-:Y:S01]  /*7ee0*/  ISETP.GE.AND P2, PT, R2, R220, PT ;  /* 0x000000dc0200720c */ /* 0x000fe20003f46270 */
[-C--:B------:R-:W-:Y:S02]  /*7ef0*/  FFMA.FTZ R2, R4, R0.reuse, R66 ;  /* 0x0000000004027223 */ /* 0x080fe40000010042 */
[CC--:B------:R-:W-:Y:S01]  /*7f00*/  FFMA.FTZ R43, R5.reuse, R0.reuse, R175 ;  /* 0x00000000052b7223 */ /* 0x0c0fe200000100af */
[----:B------:R-:W-:Y:S01]  /*7f10*/  FSEL R46, R46, -INF , !P6 ;  /* 0xff8000002e2e7808 */ /* 0x000fe20007000000 */
[CC--:B------:R-:W-:Y:S01]  /*7f20*/  FFMA.FTZ R13, R5.reuse, R0.reuse, R13 ;  /* 0x00000000050d7223 */ /* 0x0c0fe2000001000d */
[----:B------:R-:W-:Y:S01]  /*7f30*/  FSEL R2, R2, -INF , !P3 ;  /* 0xff80000002027808 */ /* 0x000fe20005800000 */
[----:B------:R-:W-:Y:S01]  /*7f40*/  FFMA.FTZ R15, R5, R0, R15 ;  /* 0x00000000050f7223 */ /* 0x000fe2000001000f */
[----:B------:R-:W-:-:S02]  /*7f50*/  FSEL R43, R43, -INF , !P5 ;  /* 0xff8000002b2b7808 */ /* 0x000fc40006800000 */
        /* <DEDUP_REMOVED lines=51> */
.L_x_748:
[----:B------:R-:W-:Y:S05]  /*8290*/  BSYNC B0 ;  /* 0x0000000000007941 */ /* 0x000fea0003800000 */
.L_x_747:
[----:B------:R-:W0:Y:S02]  /*82a0*/  LDGDEPBAR ;  /* 0x00000000000079af */ /* 0x000e240000000000 */
.L_x_746:
[----:B------:R-:W-:Y:S01]  /*82b0*/  FMNMX.FTZ R5, R135, R6, !PT ;  /* 0x0000000687057209 */ /* 0x000fe20007810000 */
[----:B------:R-:W-:Y:S01]  /*82c0*/  IMAD.WIDE.U32 R166, R234, -0x326172a9, RZ ;  /* 0xcd9e8d57eaa67825 */ /* 0x000fe200078e00ff */
[----:B------:R-:W-:Y:S01]  /*82d0*/  FMNMX.FTZ R7, R134, R2, !PT ;  /* 0x0000000286077209 */ /* 0x000fe20007810000 */
[----:B------:R-:W3:Y:S01]  /*82e0*/  LDC.U8 R45, c[0x0][0x2d8] ;  /* 0x0000b600ff2d7b82 */ /* 0x000ee20000000000 */
[----:B------:R-:W-:Y:S01]  /*82f0*/  FMNMX.FTZ R5, R176, R5, !PT ;  /* 0x00000005b0057209 */ /* 0x000fe20007810000 */
[----:B------:R-:W-:Y:S01]  /*8300*/  IMAD.WIDE.U32 R170, R226, -0x2daee0ad, RZ ;  /* 0xd2511f53e2aa7825 */ /* 0x000fe200078e00ff */
[----:B------:R-:W-:Y:S01]  /*8310*/  FMNMX.FTZ R7, R3, R7, !PT ;  /* 0x0000000703077209 */ /* 0x000fe20007810000 */
[----:B-1----:R-:W-:Y:S01]  /*8320*/  LDSM.16.MT88.4 R16, [R188+0x6000] ;  /* 0x00600000bc10783b */ /* 0x002fe20000004200 */
[----:B------:R-:W-:Y:S01]  /*8330*/  FMNMX.FTZ R5, R62, R5, !PT ;  /* 0x000000053e057209 */ /* 0x000fe20007810000 */
[----:B------:R-:W-:Y:S01]  /*8340*/  IMAD.WIDE.U32 R168, R232, -0x326172a9, RZ ;  /* 0xcd9e8d57e8a87825 */ /* 0x000fe200078e00ff */
[----:B------:R-:W-:Y:S01]  /*8350*/  FMNMX.FTZ R7, R60, R7, !PT ;  /* 0x000000073c077209 */ /* 0x000fe20007810000 */
        /* <DEDUP_REMOVED lines=27> */
[----:B------:R-:W-:Y:S01]  /*8510*/  LOP3.LUT R164, R167, R227, RZ, 0x3c, !PT ;  /* 0x000000e3a7a47212 */ /* 0x000fe200078e3cff */
[----:B------:R-:W1:Y:S01]  /*8520*/  SHFL.BFLY PT, R4, R5, 0x2, 0x1f ;  /* 0x0c401f0005047f89 */ /* 0x000e6200000e0000 */
[----:B------:R-:W-:Y:S01]  /*8530*/  IMAD.SHL.U32 R167, R132, 0x2, RZ ;  /* 0x0000000284a77824 */ /* 0x000fe200078e00ff */
[----:B---3--:R-:W-:Y:S02]  /*8540*/  PRMT R45, R45, 0x7054, R45 ;  /* 0x000070542d2d7816 */ /* 0x008fe4000000002d */
[----:B------:R-:W-:Y:S02]  /*8550*/  IMAD.WIDE.U32 R164, R164, -0x2daee0ad, RZ ;  /* 0xd2511f53a4a47825 */ /* 0x000fe400078e00ff */
[----:B------:R-:W-:-:S03]  /*8560*/  LOP3.LUT R174, R171, UR25, R167, 0x96, !PT ;  /* 0x00000019abae7c12 */ /* 0x000fc6000f8e96a7 */
[----:B------:R-:W-:Y:S02]  /*8570*/  LOP3.LUT R162, R165, UR14, R170, 0x96, !PT ;  /* 0x0000000ea5a27c12 */ /* 0x000fe4000f8e96aa */
[----:B------:R-:W-:Y:S01]  /*8580*/  IMAD.WIDE.U32 R174, R174, -0x326172a9, RZ ;  /* 0xcd9e8d57aeae7825 */ /* 0x000fe200078e00ff */
[----:B------:R-:W-:-:S03]  /*8590*/  LOP3.LUT R165, R169, R227, RZ, 0x3c, !PT ;  /* 0x000000e3a9a57212 */ /* 0x000fc600078e3cff */
[----:B------:R-:W-:-:S04]  /*85a0*/  IMAD.WIDE.U32 R162, R162, -0x326172a9, RZ ;  /* 0xcd9e8d57a2a27825 */ /* 0x000fc800078e00ff */
[----:B------:R-:W-:Y:S01]  /*85b0*/  IMAD R165, R165, -0x2daee0ad, RZ ;  /* 0xd2511f53a5a57824 */ /* 0x000fe200078e02ff */
[--C-:B--2---:R-:W-:Y:S02]  /*85c0*/  LOP3.LUT R8, R163, UR13, R174.reuse, 0x96, !PT ;  /* 0x0000000da3087c12 */ /* 0x104fe4000f8e96ae */
[----:B------:R-:W-:Y:S02]  /*85d0*/  LOP3.LUT R174, R243, UR13, R174, 0x96, !PT ;  /* 0x0000000df3ae7c12 */ /* 0x000fe4000f8e96ae */
[----:B-1----:R-:W-:Y:S01]  /*85e0*/  FMNMX.FTZ R4, R5, R4, !PT ;  /* 0x0000000405047209 */ /* 0x002fe20007810000 */
[----:B------:R-:W-:Y:S01]  /*85f0*/  IMAD.WIDE.U32 R8, R8, -0x2daee0ad, RZ ;  /* 0xd2511f5308087825 */ /* 0x000fe200078e00ff */
[----:B------:R-:W1:Y:S04]  /*8600*/  SHFL.BFLY PT, R5, R7, 0x2, 0x1f ;  /* 0x0c401f0007057f89 */ /* 0x000e6800000e0000 */
[----:B------:R-:W2:Y:S01]  /*8610*/  SHFL.BFLY PT, R177, R4, 0x1, 0x1f ;  /* 0x0c201f0004b17f89 */ /* 0x000ea200000e0000 */
[----:B-1----:R-:W-:-:S02]  /*8620*/  FMNMX.FTZ R5, R7, R5, !PT ;  /* 0x0000000507057209 */ /* 0x002fc40007810000 */
[----:B------:R-:W-:Y:S02]  /*8630*/  LOP3.LUT R7, R175, UR15, R166, 0x96, !PT ;  /* 0x0000000faf077c12 */ /* 0x000fe4000f8e96a6 */
[----:B--2---:R-:W-:Y:S02]  /*8640*/  FMNMX.FTZ R177, R4, R177, !PT ;  /* 0x000000b104b17209 */ /* 0x004fe40007810000 */
[----:B------:R-:W1:Y:S01]  /*8650*/  SHFL.BFLY PT, R4, R5, 0x1, 0x1f ;  /* 0x0c201f0005047f89 */ /* 0x000e6200000e0000 */
[----:B------:R-:W-:Y:S01]  /*8660*/  IMAD.WIDE.U32 R244, R7, -0x2daee0ad, RZ ;  /* 0xd2511f5307f47825 */ /* 0x000fe200078e00ff */
[----:B------:R-:W-:-:S03]  /*8670*/  FSETP.NEU.FTZ.AND P3, PT, R177, -INF , PT ;  /* 0xff800000b100780b */ /* 0x000fc60003f7d000 */
[----:B------:R-:W-:Y:S01]  /*8680*/  FMUL.FTZ R139, R177, c[0x0][0x23c] ;  /* 0x00008f00b18b7a20 */ /* 0x000fe20000410000 */
[----:B------:R-:W-:Y:S02]  /*8690*/  LOP3.LUT R244, R9, UR10, R244, 0x96, !PT ;  /* 0x0000000a09f47c12 */ /* 0x000fe4000f8e96f4 */
[----:B------:R-:W-:Y:S02]  /*86a0*/  FSEL R42, R177, RZ, P3 ;  /* 0x000000ffb12a7208 */ /* 0x000fe40001800000 */
[----:B------:R-:W-:-:S03]  /*86b0*/  FSEL R139, R139, RZ, P3 ;  /* 0x000000ff8b8b7208 */ /* 0x000fc60001800000 */
[----:B------:R-:W-:Y:S02]  /*86c0*/  FADD.FTZ R42, R135, -R42 ;  /* 0x8000002a872a7221 */ /* 0x000fe40000010000 */
[--C-:B------:R-:W-:Y:S01]  /*86d0*/  FFMA.FTZ R39, R6, c[0x0][0x23c], -R139.reuse ;  /* 0x00008f0006277a23 */ /* 0x100fe2000001088b */
[----:B------:R-:W-:Y:S01]  /*86e0*/  LOP3.LUT R6, R245, UR12, R164, 0x96, !PT ;  /* 0x0000000cf5067c12 */ /* 0x000fe2000f8e96a4 */
[----:B------:R-:W-:Y:S02]  /*86f0*/  FFMA.FTZ R38, R176, c[0x0][0x23c], -R139 ;  /* 0x00008f00b0267a23 */ /* 0x000fe4000001088b */
[----:B------:R-:W-:Y:S02]  /*8700*/  IMAD.WIDE.U32 R244, R244, -0x326172a9, RZ ;  /* 0xcd9e8d57f4f47825 */ /* 0x000fe400078e00ff */
[----:B------:R-:W-:Y:S02]  /*8710*/  MUFU.EX2 R39, R39 ;  /* 0x0000002700277308 */ /* 0x000fe40000000800 */
[----:B------:R-:W-:Y:S01]  /*8720*/  IMAD.WIDE.U32 R6, R6, -0x326172a9, RZ ;  /* 0xcd9e8d5706067825 */ /* 0x000fe200078e00ff */
[----:B-1----:R-:W-:-:S03]  /*8730*/  FMNMX.FTZ R176, R5, R4, !PT ;  /* 0x0000000405b07209 */ /* 0x002fc60007810000 */
[--C-:B------:R-:W-:Y:S01]  /*8740*/  FFMA.FTZ R37, R62, c[0x0][0x23c], -R139.reuse ;  /* 0x00008f003e257a23 */ /* 0x100fe2000001088b */
[----:B------:R-:W-:Y:S01]  /*8750*/  LOP3.LUT R4, R7, UR11, R162, 0x96, !PT ;  /* 0x0000000b07047c12 */ /* 0x000fe2000f8e96a2 */
[C---:B------:R-:W-:Y:S01]  /*8760*/  FMUL.FTZ R54, R176.reuse, c[0x0][0x23c] ;  /* 0x00008f00b0367a20 */ /* 0x040fe20000410000 */
[----:B------:R-:W-:Y:S01]  /*8770*/  LOP3.LUT R172, R245, UR9, R6, 0x96, !PT ;  /* 0x00000009f5ac7c12 */ /* 0x000fe2000f8e9606 */
[----:B------:R-:W-:Y:S01]  /*8780*/  FFMA.FTZ R35, R63, c[0x0][0x23c], -R139 ;  /* 0x00008f003f237a23 */ /* 0x000fe2000001088b */
[----:B------:R-:W-:Y:S01]  /*8790*/  FSETP.NEU.FTZ.AND P2, PT, R176, -INF , PT ;  /* 0xff800000b000780b */ /* 0x000fe20003f5d000 */
[----:B------:R-:W-:Y:S01]  /*87a0*/  IMAD.WIDE.U32 R4, R4, -0x2daee0ad, RZ ;  /* 0xd2511f5304047825 */ /* 0x000fe200078e00ff */
[----:B------:R-:W-:Y:S02]  /*87b0*/  MUFU.EX2 R37, R37 ;  /* 0x0000002500257308 */ /* 0x000fe40000000800 */
[----:B------:R-:W-:Y:S01]  /*87c0*/  FSEL R54, R54, RZ, P2 ;  /* 0x000000ff36367208 */ /* 0x000fe20001000000 */
[----:B------:R-:W-:Y:S01]  /*87d0*/  IMAD.WIDE.U32 R172, R172, -0x2daee0ad, RZ ;  /* 0xd2511f53acac7825 */ /* 0x000fe200078e00ff */
[----:B------:R-:W-:-:S02]  /*87e0*/  LOP3.LUT R62, R5, UR8, R8, 0x96, !PT ;  /* 0x00000008053e7c12 */ /* 0x000fc4000f8e9608 */
[----:B------:R-:W1:Y:S01]  /*87f0*/  LDSM.16.MT88.4 R8, [R185+0x6000] ;  /* 0x00600000b908783b */ /* 0x000e620000004200 */
[----:B------:R-:W-:Y:S01]  /*8800*/  FFMA.FTZ R34, R2, c[0x0][0x23c], -R54 ;  /* 0x00008f0002227a23 */ /* 0x000fe20000010836 */
[----:B------:R-:W-:Y:S01]  /*8810*/  LOP3.LUT R2, R173, UR6, R4, 0x96, !PT ;  /* 0x00000006ad027c12 */ /* 0x000fe2000f8e9604 */
[--C-:B------:R-:W-:Y:S01]  /*8820*/  FFMA.FTZ R32, R60, c[0x0][0x23c], -R54.reuse ;  /* 0x00008f003c207a23 */ /* 0x100fe20000010836 */
[----:B------:R-:W2:Y:S01]  /*8830*/  MUFU.EX2 R35, R35 ;  /* 0x0000002300237308 */ /* 0x000ea20000000800 */
[----:B------:R-:W-:Y:S01]  /*8840*/  FFMA.FTZ R40, R61, c[0x0][0x23c], -R54 ;  /* 0x00008f003d287a23 */ /* 0x000fe20000010836 */
[----:B------:R-:W-:Y:S01]  /*8850*/  FSEL R41, R176, RZ, P2 ;  /* 0x000000ffb0297208 */ /* 0x000fe20001000000 */
[----:B------:R-:W-:-:S04]  /*8860*/  IMAD.WIDE.U32 R6, R2, -0x326172a9, RZ ;  /* 0xcd9e8d5702067825 */ /* 0x000fc800078e00ff */
[----:B------:R-:W-:Y:S01]  /*8870*/  FFMA.FTZ R33, R3, c[0x0][0x23c], -R54 ;  /* 0x00008f0003217a23 */ /* 0x000fe20000010836 */
[----:B------:R-:W-:Y:S01]  /*8880*/  MUFU.EX2 R32, R32 ;  /* 0x0000002000207308 */ /* 0x000fe20000000800 */
[----:B------:R-:W-:Y:S01]  /*8890*/  LOP3.LUT R3, R6, 0xffff, RZ, 0xc0, !PT ;  /* 0x0000ffff06037812 */ /* 0x000fe200078ec0ff */
[----:B------:R-:W-:Y:S01]  /*88a0*/  IMAD.WIDE.U32 R62, R62, -0x326172a9, RZ ;  /* 0xcd9e8d573e3e7825 */ /* 0x000fe200078e00ff */
[--C-:B------:R-:W-:Y:S02]  /*88b0*/  SHF.R.U32.HI R4, RZ, 0x10, R6.reuse ;  /* 0x00000010ff047819 */ /* 0x100fe40000011606 */
[----:B------:R-:W-:Y:S01]  /*88c0*/  LOP3.LUT R22, R6, 0xff, RZ, 0xc0, !PT ;  /* 0x000000ff06167812 */ /* 0x000fe200078ec0ff */
[----:B------:R-:W-:Y:S01]  /*88d0*/  FADD.FTZ R41, R134, -R41 ;  /* 0x8000002986297221 */ /* 0x000fe20000010000 */
[----:B------:R-:W-:Y:S01]  /*88e0*/  SHF.R.U32.HI R3, RZ, 0x8, R3 ;  /* 0x00000008ff037819 */ /* 0x000fe20000011603 */
[----:B------:R-:W3:Y:S01]  /*88f0*/  MUFU.EX2 R40, R40 ;  /* 0x0000002800287308 */ /* 0x000ee20000000800 */
[----:B------:R-:W-:Y:S01]  /*8900*/  SHF.R.U32.HI R23, RZ, 0x18, R6 ;  /* 0x00000018ff177819 */ /* 0x000fe20000011606 */
[----:B------:R-:W-:Y:S01]  /*8910*/  FMUL.FTZ R42, R42, c[0x0][0x23c] ;  /* 0x00008f002a2a7a20 */ /* 0x000fe20000410000 */
[----:B------:R-:W-:Y:S01]  /*8920*/  LOP3.LUT R4, R4, 0xff, RZ, 0xc0, !PT ;  /* 0x000000ff04047812 */ /* 0x000fe200078ec0ff */
[----:B------:R-:W-:Y:S01]  /*8930*/  FMUL.FTZ R41, R41, c[0x0][0x23c] ;  /* 0x00008f0029297a20 */ /* 0x000fe20000410000 */
[----:B------:R-:W-:Y:S01]  /*8940*/  PRMT R22, R22, 0x5410, R3 ;  /* 0x0000541016167816 */ /* 0x000fe20000000003 */
[----:B------:R-:W-:Y:S01]  /*8950*/  FFMA.FTZ R156, R156, c[0x0][0x23c], -R54 ;  /* 0x00008f009c9c7a23 */ /* 0x000fe20000010836 */
[----:B------:R-:W-:Y:S01]  /*8960*/  PRMT R23, R4, 0x5410, R23 ;  /* 0x0000541004177816 */ /* 0x000fe20000000017 */
[----:B------:R-:W-:Y:S01]  /*8970*/  MUFU.EX2 R34, R34 ;  /* 0x0000002200227308 */ /* 0x000fe20000000800 */
[----:B--2---:R-:W-:Y:S01]  /*8980*/  F2FP.PACK_AB R5, R35, R37 ;  /* 0x000000252305723e */ /* 0x004fe200000000ff */
[--C-:B------:R-:W-:Y:S01]  /*8990*/  HSET2.LE.AND R22, R22, R45.reuse, PT ;  /* 0x0000002d16167233 */ /* 0x100fe20003803000 */
[----:B------:R-:W-:Y:S01]  /*89a0*/  LOP3.LUT R2, R7, UR16, R62, 0x96, !PT ;  /* 0x0000001007027c12 */ /* 0x000fe2000f8e963e */
[--C-:B------:R-:W-:Y:S01]  /*89b0*/  HSET2.LE.AND R23, R23, R45.reuse, PT ;  /* 0x0000002d17177233 */ /* 0x100fe20003803000 */
[----:B------:R-:W-:Y:S01]  /*89c0*/  LOP3.LUT R170, R63, UR7, R244, 0x96, !PT ;  /* 0x000000073faa7c12 */ /* 0x000fe2000f8e96f4 */
[----:B------:R-:W-:Y:S01]  /*89d0*/  IMAD.WIDE.U32 R244, R174, -0x2daee0ad, RZ ;  /* 0xd2511f53aef47825 */ /* 0x000fe200078e00ff */
[----:B------:R-:W-:Y:S01]  /*89e0*/  LOP3.LUT R22, R22, R5, RZ, 0xc0, !PT ;  /* 0x0000000516167212 */ /* 0x000fe200078ec0ff */
[----:B------:R-:W2:Y:S01]  /*89f0*/  MUFU.EX2 R33, R33 ;  /* 0x0000002100217308 */ /* 0x000ea20000000800 */
[----:B---3--:R-:W-:Y:S01]  /*8a00*/  F2FP.PACK_AB R4, R40, R32 ;  /* 0x000000202804723e */ /* 0x008fe200000000ff */
[----:B------:R-:W-:Y:S01]  /*8a10*/  FFMA.FTZ R159, R159, c[0x0][0x23c], -R54 ;  /* 0x00008f009f9f7a23 */ /* 0x000fe20000010836 */
[----:B------:R-:W-:Y:S01]  /*8a20*/  SHF.R.U32.HI R21, RZ, 0x10, R2 ;  /* 0x00000010ff157819 */ /* 0x000fe20000011602 */
[--C-:B------:R-:W-:Y:S01]  /*8a30*/  FFMA.FTZ R157, R157, c[0x0][0x23c], -R54.reuse ;  /* 0x00008f009d9d7a23 */ /* 0x100fe20000010836 */
[----:B------:R-:W-:Y:S01]  /*8a40*/  LOP3.LUT R23, R23, R4, RZ, 0xc0, !PT ;  /* 0x0000000417177212 */ /* 0x000fe200078ec0ff */
[----:B------:R-:W-:Y:S01]  /*8a50*/  FFMA.FTZ R161, R161, c[0x0][0x23c], -R54 ;  /* 0x00008f00a1a17a23 */ /* 0x000fe20000010836 */
[----:B------:R-:W3:Y:S01]  /*8a60*/  LDSM.16.MT88.4 R4, [R184+0x6000] ;  /* 0x00600000b804783b */ /* 0x000ee20000004200 */
[----:B------:R-:W4:Y:S01]  /*8a70*/  MUFU.EX2 R38, R38 ;  /* 0x0000002600267308 */ /* 0x000f220000000800 */
[C---:B------:R-:W-:Y:S01]  /*8a80*/  LOP3.LUT R3, R2.reuse, 0xffff, RZ, 0xc0, !PT ;  /* 0x0000ffff02037812 */ /* 0x040fe200078ec0ff */
[--C-:B------:R-:W-:Y:S01]  /*8a90*/  FFMA.FTZ R151, R151, c[0x0][0x23c], -R139.reuse ;  /* 0x00008f0097977a23 */ /* 0x100fe2000001088b */
[----:B------:R-:W-:Y:S01]  /*8aa0*/  LOP3.LUT R20, R2, 0xff, RZ, 0xc0, !PT ;  /* 0x000000ff02147812 */ /* 0x000fe200078ec0ff */
[----:B------:R-:W-:Y:S01]  /*8ab0*/  FFMA.FTZ R154, R154, c[0x0][0x23c], -R139 ;  /* 0x00008f009a9a7a23 */ /* 0x000fe2000001088b */
[----:B------:R-:W-:Y:S01]  /*8ac0*/  SHF.R.U32.HI R2, RZ, 0x18, R2 ;  /* 0x00000018ff027819 */ /* 0x000fe20000011602 */
[--C-:B------:R-:W-:Y:S01]  /*8ad0*/  FFMA.FTZ R144, R144, c[0x0][0x23c], -R54.reuse ;  /* 0x00008f0090907a23 */ /* 0x100fe20000010836 */
[----:B------:R-:W-:Y:S01]  /*8ae0*/  LOP3.LUT R21, R21, 0xff, RZ, 0xc0, !PT ;  /* 0x000000ff15157812 */ /* 0x000fe200078ec0ff */
[----:B------:R-:W5:Y:S01]  /*8af0*/  MUFU.EX2 R42, R42 ;  /* 0x0000002a002a7308 */ /* 0x000f620000000800 */
[----:B------:R-:W-:Y:S01]  /*8b00*/  SHF.R.U32.HI R3, RZ, 0x8, R3 ;  /* 0x00000008ff037819 */ /* 0x000fe20000011603 */
[----:B------:R-:W-:Y:S01]  /*8b10*/  FFMA.FTZ R146, R146, c[0x0][0x23c], -R54 ;  /* 0x00008f0092927a23 */ /* 0x000fe20000010836 */
[----:B------:R-:W-:Y:S01]  /*8b20*/  PRMT R21, R21, 0x5410, R2 ;  /* 0x0000541015157816 */ /* 0x000fe20000000002 */
[----:B------:R-:W-:Y:S01]  /*8b30*/  FFMA.FTZ R158, R158, c[0x0][0x23c], -R139 ;  /* 0x00008f009e9e7a23 */ /* 0x000fe2000001088b */
[----:B------:R-:W-:Y:S01]  /*8b40*/  PRMT R20, R20, 0x5410, R3 ;  /* 0x0000541014147816 */ /* 0x000fe20000000003 */
[----:B------:R-:W-:Y:S01]  /*8b50*/  FFMA.FTZ R160, R160, c[0x0][0x23c], -R139 ;  /* 0x00008f00a0a07a23 */ /* 0x000fe2000001088b */
[----:B--2---:R-:W-:Y:S01]  /*8b60*/  F2FP.PACK_AB R2, R33, R34 ;  /* 0x000000222102723e */ /* 0x004fe200000000ff */
[----:B------:R-:W2:Y:S01]  /*8b70*/  MUFU.EX2 R41, R41 ;  /* 0x0000002900297308 */ /* 0x000ea20000000800 */
[--C-:B------:R-:W-:Y:S01]  /*8b80*/  HSET2.LE.AND R21, R21, R45.reuse, PT ;  /* 0x0000002d15157233 */ /* 0x100fe20003803000 */
[----:B----4-:R-:W-:Y:S01]  /*8b90*/  F2FP.PACK_AB R3, R38, R39 ;  /* 0x000000272603723e */ /* 0x010fe200000000ff */
[----:B------:R-:W-:Y:S01]  /*8ba0*/  HSET2.LE.AND R20, R20, R45, PT ;  /* 0x0000002d14147233 */ /* 0x000fe20003803000 */
[----:B------:R-:W-:-:S02]  /*8bb0*/  FFMA.FTZ R49, R49, c[0x0][0x23c], -R54 ;  /* 0x00008f0031317a23 */ /* 0x000fc40000010836 */
[----:B------:R-:W-:Y:S01]  /*8bc0*/  LOP3.LUT R21, R21, R2, RZ, 0xc0, !PT ;  /* 0x0000000215157212 */ /* 0x000fe200078ec0ff */
[----:B------:R-:W-:Y:S01]  /*8bd0*/  FFMA.FTZ R53, R53, c[0x0][0x23c], -R54 ;  /* 0x00008f0035357a23 */ /* 0x000fe20000010836 */
[----:B------:R-:W-:Y:S01]  /*8be0*/  FMNMX.FTZ R2, R137, R241, !PT ;  /* 0x000000f189027209 */ /* 0x000fe20007810000 */
[-C--:B-----5:R-:W-:Y:S01]  /*8bf0*/  FMUL.FTZ R124, R124, R42.reuse ;  /* 0x0000002a7c7c7220 */ /* 0x0a0fe20000410000 */
[----:B------:R-:W-:Y:S01]  /*8c00*/  LOP3.LUT R20, R20, R3, RZ, 0xc0, !PT ;  /* 0x0000000314147212 */ /* 0x000fe200078ec0ff */
[----:B------:R-:W-:Y:S01]  /*8c10*/  FMUL.FTZ R125, R125, R42 ;  /* 0x0000002a7d7d7220 */ /* 0x000fe20000410000 */
[----:B------:R-:W-:Y:S01]  /*8c20*/  FMNMX.FTZ R2, R229, R2, !PT ;  /* 0x00000002e5027209 */ /* 0x000fe20007810000 */
[-C--:B------:R-:W-:Y:S01]  /*8c30*/  FMUL.FTZ R120, R120, R42.reuse ;  /* 0x0000002a78787220 */ /* 0x080fe20000410000 */
[----:B------:R-:W-:Y:S01]  /*8c40*/  LOP3.LUT R3, R175, UR15, R168, 0x96, !PT ;  /* 0x0000000faf037c12 */ /* 0x000fe2000f8e96a8 */
[----:B------:R-:W-:Y:S01]  /*8c50*/  FMUL.FTZ R121, R121, R42 ;  /* 0x0000002a79797220 */ /* 0x000fe20000410000 */
[----:B------:R-:W-:Y:S01]  /*8c60*/  FMNMX.FTZ R2, R67, R2, !PT ;  /* 0x0000000243027209 */ /* 0x000fe20007810000 */
[-C--:B--2---:R-:W-:Y:S01]  /*8c70*/  FMUL.FTZ R126, R126, R41.reuse ;  /* 0x000000297e7e7220 */ /* 0x084fe20000410000 */
[----:B------:R-:W2:Y:S01]  /*8c80*/  MUFU.EX2 R156, R156 ;  /* 0x0000009c009c7308 */ /* 0x000ea20000000800 */
[-C--:B------:R-:W-:Y:S01]  /*8c90*/  FMUL.FTZ R127, R127, R41.reuse ;  /* 0x000000297f7f7220 */ /* 0x080fe20000410000 */
[----:B------:R-:W-:Y:S01]  /*8ca0*/  FMNMX.FTZ R2, R59, R2, !PT ;  /* 0x000000023b027209 */ /* 0x000fe20007810000 */
[----:B------:R-:W-:-:S02]  /*8cb0*/  FMUL.FTZ R122, R122, R41 ;  /* 0x000000297a7a7220 */ /* 0x000fc40000410000 */
[-C--:B------:R-:W-:Y:S01]  /*8cc0*/  FMUL.FTZ R123, R123, R41.reuse ;  /* 0x000000297b7b7220 */ /* 0x080fe20000410000 */
[----:B------:R-:W-:Y:S01]  /*8cd0*/  FMNMX.FTZ R2, R145, R2, !PT ;  /* 0x0000000291027209 */ /* 0x000fe20007810000 */
[-C--:B------:R-:W-:Y:S01]  /*8ce0*/  FMUL.FTZ R68, R68, R42.reuse ;  /* 0x0000002a44447220 */ /* 0x080fe20000410000 */
[C---:B------:R-:W-:Y:S01]  /*8cf0*/  HMMA.16816.F32 R124, R20.reuse, R16, R124 ;  /* 0x00000010147c723c */ /* 0x040fe2000000187c */
[----:B------:R-:W-:Y:S01]  /*8d00*/  FMUL.FTZ R69, R69, R42 ;  /* 0x0000002a45457220 */ /* 0x000fe20000410000 */
[----:B------:R-:W-:Y:S01]  /*8d10*/  FMNMX.FTZ R2, R148, R2, !PT ;  /* 0x0000000294027209 */ /* 0x000fe20007810000 */
[-C--:B------:R-:W-:Y:S01]  /*8d20*/  FMUL.FTZ R70, R70, R41.reuse ;  /* 0x0000002946467220 */ /* 0x080fe20000410000 */
[----:B------:R-:W-:Y:S01]  /*8d30*/  MUFU.EX2 R159, R159 ;  /* 0x0000009f009f7308 */ /* 0x000fe20000000800 */
        /* <DEDUP_REMOVED lines=15> */
[----:B------:R-:W4:Y:S01]  /*8e30*/  MUFU.EX2 R161, R161 ;  /* 0x000000a100a17308 */ /* 0x000f220000000800 */
        /* <DEDUP_REMOVED lines=11> */
[C---:B-1----:R-:W-:Y:S01]  /*8ef0*/  HMMA.16816.F32 R80, R20.reuse, R8, R80 ;  /* 0x000000081450723c */ /* 0x042fe20000001850 */
[----:B------:R-:W-:Y:S01]  /*8f00*/  FMUL.FTZ R93, R93, R42 ;  /* 0x0000002a5d5d7220 */ /* 0x000fe20000410000 */
[----:B------:R-:W-:Y:S01]  /*8f10*/  FMNMX.FTZ R2, R27, R2, !PT ;  /* 0x000000021b027209 */ /* 0x000fe20007810000 */
[-C--:B------:R-:W-:Y:S01]  /*8f20*/  FMUL.FTZ R94, R94, R41.reuse ;  /* 0x000000295e5e7220 */ /* 0x080fe20000410000 */
[----:B------:R-:W-:Y:S01]  /*8f30*/  MUFU.EX2 R154, R154 ;  /* 0x0000009a009a7308 */ /* 0x000fe20000000800 */
[-C--:B------:R-:W-:Y:S01]  /*8f40*/  FMUL.FTZ R95, R95, R41.reuse ;  /* 0x000000295f5f7220 */ /* 0x080fe20000410000 */
[----:B------:R-:W-:Y:S01]  /*8f50*/  FMNMX.FTZ R2, R31, R2, !PT ;  /* 0x000000021f027209 */ /* 0x000fe20007810000 */
[-C--:B------:R-:W-:Y:S01]  /*8f60*/  FMUL.FTZ R100, R100, R42.reuse ;  /* 0x0000002a64647220 */ /* 0x080fe20000410000 */
[----:B------:R-:W-:Y:S01]  /*8f70*/  HMMA.16816.F32 R84, R20, R10, R84 ;  /* 0x0000000a1454723c */ /* 0x000fe20000001854 */
[----:B------:R-:W-:Y:S01]  /*8f80*/  FMUL.FTZ R101, R101, R42 ;  /* 0x0000002a65657220 */ /* 0x000fe20000410000 */
[----:B------:R-:W-:Y:S01]  /*8f90*/  FMNMX.FTZ R2, R46, R2, !PT ;  /* 0x000000022e027209 */ /* 0x000fe20007810000 */
[-C--:B------:R-:W-:Y:S01]  /*8fa0*/  FMUL.FTZ R102, R102, R41.reuse ;  /* 0x0000002966667220 */ /* 0x080fe20000410000 */
[----:B------:R-:W1:Y:S01]  /*8fb0*/  MUFU.EX2 R144, R144 ;  /* 0x0000009000907308 */ /* 0x000e620000000800 */
[----:B------:R-:W-:-:S02]  /*8fc0*/  FMUL.FTZ R103, R103, R41 ;  /* 0x0000002967677220 */ /* 0x000fc40000410000 */
[----:B------:R-:W-:Y:S01]  /*8fd0*/  IMAD.WIDE.U32 R246, R3, -0x2daee0ad, RZ ;  /* 0xd2511f5303f67825 */ /* 0x000fe200078e00ff */
[C---:B---3--:R-:W-:Y:S03]  /*8fe0*/  HMMA.16816.F32 R92, R20.reuse, R4, R92 ;  /* 0x00000004145c723c */ /* 0x048fe6000000185c */
[----:B------:R-:W-:Y:S01]  /*8ff0*/  FFMA.FTZ R56, R56, c[0x0][0x23c], -R139 ;  /* 0x00008f0038387a23 */ /* 0x000fe2000001088b */
[----:B------:R-:W-:Y:S01]  /*9000*/  LOP3.LUT R246, R245, UR10, R246, 0x96, !PT ;  /* 0x0000000af5f67c12 */ /* 0x000fe2000f8e96f6 */
[----:B------:R-:W3:Y:S01]  /*9010*/  MUFU.EX2 R146, R146 ;  /* 0x0000009200927308 */ /* 0x000ee20000000800 */
[--C-:B------:R-:W-:Y:S02]  /*9020*/  FFMA.FTZ R52, R52, c[0x0][0x23c], -R54.reuse ;  /* 0x00008f0034347a23 */ /* 0x100fe40000010836 */
[----:B------:R-:W-:Y:S01]  /*9030*/  HMMA.16816.F32 R100, R20, R6, R100 ;  /* 0x000000061464723c */ /* 0x000fe20000001864 */
[----:B------:R-:W5:Y:S01]  /*9040*/  SHFL.BFLY PT, R22, R2, 0x2, 0x1f ;  /* 0x0c401f0002167f89 */ /* 0x000f6200000e0000 */
[----:B------:R-:W-:-:S02]  /*9050*/  FFMA.FTZ R51, R51, c[0x0][0x23c], -R54 ;  /* 0x00008f0033337a23 */ /* 0x000fc40000010836 */
[----:B------:R-:W-:Y:S01]  /*9060*/  FFMA.FTZ R39, R223, R42, R39 ;  /* 0x0000002adf277223 */ /* 0x000fe20000010027 */
[----:B------:R-:W-:Y:S01]  /*9070*/  MUFU.EX2 R158, R158 ;  /* 0x0000009e009e7308 */ /* 0x000fe20000000800 */
[----:B------:R-:W-:Y:S01]  /*9080*/  FFMA.FTZ R34, R222, R41, R34 ;  /* 0x00000029de227223 */ /* 0x000fe20000010022 */
[----:B------:R-:W-:Y:S01]  /*9090*/  FMNMX.FTZ R20, R136, R142, !PT ;  /* 0x0000008e88147209 */ /* 0x000fe20007810000 */
[----:B------:R-:W-:Y:S02]  /*90a0*/  FADD.FTZ R39, R38, R39 ;  /* 0x0000002726277221 */ /* 0x000fe40000010000 */
[----:B------:R-:W-:Y:S01]  /*90b0*/  FADD.FTZ R34, R33, R34 ;  /* 0x0000002221227221 */ /* 0x000fe20000010000 */
[----:B------:R-:W-:Y:S01]  /*90c0*/  FMNMX.FTZ R20, R65, R20, !PT ;  /* 0x0000001441147209 */ /* 0x000fe20007810000 */
[----:B------:R-:W-:Y:S01]  /*90d0*/  FADD.FTZ R39, R37, R39 ;  /* 0x0000002725277221 */ /* 0x000fe20000010000 */
[----:B------:R-:W-:Y:S01]  /*90e0*/  MUFU.EX2 R160, R160 ;  /* 0x000000a000a07308 */ /* 0x000fe20000000800 */
[----:B------:R-:W-:Y:S01]  /*90f0*/  FADD.FTZ R34, R32, R34 ;  /* 0x0000002220227221 */ /* 0x000fe20000010000 */
[----:B------:R-:W-:Y:S01]  /*9100*/  FMNMX.FTZ R20, R58, R20, !PT ;  /* 0x000000143a147209 */ /* 0x000fe20007810000 */
[----:B------:R-:W-:-:S02]  /*9110*/  FADD.FTZ R39, R35, R39 ;  /* 0x0000002723277221 */ /* 0x000fc40000010000 */
[----:B------:R-:W-:Y:S01]  /*9120*/  FADD.FTZ R34, R40, R34 ;  /* 0x0000002228227221 */ /* 0x000fe20000010000 */
[----:B------:R-:W-:Y:S02]  /*9130*/  FMNMX.FTZ R20, R231, R20, !PT ;  /* 0x00000014e7147209 */ /* 0x000fe40007810000 */
[----:B------:R-:W-:Y:S01]  /*9140*/  MUFU.EX2 R49, R49 ;  /* 0x0000003100317308 */ /* 0x000fe20000000800 */
[----:B--2---:R-:W-:Y:S01]  /*9150*/  FADD.FTZ R34, R156, R34 ;  /* 0x000000229c227221 */ /* 0x004fe20000010000 */
[----:B------:R-:W-:Y:S02]  /*9160*/  FMNMX.FTZ R20, R141, R20, !PT ;  /* 0x000000148d147209 */ /* 0x000fe40007810000 */
[----:B-----5:R-:W-:Y:S01]  /*9170*/  FMNMX.FTZ R22, R2, R22, !PT ;  /* 0x0000001602167209 */ /* 0x020fe20007810000 */
[----:B----4-:R-:W-:Y:S01]  /*9180*/  FADD.FTZ R34, R161, R34 ;  /* 0x00000022a1227221 */ /* 0x010fe20000010000 */
[----:B------:R-:W-:Y:S02]  /*9190*/  FMNMX.FTZ R20, R143, R20, !PT ;  /* 0x000000148f147209 */ /* 0x000fe40007810000 */
[----:B------:R-:W-:Y:S01]  /*91a0*/  LOP3.LUT R2, R247, UR12, R165, 0x96, !PT ;  /* 0x0000000cf7027c12 */ /* 0x000fe2000f8e96a5 */
[----:B------:R-:W2:Y:S01]  /*91b0*/  SHFL.BFLY PT, R3, R22, 0x1, 0x1f ;  /* 0x0c201f0016037f89 */ /* 0x000ea200000e0000 */
[----:B------:R-:W-:Y:S01]  /*91c0*/  FMNMX.FTZ R20, R147, R20, !PT ;  /* 0x0000001493147209 */ /* 0x000fe20007810000 */
[----:B------:R-:W-:Y:S01]  /*91d0*/  IMAD.WIDE.U32 R246, R246, -0x326172a9, RZ ;  /* 0xcd9e8d57f6f67825 */ /* 0x000fe200078e00ff */
[----:B------:R-:W-:Y:S02]  /*91e0*/  MUFU.EX2 R53, R53 ;  /* 0x0000003500357308 */ /* 0x000fe40000000800 */
[----:B------:R-:W-:Y:S01]  /*91f0*/  FMNMX.FTZ R20, R150, R20, !PT ;  /* 0x0000001496147209 */ /* 0x000fe20007810000 */
[----:B------:R-:W-:-:S03]  /*9200*/  IMAD.WIDE.U32 R174, R2, -0x326172a9, RZ ;  /* 0xcd9e8d5702ae7825 */ /* 0x000fc600078e00ff */
[----:B------:R-:W-:Y:S01]  /*9210*/  FMNMX.FTZ R20, R36, R20, !PT ;  /* 0x0000001424147209 */ /* 0x000fe20007810000 */
[----:B------:R-:W-:Y:S01]  /*9220*/  FADD.FTZ R34, R159, R34 ;  /* 0x000000229f227221 */ /* 0x000fe20000010000 */
[----:B------:R-:W-:Y:S01]  /*9230*/  LOP3.LUT R2, R175, UR11, R242, 0x96, !PT ;  /* 0x0000000baf027c12 */ /* 0x000fe2000f8e96f2 */
[----:B------:R-:W-:Y:S01]  /*9240*/  MUFU.EX2 R56, R56 ;  /* 0x0000003800387308 */ /* 0x000fe20000000800 */
[----:B------:R-:W-:Y:S01]  /*9250*/  FMNMX.FTZ R20, R44, R20, !PT ;  /* 0x000000142c147209 */ /* 0x000fe20007810000 */
[----:B------:R-:W-:Y:S01]  /*9260*/  FADD.FTZ R34, R157, R34 ;  /* 0x000000229d227221 */ /* 0x000fe20000010000 */
[----:B------:R-:W-:Y:S01]  /*9270*/  LOP3.LUT R174, R247, UR9, R174, 0x96, !PT ;  /* 0x00000009f7ae7c12 */ /* 0x000fe2000f8e96ae */
[----:B------:R-:W-:Y:S01]  /*9280*/  IMAD.WIDE.U32 R60, R2, -0x2daee0ad, RZ ;  /* 0xd2511f53023c7825 */ /* 0x000fe200078e00ff */
[----:B------:R-:W-:-:S03]  /*9290*/  FMNMX.FTZ R20, R26, R20, !PT ;  /* 0x000000141a147209 */ /* 0x000fc60007810000 */
[----:B------:R-:W-:Y:S01]  /*92a0*/  IMAD.WIDE.U32 R174, R174, -0x2daee0ad, RZ ;  /* 0xd2511f53aeae7825 */ /* 0x000fe200078e00ff */
[----:B------:R-:W-:Y:S01]  /*92b0*/  FMNMX.FTZ R20, R25, R20, !PT ;  /* 0x0000001419147209 */ /* 0x000fe20007810000 */
[----:B------:R-:W-:Y:S01]  /*92c0*/  MUFU.EX2 R52, R52 ;  /* 0x0000003400347308 */ /* 0x000fe20000000800 */
[----:B------:R-:W-:Y:S01]  /*92d0*/  LOP3.LUT R244, R61, UR8, R244, 0x96, !PT ;  /* 0x000000083df47c12 */ /* 0x000fe2000f8e96f4 */
[----:B-1----:R-:W-:Y:S01]  /*92e0*/  FADD.FTZ R34, R144, R34 ;  /* 0x0000002290227221 */ /* 0x002fe20000010000 */
[----:B------:R-:W-:Y:S02]  /*92f0*/  FMNMX.FTZ R20, R28, R20, !PT ;  /* 0x000000141c147209 */ /* 0x000fe40007810000 */
[----:B--2---:R-:W-:Y:S01]  /*9300*/  FMNMX.FTZ R3, R22, R3, !PT ;  /* 0x0000000316037209 */ /* 0x004fe20007810000 */
[----:B------:R-:W-:Y:S01]  /*9310*/  IMAD.WIDE.U32 R244, R244, -0x326172a9, RZ ;  /* 0xcd9e8d57f4f47825 */ /* 0x000fe200078e00ff */
[----:B------:R-:W-:Y:S01]  /*9320*/  FMNMX.FTZ R20, R29, R20, !PT ;  /* 0x000000141d147209 */ /* 0x000fe20007810000 */
[----:B------:R-:W-:Y:S01]  /*9330*/  MUFU.EX2 R51, R51 ;  /* 0x0000003300337308 */ /* 0x000fe20000000800 */
[C---:B------:R-:W-:Y:S01]  /*9340*/  FSETP.NEU.FTZ.AND P3, PT, R3.reuse, -INF , PT ;  /* 0xff8000000300780b */ /* 0x040fe20003f7d000 */
[----:B------:R-:W-:Y:S01]  /*9350*/  FMUL.FTZ R140, R3, c[0x0][0x23c] ;  /* 0x00008f00038c7a20 */ /* 0x000fe20000410000 */
[----:B------:R-:W-:Y:S01]  /*9360*/  FMNMX.FTZ R20, R30, R20, !PT ;  /* 0x000000141e147209 */ /* 0x000fe20007810000 */
[----:B---3--:R-:W-:-:S03]  /*9370*/  FADD.FTZ R34, R146, R34 ;  /* 0x0000002292227221 */ /* 0x008fc60000010000 */
[----:B------:R-:W-:Y:S02]  /*9380*/  FMNMX.FTZ R20, R43, R20, !PT ;  /* 0x000000142b147209 */ /* 0x000fe40007810000 */
[----:B------:R-:W-:-:S03]  /*9390*/  FSEL R140, R140, RZ, P3 ;  /* 0x000000ff8c8c7208 */ /* 0x000fc60001800000 */
[----:B------:R-:W1:Y:S02]  /*93a0*/  SHFL.BFLY PT, R21, R20, 0x2, 0x1f ;  /* 0x0c401f0014157f89 */ /* 0x000e6400000e0000 */
[--C-:B------:R-:W-:Y:S02]  /*93b0*/  FFMA.FTZ R62, R67, c[0x0][0x23c], -R140.reuse ;  /* 0x00008f00433e7a23 */ /* 0x100fe4000001088c */
[--C-:B------:R-:W-:Y:S02]  /*93c0*/  FFMA.FTZ R64, R241, c[0x0][0x23c], -R140.reuse ;  /* 0x00008f00f1407a23 */ /* 0x100fe4000001088c */
[--C-:B------:R-:W-:Y:S02]  /*93d0*/  FFMA.FTZ R63, R229, c[0x0][0x23c], -R140.reuse ;  /* 0x00008f00e53f7a23 */ /* 0x100fe4000001088c */
[----:B------:R-:W-:Y:S01]  /*93e0*/  MUFU.EX2 R62, R62 ;  /* 0x0000003e003e7308 */ /* 0x000fe20000000800 */
[--C-:B------:R-:W-:Y:S02]  /*93f0*/  FFMA.FTZ R145, R145, c[0x0][0x23c], -R140.reuse ;  /* 0x00008f0091917a23 */ /* 0x100fe4000001088c */
[----:B------:R-:W-:-:S02]  /*9400*/  FFMA.FTZ R148, R148, c[0x0][0x23c], -R140 ;  /* 0x00008f0094947a23 */ /* 0x000fc4000001088c */
[--C-:B------:R-:W-:Y:S02]  /*9410*/  FFMA.FTZ R152, R152, c[0x0][0x23c], -R140.reuse ;  /* 0x00008f0098987a23 */ /* 0x100fe4000001088c */
[--C-:B------:R-:W-:Y:S01]  /*9420*/  FFMA.FTZ R155, R155, c[0x0][0x23c], -R140.reuse ;  /* 0x00008f009b9b7a23 */ /* 0x100fe2000001088c */
[----:B------:R-:W-:Y:S01]  /*9430*/  MUFU.EX2 R64, R64 ;  /* 0x0000004000407308 */ /* 0x000fe20000000800 */
[--C-:B------:R-:W-:Y:S02]  /*9440*/  FFMA.FTZ R50, R50, c[0x0][0x23c], -R140.reuse ;  /* 0x00008f0032327a23 */ /* 0x100fe4000001088c */
[--C-:B------:R-:W-:Y:S02]  /*9450*/  FFMA.FTZ R55, R55, c[0x0][0x23c], -R140.reuse ;  /* 0x00008f0037377a23 */ /* 0x100fe4000001088c */
[--C-:B------:R-:W-:Y:S02]  /*9460*/  FFMA.FTZ R47, R47, c[0x0][0x23c], -R140.reuse ;  /* 0x00008f002f2f7a23 */ /* 0x100fe4000001088c */
[----:B------:R-:W-:Y:S01]  /*9470*/  FFMA.FTZ R48, R48, c[0x0][0x23c], -R140 ;  /* 0x00008f0030307a23 */ /* 0x000fe2000001088c */
[----:B-1----:R-:W-:Y:S01]  /*9480*/  FMNMX.FTZ R20, R20, R21, !PT ;  /* 0x0000001514147209 */ /* 0x002fe20007810000 */
[----:B------:R-:W-:Y:S01]  /*9490*/  MUFU.EX2 R63, R63 ;  /* 0x0000003f003f7308 */ /* 0x000fe20000000800 */
[----:B------:R-:W-:Y:S01]  /*94a0*/  LOP3.LUT R21, R175, UR6, R60, 0x96, !PT ;  /* 0x00000006af157c12 */ /* 0x000fe2000f8e963c */
[--C-:B------:R-:W-:Y:S01]  /*94b0*/  FFMA.FTZ R31, R31, c[0x0][0x23c], -R140.reuse ;  /* 0x00008f001f1f7a23 */ /* 0x100fe2000001088c */
[----:B------:R-:W-:Y:S01]  /*94c0*/  IADD3 R175, R167, 0x1, RZ ;  /* 0x00000001a7af7810 */ /* 0x000fe20007ffe0ff */
[----:B------:R-:W1:Y:S01]  /*94d0*/  SHFL.BFLY PT, R2, R20, 0x1, 0x1f ;  /* 0x0c201f0014027f89 */ /* 0x000e6200000e0000 */
[----:B------:R-:W-:-:S02]  /*94e0*/  FFMA.FTZ R46, R46, c[0x0][0x23c], -R140 ;  /* 0x00008f002e2e7a23 */ /* 0x000fc4000001088c */
[----:B------:R-:W-:Y:S01]  /*94f0*/  IMAD.WIDE.U32 R60, R21, -0x326172a9, RZ ;  /* 0xcd9e8d57153c7825 */ /* 0x000fe200078e00ff */
[----:B------:R-:W-:Y:S01]  /*9500*/  MUFU.EX2 R145, R145 ;  /* 0x0000009100917308 */ /* 0x000fe20000000800 */
[----:B------:R-:W-:-:S03]  /*9510*/  LOP3.LUT R175, R171, UR25, R175, 0x96, !PT ;  /* 0x00000019abaf7c12 */ /* 0x000fc6000f8e96af */
[C---:B------:R-:W-:Y:S02]  /*9520*/  LOP3.LUT R22, R60.reuse, 0xffff, RZ, 0xc0, !PT ;  /* 0x0000ffff3c167812 */ /* 0x040fe400078ec0ff */
[----:B------:R-:W-:Y:S02]  /*9530*/  LOP3.LUT R21, R60, 0xff, RZ, 0xc0, !PT ;  /* 0x000000ff3c157812 */ /* 0x000fe400078ec0ff */
[----:B------:R-:W-:Y:S01]  /*9540*/  SHF.R.U32.HI R22, RZ, 0x8, R22 ;  /* 0x00000008ff167819 */ /* 0x000fe20000011616 */
[----:B------:R-:W-:Y:S03]  /*9550*/  MUFU.EX2 R148, R148 ;  /* 0x0000009400947308 */ /* 0x000fe60000000800 */
[----:B------:R-:W-:Y:S02]  /*9560*/  PRMT R21, R21, 0x5410, R22 ;  /* 0x0000541015157816 */ /* 0x000fe40000000016 */
[----:B------:R-:W-:-:S03]  /*9570*/  SHF.R.U32.HI R22, RZ, 0x18, R60 ;  /* 0x00000018ff167819 */ /* 0x000fc6000001163c */
[----:B------:R-:W-:Y:S01]  /*9580*/  HSET2.LE.AND R21, R21, R45, PT ;  /* 0x0000002d15157233 */ /* 0x000fe20003803000 */
[----:B------:R-:W-:Y:S01]  /*9590*/  MUFU.EX2 R152, R152 ;  /* 0x0000009800987308 */ /* 0x000fe20000000800 */
[----:B-1----:R-:W-:Y:S02]  /*95a0*/  FMNMX.FTZ R2, R20, R2, !PT ;  /* 0x0000000214027209 */ /* 0x002fe40007810000 */
[----:B------:R-:W-:Y:S02]  /*95b0*/  SHF.R.U32.HI R20, RZ, 0x10, R60 ;  /* 0x00000010ff147819 */ /* 0x000fe4000001163c */
[C---:B------:R-:W-:Y:S01]  /*95c0*/  FSETP.NEU.FTZ.AND P2, PT, R2.reuse, -INF , PT ;  /* 0xff8000000200780b */ /* 0x040fe20003f5d000 */
[----:B------:R-:W-:Y:S01]  /*95d0*/  FMUL.FTZ R134, R2, c[0x0][0x23c] ;  /* 0x00008f0002867a20 */ /* 0x000fe20000410000 */
[----:B------:R-:W-:Y:S01]  /*95e0*/  LOP3.LUT R20, R20, 0xff, RZ, 0xc0, !PT ;  /* 0x000000ff14147812 */ /* 0x000fe200078ec0ff */
[----:B------:R-:W-:Y:S03]  /*95f0*/  MUFU.EX2 R155, R155 ;  /* 0x0000009b009b7308 */ /* 0x000fe60000000800 */
[----:B------:R-:W-:-:S02]  /*9600*/  PRMT R20, R20, 0x5410, R22 ;  /* 0x0000541014147816 */ /* 0x000fc40000000016 */
        /* <DEDUP_REMOVED lines=9> */
[----:B------:R-:W-:Y:S01]  /*96a0*/  FFMA.FTZ R58, R231, c[0x0][0x23c], -R134 ;  /* 0x00008f00e73a7a23 */ /* 0x000fe20000010886 */
[----:B------:R-:W-:Y:S01]  /*96b0*/  LOP3.LUT R244, R245, UR7, R246, 0x96, !PT ;  /* 0x00000007f5f47c12 */ /* 0x000fe2000f8e96f6 */
[----:B------:R-:W-:Y:S01]  /*96c0*/  FFMA.FTZ R60, R142, c[0x0][0x23c], -R134 ;  /* 0x00008f008e3c7a23 */ /* 0x000fe20000010886 */
[----:B------:R-:W-:Y:S01]  /*96d0*/  PRMT R135, R23, 0x5410, R135 ;  /* 0x0000541017877816 */ /* 0x000fe20000000087 */
[----:B------:R-:W-:Y:S01]  /*96e0*/  MUFU.EX2 R59, R59 ;  /* 0x0000003b003b7308 */ /* 0x000fe20000000800 */
[----:B------:R-:W-:Y:S01]  /*96f0*/  SHF.R.U32.HI R23, RZ, 0x10, R22 ;  /* 0x00000010ff177819 */ /* 0x000fe20000011616 */
[----:B------:R-:W-:Y:S01]  /*9700*/  FFMA.FTZ R65, R65, c[0x0][0x23c], -R134 ;  /* 0x00008f0041417a23 */ /* 0x000fe20000010886 */
[----:B------:R-:W-:Y:S01]  /*9710*/  SHF.R.U32.HI R142, RZ, 0x18, R22 ;  /* 0x00000018ff8e7819 */ /* 0x000fe20000011616 */
[----:B------:R-:W-:Y:S01]  /*9720*/  IMAD.WIDE.U32 R244, R244, -0x2daee0ad, RZ ;  /* 0xd2511f53f4f47825 */ /* 0x000fe200078e00ff */
[----:B------:R-:W-:-:S02]  /*9730*/  LOP3.LUT R23, R23, 0xff, RZ, 0xc0, !PT ;  /* 0x000000ff17177812 */ /* 0x000fc400078ec0ff */
[----:B------:R-:W-:Y:S01]  /*9740*/  FSEL R22, R3, RZ, P3 ;  /* 0x000000ff03167208 */ /* 0x000fe20001800000 */
[----:B------:R-:W1:Y:S01]  /*9750*/  MUFU.EX2 R58, R58 ;  /* 0x0000003a003a7308 */ /* 0x000e620000000800 */
[----:B------:R-:W-:Y:S01]  /*9760*/  PRMT R142, R23, 0x5410, R142 ;  /* 0x00005410178e7816 */ /* 0x000fe2000000008e */
[----:B------:R-:W-:Y:S01]  /*9770*/  FFMA.FTZ R141, R141, c[0x0][0x23c], -R134 ;  /* 0x00008f008d8d7a23 */ /* 0x000fe20000010886 */
[----:B------:R-:W-:Y:S01]  /*9780*/  FSEL R23, R2, RZ, P2 ;  /* 0x000000ff02177208 */ /* 0x000fe20001000000 */
[----:B------:R-:W-:Y:S01]  /*9790*/  FADD.FTZ R22, R137, -R22 ;  /* 0x8000001689167221 */ /* 0x000fe20000010000 */
[----:B------:R-:W-:Y:S01]  /*97a0*/  LOP3.LUT R174, R245, UR17, R174, 0x96, !PT ;  /* 0x00000011f5ae7c12 */ /* 0x000fe2000f8e96ae */
[----:B------:R-:W-:Y:S01]  /*97b0*/  FFMA.FTZ R137, R230, c[0x0][0x23c], -R139 ;  /* 0x00008f00e6897a23 */ /* 0x000fe2000001088b */
[----:B------:R-:W-:Y:S01]  /*97c0*/  SHF.R.U32.HI R167, RZ, 0x10, R244 ;  /* 0x00000010ffa77819 */ /* 0x000fe200000116f4 */
[----:B------:R-:W2:Y:S01]  /*97d0*/  MUFU.EX2 R61, R61 ;  /* 0x0000003d003d7308 */ /* 0x000ea20000000800 */
[----:B------:R-:W-:Y:S01]  /*97e0*/  FADD.FTZ R23, R136, -R23 ;  /* 0x8000001788177221 */ /* 0x000fe20000010000 */
[----:B------:R-:W-:Y:S01]  /*97f0*/  SHF.R.U32.HI R169, RZ, 0x10, R174 ;  /* 0x00000010ffa97819 */ /* 0x000fe200000116ae */
[----:B------:R-:W-:Y:S01]  /*9800*/  FMUL.FTZ R67, R22, c[0x0][0x23c] ;  /* 0x00008f0016437a20 */ /* 0x000fe20000410000 */
[----:B------:R-:W-:Y:S01]  /*9810*/  LOP3.LUT R167, R167, 0xff, RZ, 0xc0, !PT ;  /* 0x000000ffa7a77812 */ /* 0x000fe200078ec0ff */
[----:B------:R-:W-:Y:S01]  /*9820*/  FMUL.FTZ R66, R23, c[0x0][0x23c] ;  /* 0x00008f0017427a20 */ /* 0x000fe20000410000 */
[----:B------:R-:W-:Y:S01]  /*9830*/  LOP3.LUT R169, R169, 0xff, RZ, 0xc0, !PT ;  /* 0x000000ffa9a97812 */ /* 0x000fe200078ec0ff */
[----:B------:R-:W-:Y:S01]  /*9840*/  FFMA.FTZ R136, R178, c[0x0][0x23c], -R139 ;  /* 0x00008f00b2887a23 */ /* 0x000fe2000001088b */
[----:B------:R-:W-:Y:S01]  /*9850*/  MUFU.EX2 R60, R60 ;  /* 0x0000003c003c7308 */ /* 0x000fe20000000800 */
[----:B-1----:R-:W-:Y:S01]  /*9860*/  F2FP.PACK_AB R23, R58, R59 ;  /* 0x0000003b3a17723e */ /* 0x002fe200000000ff */
[--C-:B------:R-:W-:Y:S01]  /*9870*/  FFMA.FTZ R147, R147, c[0x0][0x23c], -R134.reuse ;  /* 0x00008f0093937a23 */ /* 0x100fe20000010886 */
[----:B------:R-:W-:Y:S01]  /*9880*/  F2FP.PACK_AB R171, R155, R152 ;  /* 0x000000989bab723e */ /* 0x000fe200000000ff */
[--C-:B------:R-:W-:Y:S01]  /*9890*/  FFMA.FTZ R150, R150, c[0x0][0x23c], -R134.reuse ;  /* 0x00008f0096967a23 */ /* 0x100fe20000010886 */
[----:B------:R-:W-:Y:S01]  /*98a0*/  LOP3.LUT R23, R20, R23, RZ, 0xc0, !PT ;  /* 0x0000001714177212 */ /* 0x000fe200078ec0ff */
[----:B------:R-:W-:Y:S01]  /*98b0*/  HSET2.LE.AND R20, R135, R45, PT ;  /* 0x0000002d87147233 */ /* 0x000fe20003803000 */
[--C-:B------:R-:W-:Y:S01]  /*98c0*/  FFMA.FTZ R143, R143, c[0x0][0x23c], -R134.reuse ;  /* 0x00008f008f8f7a23 */ /* 0x100fe20000010886 */
[----:B------:R-:W1:Y:S01]  /*98d0*/  MUFU.EX2 R65, R65 ;  /* 0x0000004100417308 */ /* 0x000e620000000800 */
[----:B--2---:R-:W-:Y:S01]  /*98e0*/  F2FP.PACK_AB R22, R61, R62 ;  /* 0x0000003e3d16723e */ /* 0x004fe200000000ff */
[----:B------:R-:W-:-:S02]  /*98f0*/  FFMA.FTZ R36, R36, c[0x0][0x23c], -R134 ;  /* 0x00008f0024247a23 */ /* 0x000fc40000010886 */
[--C-:B------:R-:W-:Y:S01]  /*9900*/  FFMA.FTZ R28, R28, c[0x0][0x23c], -R134.reuse ;  /* 0x00008f001c1c7a23 */ /* 0x100fe20000010886 */
[----:B------:R-:W-:Y:S01]  /*9910*/  LOP3.LUT R22, R21, R22, RZ, 0xc0, !PT ;  /* 0x0000001615167212 */ /* 0x000fe200078ec0ff */
[----:B------:R-:W-:Y:S01]  /*9920*/  FFMA.FTZ R30, R30, c[0x0][0x23c], -R134 ;  /* 0x00008f001e1e7a23 */ /* 0x000fe20000010886 */
[----:B------:R-:W-:Y:S01]  /*9930*/  F2FP.PACK_AB R21, R63, R64 ;  /* 0x000000403f15723e */ /* 0x000fe200000000ff */
[----:B------:R-:W2:Y:S03]  /*9940*/  MUFU.EX2 R67, R67 ;  /* 0x0000004300437308 */ /* 0x000ea60000000800 */
[----:B------:R-:W-:Y:S01]  /*9950*/  LOP3.LUT R20, R20, R21, RZ, 0xc0, !PT ;  /* 0x0000001514147212 */ /* 0x000fe200078ec0ff */
[----:B------:R-:W-:Y:S01]  /*9960*/  HSET2.LE.AND R21, R142, R45, PT ;  /* 0x0000002d8e157233 */ /* 0x000fe20003803000 */
[----:B------:R-:W-:-:S03]  /*9970*/  FFMA.FTZ R142, R228, c[0x0][0x23c], -R139 ;  /* 0x00008f00e48e7a23 */ /* 0x000fc6000001088b */
[----:B------:R-:W3:Y:S01]  /*9980*/  MUFU.EX2 R66, R66 ;  /* 0x0000004200427308 */ /* 0x000ee20000000800 */
[----:B-1----:R-:W-:-:S04]  /*9990*/  F2FP.PACK_AB R135, R65, R60 ;  /* 0x0000003c4187723e */ /* 0x002fc800000000ff */
[----:B------:R-:W-:Y:S01]  /*99a0*/  LOP3.LUT R21, R21, R135, RZ, 0xc0, !PT ;  /* 0x0000008715157212 */ /* 0x000fe200078ec0ff */
[----:B------:R-:W-:Y:S02]  /*99b0*/  FFMA.FTZ R135, R179, c[0x0][0x23c], -R139 ;  /* 0x00008f00b3877a23 */ /* 0x000fe4000001088b */
[-C--:B--2---:R-:W-:Y:S01]  /*99c0*/  FMUL.FTZ R112, R112, R67.reuse ;  /* 0x0000004370707220 */ /* 0x084fe20000410000 */
[----:B------:R-:W-:Y:S01]  /*99d0*/  MUFU.EX2 R136, R136 ;  /* 0x0000008800887308 */ /* 0x000fe20000000800 */
[-C--:B------:R-:W-:Y:S02]  /*99e0*/  FMUL.FTZ R113, R113, R67.reuse ;  /* 0x0000004371717220 */ /* 0x080fe40000410000 */
[-C--:B------:R-:W-:Y:S02]  /*99f0*/  FMUL.FTZ R104, R104, R67.reuse ;  /* 0x0000004368687220 */ /* 0x080fe40000410000 */
        /* <DEDUP_REMOVED lines=12> */
[----:B------:R-:W-:Y:S01]  /*9ac0*/  IMAD.WIDE.U32 R12, R170, -0x2daee0ad, RZ ;  /* 0xd2511f53aa0c7825 */ /* 0x000fe200078e00ff */
[C---:B------:R-:W-:Y:S01]  /*9ad0*/  HMMA.16816.F32 R104, R20.reuse, R10, R104 ;  /* 0x0000000a1468723c */ /* 0x040fe20000001868 */
[----:B------:R-:W-:Y:S01]  /*9ae0*/  LOP3.LUT R170, R174, 0xff, RZ, 0xc0, !PT ;  /* 0x000000ffaeaa7812 */ /* 0x000fe200078ec0ff */
[----:B------:R-:W-:Y:S01]  /*9af0*/  MUFU.EX2 R142, R142 ;  /* 0x0000008e008e7308 */ /* 0x000fe20000000800 */
[-C--:B------:R-:W-:Y:S02]  /*9b00*/  FMUL.FTZ R88, R88, R67.reuse ;  /* 0x0000004358587220 */ /* 0x080fe40000410000 */
[-C--:B------:R-:W-:Y:S02]  /*9b10*/  FMUL.FTZ R89, R89, R67.reuse ;  /* 0x0000004359597220 */ /* 0x080fe40000410000 */
[----:B------:R-:W-:Y:S01]  /*9b20*/  LOP3.LUT R11, R12, 0xffff, RZ, 0xc0, !PT ;  /* 0x0000ffff0c0b7812 */ /* 0x000fe200078ec0ff */
[-C--:B------:R-:W-:Y:S01]  /*9b30*/  FMUL.FTZ R90, R90, R66.reuse ;  /* 0x000000425a5a7220 */ /* 0x080fe20000410000 */
[C---:B------:R-:W-:Y:S01]  /*9b40*/  HMMA.16816.F32 R108, R20.reuse, R8, R108 ;  /* 0x00000008146c723c */ /* 0x040fe2000000186c */
[-C--:B------:R-:W-:Y:S01]  /*9b50*/  FMUL.FTZ R91, R91, R66.reuse ;  /* 0x000000425b5b7220 */ /* 0x080fe20000410000 */
[----:B------:R-:W-:Y:S01]  /*9b60*/  SHF.R.U32.HI R11, RZ, 0x8, R11 ;  /* 0x00000008ff0b7819 */ /* 0x000fe2000001160b */
[-C--:B------:R-:W-:Y:S01]  /*9b70*/  FMUL.FTZ R128, R128, R67.reuse ;  /* 0x0000004380807220 */ /* 0x080fe20000410000 */
[----:B------:R-:W-:Y:S01]  /*9b80*/  LOP3.LUT R10, R13, UR17, R172, 0x96, !PT ;  /* 0x000000110d0a7c12 */ /* 0x000fe2000f8e96ac */
[-C--:B------:R-:W-:Y:S01]  /*9b90*/  FMUL.FTZ R129, R129, R67.reuse ;  /* 0x0000004381817220 */ /* 0x080fe20000410000 */
[----:B------:R-:W1:Y:S01]  /*9ba0*/  MUFU.EX2 R141, R141 ;  /* 0x0000008d008d7308 */ /* 0x000e620000000800 */
[----:B------:R-:W-:Y:S01]  /*9bb0*/  LOP3.LUT R8, R12, 0xff, RZ, 0xc0, !PT ;  /* 0x000000ff0c087812 */ /* 0x000fe200078ec0ff */
[C---:B------:R-:W-:Y:S01]  /*9bc0*/  HMMA.16816.F32 R88, R20.reuse, R4, R88 ;  /* 0x000000041458723c */ /* 0x040fe20000001858 */
[----:B------:R-:W-:Y:S01]  /*9bd0*/  SHF.R.U32.HI R9, RZ, 0x10, R12 ;  /* 0x00000010ff097819 */ /* 0x000fe2000001160c */
[-C--:B------:R-:W-:Y:S01]  /*9be0*/  FMUL.FTZ R130, R130, R66.reuse ;  /* 0x0000004282827220 */ /* 0x080fe20000410000 */
[----:B------:R-:W-:Y:S01]  /*9bf0*/  PRMT R8, R8, 0x5410, R11 ;  /* 0x0000541008087816 */ /* 0x000fe2000000000b */
[-C--:B------:R-:W-:Y:S01]  /*9c00*/  FMUL.FTZ R131, R131, R66.reuse ;  /* 0x0000004283837220 */ /* 0x080fe20000410000 */
[----:B------:R-:W-:Y:S01]  /*9c10*/  LOP3.LUT R11, R10, 0xffff, RZ, 0xc0, !PT ;  /* 0x0000ffff0a0b7812 */ /* 0x000fe200078ec0ff */
[-C--:B------:R-:W-:Y:S01]  /*9c20*/  FMUL.FTZ R116, R116, R67.reuse ;  /* 0x0000004374747220 */ /* 0x080fe20000410000 */
[----:B------:R-:W-:Y:S01]  /*9c30*/  SHF.R.U32.HI R4, RZ, 0x10, R10 ;  /* 0x00000010ff047819 */ /* 0x000fe2000001160a */
        /* <DEDUP_REMOVED lines=19> */
[C---:B------:R-:W-:Y:S01]  /*9d70*/  HMMA.16816.F32 R128, R20.reuse, R16, R128 ;  /* 0x000000101480723c */ /* 0x040fe20000001880 */
[-C--:B------:R-:W-:Y:S01]  /*9d80*/  FMUL.FTZ R99, R99, R66.reuse ;  /* 0x0000004263637220 */ /* 0x080fe20000410000 */
[--C-:B------:R-:W-:Y:S01]  /*9d90*/  HSET2.LE.AND R8, R8, R45.reuse, PT ;  /* 0x0000002d08087233 */ /* 0x100fe20003803000 */
[----:B------:R-:W-:Y:S01]  /*9da0*/  MUFU.EX2 R147, R147 ;  /* 0x0000009300937308 */ /* 0x000fe20000000800 */
[--C-:B------:R-:W-:Y:S01]  /*9db0*/  HSET2.LE.AND R9, R9, R45.reuse, PT ;  /* 0x0000002d09097233 */ /* 0x100fe20003803000 */
[----:B------:R-:W-:Y:S01]  /*9dc0*/  FFMA.FTZ R64, R225, R67, R64 ;  /* 0x00000043e1407223 */ /* 0x000fe20000010040 */
[--C-:B------:R-:W-:Y:S01]  /*9dd0*/  HSET2.LE.AND R5, R5, R45.reuse, PT ;  /* 0x0000002d05057233 */ /* 0x100fe20003803000 */
[----:B------:R-:W-:Y:S01]  /*9de0*/  FFMA.FTZ R60, R224, R66, R60 ;  /* 0x00000042e03c7223 */ /* 0x000fe2000001003c */
[----:B------:R-:W-:Y:S01]  /*9df0*/  HMMA.16816.F32 R116, R20, R18, R116 ;  /* 0x000000121474723c */ /* 0x000fe20000001874 */
[----:B------:R-:W-:Y:S01]  /*9e00*/  HSET2.LE.AND R4, R4, R45, PT ;  /* 0x0000002d04047233 */ /* 0x000fe20003803000 */
[----:B------:R-:W2:Y:S01]  /*9e10*/  LDSM.16.MT88.4 R16, [R188+0x6800] ;  /* 0x00680000bc10783b */ /* 0x000ea20000004200 */
[----:B------:R-:W-:Y:S01]  /*9e20*/  MUFU.EX2 R150, R150 ;  /* 0x0000009600967308 */ /* 0x000fe20000000800 */
[----:B------:R-:W-:-:S02]  /*9e30*/  FADD.FTZ R64, R63, R64 ;  /* 0x000000403f407221 */ /* 0x000fc40000010000 */
[----:B------:R-:W-:Y:S02]  /*9e40*/  FADD.FTZ R60, R65, R60 ;  /* 0x0000003c413c7221 */ /* 0x000fe40000010000 */
[C---:B------:R-:W-:Y:S01]  /*9e50*/  HMMA.16816.F32 R76, R20.reuse, R14, R76 ;  /* 0x0000000e144c723c */ /* 0x040fe2000000184c */
[----:B------:R-:W3:Y:S01]  /*9e60*/  LDSM.16.MT88.4 R12, [R186+0x6800] ;  /* 0x00680000ba0c783b */ /* 0x000ee20000004200 */
[----:B------:R-:W-:Y:S01]  /*9e70*/  FADD.FTZ R64, R62, R64 ;  /* 0x000000403e407221 */ /* 0x000fe20000010000 */
[----:B------:R-:W4:Y:S01]  /*9e80*/  MUFU.EX2 R143, R143 ;  /* 0x0000008f008f7308 */ /* 0x000f220000000800 */
[----:B------:R-:W-:Y:S02]  /*9e90*/  FADD.FTZ R60, R59, R60 ;  /* 0x0000003c3b3c7221 */ /* 0x000fe40000010000 */
[----:B------:R-:W-:Y:S02]  /*9ea0*/  FADD.FTZ R64, R61, R64 ;  /* 0x000000403d407221 */ /* 0x000fe40000010000 */
[----:B------:R-:W-:Y:S01]  /*9eb0*/  HMMA.16816.F32 R96, R20, R6, R96 ;  /* 0x000000061460723c */ /* 0x000fe20000001860 */
[----:B------:R-:W-:-:S02]  /*9ec0*/  FADD.FTZ R60, R58, R60 ;  /* 0x0000003c3a3c7221 */ /* 0x000fc40000010000 */
[----:B------:R-:W-:Y:S01]  /*9ed0*/  MUFU.EX2 R55, R55 ;  /* 0x0000003700377308 */ /* 0x000fe20000000800 */
[----:B------:R-:W-:Y:S02]  /*9ee0*/  FADD.FTZ R64, R145, R64 ;  /* 0x0000004091407221 */ /* 0x000fe40000010000 */
[----:B-1----:R-:W-:Y:S01]  /*9ef0*/  FADD.FTZ R60, R141, R60 ;  /* 0x0000003c8d3c7221 */ /* 0x002fe20000010000 */
[----:B------:R-:W-:Y:S01]  /*9f00*/  F2FP.PACK_AB R22, R142, R137 ;  /* 0x000000898e16723e */ /* 0x000fe200000000ff */
[----:B------:R-:W-:Y:S01]  /*9f10*/  FADD.FTZ R39, R136, R39 ;  /* 0x0000002788277221 */ /* 0x000fe20000010000 */
[----:B------:R-:W-:Y:S01]  /*9f20*/  F2FP.PACK_AB R23, R157, R159 ;  /* 0x0000009f9d17723e */ /* 0x000fe200000000ff */
[----:B------:R-:W-:Y:S01]  /*9f30*/  FADD.FTZ R64, R148, R64 ;  /* 0x0000004094407221 */ /* 0x000fe20000010000 */
[----:B------:R-:W-:Y:S01]  /*9f40*/  F2FP.PACK_AB R20, R135, R136 ;  /* 0x000000888714723e */ /* 0x000fe200000000ff */
[----:B------:R-:W1:Y:S01]  /*9f50*/  MUFU.EX2 R47, R47 ;  /* 0x0000002f002f7308 */ /* 0x000e620000000800 */
[----:B------:R-:W-:Y:S01]  /*9f60*/  F2FP.PACK_AB R21, R161, R156 ;  /* 0x0000009ca115723e */ /* 0x000fe200000000ff */
[----:B----4-:R-:W-:Y:S01]  /*9f70*/  FADD.FTZ R60, R143, R60 ;  /* 0x0000003c8f3c7221 */ /* 0x010fe20000010000 */
[----:B------:R-:W-:Y:S01]  /*9f80*/  LOP3.LUT R22, R8, R22, RZ, 0xc0, !PT ;  /* 0x0000001608167212 */ /* 0x000fe200078ec0ff */
[----:B------:R-:W-:Y:S01]  /*9f90*/  FADD.FTZ R39, R135, R39 ;  /* 0x0000002787277221 */ /* 0x000fe20000010000 */
[----:B------:R-:W-:Y:S01]  /*9fa0*/  LOP3.LUT R23, R9, R23, RZ, 0xc0, !PT ;  /* 0x0000001709177212 */ /* 0x000fe200078ec0ff */
[----:B------:R-:W-:Y:S01]  /*9fb0*/  FADD.FTZ R64, R152, R64 ;  /* 0x0000004098407221 */ /* 0x000fe20000010000 */
[----:B------:R-:W-:Y:S01]  /*9fc0*/  LOP3.LUT R20, R5, R20, RZ, 0xc0, !PT ;  /* 0x0000001405147212 */ /* 0x000fe200078ec0ff */
[----:B------:R-:W4:Y:S01]  /*9fd0*/  LDSM.16.MT88.4 R8, [R185+0x6800] ;  /* 0x00680000b908783b */ /* 0x000f220000004200 */
[----:B------:R-:W-:Y:S01]  /*9fe0*/  LOP3.LUT R21, R4, R21, RZ, 0xc0, !PT ;  /* 0x0000001504157212 */ /* 0x000fe200078ec0ff */
[----:B------:R-:W5:Y:S01]  /*9ff0*/  MUFU.EX2 R48, R48 ;  /* 0x0000003000307308 */ /* 0x000f620000000800 */
[----:B------:R-:W-:Y:S01]  /*a000*/  FADD.FTZ R60, R147, R60 ;  /* 0x0000003c933c7221 */ /* 0x000fe20000010000 */
[----:B------:R-:W4:Y:S01]  /*a010*/  LDSM.16.MT88.4 R4, [R184+0x6800] ;  /* 0x00680000b804783b */ /* 0x000f220000004200 */
[----:B------:R-:W-:-:S02]  /*a020*/  FADD.FTZ R39, R137, R39 ;  /* 0x0000002789277221 */ /* 0x000fc40000010000 */
[----:B------:R-:W-:Y:S01]  /*a030*/  FADD.FTZ R64, R155, R64 ;  /* 0x000000409b407221 */ /* 0x000fe20000010000 */
[C---:B--2---:R-:W-:Y:S01]  /*a040*/  HMMA.16816.F32 R124, R20.reuse, R16, R124 ;  /* 0x00000010147c723c */ /* 0x044fe2000000187c */
[----:B------:R-:W-:Y:S01]  /*a050*/  FADD.FTZ R60, R150, R60 ;  /* 0x0000003c963c7221 */ /* 0x000fe20000010000 */
[----:B------:R-:W2:Y:S01]  /*a060*/  MUFU.EX2 R36, R36 ;  /* 0x0000002400247308 */ /* 0x000ea20000000800 */
[----:B------:R-:W-:Y:S02]  /*a070*/  FADD.FTZ R39, R142, R39 ;  /* 0x000000278e277221 */ /* 0x000fe40000010000 */
[----:B-1----:R-:W-:Y:S02]  /*a080*/  FADD.FTZ R64, R47, R64 ;  /* 0x000000402f407221 */ /* 0x002fe40000010000 */
[----:B------:R-:W-:Y:S01]  /*a090*/  FADD.FTZ R39, R151, R39 ;  /* 0x0000002797277221 */ /* 0x000fe20000010000 */
[----:B------:R-:W-:Y:S01]  /*a0a0*/  HMMA.16816.F32 R120, R20, R18, R120 ;  /* 0x000000121478723c */ /* 0x000fe20000001878 */
[----:B------:R-:W-:Y:S01]  /*a0b0*/  IMAD.MOV.U32 R136, RZ, RZ, R2 ;  /* 0x000000ffff887224 */ /* 0x000fe200078e0002 */
[----:B------:R-:W-:Y:S01]  /*a0c0*/  MUFU.EX2 R31, R31 ;  /* 0x0000001f001f7308 */ /* 0x000fe20000000800 */
[----:B-----5:R-:W-:-:S02]  /*a0d0*/  FADD.FTZ R64, R48, R64 ;  /* 0x0000004030407221 */ /* 0x020fc40000010000 */
[----:B------:R-:W-:Y:S02]  /*a0e0*/  FADD.FTZ R39, R154, R39 ;  /* 0x000000279a277221 */ /* 0x000fe40000010000 */
[----:B------:R-:W-:Y:S01]  /*a0f0*/  FADD.FTZ R64, R50, R64 ;  /* 0x0000004032407221 */ /* 0x000fe20000010000 */
[C---:B---3--:R-:W-:Y:S01]  /*a100*/  HMMA.16816.F32 R68, R20.reuse, R12, R68 ;  /* 0x0000000c1444723c */ /* 0x048fe20000001844 */
[----:B------:R-:W-:Y:S01]  /*a110*/  FADD.FTZ R39, R158, R39 ;  /* 0x000000279e277221 */ /* 0x000fe20000010000 */
[----:B------:R-:W-:Y:S01]  /*a120*/  MUFU.EX2 R46, R46 ;  /* 0x0000002e002e7308 */ /* 0x000fe20000000800 */
[----:B--2---:R-:W-:Y:S02]  /*a130*/  FADD.FTZ R60, R36, R60 ;  /* 0x0000003c243c7221 */ /* 0x004fe40000010000 */
[----:B------:R-:W-:Y:S02]  /*a140*/  FADD.FTZ R64, R55, R64 ;  /* 0x0000004037407221 */ /* 0x000fe40000010000 */
[----:B------:R-:W-:Y:S01]  /*a150*/  FADD.FTZ R39, R160, R39 ;  /* 0x00000027a0277221 */ /* 0x000fe20000010000 */
[----:B------:R-:W-:Y:S01]  /*a160*/  HMMA.16816.F32 R72, R20, R14, R72 ;  /* 0x0000000e1448723c */ /* 0x000fe20000001848 */
[----:B------:R-:W-:Y:S01]  /*a170*/  IMAD.MOV.U32 R137, RZ, RZ, R3 ;  /* 0x000000ffff897224 */ /* 0x000fe200078e0003 */
[----:B------:R-:W-:Y:S01]  /*a180*/  MUFU.EX2 R28, R28 ;  /* 0x0000001c001c7308 */ /* 0x000fe20000000800 */
[----:B------:R-:W-:-:S05]  /*a190*/  IMAD.MOV.U32 R135, RZ, RZ, R177 ;  /* 0x000000ffff877224 */ /* 0x000fca00078e00b1 */
[C---:B----4-:R-:W-:Y:S02]  /*a1a0*/  HMMA.16816.F32 R80, R20.reuse, R8, R80 ;  /* 0x000000081450723c */ /* 0x050fe40000001850 */
[----:B------:R-:W-:Y:S06]  /*a1b0*/  MUFU.EX2 R30, R30 ;  /* 0x0000001e001e7308 */ /* 0x000fec0000000800 */
[C---:B------:R-:W-:Y:S08]  /*a1c0*/  HMMA.16816.F32 R84, R20.reuse, R10, R84 ;  /* 0x0000000a1454723c */ /* 0x040ff00000001854 */
[C---:B------:R-:W-:Y:S08]  /*a1d0*/  HMMA.16816.F32 R92, R20.reuse, R4, R92 ;  /* 0x00000004145c723c */ /* 0x040ff0000000185c */
[----:B------:R-:W-:Y:S07]  /*a1e0*/  HMMA.16816.F32 R100, R20, R6, R100 ;  /* 0x000000061464723c */ /* 0x000fee0000001864 */
[----:B------:R-:W-:-:S02]  /*a1f0*/  LOP3.LUT R22, R244, 0xffff, RZ, 0xc0, !PT ;  /* 0x0000fffff4167812 */ /* 0x000fc400078ec0ff */
[----:B------:R-:W-:Y:S02]  /*a200*/  LOP3.LUT R23, R174, 0xffff, RZ, 0xc0, !PT ;  /* 0x0000ffffae177812 */ /* 0x000fe400078ec0ff */
[----:B------:R-:W-:Y:S02]  /*a210*/  LOP3.LUT R20, R244, 0xff, RZ, 0xc0, !PT ;  /* 0x000000fff4147812 */ /* 0x000fe400078ec0ff */
[----:B------:R-:W-:Y:S02]  /*a220*/  SHF.R.U32.HI R21, RZ, 0x18, R244 ;  /* 0x00000018ff157819 */ /* 0x000fe400000116f4 */
[----:B------:R-:W-:Y:S02]  /*a230*/  SHF.R.U32.HI R22, RZ, 0x8, R22 ;  /* 0x00000008ff167819 */ /* 0x000fe40000011616 */
[----:B------:R-:W-:Y:S02]  /*a240*/  SHF.R.U32.HI R174, RZ, 0x18, R174 ;  /* 0x00000018ffae7819 */ /* 0x000fe400000116ae */
[----:B------:R-:W-:-:S02]  /*a250*/  SHF.R.U32.HI R23, RZ, 0x8, R23 ;  /* 0x00000008ff177819 */ /* 0x000fc40000011617 */
[----:B------:R-:W-:Y:S02]  /*a260*/  PRMT R22, R20, 0x5410, R22 ;  /* 0x0000541014167816 */ /* 0x000fe40000000016 */
[----:B------:R-:W-:Y:S02]  /*a270*/  PRMT R21, R167, 0x5410, R21 ;  /* 0x00005410a7157816 */ /* 0x000fe40000000015 */
        /* <DEDUP_REMOVED lines=9> */
[----:B------:R-:W-:Y:S01]  /*a310*/  IMAD.WIDE.U32 R174, R175, -0x326172a9, RZ ;  /* 0xcd9e8d57afae7825 */ /* 0x000fe200078e00ff */
[----:B------:R-:W-:-:S02]  /*a320*/  LOP3.LUT R22, R22, R171, RZ, 0xc0, !PT ;  /* 0x000000ab16167212 */ /* 0x000fc400078ec0ff */
[----:B------:R-:W-:Y:S02]  /*a330*/  LOP3.LUT R23, R23, R170, RZ, 0xc0, !PT ;  /* 0x000000aa17177212 */ /* 0x000fe400078ec0ff */
[----:B------:R-:W-:Y:S02]  /*a340*/  LOP3.LUT R20, R20, R169, RZ, 0xc0, !PT ;  /* 0x000000a914147212 */ /* 0x000fe400078ec0ff */
[----:B------:R-:W-:Y:S02]  /*a350*/  LOP3.LUT R21, R21, R167, RZ, 0xc0, !PT ;  /* 0x000000a715157212 */ /* 0x000fe400078ec0ff */
[C---:B------:R-:W-:Y:S02]  /*a360*/  LOP3.LUT R166, R175.reuse, UR15, R166, 0x96, !PT ;  /* 0x0000000fafa67c12 */ /* 0x040fe4000f8e96a6 */
[----:B------:R-:W-:Y:S02]  /*a370*/  LOP3.LUT R168, R175, UR15, R168, 0x96, !PT ;  /* 0x0000000fafa87c12 */ /* 0x000fe4000f8e96a8 */
[----:B------:R-:W-:Y:S01]  /*a380*/  LOP3.LUT R178, R243, UR13, R174, 0x96, !PT ;  /* 0x0000000df3b27c12 */ /* 0x000fe2000f8e96ae */
[----:B------:R-:W-:Y:S01]  /*a390*/  HMMA.16816.F32 R128, R20, R16, R128 ;  /* 0x000000101480723c */ /* 0x000fe20000001880 */
[----:B------:R-:W-:-:S04]  /*a3a0*/  IMAD.WIDE.U32 R166, R166, -0x2daee0ad, RZ ;  /* 0xd2511f53a6a67825 */ /* 0x000fc800078e00ff */
[----:B------:R-:W-:Y:S01]  /*a3b0*/  IMAD.WIDE.U32 R168, R168, -0x2daee0ad, RZ ;  /* 0xd2511f53a8a87825 */ /* 0x000fe200078e00ff */
[----:B------:R-:W-:Y:S02]  /*a3c0*/  LOP3.LUT R164, R167, UR12, R164, 0x96, !PT ;  /* 0x0000000ca7a47c12 */ /* 0x000fe4000f8e96a4 */
[----:B------:R-:W-:Y:S01]  /*a3d0*/  LOP3.LUT R16, R163, UR13, R174, 0x96, !PT ;  /* 0x0000000da3107c12 */ /* 0x000fe2000f8e96ae */
[----:B------:R-:W-:Y:S01]  /*a3e0*/  HMMA.16816.F32 R112, R20, R12, R112 ;  /* 0x0000000c1470723c */ /* 0x000fe20000001870 */
[----:B------:R-:W-:Y:S01]  /*a3f0*/  IMAD.WIDE.U32 R178, R178, -0x2daee0ad, RZ ;  /* 0xd2511f53b2b27825 */ /* 0x000fe200078e00ff */
[----:B------:R-:W-:-:S03]  /*a400*/  LOP3.LUT R165, R169, UR12, R165, 0x96, !PT ;  /* 0x0000000ca9a57c12 */ /* 0x000fc6000f8e96a5 */
[----:B------:R-:W-:Y:S01]  /*a410*/  IMAD.WIDE.U32 R16, R16, -0x2daee0ad, RZ ;  /* 0xd2511f5310107825 */ /* 0x000fe200078e00ff */
[----:B------:R-:W-:Y:S02]  /*a420*/  LOP3.LUT R174, R179, UR10, R168, 0x96, !PT ;  /* 0x0000000ab3ae7c12 */ /* 0x000fe4000f8e96a8 */
[----:B------:R-:W-:Y:S01]  /*a430*/  HMMA.16816.F32 R104, R20, R10, R104 ;  /* 0x0000000a1468723c */ /* 0x000fe20000001868 */
[----:B------:R-:W-:Y:S01]  /*a440*/  IMAD.WIDE.U32 R168, R165, -0x326172a9, RZ ;  /* 0xcd9e8d57a5a87825 */ /* 0x000fe200078e00ff */
[----:B------:R-:W-:-:S03]  /*a450*/  LOP3.LUT R170, R17, UR10, R166, 0x96, !PT ;  /* 0x0000000a11aa7c12 */ /* 0x000fc6000f8e96a6 */
[----:B------:R-:W-:-:S03]  /*a460*/  IMAD.WIDE.U32 R166, R164, -0x326172a9, RZ ;  /* 0xcd9e8d57a4a67825 */ /* 0x000fc600078e00ff */
        /* <DEDUP_REMOVED lines=8> */
[----:B------:R-:W-:Y:S01]  /*a4f0*/  IMAD.WIDE.U32 R166, R166, -0x2daee0ad, RZ ;  /* 0xd2511f53a6a67825 */ /* 0x000fe200078e00ff */
[----:B------:R-:W-:Y:S02]  /*a500*/  LOP3.LUT R172, R163, UR8, R16, 0x96, !PT ;  /* 0x00000008a3ac7c12 */ /* 0x000fe4000f8e9610 */
[----:B------:R-:W-:Y:S01]  /*a510*/  HMMA.16816.F32 R116, R20, R18, R116 ;  /* 0x000000121474723c */ /* 0x000fe20000001874 */
[----:B------:R-:W1:Y:S01]  /*a520*/  LDSM.16.MT88.4 R16, [R188+0x7000] ;  /* 0x00700000bc10783b */ /* 0x000e620000004200 */
[----:B------:R-:W-:Y:S01]  /*a530*/  LOP3.LUT R12, R167, UR6, R162, 0x96, !PT ;  /* 0x00000006a70c7c12 */ /* 0x000fe2000f8e96a2 */
[----:B------:R-:W-:-:S04]  /*a540*/  IMAD.WIDE.U32 R172, R172, -0x326172a9, RZ ;  /* 0xcd9e8d57acac7825 */ /* 0x000fc800078e00ff */
[----:B------:R-:W-:Y:S01]  /*a550*/  IMAD.WIDE.U32 R12, R12, -0x326172a9, RZ ;  /* 0xcd9e8d570c0c7825 */ /* 0x000fe200078e00ff */
[C---:B------:R-:W-:Y:S01]  /*a560*/  HMMA.16816.F32 R76, R20.reuse, R14, R76 ;  /* 0x0000000e144c723c */ /* 0x040fe2000000184c */
[----:B------:R-:W-:Y:S02]  /*a570*/  LOP3.LUT R170, R173, UR7, R170, 0x96, !PT ;  /* 0x00000007adaa7c12 */ /* 0x000fe4000f8e96aa */
[----:B------:R-:W-:Y:S01]  /*a580*/  FFMA.FTZ R162, R149, c[0x0][0x23c], -R54 ;  /* 0x00008f0095a27a23 */ /* 0x000fe20000010836 */
[----:B------:R-:W-:Y:S01]  /*a590*/  LOP3.LUT R163, R13, UR16, R172, 0x96, !PT ;  /* 0x000000100da37c12 */ /* 0x000fe2000f8e96ac */
[----:B------:R-:W-:Y:S01]  /*a5a0*/  FFMA.FTZ R149, R153, c[0x0][0x23c], -R54 ;  /* 0x00008f0099957a23 */ /* 0x000fe20000010836 */
[----:B------:R-:W-:Y:S01]  /*a5b0*/  LOP3.LUT R10, R12, 0xffff, RZ, 0xc0, !PT ;  /* 0x0000ffff0c0a7812 */ /* 0x000fe200078ec0ff */
[----:B------:R-:W-:Y:S01]  /*a5c0*/  IMAD.WIDE.U32 R170, R170, -0x2daee0ad, RZ ;  /* 0xd2511f53aaaa7825 */ /* 0x000fe200078e00ff */
[----:B------:R-:W-:Y:S01]  /*a5d0*/  SHF.R.U32.HI R11, RZ, 0x10, R12 ;  /* 0x00000010ff0b7819 */ /* 0x000fe2000001160c */
[----:B------:R-:W2:Y:S01]  /*a5e0*/  MUFU.EX2 R162, R162 ;  /* 0x000000a200a27308 */ /* 0x000ea20000000800 */
[C---:B------:R-:W-:Y:S01]  /*a5f0*/  LOP3.LUT R4, R163.reuse, 0xffff, RZ, 0xc0, !PT ;  /* 0x0000ffffa3047812 */ /* 0x040fe200078ec0ff */
[----:B------:R-:W-:Y:S01]  /*a600*/  HMMA.16816.F32 R96, R20, R6, R96 ;  /* 0x000000061460723c */ /* 0x000fe20000001860 */
[----:B------:R-:W-:Y:S01]  /*a610*/  SHF.R.U32.HI R5, RZ, 0x10, R163 ;  /* 0x00000010ff057819 */ /* 0x000fe200000116a3 */
[----:B------:R-:W-:Y:S01]  /*a620*/  FFMA.FTZ R54, R24, c[0x0][0x23c], -R140 ;  /* 0x00008f0018367a23 */ /* 0x000fe2000001088c */
[----:B------:R-:W-:-:S02]  /*a630*/  LOP3.LUT R167, R163, 0xff, RZ, 0xc0, !PT ;  /* 0x000000ffa3a77812 */ /* 0x000fc400078ec0ff */
[----:B------:R-:W-:Y:S01]  /*a640*/  SHF.R.U32.HI R164, RZ, 0x18, R163 ;  /* 0x00000018ffa47819 */ /* 0x000fe200000116a3 */
[----:B------:R-:W3:Y:S01]  /*a650*/  MUFU.EX2 R149, R149 ;  /* 0x0000009500957308 */ /* 0x000ee20000000800 */
[----:B------:R-:W-:Y:S02]  /*a660*/  LOP3.LUT R9, R12, 0xff, RZ, 0xc0, !PT ;  /* 0x000000ff0c097812 */ /* 0x000fe400078ec0ff */
[----:B------:R-:W-:Y:S02]  /*a670*/  SHF.R.U32.HI R8, RZ, 0x18, R12 ;  /* 0x00000018ff087819 */ /* 0x000fe4000001160c */
[----:B------:R-:W-:Y:S01]  /*a680*/  SHF.R.U32.HI R10, RZ, 0x8, R10 ;  /* 0x00000008ff0a7819 */ /* 0x000fe2000001160a */
[----:B------:R-:W4:Y:S01]  /*a690*/  LDSM.16.MT88.4 R12, [R186+0x7000] ;  /* 0x00700000ba0c783b */ /* 0x000f220000004200 */
[----:B------:R-:W-:Y:S01]  /*a6a0*/  LOP3.LUT R11, R11, 0xff, RZ, 0xc0, !PT ;  /* 0x000000ff0b0b7812 */ /* 0x000fe200078ec0ff */
[----:B------:R-:W5:Y:S01]  /*a6b0*/  MUFU.EX2 R54, R54 ;  /* 0x0000003600367308 */ /* 0x000f620000000800 */
[----:B------:R-:W-:Y:S01]  /*a6c0*/  SHF.R.U32.HI R163, RZ, 0x8, R4 ;  /* 0x00000008ffa37819 */ /* 0x000fe20000011604 */
[----:B--2---:R-:W-:Y:S01]  /*a6d0*/  FADD.FTZ R34, R162, R34 ;  /* 0x00000022a2227221 */ /* 0x004fe20000010000 */
[----:B------:R-:W-:-:S02]  /*a6e0*/  LOP3.LUT R153, R5, 0xff, RZ, 0xc0, !PT ;  /* 0x000000ff05997812 */ /* 0x000fc400078ec0ff */
[----:B------:R-:W-:Y:S02]  /*a6f0*/  PRMT R5, R9, 0x5410, R10 ;  /* 0x0000541009057816 */ /* 0x000fe4000000000a */
        /* <DEDUP_REMOVED lines=12> */
[----:B------:R-:W-:Y:S01]  /*a7c0*/  F2FP.PACK_AB R23, R149, R162 ;  /* 0x000000a29517723e */ /* 0x000fe200000000ff */
[----:B------:R-:W-:Y:S01]  /*a7d0*/  FFMA.FTZ R163, R26, c[0x0][0x23c], -R134 ;  /* 0x00008f001aa37a23 */ /* 0x000fe20000010886 */
[----:B------:R-:W-:Y:S01]  /*a7e0*/  LOP3.LUT R20, R20, R7, RZ, 0xc0, !PT ;  /* 0x0000000714147212 */ /* 0x000fe200078ec0ff */
[----:B-----5:R-:W-:Y:S01]  /*a7f0*/  FADD.FTZ R64, R54, R64 ;  /* 0x0000004036407221 */ /* 0x020fe20000010000 */
[----:B------:R-:W-:Y:S01]  /*a800*/  LOP3.LUT R21, R21, R6, RZ, 0xc0, !PT ;  /* 0x0000000615157212 */ /* 0x000fe200078ec0ff */
[----:B------:R-:W-:Y:S01]  /*a810*/  FADD.FTZ R34, R52, R34 ;  /* 0x0000002234227221 */ /* 0x000fe20000010000 */
[----:B------:R-:W-:Y:S01]  /*a820*/  LOP3.LUT R22, R5, R22, RZ, 0xc0, !PT ;  /* 0x0000001605167212 */ /* 0x000fe200078ec0ff */
[----:B------:R-:W-:Y:S01]  /*a830*/  MUFU.EX2 R163, R163 ;  /* 0x000000a300a37308 */ /* 0x000fe20000000800 */
[----:B------:R-:W-:Y:S01]  /*a840*/  LOP3.LUT R23, R4, R23, RZ, 0xc0, !PT ;  /* 0x0000001704177212 */ /* 0x000fe200078ec0ff */
[----:B------:R-:W-:Y:S01]  /*a850*/  FADD.FTZ R34, R51, R34 ;  /* 0x0000002233227221 */ /* 0x000fe20000010000 */
[----:B------:R-:W3:Y:S01]  /*a860*/  LDSM.16.MT88.4 R4, [R184+0x7000] ;  /* 0x00700000b804783b */ /* 0x000ee20000004200 */
[----:B------:R-:W-:Y:S01]  /*a870*/  LOP3.LUT R153, R169, UR11, R242, 0x96, !PT ;  /* 0x0000000ba9997c12 */ /* 0x000fe2000f8e96f2 */
[----:B------:R-:W-:Y:S01]  /*a880*/  IMAD.WIDE.U32 R168, R168, -0x2daee0ad, RZ ;  /* 0xd2511f53a8a87825 */ /* 0x000fe200078e00ff */
[----:B------:R-:W-:-:S02]  /*a890*/  LOP3.LUT R166, R171, UR17, R166, 0x96, !PT ;  /* 0x00000011aba67c12 */ /* 0x000fc4000f8e96a6 */
[----:B-1----:R-:W-:Y:S01]  /*a8a0*/  HMMA.16816.F32 R124, R20, R16, R124 ;  /* 0x00000010147c723c */ /* 0x002fe2000000187c */
[----:B------:R-:W-:-:S04]  /*a8b0*/  IMAD.WIDE.U32 R228, R153, -0x2daee0ad, RZ ;  /* 0xd2511f5399e47825 */ /* 0x000fc800078e00ff */
[----:B------:R-:W-:Y:S01]  /*a8c0*/  FADD.FTZ R34, R49, R34 ;  /* 0x0000002231227221 */ /* 0x000fe20000010000 */
[----:B------:R-:W-:Y:S02]  /*a8d0*/  LOP3.LUT R153, R169, UR6, R228, 0x96, !PT ;  /* 0x00000006a9997c12 */ /* 0x000fe4000f8e96e4 */
[----:B------:R-:W-:Y:S01]  /*a8e0*/  LOP3.LUT R164, R229, UR8, R178, 0x96, !PT ;  /* 0x00000008e5a47c12 */ /* 0x000fe2000f8e96b2 */
[----:B------:R-:W-:Y:S01]  /*a8f0*/  HMMA.16816.F32 R120, R20, R18, R120 ;  /* 0x000000121478723c */ /* 0x000fe20000001878 */
[----:B------:R-:W-:Y:S02]  /*a900*/  FADD.FTZ R222, R53, R34 ;  /* 0x0000002235de7221 */ /* 0x000fe40000010000 */
[----:B------:R-:W-:-:S04]  /*a910*/  IMAD.WIDE.U32 R178, R153, -0x326172a9, RZ ;  /* 0xcd9e8d5799b27825 */ /* 0x000fc800078e00ff */
[----:B------:R-:W-:Y:S01]  /*a920*/  IMAD.WIDE.U32 R164, R164, -0x326172a9, RZ ;  /* 0xcd9e8d57a4a47825 */ /* 0x000fe200078e00ff */
[C---:B----4-:R-:W-:Y:S03]  /*a930*/  HMMA.16816.F32 R68, R20.reuse, R12, R68 ;  /* 0x0000000c1444723c */ /* 0x050fe60000001844 */
[----:B------:R-:W-:Y:S01]  /*a940*/  FFMA.FTZ R153, R25, c[0x0][0x23c], -R134 ;  /* 0x00008f0019997a23 */ /* 0x000fe20000010886 */
[----:B------:R-:W-:Y:S01]  /*a950*/  LOP3.LUT R25, R179, UR16, R164, 0x96, !PT ;  /* 0x00000010b3197c12 */ /* 0x000fe2000f8e96a4 */
[----:B------:R-:W-:Y:S02]  /*a960*/  FFMA.FTZ R164, R44, c[0x0][0x23c], -R134 ;  /* 0x00008f002ca47a23 */ /* 0x000fe40000010886 */
[--C-:B------:R-:W-:Y:S01]  /*a970*/  FFMA.FTZ R44, R57, c[0x0][0x23c], -R139.reuse ;  /* 0x00008f00392c7a23 */ /* 0x100fe2000001088b */
[----:B------:R-:W-:Y:S01]  /*a980*/  HMMA.16816.F32 R72, R20, R14, R72 ;  /* 0x0000000e1448723c */ /* 0x000fe20000001848 */
[----:B------:R-:W-:Y:S01]  /*a990*/  MUFU.EX2 R153, R153 ;  /* 0x0000009900997308 */ /* 0x000fe20000000800 */
[----:B------:R-:W-:Y:S01]  /*a9a0*/  LOP3.LUT R26, R25, 0xffff, RZ, 0xc0, !PT ;  /* 0x0000ffff191a7812 */ /* 0x000fe200078ec0ff */
[----:B------:R-:W-:-:S02]  /*a9b0*/  FFMA.FTZ R57, R133, c[0x0][0x23c], -R139 ;  /* 0x00008f0085397a23 */ /* 0x000fc4000001088b */
[----:B------:R-:W-:Y:S01]  /*a9c0*/  FFMA.FTZ R133, R138, c[0x0][0x23c], -R139 ;  /* 0x00008f008a857a23 */ /* 0x000fe2000001088b */
[----:B------:R-:W-:Y:S01]  /*a9d0*/  SHF.R.U32.HI R26, RZ, 0x8, R26 ;  /* 0x00000008ff1a7819 */ /* 0x000fe2000001161a */
[----:B------:R-:W-:Y:S01]  /*a9e0*/  FFMA.FTZ R138, R27, c[0x0][0x23c], -R140 ;  /* 0x00008f001b8a7a23 */ /* 0x000fe2000001088c */
[----:B--2---:R-:W-:Y:S01]  /*a9f0*/  HMMA.16816.F32 R80, R20, R8, R80 ;  /* 0x000000081450723c */ /* 0x004fe20000001850 */
[----:B------:R-:W1:Y:S01]  /*aa00*/  MUFU.EX2 R164, R164 ;  /* 0x000000a400a47308 */ /* 0x000e620000000800 */
[--C-:B------:R-:W-:Y:S02]  /*aa10*/  FFMA.FTZ R139, R43, c[0x0][0x23c], -R134.reuse ;  /* 0x00008f002b8b7a23 */ /* 0x100fe40000010886 */
[----:B------:R-:W-:-:S04]  /*aa20*/  FFMA.FTZ R43, R29, c[0x0][0x23c], -R134 ;  /* 0x00008f001d2b7a23 */ /* 0x000fc80000010886 */
[C---:B------:R-:W-:Y:S01]  /*aa30*/  HMMA.16816.F32 R84, R20.reuse, R10, R84 ;  /* 0x0000000a1454723c */ /* 0x040fe20000001854 */
[----:B------:R-:W2:Y:S07]  /*aa40*/  MUFU.EX2 R44, R44 ;  /* 0x0000002c002c7308 */ /* 0x000eae0000000800 */
[----:B---3--:R-:W-:Y:S01]  /*aa50*/  HMMA.16816.F32 R92, R20, R4, R92 ;  /* 0x00000004145c723c */ /* 0x008fe2000000185c */
[----:B------:R-:W3:Y:S01]  /*aa60*/  MUFU.EX2 R57, R57 ;  /* 0x0000003900397308 */ /* 0x000ee20000000800 */
[----:B-1----:R-:W-:-:S04]  /*aa70*/  FADD.FTZ R60, R164, R60 ;  /* 0x0000003ca43c7221 */ /* 0x002fc80000010000 */
[----:B------:R-:W-:Y:S02]  /*aa80*/  FADD.FTZ R60, R163, R60 ;  /* 0x0000003ca33c7221 */ /* 0x000fe40000010000 */
[----:B------:R-:W-:Y:S01]  /*aa90*/  HMMA.16816.F32 R100, R20, R6, R100 ;  /* 0x000000061464723c */ /* 0x000fe20000001864 */
[----:B------:R-:W1:Y:S01]  /*aaa0*/  MUFU.EX2 R133, R133 ;  /* 0x0000008500857308 */ /* 0x000e620000000800 */
[----:B--2---:R-:W-:Y:S01]  /*aab0*/  F2FP.PACK_AB R24, R56, R44 ;  /* 0x0000002c3818723e */ /* 0x004fe200000000ff */
[----:B------:R-:W-:Y:S02]  /*aac0*/  FADD.FTZ R60, R153, R60 ;  /* 0x0000003c993c7221 */ /* 0x000fe40000010000 */
[----:B------:R-:W-:Y:S02]  /*aad0*/  FADD.FTZ R39, R44, R39 ;  /* 0x000000272c277221 */ /* 0x000fe40000010000 */
[----:B------:R-:W-:Y:S01]  /*aae0*/  LOP3.LUT R23, R178, 0xffff, RZ, 0xc0, !PT ;  /* 0x0000ffffb2177812 */ /* 0x000fe200078ec0ff */
[----:B------:R-:W-:Y:S01]  /*aaf0*/  FADD.FTZ R60, R28, R60 ;  /* 0x0000003c1c3c7221 */ /* 0x000fe20000010000 */
[----:B------:R-:W-:Y:S01]  /*ab00*/  SHF.R.U32.HI R21, RZ, 0x10, R178 ;  /* 0x00000010ff157819 */ /* 0x000fe200000116b2 */
[----:B------:R-:W2:Y:S01]  /*ab10*/  MUFU.EX2 R138, R138 ;  /* 0x0000008a008a7308 */ /* 0x000ea20000000800 */
[----:B------:R-:W-:Y:S01]  /*ab20*/  LOP3.LUT R22, R178, 0xff, RZ, 0xc0, !PT ;  /* 0x000000ffb2167812 */ /* 0x000fe200078ec0ff */
[----:B------:R-:W-:Y:S01]  /*ab30*/  FADD.FTZ R39, R56, R39 ;  /* 0x0000002738277221 */ /* 0x000fe20000010000 */
[----:B------:R-:W-:-:S02]  /*ab40*/  SHF.R.U32.HI R23, RZ, 0x8, R23 ;  /* 0x00000008ff177819 */ /* 0x000fc40000011617 */
[----:B------:R-:W-:Y:S01]  /*ab50*/  LOP3.LUT R21, R21, 0xff, RZ, 0xc0, !PT ;  /* 0x000000ff15157812 */ /* 0x000fe200078ec0ff */
[----:B---3--:R-:W-:Y:S01]  /*ab60*/  FADD.FTZ R39, R57, R39 ;  /* 0x0000002739277221 */ /* 0x008fe20000010000 */
[----:B------:R-:W-:Y:S01]  /*ab70*/  SHF.R.U32.HI R20, RZ, 0x18, R178 ;  /* 0x00000018ff147819 */ /* 0x000fe200000116b2 */
[----:B------:R-:W-:Y:S01]  /*ab80*/  MUFU.EX2 R29, R139 ;  /* 0x0000008b001d7308 */ /* 0x000fe20000000800 */
[----:B------:R-:W-:Y:S01]  /*ab90*/  PRMT R22, R22, 0x5410, R23 ;  /* 0x0000541016167816 */ /* 0x000fe20000000017 */
[----:B-1----:R-:W-:Y:S01]  /*aba0*/  FADD.FTZ R223, R133, R39 ;  /* 0x0000002785df7221 */ /* 0x002fe20000010000 */
[--C-:B------:R-:W-:Y:S02]  /*abb0*/  SHF.R.U32.HI R23, RZ, 0x10, R25.reuse ;  /* 0x00000010ff177819 */ /* 0x100fe40000011619 */
[----:B------:R-:W-:Y:S01]  /*abc0*/  PRMT R21, R21, 0x5410, R20 ;  /* 0x0000541015157816 */ /* 0x000fe20000000014 */
[--C-:B------:R-:W-:Y:S01]  /*abd0*/  HSET2.LE.AND R22, R22, R45.reuse, PT ;  /* 0x0000002d16167233 */ /* 0x100fe20003803000 */
[----:B------:R-:W-:Y:S01]  /*abe0*/  LOP3.LUT R20, R25, 0xff, RZ, 0xc0, !PT ;  /* 0x000000ff19147812 */ /* 0x000fe200078ec0ff */
[----:B------:R-:W1:Y:S01]  /*abf0*/  MUFU.EX2 R43, R43 ;  /* 0x0000002b002b7308 */ /* 0x000e620000000800 */
[----:B------:R-:W-:Y:S01]  /*ac00*/  SHF.R.U32.HI R25, RZ, 0x18, R25 ;  /* 0x00000018ff197819 */ /* 0x000fe20000011619 */
[----:B------:R-:W-:Y:S01]  /*ac10*/  HSET2.LE.AND R21, R21, R45, PT ;  /* 0x0000002d15157233 */ /* 0x000fe20003803000 */
[----:B------:R-:W-:Y:S01]  /*ac20*/  LOP3.LUT R23, R23, 0xff, RZ, 0xc0, !PT ;  /* 0x000000ff17177812 */ /* 0x000fe200078ec0ff */
[----:B--2---:R-:W-:Y:S01]  /*ac30*/  FADD.FTZ R64, R138, R64 ;  /* 0x000000408a407221 */ /* 0x004fe20000010000 */
[----:B------:R-:W-:-:S02]  /*ac40*/  PRMT R20, R20, 0x5410, R26 ;  /* 0x0000541014147816 */ /* 0x000fc4000000001a */
[----:B------:R-:W-:Y:S01]  /*ac50*/  PRMT R25, R23, 0x5410, R25 ;  /* 0x0000541017197816 */ /* 0x000fe20000000019 */
[----:B------:R-:W-:Y:S01]  /*ac60*/  FADD.FTZ R64, R31, R64 ;  /* 0x000000401f407221 */ /* 0x000fe20000010000 */
[----:B------:R-:W-:Y:S01]  /*ac70*/  F2FP.PACK_AB R23, R153, R163 ;  /* 0x000000a39917723e */ /* 0x000fe200000000ff */
[--C-:B------:R-:W-:Y:S01]  /*ac80*/  HSET2.LE.AND R20, R20, R45.reuse, PT ;  /* 0x0000002d14147233 */ /* 0x100fe20003803000 */
[----:B------:R-:W-:Y:S01]  /*ac90*/  F2FP.PACK_AB R26, R55, R50 ;  /* 0x00000032371a723e */ /* 0x000fe200000000ff */
[----:B------:R-:W-:Y:S01]  /*aca0*/  FADD.FTZ R225, R46, R64 ;  /* 0x000000402ee17221 */ /* 0x000fe20000010000 */
[----:B------:R-:W-:Y:S01]  /*acb0*/  LOP3.LUT R23, R21, R23, RZ, 0xc0, !PT ;  /* 0x0000001715177212 */ /* 0x000fe200078ec0ff */
[----:B------:R-:W-:Y:S01]  /*acc0*/  HSET2.LE.AND R21, R25, R45, PT ;  /* 0x0000002d19157233 */ /* 0x000fe20003803000 */
[----:B------:R-:W-:Y:S01]  /*acd0*/  LOP3.LUT R22, R22, R26, RZ, 0xc0, !PT ;  /* 0x0000001a16167212 */ /* 0x000fe200078ec0ff */
[----:B-1----:R-:W-:Y:S01]  /*ace0*/  FADD.FTZ R60, R43, R60 ;  /* 0x0000003c2b3c7221 */ /* 0x002fe20000010000 */
[----:B------:R-:W-:-:S02]  /*acf0*/  F2FP.PACK_AB R26, R48, R47 ;  /* 0x0000002f301a723e */ /* 0x000fc400000000ff */
[----:B------:R-:W-:Y:S01]  /*ad00*/  F2FP.PACK_AB R25, R164, R36 ;  /* 0x00000024a419723e */ /* 0x000fe200000000ff */
[----:B------:R-:W-:Y:S01]  /*ad10*/  FADD.FTZ R60, R30, R60 ;  /* 0x0000003c1e3c7221 */ /* 0x000fe20000010000 */
[----:B------:R-:W-:Y:S02]  /*ad20*/  LOP3.LUT R20, R20, R26, RZ, 0xc0, !PT ;  /* 0x0000001a14147212 */ /* 0x000fe400078ec0ff */
[----:B------:R-:W-:Y:S01]  /*ad30*/  LOP3.LUT R21, R21, R25, RZ, 0xc0, !PT ;  /* 0x0000001915157212 */ /* 0x000fe200078ec0ff */
[----:B------:R-:W-:Y:S01]  /*ad40*/  FADD.FTZ R224, R29, R60 ;  /* 0x0000003c1de07221 */ /* 0x000fe20000010000 */
[----:B------:R-:W-:Y:S02]  /*ad50*/  F2FP.PACK_AB R25, R51, R52 ;  /* 0x000000343319723e */ /* 0x000fe400000000ff */
[----:B------:R-:W-:-:S03]  /*ad60*/  F2FP.PACK_AB R26, R133, R57 ;  /* 0x00000039851a723e */ /* 0x000fc600000000ff */
[C---:B------:R-:W-:Y:S07]  /*ad70*/  HMMA.16816.F32 R112, R20.reuse, R12, R112 ;  /* 0x0000000c1470723c */ /* 0x040fee0000001870 */
[----:B------:R-:W-:Y:S01]  /*ad80*/  LOP3.LUT R12, R170, 0xffff, RZ, 0xc0, !PT ;  /* 0x0000ffffaa0c7812 */ /* 0x000fe200078ec0ff */
[----:B------:R-:W-:Y:S01]  /*ad90*/  HMMA.16816.F32 R76, R20, R14, R76 ;  /* 0x0000000e144c723c */ /* 0x000fe2000000184c */
[----:B------:R-:W-:Y:S02]  /*ada0*/  SHF.R.U32.HI R13, RZ, 0x10, R170 ;  /* 0x00000010ff0d7819 */ /* 0x000fe400000116aa */
[----:B------:R-:W-:-:S02]  /*adb0*/  SHF.R.U32.HI R12, RZ, 0x8, R12 ;  /* 0x00000008ff0c7819 */ /* 0x000fc4000001160c */
[----:B------:R-:W-:Y:S02]  /*adc0*/  LOP3.LUT R13, R13, 0xff, RZ, 0xc0, !PT ;  /* 0x000000ff0d0d7812 */ /* 0x000fe400078ec0ff */
[----:B------:R-:W-:Y:S01]  /*add0*/  LOP3.LUT R14, R166, 0xffff, RZ, 0xc0, !PT ;  /* 0x0000ffffa60e7812 */ /* 0x000fe200078ec0ff */
[C---:B------:R-:W-:Y:S01]  /*ade0*/  HMMA.16816.F32 R108, R20.reuse, R8, R108 ;  /* 0x00000008146c723c */ /* 0x040fe2000000186c */
[----:B------:R-:W-:Y:S02]  /*adf0*/  SHF.R.U32.HI R15, RZ, 0x10, R166 ;  /* 0x00000010ff0f7819 */ /* 0x000fe400000116a6 */
[----:B------:R-:W-:Y:S02]  /*ae00*/  SHF.R.U32.HI R14, RZ, 0x8, R14 ;  /* 0x00000008ff0e7819 */ /* 0x000fe4000001160e */
[----:B------:R-:W-:Y:S02]  /*ae10*/  LOP3.LUT R15, R15, 0xff, RZ, 0xc0, !PT ;  /* 0x000000ff0f0f7812 */ /* 0x000fe400078ec0ff */
[----:B------:R-:W-:Y:S01]  /*ae20*/  LOP3.LUT R9, R170, 0xff, RZ, 0xc0, !PT ;  /* 0x000000ffaa097812 */ /* 0x000fe200078ec0ff */
[----:B------:R-:W-:Y:S01]  /*ae30*/  HMMA.16816.F32 R104, R20, R10, R104 ;  /* 0x0000000a1468723c */ /* 0x000fe20000001868 */
[----:B------:R-:W-:-:S02]  /*ae40*/  SHF.R.U32.HI R8, RZ, 0x18, R170 ;  /* 0x00000018ff087819 */ /* 0x000fc400000116aa */
[----:B------:R-:W-:Y:S02]  /*ae50*/  PRMT R9, R9, 0x5410, R12 ;  /* 0x0000541009097816 */ /* 0x000fe4000000000c */
[----:B------:R-:W-:Y:S02]  /*ae60*/  PRMT R8, R13, 0x5410, R8 ;  /* 0x000054100d087816 */ /* 0x000fe40000000008 */
[----:B------:R-:W-:Y:S01]  /*ae70*/  LOP3.LUT R11, R166, 0xff, RZ, 0xc0, !PT ;  /* 0x000000ffa60b7812 */ /* 0x000fe200078ec0ff */
[----:B------:R-:W-:Y:S01]  /*ae80*/  HMMA.16816.F32 R88, R20, R4, R88 ;  /* 0x000000041458723c */ /* 0x000fe20000001858 */
[----:B------:R-:W-:Y:S01]  /*ae90*/  SHF.R.U32.HI R10, RZ, 0x18, R166 ;  /* 0x00000018ff0a7819 */ /* 0x000fe200000116a6 */
[--C-:B------:R-:W-:Y:S01]  /*aea0*/  HSET2.LE.AND R9, R9, R45.reuse, PT ;  /* 0x0000002d09097233 */ /* 0x100fe20003803000 */
[----:B------:R-:W-:Y:S01]  /*aeb0*/  PRMT R11, R11, 0x5410, R14 ;  /* 0x000054100b0b7816 */ /* 0x000fe2000000000e */
[----:B------:R-:W-:Y:S01]  /*aec0*/  HSET2.LE.AND R27, R8, R45, PT ;  /* 0x0000002d081b7233 */ /* 0x000fe20003803000 */
[----:B------:R-:W-:-:S02]  /*aed0*/  PRMT R10, R15, 0x5410, R10 ;  /* 0x000054100f0a7816 */ /* 0x000fc4000000000a */
[----:B------:R-:W-:Y:S01]  /*aee0*/  F2FP.PACK_AB R4, R53, R49 ;  /* 0x000000313504723e */ /* 0x000fe200000000ff */
[--C-:B------:R-:W-:Y:S01]  /*aef0*/  HSET2.LE.AND R11, R11, R45.reuse, PT ;  /* 0x0000002d0b0b7233 */ /* 0x100fe20003803000 */
[C---:B------:R-:W-:Y:S01]  /*af00*/  HMMA.16816.F32 R128, R20.reuse, R16, R128 ;  /* 0x000000101480723c */ /* 0x040fe20000001880 */
[----:B------:R-:W-:Y:S01]  /*af10*/  HSET2.LE.AND R10, R10, R45, PT ;  /* 0x0000002d0a0a7233 */ /* 0x000fe20003803000 */
[----:B------:R-:W-:Y:S01]  /*af20*/  LOP3.LUT R26, R9, R26, RZ, 0xc0, !PT ;  /* 0x0000001a091a7212 */ /* 0x000fe200078ec0ff */
[----:B------:R-:W1:Y:S01]  /*af30*/  LDSM.16.MT88.4 R12, [R186+0x7800] ;  /* 0x00780000ba0c783b */ /* 0x000e620000004200 */
[----:B------:R-:W-:Y:S02]  /*af40*/  LOP3.LUT R24, R11, R24, RZ, 0xc0, !PT ;  /* 0x000000180b187212 */ /* 0x000fe400078ec0ff */
[----:B------:R-:W-:Y:S02]  /*af50*/  LOP3.LUT R25, R10, R25, RZ, 0xc0, !PT ;  /* 0x000000190a197212 */ /* 0x000fe400078ec0ff */
[----:B------:R-:W-:Y:S01]  /*af60*/  HMMA.16816.F32 R116, R20, R18, R116 ;  /* 0x000000121474723c */ /* 0x000fe20000001874 */
[----:B------:R-:W-:Y:S01]  /*af70*/  LOP3.LUT R27, R27, R4, RZ, 0xc0, !PT ;  /* 0x000000041b1b7212 */ /* 0x000fe200078ec0ff */
[----:B------:R-:W2:Y:S01]  /*af80*/  LDSM.16.MT88.4 R16, [R188+0x7800] ;  /* 0x00780000bc10783b */ /* 0x000ea20000004200 */
[----:B------:R-:W-:-:S03]  /*af90*/  LOP3.LUT R166, R165, UR7, R174, 0x96, !PT ;  /* 0x00000007a5a67c12 */ /* 0x000fc6000f8e96ae */
[----:B------:R-:W3:Y:S02]  /*afa0*/  LDSM.16.MT88.4 R8, [R185+0x7800] ;  /* 0x00780000b908783b */ /* 0x000ee40000004200 */
[----:B------:R-:W-:Y:S01]  /*afb0*/  HMMA.16816.F32 R96, R20, R6, R96 ;  /* 0x000000061460723c */ /* 0x000fe20000001860 */
[----:B------:R-:W-:Y:S01]  /*afc0*/  IMAD.WIDE.U32 R166, R166, -0x2daee0ad, RZ ;  /* 0xd2511f53a6a67825 */ /* 0x000fe200078e00ff */
[----:B------:R-:W4:Y:S04]  /*afd0*/  LDSM.16.MT88.4 R4, [R184+0x7800] ;  /* 0x00780000b804783b */ /* 0x000f280000004200 */
[----:B------:R-:W-:Y:S02]  /*afe0*/  LOP3.LUT R168, R167, UR17, R168, 0x96, !PT ;  /* 0x00000011a7a87c12 */ /* 0x000fe4000f8e96a8 */
[----:B------:R-:W-:-:S02]  /*aff0*/  LOP3.LUT R23, R166, 0xffff, RZ, 0xc0, !PT ;  /* 0x0000ffffa6177812 */ /* 0x000fc400078ec0ff */
[----:B------:R-:W-:Y:S02]  /*b000*/  SHF.R.U32.HI R22, RZ, 0x10, R166 ;  /* 0x00000010ff167819 */ /* 0x000fe400000116a6 */
[----:B------:R-:W-:Y:S02]  /*b010*/  LOP3.LUT R139, R168, 0xffff, RZ, 0xc0, !PT ;  /* 0x0000ffffa88b7812 */ /* 0x000fe400078ec0ff */
[----:B------:R-:W-:Y:S02]  /*b020*/  SHF.R.U32.HI R140, RZ, 0x10, R168 ;  /* 0x00000010ff8c7819 */ /* 0x000fe400000116a8 */
[----:B------:R-:W-:Y:S02]  /*b030*/  LOP3.LUT R20, R166, 0xff, RZ, 0xc0, !PT ;  /* 0x000000ffa6147812 */ /* 0x000fe400078ec0ff */
[----:B------:R-:W-:Y:S02]  /*b040*/  SHF.R.U32.HI R23, RZ, 0x8, R23 ;  /* 0x00000008ff177819 */ /* 0x000fe40000011617 */
[----:B------:R-:W-:-:S02]  /*b050*/  SHF.R.U32.HI R21, RZ, 0x18, R166 ;  /* 0x00000018ff157819 */ /* 0x000fc400000116a6 */
[----:B------:R-:W-:Y:S02]  /*b060*/  LOP3.LUT R22, R22, 0xff, RZ, 0xc0, !PT ;  /* 0x000000ff16167812 */ /* 0x000fe400078ec0ff */
[----:B------:R-:W-:Y:S02]  /*b070*/  LOP3.LUT R134, R168, 0xff, RZ, 0xc0, !PT ;  /* 0x000000ffa8867812 */ /* 0x000fe400078ec0ff */
[----:B------:R-:W-:Y:S01]  /*b080*/  SHF.R.U32.HI R168, RZ, 0x18, R168 ;  /* 0x00000018ffa87819 */ /* 0x000fe200000116a8 */
[----:B-1----:R-:W-:Y:S01]  /*b090*/  HMMA.16816.F32 R68, R24, R12, R68 ;  /* 0x0000000c1844723c */ /* 0x002fe20000001844 */
[----:B------:R-:W-:Y:S02]  /*b0a0*/  SHF.R.U32.HI R139, RZ, 0x8, R139 ;  /* 0x00000008ff8b7819 */ /* 0x000fe4000001168b */
[----:B------:R-:W-:Y:S02]  /*b0b0*/  LOP3.LUT R140, R140, 0xff, RZ, 0xc0, !PT ;  /* 0x000000ff8c8c7812 */ /* 0x000fe400078ec0ff */
[----:B------:R-:W-:-:S02]  /*b0c0*/  PRMT R20, R20, 0x5410, R23 ;  /* 0x0000541014147816 */ /* 0x000fc40000000017 */
[----:B------:R-:W-:Y:S01]  /*b0d0*/  PRMT R23, R22, 0x5410, R21 ;  /* 0x0000541016177816 */ /* 0x000fe20000000015 */
[C---:B--2---:R-:W-:Y:S01]  /*b0e0*/  HMMA.16816.F32 R124, R24.reuse, R16, R124 ;  /* 0x00000010187c723c */ /* 0x044fe2000000187c */
        /* <DEDUP_REMOVED lines=9> */
[----:B------:R-:W-:Y:S01]  /*b180*/  HMMA.16816.F32 R120, R24, R18, R120 ;  /* 0x000000121878723c */ /* 0x000fe20000001878 */
[----:B------:R-:W-:-:S02]  /*b190*/  F2FP.PACK_AB R45, R43, R28 ;  /* 0x0000001c2b2d723e */ /* 0x000fc400000000ff */
[----:B------:R-:W-:Y:S01]  /*b1a0*/  LOP3.LUT R22, R22, R134, RZ, 0xc0, !PT ;  /* 0x0000008616167212 */ /* 0x000fe200078ec0ff */
[----:B------:R-:W-:Y:S01]  /*b1b0*/  IMAD.MOV.U32 R134, RZ, RZ, R176 ;  /* 0x000000ffff867224 */ /* 0x000fe200078e00b0 */
[----:B------:R-:W-:Y:S02]  /*b1c0*/  LOP3.LUT R23, R23, R140, RZ, 0xc0, !PT ;  /* 0x0000008c17177212 */ /* 0x000fe400078ec0ff */
[----:B------:R-:W-:Y:S01]  /*b1d0*/  LOP3.LUT R20, R20, R139, RZ, 0xc0, !PT ;  /* 0x0000008b14147212 */ /* 0x000fe200078ec0ff */
[----:B------:R-:W-:Y:S01]  /*b1e0*/  HMMA.16816.F32 R72, R24, R14, R72 ;  /* 0x0000000e1848723c */ /* 0x000fe20000001848 */
[----:B------:R-:W-:-:S07]  /*b1f0*/  LOP3.LUT R21, R21, R45, RZ, 0xc0, !PT ;  /* 0x0000002d15157212 */ /* 0x000fce00078ec0ff */
        /* <DEDUP_REMOVED lines=65> */
[----:B------:R-:W5:Y:S04]  /*b610*/  LDSM.16.M88.4 R60, [R194] ;  /* 0x00000000c23c783b */ /* 0x000f680000000200 */
[----:B------:R-:W-:Y:S04]  /*b620*/  LDSM.16.M88.4 R168, [R187+0x4000] ;  /* 0x00400000bba8783b */ /* 0x000fe80000000200 */
[----:B----4-:R-:W4:Y:S04]  /*b630*/  LDSM.16.M88.4 R4, [R194+0x2000] ;  /* 0x00200000c204783b */ /* 0x010f280000000200 */
[----:B------:R-:W1:Y:S04]  /*b640*/  LDSM.16.M88.4 R56, [R192+0x2000] ;  /* 0x00200000c038783b */ /* 0x000e680000000200 */
[----:B------:R-:W1:Y:S04]  /*b650*/  LDSM.16.M88.4 R164, [R187+0x4800] ;  /* 0x00480000bba4783b */ /* 0x000e680000000200 */
[----:B------:R-:W1:Y:S04]  /*b660*/  LDSM.16.M88.4 R160, [R187+0x5000] ;  /* 0x00500000bba0783b */ /* 0x000e680000000200 */
[----:B------:R-:W1:Y:S04]  /*b670*/  LDSM.16.M88.4 R156, [R187+0x5800] ;  /* 0x00580000bb9c783b */ /* 0x000e680000000200 */
[----:B------:R-:W1:Y:S04]  /*b680*/  LDSM.16.M88.4 R172, [R192] ;  /* 0x00000000c0ac783b */ /* 0x000e680000000200 */
[----:B------:R-:W-:Y:S04]  /*b690*/  LDSM.16.M88.4 R52, [R191+0x2000] ;  /* 0x00200000bf34783b */ /* 0x000fe80000000200 */
[----:B------:R-:W1:Y:S01]  /*b6a0*/  LDSM.16.M88.4 R48, [R190] ;  /* 0x00000000be30783b */ /* 0x000e620000000200 */
[-C--:B-----5:R-:W-:Y:S03]  /*b6b0*/  HMMA.16816.F32 R152, R60, R148.reuse, RZ ;  /* 0x000000943c98723c */ /* 0x0a0fe600000018ff */
[----:B------:R-:W-:Y:S04]  /*b6c0*/  LDSM.16.M88.4 R40, [R182] ;  /* 0x00000000b628783b */ /* 0x000fe80000000200 */
[----:B------:R-:W-:Y:S01]  /*b6d0*/  LDSM.16.M88.4 R44, [R183] ;  /* 0x00000000b72c783b */ /* 0x000fe20000000200 */
[C---:B----4-:R-:W-:Y:S03]  /*b6e0*/  HMMA.16816.F32 R32, R4.reuse, R148, RZ ;  /* 0x000000940420723c */ /* 0x050fe600000018ff */
[----:B------:R-:W0:Y:S05]  /*b6f0*/  LDGDEPBAR ;  /* 0x00000000000079af */ /* 0x000e2a0000000000 */
[C---:B------:R-:W-:Y:S08]  /*b700*/  HMMA.16816.F32 R28, R4.reuse, R150, RZ ;  /* 0x00000096041c723c */ /* 0x040ff000000018ff */
[C---:B------:R-:W-:Y:S08]  /*b710*/  HMMA.16816.F32 R24, R4.reuse, R140, RZ ;  /* 0x0000008c0418723c */ /* 0x040ff000000018ff */
[C---:B---3--:R-:W-:Y:S08]  /*b720*/  HMMA.16816.F32 R16, R4.reuse, R132, RZ ;  /* 0x000000840410723c */ /* 0x048ff000000018ff */
[C---:B--2---:R-:W-:Y:S08]  /*b730*/  HMMA.16816.F32 R8, R4.reuse, R36, RZ ;  /* 0x000000240408723c */ /* 0x044ff000000018ff */
[C---:B------:R-:W-:Y:S08]  /*b740*/  HMMA.16816.F32 R20, R4.reuse, R142, RZ ;  /* 0x0000008e0414723c */ /* 0x040ff000000018ff */
[C---:B-1----:R-:W-:Y:S08]  /*b750*/  HMMA.16816.F32 R12, R4.reuse, R134, RZ ;  /* 0x00000086040c723c */ /* 0x042ff000000018ff */
[----:B------:R-:W-:Y:S08]  /*b760*/  HMMA.16816.F32 R4, R4, R38, RZ ;  /* 0x000000260404723c */ /* 0x000ff000000018ff */
[C---:B------:R-:W-:Y:S08]  /*b770*/  HMMA.16816.F32 R148, R60.reuse, R150, RZ ;  /* 0x000000963c94723c */ /* 0x040ff000000018ff */
[C---:B------:R-:W-:Y:S08]  /*b780*/  HMMA.16816.F32 R136, R60.reuse, R132, RZ ;  /* 0x000000843c88723c */ /* 0x040ff000000018ff */
[----:B------:R-:W-:Y:S08]  /*b790*/  HMMA.16816.F32 R132, R60, R134, RZ ;  /* 0x000000863c84723c */ /* 0x000ff000000018ff */
        /* <DEDUP_REMOVED lines=8> */
[----:B------:R-:W1:Y:S07]  /*b820*/  LDSM.16.M88.4 R56, [R191] ;  /* 0x00000000bf38783b */ /* 0x000e6e0000000200 */
        /* <DEDUP_REMOVED lines=8> */
[C---:B------:R-:W-:Y:S01]  /*b8b0*/  HMMA.16816.F32 R132, R172.reuse, R162, R132 ;  /* 0x000000a2ac84723c */ /* 0x040fe20000001884 */
[----:B------:R-:W-:Y:S07]  /*b8c0*/  LDSM.16.M88.4 R160, [R189] ;  /* 0x00000000bda0783b */ /* 0x000fee0000000200 */
[C---:B------:R-:W-:Y:S08]  /*b8d0*/  HMMA.16816.F32 R144, R172.reuse, R164, R144 ;  /* 0x000000a4ac90723c */ /* 0x040ff00000001890 */
[C---:B------:R-:W-:Y:S08]  /*b8e0*/  HMMA.16816.F32 R64, R172.reuse, R156, R64 ;  /* 0x0000009cac40723c */ /* 0x040ff00000001840 */
[C---:B------:R-:W-:Y:S01]  /*b8f0*/  HMMA.16816.F32 R60, R172.reuse, R158, R60 ;  /* 0x0000009eac3c723c */ /* 0x040fe2000000183c */
[----:B------:R-:W3:Y:S07]  /*b900*/  LDSM.16.M88.4 R156, [R180] ;  /* 0x00000000b49c783b */ /* 0x000eee0000000200 */
[----:B------:R-:W-:Y:S01]  /*b910*/  HMMA.16816.F32 R140, R172, R166, R140 ;  /* 0x000000a6ac8c723c */ /* 0x000fe2000000188c */
[----:B------:R-:W4:Y:S07]  /*b920*/  LDSM.16.M88.4 R164, [R180+0x800] ;  /* 0x00080000b4a4783b */ /* 0x000f2e0000000200 */
[C---:B------:R-:W-:Y:S08]  /*b930*/  HMMA.16816.F32 R32, R52.reuse, R48, R32 ;  /* 0x000000303420723c */ /* 0x040ff00000001820 */
[----:B------:R-:W-:Y:S08]  /*b940*/  HMMA.16816.F32 R28, R52, R50, R28 ;  /* 0x00000032341c723c */ /* 0x000ff0000000181c */
[C---:B-1----:R-:W-:Y:S08]  /*b950*/  HMMA.16816.F32 R152, R56.reuse, R48, R152 ;  /* 0x000000303898723c */ /* 0x042ff00000001898 */
[----:B------:R-:W-:Y:S01]  /*b960*/  HMMA.16816.F32 R148, R56, R50, R148 ;  /* 0x000000323894723c */ /* 0x000fe20000001894 */
[----:B------:R-:W1:Y:S07]  /*b970*/  LDSM.16.M88.4 R48, [R180+0x1000] ;  /* 0x00100000b430783b */ /* 0x000e6e0000000200 */
[C---:B------:R-:W-:Y:S08]  /*b980*/  HMMA.16816.F32 R16, R52.reuse, R40, R16 ;  /* 0x000000283410723c */ /* 0x040ff00000001810 */
[----:B------:R-:W-:Y:S08]  /*b990*/  HMMA.16816.F32 R12, R52, R42, R12 ;  /* 0x0000002a340c723c */ /* 0x000ff0000000180c */
[C---:B------:R-:W-:Y:S08]  /*b9a0*/  HMMA.16816.F32 R136, R56.reuse, R40, R136 ;  /* 0x000000283888723c */ /* 0x040ff00000001888 */
[C---:B------:R-:W-:Y:S01]  /*b9b0*/  HMMA.16816.F32 R132, R56.reuse, R42, R132 ;  /* 0x0000002a3884723c */ /* 0x040fe20000001884 */
[----:B------:R-:W5:Y:S07]  /*b9c0*/  LDSM.16.M88.4 R40, [R180+0x1800] ;  /* 0x00180000b428783b */ /* 0x000f6e0000000200 */
[----:B------:R-:W-:Y:S08]  /*b9d0*/  HMMA.16816.F32 R144, R56, R44, R144 ;  /* 0x0000002c3890723c */ /* 0x000ff00000001890 */
[C---:B--2---:R-:W-:Y:S08]  /*b9e0*/  HMMA.16816.F32 R8, R52.reuse, R36, R8 ;  /* 0x000000243408723c */ /* 0x044ff00000001808 */
[----:B------:R-:W-:Y:S08]  /*b9f0*/  HMMA.16816.F32 R4, R52, R38, R4 ;  /* 0x000000263404723c */ /* 0x000ff00000001804 */
[C---:B------:R-:W-:Y:S08]  /*ba00*/  HMMA.16816.F32 R64, R56.reuse, R36, R64 ;  /* 0x000000243840723c */ /* 0x040ff00000001840 */
[----:B------:R-:W-:Y:S01]  /*ba10*/  HMMA.16816.F32 R60, R56, R38, R60 ;  /* 0x00000026383c723c */ /* 0x000fe2000000183c */
[----:B------:R-:W2:Y:S01]  /*ba20*/  LDSM.16.M88.4 R36, [R189+0x2000] ;  /* 0x00200000bd24783b */ /* 0x000ea20000000200 */
[----:B------:R-:W-:-:S06]  /*ba30*/  DEPBAR.LE SB0, 0x0 ;  /* 0x000080000000791a */ /* 0x000fcc0000000000 */
[----:B------:R-:W-:Y:S08]  /*ba40*/  HMMA.16816.F32 R140, R56, R46, R140 ;  /* 0x0000002e388c723c */ /* 0x000ff0000000188c */
[----:B------:R-:W-:Y:S07]  /*ba50*/  HMMA.16816.F32 R24, R52, R44, R24 ;  /* 0x0000002c3418723c */ /* 0x000fee0000001818 */
[----:B------:R-:W-:Y:S01]  /*ba60*/  IADD3 R44, R221, -0x3, RZ ;  /* 0xfffffffddd2c7810 */ /* 0x000fe20007ffe0ff */
[----:B---3--:R-:W-:Y:S04]  /*ba70*/  HMMA.16816.F32 R152, R160, R156, R152 ;  /* 0x0000009ca098723c */ /* 0x008fe80000001898 */
[----:B------:R-:W-:-:S04]  /*ba80*/  IMAD R169, R44, 0x40, R204 ;  /* 0x000000402ca97824 */ /* 0x000fc800078e02cc */
[C---:B------:R-:W-:Y:S01]  /*ba90*/  HMMA.16816.F32 R148, R160.reuse, R158, R148 ;  /* 0x0000009ea094723c */ /* 0x040fe20000001894 */
[C---:B------:R-:W-:Y:S01]  /*baa0*/  IADD3 R175, R169.reuse, 0x8, RZ ;  /* 0x00000008a9af7810 */ /* 0x040fe20007ffe0ff */
[----:B------:R-:W3:Y:S01]  /*bab0*/  I2F R168, R169 ;  /* 0x000000a900a87306 */ /* 0x000ee20000201400 */
[C---:B------:R-:W-:Y:S02]  /*bac0*/  IADD3 R230, R169.reuse, 0x9, RZ ;  /* 0x00000009a9e67810 */ /* 0x040fe40007ffe0ff */
[C---:B------:R-:W-:Y:S02]  /*bad0*/  IADD3 R247, R169.reuse, 0x11, RZ ;  /* 0x00000011a9f77810 */ /* 0x040fe40007ffe0ff */
[C---:B------:R-:W-:Y:S01]  /*bae0*/  IADD3 R244, R169.reuse, 0x10, RZ ;  /* 0x00000010a9f47810 */ /* 0x040fe20007ffe0ff */
[----:B----4-:R-:W-:Y:S01]  /*baf0*/  HMMA.16816.F32 R144, R160, R164, R144 ;  /* 0x000000a4a090723c */ /* 0x010fe20000001890 */
[C---:B------:R-:W-:Y:S01]  /*bb00*/  IADD3 R252, R169.reuse, 0x18, RZ ;  /* 0x00000018a9fc7810 */ /* 0x040fe20007ffe0ff */
[----:B------:R-:W4:Y:S01]  /*bb10*/  I2F R170, R175 ;  /* 0x000000af00aa7306 */ /* 0x000f220000201400 */
[----:B------:R-:W-:-:S02]  /*bb20*/  IADD3 R250, R169, 0x20, RZ ;  /* 0x00000020a9fa7810 */ /* 0x000fc40007ffe0ff */
[-C--:B------:R-:W-:Y:S02]  /*bb30*/  ISETP.GE.AND P6, PT, R169, R240.reuse, PT ;  /* 0x000000f0a900720c */ /* 0x080fe40003fc6270 */
[----:B------:R-:W-:Y:S01]  /*bb40*/  ISETP.GE.AND P4, PT, R175, R240, PT ;  /* 0x000000f0af00720c */ /* 0x000fe20003f86270 */
[C---:B------:R-:W-:Y:S01]  /*bb50*/  HMMA.16816.F32 R140, R160.reuse, R166, R140 ;  /* 0x000000a6a08c723c */ /* 0x040fe2000000188c */
[C---:B------:R-:W-:Y:S01]  /*bb60*/  IADD3 R251, R169.reuse, 0x19, RZ ;  /* 0x00000019a9fb7810 */ /* 0x040fe20007ffe0ff */
[----:B------:R-:W2:Y:S01]  /*bb70*/  I2F R174, R230 ;  /* 0x000000e600ae7306 */ /* 0x000ea20000201400 */
[CC--:B---3--:R-:W-:Y:S01]  /*bb80*/  FFMA.FTZ R152, R168.reuse, R0.reuse, R152 ;  /* 0x00000000a8987223 */ /* 0x0c8fe20000010098 */
[C---:B------:R-:W-:Y:S01]  /*bb90*/  IADD3 R248, R169.reuse, 0x28, RZ ;  /* 0x00000028a9f87810 */ /* 0x040fe20007ffe0ff */
[-C--:B------:R-:W-:Y:S01]  /*bba0*/  FFMA.FTZ R229, R168, R0.reuse, R154 ;  /* 0x00000000a8e57223 */ /* 0x080fe2000001009a */
[C---:B------:R-:W-:Y:S02]  /*bbb0*/  IADD3 R172, R169.reuse, 0x38, RZ ;  /* 0x00000038a9ac7810 */ /* 0x040fe40007ffe0ff */
[----:B-1----:R-:W-:Y:S01]  /*bbc0*/  HMMA.16816.F32 R136, R160, R48, R136 ;  /* 0x00000030a088723c */ /* 0x002fe20000001888 */
[----:B------:R-:W-:Y:S01]  /*bbd0*/  FSEL R178, R152, -INF , !P6 ;  /* 0xff80000098b27808 */ /* 0x000fe20007000000 */
[----:B------:R-:W1:Y:S01]  /*bbe0*/  I2F R173, R244 ;  /* 0x000000f400ad7306 */ /* 0x000e620000201400 */
[----:B----4-:R-:W-:Y:S01]  /*bbf0*/  FFMA.FTZ R148, R170, R0, R148 ;  /* 0x00000000aa947223 */ /* 0x010fe20000010094 */
[----:B------:R-:W-:Y:S01]  /*bc00*/  ISETP.GE.AND P6, PT, R230, R240, PT ;  /* 0x000000f0e600720c */ /* 0x000fe20003fc6270 */
[----:B------:R-:W-:Y:S01]  /*bc10*/  FFMA.FTZ R150, R170, R0, R150 ;  /* 0x00000000aa967223 */ /* 0x000fe20000010096 */
[----:B------:R-:W-:-:S02]  /*bc20*/  IADD3 R231, R169, 0x30, RZ ;  /* 0x00000030a9e77810 */ /* 0x000fc40007ffe0ff */
[----:B------:R-:W-:Y:S01]  /*bc30*/  HMMA.16816.F32 R20, R52, R46, R20 ;  /* 0x0000002e3414723c */ /* 0x000fe20000001814 */
[----:B------:R-:W-:Y:S01]  /*bc40*/  FSEL R148, R148, -INF , !P4 ;  /* 0xff80000094947808 */ /* 0x000fe20006000000 */
[----:B------:R-:W3:Y:S01]  /*bc50*/  I2F R245, R250 ;  /* 0x000000fa00f57306 */ /* 0x000ee20000201400 */
[C---:B--2---:R-:W-:Y:S01]  /*bc60*/  FFMA.FTZ R149, R174.reuse, R0, R149 ;  /* 0x00000000ae957223 */ /* 0x044fe20000010095 */
[----:B------:R-:W-:Y:S01]  /*bc70*/  ISETP.GE.AND P4, PT, R247, R240, PT ;  /* 0x000000f0f700720c */ /* 0x000fe20003f86270 */
[-C--:B------:R-:W-:Y:S01]  /*bc80*/  FFMA.FTZ R151, R174, R0.reuse, R151 ;  /* 0x00000000ae977223 */ /* 0x080fe20000010097 */
[C---:B------:R-:W-:Y:S02]  /*bc90*/  IADD3 R249, R169.reuse, 0x21, RZ ;  /* 0x00000021a9f97810 */ /* 0x040fe40007ffe0ff */
[C---:B------:R-:W-:Y:S01]  /*bca0*/  IADD3 R54, R169.reuse, 0x1, RZ ;  /* 0x00000001a9367810 */ /* 0x040fe20007ffe0ff */
[----:B------:R-:W-:Y:S01]  /*bcb0*/  HMMA.16816.F32 R132, R160, R50, R132 ;  /* 0x00000032a084723c */ /* 0x000fe20000001884 */
[----:B------:R-:W2:Y:S01]  /*bcc0*/  I2F R246, R251 ;  /* 0x000000fb00f67306 */ /* 0x000ea20000201400 */
[----:B------:R-:W-:Y:S01]  /*bcd0*/  ISETP.GE.AND P5, PT, R169, R235, PT ;  /* 0x000000eba900720c */ /* 0x000fe20003fa6270 */
[----:B-1----:R-:W-:Y:S01]  /*bce0*/  FFMA.FTZ R146, R173, R0, R146 ;  /* 0x00000000ad927223 */ /* 0x002fe20000010092 */
[----:B------:R-:W-:-:S02]  /*bcf0*/  ISETP.GE.AND P1, PT, R54, R240, PT ;  /* 0x000000f03600720c */ /* 0x000fc40003f26270 */
[----:B------:R-:W-:Y:S02]  /*bd00*/  ISETP.GE.AND P3, PT, R169, R233, PT ;  /* 0x000000e9a900720c */ /* 0x000fe40003f66270 */
[C---:B-----5:R-:W-:Y:S01]  /*bd10*/  HMMA.16816.F32 R64, R160.reuse, R40, R64 ;  /* 0x00000028a040723c */ /* 0x060fe20000001840 */
[----:B------:R-:W1:Y:S01]  /*bd20*/  I2F R171, R54 ;  /* 0x0000003600ab7306 */ /* 0x000e620000201400 */
[----:B---3--:R-:W-:Y:S01]  /*bd30*/  FFMA.FTZ R136, R245, R0, R136 ;  /* 0x00000000f5887223 */ /* 0x008fe20000010088 */
[----:B------:R-:W-:Y:S02]  /*bd40*/  ISETP.GE.AND P2, PT, R169, R220, PT ;  /* 0x000000dca900720c */ /* 0x000fe40003f46270 */
[----:B------:R-:W-:Y:S02]  /*bd50*/  FSEL R229, R229, -INF , !P5 ;  /* 0xff800000e5e57808 */ /* 0x000fe40006800000 */
[-C--:B------:R-:W-:Y:S01]  /*bd60*/  ISETP.GE.AND P5, PT, R230, R235.reuse, PT ;  /* 0x000000ebe600720c */ /* 0x080fe20003fa6270 */
[----:B------:R-:W-:Y:S01]  /*bd70*/  HMMA.16816.F32 R60, R160, R42, R60 ;  /* 0x0000002aa03c723c */ /* 0x000fe2000000183c */
[----:B------:R-:W3:Y:S01]  /*bd80*/  I2F R161, R247 ;  /* 0x000000f700a17306 */ /* 0x000ee20000201400 */
[CC--:B--2---:R-:W-:Y:S01]  /*bd90*/  FFMA.FTZ R152, R246.reuse, R0.reuse, R141 ;  /* 0x00000000f6987223 */ /* 0x0c4fe2000001008d */
[----:B------:R-:W-:Y:S01]  /*bda0*/  FSEL R179, R151, -INF , !P5 ;  /* 0xff80000097b37808 */ /* 0x000fe20006800000 */
[----:B------:R-:W-:Y:S01]  /*bdb0*/  FFMA.FTZ R143, R246, R0, R143 ;  /* 0x00000000f68f7223 */ /* 0x000fe2000001008f */
[----:B------:R-:W-:-:S02]  /*bdc0*/  ISETP.GE.AND P5, PT, R252, R235, PT ;  /* 0x000000ebfc00720c */ /* 0x000fc40003fa6270 */
[----:B------:R-:W-:Y:S01]  /*bdd0*/  IADD3 R162, R169, 0x31, RZ ;  /* 0x00000031a9a27810 */ /* 0x000fe20007ffe0ff */
[----:B------:R-:W-:Y:S01]  /*bde0*/  HMMA.16816.F32 R24, R36, R164, R24 ;  /* 0x000000a42418723c */ /* 0x000fe20000001818 */
[----:B------:R-:W2:Y:S01]  /*bdf0*/  I2F R160, R252 ;  /* 0x000000fc00a07306 */ /* 0x000ea20000201400 */
[CC--:B-1----:R-:W-:Y:S02]  /*be00*/  FFMA.FTZ R153, R171.reuse, R0.reuse, R153 ;  /* 0x00000000ab997223 */ /* 0x0c2fe40000010099 */
[----:B------:R-:W-:-:S03]  /*be10*/  FFMA.FTZ R154, R171, R0, R155 ;  /* 0x00000000ab9a7223 */ /* 0x000fc6000001009b */
[----:B------:R-:W-:Y:S01]  /*be20*/  IADD3 R164, R169, 0x29, RZ ;  /* 0x00000029a9a47810 */ /* 0x000fe20007ffe0ff */
[----:B------:R-:W-:Y:S01]  /*be30*/  HMMA.16816.F32 R28, R36, R158, R28 ;  /* 0x0000009e241c723c */ /* 0x000fe2000000181c */
[-C--:B---3--:R-:W-:Y:S01]  /*be40*/  FFMA.FTZ R145, R161, R0.reuse, R145 ;  /* 0x00000000a1917223 */ /* 0x088fe20000010091 */
[----:B------:R-:W1:Y:S01]  /*be50*/  I2F R163, R248 ;  /* 0x000000f800a37306 */ /* 0x000e620000201400 */
[----:B------:R-:W-:Y:S01]  /*be60*/  IADD3 R169, R169, 0x39, RZ ;  /* 0x00000039a9a97810 */ /* 0x000fe20007ffe0ff */
[----:B------:R-:W-:-:S03]  /*be70*/  FFMA.FTZ R147, R161, R0, R147 ;  /* 0x00000000a1937223 */ /* 0x000fc60000010093 */
[-C--:B------:R-:W-:Y:S01]  /*be80*/  FFMA.FTZ R159, R173, R0.reuse, R144 ;  /* 0x00000000ad9f7223 */ /* 0x080fe20000010090 */
[C---:B------:R-:W-:Y:S01]  /*be90*/  HMMA.16816.F32 R32, R36.reuse, R156, R32 ;  /* 0x0000009c2420723c */ /* 0x040fe20000001820 */
[----:B------:R-:W-:Y:S01]  /*bea0*/  FSEL R144, R149, -INF , !P6 ;  /* 0xff80000095907808 */ /* 0x000fe20007000000 */
[----:B------:R-:W3:Y:S01]  /*beb0*/  I2F R241, R164 ;  /* 0x000000a400f17306 */ /* 0x000ee20000201400 */
[----:B--2---:R-:W-:Y:S01]  /*bec0*/  FFMA.FTZ R140, R160, R0, R140 ;  /* 0x00000000a08c7223 */ /* 0x004fe2000001008c */
[----:B------:R-:W-:Y:S01]  /*bed0*/  ISETP.GE.AND P6, PT, R252, R240, PT ;  /* 0x000000f0fc00720c */ /* 0x000fe20003fc6270 */
[----:B------:R-:W-:Y:S02]  /*bee0*/  FFMA.FTZ R142, R160, R0, R142 ;  /* 0x00000000a08e7223 */ /* 0x000fe4000001008e */
[----:B------:R-:W-:Y:S01]  /*bef0*/  FSEL R157, R145, -INF , !P4 ;  /* 0xff800000919d7808 */ /* 0x000fe20006000000 */
[C---:B------:R-:W-:Y:S01]  /*bf00*/  HMMA.16816.F32 R20, R36.reuse, R166, R20 ;  /* 0x000000a62414723c */ /* 0x040fe20000001814 */
[----:B------:R-:W-:Y:S01]  /*bf10*/  ISETP.GE.AND P4, PT, R250, R240, PT ;  /* 0x000000f0fa00720c */ /* 0x000fe20003f86270 */
[-C--:B-1----:R-:W-:Y:S01]  /*bf20*/  FFMA.FTZ R59, R163, R0.reuse, R132 ;  /* 0x00000000a33b7223 */ /* 0x082fe20000010084 */
[----:B------:R-:W-:Y:S01]  /*bf30*/  FSEL R156, R153, -INF , !P1 ;  /* 0xff800000999c7808 */ /* 0x000fe20004800000 */
[----:B------:R-:W1:Y:S01]  /*bf40*/  I2F R141, R231 ;  /* 0x000000e7008d7306 */ /* 0x000e620000201400 */
[----:B------:R-:W-:Y:S01]  /*bf50*/  FSEL R153, R140, -INF , !P6 ;  /* 0xff8000008c997808 */ /* 0x000fe20007000000 */
[----:B------:R-:W-:Y:S01]  /*bf60*/  FFMA.FTZ R24, R173, R0, R24 ;  /* 0x00000000ad187223 */ /* 0x000fe20000010018 */
[----:B------:R-:W-:Y:S01]  /*bf70*/  FSEL R140, R136, -INF , !P4 ;  /* 0xff800000888c7808 */ /* 0x000fe20006000000 */
[C---:B------:R-:W-:Y:S01]  /*bf80*/  HMMA.16816.F32 R12, R36.reuse, R50, R12 ;  /* 0x00000032240c723c */ /* 0x040fe2000000180c */
[----:B------:R-:W-:Y:S01]  /*bf90*/  ISETP.GE.AND P1, PT, R244, R240, PT ;  /* 0x000000f0f400720c */ /* 0x000fe20003f26270 */
[----:B---3--:R-:W-:Y:S01]  /*bfa0*/  FFMA.FTZ R58, R241, R0, R133 ;  /* 0x00000000f13a7223 */ /* 0x008fe20000010085 */
[----:B------:R-:W-:Y:S01]  /*bfb0*/  ISETP.GE.AND P4, PT, R164, R240, PT ;  /* 0x000000f0a400720c */ /* 0x000fe20003f86270 */
[----:B------:R-:W2:Y:S01]  /*bfc0*/  I2F R136, R162 ;  /* 0x000000a200887306 */ /* 0x000ea20000201400 */
[----:B------:R-:W-:Y:S01]  /*bfd0*/  FSEL R159, R159, -INF , !P1 ;  /* 0xff8000009f9f7808 */ /* 0x000fe20004800000 */
[----:B------:R-:W-:Y:S01]  /*bfe0*/  FFMA.FTZ R57, R241, R0, R135 ;  /* 0x00000000f1397223 */ /* 0x000fe20000010087 */
[----:B------:R-:W-:Y:S01]  /*bff0*/  ISETP.GE.AND P1, PT, R251, R240, PT ;  /* 0x000000f0fb00720c */ /* 0x000fe20003f26270 */
[C---:B------:R-:W-:Y:S01]  /*c000*/  HMMA.16816.F32 R8, R36.reuse, R40, R8 ;  /* 0x000000282408723c */ /* 0x040fe20000001808 */
[----:B------:R-:W-:Y:S01]  /*c010*/  FSEL R58, R58, -INF , !P4 ;  /* 0xff8000003a3a7808 */ /* 0x000fe20006000000 */
[----:B------:R-:W-:Y:S01]  /*c020*/  FFMA.FTZ R33, R171, R0, R33 ;  /* 0x00000000ab217223 */ /* 0x000fe20000010021 */
[----:B------:R-:W-:Y:S01]  /*c030*/  FSEL R152, R152, -INF , !P1 ;  /* 0xff80000098987808 */ /* 0x000fe20004800000 */
[----:B------:R-:W3:Y:S01]  /*c040*/  I2F R133, R172 ;  /* 0x000000ac00857306 */ /* 0x000ee20000201400 */
[----:B------:R-:W-:Y:S01]  /*c050*/  ISETP.GE.AND P1, PT, R248, R240, PT ;  /* 0x000000f0f800720c */ /* 0x000fe20003f26270 */
[----:B-1----:R-:W-:Y:S01]  /*c060*/  FFMA.FTZ R46, R141, R0, R64 ;  /* 0x000000008d2e7223 */ /* 0x002fe20000010040 */
[----:B------:R-:W-:Y:S01]  /*c070*/  ISETP.GE.AND P4, PT, R172, R240, PT ;  /* 0x000000f0ac00720c */ /* 0x000fe20003f86270 */
[----:B------:R-:W-:Y:S01]  /*c080*/  FFMA.FTZ R64, R245, R0, R138 ;  /* 0x00000000f5407223 */ /* 0x000fe2000001008a */
[----:B------:R-:W-:Y:S01]  /*c090*/  FSEL R59, R59, -INF , !P1 ;  /* 0xff8000003b3b7808 */ /* 0x000fe20004800000 */
[C---:B------:R-:W-:Y:S01]  /*c0a0*/  HMMA.16816.F32 R16, R36.reuse, R48, R16 ;  /* 0x000000302410723c */ /* 0x040fe20000001810 */
[----:B------:R-:W-:Y:S01]  /*c0b0*/  ISETP.GE.AND P1, PT, R162, R240, PT ;  /* 0x000000f0a200720c */ /* 0x000fe20003f26270 */
[C---:B--2---:R-:W-:Y:S01]  /*c0c0*/  FFMA.FTZ R55, R136.reuse, R0, R65 ;  /* 0x0000000088377223 */ /* 0x044fe20000010041 */
[----:B------:R-:W1:Y:S01]  /*c0d0*/  I2F R165, R249 ;  /* 0x000000f900a57306 */ /* 0x000e620000201400 */
[----:B------:R-:W-:Y:S01]  /*c0e0*/  ISETP.GE.AND P6, PT, R249, R240, PT ;  /* 0x000000f0f900720c */ /* 0x000fe20003fc6270 */
[-C--:B------:R-:W-:Y:S01]  /*c0f0*/  FFMA.FTZ R47, R136, R0.reuse, R67 ;  /* 0x00000000882f7223 */ /* 0x080fe20000010043 */
[----:B------:R-:W-:Y:S01]  /*c100*/  FSEL R155, R142, -INF , !P5 ;  /* 0xff8000008e9b7808 */ /* 0x000fe20006800000 */
[-C--:B------:R-:W-:Y:S01]  /*c110*/  FFMA.FTZ R45, R141, R0.reuse, R66 ;  /* 0x000000008d2d7223 */ /* 0x080fe20000010042 */
[----:B------:R-:W-:Y:S01]  /*c120*/  FSEL R55, R55, -INF , !P1 ;  /* 0xff80000037377808 */ /* 0x000fe20004800000 */
[-C--:B------:R-:W-:Y:S01]  /*c130*/  FFMA.FTZ R21, R246, R0.reuse, R21 ;  /* 0x00000000f6157223 */ /* 0x080fe20000010015 */
[-C--:B------:R-:W-:Y:S01]  /*c140*/  ISETP.GE.AND P1, PT, R54, R235.reuse, PT ;  /* 0x000000eb3600720c */ /* 0x080fe20003f26270 */
[-C--:B---3--:R-:W-:Y:S01]  /*c150*/  FFMA.FTZ R52, R133, R0.reuse, R60 ;  /* 0x0000000085347223 */ /* 0x088fe2000001003c */
[----:B------:R-:W2:Y:S01]  /*c160*/  I2F R65, R169 ;  /* 0x000000a900417306 */ /* 0x000ea20000201400 */
[-C--:B------:R-:W-:Y:S01]  /*c170*/  FFMA.FTZ R60, R163, R0.reuse, R134 ;  /* 0x00000000a33c7223 */ /* 0x080fe20000010086 */
[----:B------:R-:W-:Y:S01]  /*c180*/  FSEL R154, R154, -INF , !P1 ;  /* 0xff8000009a9a7808 */ /* 0x000fe20004800000 */
[-C--:B------:R-:W-:Y:S01]  /*c190*/  FFMA.FTZ R53, R133, R0.reuse, R62 ;  /* 0x0000000085357223 */ /* 0x080fe2000001003e */
[-C--:B------:R-:W-:Y:S01]  /*c1a0*/  ISETP.GE.AND P1, PT, R244, R235.reuse, PT ;  /* 0x000000ebf400720c */ /* 0x080fe20003f26270 */
[----:B------:R-:W-:Y:S01]  /*c1b0*/  HMMA.16816.F32 R4, R36, R42, R4 ;  /* 0x0000002a2404723c */ /* 0x000fe20000001804 */
[----:B------:R-:W-:Y:S01]  /*c1c0*/  FSEL R52, R52, -INF , !P4 ;  /* 0xff80000034347808 */ /* 0x000fe20006000000 */
[-C--:B-1----:R-:W-:Y:S01]  /*c1d0*/  FFMA.FTZ R137, R165, R0.reuse, R137 ;  /* 0x00000000a5897223 */ /* 0x082fe20000010089 */
[-C--:B------:R-:W-:Y:S01]  /*c1e0*/  ISETP.GE.AND P4, PT, R175, R235.reuse, PT ;  /* 0x000000ebaf00720c */ /* 0x080fe20003f86270 */
[-C--:B------:R-:W-:Y:S01]  /*c1f0*/  FFMA.FTZ R56, R165, R0.reuse, R139 ;  /* 0x00000000a5387223 */ /* 0x080fe2000001008b */
[----:B------:R-:W-:Y:S01]  /*c200*/  FSEL R158, R146, -INF , !P1 ;  /* 0xff800000929e7808 */ /* 0x000fe20004800000 */
[-C--:B------:R-:W-:Y:S01]  /*c210*/  FFMA.FTZ R35, R171, R0.reuse, R35 ;  /* 0x00000000ab237223 */ /* 0x080fe20000010023 */
[-C--:B------:R-:W-:Y:S01]  /*c220*/  ISETP.GE.AND P1, PT, R251, R235.reuse, PT ;  /* 0x000000ebfb00720c */ /* 0x080fe20003f26270 */
[-C--:B------:R-:W-:Y:S01]  /*c230*/  FFMA.FTZ R28, R170, R0.reuse, R28 ;  /* 0x00000000aa1c7223 */ /* 0x080fe2000001001c */
[----:B------:R-:W-:Y:S01]  /*c240*/  FSEL R228, R150, -INF , !P4 ;  /* 0xff80000096e47808 */ /* 0x000fe20006000000 */
[-C--:B------:R-:W-:Y:S01]  /*c250*/  FFMA.FTZ R30, R170, R0.reuse, R30 ;  /* 0x00000000aa1e7223 */ /* 0x080fe2000001001e */
[-C--:B------:R-:W-:Y:S01]  /*c260*/  ISETP.GE.AND P4, PT, R247, R235.reuse, PT ;  /* 0x000000ebf700720c */ /* 0x080fe20003f86270 */
[-C--:B--2---:R-:W-:Y:S01]  /*c270*/  FFMA.FTZ R61, R65, R0.reuse, R61 ;  /* 0x00000000413d7223 */ /* 0x084fe2000001003d */
[----:B------:R-:W-:Y:S01]  /*c280*/  FSEL R151, R143, -INF , !P1 ;  /* 0xff8000008f977808 */ /* 0x000fe20004800000 */
[-C--:B------:R-:W-:Y:S01]  /*c290*/  FFMA.FTZ R63, R65, R0.reuse, R63 ;  /* 0x00000000413f7223 */ /* 0x080fe2000001003f */
        /* <DEDUP_REMOVED lines=9> */
[CC--:B------:R-:W-:Y:S01]  /*c330*/  FFMA.FTZ R143, R161.reuse, R0.reuse, R25 ;  /* 0x00000000a18f7223 */ /* 0x0c0fe20000010019 */
[----:B------:R-:W-:Y:S01]  /*c340*/  FSEL R64, R64, -INF , !P4 ;  /* 0xff80000040407808 */ /* 0x000fe20006000000 */
[-C--:B------:R-:W-:Y:S01]  /*c350*/  FFMA.FTZ R27, R161, R0.reuse, R27 ;  /* 0x00000000a11b7223 */ /* 0x080fe2000001001b */
[-C--:B------:R-:W-:Y:S01]  /*c360*/  ISETP.GE.AND P4, PT, R164, R235.reuse, PT ;  /* 0x000000eba400720c */ /* 0x080fe20003f86270 */
[-C--:B------:R-:W-:Y:S01]  /*c370*/  FFMA.FTZ R9, R136, R0.reuse, R9 ;  /* 0x0000000088097223 */ /* 0x080fe20000010009 */
[----:B------:R-:W-:Y:S01]  /*c380*/  FSEL R132, R137, -INF , !P6 ;  /* 0xff80000089847808 */ /* 0x000fe20007000000 */
[C---:B------:R-:W-:Y:S01]  /*c390*/  FFMA.FTZ R20, R160.reuse, R0, R20 ;  /* 0x00000000a0147223 */ /* 0x040fe20000010014 */
[----:B------:R-:W-:Y:S01]  /*c3a0*/  ISETP.GE.AND P6, PT, R231, R240, PT ;  /* 0x000000f0e700720c */ /* 0x000fe20003fc6270 */
[-C--:B------:R-:W-:Y:S01]  /*c3b0*/  FFMA.FTZ R22, R160, R0.reuse, R22 ;  /* 0x00000000a0167223 */ /* 0x080fe20000010016 */
[----:B------:R-:W-:Y:S01]  /*c3c0*/  ISETP.GE.AND P5, PT, R249, R235, PT ;  /* 0x000000ebf900720c */ /* 0x000fe20003fa6270 */
[-C--:B------:R-:W-:Y:S01]  /*c3d0*/  FFMA.FTZ R23, R246, R0.reuse, R23 ;  /* 0x00000000f6177223 */ /* 0x080fe20000010017 */
[----:B------:R-:W-:Y:S01]  /*c3e0*/  FSEL R47, R47, -INF , !P1 ;  /* 0xff8000002f2f7808 */ /* 0x000fe20004800000 */
[CC--:B------:R-:W-:Y:S01]  /*c3f0*/  FFMA.FTZ R16, R245.reuse, R0.reuse, R16 ;  /* 0x00000000f5107223 */ /* 0x0c0fe20000010010 */
[----:B------:R-:W-:Y:S01]  /*c400*/  ISETP.GE.AND P1, PT, R54, R233, PT ;  /* 0x000000e93600720c */ /* 0x000fe20003f26270 */
[-C--:B------:R-:W-:Y:S01]  /*c410*/  FFMA.FTZ R18, R245, R0.reuse, R18 ;  /* 0x00000000f5127223 */ /* 0x080fe20000010012 */
[----:B------:R-:W-:Y:S01]  /*c420*/  FSEL R57, R57, -INF , !P4 ;  /* 0xff80000039397808 */ /* 0x000fe20006000000 */
[CC--:B------:R-:W-:Y:S01]  /*c430*/  FFMA.FTZ R17, R165.reuse, R0.reuse, R17 ;  /* 0x00000000a5117223 */ /* 0x0c0fe20000010011 */
[-C--:B------:R-:W-:Y:S01]  /*c440*/  ISETP.GE.AND P4, PT, R172, R235.reuse, PT ;  /* 0x000000ebac00720c */ /* 0x080fe20003f86270 */
[-C--:B------:R-:W-:Y:S01]  /*c450*/  FFMA.FTZ R19, R165, R0.reuse, R19 ;  /* 0x00000000a5137223 */ /* 0x080fe20000010013 */
[----:B------:R-:W-:Y:S01]  /*c460*/  FSEL R46, R46, -INF , !P6 ;  /* 0xff8000002e2e7808 */ /* 0x000fe20007000000 */
[-C--:B------:R-:W-:Y:S01]  /*c470*/  FFMA.FTZ R163, R163, R0.reuse, R14 ;  /* 0x00000000a3a37223 */ /* 0x080fe2000001000e */
[----:B------:R-:W-:Y:S01]  /*c480*/  FSEL R56, R56, -INF , !P5 ;  /* 0xff80000038387808 */ /* 0x000fe20006800000 */
[----:B------:R-:W-:Y:S01]  /*c490*/  FFMA.FTZ R13, R241, R0, R13 ;  /* 0x00000000f10d7223 */ /* 0x000fe2000001000d */
[----:B------:R-:W-:Y:S01]  /*c4a0*/  ISETP.GE.AND P6, PT, R169, R240, PT ;  /* 0x000000f0a900720c */ /* 0x000fe20003fc6270 */
[-C--:B------:R-:W-:Y:S01]  /*c4b0*/  FFMA.FTZ R15, R241, R0.reuse, R15 ;  /* 0x00000000f10f7223 */ /* 0x080fe2000001000f */
[----:B------:R-:W-:Y:S01]  /*c4c0*/  ISETP.GE.AND P5, PT, R231, R235, PT ;  /* 0x000000ebe700720c */ /* 0x000fe20003fa6270 */
[-C--:B------:R-:W-:Y:S01]  /*c4d0*/  FFMA.FTZ R8, R141, R0.reuse, R8 ;  /* 0x000000008d087223 */ /* 0x080fe20000010008 */
[----:B------:R-:W-:Y:S01]  /*c4e0*/  FSEL R33, R33, -INF , !P1 ;  /* 0xff80000021217808 */ /* 0x000fe20004800000 */
[-C--:B------:R-:W-:Y:S01]  /*c4f0*/  FFMA.FTZ R10, R141, R0.reuse, R10 ;  /* 0x000000008d0a7223 */ /* 0x080fe2000001000a */
[----:B------:R-:W-:Y:S01]  /*c500*/  ISETP.GE.AND P1, PT, R244, R233, PT ;  /* 0x000000e9f400720c */ /* 0x000fe20003f26270 */
[-C--:B------:R-:W-:Y:S01]  /*c510*/  FFMA.FTZ R11, R136, R0.reuse, R11 ;  /* 0x00000000880b7223 */ /* 0x080fe2000001000b */
[----:B------:R-:W-:Y:S01]  /*c520*/  FSEL R53, R53, -INF , !P4 ;  /* 0xff80000035357808 */ /* 0x000fe20006000000 */
[C---:B------:R-:W-:Y:S01]  /*c530*/  FFMA.FTZ R4, R133.reuse, R0, R4 ;  /* 0x0000000085047223 */ /* 0x040fe20000010004 */
[----:B------:R-:W-:Y:S01]  /*c540*/  BAR.SYNC.DEFER_BLOCKING 0x0 ;  /* 0x0000000000007b1d */ /* 0x000fe20000010000 */
[----:B------:R-:W-:Y:S01]  /*c550*/  ISETP.GE.AND P4, PT, R54, R220, PT ;  /* 0x000000dc3600720c */ /* 0x000fe20003f86270 */
[-C--:B------:R-:W-:Y:S01]  /*c560*/  FFMA.FTZ R6, R133, R0.reuse, R6 ;  /* 0x0000000085067223 */ /* 0x080fe20000010006 */
[----:B------:R-:W-:Y:S01]  /*c570*/  FSEL R45, R45, -INF , !P5 ;  /* 0xff8000002d2d7808 */ /* 0x000fe20006800000 */
[-C--:B------:R-:W-:Y:S01]  /*c580*/  FFMA.FTZ R5, R65, R0.reuse, R5 ;  /* 0x0000000041057223 */ /* 0x080fe20000010005 */
[----:B------:R-:W-:Y:S01]  /*c590*/  FSEL R54, R61, -INF , !P6 ;  /* 0xff8000003d367808 */ /* 0x000fe20007000000 */
[CC--:B------:R-:W-:Y:S01]  /*c5a0*/  FFMA.FTZ R61, R168.reuse, R0.reuse, R32 ;  /* 0x00000000a83d7223 */ /* 0x0c0fe20000010020 */
[----:B------:R-:W-:Y:S01]  /*c5b0*/  ISETP.GE.AND P5, PT, R169, R235, PT ;  /* 0x000000eba900720c */ /* 0x000fe20003fa6270 */
[-C--:B------:R-:W-:Y:S01]  /*c5c0*/  FFMA.FTZ R168, R168, R0.reuse, R34 ;  /* 0x00000000a8a87223 */ /* 0x080fe20000010022 */
[----:B------:R-:W-:Y:S01]  /*c5d0*/  FSEL R149, R24, -INF , !P1 ;  /* 0xff80000018957808 */ /* 0x000fe20004800000 */
[----:B------:R-:W-:Y:S01]  /*c5e0*/  FFMA.FTZ R7, R65, R0, R7 ;  /* 0x0000000041077223 */ /* 0x000fe20000010007 */
[----:B------:R-:W-:-:S02]  /*c5f0*/  ISETP.GE.AND P1, PT, R251, R233, PT ;  /* 0x000000e9fb00720c */ /* 0x000fc40003f26270 */
[----:B------:R-:W-:Y:S02]  /*c600*/  FSEL R32, R63, -INF , !P5 ;  /* 0xff8000003f207808 */ /* 0x000fe40006800000 */
[C---:B------:R-:W-:Y:S02]  /*c610*/  ISETP.GE.AND P6, PT, R175.reuse, R233, PT ;  /* 0x000000e9af00720c */ /* 0x040fe40003fc6270 */
        /* <DEDUP_REMOVED lines=28> */
[----:B------:R-:W-:Y:S02]  /*c7e0*/  ISETP.GE.AND P1, PT, R221, 0x4, PT ;  /* 0x00000004dd00780c */ /* 0x000fe40003f26270 */
[C---:B------:R-:W-:Y:S02]  /*c7f0*/  ISETP.GE.AND P3, PT, R249.reuse, R233, PT ;  /* 0x000000e9f900720c */ /* 0x040fe40003f66270 */
[----:B------:R-:W-:Y:S02]  /*c800*/  ISETP.GE.AND P2, PT, R249, R220, PT ;  /* 0x000000dcf900720c */ /* 0x000fe40003f46270 */
[----:B------:R-:W-:Y:S02]  /*c810*/  FSEL R26, R23, -INF , !P4 ;  /* 0xff800000171a7808 */ /* 0x000fe40006000000 */
[----:B------:R-:W-:Y:S02]  /*c820*/  FSEL R165, R16, -INF , !P6 ;  /* 0xff80000010a57808 */ /* 0x000fe40007000000 */
[----:B------:R-:W-:-:S02]  /*c830*/  FSEL R161, R18, -INF , !P5 ;  /* 0xff80000012a17808 */ /* 0x000fc40006800000 */
[-C--:B------:R-:W-:Y:S02]  /*c840*/  ISETP.GE.AND P4, PT, R248, R220.reuse, PT ;  /* 0x000000dcf800720c */ /* 0x080fe40003f86270 */
[CC--:B------:R-:W-:Y:S02]  /*c850*/  ISETP.GE.AND P6, PT, R164.reuse, R233.reuse, PT ;  /* 0x000000e9a400720c */ /* 0x0c0fe40003fc6270 */
[----:B------:R-:W-:Y:S02]  /*c860*/  ISETP.GE.AND P5, PT, R164, R220, PT ;  /* 0x000000dca400720c */ /* 0x000fe40003fa6270 */
[----:B------:R-:W-:Y:S02]  /*c870*/  FSEL R164, R17, -INF , !P3 ;  /* 0xff80000011a47808 */ /* 0x000fe40005800000 */
[----:B------:R-:W-:Y:S02]  /*c880*/  FSEL R160, R19, -INF , !P2 ;  /* 0xff80000013a07808 */ /* 0x000fe40005000000 */
[----:B------:R-:W-:-:S02]  /*c890*/  ISETP.GE.AND P3, PT, R231, R233, PT ;  /* 0x000000e9e700720c */ /* 0x000fc40003f66270 */
[-C--:B------:R-:W-:Y:S02]  /*c8a0*/  ISETP.GE.AND P2, PT, R231, R220.reuse, PT ;  /* 0x000000dce700720c */ /* 0x080fe40003f46270 */
[----:B------:R-:W-:Y:S02]  /*c8b0*/  FSEL R163, R163, -INF , !P4 ;  /* 0xff800000a3a37808 */ /* 0x000fe40006000000 */
[----:B------:R-:W-:Y:S02]  /*c8c0*/  ISETP.GE.AND P4, PT, R162, R220, PT ;  /* 0x000000dca200720c */ /* 0x000fe40003f86270 */
[----:B------:R-:W-:Y:S02]  /*c8d0*/  FSEL R166, R13, -INF , !P6 ;  /* 0xff8000000da67808 */ /* 0x000fe40007000000 */
[----:B------:R-:W-:Y:S02]  /*c8e0*/  FSEL R162, R15, -INF , !P5 ;  /* 0xff8000000fa27808 */ /* 0x000fe40006800000 */
[----:B------:R-:W-:-:S02]  /*c8f0*/  FSEL R138, R8, -INF , !P3 ;  /* 0xff800000088a7808 */ /* 0x000fc40005800000 */
[----:B------:R-:W-:Y:S02]  /*c900*/  FSEL R43, R10, -INF , !P2 ;  /* 0xff8000000a2b7808 */ /* 0x000fe40005000000 */
        /* <DEDUP_REMOVED lines=58> */
.L_x_751:
[----:B------:R-:W-:Y:S05]  /*ccb0*/  BSYNC B0 ;  /* 0x0000000000007941 */ /* 0x000fea0003800000 */
.L_x_750:
[----:B------:R-:W0:Y:S02]  /*ccc0*/  LDGDEPBAR ;  /* 0x00000000000079af */ /* 0x000e240000000000 */
.L_x_749:
[----:B------:R-:W-:Y:S01]  /*ccd0*/  FMNMX.FTZ R4, R177, R34, !PT ;  /* 0x00000022b1047209 */ /* 0x000fe20007810000 */
[----:B------:R-:W-:Y:S01]  /*cce0*/  IMAD.WIDE.U32 R172, R234, -0x326172a9, RZ ;  /* 0xcd9e8d57eaac7825 */ /* 0x000fe200078e00ff */
[----:B--2---:R-:W-:Y:S01]  /*ccf0*/  FMNMX.FTZ R7, R176, R61, !PT ;  /* 0x0000003db0077209 */ /* 0x004fe20007810000 */
[----:B------:R-:W2:Y:S01]  /*cd00*/  LDC.U8 R39, c[0x0][0x2d8] ;  /* 0x0000b600ff277b82 */ /* 0x000ea20000000000 */
[----:B------:R-:W-:Y:S01]  /*cd10*/  FMNMX.FTZ R4, R33, R4, !PT ;  /* 0x0000000421047209 */ /* 0x000fe20007810000 */
[----:B------:R-:W-:Y:S01]  /*cd20*/  IMAD.WIDE.U32 R174, R226, -0x2daee0ad, RZ ;  /* 0xd2511f53e2ae7825 */ /* 0x000fe200078e00ff */
[----:B------:R-:W-:Y:S01]  /*cd30*/  FMNMX.FTZ R7, R35, R7, !PT ;  /* 0x0000000723077209 */ /* 0x000fe20007810000 */
[----:B-1----:R-:W-:Y:S01]  /*cd40*/  LDSM.16.MT88.4 R16, [R188+0x6000] ;  /* 0x00600000bc10783b */ /* 0x002fe20000004200 */
[----:B------:R-:W-:Y:S02]  /*cd50*/  FMNMX.FTZ R4, R31, R4, !PT ;  /* 0x000000041f047209 */ /* 0x000fe40007810000 */
        /* <DEDUP_REMOVED lines=31> */
[----:B------:R-:W-:Y:S02]  /*cf50*/  FMNMX.FTZ R49, R3, R178, !PT ;  /* 0x000000b203317209 */ /* 0x000fe40007810000 */
[----:B------:R-:W-:Y:S01]  /*cf60*/  IMAD.WIDE.U32 R170, R170, -0x2daee0ad, RZ ;  /* 0xd2511f53aaaa7825 */ /* 0x000fe200078e00ff */
[----:B------:R-:W-:Y:S02]  /*cf70*/  FMNMX.FTZ R62, R2, R229, !PT ;  /* 0x000000e5023e7209 */ /* 0x000fe40007810000 */
[----:B------:R-:W-:-:S02]  /*cf80*/  LOP3.LUT R50, R175, UR25, R173, 0x96, !PT ;  /* 0x00000019af327c12 */ /* 0x000fc4000f8e96ad */
[----:B------:R-:W-:Y:S02]  /*cf90*/  LOP3.LUT R168, R171, UR14, R174, 0x96, !PT ;  /* 0x0000000eaba87c12 */ /* 0x000fe4000f8e96ae */
[----:B------:R-:W-:Y:S01]  /*cfa0*/  FMNMX.FTZ R49, R156, R49, !PT ;  /* 0x000000319c317209 */ /* 0x000fe20007810000 */
[----:B------:R-:W-:Y:S01]  /*cfb0*/  IMAD.WIDE.U32 R50, R50, -0x326172a9, RZ ;  /* 0xcd9e8d5732327825 */ /* 0x000fe200078e00ff */
[----:B------:R-:W-:Y:S02]  /*cfc0*/  FMNMX.FTZ R62, R154, R62, !PT ;  /* 0x0000003e9a3e7209 */ /* 0x000fe40007810000 */
[----:B------:R-:W-:Y:S01]  /*cfd0*/  FMNMX.FTZ R49, R148, R49, !PT ;  /* 0x0000003194317209 */ /* 0x000fe20007810000 */
[----:B------:R-:W-:Y:S01]  /*cfe0*/  IMAD.WIDE.U32 R168, R168, -0x326172a9, RZ ;  /* 0xcd9e8d57a8a87825 */ /* 0x000fe200078e00ff */
[----:B------:R-:W-:Y:S02]  /*cff0*/  LOP3.LUT R5, R51, UR15, R172, 0x96, !PT ;  /* 0x0000000f33057c12 */ /* 0x000fe4000f8e96ac */
[----:B------:R-:W-:-:S02]  /*d000*/  FMNMX.FTZ R49, R144, R49, !PT ;  /* 0x0000003190317209 */ /* 0x000fc40007810000 */
[----:B------:R-:W-:Y:S01]  /*d010*/  LOP3.LUT R244, R169, UR13, R50, 0x96, !PT ;  /* 0x0000000da9f47c12 */ /* 0x000fe2000f8e9632 */
[----:B------:R-:W-:Y:S01]  /*d020*/  IMAD.WIDE.U32 R246, R5, -0x2daee0ad, RZ ;  /* 0xd2511f5305f67825 */ /* 0x000fe200078e00ff */
[----:B------:R-:W-:Y:S02]  /*d030*/  FMNMX.FTZ R62, R228, R62, !PT ;  /* 0x0000003ee43e7209 */ /* 0x000fe40007810000 */
[----:B-1----:R-:W-:Y:S01]  /*d040*/  FMNMX.FTZ R6, R4, R6, !PT ;  /* 0x0000000604067209 */ /* 0x002fe20007810000 */
[----:B------:R-:W-:Y:S01]  /*d050*/  IMAD.WIDE.U32 R244, R244, -0x2daee0ad, RZ ;  /* 0xd2511f53f4f47825 */ /* 0x000fe200078e00ff */
[----:B------:R-:W1:Y:S01]  /*d060*/  SHFL.BFLY PT, R4, R7, 0x2, 0x1f ;  /* 0x0c401f0007047f89 */ /* 0x000e6200000e0000 */
[----:B------:R-:W-:Y:S02]  /*d070*/  LOP3.LUT R5, R247, UR12, R170, 0x96, !PT ;  /* 0x0000000cf7057c12 */ /* 0x000fe4000f8e96aa */
[----:B------:R-:W-:Y:S01]  /*d080*/  FMNMX.FTZ R49, R159, R49, !PT ;  /* 0x000000319f317209 */ /* 0x000fe20007810000 */
[----:B------:R-:W3:Y:S01]  /*d090*/  SHFL.BFLY PT, R135, R6, 0x1, 0x1f ;  /* 0x0c201f0006877f89 */ /* 0x000ee200000e0000 */
[----:B------:R-:W-:Y:S01]  /*d0a0*/  LOP3.LUT R246, R245, UR10, R246, 0x96, !PT ;  /* 0x0000000af5f67c12 */ /* 0x000fe2000f8e96f6 */
[----:B------:R-:W-:Y:S01]  /*d0b0*/  IMAD.WIDE.U32 R230, R5, -0x326172a9, RZ ;  /* 0xcd9e8d5705e67825 */ /* 0x000fe200078e00ff */
[----:B------:R-:W-:-:S02]  /*d0c0*/  FMNMX.FTZ R62, R179, R62, !PT ;  /* 0x0000003eb33e7209 */ /* 0x000fc40007810000 */
[----:B--2---:R-:W-:Y:S01]  /*d0d0*/  PRMT R39, R39, 0x7054, R39 ;  /* 0x0000705427277816 */ /* 0x004fe20000000027 */
[----:B------:R-:W-:Y:S01]  /*d0e0*/  IMAD.WIDE.U32 R246, R246, -0x326172a9, RZ ;  /* 0xcd9e8d57f6f67825 */ /* 0x000fe200078e00ff */
[----:B------:R-:W-:Y:S02]  /*d0f0*/  LOP3.LUT R5, R231, UR11, R168, 0x96, !PT ;  /* 0x0000000be7057c12 */ /* 0x000fe4000f8e96a8 */
[----:B------:R-:W-:Y:S02]  /*d100*/  FMNMX.FTZ R49, R157, R49, !PT ;  /* 0x000000319d317209 */ /* 0x000fe40007810000 */
[----:B------:R-:W-:Y:S02]  /*d110*/  LOP3.LUT R230, R247, UR9, R230, 0x96, !PT ;  /* 0x00000009f7e67c12 */ /* 0x000fe4000f8e96e6 */
[----:B------:R-:W-:Y:S02]  /*d120*/  FMNMX.FTZ R62, R158, R62, !PT ;  /* 0x0000003e9e3e7209 */ /* 0x000fe40007810000 */
[----:B------:R-:W-:Y:S01]  /*d130*/  FMNMX.FTZ R49, R153, R49, !PT ;  /* 0x0000003199317209 */ /* 0x000fe20007810000 */
[----:B------:R-:W-:Y:S01]  /*d140*/  IMAD.WIDE.U32 R230, R230, -0x2daee0ad, RZ ;  /* 0xd2511f53e6e67825 */ /* 0x000fe200078e00ff */
[----:B------:R-:W-:-:S02]  /*d150*/  FMNMX.FTZ R62, R150, R62, !PT ;  /* 0x0000003e963e7209 */ /* 0x000fc40007810000 */
[----:B------:R-:W-:Y:S02]  /*d160*/  FMNMX.FTZ R49, R152, R49, !PT ;  /* 0x0000003198317209 */ /* 0x000fe40007810000 */
[----:B-1----:R-:W-:Y:S02]  /*d170*/  FMNMX.FTZ R4, R7, R4, !PT ;  /* 0x0000000407047209 */ /* 0x002fe40007810000 */
[----:B------:R-:W-:Y:S02]  /*d180*/  FMNMX.FTZ R62, R155, R62, !PT ;  /* 0x0000003e9b3e7209 */ /* 0x000fe40007810000 */
[----:B---3--:R-:W-:Y:S01]  /*d190*/  FMNMX.FTZ R135, R6, R135, !PT ;  /* 0x0000008706877209 */ /* 0x008fe20007810000 */
[----:B------:R-:W1:Y:S01]  /*d1a0*/  SHFL.BFLY PT, R134, R4, 0x1, 0x1f ;  /* 0x0c201f0004867f89 */ /* 0x000e6200000e0000 */
[----:B------:R-:W-:Y:S01]  /*d1b0*/  IMAD.WIDE.U32 R6, R5, -0x2daee0ad, RZ ;  /* 0xd2511f5305067825 */ /* 0x000fe200078e00ff */
[----:B------:R-:W-:Y:S02]  /*d1c0*/  FMNMX.FTZ R49, R140, R49, !PT ;  /* 0x000000318c317209 */ /* 0x000fe40007810000 */
[C---:B------:R-:W-:Y:S01]  /*d1d0*/  FSETP.NEU.FTZ.AND P2, PT, R135.reuse, -INF , PT ;  /* 0xff8000008700780b */ /* 0x040fe20003f5d000 */
[----:B------:R-:W-:Y:S01]  /*d1e0*/  FMUL.FTZ R133, R135, c[0x0][0x23c] ;  /* 0x00008f0087857a20 */ /* 0x000fe20000410000 */
[----:B------:R-:W-:-:S02]  /*d1f0*/  LOP3.LUT R5, R231, UR6, R6, 0x96, !PT ;  /* 0x00000006e7057c12 */ /* 0x000fc4000f8e9606 */
[----:B------:R-:W-:Y:S02]  /*d200*/  LOP3.LUT R244, R7, UR8, R244, 0x96, !PT ;  /* 0x0000000807f47c12 */ /* 0x000fe4000f8e96f4 */
[----:B------:R-:W-:Y:S01]  /*d210*/  FSEL R133, R133, RZ, P2 ;  /* 0x000000ff85857208 */ /* 0x000fe20001000000 */
[----:B------:R-:W-:Y:S01]  /*d220*/  IMAD.WIDE.U32 R8, R5, -0x326172a9, RZ ;  /* 0xcd9e8d5705087825 */ /* 0x000fe200078e00ff */
[----:B------:R-:W-:Y:S02]  /*d230*/  FSEL R38, R135, RZ, P2 ;  /* 0x000000ff87267208 */ /* 0x000fe40001000000 */
[----:B------:R-:W-:Y:S01]  /*d240*/  FMNMX.FTZ R62, R151, R62, !PT ;  /* 0x0000003e973e7209 */ /* 0x000fe20007810000 */
[----:B------:R-:W-:Y:S01]  /*d250*/  IMAD.WIDE.U32 R244, R244, -0x326172a9, RZ ;  /* 0xcd9e8d57f4f47825 */ /* 0x000fe200078e00ff */
[----:B------:R-:W-:Y:S02]  /*d260*/  LOP3.LUT R22, R8, 0xff, RZ, 0xc0, !PT ;  /* 0x000000ff08167812 */ /* 0x000fe400078ec0ff */
[----:B------:R-:W-:Y:S01]  /*d270*/  SHF.R.U32.HI R6, RZ, 0x10, R8 ;  /* 0x00000010ff067819 */ /* 0x000fe20000011608 */
[--C-:B------:R-:W-:Y:S01]  /*d280*/  FFMA.FTZ R31, R31, c[0x0][0x23c], -R133.reuse ;  /* 0x00008f001f1f7a23 */ /* 0x100fe20000010885 */
[----:B------:R-:W-:Y:S01]  /*d290*/  LOP3.LUT R7, R9, UR16, R244, 0x96, !PT ;  /* 0x0000001009077c12 */ /* 0x000fe2000f8e96f4 */
[--C-:B------:R-:W-:Y:S01]  /*d2a0*/  FFMA.FTZ R30, R30, c[0x0][0x23c], -R133.reuse ;  /* 0x00008f001e1e7a23 */ /* 0x100fe20000010885 */
[----:B------:R-:W-:Y:S01]  /*d2b0*/  LOP3.LUT R6, R6, 0xff, RZ, 0xc0, !PT ;  /* 0x000000ff06067812 */ /* 0x000fe200078ec0ff */
[--C-:B------:R-:W-:Y:S01]  /*d2c0*/  FFMA.FTZ R34, R34, c[0x0][0x23c], -R133.reuse ;  /* 0x00008f0022227a23 */ /* 0x100fe20000010885 */
[----:B-1----:R-:W-:Y:S01]  /*d2d0*/  FMNMX.FTZ R134, R4, R134, !PT ;  /* 0x0000008604867209 */ /* 0x002fe20007810000 */
[--C-:B------:R-:W-:Y:S01]  /*d2e0*/  FFMA.FTZ R33, R33, c[0x0][0x23c], -R133.reuse ;  /* 0x00008f0021217a23 */ /* 0x100fe20000010885 */
[----:B------:R-:W-:Y:S01]  /*d2f0*/  LOP3.LUT R4, R8, 0xffff, RZ, 0xc0, !PT ;  /* 0x0000ffff08047812 */ /* 0x000fe200078ec0ff */
[----:B------:R-:W-:Y:S01]  /*d300*/  MUFU.EX2 R31, R31 ;  /* 0x0000001f001f7308 */ /* 0x000fe20000000800 */
[C---:B------:R-:W-:Y:S01]  /*d310*/  FSETP.NEU.FTZ.AND P0, PT, R134.reuse, -INF , PT ;  /* 0xff8000008600780b */ /* 0x040fe20003f1d000 */
[----:B------:R-:W-:Y:S01]  /*d320*/  FMUL.FTZ R42, R134, c[0x0][0x23c] ;  /* 0x00008f00862a7a20 */ /* 0x000fe20000410000 */
[----:B------:R-:W-:Y:S01]  /*d330*/  SHF.R.U32.HI R4, RZ, 0x8, R4 ;  /* 0x00000008ff047819 */ /* 0x000fe20000011604 */
[----:B------:R-:W-:Y:S01]  /*d340*/  FADD.FTZ R38, R177, -R38 ;  /* 0x80000026b1267221 */ /* 0x000fe20000010000 */
[----:B------:R-:W-:Y:S01]  /*d350*/  SHF.R.U32.HI R9, RZ, 0x18, R8 ;  /* 0x00000018ff097819 */ /* 0x000fe20000011608 */
[----:B------:R-:W-:Y:S01]  /*d360*/  FFMA.FTZ R143, R143, c[0x0][0x23c], -R133 ;  /* 0x00008f008f8f7a23 */ /* 0x000fe20000010885 */
[----:B------:R-:W-:Y:S01]  /*d370*/  FSEL R42, R42, RZ, P0 ;  /* 0x000000ff2a2a7208 */ /* 0x000fe20000000000 */
[----:B------:R-:W1:Y:S01]  /*d380*/  MUFU.EX2 R30, R30 ;  /* 0x0000001e001e7308 */ /* 0x000e620000000800 */
[----:B------:R-:W-:Y:S01]  /*d390*/  PRMT R22, R22, 0x5410, R4 ;  /* 0x0000541016167816 */ /* 0x000fe20000000004 */
[----:B------:R-:W-:Y:S01]  /*d3a0*/  FMUL.FTZ R38, R38, c[0x0][0x23c] ;  /* 0x00008f0026267a20 */ /* 0x000fe20000410000 */
[----:B------:R-:W-:Y:S01]  /*d3b0*/  LOP3.LUT R8, R7, 0xffff, RZ, 0xc0, !PT ;  /* 0x0000ffff07087812 */ /* 0x000fe200078ec0ff */
[--C-:B------:R-:W-:Y:S01]  /*d3c0*/  FFMA.FTZ R29, R29, c[0x0][0x23c], -R42.reuse ;  /* 0x00008f001d1d7a23 */ /* 0x100fe2000001082a */
[--C-:B------:R-:W-:Y:S01]  /*d3d0*/  SHF.R.U32.HI R4, RZ, 0x10, R7.reuse ;  /* 0x00000010ff047819 */ /* 0x100fe20000011607 */
[--C-:B------:R-:W-:Y:S01]  /*d3e0*/  FFMA.FTZ R28, R28, c[0x0][0x23c], -R42.reuse ;  /* 0x00008f001c1c7a23 */ /* 0x100fe2000001082a */
[----:B------:R-:W-:Y:S01]  /*d3f0*/  LOP3.LUT R5, R7, 0xff, RZ, 0xc0, !PT ;  /* 0x000000ff07057812 */ /* 0x000fe200078ec0ff */
[--C-:B------:R-:W-:Y:S01]  /*d400*/  FFMA.FTZ R36, R61, c[0x0][0x23c], -R42.reuse ;  /* 0x00008f003d247a23 */ /* 0x100fe2000001082a */
[----:B------:R-:W-:Y:S01]  /*d410*/  MUFU.EX2 R34, R34 ;  /* 0x0000002200227308 */ /* 0x000fe20000000800 */
[----:B------:R-:W-:Y:S01]  /*d420*/  FFMA.FTZ R35, R35, c[0x0][0x23c], -R42 ;  /* 0x00008f0023237a23 */ /* 0x000fe2000001082a */
[----:B------:R-:W-:Y:S01]  /*d430*/  SHF.R.U32.HI R7, RZ, 0x18, R7 ;  /* 0x00000018ff077819 */ /* 0x000fe20000011607 */
[--C-:B------:R-:W-:Y:S01]  /*d440*/  HSET2.LE.AND R22, R22, R39.reuse, PT ;  /* 0x0000002716167233 */ /* 0x100fe20003803000 */
[----:B------:R-:W-:Y:S01]  /*d450*/  SHF.R.U32.HI R8, RZ, 0x8, R8 ;  /* 0x00000008ff087819 */ /* 0x000fe20000011608 */
[--C-:B------:R-:W-:Y:S01]  /*d460*/  FFMA.FTZ R146, R146, c[0x0][0x23c], -R133.reuse ;  /* 0x00008f0092927a23 */ /* 0x100fe20000010885 */
[----:B------:R-:W-:Y:S01]  /*d470*/  LOP3.LUT R4, R4, 0xff, RZ, 0xc0, !PT ;  /* 0x000000ff04047812 */ /* 0x000fe200078ec0ff */
[----:B------:R-:W-:Y:S01]  /*d480*/  FFMA.FTZ R145, R145, c[0x0][0x23c], -R133 ;  /* 0x00008f0091917a23 */ /* 0x000fe20000010885 */
[----:B------:R-:W2:Y:S01]  /*d490*/  MUFU.EX2 R33, R33 ;  /* 0x0000002100217308 */ /* 0x000ea20000000800 */
[----:B------:R-:W-:Y:S01]  /*d4a0*/  PRMT R6, R6, 0x5410, R9 ;  /* 0x0000541006067816 */ /* 0x000fe20000000009 */
[----:B------:R-:W-:Y:S01]  /*d4b0*/  FFMA.FTZ R161, R161, c[0x0][0x23c], -R42 ;  /* 0x00008f00a1a17a23 */ /* 0x000fe2000001082a */
[----:B------:R-:W-:Y:S01]  /*d4c0*/  PRMT R5, R5, 0x5410, R8 ;  /* 0x0000541005057816 */ /* 0x000fe20000000008 */
[----:B------:R-:W-:Y:S01]  /*d4d0*/  FFMA.FTZ R165, R165, c[0x0][0x23c], -R133 ;  /* 0x00008f00a5a57a23 */ /* 0x000fe20000010885 */
[----:B------:R-:W-:Y:S01]  /*d4e0*/  PRMT R4, R4, 0x5410, R7 ;  /* 0x0000541004047816 */ /* 0x000fe20000000007 */
[--C-:B------:R-:W-:Y:S01]  /*d4f0*/  HSET2.LE.AND R6, R6, R39.reuse, PT ;  /* 0x0000002706067233 */ /* 0x100fe20003803000 */
[----:B-1----:R-:W-:Y:S01]  /*d500*/  F2FP.PACK_AB R7, R30, R31 ;  /* 0x0000001f1e07723e */ /* 0x002fe200000000ff */
[----:B------:R-:W-:Y:S01]  /*d510*/  MUFU.EX2 R29, R29 ;  /* 0x0000001d001d7308 */ /* 0x000fe20000000800 */
[--C-:B------:R-:W-:Y:S01]  /*d520*/  HSET2.LE.AND R5, R5, R39.reuse, PT ;  /* 0x0000002705057233 */ /* 0x100fe20003803000 */
[----:B------:R-:W-:Y:S01]  /*d530*/  LDSM.16.MT88.4 R8, [R185+0x6000] ;  /* 0x00600000b908783b */ /* 0x000fe20000004200 */
[----:B------:R-:W-:Y:S01]  /*d540*/  HSET2.LE.AND R4, R4, R39, PT ;  /* 0x0000002704047233 */ /* 0x000fe20003803000 */
[----:B------:R-:W-:Y:S01]  /*d550*/  LOP3.LUT R22, R22, R7, RZ, 0xc0, !PT ;  /* 0x0000000716167212 */ /* 0x000fe200078ec0ff */
[--C-:B------:R-:W-:Y:S01]  /*d560*/  FFMA.FTZ R164, R164, c[0x0][0x23c], -R133.reuse ;  /* 0x00008f00a4a47a23 */ /* 0x100fe20000010885 */
[----:B------:R-:W-:Y:S01]  /*d570*/  FSEL R37, R134, RZ, P0 ;  /* 0x000000ff86257208 */ /* 0x000fe20000000000 */
[--C-:B------:R-:W-:Y:S01]  /*d580*/  FFMA.FTZ R167, R167, c[0x0][0x23c], -R133.reuse ;  /* 0x00008f00a7a77a23 */ /* 0x100fe20000010885 */
[----:B------:R-:W1:Y:S01]  /*d590*/  MUFU.EX2 R28, R28 ;  /* 0x0000001c001c7308 */ /* 0x000e620000000800 */
[----:B--2---:R-:W-:Y:S01]  /*d5a0*/  F2FP.PACK_AB R20, R33, R34 ;  /* 0x000000222114723e */ /* 0x004fe200000000ff */
[----:B------:R-:W-:Y:S01]  /*d5b0*/  FFMA.FTZ R166, R166, c[0x0][0x23c], -R133 ;  /* 0x00008f00a6a67a23 */ /* 0x000fe20000010885 */
[----:B------:R-:W-:Y:S01]  /*d5c0*/  FMNMX.FTZ R49, R132, R49, !PT ;  /* 0x0000003184317209 */ /* 0x000fe20007810000 */
[----:B------:R-:W-:Y:S01]  /*d5d0*/  FADD.FTZ R37, R176, -R37 ;  /* 0x80000025b0257221 */ /* 0x000fe20000010000 */
[----:B------:R-:W-:Y:S01]  /*d5e0*/  LOP3.LUT R20, R5, R20, RZ, 0xc0, !PT ;  /* 0x0000001405147212 */ /* 0x000fe200078ec0ff */
[----:B------:R-:W-:Y:S01]  /*d5f0*/  IMAD.WIDE.U32 R176, R232, -0x326172a9, RZ ;  /* 0xcd9e8d57e8b07825 */ /* 0x000fe200078e00ff */
[----:B------:R-:W-:Y:S01]  /*d600*/  FMNMX.FTZ R62, R64, R62, !PT ;  /* 0x0000003e403e7209 */ /* 0x000fe20007810000 */
[----:B------:R-:W-:Y:S01]  /*d610*/  MUFU.EX2 R36, R36 ;  /* 0x0000002400247308 */ /* 0x000fe20000000800 */
[----:B------:R-:W-:Y:S01]  /*d620*/  FMNMX.FTZ R49, R59, R49, !PT ;  /* 0x000000313b317209 */ /* 0x000fe20007810000 */
[----:B------:R-:W-:Y:S01]  /*d630*/  FMUL.FTZ R37, R37, c[0x0][0x23c] ;  /* 0x00008f0025257a20 */ /* 0x000fe20000410000 */
[----:B------:R-:W-:Y:S01]  /*d640*/  FMNMX.FTZ R62, R56, R62, !PT ;  /* 0x0000003e383e7209 */ /* 0x000fe20007810000 */
[--C-:B------:R-:W-:Y:S01]  /*d650*/  FFMA.FTZ R162, R162, c[0x0][0x23c], -R42.reuse ;  /* 0x00008f00a2a27a23 */ /* 0x100fe2000001082a */
[----:B------:R-:W-:Y:S01]  /*d660*/  FMNMX.FTZ R49, R58, R49, !PT ;  /* 0x000000313a317209 */ /* 0x000fe20007810000 */
[--C-:B------:R-:W-:Y:S01]  /*d670*/  FFMA.FTZ R41, R41, c[0x0][0x23c], -R42.reuse ;  /* 0x00008f0029297a23 */ /* 0x100fe2000001082a */
[----:B------:R-:W-:Y:S01]  /*d680*/  FMNMX.FTZ R62, R60, R62, !PT ;  /* 0x0000003e3c3e7209 */ /* 0x000fe20007810000 */
[----:B------:R-:W2:Y:S01]  /*d690*/  MUFU.EX2 R35, R35 ;  /* 0x0000002300237308 */ /* 0x000ea20000000800 */
[----:B-1----:R-:W-:Y:S01]  /*d6a0*/  F2FP.PACK_AB R23, R28, R29 ;  /* 0x0000001d1c17723e */ /* 0x002fe200000000ff */
[--C-:B------:R-:W-:Y:S01]  /*d6b0*/  FFMA.FTZ R40, R40, c[0x0][0x23c], -R42.reuse ;  /* 0x00008f0028287a23 */ /* 0x100fe2000001082a */
[----:B------:R-:W-:Y:S01]  /*d6c0*/  FMNMX.FTZ R49, R46, R49, !PT ;  /* 0x000000312e317209 */ /* 0x000fe20007810000 */
[--C-:B------:R-:W-:Y:S01]  /*d6d0*/  FFMA.FTZ R138, R138, c[0x0][0x23c], -R133.reuse ;  /* 0x00008f008a8a7a23 */ /* 0x100fe20000010885 */
[----:B------:R-:W-:Y:S01]  /*d6e0*/  LOP3.LUT R23, R6, R23, RZ, 0xc0, !PT ;  /* 0x0000001706177212 */ /* 0x000fe200078ec0ff */
[--C-:B------:R-:W-:Y:S01]  /*d6f0*/  FFMA.FTZ R139, R139, c[0x0][0x23c], -R133.reuse ;  /* 0x00008f008b8b7a23 */ /* 0x100fe20000010885 */
[----:B------:R-:W-:Y:S01]  /*d700*/  FMNMX.FTZ R62, R57, R62, !PT ;  /* 0x0000003e393e7209 */ /* 0x000fe20007810000 */
[----:B------:R-:W1:Y:S01]  /*d710*/  MUFU.EX2 R38, R38 ;  /* 0x0000002600267308 */ /* 0x000e620000000800 */
[----:B------:R-:W-:Y:S01]  /*d720*/  FMNMX.FTZ R49, R55, R49, !PT ;  /* 0x0000003137317209 */ /* 0x000fe20007810000 */
[--C-:B------:R-:W-:Y:S01]  /*d730*/  FFMA.FTZ R141, R141, c[0x0][0x23c], -R133.reuse ;  /* 0x00008f008d8d7a23 */ /* 0x100fe20000010885 */
[----:B------:R-:W-:Y:S01]  /*d740*/  FMNMX.FTZ R62, R45, R62, !PT ;  /* 0x0000003e2d3e7209 */ /* 0x000fe20007810000 */
[----:B------:R-:W-:Y:S01]  /*d750*/  FFMA.FTZ R67, R67, c[0x0][0x23c], -R133 ;  /* 0x00008f0043437a23 */ /* 0x000fe20000010885 */
[----:B------:R-:W-:Y:S01]  /*d760*/  FMNMX.FTZ R49, R52, R49, !PT ;  /* 0x0000003134317209 */ /* 0x000fe20007810000 */
[--C-:B------:R-:W-:Y:S01]  /*d770*/  FFMA.FTZ R43, R43, c[0x0][0x23c], -R42.reuse ;  /* 0x00008f002b2b7a23 */ /* 0x100fe2000001082a */
[----:B------:R-:W-:Y:S01]  /*d780*/  FMNMX.FTZ R62, R47, R62, !PT ;  /* 0x0000003e2f3e7209 */ /* 0x000fe20007810000 */
[----:B------:R-:W3:Y:S01]  /*d790*/  MUFU.EX2 R37, R37 ;  /* 0x0000002500257308 */ /* 0x000ee20000000800 */
[----:B--2---:R-:W-:Y:S01]  /*d7a0*/  F2FP.PACK_AB R21, R35, R36 ;  /* 0x000000242315723e */ /* 0x004fe200000000ff */
[----:B------:R-:W-:Y:S01]  /*d7b0*/  FFMA.FTZ R48, R48, c[0x0][0x23c], -R42 ;  /* 0x00008f0030307a23 */ /* 0x000fe2000001082a */
[----:B------:R-:W-:-:S02]  /*d7c0*/  FMNMX.FTZ R49, R54, R49, !PT ;  /* 0x0000003136317209 */ /* 0x000fc40007810000 */
[----:B------:R-:W-:Y:S02]  /*d7d0*/  LOP3.LUT R21, R4, R21, RZ, 0xc0, !PT ;  /* 0x0000001504157212 */ /* 0x000fe400078ec0ff */
[----:B------:R-:W-:Y:S01]  /*d7e0*/  LDSM.16.MT88.4 R4, [R184+0x6000] ;  /* 0x00600000b804783b */ /* 0x000fe20000004200 */
[----:B------:R-:W-:Y:S01]  /*d7f0*/  FMNMX.FTZ R62, R53, R62, !PT ;  /* 0x0000003e353e7209 */ /* 0x000fe20007810000 */
[-C--:B-1----:R-:W-:Y:S01]  /*d800*/  FMUL.FTZ R124, R124, R38.reuse ;  /* 0x000000267c7c7220 */ /* 0x082fe20000410000 */
[----:B------:R-:W-:Y:S01]  /*d810*/  LOP3.LUT R171, R177, R227, RZ, 0x3c, !PT ;  /* 0x000000e3b1ab7212 */ /* 0x000fe200078e3cff */
[-C--:B------:R-:W-:Y:S01]  /*d820*/  FMUL.FTZ R125, R125, R38.reuse ;  /* 0x000000267d7d7220 */ /* 0x080fe20000410000 */
[----:B------:R-:W1:Y:S01]  /*d830*/  SHFL.BFLY PT, R61, R49, 0x2, 0x1f ;  /* 0x0c401f00313d7f89 */ /* 0x000e6200000e0000 */
[----:B------:R-:W-:Y:S01]  /*d840*/  FMUL.FTZ R120, R120, R38 ;  /* 0x0000002678787220 */ /* 0x000fe20000410000 */
[----:B------:R-:W-:Y:S01]  /*d850*/  FMNMX.FTZ R62, R32, R62, !PT ;  /* 0x0000003e203e7209 */ /* 0x000fe20007810000 */
[----:B------:R-:W-:Y:S01]  /*d860*/  FMUL.FTZ R121, R121, R38 ;  /* 0x0000002679797220 */ /* 0x000fe20000410000 */
[----:B------:R-:W-:Y:S01]  /*d870*/  LOP3.LUT R50, R243, UR13, R50, 0x96, !PT ;  /* 0x0000000df3327c12 */ /* 0x000fe2000f8e9632 */
[-C--:B---3--:R-:W-:Y:S01]  /*d880*/  FMUL.FTZ R126, R126, R37.reuse ;  /* 0x000000257e7e7220 */ /* 0x088fe20000410000 */
[----:B------:R-:W-:Y:S01]  /*d890*/  LOP3.LUT R244, R245, UR7, R246, 0x96, !PT ;  /* 0x00000007f5f47c12 */ /* 0x000fe2000f8e96f6 */
[-C--:B------:R-:W-:Y:S01]  /*d8a0*/  FMUL.FTZ R127, R127, R37.reuse ;  /* 0x000000257f7f7220 */ /* 0x080fe20000410000 */
[----:B------:R-:W-:Y:S01]  /*d8b0*/  MUFU.EX2 R143, R143 ;  /* 0x0000008f008f7308 */ /* 0x000fe20000000800 */
[-C--:B------:R-:W-:Y:S01]  /*d8c0*/  FMUL.FTZ R122, R122, R37.reuse ;  /* 0x000000257a7a7220 */ /* 0x080fe20000410000 */
[----:B------:R-:W-:Y:S01]  /*d8d0*/  @P1 IADD3 R221, R221, -0x4, RZ ;  /* 0xfffffffcdddd1810 */ /* 0x000fe20007ffe0ff */
[----:B------:R-:W-:-:S02]  /*d8e0*/  FMUL.FTZ R123, R123, R37 ;  /* 0x000000257b7b7220 */ /* 0x000fc40000410000 */
        /* <DEDUP_REMOVED lines=9> */
[----:B-1----:R-:W-:Y:S01]  /*d980*/  FMNMX.FTZ R61, R49, R61, !PT ;  /* 0x0000003d313d7209 */ /* 0x002fe20007810000 */
[-C--:B------:R-:W-:Y:S01]  /*d990*/  FMUL.FTZ R74, R74, R37.reuse ;  /* 0x000000254a4a7220 */ /* 0x080fe20000410000 */
[----:B------:R-:W-:Y:S01]  /*d9a0*/  MUFU.EX2 R145, R145 ;  /* 0x0000009100917308 */ /* 0x000fe20000000800 */
[----:B------:R-:W-:-:S02]  /*d9b0*/  FMUL.FTZ R75, R75, R37 ;  /* 0x000000254b4b7220 */ /* 0x000fc40000410000 */
[-C--:B------:R-:W-:Y:S01]  /*d9c0*/  FMUL.FTZ R80, R80, R38.reuse ;  /* 0x0000002650507220 */ /* 0x080fe20000410000 */
[C---:B------:R-:W-:Y:S01]  /*d9d0*/  HMMA.16816.F32 R68, R20.reuse, R12, R68 ;  /* 0x0000000c1444723c */ /* 0x040fe20000001844 */
[-C--:B------:R-:W-:Y:S01]  /*d9e0*/  FMUL.FTZ R81, R81, R38.reuse ;  /* 0x0000002651517220 */ /* 0x080fe20000410000 */
[----:B------:R-:W1:Y:S01]  /*d9f0*/  SHFL.BFLY PT, R137, R61, 0x1, 0x1f ;  /* 0x0c201f003d897f89 */ /* 0x000e6200000e0000 */
[-C--:B------:R-:W-:Y:S01]  /*da00*/  FMUL.FTZ R82, R82, R37.reuse ;  /* 0x0000002552527220 */ /* 0x080fe20000410000 */
[----:B------:R-:W-:Y:S01]  /*da10*/  MUFU.EX2 R161, R161 ;  /* 0x000000a100a17308 */ /* 0x000fe20000000800 */
[----:B------:R-:W-:Y:S02]  /*da20*/  FMUL.FTZ R83, R83, R37 ;  /* 0x0000002553537220 */ /* 0x000fe40000410000 */
[-C--:B------:R-:W-:Y:S01]  /*da30*/  FMUL.FTZ R84, R84, R38.reuse ;  /* 0x0000002654547220 */ /* 0x080fe20000410000 */
[----:B------:R-:W-:Y:S01]  /*da40*/  HMMA.16816.F32 R72, R20, R14, R72 ;  /* 0x0000000e1448723c */ /* 0x000fe20000001848 */
[----:B------:R-:W-:-:S02]  /*da50*/  FMUL.FTZ R85, R85, R38 ;  /* 0x0000002655557220 */ /* 0x000fc40000410000 */
[-C--:B------:R-:W-:Y:S01]  /*da60*/  FMUL.FTZ R86, R86, R37.reuse ;  /* 0x0000002556567220 */ /* 0x080fe20000410000 */
[----:B------:R-:W-:Y:S01]  /*da70*/  MUFU.EX2 R165, R165 ;  /* 0x000000a500a57308 */ /* 0x000fe20000000800 */
[-C--:B------:R-:W-:Y:S02]  /*da80*/  FMUL.FTZ R87, R87, R37.reuse ;  /* 0x0000002557577220 */ /* 0x080fe40000410000 */
[-C--:B------:R-:W-:Y:S01]  /*da90*/  FMUL.FTZ R92, R92, R38.reuse ;  /* 0x000000265c5c7220 */ /* 0x080fe20000410000 */
[----:B------:R-:W-:Y:S01]  /*daa0*/  HMMA.16816.F32 R80, R20, R8, R80 ;  /* 0x000000081450723c */ /* 0x000fe20000001850 */
[----:B------:R-:W-:Y:S02]  /*dab0*/  FMUL.FTZ R93, R93, R38 ;  /* 0x000000265d5d7220 */ /* 0x000fe40000410000 */
[-C--:B------:R-:W-:Y:S01]  /*dac0*/  FMUL.FTZ R94, R94, R37.reuse ;  /* 0x000000255e5e7220 */ /* 0x080fe20000410000 */
[----:B------:R-:W-:Y:S01]  /*dad0*/  MUFU.EX2 R164, R164 ;  /* 0x000000a400a47308 */ /* 0x000fe20000000800 */
[----:B------:R-:W-:-:S02]  /*dae0*/  FMUL.FTZ R95, R95, R37 ;  /* 0x000000255f5f7220 */ /* 0x000fc40000410000 */
[-C--:B------:R-:W-:Y:S01]  /*daf0*/  FMUL.FTZ R100, R100, R38.reuse ;  /* 0x0000002664647220 */ /* 0x080fe20000410000 */
[C---:B------:R-:W-:Y:S01]  /*db00*/  HMMA.16816.F32 R84, R20.reuse, R10, R84 ;  /* 0x0000000a1454723c */ /* 0x040fe20000001854 */
[----:B------:R-:W-:Y:S01]  /*db10*/  FMUL.FTZ R101, R101, R38 ;  /* 0x0000002665657220 */ /* 0x000fe20000410000 */
[----:B-1----:R-:W-:Y:S01]  /*db20*/  FMNMX.FTZ R137, R61, R137, !PT ;  /* 0x000000893d897209 */ /* 0x002fe20007810000 */
[-C--:B------:R-:W-:Y:S01]  /*db30*/  FMUL.FTZ R102, R102, R37.reuse ;  /* 0x0000002566667220 */ /* 0x080fe20000410000 */
[----:B------:R-:W-:Y:S01]  /*db40*/  MUFU.EX2 R167, R167 ;  /* 0x000000a700a77308 */ /* 0x000fe20000000800 */
[----:B------:R-:W-:Y:S01]  /*db50*/  FMUL.FTZ R103, R103, R37 ;  /* 0x0000002567677220 */ /* 0x000fe20000410000 */
[----:B------:R-:W-:Y:S01]  /*db60*/  FSETP.NEU.FTZ.AND P2, PT, R137, -INF , PT ;  /* 0xff8000008900780b */ /* 0x000fe20003f5d000 */
[----:B------:R-:W-:Y:S01]  /*db70*/  IMAD R171, R171, -0x2daee0ad, RZ ;  /* 0xd2511f53abab7824 */ /* 0x000fe200078e02ff */
[----:B------:R-:W-:Y:S01]  /*db80*/  HMMA.16816.F32 R92, R20, R4, R92 ;  /* 0x00000004145c723c */ /* 0x000fe2000000185c */
[----:B------:R-:W-:-:S02]  /*db90*/  FMUL.FTZ R147, R137, c[0x0][0x23c] ;  /* 0x00008f0089937a20 */ /* 0x000fc40000410000 */
[----:B------:R-:W-:Y:S01]  /*dba0*/  IMAD.WIDE.U32 R244, R244, -0x2daee0ad, RZ ;  /* 0xd2511f53f4f47825 */ /* 0x000fe200078e00ff */
[----:B------:R-:W-:Y:S02]  /*dbb0*/  MUFU.EX2 R166, R166 ;  /* 0x000000a600a67308 */ /* 0x000fe40000000800 */
[----:B------:R-:W-:Y:S01]  /*dbc0*/  FSEL R147, R147, RZ, P2 ;  /* 0x000000ff93937208 */ /* 0x000fe20001000000 */
[----:B------:R-:W-:Y:S01]  /*dbd0*/  FFMA.FTZ R34, R223, R38, R34 ;  /* 0x00000026df227223 */ /* 0x000fe20000010022 */
[----:B------:R-:W-:Y:S01]  /*dbe0*/  HMMA.16816.F32 R100, R20, R6, R100 ;  /* 0x000000061464723c */ /* 0x000fe20000001864 */
[----:B------:R-:W1:Y:S01]  /*dbf0*/  SHFL.BFLY PT, R20, R62, 0x2, 0x1f ;  /* 0x0c401f003e147f89 */ /* 0x000e6200000e0000 */
[----:B------:R-:W-:Y:S02]  /*dc00*/  FFMA.FTZ R36, R222, R37, R36 ;  /* 0x00000025de247223 */ /* 0x000fe40000010024 */
[--C-:B------:R-:W-:Y:S01]  /*dc10*/  FFMA.FTZ R61, R144, c[0x0][0x23c], -R147.reuse ;  /* 0x00008f00903d7a23 */ /* 0x100fe20000010893 */
[----:B------:R-:W-:Y:S01]  /*dc20*/  MUFU.EX2 R162, R162 ;  /* 0x000000a200a27308 */ /* 0x000fe20000000800 */
[----:B------:R-:W-:Y:S01]  /*dc30*/  FFMA.FTZ R65, R178, c[0x0][0x23c], -R147 ;  /* 0x00008f00b2417a23 */ /* 0x000fe20000010893 */
[----:B------:R-:W-:Y:S01]  /*dc40*/  LOP3.LUT R21, R51, UR15, R176, 0x96, !PT ;  /* 0x0000000f33157c12 */ /* 0x000fe2000f8e96b0 */
[----:B------:R-:W-:Y:S01]  /*dc50*/  IMAD.WIDE.U32 R50, R50, -0x2daee0ad, RZ ;  /* 0xd2511f5332327825 */ /* 0x000fe200078e00ff */
[----:B------:R-:W-:-:S03]  /*dc60*/  IADD3 R178, R173, 0x1, RZ ;  /* 0x00000001adb27810 */ /* 0x000fc60007ffe0ff */
[----:B------:R-:W-:Y:S01]  /*dc70*/  IMAD.WIDE.U32 R248, R21, -0x2daee0ad, RZ ;  /* 0xd2511f5315f87825 */ /* 0x000fe200078e00ff */
[----:B------:R-:W-:Y:S01]  /*dc80*/  MUFU.EX2 R61, R61 ;  /* 0x0000003d003d7308 */ /* 0x000fe20000000800 */
[----:B------:R-:W-:Y:S02]  /*dc90*/  LOP3.LUT R178, R175, UR25, R178, 0x96, !PT ;  /* 0x00000019afb27c12 */ /* 0x000fe4000f8e96b2 */
[----:B------:R-:W-:Y:S01]  /*dca0*/  FFMA.FTZ R63, R156, c[0x0][0x23c], -R147 ;  /* 0x00008f009c3f7a23 */ /* 0x000fe20000010893 */
[----:B------:R-:W-:Y:S01]  /*dcb0*/  LOP3.LUT R21, R249, UR12, R171, 0x96, !PT ;  /* 0x0000000cf9157c12 */ /* 0x000fe2000f8e96ab */
[----:B------:R-:W-:Y:S01]  /*dcc0*/  FFMA.FTZ R156, R24, c[0x0][0x23c], -R42 ;  /* 0x00008f00189c7a23 */ /* 0x000fe2000001082a */
[----:B------:R-:W-:Y:S01]  /*dcd0*/  LOP3.LUT R248, R51, UR10, R248, 0x96, !PT ;  /* 0x0000000a33f87c12 */ /* 0x000fe2000f8e96f8 */
[----:B------:R-:W-:Y:S01]  /*dce0*/  FFMA.FTZ R159, R159, c[0x0][0x23c], -R147 ;  /* 0x00008f009f9f7a23 */ /* 0x000fe20000010893 */
[----:B------:R-:W-:Y:S01]  /*dcf0*/  MUFU.EX2 R65, R65 ;  /* 0x0000004100417308 */ /* 0x000fe20000000800 */
[----:B------:R-:W-:Y:S01]  /*dd00*/  IMAD.WIDE.U32 R240, R21, -0x326172a9, RZ ;  /* 0xcd9e8d5715f07825 */ /* 0x000fe200078e00ff */
[----:B-1----:R-:W-:-:S03]  /*dd10*/  FMNMX.FTZ R62, R62, R20, !PT ;  /* 0x000000143e3e7209 */ /* 0x002fc60007810000 */
[----:B------:R-:W-:Y:S01]  /*dd20*/  IMAD.WIDE.U32 R248, R248, -0x326172a9, RZ ;  /* 0xcd9e8d57f8f87825 */ /* 0x000fe200078e00ff */
[----:B------:R-:W-:Y:S02]  /*dd30*/  LOP3.LUT R21, R241, UR11, R242, 0x96, !PT ;  /* 0x0000000bf1157c12 */ /* 0x000fe4000f8e96f2 */
[----:B------:R-:W-:Y:S01]  /*dd40*/  MUFU.EX2 R63, R63 ;  /* 0x0000003f003f7308 */ /* 0x000fe20000000800 */
[----:B------:R-:W1:Y:S01]  /*dd50*/  SHFL.BFLY PT, R136, R62, 0x1, 0x1f ;  /* 0x0c201f003e887f89 */ /* 0x000e6200000e0000 */
        /* <DEDUP_REMOVED lines=11> */
[----:B------:R-:W-:Y:S01]  /*de10*/  LOP3.LUT R20, R22, 0xffff, RZ, 0xc0, !PT ;  /* 0x0000ffff16147812 */ /* 0x000fe200078ec0ff */
[--C-:B------:R-:W-:Y:S01]  /*de20*/  FFMA.FTZ R152, R152, c[0x0][0x23c], -R147.reuse ;  /* 0x00008f0098987a23 */ /* 0x100fe20000010893 */
[----:B------:R-:W-:Y:S01]  /*de30*/  LOP3.LUT R21, R22, 0xff, RZ, 0xc0, !PT ;  /* 0x000000ff16157812 */ /* 0x000fe200078ec0ff */
[--C-:B------:R-:W-:Y:S01]  /*de40*/  FFMA.FTZ R59, R59, c[0x0][0x23c], -R147.reuse ;  /* 0x00008f003b3b7a23 */ /* 0x100fe20000010893 */
[----:B------:R-:W-:Y:S01]  /*de50*/  SHF.R.U32.HI R20, RZ, 0x8, R20 ;  /* 0x00000008ff147819 */ /* 0x000fe20000011614 */
[----:B------:R-:W-:Y:S01]  /*de60*/  MUFU.EX2 R157, R157 ;  /* 0x0000009d009d7308 */ /* 0x000fe20000000800 */
[----:B-1----:R-:W-:Y:S01]  /*de70*/  FMNMX.FTZ R136, R62, R136, !PT ;  /* 0x000000883e887209 */ /* 0x002fe20007810000 */
[--C-:B------:R-:W-:Y:S01]  /*de80*/  FFMA.FTZ R62, R148, c[0x0][0x23c], -R147.reuse ;  /* 0x00008f00943e7a23 */ /* 0x100fe20000010893 */
[----:B------:R-:W-:Y:S01]  /*de90*/  PRMT R21, R21, 0x5410, R20 ;  /* 0x0000541015157816 */ /* 0x000fe20000000014 */
[--C-:B------:R-:W-:Y:S01]  /*dea0*/  FFMA.FTZ R58, R58, c[0x0][0x23c], -R147.reuse ;  /* 0x00008f003a3a7a23 */ /* 0x100fe20000010893 */
[--C-:B------:R-:W-:Y:S01]  /*deb0*/  SHF.R.U32.HI R20, RZ, 0x10, R22.reuse ;  /* 0x00000010ff147819 */ /* 0x100fe20000011616 */
[----:B------:R-:W-:Y:S01]  /*dec0*/  FMUL.FTZ R142, R136, c[0x0][0x23c] ;  /* 0x00008f00888e7a20 */ /* 0x000fe20000410000 */
[----:B------:R-:W-:Y:S01]  /*ded0*/  SHF.R.U32.HI R22, RZ, 0x18, R22 ;  /* 0x00000018ff167819 */ /* 0x000fe20000011616 */
[----:B------:R-:W1:Y:S01]  /*dee0*/  MUFU.EX2 R62, R62 ;  /* 0x0000003e003e7308 */ /* 0x000e620000000800 */
[----:B------:R-:W-:Y:S01]  /*def0*/  LOP3.LUT R20, R20, 0xff, RZ, 0xc0, !PT ;  /* 0x000000ff14147812 */ /* 0x000fe200078ec0ff */
[--C-:B------:R-:W-:Y:S01]  /*df00*/  HSET2.LE.AND R21, R21, R39.reuse, PT ;  /* 0x0000002715157233 */ /* 0x100fe20003803000 */
[----:B------:R-:W-:Y:S01]  /*df10*/  FSETP.NEU.FTZ.AND P0, PT, R136, -INF , PT ;  /* 0xff8000008800780b */ /* 0x000fe20003f1d000 */
[--C-:B------:R-:W-:Y:S01]  /*df20*/  FFMA.FTZ R140, R140, c[0x0][0x23c], -R147.reuse ;  /* 0x00008f008c8c7a23 */ /* 0x100fe20000010893 */
[----:B------:R-:W-:Y:S01]  /*df30*/  PRMT R20, R20, 0x5410, R22 ;  /* 0x0000541014147816 */ /* 0x000fe20000000016 */
[----:B------:R-:W-:Y:S01]  /*df40*/  FFMA.FTZ R132, R132, c[0x0][0x23c], -R147 ;  /* 0x00008f0084847a23 */ /* 0x000fe20000010893 */
[----:B------:R-:W-:Y:S01]  /*df50*/  LOP3.LUT R22, R23, UR16, R250, 0x96, !PT ;  /* 0x0000001017167c12 */ /* 0x000fe2000f8e96fa */
[----:B------:R-:W-:Y:S01]  /*df60*/  MUFU.EX2 R153, R153 ;  /* 0x0000009900997308 */ /* 0x000fe20000000800 */
[----:B------:R-:W-:Y:S01]  /*df70*/  FSEL R142, R142, RZ, P0 ;  /* 0x000000ff8e8e7208 */ /* 0x000fe20000000000 */
[----:B------:R-:W-:Y:S01]  /*df80*/  HSET2.LE.AND R20, R20, R39, PT ;  /* 0x0000002714147233 */ /* 0x000fe20003803000 */
[C---:B------:R-:W-:Y:S01]  /*df90*/  LOP3.LUT R144, R22.reuse, 0xffff, RZ, 0xc0, !PT ;  /* 0x0000ffff16907812 */ /* 0x040fe200078ec0ff */
[----:B------:R-:W-:Y:S01]  /*dfa0*/  FADD.FTZ R34, R33, R34 ;  /* 0x0000002221227221 */ /* 0x000fe20000010000 */
[----:B------:R-:W-:Y:S01]  /*dfb0*/  LOP3.LUT R23, R22, 0xff, RZ, 0xc0, !PT ;  /* 0x000000ff16177812 */ /* 0x000fe200078ec0ff */
[----:B------:R-:W-:Y:S01]  /*dfc0*/  FFMA.FTZ R50, R228, c[0x0][0x23c], -R142 ;  /* 0x00008f00e4327a23 */ /* 0x000fe2000001088e */
[----:B------:R-:W-:Y:S01]  /*dfd0*/  SHF.R.U32.HI R144, RZ, 0x8, R144 ;  /* 0x00000008ff907819 */ /* 0x000fe20000011690 */
[----:B------:R-:W-:Y:S01]  /*dfe0*/  FFMA.FTZ R49, R179, c[0x0][0x23c], -R142 ;  /* 0x00008f00b3317a23 */ /* 0x000fe2000001088e */
[----:B------:R-:W-:Y:S01]  /*dff0*/  SHF.R.U32.HI R148, RZ, 0x18, R22 ;  /* 0x00000018ff947819 */ /* 0x000fe20000011616 */
[----:B------:R-:W-:Y:S01]  /*e000*/  FFMA.FTZ R51, R229, c[0x0][0x23c], -R142 ;  /* 0x00008f00e5337a23 */ /* 0x000fe2000001088e */
[----:B------:R-:W-:Y:S01]  /*e010*/  PRMT R144, R23, 0x5410, R144 ;  /* 0x0000541017907816 */ /* 0x000fe20000000090 */
[----:B------:R-:W-:Y:S01]  /*e020*/  MUFU.EX2 R50, R50 ;  /* 0x0000003200327308 */ /* 0x000fe20000000800 */
[----:B------:R-:W-:Y:S01]  /*e030*/  SHF.R.U32.HI R23, RZ, 0x10, R22 ;  /* 0x00000010ff177819 */ /* 0x000fe20000011616 */
[--C-:B------:R-:W-:Y:S01]  /*e040*/  FFMA.FTZ R154, R154, c[0x0][0x23c], -R142.reuse ;  /* 0x00008f009a9a7a23 */ /* 0x100fe2000001088e */
[----:B------:R-:W-:Y:S01]  /*e050*/  FSEL R22, R136, RZ, P0 ;  /* 0x000000ff88167208 */ /* 0x000fe20000000000 */
[--C-:B------:R-:W-:Y:S01]  /*e060*/  FFMA.FTZ R155, R155, c[0x0][0x23c], -R142.reuse ;  /* 0x00008f009b9b7a23 */ /* 0x100fe2000001088e */
[----:B------:R-:W-:Y:S01]  /*e070*/  LOP3.LUT R23, R23, 0xff, RZ, 0xc0, !PT ;  /* 0x000000ff17177812 */ /* 0x000fe200078ec0ff */
[----:B------:R-:W-:Y:S01]  /*e080*/  FFMA.FTZ R151, R151, c[0x0][0x23c], -R142 ;  /* 0x00008f0097977a23 */ /* 0x000fe2000001088e */
[----:B------:R-:W-:Y:S01]  /*e090*/  LOP3.LUT R228, R251, UR7, R248, 0x96, !PT ;  /* 0x00000007fbe47c12 */ /* 0x000fe2000f8e96f8 */
[----:B------:R-:W2:Y:S01]  /*e0a0*/  MUFU.EX2 R49, R49 ;  /* 0x0000003100317308 */ /* 0x000ea20000000800 */
[----:B------:R-:W-:Y:S01]  /*e0b0*/  PRMT R148, R23, 0x5410, R148 ;  /* 0x0000541017947816 */ /* 0x000fe20000000094 */
[----:B------:R-:W-:Y:S01]  /*e0c0*/  FFMA.FTZ R158, R158, c[0x0][0x23c], -R142 ;  /* 0x00008f009e9e7a23 */ /* 0x000fe2000001088e */
[----:B------:R-:W-:Y:S01]  /*e0d0*/  FSEL R23, R137, RZ, P2 ;  /* 0x000000ff89177208 */ /* 0x000fe20001000000 */
[----:B------:R-:W-:-:S04]  /*e0e0*/  IMAD.WIDE.U32 R228, R228, -0x2daee0ad, RZ ;  /* 0xd2511f53e4e47825 */ /* 0x000fc800078e00ff */
[----:B------:R-:W-:Y:S01]  /*e0f0*/  FADD.FTZ R23, R3, -R23 ;  /* 0x8000001703177221 */ /* 0x000fe20000010000 */
[----:B------:R-:W-:Y:S01]  /*e100*/  MUFU.EX2 R51, R51 ;  /* 0x0000003300337308 */ /* 0x000fe20000000800 */
[----:B------:R-:W-:Y:S01]  /*e110*/  FADD.FTZ R3, R2, -R22 ;  /* 0x8000001602037221 */ /* 0x000fe20000010000 */
[----:B-1----:R-:W-:Y:S01]  /*e120*/  F2FP.PACK_AB R22, R61, R62 ;  /* 0x0000003e3d16723e */ /* 0x002fe200000000ff */
[----:B------:R-:W-:Y:S01]  /*e130*/  FMUL.FTZ R23, R23, c[0x0][0x23c] ;  /* 0x00008f0017177a20 */ /* 0x000fe20000410000 */
[----:B------:R-:W-:Y:S01]  /*e140*/  LOP3.LUT R240, R229, UR17, R240, 0x96, !PT ;  /* 0x00000011e5f07c12 */ /* 0x000fe2000f8e96f0 */
[----:B------:R-:W-:Y:S01]  /*e150*/  FMUL.FTZ R3, R3, c[0x0][0x23c] ;  /* 0x00008f0003037a20 */ /* 0x000fe20000410000 */
[----:B------:R-:W-:Y:S01]  /*e160*/  LOP3.LUT R22, R21, R22, RZ, 0xc0, !PT ;  /* 0x0000001615167212 */ /* 0x000fe200078ec0ff */
[----:B------:R-:W-:Y:S01]  /*e170*/  FFMA.FTZ R150, R150, c[0x0][0x23c], -R142 ;  /* 0x00008f0096967a23 */ /* 0x000fe2000001088e */
[----:B------:R1:W-:Y:S01]  /*e180*/  MUFU.EX2 R2, R154 ;  /* 0x0000009a00027308 */ /* 0x0003e20000000800 */
[----:B------:R-:W-:Y:S01]  /*e190*/  F2FP.PACK_AB R21, R63, R65 ;  /* 0x000000413f15723e */ /* 0x000fe200000000ff */
[----:B------:R-:W-:Y:S01]  /*e1a0*/  IMAD.WIDE.U32 R178, R178, -0x326172a9, RZ ;  /* 0xcd9e8d57b2b27825 */ /* 0x000fe200078e00ff */
[----:B------:R-:W-:-:S03]  /*e1b0*/  LOP3.LUT R174, R240, 0xffff, RZ, 0xc0, !PT ;  /* 0x0000fffff0ae7812 */ /* 0x000fc600078ec0ff */
[----:B------:R-:W-:Y:S01]  /*e1c0*/  FFMA.FTZ R60, R60, c[0x0][0x23c], -R142 ;  /* 0x00008f003c3c7a23 */ /* 0x000fe2000001088e */
[----:B------:R-:W-:Y:S01]  /*e1d0*/  LOP3.LUT R172, R179, UR15, R172, 0x96, !PT ;  /* 0x0000000fb3ac7c12 */ /* 0x000fe2000f8e96ac */
[----:B------:R2:W3:Y:S01]  /*e1e0*/  MUFU.EX2 R66, R23 ;  /* 0x0000001700427308 */ /* 0x0004e20000000800 */
[----:B------:R-:W-:Y:S01]  /*e1f0*/  SHF.R.U32.HI R174, RZ, 0x8, R174 ;  /* 0x00000008ffae7819 */ /* 0x000fe200000116ae */
[----:B------:R-:W-:Y:S01]  /*e200*/  FFMA.FTZ R57, R57, c[0x0][0x23c], -R142 ;  /* 0x00008f0039397a23 */ /* 0x000fe2000001088e */
[----:B------:R-:W-:Y:S01]  /*e210*/  LOP3.LUT R176, R179, UR15, R176, 0x96, !PT ;  /* 0x0000000fb3b07c12 */ /* 0x000fe2000f8e96b0 */
[----:B------:R-:W-:-:S04]  /*e220*/  IMAD.WIDE.U32 R172, R172, -0x2daee0ad, RZ ;  /* 0xd2511f53acac7825 */ /* 0x000fc800078e00ff */
[----:B------:R-:W4:Y:S01]  /*e230*/  MUFU.EX2 R3, R3 ;  /* 0x0000000300037308 */ /* 0x000f220000000800 */
[----:B-1----:R-:W-:Y:S01]  /*e240*/  FFMA.FTZ R154, R25, c[0x0][0x23c], -R42 ;  /* 0x00008f00199a7a23 */ /* 0x002fe2000001082a */
[----:B------:R-:W-:Y:S01]  /*e250*/  LOP3.LUT R170, R173, UR12, R170, 0x96, !PT ;  /* 0x0000000cadaa7c12 */ /* 0x000fe2000f8e96aa */
[----:B------:R-:W-:-:S04]  /*e260*/  IMAD.WIDE.U32 R176, R176, -0x2daee0ad, RZ ;  /* 0xd2511f53b0b07825 */ /* 0x000fc800078e00ff */
[----:B------:R-:W-:Y:S01]  /*e270*/  FFMA.FTZ R64, R64, c[0x0][0x23c], -R142 ;  /* 0x00008f0040407a23 */ /* 0x000fe2000001088e */
[----:B--2---:R-:W-:Y:S01]  /*e280*/  F2FP.PACK_AB R23, R49, R50 ;  /* 0x000000323117723e */ /* 0x004fe200000000ff */
[-C--:B---3--:R-:W-:Y:S01]  /*e290*/  FMUL.FTZ R76, R76, R66.reuse ;  /* 0x000000424c4c7220 */ /* 0x088fe20000410000 */
[----:B------:R-:W-:Y:S01]  /*e2a0*/  MUFU.EX2 R154, R154 ;  /* 0x0000009a009a7308 */ /* 0x000fe20000000800 */
[-C--:B------:R-:W-:Y:S01]  /*e2b0*/  FMUL.FTZ R77, R77, R66.reuse ;  /* 0x000000424d4d7220 */ /* 0x080fe20000410000 */
[----:B------:R-:W-:Y:S01]  /*e2c0*/  LOP3.LUT R23, R20, R23, RZ, 0xc0, !PT ;  /* 0x0000001714177212 */ /* 0x000fe200078ec0ff */
[--C-:B------:R-:W-:Y:S01]  /*e2d0*/  HSET2.LE.AND R20, R144, R39.reuse, PT ;  /* 0x0000002790147233 */ /* 0x100fe20003803000 */
[----:B------:R-:W-:Y:S01]  /*e2e0*/  F2FP.PACK_AB R144, R2, R51 ;  /* 0x000000330290723e */ /* 0x000fe200000000ff */
[-C--:B------:R-:W-:Y:S01]  /*e2f0*/  FMUL.FTZ R112, R112, R66.reuse ;  /* 0x0000004270707220 */ /* 0x080fe20000410000 */
[----:B------:R-:W-:Y:S01]  /*e300*/  LOP3.LUT R171, R177, UR12, R171, 0x96, !PT ;  /* 0x0000000cb1ab7c12 */ /* 0x000fe2000f8e96ab */
[----:B----4-:R-:W-:Y:S01]  /*e310*/  FMUL.FTZ R78, R78, R3 ;  /* 0x000000034e4e7220 */ /* 0x010fe20000410000 */
[----:B------:R-:W-:Y:S01]  /*e320*/  LOP3.LUT R20, R20, R21, RZ, 0xc0, !PT ;  /* 0x0000001514147212 */ /* 0x000fe200078ec0ff */
[----:B------:R-:W-:Y:S01]  /*e330*/  HSET2.LE.AND R21, R148, R39, PT ;  /* 0x0000002794157233 */ /* 0x000fe20003803000 */
[----:B------:R-:W-:Y:S01]  /*e340*/  FMUL.FTZ R79, R79, R3 ;  /* 0x000000034f4f7220 */ /* 0x000fe20000410000 */
[----:B------:R-:W-:Y:S01]  /*e350*/  MUFU.EX2 R155, R155 ;  /* 0x0000009b009b7308 */ /* 0x000fe20000000800 */
[----:B------:R-:W-:-:S02]  /*e360*/  FMUL.FTZ R113, R113, R66 ;  /* 0x0000004271717220 */ /* 0x000fc40000410000 */
[----:B------:R-:W-:Y:S01]  /*e370*/  LOP3.LUT R21, R21, R144, RZ, 0xc0, !PT ;  /* 0x0000009015157212 */ /* 0x000fe200078ec0ff */
[-C--:B------:R-:W-:Y:S02]  /*e380*/  FMUL.FTZ R114, R114, R3.reuse ;  /* 0x0000000372727220 */ /* 0x080fe40000410000 */
[-C--:B------:R-:W-:Y:S02]  /*e390*/  FMUL.FTZ R115, R115, R3.reuse ;  /* 0x0000000373737220 */ /* 0x080fe40000410000 */
[-C--:B------:R-:W-:Y:S01]  /*e3a0*/  FMUL.FTZ R108, R108, R66.reuse ;  /* 0x000000426c6c7220 */ /* 0x080fe20000410000 */
[----:B------:R-:W-:Y:S01]  /*e3b0*/  MUFU.EX2 R151, R151 ;  /* 0x0000009700977308 */ /* 0x000fe20000000800 */
[----:B------:R-:W-:Y:S01]  /*e3c0*/  FMUL.FTZ R109, R109, R66 ;  /* 0x000000426d6d7220 */ /* 0x000fe20000410000 */
[----:B------:R-:W-:Y:S01]  /*e3d0*/  HMMA.16816.F32 R76, R20, R14, R76 ;  /* 0x0000000e144c723c */ /* 0x000fe2000000184c */
[-C--:B------:R-:W-:Y:S02]  /*e3e0*/  FMUL.FTZ R110, R110, R3.reuse ;  /* 0x000000036e6e7220 */ /* 0x080fe40000410000 */
[----:B------:R-:W-:-:S02]  /*e3f0*/  FMUL.FTZ R111, R111, R3 ;  /* 0x000000036f6f7220 */ /* 0x000fc40000410000 */
[----:B------:R-:W-:Y:S01]  /*e400*/  FFMA.FTZ R144, R149, c[0x0][0x23c], -R133 ;  /* 0x00008f0095907a23 */ /* 0x000fe20000010885 */
[----:B------:R-:W-:Y:S01]  /*e410*/  MUFU.EX2 R152, R152 ;  /* 0x0000009800987308 */ /* 0x000fe20000000800 */
[----:B------:R-:W-:Y:S01]  /*e420*/  LOP3.LUT R14, R244, 0xffff, RZ, 0xc0, !PT ;  /* 0x0000fffff40e7812 */ /* 0x000fe200078ec0ff */
[-C--:B------:R-:W-:Y:S01]  /*e430*/  FMUL.FTZ R104, R104, R66.reuse ;  /* 0x0000004268687220 */ /* 0x080fe20000410000 */
[C---:B------:R-:W-:Y:S01]  /*e440*/  HMMA.16816.F32 R112, R20.reuse, R12, R112 ;  /* 0x0000000c1470723c */ /* 0x040fe20000001870 */
[-C--:B------:R-:W-:Y:S01]  /*e450*/  FMUL.FTZ R105, R105, R66.reuse ;  /* 0x0000004269697220 */ /* 0x080fe20000410000 */
[----:B------:R-:W-:Y:S01]  /*e460*/  SHF.R.U32.HI R14, RZ, 0x8, R14 ;  /* 0x00000008ff0e7819 */ /* 0x000fe2000001160e */
[-C--:B------:R-:W-:Y:S02]  /*e470*/  FMUL.FTZ R106, R106, R3.reuse ;  /* 0x000000036a6a7220 */ /* 0x080fe40000410000 */
[-C--:B------:R-:W-:Y:S01]  /*e480*/  FMUL.FTZ R107, R107, R3.reuse ;  /* 0x000000036b6b7220 */ /* 0x080fe20000410000 */
[----:B------:R-:W1:Y:S01]  /*e490*/  MUFU.EX2 R144, R144 ;  /* 0x0000009000907308 */ /* 0x000e620000000800 */
[--C-:B------:R-:W-:Y:S01]  /*e4a0*/  FFMA.FTZ R149, R27, c[0x0][0x23c], -R42.reuse ;  /* 0x00008f001b957a23 */ /* 0x100fe2000001082a */
[C---:B------:R-:W-:Y:S01]  /*e4b0*/  HMMA.16816.F32 R108, R20.reuse, R8, R108 ;  /* 0x00000008146c723c */ /* 0x040fe2000000186c */
[----:B------:R-:W-:Y:S01]  /*e4c0*/  FFMA.FTZ R148, R26, c[0x0][0x23c], -R42 ;  /* 0x00008f001a947a23 */ /* 0x000fe2000001082a */
[----:B------:R-:W-:Y:S01]  /*e4d0*/  SHF.R.U32.HI R13, RZ, 0x10, R244 ;  /* 0x00000010ff0d7819 */ /* 0x000fe200000116f4 */
[-C--:B------:R-:W-:Y:S01]  /*e4e0*/  FMUL.FTZ R128, R128, R66.reuse ;  /* 0x0000004280807220 */ /* 0x080fe20000410000 */
[----:B------:R-:W-:Y:S01]  /*e4f0*/  LOP3.LUT R12, R245, UR17, R230, 0x96, !PT ;  /* 0x00000011f50c7c12 */ /* 0x000fe2000f8e96e6 */
[-C--:B------:R-:W-:Y:S01]  /*e500*/  FMUL.FTZ R129, R129, R66.reuse ;  /* 0x0000004281817220 */ /* 0x080fe20000410000 */
[----:B------:R-:W-:Y:S01]  /*e510*/  MUFU.EX2 R149, R149 ;  /* 0x0000009500957308 */ /* 0x000fe20000000800 */
[----:B------:R-:W-:Y:S01]  /*e520*/  LOP3.LUT R8, R244, 0xff, RZ, 0xc0, !PT ;  /* 0x000000fff4087812 */ /* 0x000fe200078ec0ff */
[-C--:B------:R-:W-:Y:S01]  /*e530*/  FMUL.FTZ R130, R130, R3.reuse ;  /* 0x0000000382827220 */ /* 0x080fe20000410000 */
[C---:B------:R-:W-:Y:S01]  /*e540*/  HMMA.16816.F32 R104, R20.reuse, R10, R104 ;  /* 0x0000000a1468723c */ /* 0x040fe20000001868 */
[-C--:B------:R-:W-:Y:S01]  /*e550*/  FMUL.FTZ R131, R131, R3.reuse ;  /* 0x0000000383837220 */ /* 0x080fe20000410000 */
[----:B------:R-:W-:Y:S01]  /*e560*/  PRMT R8, R8, 0x5410, R14 ;  /* 0x0000541008087816 */ /* 0x000fe2000000000e */
[-C--:B------:R-:W-:Y:S01]  /*e570*/  FMUL.FTZ R116, R116, R66.reuse ;  /* 0x0000004274747220 */ /* 0x080fe20000410000 */
[----:B------:R-:W-:Y:S01]  /*e580*/  SHF.R.U32.HI R14, RZ, 0x10, R12 ;  /* 0x00000010ff0e7819 */ /* 0x000fe2000001160c */
[-C--:B------:R-:W-:Y:S01]  /*e590*/  FMUL.FTZ R117, R117, R66.reuse ;  /* 0x0000004275757220 */ /* 0x080fe20000410000 */
[----:B------:R-:W2:Y:S01]  /*e5a0*/  MUFU.EX2 R148, R148 ;  /* 0x0000009400947308 */ /* 0x000ea20000000800 */
[-C--:B------:R-:W-:Y:S01]  /*e5b0*/  FMUL.FTZ R118, R118, R3.reuse ;  /* 0x0000000376767220 */ /* 0x080fe20000410000 */
[----:B------:R-:W-:Y:S01]  /*e5c0*/  LOP3.LUT R11, R13, 0xff, RZ, 0xc0, !PT ;  /* 0x000000ff0d0b7812 */ /* 0x000fe200078ec0ff */
[-C--:B------:R-:W-:Y:S01]  /*e5d0*/  FMUL.FTZ R119, R119, R3.reuse ;  /* 0x0000000377777220 */ /* 0x080fe20000410000 */
[----:B------:R-:W-:Y:S01]  /*e5e0*/  LOP3.LUT R13, R12, 0xffff, RZ, 0xc0, !PT ;  /* 0x0000ffff0c0d7812 */ /* 0x000fe200078ec0ff */
[-C--:B------:R-:W-:Y:S01]  /*e5f0*/  FMUL.FTZ R88, R88, R66.reuse ;  /* 0x0000004258587220 */ /* 0x080fe20000410000 */
[C---:B------:R-:W-:Y:S01]  /*e600*/  HMMA.16816.F32 R128, R20.reuse, R16, R128 ;  /* 0x000000101480723c */ /* 0x040fe20000001880 */
[-C--:B------:R-:W-:Y:S01]  /*e610*/  FMUL.FTZ R89, R89, R66.reuse ;  /* 0x0000004259597220 */ /* 0x080fe20000410000 */
[----:B------:R-:W-:Y:S01]  /*e620*/  SHF.R.U32.HI R9, RZ, 0x18, R244 ;  /* 0x00000018ff097819 */ /* 0x000fe200000116f4 */
[-C--:B------:R-:W-:Y:S01]  /*e630*/  FMUL.FTZ R90, R90, R3.reuse ;  /* 0x000000035a5a7220 */ /* 0x080fe20000410000 */
[----:B------:R-:W-:Y:S01]  /*e640*/  LOP3.LUT R10, R12, 0xff, RZ, 0xc0, !PT ;  /* 0x000000ff0c0a7812 */ /* 0x000fe200078ec0ff */
[-C--:B------:R-:W-:Y:S01]  /*e650*/  FMUL.FTZ R91, R91, R3.reuse ;  /* 0x000000035b5b7220 */ /* 0x080fe20000410000 */
[----:B------:R-:W-:Y:S01]  /*e660*/  SHF.R.U32.HI R12, RZ, 0x18, R12 ;  /* 0x00000018ff0c7819 */ /* 0x000fe2000001160c */
[-C--:B------:R-:W-:Y:S01]  /*e670*/  FMUL.FTZ R96, R96, R66.reuse ;  /* 0x0000004260607220 */ /* 0x080fe20000410000 */
[C---:B------:R-:W-:Y:S01]  /*e680*/  HMMA.16816.F32 R116, R20.reuse, R18, R116 ;  /* 0x000000121474723c */ /* 0x040fe20000001874 */
[----:B------:R-:W-:Y:S01]  /*e690*/  FMUL.FTZ R97, R97, R66 ;  /* 0x0000004261617220 */ /* 0x000fe20000410000 */
[----:B------:R-:W3:Y:S01]  /*e6a0*/  LDSM.16.MT88.4 R16, [R188+0x6800] ;  /* 0x00680000bc10783b */ /* 0x000ee20000004200 */
[-C--:B------:R-:W-:Y:S01]  /*e6b0*/  FMUL.FTZ R98, R98, R3.reuse ;  /* 0x0000000362627220 */ /* 0x080fe20000410000 */
[----:B------:R-:W-:Y:S01]  /*e6c0*/  SHF.R.U32.HI R13, RZ, 0x8, R13 ;  /* 0x00000008ff0d7819 */ /* 0x000fe2000001160d */
[----:B------:R-:W-:Y:S01]  /*e6d0*/  FMUL.FTZ R99, R99, R3 ;  /* 0x0000000363637220 */ /* 0x000fe20000410000 */
[----:B------:R-:W-:Y:S01]  /*e6e0*/  LOP3.LUT R14, R14, 0xff, RZ, 0xc0, !PT ;  /* 0x000000ff0e0e7812 */ /* 0x000fe200078ec0ff */
[--C-:B------:R-:W-:Y:S01]  /*e6f0*/  HSET2.LE.AND R8, R8, R39.reuse, PT ;  /* 0x0000002708087233 */ /* 0x100fe20003803000 */
[----:B------:R-:W-:Y:S01]  /*e700*/  PRMT R11, R11, 0x5410, R9 ;  /* 0x000054100b0b7816 */ /* 0x000fe20000000009 */
[C---:B------:R-:W-:Y:S01]  /*e710*/  HMMA.16816.F32 R88, R20.reuse, R4, R88 ;  /* 0x000000041458723c */ /* 0x040fe20000001858 */
[----:B------:R-:W-:Y:S01]  /*e720*/  PRMT R10, R10, 0x5410, R13 ;  /* 0x000054100a0a7816 */ /* 0x000fe2000000000d */
[----:B------:R-:W-:Y:S01]  /*e730*/  MUFU.EX2 R158, R158 ;  /* 0x0000009e009e7308 */ /* 0x000fe20000000800 */
[----:B------:R-:W-:Y:S01]  /*e740*/  PRMT R9, R14, 0x5410, R12 ;  /* 0x000054100e097816 */ /* 0x000fe2000000000c */
[--C-:B------:R-:W-:Y:S01]  /*e750*/  HSET2.LE.AND R11, R11, R39.reuse, PT ;  /* 0x000000270b0b7233 */ /* 0x100fe20003803000 */
[----:B------:R-:W-:Y:S01]  /*e760*/  F2FP.PACK_AB R26, R145, R146 ;  /* 0x00000092911a723e */ /* 0x000fe200000000ff */
[--C-:B------:R-:W-:Y:S01]  /*e770*/  HSET2.LE.AND R24, R10, R39.reuse, PT ;  /* 0x000000270a187233 */ /* 0x100fe20003803000 */
[----:B-1----:R-:W-:Y:S01]  /*e780*/  F2FP.PACK_AB R5, R143, R144 ;  /* 0x000000908f05723e */ /* 0x002fe200000000ff */
[----:B------:R-:W-:Y:S01]  /*e790*/  HMMA.16816.F32 R96, R20, R6, R96 ;  /* 0x000000061460723c */ /* 0x000fe20000001860 */
[--C-:B------:R-:W-:Y:S01]  /*e7a0*/  HSET2.LE.AND R25, R9, R39.reuse, PT ;  /* 0x0000002709197233 */ /* 0x100fe20003803000 */
[----:B------:R-:W-:Y:S01]  /*e7b0*/  F2FP.PACK_AB R4, R156, R154 ;  /* 0x0000009a9c04723e */ /* 0x000fe200000000ff */
[----:B------:R-:W1:Y:S01]  /*e7c0*/  MUFU.EX2 R150, R150 ;  /* 0x0000009600967308 */ /* 0x000e620000000800 */
[----:B--2---:R-:W-:Y:S01]  /*e7d0*/  F2FP.PACK_AB R27, R148, R149 ;  /* 0x00000095941b723e */ /* 0x004fe200000000ff */
[----:B------:R-:W2:Y:S01]  /*e7e0*/  LDSM.16.MT88.4 R12, [R186+0x6800] ;  /* 0x00680000ba0c783b */ /* 0x000ea20000004200 */
[----:B------:R-:W-:Y:S01]  /*e7f0*/  LOP3.LUT R26, R8, R26, RZ, 0xc0, !PT ;  /* 0x0000001a081a7212 */ /* 0x000fe200078ec0ff */
[----:B------:R-:W-:Y:S01]  /*e800*/  FFMA.FTZ R56, R56, c[0x0][0x23c], -R142 ;  /* 0x00008f0038387a23 */ /* 0x000fe2000001088e */
[C---:B------:R-:W-:Y:S01]  /*e810*/  LOP3.LUT R23, R228.reuse, 0xffff, RZ, 0xc0, !PT ;  /* 0x0000ffffe4177812 */ /* 0x040fe200078ec0ff */
[----:B------:R-:W-:Y:S01]  /*e820*/  FFMA.FTZ R65, R225, R66, R65 ;  /* 0x00000042e1417223 */ /* 0x000fe20000010041 */
[--C-:B------:R-:W-:Y:S01]  /*e830*/  SHF.R.U32.HI R20, RZ, 0x10, R228.reuse ;  /* 0x00000010ff147819 */ /* 0x100fe200000116e4 */
[----:B------:R-:W-:Y:S01]  /*e840*/  MUFU.EX2 R59, R59 ;  /* 0x0000003b003b7308 */ /* 0x000fe20000000800 */
[----:B------:R-:W-:Y:S01]  /*e850*/  LOP3.LUT R22, R228, 0xff, RZ, 0xc0, !PT ;  /* 0x000000ffe4167812 */ /* 0x000fe200078ec0ff */
[----:B------:R-:W-:Y:S01]  /*e860*/  FFMA.FTZ R3, R224, R3, R51 ;  /* 0x00000003e0037223 */ /* 0x000fe20000010033 */
[----:B------:R-:W-:Y:S01]  /*e870*/  SHF.R.U32.HI R23, RZ, 0x8, R23 ;  /* 0x00000008ff177819 */ /* 0x000fe20000011617 */
[----:B------:R-:W-:Y:S01]  /*e880*/  FADD.FTZ R65, R63, R65 ;  /* 0x000000413f417221 */ /* 0x000fe20000010000 */
[----:B------:R-:W-:Y:S01]  /*e890*/  SHF.R.U32.HI R21, RZ, 0x18, R228 ;  /* 0x00000018ff157819 */ /* 0x000fe200000116e4 */
[----:B------:R-:W-:Y:S01]  /*e8a0*/  FADD.FTZ R3, R2, R3 ;  /* 0x0000000302037221 */ /* 0x000fe20000010000 */
[----:B------:R-:W-:Y:S01]  /*e8b0*/  LOP3.LUT R20, R20, 0xff, RZ, 0xc0, !PT ;  /* 0x000000ff14147812 */ /* 0x000fe200078ec0ff */
[----:B------:R-:W4:Y:S01]  /*e8c0*/  MUFU.EX2 R58, R58 ;  /* 0x0000003a003a7308 */ /* 0x000f220000000800 */
[----:B------:R-:W-:Y:S01]  /*e8d0*/  LOP3.LUT R27, R11, R27, RZ, 0xc0, !PT ;  /* 0x0000001b0b1b7212 */ /* 0x000fe200078ec0ff */
[----:B------:R-:W-:Y:S01]  /*e8e0*/  FADD.FTZ R36, R35, R36 ;  /* 0x0000002423247221 */ /* 0x000fe20000010000 */
[----:B------:R-:W-:Y:S01]  /*e8f0*/  LOP3.LUT R24, R24, R5, RZ, 0xc0, !PT ;  /* 0x0000000518187212 */ /* 0x000fe200078ec0ff */
[----:B------:R-:W5:Y:S01]  /*e900*/  LDSM.16.MT88.4 R8, [R185+0x6800] ;  /* 0x00680000b908783b */ /* 0x000f620000004200 */
[----:B------:R-:W-:Y:S01]  /*e910*/  LOP3.LUT R25, R25, R4, RZ, 0xc0, !PT ;  /* 0x0000000419197212 */ /* 0x000fe200078ec0ff */
[----:B------:R-:W-:Y:S01]  /*e920*/  FADD.FTZ R65, R62, R65 ;  /* 0x000000413e417221 */ /* 0x000fe20000010000 */
[----:B------:R-:W-:Y:S01]  /*e930*/  PRMT R22, R22, 0x5410, R23 ;  /* 0x0000541016167816 */ /* 0x000fe20000000017 */
[----:B------:R-:W4:Y:S01]  /*e940*/  LDSM.16.MT88.4 R4, [R184+0x6800] ;  /* 0x00680000b804783b */ /* 0x000f220000004200 */
[----:B------:R-:W-:Y:S01]  /*e950*/  PRMT R20, R20, 0x5410, R21 ;  /* 0x0000541014147816 */ /* 0x000fe20000000015 */
[----:B------:R-:W-:Y:S01]  /*e960*/  MUFU.EX2 R60, R60 ;  /* 0x0000003c003c7308 */ /* 0x000fe20000000800 */
[----:B------:R-:W-:Y:S01]  /*e970*/  SHF.R.U32.HI R23, RZ, 0x10, R240 ;  /* 0x00000010ff177819 */ /* 0x000fe200000116f0 */
[--C-:B------:R-:W-:Y:S01]  /*e980*/  HSET2.LE.AND R22, R22, R39.reuse, PT ;  /* 0x0000002716167233 */ /* 0x100fe20003803000 */
[----:B------:R-:W-:Y:S01]  /*e990*/  LOP3.LUT R21, R240, 0xff, RZ, 0xc0, !PT ;  /* 0x000000fff0157812 */ /* 0x000fe200078ec0ff */
[----:B------:R-:W-:Y:S01]  /*e9a0*/  HSET2.LE.AND R20, R20, R39, PT ;  /* 0x0000002714147233 */ /* 0x000fe20003803000 */
[----:B------:R-:W-:Y:S01]  /*e9b0*/  LOP3.LUT R228, R169, UR13, R178, 0x96, !PT ;  /* 0x0000000da9e47c12 */ /* 0x000fe2000f8e96b2 */
[----:B---3--:R-:W-:Y:S01]  /*e9c0*/  HMMA.16816.F32 R124, R24, R16, R124 ;  /* 0x00000010187c723c */ /* 0x008fe2000000187c */
[----:B------:R-:W-:Y:S01]  /*e9d0*/  SHF.R.U32.HI R240, RZ, 0x18, R240 ;  /* 0x00000018fff07819 */ /* 0x000fe200000116f0 */
[----:B------:R-:W-:Y:S01]  /*e9e0*/  MUFU.EX2 R57, R57 ;  /* 0x0000003900397308 */ /* 0x000fe20000000800 */
[----:B------:R-:W-:Y:S01]  /*e9f0*/  LOP3.LUT R23, R23, 0xff, RZ, 0xc0, !PT ;  /* 0x000000ff17177812 */ /* 0x000fe200078ec0ff */
[----:B------:R-:W-:Y:S01]  /*ea00*/  IMAD.WIDE.U32 R228, R228, -0x2daee0ad, RZ ;  /* 0xd2511f53e4e47825 */ /* 0x000fe200078e00ff */
[----:B------:R-:W-:-:S02]  /*ea10*/  PRMT R21, R21, 0x5410, R174 ;  /* 0x0000541015157816 */ /* 0x000fc400000000ae */
[----:B------:R-:W-:Y:S01]  /*ea20*/  PRMT R240, R23, 0x5410, R240 ;  /* 0x0000541017f07816 */ /* 0x000fe200000000f0 */
[C---:B------:R-:W-:Y:S01]  /*ea30*/  HMMA.16816.F32 R120, R24.reuse, R18, R120 ;  /* 0x000000121878723c */ /* 0x040fe20000001878 */
[----:B------:R-:W-:Y:S01]  /*ea40*/  F2FP.PACK_AB R23, R151, R155 ;  /* 0x0000009b9717723e */ /* 0x000fe200000000ff */
[--C-:B------:R-:W-:Y:S01]  /*ea50*/  HSET2.LE.AND R173, R21, R39.reuse, PT ;  /* 0x0000002715ad7233 */ /* 0x100fe20003803000 */
[----:B------:R-:W-:Y:S01]  /*ea60*/  F2FP.PACK_AB R175, R152, R153 ;  /* 0x0000009998af723e */ /* 0x000fe200000000ff */
[----:B------:R-:W-:Y:S01]  /*ea70*/  HSET2.LE.AND R21, R240, R39, PT ;  /* 0x00000027f0157233 */ /* 0x000fe20003803000 */
[----:B------:R-:W-:Y:S01]  /*ea80*/  F2FP.PACK_AB R174, R157, R159 ;  /* 0x0000009f9dae723e */ /* 0x000fe200000000ff */
[----:B------:R-:W-:Y:S01]  /*ea90*/  MUFU.EX2 R140, R140 ;  /* 0x0000008c008c7308 */ /* 0x000fe20000000800 */
[----:B------:R-:W-:Y:S01]  /*eaa0*/  LOP3.LUT R172, R229, UR10, R172, 0x96, !PT ;  /* 0x0000000ae5ac7c12 */ /* 0x000fe2000f8e96ac */
[C---:B--2---:R-:W-:Y:S01]  /*eab0*/  HMMA.16816.F32 R68, R24.reuse, R12, R68 ;  /* 0x0000000c1844723c */ /* 0x044fe20000001844 */
[----:B------:R-:W-:Y:S01]  /*eac0*/  LOP3.LUT R23, R20, R23, RZ, 0xc0, !PT ;  /* 0x0000001714177212 */ /* 0x000fe200078ec0ff */
[----:B------:R-:W-:Y:S01]  /*ead0*/  FADD.FTZ R3, R50, R3 ;  /* 0x0000000332037221 */ /* 0x000fe20000010000 */
[----:B-1----:R-:W-:Y:S01]  /*eae0*/  F2FP.PACK_AB R169, R150, R158 ;  /* 0x0000009e96a9723e */ /* 0x002fe200000000ff */
[----:B------:R-:W-:Y:S01]  /*eaf0*/  FADD.FTZ R34, R31, R34 ;  /* 0x000000221f227221 */ /* 0x000fe20000010000 */
[----:B------:R-:W-:Y:S01]  /*eb00*/  LOP3.LUT R22, R22, R175, RZ, 0xc0, !PT ;  /* 0x000000af16167212 */ /* 0x000fe200078ec0ff */
[----:B------:R-:W-:Y:S01]  /*eb10*/  MUFU.EX2 R132, R132 ;  /* 0x0000008400847308 */ /* 0x000fe20000000800 */
[----:B------:R-:W-:Y:S01]  /*eb20*/  LOP3.LUT R20, R173, R174, RZ, 0xc0, !PT ;  /* 0x000000aead147212 */ /* 0x000fe200078ec0ff */
[----:B------:R-:W-:Y:S01]  /*eb30*/  IMAD.WIDE.U32 R174, R170, -0x326172a9, RZ ;  /* 0xcd9e8d57aaae7825 */ /* 0x000fe200078e00ff */
[----:B------:R-:W-:Y:S01]  /*eb40*/  LOP3.LUT R21, R21, R169, RZ, 0xc0, !PT ;  /* 0x000000a915157212 */ /* 0x000fe200078ec0ff */
[----:B------:R-:W-:Y:S01]  /*eb50*/  HMMA.16816.F32 R72, R24, R14, R72 ;  /* 0x0000000e1848723c */ /* 0x000fe20000001848 */
[----:B------:R-:W-:Y:S01]  /*eb60*/  LOP3.LUT R178, R243, UR13, R178, 0x96, !PT ;  /* 0x0000000df3b27c12 */ /* 0x000fe2000f8e96b2 */
        /* <DEDUP_REMOVED lines=9> */
[----:B------:R-:W-:Y:S01]  /*ec00*/  IMAD.WIDE.U32 R174, R174, -0x2daee0ad, RZ ;  /* 0xd2511f53aeae7825 */ /* 0x000fe200078e00ff */
[----:B------:R-:W-:Y:S01]  /*ec10*/  LOP3.LUT R242, R171, UR11, R242, 0x96, !PT ;  /* 0x0000000babf27c12 */ /* 0x000fe2000f8e96f2 */
[----:B-----5:R-:W-:Y:S02]  /*ec20*/  HMMA.16816.F32 R80, R24, R8, R80 ;  /* 0x000000081850723c */ /* 0x020fe40000001850 */
[----:B------:R-:W-:-:S02]  /*ec30*/  IMAD.WIDE.U32 R16, R168, -0x2daee0ad, RZ ;  /* 0xd2511f53a8107825 */ /* 0x000fc400078e00ff */
[----:B------:R-:W-:Y:S02]  /*ec40*/  MUFU.EX2 R41, R41 ;  /* 0x0000002900297308 */ /* 0x000fe40000000800 */
[----:B------:R-:W-:Y:S01]  /*ec50*/  IMAD.WIDE.U32 R176, R176, -0x326172a9, RZ ;  /* 0xcd9e8d57b0b07825 */ /* 0x000fe200078e00ff */
[----:B------:R-:W-:Y:S01]  /*ec60*/  LOP3.LUT R168, R17, UR8, R228, 0x96, !PT ;  /* 0x0000000811a87c12 */ /* 0x000fe2000f8e96e4 */
[C---:B------:R-:W-:Y:S01]  /*ec70*/  HMMA.16816.F32 R84, R24.reuse, R10, R84 ;  /* 0x0000000a1854723c */ /* 0x040fe20000001854 */
[----:B------:R-:W-:Y:S01]  /*ec80*/  LOP3.LUT R16, R175, UR6, R16, 0x96, !PT ;  /* 0x00000006af107c12 */ /* 0x000fe2000f8e9610 */
[----:B------:R-:W-:Y:S01]  /*ec90*/  IMAD.WIDE.U32 R242, R242, -0x2daee0ad, RZ ;  /* 0xd2511f53f2f27825 */ /* 0x000fe200078e00ff */
[----:B------:R-:W-:Y:S01]  /*eca0*/  LOP3.LUT R170, R177, UR9, R170, 0x96, !PT ;  /* 0x00000009b1aa7c12 */ /* 0x000fe2000f8e96aa */
[----:B------:R-:W-:Y:S01]  /*ecb0*/  MUFU.EX2 R40, R40 ;  /* 0x0000002800287308 */ /* 0x000fe20000000800 */
[----:B----4-:R-:W-:Y:S01]  /*ecc0*/  F2FP.PACK_AB R175, R58, R59 ;  /* 0x0000003b3aaf723e */ /* 0x010fe200000000ff */
[----:B------:R-:W-:Y:S01]  /*ecd0*/  IMAD.WIDE.U32 R168, R168, -0x326172a9, RZ ;  /* 0xcd9e8d57a8a87825 */ /* 0x000fe200078e00ff */
[----:B------:R-:W-:Y:S01]  /*ece0*/  LOP3.LUT R178, R243, UR8, R178, 0x96, !PT ;  /* 0x00000008f3b27c12 */ /* 0x000fe2000f8e96b2 */
[----:B------:R-:W-:Y:S02]  /*ecf0*/  HMMA.16816.F32 R92, R24, R4, R92 ;  /* 0x00000004185c723c */ /* 0x000fe4000000185c */
[----:B------:R-:W-:Y:S01]  /*ed00*/  IMAD.WIDE.U32 R16, R16, -0x326172a9, RZ ;  /* 0xcd9e8d5710107825 */ /* 0x000fe200078e00ff */
[----:B------:R-:W-:Y:S01]  /*ed10*/  LOP3.LUT R169, R169, UR7, R172, 0x96, !PT ;  /* 0x00000007a9a97c12 */ /* 0x000fe2000f8e96ac */
[----:B------:R-:W-:Y:S02]  /*ed20*/  MUFU.EX2 R138, R138 ;  /* 0x0000008a008a7308 */ /* 0x000fe40000000800 */
[----:B------:R-:W-:-:S02]  /*ed30*/  IMAD.WIDE.U32 R170, R170, -0x2daee0ad, RZ ;  /* 0xd2511f53aaaa7825 */ /* 0x000fc400078e00ff */
[----:B------:R-:W-:Y:S02]  /*ed40*/  HMMA.16816.F32 R100, R24, R6, R100 ;  /* 0x000000061864723c */ /* 0x000fe40000001864 */
[----:B------:R-:W-:Y:S02]  /*ed50*/  IMAD.WIDE.U32 R178, R178, -0x326172a9, RZ ;  /* 0xcd9e8d57b2b27825 */ /* 0x000fe400078e00ff */
[----:B------:R-:W-:Y:S02]  /*ed60*/  MUFU.EX2 R139, R139 ;  /* 0x0000008b008b7308 */ /* 0x000fe40000000800 */
[----:B------:R-:W-:Y:S01]  /*ed70*/  FADD.FTZ R36, R29, R36 ;  /* 0x000000241d247221 */ /* 0x000fe20000010000 */
[----:B------:R-:W-:Y:S01]  /*ed80*/  LOP3.LUT R24, R17, UR16, R168, 0x96, !PT ;  /* 0x0000001011187c12 */ /* 0x000fe2000f8e96a8 */
[--C-:B------:R-:W-:Y:S01]  /*ed90*/  FFMA.FTZ R168, R160, c[0x0][0x23c], -R42.reuse ;  /* 0x00008f00a0a87a23 */ /* 0x100fe2000001082a */
[C---:B------:R-:W-:Y:S01]  /*eda0*/  HMMA.16816.F32 R108, R20.reuse, R8, R108 ;  /* 0x00000008146c723c */ /* 0x040fe2000000186c */
[----:B------:R-:W-:Y:S01]  /*edb0*/  FFMA.FTZ R160, R163, c[0x0][0x23c], -R42 ;  /* 0x00008f00a3a07a23 */ /* 0x000fe2000001082a */
[C---:B------:R-:W-:Y:S01]  /*edc0*/  LOP3.LUT R25, R24.reuse, 0xff, RZ, 0xc0, !PT ;  /* 0x000000ff18197812 */ /* 0x040fe200078ec0ff */
[----:B------:R-:W-:Y:S01]  /*edd0*/  MUFU.EX2 R141, R141 ;  /* 0x0000008d008d7308 */ /* 0x000fe20000000800 */
[----:B------:R-:W-:Y:S01]  /*ede0*/  FADD.FTZ R65, R61, R65 ;  /* 0x000000413d417221 */ /* 0x000fe20000010000 */
[----:B------:R-:W-:Y:S01]  /*edf0*/  LOP3.LUT R172, R179, UR7, R176, 0x96, !PT ;  /* 0x00000007b3ac7c12 */ /* 0x000fe2000f8e96b0 */
[----:B------:R-:W-:Y:S01]  /*ee00*/  FADD.FTZ R3, R49, R3 ;  /* 0x0000000331037221 */ /* 0x000fe20000010000 */
[----:B------:R-:W-:Y:S01]  /*ee10*/  LOP3.LUT R8, R24, 0xffff, RZ, 0xc0, !PT ;  /* 0x0000ffff18087812 */ /* 0x000fe200078ec0ff */
[C---:B------:R-:W-:Y:S01]  /*ee20*/  HMMA.16816.F32 R76, R20.reuse, R14, R76 ;  /* 0x0000000e144c723c */ /* 0x040fe2000000184c */
[----:B------:R-:W-:Y:S01]  /*ee30*/  SHF.R.U32.HI R9, RZ, 0x10, R24 ;  /* 0x00000010ff097819 */ /* 0x000fe20000011618 */
[----:B------:R-:W-:Y:S01]  /*ee40*/  FADD.FTZ R34, R30, R34 ;  /* 0x000000221e227221 */ /* 0x000fe20000010000 */
[----:B------:R-:W1:Y:S01]  /*ee50*/  MUFU.EX2 R168, R168 ;  /* 0x000000a800a87308 */ /* 0x000e620000000800 */
[----:B------:R-:W-:Y:S01]  /*ee60*/  SHF.R.U32.HI R26, RZ, 0x8, R8 ;  /* 0x00000008ff1a7819 */ /* 0x000fe20000011608 */
[----:B------:R-:W-:Y:S01]  /*ee70*/  FADD.FTZ R36, R28, R36 ;  /* 0x000000241c247221 */ /* 0x000fe20000010000 */
[----:B------:R-:W-:Y:S01]  /*ee80*/  SHF.R.U32.HI R24, RZ, 0x18, R24 ;  /* 0x00000018ff187819 */ /* 0x000fe20000011618 */
[----:B------:R-:W-:Y:S01]  /*ee90*/  FADD.FTZ R65, R159, R65 ;  /* 0x000000419f417221 */ /* 0x000fe20000010000 */
[----:B------:R-:W-:Y:S01]  /*eea0*/  LOP3.LUT R14, R16, 0xffff, RZ, 0xc0, !PT ;  /* 0x0000ffff100e7812 */ /* 0x000fe200078ec0ff */
[C---:B------:R-:W-:Y:S01]  /*eeb0*/  HMMA.16816.F32 R112, R20.reuse, R12, R112 ;  /* 0x0000000c1470723c */ /* 0x040fe20000001870 */
[----:B------:R-:W-:Y:S01]  /*eec0*/  SHF.R.U32.HI R15, RZ, 0x10, R16 ;  /* 0x00000010ff0f7819 */ /* 0x000fe20000011610 */
[----:B------:R-:W2:Y:S01]  /*eed0*/  MUFU.EX2 R160, R160 ;  /* 0x000000a000a07308 */ /* 0x000ea20000000800 */
[----:B------:R-:W-:Y:S01]  /*eee0*/  SHF.R.U32.HI R14, RZ, 0x8, R14 ;  /* 0x00000008ff0e7819 */ /* 0x000fe2000001160e */
[----:B------:R-:W-:Y:S01]  /*eef0*/  FADD.FTZ R3, R158, R3 ;  /* 0x000000039e037221 */ /* 0x000fe20000010000 */
[----:B------:R-:W-:Y:S01]  /*ef00*/  LOP3.LUT R15, R15, 0xff, RZ, 0xc0, !PT ;  /* 0x000000ff0f0f7812 */ /* 0x000fe200078ec0ff */
[----:B------:R-:W-:Y:S01]  /*ef10*/  FADD.FTZ R34, R144, R34 ;  /* 0x0000002290227221 */ /* 0x000fe20000010000 */
[----:B------:R-:W-:Y:S01]  /*ef20*/  LOP3.LUT R13, R16, 0xff, RZ, 0xc0, !PT ;  /* 0x000000ff100d7812 */ /* 0x000fe200078ec0ff */
[C---:B------:R-:W-:Y:S01]  /*ef30*/  HMMA.16816.F32 R116, R20.reuse, R18, R116 ;  /* 0x000000121474723c */ /* 0x040fe20000001874 */
[----:B------:R-:W-:Y:S01]  /*ef40*/  SHF.R.U32.HI R12, RZ, 0x18, R16 ;  /* 0x00000018ff0c7819 */ /* 0x000fe20000011610 */
[----:B------:R-:W-:Y:S01]  /*ef50*/  MUFU.EX2 R67, R67 ;  /* 0x0000004300437308 */ /* 0x000fe20000000800 */
[----:B------:R-:W-:Y:S01]  /*ef60*/  LOP3.LUT R27, R9, 0xff, RZ, 0xc0, !PT ;  /* 0x000000ff091b7812 */ /* 0x000fe200078ec0ff */
[----:B------:R-:W3:Y:S01]  /*ef70*/  LDSM.16.MT88.4 R16, [R188+0x7000] ;  /* 0x00700000bc10783b */ /* 0x000ee20000004200 */
[----:B------:R-:W-:Y:S01]  /*ef80*/  PRMT R25, R25, 0x5410, R26 ;  /* 0x0000541019197816 */ /* 0x000fe2000000001a */
[----:B------:R-:W-:Y:S01]  /*ef90*/  FADD.FTZ R36, R154, R36 ;  /* 0x000000249a247221 */ /* 0x000fe20000010000 */
[----:B------:R-:W-:Y:S01]  /*efa0*/  PRMT R8, R13, 0x5410, R14 ;  /* 0x000054100d087816 */ /* 0x000fe2000000000e */
[C---:B------:R-:W-:Y:S01]  /*efb0*/  HMMA.16816.F32 R104, R20.reuse, R10, R104 ;  /* 0x0000000a1468723c */ /* 0x040fe20000001868 */
[----:B------:R-:W-:Y:S01]  /*efc0*/  PRMT R9, R15, 0x5410, R12 ;  /* 0x000054100f097816 */ /* 0x000fe2000000000c */
[----:B------:R-:W-:Y:S01]  /*efd0*/  MUFU.EX2 R43, R43 ;  /* 0x0000002b002b7308 */ /* 0x000fe20000000800 */
[----:B------:R-:W-:Y:S01]  /*efe0*/  PRMT R24, R27, 0x5410, R24 ;  /* 0x000054101b187816 */ /* 0x000fe20000000018 */
[----:B------:R-:W4:Y:S01]  /*eff0*/  LDSM.16.MT88.4 R12, [R186+0x7000] ;  /* 0x00700000ba0c783b */ /* 0x000f220000004200 */
[--C-:B------:R-:W-:Y:S01]  /*f000*/  HSET2.LE.AND R8, R8, R39.reuse, PT ;  /* 0x0000002708087233 */ /* 0x100fe20003803000 */
[----:B------:R-:W-:Y:S01]  /*f010*/  F2FP.PACK_AB R26, R166, R167 ;  /* 0x000000a7a61a723e */ /* 0x000fe200000000ff */
[--C-:B------:R-:W-:Y:S01]  /*f020*/  HSET2.LE.AND R10, R25, R39.reuse, PT ;  /* 0x00000027190a7233 */ /* 0x100fe20003803000 */
[C---:B------:R-:W-:Y:S01]  /*f030*/  HMMA.16816.F32 R88, R20.reuse, R4, R88 ;  /* 0x000000041458723c */ /* 0x040fe20000001858 */
[--C-:B------:R-:W-:Y:S01]  /*f040*/  HSET2.LE.AND R25, R24, R39.reuse, PT ;  /* 0x0000002718197233 */ /* 0x100fe20003803000 */
[----:B-1----:R-:W-:Y:S01]  /*f050*/  F2FP.PACK_AB R11, R168, R161 ;  /* 0x000000a1a80b723e */ /* 0x002fe200000000ff */
[----:B------:R-:W-:Y:S01]  /*f060*/  HSET2.LE.AND R9, R9, R39, PT ;  /* 0x0000002709097233 */ /* 0x000fe20003803000 */
[----:B------:R-:W-:Y:S01]  /*f070*/  F2FP.PACK_AB R24, R164, R165 ;  /* 0x000000a5a418723e */ /* 0x000fe200000000ff */
[----:B------:R-:W1:Y:S01]  /*f080*/  MUFU.EX2 R48, R48 ;  /* 0x0000003000307308 */ /* 0x000e620000000800 */
[----:B--2---:R-:W-:Y:S01]  /*f090*/  F2FP.PACK_AB R27, R162, R160 ;  /* 0x000000a0a21b723e */ /* 0x004fe200000000ff */
[----:B------:R-:W-:Y:S01]  /*f0a0*/  FADD.FTZ R65, R157, R65 ;  /* 0x000000419d417221 */ /* 0x000fe20000010000 */
[----:B------:R-:W-:Y:S01]  /*f0b0*/  HMMA.16816.F32 R96, R20, R6, R96 ;  /* 0x000000061460723c */ /* 0x000fe20000001860 */
[----:B------:R-:W-:Y:S01]  /*f0c0*/  LOP3.LUT R24, R10, R24, RZ, 0xc0, !PT ;  /* 0x000000180a187212 */ /* 0x000fe200078ec0ff */
[----:B------:R-:W-:Y:S01]  /*f0d0*/  LDSM.16.MT88.4 R4, [R184+0x7000] ;  /* 0x00700000b804783b */ /* 0x000fe20000004200 */
[----:B------:R-:W-:Y:S01]  /*f0e0*/  LOP3.LUT R25, R25, R11, RZ, 0xc0, !PT ;  /* 0x0000000b19197212 */ /* 0x000fe200078ec0ff */
[----:B------:R-:W-:Y:S01]  /*f0f0*/  FADD.FTZ R3, R150, R3 ;  /* 0x0000000396037221 */ /* 0x000fe20000010000 */
[----:B------:R-:W-:Y:S01]  /*f100*/  LOP3.LUT R26, R8, R26, RZ, 0xc0, !PT ;  /* 0x0000001a081a7212 */ /* 0x000fe200078ec0ff */
[----:B------:R-:W-:Y:S01]  /*f110*/  FADD.FTZ R34, R143, R34 ;  /* 0x000000228f227221 */ /* 0x000fe20000010000 */
[----:B------:R-:W-:Y:S01]  /*f120*/  LOP3.LUT R22, R171, UR6, R242, 0x96, !PT ;  /* 0x00000006ab167c12 */ /* 0x000fe2000f8e96f2 */
[----:B------:R-:W-:Y:S01]  /*f130*/  FADD.FTZ R36, R156, R36 ;  /* 0x000000249c247221 */ /* 0x000fe20000010000 */
[----:B------:R-:W-:Y:S01]  /*f140*/  LOP3.LUT R27, R9, R27, RZ, 0xc0, !PT ;  /* 0x0000001b091b7212 */ /* 0x000fe200078ec0ff */
[----:B------:R-:W-:Y:S01]  /*f150*/  FFMA.FTZ R42, R46, c[0x0][0x23c], -R147 ;  /* 0x00008f002e2a7a23 */ /* 0x000fe20000010893 */
[----:B------:R-:W2:Y:S01]  /*f160*/  LDSM.16.MT88.4 R8, [R185+0x7000] ;  /* 0x00700000b908783b */ /* 0x000ea20000004200 */
[----:B------:R-:W-:-:S04]  /*f170*/  IMAD.WIDE.U32 R22, R22, -0x326172a9, RZ ;  /* 0xcd9e8d5716167825 */ /* 0x000fc800078e00ff */
[--C-:B------:R-:W-:Y:S01]  /*f180*/  FFMA.FTZ R46, R55, c[0x0][0x23c], -R147.reuse ;  /* 0x00008f00372e7a23 */ /* 0x100fe20000010893 */
[--C-:B------:R-:W-:Y:S01]  /*f190*/  SHF.R.U32.HI R20, RZ, 0x10, R22.reuse ;  /* 0x00000010ff147819 */ /* 0x100fe20000011616 */
[--C-:B------:R-:W-:Y:S01]  /*f1a0*/  FFMA.FTZ R52, R52, c[0x0][0x23c], -R147.reuse ;  /* 0x00008f0034347a23 */ /* 0x100fe20000010893 */
[C---:B------:R-:W-:Y:S01]  /*f1b0*/  LOP3.LUT R163, R22.reuse, 0xffff, RZ, 0xc0, !PT ;  /* 0x0000ffff16a37812 */ /* 0x040fe200078ec0ff */
[C---:B---3--:R-:W-:Y:S01]  /*f1c0*/  HMMA.16816.F32 R124, R24.reuse, R16, R124 ;  /* 0x00000010187c723c */ /* 0x048fe2000000187c */
[----:B------:R-:W-:Y:S01]  /*f1d0*/  LOP3.LUT R21, R22, 0xff, RZ, 0xc0, !PT ;  /* 0x000000ff16157812 */ /* 0x000fe200078ec0ff */
[----:B------:R-:W-:Y:S01]  /*f1e0*/  FFMA.FTZ R54, R54, c[0x0][0x23c], -R147 ;  /* 0x00008f0036367a23 */ /* 0x000fe20000010893 */
[----:B------:R-:W-:Y:S01]  /*f1f0*/  SHF.R.U32.HI R22, RZ, 0x18, R22 ;  /* 0x00000018ff167819 */ /* 0x000fe20000011616 */
[--C-:B------:R-:W-:Y:S01]  /*f200*/  FFMA.FTZ R45, R45, c[0x0][0x23c], -R142.reuse ;  /* 0x00008f002d2d7a23 */ /* 0x100fe2000001088e */
[----:B------:R-:W-:Y:S01]  /*f210*/  LOP3.LUT R20, R20, 0xff, RZ, 0xc0, !PT ;  /* 0x000000ff14147812 */ /* 0x000fe200078ec0ff */
[----:B------:R-:W-:Y:S01]  /*f220*/  FFMA.FTZ R53, R53, c[0x0][0x23c], -R142 ;  /* 0x00008f0035357a23 */ /* 0x000fe2000001088e */
[----:B------:R-:W-:Y:S01]  /*f230*/  LOP3.LUT R23, R23, UR16, R178, 0x96, !PT ;  /* 0x0000001017177c12 */ /* 0x000fe2000f8e96b2 */
[C---:B----4-:R-:W-:Y:S01]  /*f240*/  HMMA.16816.F32 R72, R24.reuse, R14, R72 ;  /* 0x0000000e1848723c */ /* 0x050fe20000001848 */
[----:B------:R-:W-:Y:S01]  /*f250*/  SHF.R.U32.HI R163, RZ, 0x8, R163 ;  /* 0x00000008ffa37819 */ /* 0x000fe200000116a3 */
[----:B------:R-:W-:Y:S01]  /*f260*/  FFMA.FTZ R32, R32, c[0x0][0x23c], -R142 ;  /* 0x00008f0020207a23 */ /* 0x000fe2000001088e */
[----:B------:R-:W-:Y:S01]  /*f270*/  PRMT R20, R20, 0x5410, R22 ;  /* 0x0000541014147816 */ /* 0x000fe20000000016 */
[----:B------:R-:W-:Y:S01]  /*f280*/  FFMA.FTZ R47, R47, c[0x0][0x23c], -R142 ;  /* 0x00008f002f2f7a23 */ /* 0x000fe2000001088e */
[----:B------:R-:W-:Y:S01]  /*f290*/  LOP3.LUT R22, R23, 0xffff, RZ, 0xc0, !PT ;  /* 0x0000ffff17167812 */ /* 0x000fe200078ec0ff */
[----:B------:R-:W-:Y:S01]  /*f2a0*/  FADD.FTZ R65, R153, R65 ;  /* 0x0000004199417221 */ /* 0x000fe20000010000 */
[----:B------:R-:W-:Y:S01]  /*f2b0*/  SHF.R.U32.HI R173, RZ, 0x10, R23 ;  /* 0x00000010ffad7819 */ /* 0x000fe20000011617 */
[--C-:B------:R-:W-:Y:S01]  /*f2c0*/  HSET2.LE.AND R20, R20, R39.reuse, PT ;  /* 0x0000002714147233 */ /* 0x100fe20003803000 */
[----:B------:R-:W-:Y:S01]  /*f2d0*/  PRMT R21, R21, 0x5410, R163 ;  /* 0x0000541015157816 */ /* 0x000fe200000000a3 */
[C---:B------:R-:W-:Y:S01]  /*f2e0*/  HMMA.16816.F32 R68, R24.reuse, R12, R68 ;  /* 0x0000000c1844723c */ /* 0x040fe20000001844 */
[----:B------:R-:W-:Y:S01]  /*f2f0*/  LOP3.LUT R163, R23, 0xff, RZ, 0xc0, !PT ;  /* 0x000000ff17a37812 */ /* 0x000fe200078ec0ff */
[----:B------:R-:W-:Y:S01]  /*f300*/  FADD.FTZ R3, R155, R3 ;  /* 0x000000039b037221 */ /* 0x000fe20000010000 */
[----:B------:R-:W-:Y:S01]  /*f310*/  SHF.R.U32.HI R171, RZ, 0x8, R22 ;  /* 0x00000008ffab7819 */ /* 0x000fe20000011616 */
[----:B------:R-:W-:Y:S01]  /*f320*/  FADD.FTZ R34, R146, R34 ;  /* 0x0000002292227221 */ /* 0x000fe20000010000 */
[----:B------:R-:W-:Y:S01]  /*f330*/  SHF.R.U32.HI R23, RZ, 0x18, R23 ;  /* 0x00000018ff177819 */ /* 0x000fe20000011617 */
[----:B------:R-:W-:Y:S01]  /*f340*/  FADD.FTZ R36, R149, R36 ;  /* 0x0000002495247221 */ /* 0x000fe20000010000 */
[----:B------:R-:W-:Y:S01]  /*f350*/  LOP3.LUT R22, R173, 0xff, RZ, 0xc0, !PT ;  /* 0x000000ffad167812 */ /* 0x000fe200078ec0ff */
[--C-:B------:R-:W-:Y:S01]  /*f360*/  HSET2.LE.AND R173, R21, R39.reuse, PT ;  /* 0x0000002715ad7233 */ /* 0x100fe20003803000 */
[----:B------:R-:W-:Y:S01]  /*f370*/  PRMT R163, R163, 0x5410, R171 ;  /* 0x00005410a3a37816 */ /* 0x000fe200000000ab */
[C---:B------:R-:W-:Y:S01]  /*f380*/  HMMA.16816.F32 R120, R24.reuse, R18, R120 ;  /* 0x000000121878723c */ /* 0x040fe20000001878 */
[----:B------:R-:W-:Y:S01]  /*f390*/  PRMT R21, R22, 0x5410, R23 ;  /* 0x0000541016157816 */ /* 0x000fe20000000017 */
[----:B------:R-:W-:Y:S01]  /*f3a0*/  FADD.FTZ R65, R152, R65 ;  /* 0x0000004198417221 */ /* 0x000fe20000010000 */
[----:B------:R-:W-:Y:S01]  /*f3b0*/  LOP3.LUT R22, R173, R175, RZ, 0xc0, !PT ;  /* 0x000000afad167212 */ /* 0x000fe200078ec0ff */
[--C-:B------:R-:W-:Y:S01]  /*f3c0*/  HSET2.LE.AND R171, R163, R39.reuse, PT ;  /* 0x00000027a3ab7233 */ /* 0x100fe20003803000 */
[----:B------:R-:W-:Y:S01]  /*f3d0*/  F2FP.PACK_AB R23, R57, R60 ;  /* 0x0000003c3917723e */ /* 0x000fe200000000ff */
        /* <DEDUP_REMOVED lines=11> */
[----:B------:R-:W2:Y:S01]  /*f490*/  MUFU.EX2 R42, R42 ;  /* 0x0000002a002a7308 */ /* 0x000ea20000000800 */
[----:B------:R-:W-:Y:S01]  /*f4a0*/  FADD.FTZ R36, R148, R36 ;  /* 0x0000002494247221 */ /* 0x000fe20000010000 */
[----:B------:R-:W-:Y:S01]  /*f4b0*/  LOP3.LUT R170, R173, UR17, R170, 0x96, !PT ;  /* 0x00000011adaa7c12 */ /* 0x000fe2000f8e96aa */
[----:B------:R-:W-:-:S02]  /*f4c0*/  FADD.FTZ R65, R140, R65 ;  /* 0x000000418c417221 */ /* 0x000fc40000010000 */
[----:B------:R-:W-:Y:S01]  /*f4d0*/  FADD.FTZ R3, R64, R3 ;  /* 0x0000000340037221 */ /* 0x000fe20000010000 */
[C---:B------:R-:W-:Y:S01]  /*f4e0*/  LOP3.LUT R133, R170.reuse, 0xffff, RZ, 0xc0, !PT ;  /* 0x0000ffffaa857812 */ /* 0x040fe200078ec0ff */
[C---:B------:R-:W-:Y:S01]  /*f4f0*/  HMMA.16816.F32 R76, R20.reuse, R14, R76 ;  /* 0x0000000e144c723c */ /* 0x040fe2000000184c */
[----:B------:R-:W3:Y:S01]  /*f500*/  MUFU.EX2 R46, R46 ;  /* 0x0000002e002e7308 */ /* 0x000ee20000000800 */
[----:B------:R-:W-:Y:S01]  /*f510*/  SHF.R.U32.HI R142, RZ, 0x10, R170 ;  /* 0x00000010ff8e7819 */ /* 0x000fe200000116aa */
[----:B------:R-:W-:Y:S01]  /*f520*/  FADD.FTZ R34, R165, R34 ;  /* 0x00000022a5227221 */ /* 0x000fe20000010000 */
[----:B------:R-:W-:Y:S01]  /*f530*/  LOP3.LUT R55, R170, 0xff, RZ, 0xc0, !PT ;  /* 0x000000ffaa377812 */ /* 0x000fe200078ec0ff */
[----:B------:R-:W-:Y:S01]  /*f540*/  FADD.FTZ R36, R161, R36 ;  /* 0x00000024a1247221 */ /* 0x000fe20000010000 */
[----:B------:R-:W-:Y:S01]  /*f550*/  SHF.R.U32.HI R170, RZ, 0x18, R170 ;  /* 0x00000018ffaa7819 */ /* 0x000fe200000116aa */
[----:B------:R-:W-:Y:S01]  /*f560*/  IMAD.WIDE.U32 R14, R169, -0x2daee0ad, RZ ;  /* 0xd2511f53a90e7825 */ /* 0x000fe200078e00ff */
[C---:B------:R-:W-:Y:S01]  /*f570*/  HMMA.16816.F32 R108, R20.reuse, R8, R108 ;  /* 0x00000008146c723c */ /* 0x040fe2000000186c */
[----:B------:R-:W-:Y:S01]  /*f580*/  MUFU.EX2 R52, R52 ;  /* 0x0000003400347308 */ /* 0x000fe20000000800 */
[----:B------:R-:W-:Y:S01]  /*f590*/  SHF.R.U32.HI R133, RZ, 0x8, R133 ;  /* 0x00000008ff857819 */ /* 0x000fe20000011685 */
[----:B------:R-:W-:Y:S01]  /*f5a0*/  FADD.FTZ R65, R132, R65 ;  /* 0x0000004184417221 */ /* 0x000fe20000010000 */
[----:B------:R-:W-:Y:S01]  /*f5b0*/  LOP3.LUT R174, R15, UR17, R174, 0x96, !PT ;  /* 0x000000110fae7c12 */ /* 0x000fe2000f8e96ae */
[----:B------:R-:W-:Y:S01]  /*f5c0*/  FADD.FTZ R3, R56, R3 ;  /* 0x0000000338037221 */ /* 0x000fe20000010000 */
[----:B------:R-:W-:Y:S01]  /*f5d0*/  LOP3.LUT R142, R142, 0xff, RZ, 0xc0, !PT ;  /* 0x000000ff8e8e7812 */ /* 0x000fe200078ec0ff */
[----:B------:R-:W-:Y:S01]  /*f5e0*/  FADD.FTZ R34, R164, R34 ;  /* 0x00000022a4227221 */ /* 0x000fe20000010000 */
[C---:B------:R-:W-:Y:S01]  /*f5f0*/  HMMA.16816.F32 R112, R20.reuse, R12, R112 ;  /* 0x0000000c1470723c */ /* 0x040fe20000001870 */
[C---:B------:R-:W-:Y:S01]  /*f600*/  LOP3.LUT R9, R14.reuse, 0xffff, RZ, 0xc0, !PT ;  /* 0x0000ffff0e097812 */ /* 0x040fe200078ec0ff */
[----:B------:R-:W-:Y:S01]  /*f610*/  MUFU.EX2 R54, R54 ;  /* 0x0000003600367308 */ /* 0x000fe20000000800 */
[----:B------:R-:W-:Y:S01]  /*f620*/  LOP3.LUT R8, R14, 0xff, RZ, 0xc0, !PT ;  /* 0x000000ff0e087812 */ /* 0x000fe200078ec0ff */
[----:B------:R-:W-:Y:S01]  /*f630*/  FADD.FTZ R36, R168, R36 ;  /* 0x00000024a8247221 */ /* 0x000fe20000010000 */
[----:B------:R-:W-:Y:S01]  /*f640*/  SHF.R.U32.HI R9, RZ, 0x8, R9 ;  /* 0x00000008ff097819 */ /* 0x000fe20000011609 */
[----:B------:R-:W-:Y:S01]  /*f650*/  FADD.FTZ R65, R59, R65 ;  /* 0x000000413b417221 */ /* 0x000fe20000010000 */
[----:B------:R-:W-:Y:S01]  /*f660*/  SHF.R.U32.HI R12, RZ, 0x10, R14 ;  /* 0x00000010ff0c7819 */ /* 0x000fe2000001160e */
[----:B------:R-:W-:Y:S01]  /*f670*/  HMMA.16816.F32 R104, R20, R10, R104 ;  /* 0x0000000a1468723c */ /* 0x000fe20000001868 */
[----:B------:R-:W-:Y:S01]  /*f680*/  SHF.R.U32.HI R13, RZ, 0x10, R174 ;  /* 0x00000010ff0d7819 */ /* 0x000fe200000116ae */
[----:B------:R-:W4:Y:S01]  /*f690*/  MUFU.EX2 R45, R45 ;  /* 0x0000002d002d7308 */ /* 0x000f220000000800 */
[----:B------:R-:W-:Y:S01]  /*f6a0*/  LOP3.LUT R12, R12, 0xff, RZ, 0xc0, !PT ;  /* 0x000000ff0c0c7812 */ /* 0x000fe200078ec0ff */
[----:B------:R-:W-:Y:S01]  /*f6b0*/  FADD.FTZ R3, R60, R3 ;  /* 0x000000033c037221 */ /* 0x000fe20000010000 */
[----:B------:R-:W-:Y:S01]  /*f6c0*/  LOP3.LUT R13, R13, 0xff, RZ, 0xc0, !PT ;  /* 0x000000ff0d0d7812 */ /* 0x000fe200078ec0ff */
[----:B------:R-:W-:Y:S01]  /*f6d0*/  FADD.FTZ R34, R167, R34 ;  /* 0x00000022a7227221 */ /* 0x000fe20000010000 */
[C---:B------:R-:W-:Y:S01]  /*f6e0*/  LOP3.LUT R11, R174.reuse, 0xffff, RZ, 0xc0, !PT ;  /* 0x0000ffffae0b7812 */ /* 0x040fe200078ec0ff */
[C---:B------:R-:W-:Y:S01]  /*f6f0*/  HMMA.16816.F32 R92, R24.reuse, R4, R92 ;  /* 0x00000004185c723c */ /* 0x040fe2000000185c */
[----:B------:R-:W-:Y:S01]  /*f700*/  LOP3.LUT R10, R174, 0xff, RZ, 0xc0, !PT ;  /* 0x000000ffae0a7812 */ /* 0x000fe200078ec0ff */
[----:B------:R-:W-:Y:S01]  /*f710*/  MUFU.EX2 R53, R53 ;  /* 0x0000003500357308 */ /* 0x000fe20000000800 */
[----:B------:R-:W-:Y:S01]  /*f720*/  SHF.R.U32.HI R174, RZ, 0x18, R174 ;  /* 0x00000018ffae7819 */ /* 0x000fe200000116ae */
[----:B------:R-:W-:Y:S01]  /*f730*/  FADD.FTZ R36, R160, R36 ;  /* 0x00000024a0247221 */ /* 0x000fe20000010000 */
[----:B------:R-:W-:Y:S01]  /*f740*/  SHF.R.U32.HI R11, RZ, 0x8, R11 ;  /* 0x00000008ff0b7819 */ /* 0x000fe2000001160b */
[----:B------:R-:W-:Y:S01]  /*f750*/  FADD.FTZ R65, R58, R65 ;  /* 0x000000413a417221 */ /* 0x000fe20000010000 */
[----:B------:R-:W-:Y:S01]  /*f760*/  PRMT R8, R8, 0x5410, R9 ;  /* 0x0000541008087816 */ /* 0x000fe20000000009 */
[----:B------:R-:W-:Y:S01]  /*f770*/  HMMA.16816.F32 R100, R24, R6, R100 ;  /* 0x000000061864723c */ /* 0x000fe20000001864 */
[----:B------:R-:W-:Y:S01]  /*f780*/  PRMT R10, R10, 0x5410, R11 ;  /* 0x000054100a0a7816 */ /* 0x000fe2000000000b */
[----:B------:R-:W-:Y:S01]  /*f790*/  MUFU.EX2 R32, R32 ;  /* 0x0000002000207308 */ /* 0x000fe20000000800 */
[----:B------:R-:W-:Y:S01]  /*f7a0*/  PRMT R9, R13, 0x5410, R174 ;  /* 0x000054100d097816 */ /* 0x000fe200000000ae */
[--C-:B------:R-:W-:Y:S01]  /*f7b0*/  HSET2.LE.AND R8, R8, R39.reuse, PT ;  /* 0x0000002708087233 */ /* 0x100fe20003803000 */
[----:B------:R-:W-:Y:S01]  /*f7c0*/  PRMT R55, R55, 0x5410, R133 ;  /* 0x0000541037377816 */ /* 0x000fe20000000085 */
[--C-:B------:R-:W-:Y:S01]  /*f7d0*/  HSET2.LE.AND R10, R10, R39.reuse, PT ;  /* 0x000000270a0a7233 */ /* 0x100fe20003803000 */
[----:B------:R-:W-:Y:S01]  /*f7e0*/  SHF.R.U32.HI R27, RZ, 0x18, R14 ;  /* 0x00000018ff1b7819 */ /* 0x000fe2000001160e */
[C---:B------:R-:W-:Y:S01]  /*f7f0*/  HMMA.16816.F32 R88, R20.reuse, R4, R88 ;  /* 0x000000041458723c */ /* 0x040fe20000001858 */
[--C-:B------:R-:W-:Y:S01]  /*f800*/  HSET2.LE.AND R9, R9, R39.reuse, PT ;  /* 0x0000002709097233 */ /* 0x100fe20003803000 */
[----:B------:R-:W-:Y:S01]  /*f810*/  F2FP.PACK_AB R24, R139, R138 ;  /* 0x0000008a8b18723e */ /* 0x000fe200000000ff */
[----:B------:R-:W5:Y:S01]  /*f820*/  MUFU.EX2 R47, R47 ;  /* 0x0000002f002f7308 */ /* 0x000f620000000800 */
[----:B------:R-:W-:Y:S01]  /*f830*/  PRMT R27, R12, 0x5410, R27 ;  /* 0x000054100c1b7816 */ /* 0x000fe2000000001b */
[----:B------:R-:W-:Y:S01]  /*f840*/  FADD.FTZ R3, R57, R3 ;  /* 0x0000000339037221 */ /* 0x000fe20000010000 */
[----:B-1----:R-:W-:Y:S01]  /*f850*/  F2FP.PACK_AB R25, R48, R43 ;  /* 0x0000002b3019723e */ /* 0x002fe200000000ff */
[----:B------:R-:W1:Y:S01]  /*f860*/  LDSM.16.MT88.4 R12, [R186+0x7800] ;  /* 0x00780000ba0c783b */ /* 0x000e620000004200 */
[----:B------:R-:W-:Y:S01]  /*f870*/  F2FP.PACK_AB R4, R40, R41 ;  /* 0x000000292804723e */ /* 0x000fe200000000ff */
[----:B------:R-:W-:Y:S01]  /*f880*/  HSET2.LE.AND R27, R27, R39, PT ;  /* 0x000000271b1b7233 */ /* 0x000fe20003803000 */
[----:B------:R-:W-:Y:S01]  /*f890*/  F2FP.PACK_AB R26, R67, R141 ;  /* 0x0000008d431a723e */ /* 0x000fe200000000ff */
[C---:B------:R-:W-:Y:S01]  /*f8a0*/  HMMA.16816.F32 R128, R20.reuse, R16, R128 ;  /* 0x000000101480723c */ /* 0x040fe20000001880 */
[----:B------:R-:W-:Y:S01]  /*f8b0*/  LOP3.LUT R24, R10, R24, RZ, 0xc0, !PT ;  /* 0x000000180a187212 */ /* 0x000fe200078ec0ff */
[----:B------:R-:W-:Y:S01]  /*f8c0*/  FADD.FTZ R34, R166, R34 ;  /* 0x00000022a6227221 */ /* 0x000fe20000010000 */
[----:B------:R-:W-:Y:S01]  /*f8d0*/  LOP3.LUT R25, R9, R25, RZ, 0xc0, !PT ;  /* 0x0000001909197212 */ /* 0x000fe200078ec0ff */
[----:B------:R-:W-:Y:S01]  /*f8e0*/  FADD.FTZ R36, R162, R36 ;  /* 0x00000024a2247221 */ /* 0x000fe20000010000 */
[----:B------:R-:W-:Y:S01]  /*f8f0*/  LOP3.LUT R26, R8, R26, RZ, 0xc0, !PT ;  /* 0x0000001a081a7212 */ /* 0x000fe200078ec0ff */
[----:B--2---:R-:W-:Y:S01]  /*f900*/  FADD.FTZ R65, R42, R65 ;  /* 0x000000412a417221 */ /* 0x004fe20000010000 */
[----:B------:R-:W-:Y:S01]  /*f910*/  LOP3.LUT R27, R27, R4, RZ, 0xc0, !PT ;  /* 0x000000041b1b7212 */ /* 0x000fe200078ec0ff */
[----:B------:R-:W-:Y:S01]  /*f920*/  HMMA.16816.F32 R116, R20, R18, R116 ;  /* 0x000000121474723c */ /* 0x000fe20000001874 */
[----:B------:R-:W2:Y:S01]  /*f930*/  LDSM.16.MT88.4 R16, [R188+0x7800] ;  /* 0x00780000bc10783b */ /* 0x000ea20000004200 */
[----:B---3--:R-:W-:Y:S01]  /*f940*/  F2FP.PACK_AB R133, R46, R42 ;  /* 0x0000002a2e85723e */ /* 0x008fe200000000ff */
[----:B----4-:R-:W-:-:S02]  /*f950*/  FADD.FTZ R3, R45, R3 ;  /* 0x000000032d037221 */ /* 0x010fc40000010000 */
[----:B------:R-:W3:Y:S01]  /*f960*/  LDSM.16.MT88.4 R8, [R185+0x7800] ;  /* 0x00780000b908783b */ /* 0x000ee20000004200 */
[----:B------:R-:W-:Y:S02]  /*f970*/  FADD.FTZ R34, R138, R34 ;  /* 0x000000228a227221 */ /* 0x000fe40000010000 */
[----:B------:R-:W-:Y:S01]  /*f980*/  HMMA.16816.F32 R96, R20, R6, R96 ;  /* 0x000000061460723c */ /* 0x000fe20000001860 */
[----:B------:R-:W4:Y:S01]  /*f990*/  LDSM.16.MT88.4 R4, [R184+0x7800] ;  /* 0x00780000b804783b */ /* 0x000f220000004200 */
[----:B------:R-:W-:Y:S02]  /*f9a0*/  FADD.FTZ R36, R43, R36 ;  /* 0x000000242b247221 */ /* 0x000fe40000010000 */
[----:B------:R-:W-:Y:S02]  /*f9b0*/  FADD.FTZ R65, R46, R65 ;  /* 0x000000412e417221 */ /* 0x000fe40000010000 */
[----:B-----5:R-:W-:Y:S01]  /*f9c0*/  FADD.FTZ R3, R47, R3 ;  /* 0x000000032f037221 */ /* 0x020fe20000010000 */
        /* <DEDUP_REMOVED lines=13> */
[C---:B-1----:R-:W-:Y:S01]  /*faa0*/  HMMA.16816.F32 R68, R24.reuse, R12, R68 ;  /* 0x0000000c1844723c */ /* 0x042fe20000001844 */
[----:B------:R-:W-:Y:S01]  /*fab0*/  PRMT R23, R22, 0x5410, R21 ;  /* 0x0000541016177816 */ /* 0x000fe20000000015 */
[----:B------:R-:W-:Y:S01]  /*fac0*/  FADD.FTZ R225, R54, R65 ;  /* 0x0000004136e17221 */ /* 0x000fe20000010000 */
[----:B------:R-:W-:Y:S01]  /*fad0*/  PRMT R21, R142, 0x5410, R170 ;  /* 0x000054108e157816 */ /* 0x000fe200000000aa */
[--C-:B------:R-:W-:Y:S01]  /*fae0*/  HSET2.LE.AND R22, R20, R39.reuse, PT ;  /* 0x0000002714167233 */ /* 0x100fe20003803000 */
[C---:B------:R-:W-:Y:S01]  /*faf0*/  F2FP.PACK_AB R142, R32.reuse, R53 ;  /* 0x00000035208e723e */ /* 0x040fe200000000ff */
[--C-:B------:R-:W-:Y:S01]  /*fb00*/  HSET2.LE.AND R23, R23, R39.reuse, PT ;  /* 0x0000002717177233 */ /* 0x100fe20003803000 */
[----:B------:R-:W-:Y:S01]  /*fb10*/  FADD.FTZ R224, R32, R3 ;  /* 0x0000000320e07221 */ /* 0x000fe20000010000 */
[--C-:B------:R-:W-:Y:S01]  /*fb20*/  HSET2.LE.AND R20, R55, R39.reuse, PT ;  /* 0x0000002737147233 */ /* 0x100fe20003803000 */
        /* <DEDUP_REMOVED lines=9> */
[----:B------:R-:W-:Y:S01]  /*fbc0*/  IMAD.MOV.U32 R132, RZ, RZ, R44 ;  /* 0x000000ffff847224 */ /* 0x000fe200078e002c */
[----:B------:R-:W-:Y:S01]  /*fbd0*/  LOP3.LUT R21, R21, R39, RZ, 0xc0, !PT ;  /* 0x0000002715157212 */ /* 0x000fe200078ec0ff */
        /* <DEDUP_REMOVED lines=16> */
.L_x_745:
[----:B------:R-:W-:-:S07]  /*fce0*/  IADD3 R221, R132, -0x1, RZ ;  /* 0xffffffff84dd7810 */ /* 0x000fce0007ffe0ff */
.L_x_752:
        /* <DEDUP_REMOVED lines=8> */
[----:B------:R-:W-:Y:S01]  /*fd70*/  LOP3.LUT R230, R233, R227, RZ, 0x3c, !PT ;  /* 0x000000e3e9e67212 */ /* 0x000fe200078e3cff */
[----:B------:R-:W-:Y:S01]  /*fd80*/  USHF.L.U32 UR19, UR4, 0x5, URZ ;  /* 0x0000000504137899 */ /* 0x000fe2000800063f */
[----:B------:R-:W-:Y:S01]  /*fd90*/  MOV R133, R137 ;  /* 0x0000008900857202 */ /* 0x000fe20000000f00 */
[----:B------:R-:W-:Y:S01]  /*fda0*/  UIMAD.WIDE.U32 UR26, UR4, 0x30, URZ ;  /* 0x00000030041a78a5 */ /* 0x000fe2000f8e003f */
[----:B------:R-:W-:Y:S01]  /*fdb0*/  LOP3.LUT R227, R229, R227, RZ, 0x3c, !PT ;  /* 0x000000e3e5e37212 */ /* 0x000fe200078e3cff */
[----:B------:R-:W-:Y:S01]  /*fdc0*/  UIMAD UR22, UR5, 0x30, URZ ;  /* 0x00000030051678a4 */ /* 0x000fe2000f8e023f */
[----:B------:R-:W-:Y:S01]  /*fdd0*/  IMAD.WIDE.U32 R234, R226, -0x2daee0ad, RZ ;  /* 0xd2511f53e2ea7825 */ /* 0x000fe200078e00ff */
[----:B------:R-:W-:Y:S01]  /*fde0*/  MOV R3, R135 ;  /* 0x0000008700037202 */ /* 0x000fe20000000f00 */
[----:B------:R-:W-:Y:S01]  /*fdf0*/  ULDC.64 UR4, c[0x0][0x198] ;  /* 0x0000660000047ab9 */ /* 0x000fe20000000a00 */
[----:B------:R-:W-:Y:S01]  /*fe00*/  ISETP.GE.AND P0, PT, R216, c[0x0][0x220], PT ;  /* 0x00008800d8007a0c */ /* 0x000fe20003f06270 */
[----:B------:R-:W-:Y:S01]  /*fe10*/  USHF.L.U64.HI UR23, UR4, 0x5, UR5 ;  /* 0x0000000504177899 */ /* 0x000fe20008010205 */
[----:B------:R-:W-:Y:S01]  /*fe20*/  IMAD.MOV.U32 R2, RZ, RZ, R134 ;  /* 0x000000ffff027224 */ /* 0x000fe200078e0086 */
[----:B------:R-:W-:Y:S01]  /*fe30*/  UIMAD.WIDE.U32 UR28, UR4, 0x30, URZ ;  /* 0x00000030041c78a5 */ /* 0x000fe2000f8e003f */
[----:B------:R-:W-:Y:S01]  /*fe40*/  IMAD.WIDE.U32 R230, R230, -0x2daee0ad, RZ ;  /* 0xd2511f53e6e67825 */ /* 0x000fe200078e00ff */
[----:B------:R-:W-:-:S02]  /*fe50*/  UIMAD UR5, UR5, 0x30, URZ ;  /* 0x00000030050578a4 */ /* 0x000fc4000f8e023f */
[----:B------:R-:W-:Y:S01]  /*fe60*/  USHF.L.U32 UR4, UR4, 0x5, URZ ;  /* 0x0000000504047899 */ /* 0x000fe2000800063f */
[----:B------:R-:W-:Y:S01]  /*fe70*/  IMAD.WIDE.U32 R226, R227, -0x2daee0ad, RZ ;  /* 0xd2511f53e3e27825 */ /* 0x000fe200078e00ff */
[----:B-1----:R-:W-:Y:S01]  /*fe80*/  PRMT R220, R220, 0x7054, R220 ;  /* 0x00007054dcdc7816 */ /* 0x002fe200000000dc */
[----:B------:R-:W-:Y:S02]  /*fe90*/  UIADD3 UR22, UR22, UR27, URZ ;  /* 0x0000001b16167290 */ /* 0x000fe4000fffe03f */
[----:B------:R-:W-:Y:S01]  /*fea0*/  IMAD.MOV.U32 R237, RZ, RZ, R239 ;  /* 0x000000ffffed7224 */ /* 0x000fe200078e00ef */
[----:B------:R-:W-:Y:S01]  /*feb0*/  UIADD3 UR5, UR5, UR29, URZ ;  /* 0x0000001d05057290 */ /* 0x000fe2000fffe03f */
[----:B------:R-:W-:Y:S05]  /*fec0*/  BRA `(.L_x_754) ;  /* 0x000002c000007947 */ /* 0x000fea0003800000 */
.L_x_756:
[----:B------:R1:W-:Y:S01]  /*fed0*/  @P0 STS.128 [R210+0x4000], RZ ;  /* 0x004000ffd2000388 */ /* 0x0003e20000000c00 */
[----:B------:R-:W-:Y:S04]  /*fee0*/  IADD3 R135, R221, -0x1, RZ ;  /* 0xffffffffdd877810 */ /* 0x000fe80007ffe0ff */
[----:B------:R-:W-:Y:S01]  /*fef0*/  SHF.R.S32.HI R134, RZ, 0x1f, R135 ;  /* 0x0000001fff867819 */ /* 0x000fe20000011487 */
[C---:B------:R-:W-:Y:S04]  /*ff00*/  IMAD.WIDE.U32 R136, R135.reuse, c[0x0][0x198], RZ ;  /* 0x0000660087887a25 */ /* 0x040fe800078e00ff */
[----:B------:R-:W-:Y:S04]  /*ff10*/  IMAD R134, R134, c[0x0][0x198], RZ ;  /* 0x0000660086867a24 */ /* 0x000fe800078e02ff */
[----:B------:R-:W-:Y:S01]  /*ff20*/  IMAD R134, R135, c[0x0][0x19c], R134 ;  /* 0x0000670087867a24 */ /* 0x000fe200078e0286 */
[C---:B------:R-:W-:Y:S03]  /*ff30*/  LEA R135, P3, R136.reuse, R212, 0x6 ;  /* 0x000000d488877211 */ /* 0x040fe600078630ff */
[----:B------:R-:W-:Y:S01]  /*ff40*/  IMAD.IADD R134, R137, 0x1, R134 ;  /* 0x0000000189867824 */ /* 0x000fe200078e0286 */
[----:B------:R-:W-:Y:S02]  /*ff50*/  @!P0 LEA R148, P6, R135, c[0x0][0x168], 0x1 ;  /* 0x00005a0087948a11 */ /* 0x000fe400078c08ff */
[----:B------:R-:W-:Y:S02]  /*ff60*/  @!P0 IADD3 R137, P4, R197, R135, RZ ;  /* 0x00000087c5898210 */ /* 0x000fe40007f9e0ff */
[----:B------:R-:W-:Y:S02]  /*ff70*/  LEA.HI.X R134, R136, R215, R134, 0x6, P3 ;  /* 0x000000d788867211 */ /* 0x000fe400018f3486 */
[----:B------:R-:W-:Y:S02]  /*ff80*/  @!P0 LEA R146, P5, R137, c[0x0][0x168], 0x1 ;  /* 0x00005a0089928a11 */ /* 0x000fe400078a08ff */
[C-C-:B------:R-:W-:Y:S01]  /*ff90*/  @!P0 LEA.HI.X R149, R135.reuse, c[0x0][0x16c], R134.reuse, 0x1, P6 ;  /* 0x00005b0087958a11 */ /* 0x140fe200030f0c86 */
        /* <DEDUP_REMOVED lines=31> */
.L_x_754:
        /* <DEDUP_REMOVED lines=12> */
[----:B------:R-:W-:Y:S02]  /*10250*/  @!P0 LEA.HI.X R21, R12, c[0x0][0x174], R4, 0x1, P6 ;  /* 0x00005d000c158a11 */ /* 0x000fe400030f0c04 */
        /* <DEDUP_REMOVED lines=30> */
[----:B------:R-:W-:Y:S06]  /*10440*/  LDSM.16.M88.4 R60, [R194+0x2000] ;  /* 0x00200000c23c783b */ /* 0x000fec0000000200 */
[----:B--2---:R-:W2:Y:S06]  /*10450*/  LDSM.16.M88.4 R16, [R193+0x4000] ;  /* 0x00400000c110783b */ /* 0x004eac0000000200 */
[----:B------:R-:W1:Y:S06]  /*10460*/  LDSM.16.M88.4 R32, [R193+0x4800] ;  /* 0x00480000c120783b */ /* 0x000e6c0000000200 */
[----:B------:R-:W0:Y:S06]  /*10470*/  LDGDEPBAR ;  /* 0x00000000000079af */ /* 0x000e2c0000000000 */
[----:B------:R-:W4:Y:S06]  /*10480*/  LDSM.16.M88.4 R48, [R193+0x5000] ;  /* 0x00500000c130783b */ /* 0x000f2c0000000200 */
[----:B------:R-:W5:Y:S06]  /*10490*/  LDSM.16.M88.4 R136, [R193+0x5800] ;  /* 0x00580000c188783b */ /* 0x000f6c0000000200 */
[----:B------:R-:W-:Y:S06]  /*104a0*/  LDSM.16.M88.4 R140, [R192] ;  /* 0x00000000c08c783b */ /* 0x000fec0000000200 */
[----:B------:R-:W4:Y:S01]  /*104b0*/  LDSM.16.M88.4 R144, [R187+0x4000] ;  /* 0x00400000bb90783b */ /* 0x000f220000000200 */
[-C--:B--2---:R-:W-:Y:S05]  /*104c0*/  HMMA.16816.F32 R4, R64, R16.reuse, RZ ;  /* 0x000000104004723c */ /* 0x084fea00000018ff */
[----:B------:R-:W2:Y:S03]  /*104d0*/  LDSM.16.M88.4 R148, [R192+0x2000] ;  /* 0x00200000c094783b */ /* 0x000ea60000000200 */
[C---:B------:R-:W-:Y:S03]  /*104e0*/  HMMA.16816.F32 R8, R60.reuse, R16, RZ ;  /* 0x000000103c08723c */ /* 0x040fe600000018ff */
[----:B------:R-:W2:Y:S06]  /*104f0*/  LDSM.16.M88.4 R152, [R187+0x4800] ;  /* 0x00480000bb98783b */ /* 0x000eac0000000200 */
[----:B------:R-:W2:Y:S01]  /*10500*/  LDSM.16.M88.4 R156, [R187+0x5000] ;  /* 0x00500000bb9c783b */ /* 0x000ea20000000200 */
[-C--:B---3--:R-:W-:Y:S05]  /*10510*/  HMMA.16816.F32 R12, R60, R18.reuse, RZ ;  /* 0x000000123c0c723c */ /* 0x088fea00000018ff */
[----:B------:R-:W3:Y:S03]  /*10520*/  LDSM.16.M88.4 R160, [R187+0x5800] ;  /* 0x00580000bba0783b */ /* 0x000ee60000000200 */
[C---:B------:R-:W-:Y:S03]  /*10530*/  HMMA.16816.F32 R16, R64.reuse, R18, RZ ;  /* 0x000000124010723c */ /* 0x040fe600000018ff */
[----:B------:R-:W-:Y:S05]  /*10540*/  LDSM.16.M88.4 R164, [R191+0x2000] ;  /* 0x00200000bfa4783b */ /* 0x000fea0000000200 */
[-C--:B-1----:R-:W-:Y:S01]  /*10550*/  HMMA.16816.F32 R20, R64, R32.reuse, RZ ;  /* 0x000000204014723c */ /* 0x082fe200000018ff */
[----:B------:R-:W-:Y:S06]  /*10560*/  LDSM.16.M88.4 R168, [R189+0x2000] ;  /* 0x00200000bda8783b */ /* 0x000fec0000000200 */
[----:B------:R-:W-:Y:S01]  /*10570*/  LDSM.16.M88.4 R172, [R180+0x800] ;  /* 0x00080000b4ac783b */ /* 0x000fe20000000200 */
[C---:B------:R-:W-:Y:S05]  /*10580*/  HMMA.16816.F32 R24, R60.reuse, R32, RZ ;  /* 0x000000203c18723c */ /* 0x040fea00000018ff */
[----:B------:R-:W-:Y:S03]  /*10590*/  LDSM.16.M88.4 R176, [R180+0x1000] ;  /* 0x00100000b4b0783b */ /* 0x000fe60000000200 */
        /* <DEDUP_REMOVED lines=10> */
[----:B------:R-:W-:Y:S07]  /*10640*/  LDSM.16.M88.4 R136, [R191] ;  /* 0x00000000bf88783b */ /* 0x000fee0000000200 */
[-C--:B------:R-:W-:Y:S08]  /*10650*/  HMMA.16816.F32 R4, R140, R144.reuse, R4 ;  /* 0x000000908c04723c */ /* 0x080ff00000001804 */
        /* <DEDUP_REMOVED lines=13> */
[----:B------:R-:W-:Y:S07]  /*10730*/  LDSM.16.M88.4 R156, [R181] ;  /* 0x00000000b59c783b */ /* 0x000fee0000000200 */
[-C--:B---3--:R-:W-:Y:S08]  /*10740*/  HMMA.16816.F32 R52, R140, R160.reuse, R52 ;  /* 0x000000a08c34723c */ /* 0x088ff00000001834 */
[C---:B------:R-:W-:Y:S08]  /*10750*/  HMMA.16816.F32 R56, R148.reuse, R160, R56 ;  /* 0x000000a09438723c */ /* 0x040ff00000001838 */
[-C--:B------:R-:W-:Y:S01]  /*10760*/  HMMA.16816.F32 R60, R148, R162.reuse, R60 ;  /* 0x000000a2943c723c */ /* 0x080fe2000000183c */
[----:B------:R-:W3:Y:S07]  /*10770*/  LDSM.16.M88.4 R148, [R182] ;  /* 0x00000000b694783b */ /* 0x000eee0000000200 */
[----:B------:R-:W-:Y:S01]  /*10780*/  HMMA.16816.F32 R64, R140, R162, R64 ;  /* 0x000000a28c40723c */ /* 0x000fe20000001840 */
[----:B------:R-:W-:Y:S06]  /*10790*/  LDSM.16.M88.4 R140, [R189] ;  /* 0x00000000bd8c783b */ /* 0x000fec0000000200 */
[----:B------:R-:W4:Y:S01]  /*107a0*/  LDSM.16.M88.4 R160, [R180] ;  /* 0x00000000b4a0783b */ /* 0x000f220000000200 */
        /* <DEDUP_REMOVED lines=19> */
[-C--:B----4-:R-:W-:Y:S08]  /*108e0*/  HMMA.16816.F32 R4, R140, R160.reuse, R4 ;  /* 0x000000a08c04723c */ /* 0x090ff00000001804 */
        /* <DEDUP_REMOVED lines=16> */
.L_x_755:
[----:B------:R-:W-:Y:S01]  /*109f0*/  IMAD R134, R221, 0x40, R204 ;  /* 0x00000040dd867824 */ /* 0x000fe200078e02cc */
[--C-:B------:R-:W-:Y:S01]  /*10a00*/  LOP3.LUT R244, R231, UR14, R234.reuse, 0x96, !PT ;  /* 0x0000000ee7f47c12 */ /* 0x100fe2000f8e96ea */
[----:B------:R-:W-:Y:S01]  /*10a10*/  IMAD.SHL.U32 R241, R221, 0x2, RZ ;  /* 0x00000002ddf17824 */ /* 0x000fe200078e00ff */
[----:B------:R-:W-:Y:S01]  /*10a20*/  LOP3.LUT R242, R227, UR14, R234, 0x96, !PT ;  /* 0x0000000ee3f27c12 */ /* 0x000fe2000f8e96ea */
[----:B-1----:R1:W2:Y:S01]  /*10a30*/  I2F R149, R134 ;  /* 0x0000008600957306 */ /* 0x0022a20000201400 */
[----:B------:R-:W-:Y:S01]  /*10a40*/  IADD3 R148, R134, 0x1, RZ ;  /* 0x0000000186947810 */ /* 0x000fe20007ffe0ff */
[----:B------:R-:W-:Y:S01]  /*10a50*/  IMAD.WIDE.U32 R244, R244, -0x326172a9, RZ ;  /* 0xcd9e8d57f4f47825 */ /* 0x000fe200078e00ff */
[C---:B------:R-:W-:Y:S02]  /*10a60*/  IADD3 R147, R134.reuse, 0x8, RZ ;  /* 0x0000000886937810 */ /* 0x040fe40007ffe0ff */
[----:B------:R-:W-:Y:S01]  /*10a70*/  IADD3 R146, R134, 0x9, RZ ;  /* 0x0000000986927810 */ /* 0x000fe20007ffe0ff */
[----:B------:R-:W-:Y:S01]  /*10a80*/  IMAD.WIDE.U32 R242, R242, -0x326172a9, RZ ;  /* 0xcd9e8d57f2f27825 */ /* 0x000fe200078e00ff */
[C---:B------:R-:W-:Y:S02]  /*10a90*/  IADD3 R144, R134.reuse, 0x11, RZ ;  /* 0x0000001186907810 */ /* 0x040fe40007ffe0ff */
[C---:B------:R-:W-:Y:S01]  /*10aa0*/  IADD3 R142, R134.reuse, 0x19, RZ ;  /* 0x00000019868e7810 */ /* 0x040fe20007ffe0ff */
[----:B------:R-:W3:Y:S01]  /*10ab0*/  I2F R148, R148 ;  /* 0x0000009400947306 */ /* 0x000ee20000201400 */
[C---:B------:R-:W-:Y:S02]  /*10ac0*/  IADD3 R141, R134.reuse, 0x20, RZ ;  /* 0x00000020868d7810 */ /* 0x040fe40007ffe0ff */
[C---:B------:R-:W-:Y:S02]  /*10ad0*/  IADD3 R137, R134.reuse, 0x28, RZ ;  /* 0x0000002886897810 */ /* 0x040fe40007ffe0ff */
[C---:B------:R-:W-:Y:S02]  /*10ae0*/  IADD3 R136, R134.reuse, 0x29, RZ ;  /* 0x0000002986887810 */ /* 0x040fe40007ffe0ff */
[C---:B------:R-:W-:Y:S02]  /*10af0*/  IADD3 R139, R134.reuse, 0x38, RZ ;  /* 0x00000038868b7810 */ /* 0x040fe40007ffe0ff */
[C---:B------:R-:W-:Y:S01]  /*10b00*/  IADD3 R145, R134.reuse, 0x10, RZ ;  /* 0x0000001086917810 */ /* 0x040fe20007ffe0ff */
[----:B------:R-:W4:Y:S01]  /*10b10*/  I2F R147, R147 ;  /* 0x0000009300937306 */ /* 0x000f220000201400 */
[C---:B------:R-:W-:Y:S02]  /*10b20*/  IADD3 R143, R134.reuse, 0x18, RZ ;  /* 0x00000018868f7810 */ /* 0x040fe40007ffe0ff */
[C---:B------:R-:W-:Y:S02]  /*10b30*/  IADD3 R140, R134.reuse, 0x21, RZ ;  /* 0x00000021868c7810 */ /* 0x040fe40007ffe0ff */
[C---:B------:R-:W-:Y:S02]  /*10b40*/  IADD3 R135, R134.reuse, 0x30, RZ ;  /* 0x0000003086877810 */ /* 0x040fe40007ffe0ff */
[C---:B------:R-:W-:Y:S02]  /*10b50*/  IADD3 R138, R134.reuse, 0x31, RZ ;  /* 0x00000031868a7810 */ /* 0x040fe40007ffe0ff */
[----:B-1----:R-:W-:Y:S01]  /*10b60*/  IADD3 R134, R134, 0x39, RZ ;  /* 0x0000003986867810 */ /* 0x002fe20007ffe0ff */
[----:B------:R-:W1:Y:S01]  /*10b70*/  I2F R146, R146 ;  /* 0x0000009200927306 */ /* 0x000e620000201400 */
[----:B------:R-:W-:Y:S09]  /*10b80*/  IADD3 R221, R221, -0x1, RZ ;  /* 0xffffffffdddd7810 */ /* 0x000ff20007ffe0ff */
[----:B------:R-:W5:Y:S10]  /*10b90*/  I2F R145, R145 ;  /* 0x0000009100917306 */ /* 0x000f740000201400 */
[----:B------:R-:W1:Y:S10]  /*10ba0*/  I2F R144, R144 ;  /* 0x0000009000907306 */ /* 0x000e740000201400 */
[----:B------:R-:W1:Y:S10]  /*10bb0*/  I2F R143, R143 ;  /* 0x0000008f008f7306 */ /* 0x000e740000201400 */
[----:B------:R-:W1:Y:S10]  /*10bc0*/  I2F R142, R142 ;  /* 0x0000008e008e7306 */ /* 0x000e740000201400 */
[----:B------:R-:W1:Y:S10]  /*10bd0*/  I2F R141, R141 ;  /* 0x0000008d008d7306 */ /* 0x000e740000201400 */
[----:B------:R-:W1:Y:S10]  /*10be0*/  I2F R140, R140 ;  /* 0x0000008c008c7306 */ /* 0x000e740000201400 */
[----:B------:R-:W1:Y:S10]  /*10bf0*/  I2F R137, R137 ;  /* 0x0000008900897306 */ /* 0x000e740000201400 */
[----:B------:R-:W1:Y:S10]  /*10c00*/  I2F R136, R136 ;  /* 0x0000008800887306 */ /* 0x000e740000201400 */
[----:B------:R-:W1:Y:S10]  /*10c10*/  I2F R135, R135 ;  /* 0x0000008700877306 */ /* 0x000e740000201400 */
[----:B------:R-:W5:Y:S10]  /*10c20*/  I2F R138, R138 ;  /* 0x0000008a008a7306 */ /* 0x000f740000201400 */
[----:B------:R-:W5:Y:S01]  /*10c30*/  I2F R139, R139 ;  /* 0x0000008b008b7306 */ /* 0x000f620000201400 */
[-C--:B--2---:R-:W-:Y:S02]  /*10c40*/  FFMA.FTZ R4, R149, R0.reuse, R4 ;  /* 0x0000000095047223 */ /* 0x084fe40000010004 */
[-C--:B---3--:R-:W-:Y:S02]  /*10c50*/  FFMA.FTZ R5, R148, R0.reuse, R5 ;  /* 0x0000000094057223 */ /* 0x088fe40000010005 */
[-C--:B----4-:R-:W-:Y:S01]  /*10c60*/  FFMA.FTZ R16, R147, R0.reuse, R16 ;  /* 0x0000000093107223 */ /* 0x090fe20000010010 */
[----:B------:R-:W-:Y:S01]  /*10c70*/  FMNMX.FTZ R151, R4, R133, !PT ;  /* 0x0000008504977209 */ /* 0x000fe20007810000 */
[-C--:B-1----:R-:W-:Y:S02]  /*10c80*/  FFMA.FTZ R17, R146, R0.reuse, R17 ;  /* 0x0000000092117223 */ /* 0x082fe40000010011 */
[-C--:B-----5:R-:W-:Y:S01]  /*10c90*/  FFMA.FTZ R20, R145, R0.reuse, R20 ;  /* 0x0000000091147223 */ /* 0x0a0fe20000010014 */
[----:B------:R-:W1:Y:S01]  /*10ca0*/  I2F R134, R134 ;  /* 0x0000008600867306 */ /* 0x000e620000201400 */
[-C--:B------:R-:W-:Y:S01]  /*10cb0*/  FFMA.FTZ R21, R144, R0.reuse, R21 ;  /* 0x0000000090157223 */ /* 0x080fe20000010015 */
[----:B------:R-:W-:Y:S01]  /*10cc0*/  FMNMX.FTZ R151, R5, R151, !PT ;  /* 0x0000009705977209 */ /* 0x000fe20007810000 */
[-C--:B------:R-:W-:Y:S02]  /*10cd0*/  FFMA.FTZ R32, R143, R0.reuse, R32 ;  /* 0x000000008f207223 */ /* 0x080fe40000010020 */
[-C--:B------:R-:W-:Y:S01]  /*10ce0*/  FFMA.FTZ R6, R149, R0.reuse, R6 ;  /* 0x0000000095067223 */ /* 0x080fe20000010006 */
[----:B------:R-:W-:Y:S01]  /*10cf0*/  FMNMX.FTZ R151, R16, R151, !PT ;  /* 0x0000009710977209 */ /* 0x000fe20007810000 */
[-C--:B------:R-:W-:Y:S02]  /*10d00*/  FFMA.FTZ R33, R142, R0.reuse, R33 ;  /* 0x000000008e217223 */ /* 0x080fe40000010021 */
[-C--:B------:R-:W-:Y:S01]  /*10d10*/  FFMA.FTZ R7, R148, R0.reuse, R7 ;  /* 0x0000000094077223 */ /* 0x080fe20000010007 */
[----:B------:R-:W-:Y:S01]  /*10d20*/  FMNMX.FTZ R151, R17, R151, !PT ;  /* 0x0000009711977209 */ /* 0x000fe20007810000 */
[----:B------:R-:W-:Y:S01]  /*10d30*/  FFMA.FTZ R36, R141, R0, R36 ;  /* 0x000000008d247223 */ /* 0x000fe20000010024 */
[----:B------:R-:W-:Y:S01]  /*10d40*/  FMNMX.FTZ R150, R6, R132, !PT ;  /* 0x0000008406967209 */ /* 0x000fe20007810000 */
        /* <DEDUP_REMOVED lines=26> */
[----:B-1----:R-:W-:Y:S01]  /*10ef0*/  FFMA.FTZ R65, R134, R0, R65 ;  /* 0x0000000086417223 */ /* 0x002fe20000010041 */
        /* <DEDUP_REMOVED lines=9> */
[CC--:B------:R-:W-:Y:S01]  /*10f90*/  FFMA.FTZ R9, R148.reuse, R0.reuse, R9 ;  /* 0x0000000094097223 */ /* 0x0c0fe20000010009 */
[----:B------:R-:W-:Y:S01]  /*10fa0*/  FMNMX.FTZ R151, R53, R151, !PT ;  /* 0x0000009735977209 */ /* 0x000fe20007810000 */
[----:B------:R-:W-:Y:S01]  /*10fb0*/  FFMA.FTZ R11, R148, R0, R11 ;  /* 0x00000000940b7223 */ /* 0x000fe2000001000b */
[----:B------:R-:W-:Y:S01]  /*10fc0*/  FMNMX.FTZ R150, R50, R150, !PT ;  /* 0x0000009632967209 */ /* 0x000fe20007810000 */
[-C--:B------:R-:W-:Y:S01]  /*10fd0*/  FFMA.FTZ R12, R147, R0.reuse, R12 ;  /* 0x00000000930c7223 */ /* 0x080fe2000001000c */
[----:B------:R-:W-:Y:S01]  /*10fe0*/  FMNMX.FTZ R151, R64, R151, !PT ;  /* 0x0000009740977209 */ /* 0x000fe20007810000 */
[-C--:B------:R-:W-:Y:S01]  /*10ff0*/  FFMA.FTZ R54, R135, R0.reuse, R54 ;  /* 0x0000000087367223 */ /* 0x080fe20000010036 */
[----:B------:R-:W-:Y:S01]  /*11000*/  FMNMX.FTZ R148, R8, R3, !PT ;  /* 0x0000000308947209 */ /* 0x000fe20007810000 */
[-C--:B------:R-:W-:Y:S01]  /*11010*/  FFMA.FTZ R55, R138, R0.reuse, R55 ;  /* 0x000000008a377223 */ /* 0x080fe20000010037 */
[----:B------:R-:W-:Y:S01]  /*11020*/  FMNMX.FTZ R153, R65, R151, !PT ;  /* 0x0000009741997209 */ /* 0x000fe20007810000 */
[----:B------:R-:W-:Y:S01]  /*11030*/  FFMA.FTZ R13, R146, R0, R13 ;  /* 0x00000000920d7223 */ /* 0x000fe2000001000d */
[----:B------:R-:W-:Y:S01]  /*11040*/  FMNMX.FTZ R150, R51, R150, !PT ;  /* 0x0000009633967209 */ /* 0x000fe20007810000 */
[----:B------:R-:W-:Y:S01]  /*11050*/  FFMA.FTZ R66, R139, R0, R66 ;  /* 0x000000008b427223 */ /* 0x000fe20000010042 */
[----:B------:R-:W-:Y:S01]  /*11060*/  FMNMX.FTZ R148, R9, R148, !PT ;  /* 0x0000009409947209 */ /* 0x000fe20007810000 */
[----:B------:R-:W1:Y:S01]  /*11070*/  SHFL.BFLY PT, R152, R153, 0x2, 0x1f ;  /* 0x0c401f0099987f89 */ /* 0x000e6200000e0000 */
[----:B------:R-:W-:Y:S01]  /*11080*/  FMNMX.FTZ R150, R54, R150, !PT ;  /* 0x0000009636967209 */ /* 0x000fe20007810000 */
[----:B------:R-:W-:Y:S01]  /*11090*/  FFMA.FTZ R10, R149, R0, R10 ;  /* 0x00000000950a7223 */ /* 0x000fe2000001000a */
        /* <DEDUP_REMOVED lines=13> */
[-C--:B------:R-:W-:Y:S01]  /*11170*/  FFMA.FTZ R28, R143, R0.reuse, R28 ;  /* 0x000000008f1c7223 */ /* 0x080fe2000001001c */
[----:B------:R-:W-:Y:S01]  /*11180*/  FMNMX.FTZ R145, R25, R145, !PT ;  /* 0x0000009119917209 */ /* 0x000fe20007810000 */
[CC--:B------:R-:W-:Y:S02]  /*11190*/  FFMA.FTZ R29, R142.reuse, R0.reuse, R29 ;  /* 0x000000008e1d7223 */ /* 0x0c0fe4000001001d */
[----:B------:R-:W-:Y:S01]  /*111a0*/  FFMA.FTZ R31, R142, R0, R31 ;  /* 0x000000008e1f7223 */ /* 0x000fe2000001001f */
[----:B------:R-:W-:Y:S01]  /*111b0*/  FMNMX.FTZ R142, R11, R146, !PT ;  /* 0x000000920b8e7209 */ /* 0x000fe20007810000 */
[----:B------:R-:W2:Y:S01]  /*111c0*/  SHFL.BFLY PT, R150, R151, 0x2, 0x1f ;  /* 0x0c401f0097967f89 */ /* 0x000ea200000e0000 */
[----:B------:R-:W-:Y:S01]  /*111d0*/  FMNMX.FTZ R145, R28, R145, !PT ;  /* 0x000000911c917209 */ /* 0x000fe20007810000 */
[----:B------:R-:W-:Y:S01]  /*111e0*/  FFMA.FTZ R27, R144, R0, R27 ;  /* 0x00000000901b7223 */ /* 0x000fe2000001001b */
[----:B-1----:R-:W-:Y:S01]  /*111f0*/  FMNMX.FTZ R152, R153, R152, !PT ;  /* 0x0000009899987209 */ /* 0x002fe20007810000 */
[----:B------:R-:W-:Y:S01]  /*11200*/  FFMA.FTZ R40, R141, R0, R40 ;  /* 0x000000008d287223 */ /* 0x000fe20000010028 */
[----:B------:R-:W-:Y:S01]  /*11210*/  FMNMX.FTZ R142, R14, R142, !PT ;  /* 0x0000008e0e8e7209 */ /* 0x000fe20007810000 */
[----:B------:R-:W-:Y:S01]  /*11220*/  FFMA.FTZ R41, R140, R0, R41 ;  /* 0x000000008c297223 */ /* 0x000fe20000010029 */
[----:B------:R-:W-:Y:S01]  /*11230*/  FMNMX.FTZ R145, R29, R145, !PT ;  /* 0x000000911d917209 */ /* 0x000fe20007810000 */
[----:B------:R-:W1:Y:S01]  /*11240*/  SHFL.BFLY PT, R144, R152, 0x1, 0x1f ;  /* 0x0c201f0098907f89 */ /* 0x000e6200000e0000 */
        /* <DEDUP_REMOVED lines=21> */
[----:B------:R-:W-:Y:S01]  /*113a0*/  FFMA.FTZ R61, R134, R0, R61 ;  /* 0x00000000863d7223 */ /* 0x000fe2000001003d */
[----:B--2---:R-:W-:Y:S01]  /*113b0*/  FMNMX.FTZ R150, R151, R150, !PT ;  /* 0x0000009697967209 */ /* 0x004fe20007810000 */
[----:B------:R-:W-:Y:S01]  /*113c0*/  FFMA.FTZ R58, R135, R0, R58 ;  /* 0x00000000873a7223 */ /* 0x000fe2000001003a */
[----:B------:R-:W-:Y:S01]  /*113d0*/  FMNMX.FTZ R140, R43, R140, !PT ;  /* 0x0000008c2b8c7209 */ /* 0x000fe20007810000 */
[----:B------:R-:W-:Y:S01]  /*113e0*/  FFMA.FTZ R59, R138, R0, R59 ;  /* 0x000000008a3b7223 */ /* 0x000fe2000001003b */
[----:B------:R-:W-:Y:S01]  /*113f0*/  FMNMX.FTZ R141, R57, R141, !PT ;  /* 0x0000008d398d7209 */ /* 0x000fe20007810000 */
[----:B------:R-:W2:Y:S01]  /*11400*/  SHFL.BFLY PT, R143, R150, 0x1, 0x1f ;  /* 0x0c201f00968f7f89 */ /* 0x000ea200000e0000 */
[----:B-1----:R-:W-:Y:S01]  /*11410*/  FMNMX.FTZ R137, R152, R144, !PT ;  /* 0x0000009098897209 */ /* 0x002fe20007810000 */
[----:B------:R-:W-:Y:S01]  /*11420*/  FFMA.FTZ R62, R139, R0, R62 ;  /* 0x000000008b3e7223 */ /* 0x000fe2000001003e */
[----:B------:R-:W-:Y:S01]  /*11430*/  FMNMX.FTZ R140, R46, R140, !PT ;  /* 0x0000008c2e8c7209 */ /* 0x000fe20007810000 */
[----:B------:R-:W-:Y:S01]  /*11440*/  FFMA.FTZ R63, R134, R0, R63 ;  /* 0x00000000863f7223 */ /* 0x000fe2000001003f */
[----:B------:R-:W-:Y:S01]  /*11450*/  FMNMX.FTZ R141, R60, R141, !PT ;  /* 0x0000008d3c8d7209 */ /* 0x000fe20007810000 */
[C---:B------:R-:W-:Y:S01]  /*11460*/  FMUL.FTZ R179, R137.reuse, c[0x0][0x23c] ;  /* 0x00008f0089b37a20 */ /* 0x040fe20000410000 */
[----:B------:R-:W-:Y:S01]  /*11470*/  FSETP.NEU.FTZ.AND P2, PT, R137, -INF , PT ;  /* 0xff8000008900780b */ /* 0x000fe20003f5d000 */
[----:B------:R-:W-:Y:S01]  /*11480*/  LDSM.16.MT88.4 R144, [R188+0x6000] ;  /* 0x00600000bc90783b */ /* 0x000fe20000004200 */
[----:B------:R-:W-:Y:S01]  /*11490*/  FMNMX.FTZ R135, R61, R141, !PT ;  /* 0x0000008d3d877209 */ /* 0x000fe20007810000 */
[----:B------:R-:W-:Y:S01]  /*114a0*/  FADD.FTZ R133, -R137, R133 ;  /* 0x0000008589857221 */ /* 0x000fe20000010100 */
[----:B------:R-:W-:Y:S02]  /*114b0*/  FMNMX.FTZ R141, R47, R140, !PT ;  /* 0x0000008c2f8d7209 */ /* 0x000fe40007810000 */
[----:B------:R-:W-:Y:S01]  /*114c0*/  FSEL R179, R179, RZ, P2 ;  /* 0x000000ffb3b37208 */ /* 0x000fe20001000000 */
[----:B------:R-:W-:Y:S01]  /*114d0*/  FMUL.FTZ R133, R133, c[0x0][0x23c] ;  /* 0x00008f0085857a20 */ /* 0x000fe20000410000 */
[----:B------:R-:W-:Y:S01]  /*114e0*/  FMNMX.FTZ R141, R58, R141, !PT ;  /* 0x0000008d3a8d7209 */ /* 0x000fe20007810000 */
[----:B------:R-:W1:Y:S02]  /*114f0*/  SHFL.BFLY PT, R140, R135, 0x2, 0x1f ;  /* 0x0c401f00878c7f89 */ /* 0x000e6400000e0000 */
[--C-:B------:R-:W-:Y:S01]  /*11500*/  FFMA.FTZ R138, R16, c[0x0][0x23c], -R179.reuse ;  /* 0x00008f00108a7a23 */ /* 0x100fe200000108b3 */
[----:B------:R-:W-:Y:S01]  /*11510*/  FMNMX.FTZ R16, R59, R141, !PT ;  /* 0x0000008d3b107209 */ /* 0x000fe20007810000 */
[----:B------:R-:W3:Y:S01]  /*11520*/  MUFU.EX2 R133, R133 ;  /* 0x0000008500857308 */ /* 0x000ee20000000800 */
[--C-:B------:R-:W-:Y:S02]  /*11530*/  FFMA.FTZ R153, R17, c[0x0][0x23c], -R179.reuse ;  /* 0x00008f0011997a23 */ /* 0x100fe400000108b3 */
[----:B------:R-:W-:Y:S01]  /*11540*/  FMNMX.FTZ R16, R62, R16, !PT ;  /* 0x000000103e107209 */ /* 0x000fe20007810000 */
[--C-:B------:R-:W-:Y:S01]  /*11550*/  FFMA.FTZ R157, R5, c[0x0][0x23c], -R179.reuse ;  /* 0x00008f00059d7a23 */ /* 0x100fe200000108b3 */
[----:B--2---:R-:W-:Y:S01]  /*11560*/  FMNMX.FTZ R136, R150, R143, !PT ;  /* 0x0000008f96887209 */ /* 0x004fe20007810000 */
[--C-:B------:R-:W-:Y:S01]  /*11570*/  FFMA.FTZ R154, R4, c[0x0][0x23c], -R179.reuse ;  /* 0x00008f00049a7a23 */ /* 0x100fe200000108b3 */
[----:B------:R-:W-:Y:S01]  /*11580*/  FMNMX.FTZ R17, R63, R16, !PT ;  /* 0x000000103f117209 */ /* 0x000fe20007810000 */
[----:B------:R-:W-:Y:S01]  /*11590*/  FFMA.FTZ R33, R33, c[0x0][0x23c], -R179 ;  /* 0x00008f0021217a23 */ /* 0x000fe200000108b3 */
[C---:B------:R-:W-:Y:S01]  /*115a0*/  FSETP.NEU.FTZ.AND P2, PT, R136.reuse, -INF , PT ;  /* 0xff8000008800780b */ /* 0x040fe20003f5d000 */
[----:B------:R-:W-:Y:S01]  /*115b0*/  MUFU.EX2 R138, R138 ;  /* 0x0000008a008a7308 */ /* 0x000fe20000000800 */
[----:B------:R-:W-:Y:S01]  /*115c0*/  FMUL.FTZ R177, R136, c[0x0][0x23c] ;  /* 0x00008f0088b17a20 */ /* 0x000fe20000410000 */
[----:B------:R-:W2:Y:S01]  /*115d0*/  SHFL.BFLY PT, R16, R17, 0x2, 0x1f ;  /* 0x0c401f0011107f89 */ /* 0x000ea200000e0000 */
[----:B------:R-:W-:Y:S01]  /*115e0*/  LOP3.LUT R5, R235, UR25, R241, 0x96, !PT ;  /* 0x00000019eb057c12 */ /* 0x000fe2000f8e96f1 */
[--C-:B------:R-:W-:Y:S01]  /*115f0*/  FFMA.FTZ R166, R32, c[0x0][0x23c], -R179.reuse ;  /* 0x00008f0020a67a23 */ /* 0x100fe200000108b3 */
[----:B------:R-:W-:Y:S01]  /*11600*/  IADD3 R241, R241, 0x1, RZ ;  /* 0x00000001f1f17810 */ /* 0x000fe20007ffe0ff */
[----:B------:R-:W-:Y:S01]  /*11610*/  FFMA.FTZ R49, R49, c[0x0][0x23c], -R179 ;  /* 0x00008f0031317a23 */ /* 0x000fe200000108b3 */
[----:B------:R-:W-:Y:S01]  /*11620*/  FSEL R177, R177, RZ, P2 ;  /* 0x000000ffb1b17208 */ /* 0x000fe20001000000 */
[----:B------:R-:W-:Y:S01]  /*11630*/  IMAD.WIDE.U32 R172, R5, -0x326172a9, RZ ;  /* 0xcd9e8d5705ac7825 */ /* 0x000fe200078e00ff */
[----:B------:R-:W-:Y:S01]  /*11640*/  LOP3.LUT R241, R235, UR25, R241, 0x96, !PT ;  /* 0x00000019ebf17c12 */ /* 0x000fe2000f8e96f1 */
[----:B------:R-:W-:Y:S01]  /*11650*/  MUFU.EX2 R153, R153 ;  /* 0x0000009900997308 */ /* 0x000fe20000000800 */
[----:B-1----:R-:W-:Y:S01]  /*11660*/  FMNMX.FTZ R135, R135, R140, !PT ;  /* 0x0000008c87877209 */ /* 0x002fe20007810000 */
[--C-:B------:R-:W-:Y:S01]  /*11670*/  FFMA.FTZ R152, R18, c[0x0][0x23c], -R177.reuse ;  /* 0x00008f0012987a23 */ /* 0x100fe200000108b1 */
[----:B------:R-:W-:Y:S01]  /*11680*/  LOP3.LUT R248, R245, UR13, R172, 0x96, !PT ;  /* 0x0000000df5f87c12 */ /* 0x000fe2000f8e96ac */
[--C-:B------:R-:W-:Y:S01]  /*11690*/  FFMA.FTZ R156, R6, c[0x0][0x23c], -R177.reuse ;  /* 0x00008f00069c7a23 */ /* 0x100fe200000108b1 */
[C---:B------:R-:W-:Y:S01]  /*116a0*/  LOP3.LUT R6, R173.reuse, UR15, R232, 0x96, !PT ;  /* 0x0000000fad067c12 */ /* 0x040fe2000f8e96e8 */
[----:B------:R-:W1:Y:S01]  /*116b0*/  SHFL.BFLY PT, R18, R135, 0x1, 0x1f ;  /* 0x0c201f0087127f89 */ /* 0x000e6200000e0000 */
[----:B------:R-:W-:Y:S01]  /*116c0*/  LOP3.LUT R5, R173, UR15, R228, 0x96, !PT ;  /* 0x0000000fad057c12 */ /* 0x000fe2000f8e96e4 */
[----:B------:R-:W-:Y:S01]  /*116d0*/  IMAD.WIDE.U32 R248, R248, -0x2daee0ad, RZ ;  /* 0xd2511f53f8f87825 */ /* 0x000fe200078e00ff */
[----:B------:R-:W-:Y:S01]  /*116e0*/  LOP3.LUT R172, R243, UR13, R172, 0x96, !PT ;  /* 0x0000000df3ac7c12 */ /* 0x000fe2000f8e96ac */
[----:B------:R-:W-:Y:S02]  /*116f0*/  MUFU.EX2 R152, R152 ;  /* 0x0000009800987308 */ /* 0x000fe40000000800 */
[----:B------:R-:W-:Y:S01]  /*11700*/  IMAD.WIDE.U32 R168, R6, -0x2daee0ad, RZ ;  /* 0xd2511f5306a87825 */ /* 0x000fe200078e00ff */
[----:B--2---:R-:W-:Y:S03]  /*11710*/  FMNMX.FTZ R4, R17, R16, !PT ;  /* 0x0000001011047209 */ /* 0x004fe60007810000 */
[----:B------:R-:W-:Y:S01]  /*11720*/  IMAD.WIDE.U32 R238, R5, -0x2daee0ad, RZ ;  /* 0xd2511f5305ee7825 */ /* 0x000fe200078e00ff */
[----:B------:R-:W-:Y:S03]  /*11730*/  LOP3.LUT R6, R169, UR12, R230, 0x96, !PT ;  /* 0x0000000ca9067c12 */ /* 0x000fe6000f8e96e6 */
[----:B------:R-:W-:Y:S01]  /*11740*/  MUFU.EX2 R154, R154 ;  /* 0x0000009a009a7308 */ /* 0x000fe20000000800 */
[----:B------:R-:W2:Y:S01]  /*11750*/  SHFL.BFLY PT, R134, R4, 0x1, 0x1f ;  /* 0x0c201f0004867f89 */ /* 0x000ea200000e0000 */
[----:B------:R-:W-:Y:S01]  /*11760*/  LOP3.LUT R168, R249, UR10, R168, 0x96, !PT ;  /* 0x0000000af9a87c12 */ /* 0x000fe2000f8e96a8 */
[----:B------:R-:W-:Y:S01]  /*11770*/  IMAD.WIDE.U32 R172, R172, -0x2daee0ad, RZ ;  /* 0xd2511f53acac7825 */ /* 0x000fe200078e00ff */
[----:B------:R-:W-:Y:S03]  /*11780*/  LOP3.LUT R5, R239, UR12, R226, 0x96, !PT ;  /* 0x0000000cef057c12 */ /* 0x000fe6000f8e96e2 */
[--C-:B------:R-:W-:Y:S01]  /*11790*/  FFMA.FTZ R155, R7, c[0x0][0x23c], -R177.reuse ;  /* 0x00008f00079b7a23 */ /* 0x100fe200000108b1 */
[----:B------:R-:W-:Y:S01]  /*117a0*/  LOP3.LUT R238, R173, UR10, R238, 0x96, !PT ;  /* 0x0000000aadee7c12 */ /* 0x000fe2000f8e96ee */
[----:B------:R-:W-:Y:S01]  /*117b0*/  IMAD.WIDE.U32 R168, R168, -0x326172a9, RZ ;  /* 0xcd9e8d57a8a87825 */ /* 0x000fe200078e00ff */
[----:B------:R-:W-:Y:S01]  /*117c0*/  MUFU.EX2 R157, R157 ;  /* 0x0000009d009d7308 */ /* 0x000fe20000000800 */
[----:B-1----:R-:W-:Y:S02]  /*117d0*/  FMNMX.FTZ R135, R135, R18, !PT ;  /* 0x0000001287877209 */ /* 0x002fe40007810000 */
[----:B------:R-:W-:Y:S02]  /*117e0*/  IMAD.WIDE.U32 R6, R6, -0x326172a9, RZ ;  /* 0xcd9e8d5706067825 */ /* 0x000fe400078e00ff */
[C---:B------:R-:W-:Y:S02]  /*117f0*/  FSETP.NEU.FTZ.AND P2, PT, R135.reuse, -INF , PT ;  /* 0xff8000008700780b */ /* 0x040fe40003f5d000 */
[----:B------:R-:W-:Y:S01]  /*11800*/  FMUL.FTZ R170, R135, c[0x0][0x23c] ;  /* 0x00008f0087aa7a20 */ /* 0x000fe20000410000 */
[----:B------:R-:W-:Y:S01]  /*11810*/  LOP3.LUT R246, R169, UR9, R6, 0x96, !PT ;  /* 0x00000009a9f67c12 */ /* 0x000fe2000f8e9606 */
[----:B------:R-:W-:Y:S01]  /*11820*/  IMAD.WIDE.U32 R174, R5, -0x326172a9, RZ ;  /* 0xcd9e8d5705ae7825 */ /* 0x000fe200078e00ff */
[----:B------:R-:W-:Y:S01]  /*11830*/  MUFU.EX2 R156, R156 ;  /* 0x0000009c009c7308 */ /* 0x000fe20000000800 */
[----:B------:R-:W-:Y:S02]  /*11840*/  LOP3.LUT R5, R7, UR11, R244, 0x96, !PT ;  /* 0x0000000b07057c12 */ /* 0x000fe4000f8e96f4 */
[----:B------:R-:W-:Y:S01]  /*11850*/  FSEL R170, R170, RZ, P2 ;  /* 0x000000ffaaaa7208 */ /* 0x000fe20001000000 */
[----:B------:R-:W-:Y:S01]  /*11860*/  IMAD.WIDE.U32 R238, R238, -0x326172a9, RZ ;  /* 0xcd9e8d57eeee7825 */ /* 0x000fe200078e00ff */
[----:B--2---:R-:W-:Y:S02]  /*11870*/  FMNMX.FTZ R134, R4, R134, !PT ;  /* 0x0000008604867209 */ /* 0x004fe40007810000 */
[----:B------:R-:W-:Y:S01]  /*11880*/  LOP3.LUT R4, R175, UR11, R242, 0x96, !PT ;  /* 0x0000000baf047c12 */ /* 0x000fe2000f8e96f2 */
[----:B------:R-:W-:Y:S01]  /*11890*/  IMAD.WIDE.U32 R246, R246, -0x2daee0ad, RZ ;  /* 0xd2511f53f6f67825 */ /* 0x000fe200078e00ff */
[----:B------:R-:W-:Y:S01]  /*118a0*/  LOP3.LUT R174, R239, UR9, R174, 0x96, !PT ;  /* 0x00000009efae7c12 */ /* 0x000fe2000f8e96ae */
[----:B------:R-:W-:Y:S01]  /*118b0*/  MUFU.EX2 R155, R155 ;  /* 0x0000009b009b7308 */ /* 0x000fe20000000800 */
[----:B------:R-:W-:Y:S01]  /*118c0*/  FSETP.NEU.FTZ.AND P2, PT, R134, -INF , PT ;  /* 0xff8000008600780b */ /* 0x000fe20003f5d000 */
[--C-:B------:R-:W-:Y:S02]  /*118d0*/  FFMA.FTZ R163, R12, c[0x0][0x23c], -R170.reuse ;  /* 0x00008f000ca37a23 */ /* 0x100fe400000108aa */
[----:B------:R-:W-:Y:S02]  /*118e0*/  FFMA.FTZ R162, R13, c[0x0][0x23c], -R170 ;  /* 0x00008f000da27a23 */ /* 0x000fe400000108aa */
[----:B------:R-:W-:Y:S04]  /*118f0*/  IMAD.WIDE.U32 R12, R5, -0x2daee0ad, RZ ;  /* 0xd2511f53050c7825 */ /* 0x000fe800078e00ff */
[----:B------:R-:W-:Y:S01]  /*11900*/  MUFU.EX2 R163, R163 ;  /* 0x000000a300a37308 */ /* 0x000fe20000000800 */
[----:B------:R-:W-:Y:S01]  /*11910*/  LOP3.LUT R5, R247, UR6, R12, 0x96, !PT ;  /* 0x00000006f7057c12 */ /* 0x000fe2000f8e960c */
[----:B------:R-:W-:Y:S01]  /*11920*/  FMUL.FTZ R167, R134, c[0x0][0x23c] ;  /* 0x00008f0086a77a20 */ /* 0x000fe20000410000 */
[----:B------:R-:W-:Y:S01]  /*11930*/  LOP3.LUT R248, R13, UR8, R248, 0x96, !PT ;  /* 0x000000080df87c12 */ /* 0x000fe2000f8e96f8 */
[----:B------:R-:W-:Y:S03]  /*11940*/  IMAD.WIDE.U32 R174, R174, -0x2daee0ad, RZ ;  /* 0xd2511f53aeae7825 */ /* 0x000fe600078e00ff */
[----:B------:R-:W-:Y:S01]  /*11950*/  FSEL R167, R167, RZ, P2 ;  /* 0x000000ffa7a77208 */ /* 0x000fe20001000000 */
[----:B------:R-:W-:Y:S02]  /*11960*/  IMAD.WIDE.U32 R6, R4, -0x2daee0ad, RZ ;  /* 0xd2511f5304067825 */ /* 0x000fe400078e00ff */
[----:B------:R-:W1:Y:S02]  /*11970*/  MUFU.EX2 R162, R162 ;  /* 0x000000a200a27308 */ /* 0x000e640000000800 */
[----:B------:R-:W-:Y:S01]  /*11980*/  IMAD.WIDE.U32 R16, R5, -0x326172a9, RZ ;  /* 0xcd9e8d5705107825 */ /* 0x000fe200078e00ff */
[----:B------:R-:W-:Y:S02]  /*11990*/  LOP3.LUT R4, R175, UR6, R6, 0x96, !PT ;  /* 0x00000006af047c12 */ /* 0x000fe4000f8e9606 */
[----:B------:R-:W-:Y:S01]  /*119a0*/  LOP3.LUT R172, R7, UR8, R172, 0x96, !PT ;  /* 0x0000000807ac7c12 */ /* 0x000fe2000f8e96ac */
[----:B------:R-:W-:Y:S01]  /*119b0*/  FFMA.FTZ R139, R19, c[0x0][0x23c], -R177 ;  /* 0x00008f00138b7a23 */ /* 0x000fe200000108b1 */
[--C-:B------:R-:W-:Y:S01]  /*119c0*/  SHF.R.U32.HI R6, RZ, 0x10, R16.reuse ;  /* 0x00000010ff067819 */ /* 0x100fe20000011610 */
[----:B------:R-:W-:Y:S01]  /*119d0*/  IMAD.WIDE.U32 R248, R248, -0x326172a9, RZ ;  /* 0xcd9e8d57f8f87825 */ /* 0x000fe200078e00ff */
[----:B------:R-:W-:Y:S01]  /*119e0*/  SHF.R.U32.HI R143, RZ, 0x18, R16 ;  /* 0x00000018ff8f7819 */ /* 0x000fe20000011610 */
[----:B------:R-:W-:Y:S01]  /*119f0*/  MUFU.EX2 R166, R166 ;  /* 0x000000a600a67308 */ /* 0x000fe20000000800 */
[----:B------:R-:W-:Y:S01]  /*11a00*/  LOP3.LUT R12, R16, 0xffff, RZ, 0xc0, !PT ;  /* 0x0000ffff100c7812 */ /* 0x000fe200078ec0ff */
[----:B------:R-:W-:Y:S01]  /*11a10*/  FADD.FTZ R132, -R136, R132 ;  /* 0x0000008488847221 */ /* 0x000fe20000010100 */
[----:B------:R-:W-:Y:S01]  /*11a20*/  LOP3.LUT R142, R16, 0xff, RZ, 0xc0, !PT ;  /* 0x000000ff108e7812 */ /* 0x000fe200078ec0ff */
[--C-:B------:R-:W-:Y:S01]  /*11a30*/  FFMA.FTZ R159, R14, c[0x0][0x23c], -R167.reuse ;  /* 0x00008f000e9f7a23 */ /* 0x100fe200000108a7 */
[----:B------:R-:W-:Y:S01]  /*11a40*/  LOP3.LUT R6, R6, 0xff, RZ, 0xc0, !PT ;  /* 0x000000ff06067812 */ /* 0x000fe200078ec0ff */
[----:B------:R-:W-:Y:S02]  /*11a50*/  FFMA.FTZ R158, R15, c[0x0][0x23c], -R167 ;  /* 0x00008f000f9e7a23 */ /* 0x000fe400000108a7 */
[--C-:B------:R-:W-:Y:S01]  /*11a60*/  FFMA.FTZ R165, R8, c[0x0][0x23c], -R170.reuse ;  /* 0x00008f0008a57a23 */ /* 0x100fe200000108aa */
[----:B------:R-:W-:Y:S01]  /*11a70*/  PRMT R143, R6, 0x5410, R143 ;  /* 0x00005410068f7816 */ /* 0x000fe2000000008f */
[----:B------:R-:W2:Y:S01]  /*11a80*/  MUFU.EX2 R139, R139 ;  /* 0x0000008b008b7308 */ /* 0x000ea20000000800 */
[----:B------:R-:W-:Y:S01]  /*11a90*/  FFMA.FTZ R164, R9, c[0x0][0x23c], -R170 ;  /* 0x00008f0009a47a23 */ /* 0x000fe200000108aa */
[----:B------:R-:W-:Y:S01]  /*11aa0*/  SHF.R.U32.HI R8, RZ, 0x8, R12 ;  /* 0x00000008ff087819 */ /* 0x000fe2000001160c */
[--C-:B------:R-:W-:Y:S01]  /*11ab0*/  FFMA.FTZ R161, R10, c[0x0][0x23c], -R167.reuse ;  /* 0x00008f000aa17a23 */ /* 0x100fe200000108a7 */
[--C-:B------:R-:W-:Y:S01]  /*11ac0*/  HSET2.LE.AND R143, R143, R220.reuse, PT ;  /* 0x000000dc8f8f7233 */ /* 0x100fe20003803000 */
[--C-:B------:R-:W-:Y:S01]  /*11ad0*/  FFMA.FTZ R160, R11, c[0x0][0x23c], -R167.reuse ;  /* 0x00008f000ba07a23 */ /* 0x100fe200000108a7 */
[----:B------:R-:W-:Y:S01]  /*11ae0*/  PRMT R142, R142, 0x5410, R8 ;  /* 0x000054108e8e7816 */ /* 0x000fe20000000008 */
[----:B------:R-:W-:Y:S01]  /*11af0*/  IMAD.WIDE.U32 R14, R4, -0x326172a9, RZ ;  /* 0xcd9e8d57040e7825 */ /* 0x000fe200078e00ff */
[----:B------:R-:W-:Y:S02]  /*11b00*/  LOP3.LUT R4, R17, UR16, R248, 0x96, !PT ;  /* 0x0000001011047c12 */ /* 0x000fe4000f8e96f8 */
[----:B------:R-:W-:Y:S01]  /*11b10*/  MUFU.EX2 R159, R159 ;  /* 0x0000009f009f7308 */ /* 0x000fe20000000800 */
[----:B------:R-:W-:Y:S01]  /*11b20*/  FMUL.FTZ R132, R132, c[0x0][0x23c] ;  /* 0x00008f0084847a20 */ /* 0x000fe20000410000 */
[--C-:B------:R-:W-:Y:S01]  /*11b30*/  HSET2.LE.AND R142, R142, R220.reuse, PT ;  /* 0x000000dc8e8e7233 */ /* 0x100fe20003803000 */
[----:B---3--:R-:W-:Y:S01]  /*11b40*/  FMUL.FTZ R32, R133, R112 ;  /* 0x0000007085207220 */ /* 0x008fe20000410000 */
[----:B------:R-:W-:Y:S01]  /*11b50*/  LOP3.LUT R248, R249, UR7, R168, 0x96, !PT ;  /* 0x00000007f9f87c12 */ /* 0x000fe2000f8e96a8 */
[----:B------:R-:W-:Y:S01]  /*11b60*/  FFMA.FTZ R247, R47, c[0x0][0x23c], -R167 ;  /* 0x00008f002ff77a23 */ /* 0x000fe200000108a7 */
[--C-:B------:R-:W-:Y:S01]  /*11b70*/  SHF.R.U32.HI R5, RZ, 0x10, R14.reuse ;  /* 0x00000010ff057819 */ /* 0x100fe2000001160e */
[--C-:B------:R-:W-:Y:S01]  /*11b80*/  FFMA.FTZ R250, R66, c[0x0][0x23c], -R177.reuse ;  /* 0x00008f0042fa7a23 */ /* 0x100fe200000108b1 */
[----:B------:R-:W-:Y:S01]  /*11b90*/  SHF.R.U32.HI R151, RZ, 0x18, R14 ;  /* 0x00000018ff977819 */ /* 0x000fe2000001160e */
[--C-:B------:R-:W-:Y:S01]  /*11ba0*/  FFMA.FTZ R251, R67, c[0x0][0x23c], -R177.reuse ;  /* 0x00008f0043fb7a23 */ /* 0x100fe200000108b1 */
[----:B------:R-:W-:Y:S01]  /*11bb0*/  MUFU.EX2 R158, R158 ;  /* 0x0000009e009e7308 */ /* 0x000fe20000000800 */
[----:B------:R-:W-:Y:S01]  /*11bc0*/  FFMA.FTZ R35, R35, c[0x0][0x23c], -R177 ;  /* 0x00008f0023237a23 */ /* 0x000fe200000108b1 */
[C---:B------:R-:W-:Y:S01]  /*11bd0*/  LOP3.LUT R7, R14.reuse, 0xffff, RZ, 0xc0, !PT ;  /* 0x0000ffff0e077812 */ /* 0x040fe200078ec0ff */
[----:B------:R-:W-:Y:S01]  /*11be0*/  FFMA.FTZ R169, R21, c[0x0][0x23c], -R179 ;  /* 0x00008f0015a97a23 */ /* 0x000fe200000108b3 */
[----:B------:R-:W-:Y:S01]  /*11bf0*/  LOP3.LUT R150, R14, 0xff, RZ, 0xc0, !PT ;  /* 0x000000ff0e967812 */ /* 0x000fe200078ec0ff */
[----:B------:R-:W-:Y:S01]  /*11c00*/  FMUL.FTZ R21, R133, R109 ;  /* 0x0000006d85157220 */ /* 0x000fe20000410000 */
[----:B------:R-:W-:Y:S01]  /*11c10*/  SHF.R.U32.HI R7, RZ, 0x8, R7 ;  /* 0x00000008ff077819 */ /* 0x000fe20000011607 */
[----:B------:R-:W-:Y:S01]  /*11c20*/  FFMA.FTZ R168, R22, c[0x0][0x23c], -R177 ;  /* 0x00008f0016a87a23 */ /* 0x000fe200000108b1 */
[----:B------:R-:W-:Y:S01]  /*11c30*/  LOP3.LUT R6, R4, 0xffff, RZ, 0xc0, !PT ;  /* 0x0000ffff04067812 */ /* 0x000fe200078ec0ff */
[----:B------:R-:W-:Y:S01]  /*11c40*/  FFMA.FTZ R178, R29, c[0x0][0x23c], -R170 ;  /* 0x00008f001db27a23 */ /* 0x000fe200000108aa */
[----:B------:R-:W-:Y:S01]  /*11c50*/  MUFU.EX2 R165, R165 ;  /* 0x000000a500a57308 */ /* 0x000fe20000000800 */
[C---:B------:R-:W-:Y:S01]  /*11c60*/  FMUL.FTZ R96, R133.reuse, R96 ;  /* 0x0000006085607220 */ /* 0x040fe20000410000 */
[----:B------:R-:W-:Y:S01]  /*11c70*/  PRMT R150, R150, 0x5410, R7 ;  /* 0x0000541096967816 */ /* 0x000fe20000000007 */
[----:B------:R-:W-:Y:S01]  /*11c80*/  FMUL.FTZ R97, R133, R97 ;  /* 0x0000006185617220 */ /* 0x000fe20000410000 */
[----:B-1----:R-:W-:Y:S01]  /*11c90*/  F2FP.PACK_AB R7, R162, R163 ;  /* 0x000000a3a207723e */ /* 0x002fe200000000ff */
[--C-:B------:R-:W-:Y:S01]  /*11ca0*/  FFMA.FTZ R54, R54, c[0x0][0x23c], -R177.reuse ;  /* 0x00008f0036367a23 */ /* 0x100fe200000108b1 */
[----:B------:R-:W-:Y:S01]  /*11cb0*/  LOP3.LUT R5, R5, 0xff, RZ, 0xc0, !PT ;  /* 0x000000ff05057812 */ /* 0x000fe200078ec0ff */
[----:B------:R-:W-:Y:S01]  /*11cc0*/  IMAD.WIDE.U32 R172, R172, -0x326172a9, RZ ;  /* 0xcd9e8d57acac7825 */ /* 0x000fe200078e00ff */
[--C-:B------:R-:W-:Y:S01]  /*11cd0*/  HSET2.LE.AND R150, R150, R220.reuse, PT ;  /* 0x000000dc96967233 */ /* 0x100fe20003803000 */
[----:B------:R-:W-:Y:S01]  /*11ce0*/  SHF.R.U32.HI R141, RZ, 0x10, R4 ;  /* 0x00000010ff8d7819 */ /* 0x000fe20000011604 */
[----:B------:R-:W-:Y:S01]  /*11cf0*/  MUFU.EX2 R164, R164 ;  /* 0x000000a400a47308 */ /* 0x000fe20000000800 */
[----:B------:R-:W-:Y:S01]  /*11d00*/  FMUL.FTZ R16, R133, R116 ;  /* 0x0000007485107220 */ /* 0x000fe20000410000 */
[----:B------:R-:W-:Y:S01]  /*11d10*/  LOP3.LUT R149, R15, UR16, R172, 0x96, !PT ;  /* 0x000000100f957c12 */ /* 0x000fe2000f8e96ac */
[----:B------:R-:W-:Y:S01]  /*11d20*/  FFMA.FTZ R172, R23, c[0x0][0x23c], -R177 ;  /* 0x00008f0017ac7a23 */ /* 0x000fe200000108b1 */
[----:B------:R-:W-:Y:S01]  /*11d30*/  LOP3.LUT R150, R150, R7, RZ, 0xc0, !PT ;  /* 0x0000000796967212 */ /* 0x000fe200078ec0ff */
[----:B------:R-:W-:Y:S01]  /*11d40*/  FMUL.FTZ R17, R133, R117 ;  /* 0x0000007585117220 */ /* 0x000fe20000410000 */
[----:B------:R-:W-:Y:S01]  /*11d50*/  PRMT R151, R5, 0x5410, R151 ;  /* 0x0000541005977816 */ /* 0x000fe20000000097 */
[C---:B------:R-:W-:Y:S01]  /*11d60*/  FMUL.FTZ R76, R133.reuse, R76 ;  /* 0x0000004c854c7220 */ /* 0x040fe20000410000 */
[----:B------:R-:W-:Y:S01]  /*11d70*/  LOP3.LUT R140, R4, 0xff, RZ, 0xc0, !PT ;  /* 0x000000ff048c7812 */ /* 0x000fe200078ec0ff */
[----:B------:R-:W-:Y:S01]  /*11d80*/  FMUL.FTZ R77, R133, R77 ;  /* 0x0000004d854d7220 */ /* 0x000fe20000410000 */
[----:B------:R-:W-:Y:S01]  /*11d90*/  MUFU.EX2 R161, R161 ;  /* 0x000000a100a17308 */ /* 0x000fe20000000800 */
[----:B------:R-:W-:Y:S01]  /*11da0*/  FADD.FTZ R3, -R135, R3 ;  /* 0x0000000387037221 */ /* 0x000fe20000010100 */
[----:B------:R-:W-:Y:S01]  /*11db0*/  SHF.R.U32.HI R6, RZ, 0x8, R6 ;  /* 0x00000008ff067819 */ /* 0x000fe20000011606 */
[----:B------:R-:W-:Y:S01]  /*11dc0*/  FADD.FTZ R2, -R134, R2 ;  /* 0x0000000286027221 */ /* 0x000fe20000010100 */
[----:B------:R-:W-:Y:S01]  /*11dd0*/  SHF.R.U32.HI R4, RZ, 0x18, R4 ;  /* 0x00000018ff047819 */ /* 0x000fe20000011604 */
[----:B------:R-:W-:Y:S01]  /*11de0*/  FMUL.FTZ R3, R3, c[0x0][0x23c] ;  /* 0x00008f0003037a20 */ /* 0x000fe20000410000 */
[----:B------:R-:W-:Y:S01]  /*11df0*/  PRMT R140, R140, 0x5410, R6 ;  /* 0x000054108c8c7816 */ /* 0x000fe20000000006 */
[----:B------:R-:W-:Y:S01]  /*11e00*/  FMUL.FTZ R2, R2, c[0x0][0x23c] ;  /* 0x00008f0002027a20 */ /* 0x000fe20000410000 */
[----:B------:R-:W-:Y:S01]  /*11e10*/  LOP3.LUT R141, R141, 0xff, RZ, 0xc0, !PT ;  /* 0x000000ff8d8d7812 */ /* 0x000fe200078ec0ff */
[--C-:B------:R-:W-:Y:S01]  /*11e20*/  HSET2.LE.AND R151, R151, R220.reuse, PT ;  /* 0x000000dc97977233 */ /* 0x100fe20003803000 */
[----:B------:R-:W-:Y:S01]  /*11e30*/  MUFU.EX2 R160, R160 ;  /* 0x000000a000a07308 */ /* 0x000fe20000000800 */
[----:B------:R-:W-:Y:S01]  /*11e40*/  LOP3.LUT R6, R149, 0xffff, RZ, 0xc0, !PT ;  /* 0x0000ffff95067812 */ /* 0x000fe200078ec0ff */
[--C-:B------:R-:W-:Y:S01]  /*11e50*/  HSET2.LE.AND R140, R140, R220.reuse, PT ;  /* 0x000000dc8c8c7233 */ /* 0x100fe20003803000 */
[--C-:B------:R-:W-:Y:S01]  /*11e60*/  SHF.R.U32.HI R5, RZ, 0x10, R149.reuse ;  /* 0x00000010ff057819 */ /* 0x100fe20000011695 */
[----:B------:R-:W-:Y:S01]  /*11e70*/  FFMA.FTZ R25, R25, c[0x0][0x23c], -R170 ;  /* 0x00008f0019197a23 */ /* 0x000fe200000108aa */
[----:B------:R-:W-:Y:S01]  /*11e80*/  PRMT R141, R141, 0x5410, R4 ;  /* 0x000054108d8d7816 */ /* 0x000fe20000000004 */
[----:B------:R-:W-:Y:S01]  /*11e90*/  IMAD.WIDE.U32 R248, R248, -0x2daee0ad, RZ ;  /* 0xd2511f53f8f87825 */ /* 0x000fe200078e00ff */
[----:B------:R-:W-:Y:S02]  /*11ea0*/  SHF.R.U32.HI R6, RZ, 0x8, R6 ;  /* 0x00000008ff067819 */ /* 0x000fe40000011606 */
[----:B------:R-:W-:Y:S01]  /*11eb0*/  LOP3.LUT R5, R5, 0xff, RZ, 0xc0, !PT ;  /* 0x000000ff05057812 */ /* 0x000fe200078ec0ff */
[----:B------:R-:W1:Y:S01]  /*11ec0*/  MUFU.EX2 R132, R132 ;  /* 0x0000008400847308 */ /* 0x000e620000000800 */
[----:B------:R-:W-:Y:S01]  /*11ed0*/  LOP3.LUT R148, R149, 0xff, RZ, 0xc0, !PT ;  /* 0x000000ff95947812 */ /* 0x000fe200078ec0ff */
[--C-:B------:R-:W-:Y:S01]  /*11ee0*/  HSET2.LE.AND R141, R141, R220.reuse, PT ;  /* 0x000000dc8d8d7233 */ /* 0x100fe20003803000 */
[----:B------:R-:W-:Y:S01]  /*11ef0*/  SHF.R.U32.HI R149, RZ, 0x18, R149 ;  /* 0x00000018ff957819 */ /* 0x000fe20000011695 */
[----:B------:R-:W-:Y:S01]  /*11f00*/  FFMA.FTZ R171, R24, c[0x0][0x23c], -R170 ;  /* 0x00008f0018ab7a23 */ /* 0x000fe200000108aa */
[----:B------:R-:W-:Y:S01]  /*11f10*/  F2FP.PACK_AB R4, R153, R138 ;  /* 0x0000008a9904723e */ /* 0x000fe200000000ff */
[----:B------:R-:W-:Y:S01]  /*11f20*/  FFMA.FTZ R175, R27, c[0x0][0x23c], -R167 ;  /* 0x00008f001baf7a23 */ /* 0x000fe200000108a7 */
[----:B------:R-:W-:Y:S01]  /*11f30*/  PRMT R148, R148, 0x5410, R6 ;  /* 0x0000541094947816 */ /* 0x000fe20000000006 */
[----:B------:R-:W-:Y:S01]  /*11f40*/  FFMA.FTZ R176, R28, c[0x0][0x23c], -R170 ;  /* 0x00008f001cb07a23 */ /* 0x000fe200000108aa */
[----:B------:R-:W-:Y:S01]  /*11f50*/  PRMT R149, R5, 0x5410, R149 ;  /* 0x0000541005957816 */ /* 0x000fe20000000095 */
[----:B------:R-:W3:Y:S01]  /*11f60*/  MUFU.EX2 R3, R3 ;  /* 0x0000000300037308 */ /* 0x000ee20000000800 */
[----:B------:R-:W-:Y:S01]  /*11f70*/  LOP3.LUT R142, R142, R4, RZ, 0xc0, !PT ;  /* 0x000000048e8e7212 */ /* 0x000fe200078ec0ff */
[--C-:B------:R-:W-:Y:S01]  /*11f80*/  HSET2.LE.AND R148, R148, R220.reuse, PT ;  /* 0x000000dc94947233 */ /* 0x100fe20003803000 */
[----:B--2---:R-:W-:Y:S01]  /*11f90*/  F2FP.PACK_AB R6, R139, R152 ;  /* 0x000000988b06723e */ /* 0x004fe200000000ff */
[--C-:B------:R-:W-:Y:S01]  /*11fa0*/  HSET2.LE.AND R149, R149, R220.reuse, PT ;  /* 0x000000dc95957233 */ /* 0x100fe20003803000 */
[----:B------:R-:W-:Y:S01]  /*11fb0*/  F2FP.PACK_AB R5, R157, R154 ;  /* 0x0000009a9d05723e */ /* 0x000fe200000000ff */
[----:B------:R-:W-:Y:S01]  /*11fc0*/  FFMA.FTZ R240, R31, c[0x0][0x23c], -R167 ;  /* 0x00008f001ff07a23 */ /* 0x000fe200000108a7 */
[----:B------:R-:W-:Y:S01]  /*11fd0*/  F2FP.PACK_AB R4, R155, R156 ;  /* 0x0000009c9b04723e */ /* 0x000fe200000000ff */
[----:B------:R-:W-:Y:S01]  /*11fe0*/  FFMA.FTZ R239, R48, c[0x0][0x23c], -R179 ;  /* 0x00008f0030ef7a23 */ /* 0x000fe200000108b3 */
[----:B------:R-:W-:Y:S01]  /*11ff0*/  LOP3.LUT R143, R143, R6, RZ, 0xc0, !PT ;  /* 0x000000068f8f7212 */ /* 0x000fe200078ec0ff */
[----:B------:R-:W2:Y:S01]  /*12000*/  MUFU.EX2 R2, R2 ;  /* 0x0000000200027308 */ /* 0x000ea20000000800 */
[----:B------:R-:W-:Y:S01]  /*12010*/  LOP3.LUT R140, R140, R5, RZ, 0xc0, !PT ;  /* 0x000000058c8c7212 */ /* 0x000fe200078ec0ff */
[----:B------:R-:W-:Y:S01]  /*12020*/  FMUL.FTZ R88, R133, R88 ;  /* 0x0000005885587220 */ /* 0x000fe20000410000 */
[----:B------:R-:W-:Y:S01]  /*12030*/  LOP3.LUT R141, R141, R4, RZ, 0xc0, !PT ;  /* 0x000000048d8d7212 */ /* 0x000fe200078ec0ff */
[----:B-1----:R-:W-:Y:S01]  /*12040*/  FMUL.FTZ R7, R132, R131 ;  /* 0x0000008384077220 */ /* 0x002fe20000410000 */
[----:B------:R-:W-:Y:S01]  /*12050*/  F2FP.PACK_AB R6, R158, R159 ;  /* 0x0000009f9e06723e */ /* 0x000fe200000000ff */
[----:B------:R-:W-:Y:S01]  /*12060*/  FMUL.FTZ R18, R132, R118 ;  /* 0x0000007684127220 */ /* 0x000fe20000410000 */
[----:B------:R-:W-:Y:S01]  /*12070*/  F2FP.PACK_AB R5, R164, R165 ;  /* 0x000000a5a405723e */ /* 0x000fe200000000ff */
[----:B------:R-:W-:Y:S01]  /*12080*/  FMUL.FTZ R19, R132, R119 ;  /* 0x0000007784137220 */ /* 0x000fe20000410000 */
[----:B------:R-:W-:Y:S01]  /*12090*/  F2FP.PACK_AB R4, R160, R161 ;  /* 0x000000a1a004723e */ /* 0x000fe200000000ff */
[C---:B------:R-:W-:Y:S01]  /*120a0*/  FMUL.FTZ R22, R132.reuse, R110 ;  /* 0x0000006e84167220 */ /* 0x040fe20000410000 */
[----:B------:R-:W-:Y:S01]  /*120b0*/  LOP3.LUT R151, R151, R6, RZ, 0xc0, !PT ;  /* 0x0000000697977212 */ /* 0x000fe200078ec0ff */
[----:B------:R-:W-:Y:S01]  /*120c0*/  FMUL.FTZ R6, R132, R130 ;  /* 0x0000008284067220 */ /* 0x000fe20000410000 */
[----:B------:R-:W-:Y:S01]  /*120d0*/  LOP3.LUT R148, R148, R5, RZ, 0xc0, !PT ;  /* 0x0000000594947212 */ /* 0x000fe200078ec0ff */
[----:B------:R-:W-:Y:S01]  /*120e0*/  FMUL.FTZ R5, R133, R129 ;  /* 0x0000008185057220 */ /* 0x000fe20000410000 */
[----:B------:R-:W-:Y:S01]  /*120f0*/  LOP3.LUT R149, R149, R4, RZ, 0xc0, !PT ;  /* 0x0000000495957212 */ /* 0x000fe200078ec0ff */
[----:B------:R-:W-:Y:S01]  /*12100*/  FMUL.FTZ R4, R133, R128 ;  /* 0x0000008085047220 */ /* 0x000fe20000410000 */
[----:B------:R-:W-:Y:S01]  /*12110*/  LOP3.LUT R246, R249, UR17, R246, 0x96, !PT ;  /* 0x00000011f9f67c12 */ /* 0x000fe2000f8e96f6 */
[----:B------:R-:W1:Y:S01]  /*12120*/  LDSM.16.MT88.4 R128, [R186+0x6000] ;  /* 0x00600000ba80783b */ /* 0x000e620000004200 */
[C---:B------:R-:W-:Y:S01]  /*12130*/  FMUL.FTZ R23, R132.reuse, R111 ;  /* 0x0000006f84177220 */ /* 0x040fe20000410000 */
[----:B------:R-:W-:Y:S01]  /*12140*/  MUFU.EX2 R168, R168 ;  /* 0x000000a800a87308 */ /* 0x000fe20000000800 */
[----:B------:R-:W-:Y:S01]  /*12150*/  FMUL.FTZ R27, R132, R107 ;  /* 0x0000006b841b7220 */ /* 0x000fe20000410000 */
[----:B------:R-:W-:Y:S01]  /*12160*/  SHF.R.U32.HI R107, RZ, 0x10, R246 ;  /* 0x00000010ff6b7819 */ /* 0x000fe200000116f6 */
[-C--:B------:R-:W-:Y:S01]  /*12170*/  HMMA.16816.F32 R4, R140, R144.reuse, R4 ;  /* 0x000000908c04723c */ /* 0x080fe20000001804 */
[C---:B---3--:R-:W-:Y:S01]  /*12180*/  FMUL.FTZ R8, R3.reuse, R124 ;  /* 0x0000007c03087220 */ /* 0x048fe20000410000 */
[----:B------:R-:W-:Y:S01]  /*12190*/  LOP3.LUT R28, R246, 0xff, RZ, 0xc0, !PT ;  /* 0x000000fff61c7812 */ /* 0x000fe200078ec0ff */
[----:B------:R-:W-:Y:S01]  /*121a0*/  FMUL.FTZ R9, R3, R125 ;  /* 0x0000007d03097220 */ /* 0x000fe20000410000 */
[----:B------:R-:W-:Y:S01]  /*121b0*/  LOP3.LUT R29, R107, 0xff, RZ, 0xc0, !PT ;  /* 0x000000ff6b1d7812 */ /* 0x000fe200078ec0ff */
[----:B--2---:R-:W-:Y:S01]  /*121c0*/  FMUL.FTZ R10, R2, R126 ;  /* 0x0000007e020a7220 */ /* 0x004fe20000410000 */
[----:B------:R-:W-:Y:S01]  /*121d0*/  LOP3.LUT R24, R248, 0xffff, RZ, 0xc0, !PT ;  /* 0x0000fffff8187812 */ /* 0x000fe200078ec0ff */
[C---:B------:R-:W-:Y:S01]  /*121e0*/  FMUL.FTZ R11, R2.reuse, R127 ;  /* 0x0000007f020b7220 */ /* 0x040fe20000410000 */
[----:B------:R-:W-:Y:S01]  /*121f0*/  MUFU.EX2 R172, R172 ;  /* 0x000000ac00ac7308 */ /* 0x000fe20000000800 */
[----:B------:R-:W-:Y:S03]  /*12200*/  FMUL.FTZ R31, R2, R103 ;  /* 0x00000067021f7220 */ /* 0x000fe60000410000 */
[----:B------:R-:W-:Y:S01]  /*12210*/  FMUL.FTZ R98, R132, R98 ;  /* 0x0000006284627220 */ /* 0x000fe20000410000 */
[----:B------:R-:W-:Y:S01]  /*12220*/  LOP3.LUT R118, R248, 0xff, RZ, 0xc0, !PT ;  /* 0x000000fff8767812 */ /* 0x000fe200078ec0ff */
[C---:B------:R-:W-:Y:S01]  /*12230*/  HMMA.16816.F32 R8, R148.reuse, R144, R8 ;  /* 0x000000909408723c */ /* 0x040fe20000001808 */
[----:B------:R-:W-:Y:S01]  /*12240*/  FMUL.FTZ R12, R3, R120 ;  /* 0x00000078030c7220 */ /* 0x000fe20000410000 */
[----:B------:R-:W-:Y:S01]  /*12250*/  LOP3.LUT R120, R173, UR7, R238, 0x96, !PT ;  /* 0x00000007ad787c12 */ /* 0x000fe2000f8e96ee */
[----:B------:R-:W-:Y:S01]  /*12260*/  FMUL.FTZ R13, R3, R121 ;  /* 0x00000079030d7220 */ /* 0x000fe20000410000 */
[----:B------:R2:W3:Y:S01]  /*12270*/  MUFU.EX2 R145, R33 ;  /* 0x0000002100917308 */ /* 0x0004e20000000800 */
[C---:B------:R-:W-:Y:S01]  /*12280*/  FMUL.FTZ R14, R2.reuse, R122 ;  /* 0x0000007a020e7220 */ /* 0x040fe20000410000 */
[--C-:B------:R-:W-:Y:S01]  /*12290*/  SHF.R.U32.HI R122, RZ, 0x10, R248.reuse ;  /* 0x00000010ff7a7819 */ /* 0x100fe200000116f8 */
[----:B------:R-:W-:Y:S01]  /*122a0*/  FMUL.FTZ R15, R2, R123 ;  /* 0x0000007b020f7220 */ /* 0x000fe20000410000 */
[----:B------:R-:W-:Y:S01]  /*122b0*/  SHF.R.U32.HI R117, RZ, 0x18, R248 ;  /* 0x00000018ff757819 */ /* 0x000fe200000116f8 */
[----:B------:R-:W-:Y:S03]  /*122c0*/  FFMA.FTZ R144, R34, c[0x0][0x23c], -R177 ;  /* 0x00008f0022907a23 */ /* 0x000fe600000108b1 */
[----:B------:R-:W-:Y:S01]  /*122d0*/  FMUL.FTZ R34, R132, R114 ;  /* 0x0000007284227220 */ /* 0x000fe20000410000 */
[----:B------:R-:W-:Y:S01]  /*122e0*/  LOP3.LUT R122, R122, 0xff, RZ, 0xc0, !PT ;  /* 0x000000ff7a7a7812 */ /* 0x000fe200078ec0ff */
[-C--:B------:R-:W-:Y:S01]  /*122f0*/  HMMA.16816.F32 R12, R148, R146.reuse, R12 ;  /* 0x00000092940c723c */ /* 0x080fe2000000180c */
[----:B------:R-:W-:Y:S01]  /*12300*/  IMAD.WIDE.U32 R120, R120, -0x2daee0ad, RZ ;  /* 0xd2511f5378787825 */ /* 0x000fe200078e00ff */
[----:B------:R-:W-:Y:S01]  /*12310*/  MUFU.EX2 R171, R171 ;  /* 0x000000ab00ab7308 */ /* 0x000fe20000000800 */
[----:B------:R-:W-:Y:S02]  /*12320*/  PRMT R117, R122, 0x5410, R117 ;  /* 0x000054107a757816 */ /* 0x000fe40000000075 */
[----:B------:R-:W-:Y:S01]  /*12330*/  FMUL.FTZ R99, R132, R99 ;  /* 0x0000006384637220 */ /* 0x000fe20000410000 */
[----:B------:R-:W-:Y:S01]  /*12340*/  LOP3.LUT R116, R121, UR17, R174, 0x96, !PT ;  /* 0x0000001179747c12 */ /* 0x000fe2000f8e96ae */
[C---:B------:R-:W-:Y:S01]  /*12350*/  FMUL.FTZ R68, R3.reuse, R68 ;  /* 0x0000004403447220 */ /* 0x040fe20000410000 */
[C---:B------:R-:W-:Y:S01]  /*12360*/  HMMA.16816.F32 R16, R140.reuse, R146, R16 ;  /* 0x000000928c10723c */ /* 0x040fe20000001810 */
[----:B------:R-:W-:Y:S03]  /*12370*/  FMUL.FTZ R69, R3, R69 ;  /* 0x0000004503457220 */ /* 0x000fe60000410000 */
[----:B------:R4:W-:Y:S01]  /*12380*/  MUFU.EX2 R146, R35 ;  /* 0x0000002300927308 */ /* 0x0009e20000000800 */
[C---:B------:R-:W-:Y:S01]  /*12390*/  FMUL.FTZ R70, R2.reuse, R70 ;  /* 0x0000004602467220 */ /* 0x040fe20000410000 */
[----:B------:R-:W-:Y:S01]  /*123a0*/  SHF.R.U32.HI R119, RZ, 0x10, R120 ;  /* 0x00000010ff777819 */ /* 0x000fe20000011678 */
[----:B--2---:R-:W-:Y:S02]  /*123b0*/  FMUL.FTZ R33, R133, R113 ;  /* 0x0000007185217220 */ /* 0x004fe40000410000 */
[C---:B------:R-:W-:Y:S03]  /*123c0*/  FMUL.FTZ R71, R2.reuse, R71 ;  /* 0x0000004702477220 */ /* 0x040fe60000410000 */
[C---:B------:R-:W-:Y:S02]  /*123d0*/  FMUL.FTZ R72, R3.reuse, R72 ;  /* 0x0000004803487220 */ /* 0x040fe40000410000 */
[----:B------:R-:W-:Y:S01]  /*123e0*/  FMUL.FTZ R73, R3, R73 ;  /* 0x0000004903497220 */ /* 0x000fe20000410000 */
[----:B------:R2:W-:Y:S01]  /*123f0*/  MUFU.EX2 R174, R25 ;  /* 0x0000001900ae7308 */ /* 0x0005e20000000800 */
[C---:B------:R-:W-:Y:S02]  /*12400*/  FMUL.FTZ R74, R2.reuse, R74 ;  /* 0x0000004a024a7220 */ /* 0x040fe40000410000 */
[----:B------:R-:W-:Y:S02]  /*12410*/  FMUL.FTZ R75, R2, R75 ;  /* 0x0000004b024b7220 */ /* 0x000fe40000410000 */
[C---:B------:R-:W-:Y:S02]  /*12420*/  FMUL.FTZ R78, R132.reuse, R78 ;  /* 0x0000004e844e7220 */ /* 0x040fe40000410000 */
[----:B------:R-:W-:Y:S02]  /*12430*/  FMUL.FTZ R79, R132, R79 ;  /* 0x0000004f844f7220 */ /* 0x000fe40000410000 */
[----:B------:R-:W-:Y:S01]  /*12440*/  FFMA.FTZ R147, R20, c[0x0][0x23c], -R179 ;  /* 0x00008f0014937a23 */ /* 0x000fe200000108b3 */
[----:B------:R-:W-:Y:S01]  /*12450*/  MUFU.EX2 R247, R247 ;  /* 0x000000f700f77308 */ /* 0x000fe20000000800 */
[----:B------:R-:W-:Y:S02]  /*12460*/  FMUL.FTZ R20, R133, R108 ;  /* 0x0000006c85147220 */ /* 0x000fe40000410000 */
[----:B----4-:R-:W-:Y:S01]  /*12470*/  FMUL.FTZ R35, R132, R115 ;  /* 0x0000007384237220 */ /* 0x010fe20000410000 */
[----:B------:R-:W-:Y:S01]  /*12480*/  LDSM.16.MT88.4 R108, [R184+0x6000] ;  /* 0x00600000b86c783b */ /* 0x000fe20000004200 */
[C---:B------:R-:W-:Y:S02]  /*12490*/  FMUL.FTZ R80, R3.reuse, R80 ;  /* 0x0000005003507220 */ /* 0x040fe40000410000 */
[C---:B------:R-:W-:Y:S02]  /*124a0*/  FMUL.FTZ R81, R3.reuse, R81 ;  /* 0x0000005103517220 */ /* 0x040fe40000410000 */
[C---:B------:R-:W-:Y:S01]  /*124b0*/  FMUL.FTZ R82, R2.reuse, R82 ;  /* 0x0000005202527220 */ /* 0x040fe20000410000 */
[-C--:B-1----:R-:W-:Y:S01]  /*124c0*/  HMMA.16816.F32 R32, R140, R128.reuse, R32 ;  /* 0x000000808c20723c */ /* 0x082fe20000001820 */
[----:B------:R-:W-:Y:S01]  /*124d0*/  MUFU.EX2 R124, R54 ;  /* 0x00000036007c7308 */ /* 0x000fe20000000800 */
[----:B------:R-:W1:Y:S01]  /*124e0*/  LDSM.16.MT88.4 R112, [R185+0x6000] ;  /* 0x00600000b970783b */ /* 0x000e620000004200 */
[C---:B------:R-:W-:Y:S02]  /*124f0*/  FMUL.FTZ R83, R2.reuse, R83 ;  /* 0x0000005302537220 */ /* 0x040fe40000410000 */
[C---:B------:R-:W-:Y:S02]  /*12500*/  FMUL.FTZ R84, R3.reuse, R84 ;  /* 0x0000005403547220 */ /* 0x040fe40000410000 */
[C---:B------:R-:W-:Y:S01]  /*12510*/  FMUL.FTZ R85, R3.reuse, R85 ;  /* 0x0000005503557220 */ /* 0x040fe20000410000 */
[C---:B------:R-:W-:Y:S01]  /*12520*/  HMMA.16816.F32 R68, R148.reuse, R128, R68 ;  /* 0x000000809444723c */ /* 0x040fe20000001844 */
[C---:B------:R-:W-:Y:S02]  /*12530*/  FMUL.FTZ R86, R2.reuse, R86 ;  /* 0x0000005602567220 */ /* 0x040fe40000410000 */
[----:B------:R-:W-:Y:S01]  /*12540*/  MUFU.EX2 R175, R175 ;  /* 0x000000af00af7308 */ /* 0x000fe20000000800 */
[C---:B------:R-:W-:Y:S02]  /*12550*/  FMUL.FTZ R87, R2.reuse, R87 ;  /* 0x0000005702577220 */ /* 0x040fe40000410000 */
[C---:B------:R-:W-:Y:S02]  /*12560*/  FMUL.FTZ R92, R3.reuse, R92 ;  /* 0x0000005c035c7220 */ /* 0x040fe40000410000 */
[-C--:B------:R-:W-:Y:S01]  /*12570*/  HMMA.16816.F32 R72, R148, R130.reuse, R72 ;  /* 0x000000829448723c */ /* 0x080fe20000001848 */
[----:B------:R-:W-:Y:S03]  /*12580*/  FMUL.FTZ R93, R3, R93 ;  /* 0x0000005d035d7220 */ /* 0x000fe60000410000 */
[C---:B------:R-:W-:Y:S01]  /*12590*/  FMUL.FTZ R94, R2.reuse, R94 ;  /* 0x0000005e025e7220 */ /* 0x040fe20000410000 */
[----:B------:R-:W-:Y:S01]  /*125a0*/  MUFU.EX2 R176, R176 ;  /* 0x000000b000b07308 */ /* 0x000fe20000000800 */
[----:B------:R-:W-:Y:S02]  /*125b0*/  FMUL.FTZ R95, R2, R95 ;  /* 0x0000005f025f7220 */ /* 0x000fe40000410000 */
[C---:B------:R-:W-:Y:S01]  /*125c0*/  HMMA.16816.F32 R76, R140.reuse, R130, R76 ;  /* 0x000000828c4c723c */ /* 0x040fe2000000184c */
[----:B------:R-:W-:Y:S03]  /*125d0*/  FFMA.FTZ R238, R30, c[0x0][0x23c], -R167 ;  /* 0x00008f001eee7a23 */ /* 0x000fe600000108a7 */
[----:B------:R-:W-:Y:S01]  /*125e0*/  FMUL.FTZ R30, R2, R102 ;  /* 0x00000066021e7220 */ /* 0x000fe20000410000 */
[----:B---3--:R-:W-:Y:S01]  /*125f0*/  F2FP.PACK_AB R102, R145, R166 ;  /* 0x000000a69166723e */ /* 0x008fe200000000ff */
[--C-:B------:R-:W-:Y:S01]  /*12600*/  FFMA.FTZ R248, R64, c[0x0][0x23c], -R179.reuse ;  /* 0x00008f0040f87a23 */ /* 0x100fe200000108b3 */
[----:B------:R-:W-:Y:S01]  /*12610*/  MUFU.EX2 R178, R178 ;  /* 0x000000b200b27308 */ /* 0x000fe20000000800 */
[----:B------:R-:W-:Y:S04]  /*12620*/  FFMA.FTZ R249, R65, c[0x0][0x23c], -R179 ;  /* 0x00008f0041f97a23 */ /* 0x000fe800000108b3 */
[----:B------:R-:W-:Y:S02]  /*12630*/  FFMA.FTZ R173, R26, c[0x0][0x23c], -R167 ;  /* 0x00008f001aad7a23 */ /* 0x000fe400000108a7 */
[----:B------:R-:W-:Y:S01]  /*12640*/  FMUL.FTZ R26, R132, R106 ;  /* 0x0000006a841a7220 */ /* 0x000fe20000410000 */
[----:B------:R-:W-:Y:S01]  /*12650*/  LOP3.LUT R106, R246, 0xffff, RZ, 0xc0, !PT ;  /* 0x0000fffff66a7812 */ /* 0x000fe200078ec0ff */
[C---:B--2---:R-:W-:Y:S01]  /*12660*/  FMUL.FTZ R25, R133.reuse, R105 ;  /* 0x0000006985197220 */ /* 0x044fe20000410000 */
[----:B------:R-:W-:Y:S01]  /*12670*/  MUFU.EX2 R238, R238 ;  /* 0x000000ee00ee7308 */ /* 0x000fe20000000800 */
[-C--:B-1----:R-:W-:Y:S01]  /*12680*/  HMMA.16816.F32 R20, R140, R112.reuse, R20 ;  /* 0x000000708c14723c */ /* 0x082fe20000001814 */
[----:B------:R-:W-:Y:S01]  /*12690*/  SHF.R.U32.HI R106, RZ, 0x8, R106 ;  /* 0x00000008ff6a7819 */ /* 0x000fe2000001166a */
[C---:B------:R-:W-:Y:S02]  /*126a0*/  FMUL.FTZ R89, R133.reuse, R89 ;  /* 0x0000005985597220 */ /* 0x040fe40000410000 */
[----:B------:R-:W-:Y:S01]  /*126b0*/  FMUL.FTZ R90, R132, R90 ;  /* 0x0000005a845a7220 */ /* 0x000fe20000410000 */
[----:B------:R-:W-:Y:S01]  /*126c0*/  PRMT R28, R28, 0x5410, R106 ;  /* 0x000054101c1c7816 */ /* 0x000fe2000000006a */
[----:B------:R-:W-:Y:S02]  /*126d0*/  FMUL.FTZ R91, R132, R91 ;  /* 0x0000005b845b7220 */ /* 0x000fe40000410000 */
[C---:B------:R-:W-:Y:S01]  /*126e0*/  HMMA.16816.F32 R80, R148.reuse, R112, R80 ;  /* 0x000000709450723c */ /* 0x040fe20000001850 */
[----:B------:R-:W-:Y:S03]  /*126f0*/  MUFU.EX2 R173, R173 ;  /* 0x000000ad00ad7308 */ /* 0x000fe60000000800 */
[----:B------:R-:W-:Y:S02]  /*12700*/  FFMA.FTZ R252, R52, c[0x0][0x23c], -R179 ;  /* 0x00008f0034fc7a23 */ /* 0x000fe400000108b3 */
[----:B------:R-:W-:Y:S01]  /*12710*/  FFMA.FTZ R56, R56, c[0x0][0x23c], -R170 ;  /* 0x00008f0038387a23 */ /* 0x000fe200000108aa */
[C---:B------:R-:W-:Y:S01]  /*12720*/  LOP3.LUT R112, R120.reuse, 0xffff, RZ, 0xc0, !PT ;  /* 0x0000ffff78707812 */ /* 0x040fe200078ec0ff */
[-C--:B------:R-:W-:Y:S01]  /*12730*/  HMMA.16816.F32 R84, R148, R114.reuse, R84 ;  /* 0x000000729454723c */ /* 0x080fe20000001854 */
[----:B------:R-:W-:Y:S02]  /*12740*/  SHF.R.U32.HI R121, RZ, 0x8, R24 ;  /* 0x00000008ff797819 */ /* 0x000fe40000011618 */
[----:B------:R-:W1:Y:S01]  /*12750*/  MUFU.EX2 R144, R144 ;  /* 0x0000009000907308 */ /* 0x000e620000000800 */
[----:B------:R-:W-:Y:S01]  /*12760*/  FMUL.FTZ R24, R133, R104 ;  /* 0x0000006885187220 */ /* 0x000fe20000410000 */
[----:B------:R-:W-:Y:S01]  /*12770*/  SHF.R.U32.HI R104, RZ, 0x18, R120 ;  /* 0x00000018ff687819 */ /* 0x000fe20000011678 */
[----:B------:R-:W-:Y:S01]  /*12780*/  FFMA.FTZ R57, R57, c[0x0][0x23c], -R170 ;  /* 0x00008f0039397a23 */ /* 0x000fe200000108aa */
[----:B------:R-:W-:Y:S01]  /*12790*/  LOP3.LUT R113, R120, 0xff, RZ, 0xc0, !PT ;  /* 0x000000ff78717812 */ /* 0x000fe200078ec0ff */
[----:B------:R-:W-:Y:S01]  /*127a0*/  FFMA.FTZ R58, R58, c[0x0][0x23c], -R167 ;  /* 0x00008f003a3a7a23 */ /* 0x000fe200000108a7 */
[----:B------:R-:W-:Y:S02]  /*127b0*/  SHF.R.U32.HI R105, RZ, 0x8, R112 ;  /* 0x00000008ff697819 */ /* 0x000fe40000011670 */
[C---:B------:R-:W-:Y:S01]  /*127c0*/  HMMA.16816.F32 R24, R140.reuse, R114, R24 ;  /* 0x000000728c18723c */ /* 0x040fe20000001818 */
[----:B------:R-:W-:Y:S01]  /*127d0*/  PRMT R112, R118, 0x5410, R121 ;  /* 0x0000541076707816 */ /* 0x000fe20000000079 */
[----:B------:R-:W2:Y:S01]  /*127e0*/  MUFU.EX2 R240, R240 ;  /* 0x000000f000f07308 */ /* 0x000ea20000000800 */
[----:B------:R-:W-:Y:S01]  /*127f0*/  SHF.R.U32.HI R118, RZ, 0x18, R246 ;  /* 0x00000018ff767819 */ /* 0x000fe200000116f6 */
[----:B------:R-:W-:Y:S01]  /*12800*/  FFMA.FTZ R246, R46, c[0x0][0x23c], -R167 ;  /* 0x00008f002ef67a23 */ /* 0x000fe200000108a7 */
[----:B------:R-:W-:Y:S01]  /*12810*/  PRMT R113, R113, 0x5410, R105 ;  /* 0x0000541071717816 */ /* 0x000fe20000000069 */
[--C-:B------:R-:W-:Y:S01]  /*12820*/  HSET2.LE.AND R112, R112, R220.reuse, PT ;  /* 0x000000dc70707233 */ /* 0x100fe20003803000 */
[----:B------:R-:W-:Y:S01]  /*12830*/  LOP3.LUT R105, R116, 0xffff, RZ, 0xc0, !PT ;  /* 0x0000ffff74697812 */ /* 0x000fe200078ec0ff */
[-C--:B------:R-:W-:Y:S01]  /*12840*/  HMMA.16816.F32 R88, R140, R108.reuse, R88 ;  /* 0x0000006c8c58723c */ /* 0x080fe20000001858 */
[----:B------:R-:W-:Y:S03]  /*12850*/  LOP3.LUT R114, R119, 0xff, RZ, 0xc0, !PT ;  /* 0x000000ff77727812 */ /* 0x000fe600078ec0ff */
[----:B------:R-:W-:Y:S01]  /*12860*/  SHF.R.U32.HI R105, RZ, 0x8, R105 ;  /* 0x00000008ff697819 */ /* 0x000fe20000011669 */
[----:B------:R-:W-:Y:S01]  /*12870*/  MUFU.EX2 R246, R246 ;  /* 0x000000f600f67308 */ /* 0x000fe20000000800 */
[----:B------:R-:W-:Y:S01]  /*12880*/  PRMT R114, R114, 0x5410, R104 ;  /* 0x0000541072727816 */ /* 0x000fe20000000068 */
[----:B------:R-:W-:Y:S01]  /*12890*/  FFMA.FTZ R59, R59, c[0x0][0x23c], -R167 ;  /* 0x00008f003b3b7a23 */ /* 0x000fe200000108a7 */
[C---:B------:R-:W-:Y:S01]  /*128a0*/  HMMA.16816.F32 R92, R148.reuse, R108, R92 ;  /* 0x0000006c945c723c */ /* 0x040fe2000000185c */
[----:B------:R-:W-:Y:S03]  /*128b0*/  LOP3.LUT R115, R116, 0xff, RZ, 0xc0, !PT ;  /* 0x000000ff74737812 */ /* 0x000fe600078ec0ff */
[----:B------:R-:W-:Y:S01]  /*128c0*/  PRMT R118, R29, 0x5410, R118 ;  /* 0x000054101d767816 */ /* 0x000fe20000000076 */
[----:B------:R-:W-:Y:S01]  /*128d0*/  FFMA.FTZ R60, R60, c[0x0][0x23c], -R170 ;  /* 0x00008f003c3c7a23 */ /* 0x000fe200000108aa */
[--C-:B------:R-:W-:Y:S01]  /*128e0*/  SHF.R.U32.HI R29, RZ, 0x10, R116.reuse ;  /* 0x00000010ff1d7819 */ /* 0x100fe20000011674 */
[----:B------:R-:W-:Y:S01]  /*128f0*/  MUFU.EX2 R147, R147 ;  /* 0x0000009300937308 */ /* 0x000fe20000000800 */
[----:B------:R-:W-:Y:S01]  /*12900*/  PRMT R115, R115, 0x5410, R105 ;  /* 0x0000541073737816 */ /* 0x000fe20000000069 */
[--C-:B------:R-:W-:Y:S01]  /*12910*/  HSET2.LE.AND R108, R28, R220.reuse, PT ;  /* 0x000000dc1c6c7233 */ /* 0x100fe20003803000 */
[----:B------:R-:W3:Y:S02]  /*12920*/  LDSM.16.MT88.4 R104, [R188+0x6800] ;  /* 0x00680000bc68783b */ /* 0x000ee40000004200 */
[----:B------:R-:W-:Y:S01]  /*12930*/  FMUL.FTZ R28, R3, R100 ;  /* 0x00000064031c7220 */ /* 0x000fe20000410000 */
[----:B------:R-:W-:Y:S01]  /*12940*/  SHF.R.U32.HI R119, RZ, 0x18, R116 ;  /* 0x00000018ff777819 */ /* 0x000fe20000011674 */
[--C-:B------:R-:W-:Y:S01]  /*12950*/  HSET2.LE.AND R109, R117, R220.reuse, PT ;  /* 0x000000dc756d7233 */ /* 0x100fe20003803000 */
[----:B------:R-:W-:Y:S01]  /*12960*/  LOP3.LUT R116, R29, 0xff, RZ, 0xc0, !PT ;  /* 0x000000ff1d747812 */ /* 0x000fe200078ec0ff */
[----:B------:R-:W-:Y:S01]  /*12970*/  FMUL.FTZ R29, R3, R101 ;  /* 0x00000065031d7220 */ /* 0x000fe20000410000 */
[----:B------:R-:W4:Y:S01]  /*12980*/  MUFU.EX2 R169, R169 ;  /* 0x000000a900a97308 */ /* 0x000f220000000800 */
[--C-:B------:R-:W-:Y:S01]  /*12990*/  HSET2.LE.AND R101, R118, R220.reuse, PT ;  /* 0x000000dc76657233 */ /* 0x100fe20003803000 */
[----:B------:R-:W-:Y:S01]  /*129a0*/  PRMT R116, R116, 0x5410, R119 ;  /* 0x0000541074747816 */ /* 0x000fe20000000077 */
[--C-:B------:R-:W-:Y:S01]  /*129b0*/  HSET2.LE.AND R48, R115, R220.reuse, PT ;  /* 0x000000dc73307233 */ /* 0x100fe20003803000 */
[----:B------:R-:W-:Y:S01]  /*129c0*/  LOP3.LUT R102, R112, R102, RZ, 0xc0, !PT ;  /* 0x0000006670667212 */ /* 0x000fe200078ec0ff */
[----:B------:R-:W-:Y:S01]  /*129d0*/  FFMA.FTZ R62, R62, c[0x0][0x23c], -R167 ;  /* 0x00008f003e3e7a23 */ /* 0x000fe200000108a7 */
[-C--:B------:R-:W-:Y:S01]  /*129e0*/  HMMA.16816.F32 R28, R148, R110.reuse, R28 ;  /* 0x0000006e941c723c */ /* 0x080fe2000000181c */
[----:B-1----:R-:W-:Y:S01]  /*129f0*/  F2FP.PACK_AB R103, R146, R144 ;  /* 0x000000909267723e */ /* 0x002fe200000000ff */
[----:B------:R-:W-:Y:S01]  /*12a00*/  FFMA.FTZ R154, R133, R225, R154 ;  /* 0x000000e1859a7223 */ /* 0x000fe2000001009a */
[----:B--2---:R-:W-:Y:S01]  /*12a10*/  F2FP.PACK_AB R112, R240, R238 ;  /* 0x000000eef070723e */ /* 0x004fe200000000ff */
[----:B------:R1:W-:Y:S01]  /*12a20*/  MUFU.EX2 R148, R49 ;  /* 0x0000003100947308 */ /* 0x0003e20000000800 */
[----:B------:R-:W-:Y:S01]  /*12a30*/  LOP3.LUT R103, R109, R103, RZ, 0xc0, !PT ;  /* 0x000000676d677212 */ /* 0x000fe200078ec0ff */
[----:B------:R-:W-:Y:S01]  /*12a40*/  FFMA.FTZ R156, R132, R224, R156 ;  /* 0x000000e0849c7223 */ /* 0x000fe2000001009c */
[----:B------:R-:W-:Y:S01]  /*12a50*/  F2FP.PACK_AB R109, R172, R168 ;  /* 0x000000a8ac6d723e */ /* 0x000fe200000000ff */
[----:B------:R-:W-:Y:S01]  /*12a60*/  HMMA.16816.F32 R96, R140, R110, R96 ;  /* 0x0000006e8c60723c */ /* 0x000fe20000001860 */
[--C-:B------:R-:W-:Y:S03]  /*12a70*/  FFMA.FTZ R149, R50, c[0x0][0x23c], -R177.reuse ;  /* 0x00008f0032957a23 */ /* 0x100fe600000108b1 */
[----:B------:R-:W-:Y:S01]  /*12a80*/  LOP3.LUT R101, R101, R109, RZ, 0xc0, !PT ;  /* 0x0000006d65657212 */ /* 0x000fe200078ec0ff */
[--C-:B------:R-:W-:Y:S01]  /*12a90*/  FFMA.FTZ R150, R39, c[0x0][0x23c], -R177.reuse ;  /* 0x00008f0027967a23 */ /* 0x100fe200000108b1 */
[----:B------:R-:W-:Y:S01]  /*12aa0*/  F2FP.PACK_AB R50, R175, R173 ;  /* 0x000000adaf32723e */ /* 0x000fe200000000ff */
[----:B------:R-:W-:Y:S01]  /*12ab0*/  FFMA.FTZ R140, R51, c[0x0][0x23c], -R177 ;  /* 0x00008f00338c7a23 */ /* 0x000fe200000108b1 */
[--C-:B------:R-:W-:Y:S01]  /*12ac0*/  HSET2.LE.AND R51, R114, R220.reuse, PT ;  /* 0x000000dc72337233 */ /* 0x100fe20003803000 */
[--C-:B------:R-:W-:Y:S01]  /*12ad0*/  FFMA.FTZ R141, R36, c[0x0][0x23c], -R179.reuse ;  /* 0x00008f00248d7a23 */ /* 0x100fe200000108b3 */
[----:B------:R-:W-:Y:S02]  /*12ae0*/  MUFU.EX2 R239, R239 ;  /* 0x000000ef00ef7308 */ /* 0x000fe40000000800 */
[----:B----4-:R-:W-:Y:S01]  /*12af0*/  F2FP.PACK_AB R100, R169, R147 ;  /* 0x00000093a964723e */ /* 0x010fe200000000ff */
[----:B------:R-:W-:Y:S01]  /*12b00*/  FFMA.FTZ R142, R37, c[0x0][0x23c], -R179 ;  /* 0x00008f00258e7a23 */ /* 0x000fe200000108b3 */
[----:B------:R-:W-:Y:S01]  /*12b10*/  LOP3.LUT R51, R51, R112, RZ, 0xc0, !PT ;  /* 0x0000007033337212 */ /* 0x000fe200078ec0ff */
[--C-:B------:R-:W-:Y:S01]  /*12b20*/  FFMA.FTZ R143, R38, c[0x0][0x23c], -R177.reuse ;  /* 0x00008f00268f7a23 */ /* 0x100fe200000108b1 */
[----:B------:R-:W-:Y:S01]  /*12b30*/  LOP3.LUT R100, R108, R100, RZ, 0xc0, !PT ;  /* 0x000000646c647212 */ /* 0x000fe200078ec0ff */
[----:B------:R-:W-:Y:S01]  /*12b40*/  FFMA.FTZ R177, R55, c[0x0][0x23c], -R177 ;  /* 0x00008f0037b17a23 */ /* 0x000fe200000108b1 */
[----:B------:R-:W-:Y:S01]  /*12b50*/  F2FP.PACK_AB R108, R174, R171 ;  /* 0x000000abae6c723e */ /* 0x000fe200000000ff */
[----:B------:R-:W-:Y:S01]  /*12b60*/  FFMA.FTZ R151, R40, c[0x0][0x23c], -R170 ;  /* 0x00008f0028977a23 */ /* 0x000fe200000108aa */
[--C-:B-1----:R-:W-:Y:S01]  /*12b70*/  HSET2.LE.AND R49, R116, R220.reuse, PT ;  /* 0x000000dc74317233 */ /* 0x102fe20003803000 */
[----:B------:R-:W-:Y:S01]  /*12b80*/  MUFU.EX2 R143, R143 ;  /* 0x0000008f008f7308 */ /* 0x000fe20000000800 */
[----:B------:R-:W-:Y:S01]  /*12b90*/  LOP3.LUT R48, R48, R108, RZ, 0xc0, !PT ;  /* 0x0000006c30307212 */ /* 0x000fe200078ec0ff */
[-C--:B---3--:R-:W-:Y:S01]  /*12ba0*/  HMMA.16816.F32 R4, R100, R104.reuse, R4 ;  /* 0x000000686404723c */ /* 0x088fe20000001804 */
[----:B------:R-:W1:Y:S01]  /*12bb0*/  LDSM.16.MT88.4 R108, [R186+0x6800] ;  /* 0x00680000ba6c783b */ /* 0x000e620000004200 */
[----:B------:R-:W-:Y:S01]  /*12bc0*/  LOP3.LUT R49, R49, R50, RZ, 0xc0, !PT ;  /* 0x0000003231317212 */ /* 0x000fe200078ec0ff */
[--C-:B------:R-:W-:Y:S01]  /*12bd0*/  HSET2.LE.AND R50, R113, R220.reuse, PT ;  /* 0x000000dc71327233 */ /* 0x100fe20003803000 */
[----:B------:R-:W-:Y:S01]  /*12be0*/  F2FP.PACK_AB R113, R178, R176 ;  /* 0x000000b0b271723e */ /* 0x000fe200000000ff */
[----:B------:R-:W-:Y:S02]  /*12bf0*/  FFMA.FTZ R179, R53, c[0x0][0x23c], -R179 ;  /* 0x00008f0035b37a23 */ /* 0x000fe400000108b3 */
[----:B------:R-:W-:Y:S01]  /*12c00*/  FFMA.FTZ R165, R3, R223, R165 ;  /* 0x000000df03a57223 */ /* 0x000fe200000100a5 */
[----:B------:R-:W-:Y:S01]  /*12c10*/  LOP3.LUT R50, R50, R113, RZ, 0xc0, !PT ;  /* 0x0000007132327212 */ /* 0x000fe200078ec0ff */
[----:B------:R-:W-:Y:S03]  /*12c20*/  MUFU.EX2 R150, R150 ;  /* 0x0000009600967308 */ /* 0x000fe60000000800 */
[----:B------:R-:W-:Y:S02]  /*12c30*/  FFMA.FTZ R161, R2, R222, R161 ;  /* 0x000000de02a17223 */ /* 0x000fe400000100a1 */
[----:B------:R-:W-:Y:S01]  /*12c40*/  FADD.FTZ R154, R157, R154 ;  /* 0x0000009a9d9a7221 */ /* 0x000fe20000010000 */
[C---:B------:R-:W-:Y:S01]  /*12c50*/  HMMA.16816.F32 R8, R48.reuse, R104, R8 ;  /* 0x000000683008723c */ /* 0x040fe20000001808 */
[----:B------:R-:W-:Y:S02]  /*12c60*/  FADD.FTZ R156, R155, R156 ;  /* 0x0000009c9b9c7221 */ /* 0x000fe40000010000 */
[----:B------:R-:W-:Y:S01]  /*12c70*/  FADD.FTZ R165, R164, R165 ;  /* 0x000000a5a4a57221 */ /* 0x000fe20000010000 */
[----:B------:R-:W-:Y:S01]  /*12c80*/  MUFU.EX2 R141, R141 ;  /* 0x0000008d008d7308 */ /* 0x000fe20000000800 */
[----:B------:R-:W-:Y:S02]  /*12c90*/  FADD.FTZ R161, R160, R161 ;  /* 0x000000a1a0a17221 */ /* 0x000fe40000010000 */
[----:B------:R-:W-:Y:S01]  /*12ca0*/  IMAD.WIDE.U32 R104, R241, -0x326172a9, RZ ;  /* 0xcd9e8d57f1687825 */ /* 0x000fe200078e00ff */
[-C--:B------:R-:W-:Y:S04]  /*12cb0*/  HMMA.16816.F32 R12, R48, R106.reuse, R12 ;  /* 0x0000006a300c723c */ /* 0x080fe8000000180c */
[----:B------:R-:W-:Y:S01]  /*12cc0*/  LOP3.LUT R116, R105, UR15, R232, 0x96, !PT ;  /* 0x0000000f69747c12 */ /* 0x000fe2000f8e96e8 */
[----:B------:R-:W-:Y:S01]  /*12cd0*/  FFMA.FTZ R241, R41, c[0x0][0x23c], -R170 ;  /* 0x00008f0029f17a23 */ /* 0x000fe200000108aa */
[----:B------:R-:W-:Y:S01]  /*12ce0*/  LOP3.LUT R118, R245, UR13, R104, 0x96, !PT ;  /* 0x0000000df5767c12 */ /* 0x000fe2000f8e9668 */
[----:B------:R-:W-:Y:S01]  /*12cf0*/  MUFU.EX2 R142, R142 ;  /* 0x0000008e008e7308 */ /* 0x000fe20000000800 */
[C---:B------:R-:W-:Y:S01]  /*12d00*/  HMMA.16816.F32 R16, R100.reuse, R106, R16 ;  /* 0x0000006a6410723c */ /* 0x040fe20000001810 */
[----:B------:R-:W-:Y:S03]  /*12d10*/  LOP3.LUT R37, R105, UR15, R228, 0x96, !PT ;  /* 0x0000000f69257c12 */ /* 0x000fe6000f8e96e4 */
[----:B------:R-:W-:Y:S01]  /*12d20*/  LOP3.LUT R36, R243, UR13, R104, 0x96, !PT ;  /* 0x0000000df3247c12 */ /* 0x000fe2000f8e9668 */
[----:B------:R-:W-:Y:S01]  /*12d30*/  IMAD.WIDE.U32 R116, R116, -0x2daee0ad, RZ ;  /* 0xd2511f5374747825 */ /* 0x000fe200078e00ff */
[----:B------:R-:W2:Y:S03]  /*12d40*/  LDSM.16.MT88.4 R104, [R185+0x6800] ;  /* 0x00680000b968783b */ /* 0x000ea60000004200 */
[----:B------:R-:W-:Y:S01]  /*12d50*/  IMAD.WIDE.U32 R112, R37, -0x2daee0ad, RZ ;  /* 0xd2511f5325707825 */ /* 0x000fe200078e00ff */
[-C--:B-1----:R-:W-:Y:S01]  /*12d60*/  HMMA.16816.F32 R32, R100, R108.reuse, R32 ;  /* 0x0000006c6420723c */ /* 0x082fe20000001820 */
[----:B------:R-:W-:Y:S01]  /*12d70*/  MUFU.EX2 R151, R151 ;  /* 0x0000009700977308 */ /* 0x000fe20000000800 */
[----:B------:R-:W-:Y:S01]  /*12d80*/  LOP3.LUT R38, R117, UR12, R230, 0x96, !PT ;  /* 0x0000000c75267c12 */ /* 0x000fe2000f8e96e6 */
[----:B------:R-:W-:Y:S04]  /*12d90*/  IMAD.WIDE.U32 R36, R36, -0x2daee0ad, RZ ;  /* 0xd2511f5324247825 */ /* 0x000fe800078e00ff */
[----:B------:R-:W-:Y:S01]  /*12da0*/  IMAD.WIDE.U32 R118, R118, -0x2daee0ad, RZ ;  /* 0xd2511f5376767825 */ /* 0x000fe200078e00ff */
[C---:B------:R-:W-:Y:S01]  /*12db0*/  HMMA.16816.F32 R68, R48.reuse, R108, R68 ;  /* 0x0000006c3044723c */ /* 0x040fe20000001844 */
[----:B------:R-:W-:Y:S02]  /*12dc0*/  LOP3.LUT R112, R37, UR10, R112, 0x96, !PT ;  /* 0x0000000a25707c12 */ /* 0x000fe4000f8e9670 */
[----:B------:R-:W1:Y:S01]  /*12dd0*/  MUFU.EX2 R241, R241 ;  /* 0x000000f100f17308 */ /* 0x000e620000000800 */
[----:B------:R-:W-:Y:S01]  /*12de0*/  IMAD.WIDE.U32 R114, R38, -0x326172a9, RZ ;  /* 0xcd9e8d5726727825 */ /* 0x000fe200078e00ff */
[----:B------:R-:W-:Y:S02]  /*12df0*/  LOP3.LUT R38, R113, UR12, R226, 0x96, !PT ;  /* 0x0000000c71267c12 */ /* 0x000fe4000f8e96e2 */
[----:B------:R-:W-:Y:S01]  /*12e00*/  LOP3.LUT R116, R119, UR10, R116, 0x96, !PT ;  /* 0x0000000a77747c12 */ /* 0x000fe2000f8e9674 */
        /* <DEDUP_REMOVED lines=12> */
[----:B------:R-:W3:Y:S01]  /*12ed0*/  MUFU.EX2 R140, R140 ;  /* 0x0000008c008c7308 */ /* 0x000ee20000000800 */
[-C--:B--2---:R-:W-:Y:S02]  /*12ee0*/  HMMA.16816.F32 R20, R100, R104.reuse, R20 ;  /* 0x000000686414723c */ /* 0x084fe40000001814 */
[----:B------:R-:W-:Y:S01]  /*12ef0*/  IMAD.WIDE.U32 R108, R108, -0x2daee0ad, RZ ;  /* 0xd2511f536c6c7825 */ /* 0x000fe200078e00ff */
[----:B------:R-:W-:Y:S02]  /*12f00*/  LOP3.LUT R41, R121, UR8, R36, 0x96, !PT ;  /* 0x0000000879297c12 */ /* 0x000fe4000f8e9624 */
[----:B------:R-:W2:Y:S01]  /*12f10*/  LDSM.16.MT88.4 R36, [R184+0x6800] ;  /* 0x00680000b824783b */ /* 0x000ea20000004200 */
[----:B------:R-:W-:Y:S01]  /*12f20*/  IMAD.WIDE.U32 R114, R114, -0x2daee0ad, RZ ;  /* 0xd2511f5372727825 */ /* 0x000fe200078e00ff */
[----:B------:R-:W-:Y:S01]  /*12f30*/  LOP3.LUT R113, R245, UR8, R118, 0x96, !PT ;  /* 0x00000008f5717c12 */ /* 0x000fe2000f8e9676 */
[C---:B------:R-:W-:Y:S01]  /*12f40*/  HMMA.16816.F32 R80, R48.reuse, R104, R80 ;  /* 0x000000683050723c */ /* 0x040fe20000001850 */
[----:B------:R-:W-:Y:S01]  /*12f50*/  LOP3.LUT R120, R109, UR6, R120, 0x96, !PT ;  /* 0x000000066d787c12 */ /* 0x000fe2000f8e9678 */
[----:B------:R-:W-:Y:S02]  /*12f60*/  MUFU.EX2 R248, R248 ;  /* 0x000000f800f87308 */ /* 0x000fe40000000800 */
[----:B------:R-:W-:Y:S01]  /*12f70*/  LOP3.LUT R40, R115, UR6, R244, 0x96, !PT ;  /* 0x0000000673287c12 */ /* 0x000fe2000f8e96f4 */
[----:B------:R-:W-:Y:S01]  /*12f80*/  IMAD.WIDE.U32 R110, R113, -0x326172a9, RZ ;  /* 0xcd9e8d57716e7825 */ /* 0x000fe200078e00ff */
[----:B-1----:R-:W-:Y:S02]  /*12f90*/  F2FP.PACK_AB R65, R241, R151 ;  /* 0x00000097f141723e */ /* 0x002fe400000000ff */
[-C--:B------:R-:W-:Y:S01]  /*12fa0*/  HMMA.16816.F32 R84, R48, R106.reuse, R84 ;  /* 0x0000006a3054723c */ /* 0x080fe20000001854 */
[----:B------:R-:W-:Y:S03]  /*12fb0*/  IMAD.WIDE.U32 R118, R40, -0x326172a9, RZ ;  /* 0xcd9e8d5728767825 */ /* 0x000fe600078e00ff */
[----:B------:R-:W-:Y:S01]  /*12fc0*/  MUFU.EX2 R249, R249 ;  /* 0x000000f900f97308 */ /* 0x000fe20000000800 */
[----:B------:R-:W-:Y:S01]  /*12fd0*/  IMAD.WIDE.U32 R120, R120, -0x326172a9, RZ ;  /* 0xcd9e8d5778787825 */ /* 0x000fe200078e00ff */
[----:B------:R-:W-:Y:S02]  /*12fe0*/  LOP3.LUT R113, R118, 0xffff, RZ, 0xc0, !PT ;  /* 0x0000ffff76717812 */ /* 0x000fe400078ec0ff */
[C---:B------:R-:W-:Y:S01]  /*12ff0*/  HMMA.16816.F32 R24, R100.reuse, R106, R24 ;  /* 0x0000006a6418723c */ /* 0x040fe20000001818 */
[----:B------:R-:W-:Y:S03]  /*13000*/  IMAD.WIDE.U32 R104, R41, -0x326172a9, RZ ;  /* 0xcd9e8d5729687825 */ /* 0x000fe600078e00ff */
[--C-:B------:R-:W-:Y:S01]  /*13010*/  SHF.R.U32.HI R115, RZ, 0x10, R118.reuse ;  /* 0x00000010ff737819 */ /* 0x100fe20000011676 */
[--C-:B------:R-:W-:Y:S01]  /*13020*/  FFMA.FTZ R242, R42, c[0x0][0x23c], -R167.reuse ;  /* 0x00008f002af27a23 */ /* 0x100fe200000108a7 */
[----:B------:R-:W-:Y:S01]  /*13030*/  LOP3.LUT R42, R118, 0xff, RZ, 0xc0, !PT ;  /* 0x000000ff762a7812 */ /* 0x000fe200078ec0ff */
[--C-:B------:R-:W-:Y:S01]  /*13040*/  FFMA.FTZ R243, R43, c[0x0][0x23c], -R167.reuse ;  /* 0x00008f002bf37a23 */ /* 0x100fe200000108a7 */
[----:B------:R-:W-:Y:S01]  /*13050*/  SHF.R.U32.HI R43, RZ, 0x18, R118 ;  /* 0x00000018ff2b7819 */ /* 0x000fe20000011676 */
[--C-:B------:R-:W-:Y:S01]  /*13060*/  FFMA.FTZ R244, R44, c[0x0][0x23c], -R170.reuse ;  /* 0x00008f002cf47a23 */ /* 0x100fe200000108aa */
[----:B------:R-:W-:Y:S02]  /*13070*/  MUFU.EX2 R250, R250 ;  /* 0x000000fa00fa7308 */ /* 0x000fe40000000800 */
[----:B------:R-:W-:Y:S01]  /*13080*/  LOP3.LUT R118, R120, 0xffff, RZ, 0xc0, !PT ;  /* 0x0000ffff78767812 */ /* 0x000fe200078ec0ff */
[----:B------:R-:W-:Y:S01]  /*13090*/  FFMA.FTZ R245, R45, c[0x0][0x23c], -R170 ;  /* 0x00008f002df57a23 */ /* 0x000fe200000108aa */
[----:B------:R-:W-:Y:S01]  /*130a0*/  LOP3.LUT R40, R119, UR16, R110, 0x96, !PT ;  /* 0x0000001077287c12 */ /* 0x000fe2000f8e966e */
[----:B------:R-:W-:Y:S01]  /*130b0*/  FFMA.FTZ R170, R61, c[0x0][0x23c], -R170 ;  /* 0x00008f003daa7a23 */ /* 0x000fe200000108aa */
[----:B------:R-:W-:Y:S01]  /*130c0*/  SHF.R.U32.HI R44, RZ, 0x8, R118 ;  /* 0x00000008ff2c7819 */ /* 0x000fe20000011676 */
[----:B------:R-:W-:Y:S01]  /*130d0*/  FFMA.FTZ R167, R63, c[0x0][0x23c], -R167 ;  /* 0x00008f003fa77a23 */ /* 0x000fe200000108a7 */
[----:B------:R-:W-:Y:S01]  /*130e0*/  LOP3.LUT R41, R121, UR16, R104, 0x96, !PT ;  /* 0x0000001079297c12 */ /* 0x000fe2000f8e9668 */
[----:B------:R-:W-:Y:S01]  /*130f0*/  FADD.FTZ R154, R138, R154 ;  /* 0x0000009a8a9a7221 */ /* 0x000fe20000010000 */
[-C--:B--2---:R-:W-:Y:S01]  /*13100*/  HMMA.16816.F32 R88, R100, R36.reuse, R88 ;  /* 0x000000246458723c */ /* 0x084fe20000001858 */
[----:B------:R-:W-:Y:S01]  /*13110*/  LOP3.LUT R110, R120, 0xff, RZ, 0xc0, !PT ;  /* 0x000000ff786e7812 */ /* 0x000fe200078ec0ff */
[----:B------:R-:W-:Y:S01]  /*13120*/  MUFU.EX2 R242, R242 ;  /* 0x000000f200f27308 */ /* 0x000fe20000000800 */
[----:B------:R-:W-:Y:S01]  /*13130*/  SHF.R.U32.HI R117, RZ, 0x10, R120 ;  /* 0x00000010ff757819 */ /* 0x000fe20000011678 */
[----:B------:R-:W-:Y:S01]  /*13140*/  FADD.FTZ R156, R152, R156 ;  /* 0x0000009c989c7221 */ /* 0x000fe20000010000 */
[----:B------:R-:W-:Y:S01]  /*13150*/  LOP3.LUT R45, R40, 0xffff, RZ, 0xc0, !PT ;  /* 0x0000ffff282d7812 */ /* 0x000fe200078ec0ff */
[----:B------:R-:W-:Y:S01]  /*13160*/  FADD.FTZ R165, R163, R165 ;  /* 0x000000a5a3a57221 */ /* 0x000fe20000010000 */
[----:B------:R-:W-:Y:S01]  /*13170*/  PRMT R110, R110, 0x5410, R44 ;  /* 0x000054106e6e7816 */ /* 0x000fe2000000002c */
[C---:B------:R-:W-:Y:S01]  /*13180*/  HMMA.16816.F32 R92, R48.reuse, R36, R92 ;  /* 0x00000024305c723c */ /* 0x040fe2000000185c */
[----:B------:R-:W-:Y:S03]  /*13190*/  SHF.R.U32.HI R44, RZ, 0x10, R41 ;  /* 0x00000010ff2c7819 */ /* 0x000fe60000011629 */
[----:B------:R-:W-:Y:S01]  /*131a0*/  SHF.R.U32.HI R113, RZ, 0x8, R113 ;  /* 0x00000008ff717819 */ /* 0x000fe20000011671 */
[----:B------:R-:W1:Y:S01]  /*131b0*/  MUFU.EX2 R243, R243 ;  /* 0x000000f300f37308 */ /* 0x000e620000000800 */
[----:B------:R-:W-:Y:S01]  /*131c0*/  LOP3.LUT R115, R115, 0xff, RZ, 0xc0, !PT ;  /* 0x000000ff73737812 */ /* 0x000fe200078ec0ff */
[----:B------:R-:W-:Y:S01]  /*131d0*/  FADD.FTZ R161, R159, R161 ;  /* 0x000000a19fa17221 */ /* 0x000fe20000010000 */
[-C--:B------:R-:W-:Y:S01]  /*131e0*/  HMMA.16816.F32 R28, R48, R38.reuse, R28 ;  /* 0x00000026301c723c */ /* 0x080fe2000000181c */
[----:B------:R-:W-:Y:S01]  /*131f0*/  LOP3.LUT R117, R117, 0xff, RZ, 0xc0, !PT ;  /* 0x000000ff75757812 */ /* 0x000fe200078ec0ff */
[----:B------:R-:W-:Y:S02]  /*13200*/  LDSM.16.MT88.4 R48, [R186+0x7000] ;  /* 0x00700000ba30783b */ /* 0x000fe40000004200 */
[----:B------:R-:W-:Y:S01]  /*13210*/  SHF.R.U32.HI R109, RZ, 0x18, R120 ;  /* 0x00000018ff6d7819 */ /* 0x000fe20000011678 */
[----:B------:R-:W-:Y:S01]  /*13220*/  FADD.FTZ R154, R153, R154 ;  /* 0x0000009a999a7221 */ /* 0x000fe20000010000 */
[----:B------:R-:W-:Y:S01]  /*13230*/  SHF.R.U32.HI R107, RZ, 0x18, R40 ;  /* 0x00000018ff6b7819 */ /* 0x000fe20000011628 */
[----:B------:R-:W-:Y:S01]  /*13240*/  MUFU.EX2 R244, R244 ;  /* 0x000000f400f47308 */ /* 0x000fe20000000800 */
[----:B------:R-:W-:Y:S01]  /*13250*/  HMMA.16816.F32 R96, R100, R38, R96 ;  /* 0x000000266460723c */ /* 0x000fe20000001860 */
[----:B------:R-:W-:Y:S03]  /*13260*/  LOP3.LUT R106, R41, 0xff, RZ, 0xc0, !PT ;  /* 0x000000ff296a7812 */ /* 0x000fe600078ec0ff */
[----:B------:R-:W-:Y:S01]  /*13270*/  SHF.R.U32.HI R104, RZ, 0x18, R41 ;  /* 0x00000018ff687819 */ /* 0x000fe20000011629 */
[----:B------:R-:W-:Y:S01]  /*13280*/  FADD.FTZ R156, R139, R156 ;  /* 0x0000009c8b9c7221 */ /* 0x000fe20000010000 */
[----:B------:R-:W-:Y:S01]  /*13290*/  PRMT R42, R42, 0x5410, R113 ;  /* 0x000054102a2a7816 */ /* 0x000fe20000000071 */
[--C-:B------:R-:W-:Y:S01]  /*132a0*/  HSET2.LE.AND R38, R110, R220.reuse, PT ;  /* 0x000000dc6e267233 */ /* 0x100fe20003803000 */
[----:B------:R-:W-:Y:S01]  /*132b0*/  LOP3.LUT R113, R40, 0xff, RZ, 0xc0, !PT ;  /* 0x000000ff28717812 */ /* 0x000fe200078ec0ff */
[----:B------:R-:W2:Y:S03]  /*132c0*/  MUFU.EX2 R245, R245 ;  /* 0x000000f500f57308 */ /* 0x000ea60000000800 */
[----:B------:R-:W-:Y:S01]  /*132d0*/  PRMT R43, R115, 0x5410, R43 ;  /* 0x00005410732b7816 */ /* 0x000fe2000000002b */
[--C-:B------:R-:W-:Y:S01]  /*132e0*/  HSET2.LE.AND R42, R42, R220.reuse, PT ;  /* 0x000000dc2a2a7233 */ /* 0x100fe20003803000 */
[----:B------:R-:W-:Y:S01]  /*132f0*/  LOP3.LUT R115, R41, 0xffff, RZ, 0xc0, !PT ;  /* 0x0000ffff29737812 */ /* 0x000fe200078ec0ff */
[----:B------:R-:W-:Y:S01]  /*13300*/  FADD.FTZ R165, R162, R165 ;  /* 0x000000a5a2a57221 */ /* 0x000fe20000010000 */
[----:B------:R-:W-:Y:S01]  /*13310*/  LOP3.LUT R41, R44, 0xff, RZ, 0xc0, !PT ;  /* 0x000000ff2c297812 */ /* 0x000fe200078ec0ff */
[--C-:B------:R-:W-:Y:S01]  /*13320*/  HSET2.LE.AND R43, R43, R220.reuse, PT ;  /* 0x000000dc2b2b7233 */ /* 0x100fe20003803000 */
[----:B------:R-:W-:Y:S01]  /*13330*/  PRMT R109, R117, 0x5410, R109 ;  /* 0x00005410756d7816 */ /* 0x000fe2000000006d */
[----:B------:R-:W4:Y:S01]  /*13340*/  MUFU.EX2 R251, R251 ;  /* 0x000000fb00fb7308 */ /* 0x000f220000000800 */
[----:B------:R-:W-:Y:S01]  /*13350*/  SHF.R.U32.HI R117, RZ, 0x10, R40 ;  /* 0x00000010ff757819 */ /* 0x000fe20000011628 */
[----:B------:R-:W-:Y:S01]  /*13360*/  FADD.FTZ R161, R158, R161 ;  /* 0x000000a19ea17221 */ /* 0x000fe20000010000 */
[----:B------:R-:W-:Y:S01]  /*13370*/  SHF.R.U32.HI R40, RZ, 0x8, R45 ;  /* 0x00000008ff287819 */ /* 0x000fe2000001162d */
[--C-:B------:R-:W-:Y:S01]  /*13380*/  HSET2.LE.AND R39, R109, R220.reuse, PT ;  /* 0x000000dc6d277233 */ /* 0x100fe20003803000 */
[----:B------:R-:W5:Y:S01]  /*13390*/  LDSM.16.MT88.4 R44, [R188+0x7000] ;  /* 0x00700000bc2c783b */ /* 0x000f620000004200 */
[----:B------:R-:W-:Y:S01]  /*133a0*/  LOP3.LUT R117, R117, 0xff, RZ, 0xc0, !PT ;  /* 0x000000ff75757812 */ /* 0x000fe200078ec0ff */
[----:B------:R-:W-:Y:S01]  /*133b0*/  FADD.FTZ R154, R147, R154 ;  /* 0x0000009a939a7221 */ /* 0x000fe20000010000 */
[----:B------:R-:W-:Y:S01]  /*133c0*/  PRMT R40, R113, 0x5410, R40 ;  /* 0x0000541071287816 */ /* 0x000fe20000000028 */
[----:B------:R-:W-:Y:S01]  /*133d0*/  FADD.FTZ R156, R168, R156 ;  /* 0x0000009ca89c7221 */ /* 0x000fe20000010000 */
[----:B------:R-:W-:Y:S01]  /*133e0*/  PRMT R107, R117, 0x5410, R107 ;  /* 0x00005410756b7816 */ /* 0x000fe2000000006b */
[----:B------:R-:W-:Y:S01]  /*133f0*/  MUFU.EX2 R252, R252 ;  /* 0x000000fc00fc7308 */ /* 0x000fe20000000800 */
[----:B------:R-:W-:Y:S01]  /*13400*/  SHF.R.U32.HI R115, RZ, 0x8, R115 ;  /* 0x00000008ff737819 */ /* 0x000fe20000011673 */
[--C-:B------:R-:W-:Y:S01]  /*13410*/  HSET2.LE.AND R40, R40, R220.reuse, PT ;  /* 0x000000dc28287233 */ /* 0x100fe20003803000 */
[----:B------:R-:W-:Y:S01]  /*13420*/  PRMT R104, R41, 0x5410, R104 ;  /* 0x0000541029687816 */ /* 0x000fe20000000068 */
[----:B------:R-:W-:Y:S01]  /*13430*/  FADD.FTZ R165, R171, R165 ;  /* 0x000000a5aba57221 */ /* 0x000fe20000010000 */
[----:B------:R-:W-:Y:S01]  /*13440*/  F2FP.PACK_AB R41, R148, R239 ;  /* 0x000000ef9429723e */ /* 0x000fe200000000ff */
[----:B------:R-:W-:Y:S01]  /*13450*/  FADD.FTZ R161, R173, R161 ;  /* 0x000000a1ada17221 */ /* 0x000fe20000010000 */
[----:B---3--:R-:W-:Y:S01]  /*13460*/  F2FP.PACK_AB R37, R140, R149 ;  /* 0x000000958c25723e */ /* 0x008fe200000000ff */
[----:B------:R-:W-:Y:S01]  /*13470*/  FADD.FTZ R154, R169, R154 ;  /* 0x0000009aa99a7221 */ /* 0x000fe20000010000 */
[----:B------:R-:W-:Y:S01]  /*13480*/  PRMT R106, R106, 0x5410, R115 ;  /* 0x000054106a6a7816 */ /* 0x000fe20000000073 */
[----:B------:R-:W3:Y:S01]  /*13490*/  MUFU.EX2 R179, R179 ;  /* 0x000000b300b37308 */ /* 0x000ee20000000800 */
[----:B------:R-:W-:Y:S01]  /*134a0*/  F2FP.PACK_AB R36, R142, R141 ;  /* 0x0000008d8e24723e */ /* 0x000fe200000000ff */
[----:B------:R-:W-:Y:S01]  /*134b0*/  FADD.FTZ R156, R172, R156 ;  /* 0x0000009cac9c7221 */ /* 0x000fe20000010000 */
[----:B------:R-:W-:Y:S01]  /*134c0*/  LOP3.LUT R42, R42, R41, RZ, 0xc0, !PT ;  /* 0x000000292a2a7212 */ /* 0x000fe200078ec0ff */
[--C-:B------:R-:W-:Y:S01]  /*134d0*/  HSET2.LE.AND R41, R107, R220.reuse, PT ;  /* 0x000000dc6b297233 */ /* 0x100fe20003803000 */
[----:B------:R-:W-:Y:S01]  /*134e0*/  LOP3.LUT R43, R43, R37, RZ, 0xc0, !PT ;  /* 0x000000252b2b7212 */ /* 0x000fe200078ec0ff */
[--C-:B------:R-:W-:Y:S01]  /*134f0*/  HSET2.LE.AND R37, R104, R220.reuse, PT ;  /* 0x000000dc68257233 */ /* 0x100fe20003803000 */
[----:B------:R-:W-:Y:S01]  /*13500*/  F2FP.PACK_AB R104, R150, R143 ;  /* 0x0000008f9668723e */ /* 0x000fe200000000ff */
[----:B------:R-:W-:Y:S01]  /*13510*/  FADD.FTZ R165, R174, R165 ;  /* 0x000000a5aea57221 */ /* 0x000fe20000010000 */
[----:B------:R-:W-:Y:S01]  /*13520*/  LOP3.LUT R40, R40, R36, RZ, 0xc0, !PT ;  /* 0x0000002428287212 */ /* 0x000fe200078ec0ff */
[--C-:B------:R-:W-:Y:S01]  /*13530*/  HSET2.LE.AND R36, R106, R220.reuse, PT ;  /* 0x000000dc6a247233 */ /* 0x100fe20003803000 */
[----:B------:R-:W-:Y:S01]  /*13540*/  LOP3.LUT R41, R41, R104, RZ, 0xc0, !PT ;  /* 0x0000006829297212 */ /* 0x000fe200078ec0ff */
[----:B------:R-:W3:Y:S01]  /*13550*/  MUFU.EX2 R177, R177 ;  /* 0x000000b100b17308 */ /* 0x000ee20000000800 */
[----:B-1----:R-:W-:Y:S01]  /*13560*/  F2FP.PACK_AB R64, R243, R242 ;  /* 0x000000f2f340723e */ /* 0x002fe200000000ff */
[----:B------:R-:W-:Y:S01]  /*13570*/  FADD.FTZ R161, R175, R161 ;  /* 0x000000a1afa17221 */ /* 0x000fe20000010000 */
[----:B------:R-:W-:Y:S01]  /*13580*/  LOP3.LUT R36, R36, R65, RZ, 0xc0, !PT ;  /* 0x0000004124247212 */ /* 0x000fe200078ec0ff */
[----:B------:R-:W-:Y:S01]  /*13590*/  FADD.FTZ R154, R166, R154 ;  /* 0x0000009aa69a7221 */ /* 0x000fe20000010000 */
[----:B--2---:R-:W-:Y:S01]  /*135a0*/  F2FP.PACK_AB R65, R245, R244 ;  /* 0x000000f4f541723e */ /* 0x004fe200000000ff */
[----:B------:R-:W-:Y:S01]  /*135b0*/  FADD.FTZ R156, R144, R156 ;  /* 0x0000009c909c7221 */ /* 0x000fe20000010000 */
[----:B------:R-:W-:Y:S01]  /*135c0*/  LOP3.LUT R37, R37, R64, RZ, 0xc0, !PT ;  /* 0x0000004025257212 */ /* 0x000fe200078ec0ff */
[----:B------:R-:W-:Y:S01]  /*135d0*/  FADD.FTZ R165, R176, R165 ;  /* 0x000000a5b0a57221 */ /* 0x000fe20000010000 */
[----:B------:R-:W-:Y:S01]  /*135e0*/  F2FP.PACK_AB R64, R247, R246 ;  /* 0x000000f6f740723e */ /* 0x000fe200000000ff */
[----:B------:R-:W-:Y:S01]  /*135f0*/  MUFU.EX2 R56, R56 ;  /* 0x0000003800387308 */ /* 0x000fe20000000800 */
[----:B------:R-:W-:Y:S01]  /*13600*/  LOP3.LUT R38, R38, R65, RZ, 0xc0, !PT ;  /* 0x0000004126267212 */ /* 0x000fe200078ec0ff */
[-C--:B-----5:R-:W-:Y:S01]  /*13610*/  HMMA.16816.F32 R4, R40, R44.reuse, R4 ;  /* 0x0000002c2804723c */ /* 0x0a0fe20000001804 */
[----:B------:R-:W-:Y:S01]  /*13620*/  LOP3.LUT R39, R39, R64, RZ, 0xc0, !PT ;  /* 0x0000004027277212 */ /* 0x000fe200078ec0ff */
[----:B------:R-:W-:Y:S01]  /*13630*/  FADD.FTZ R161, R238, R161 ;  /* 0x000000a1eea17221 */ /* 0x000fe20000010000 */
[----:B------:R-:W1:Y:S01]  /*13640*/  LDSM.16.MT88.4 R64, [R185+0x7000] ;  /* 0x00700000b940783b */ /* 0x000e620000004200 */
[----:B------:R-:W-:Y:S01]  /*13650*/  LOP3.LUT R110, R111, UR7, R116, 0x96, !PT ;  /* 0x000000076f6e7c12 */ /* 0x000fe2000f8e9674 */
[----:B------:R-:W-:Y:S01]  /*13660*/  FADD.FTZ R154, R145, R154 ;  /* 0x0000009a919a7221 */ /* 0x000fe20000010000 */
[----:B------:R-:W-:Y:S01]  /*13670*/  LOP3.LUT R54, R105, UR7, R112, 0x96, !PT ;  /* 0x0000000769367c12 */ /* 0x000fe2000f8e9670 */
[----:B------:R-:W-:Y:S01]  /*13680*/  FADD.FTZ R156, R146, R156 ;  /* 0x0000009c929c7221 */ /* 0x000fe20000010000 */
[C---:B------:R-:W-:Y:S01]  /*13690*/  HMMA.16816.F32 R8, R36.reuse, R44, R8 ;  /* 0x0000002c2408723c */ /* 0x040fe20000001808 */
[----:B------:R-:W-:Y:S01]  /*136a0*/  IMAD.WIDE.U32 R110, R110, -0x2daee0ad, RZ ;  /* 0xd2511f536e6e7825 */ /* 0x000fe200078e00ff */
[----:B------:R-:W2:Y:S01]  /*136b0*/  MUFU.EX2 R57, R57 ;  /* 0x0000003900397308 */ /* 0x000ea20000000800 */
[----:B------:R-:W-:Y:S02]  /*136c0*/  LDSM.16.MT88.4 R116, [R188+0x7800] ;  /* 0x00780000bc74783b */ /* 0x000fe40000004200 */
[----:B------:R-:W-:Y:S01]  /*136d0*/  IMAD.WIDE.U32 R54, R54, -0x2daee0ad, RZ ;  /* 0xd2511f5336367825 */ /* 0x000fe200078e00ff */
[----:B------:R-:W-:Y:S02]  /*136e0*/  LOP3.LUT R52, R110, 0xffff, RZ, 0xc0, !PT ;  /* 0x0000ffff6e347812 */ /* 0x000fe400078ec0ff */
[-C--:B------:R-:W-:Y:S01]  /*136f0*/  HMMA.16816.F32 R12, R36, R46.reuse, R12 ;  /* 0x0000002e240c723c */ /* 0x080fe2000000180c */
[----:B------:R-:W-:Y:S02]  /*13700*/  LOP3.LUT R114, R111, UR17, R114, 0x96, !PT ;  /* 0x000000116f727c12 */ /* 0x000fe4000f8e9672 */
[----:B------:R-:W-:Y:S01]  /*13710*/  LDSM.16.MT88.4 R104, [R185+0x7800] ;  /* 0x00780000b968783b */ /* 0x000fe20000004200 */
[----:B------:R-:W-:Y:S01]  /*13720*/  LOP3.LUT R108, R55, UR17, R108, 0x96, !PT ;  /* 0x00000011376c7c12 */ /* 0x000fe2000f8e966c */
[----:B------:R-:W-:Y:S01]  /*13730*/  FADD.FTZ R165, R178, R165 ;  /* 0x000000a5b2a57221 */ /* 0x000fe20000010000 */
[----:B------:R-:W-:Y:S01]  /*13740*/  SHF.R.U32.HI R52, RZ, 0x8, R52 ;  /* 0x00000008ff347819 */ /* 0x000fe20000011634 */
[----:B------:R-:W-:Y:S01]  /*13750*/  MUFU.EX2 R58, R58 ;  /* 0x0000003a003a7308 */ /* 0x000fe20000000800 */
[C---:B------:R-:W-:Y:S01]  /*13760*/  HMMA.16816.F32 R16, R40.reuse, R46, R16 ;  /* 0x0000002e2810723c */ /* 0x040fe20000001810 */
[----:B------:R-:W-:Y:S02]  /*13770*/  LOP3.LUT R102, R54, 0xff, RZ, 0xc0, !PT ;  /* 0x000000ff36667812 */ /* 0x000fe400078ec0ff */
[----:B------:R-:W5:Y:S01]  /*13780*/  LDSM.16.MT88.4 R44, [R184+0x7000] ;  /* 0x00700000b82c783b */ /* 0x000f620000004200 */
[----:B------:R-:W-:Y:S01]  /*13790*/  SHF.R.U32.HI R103, RZ, 0x18, R54 ;  /* 0x00000018ff677819 */ /* 0x000fe20000011636 */
[----:B------:R-:W-:Y:S01]  /*137a0*/  FADD.FTZ R161, R240, R161 ;  /* 0x000000a1f0a17221 */ /* 0x000fe20000010000 */
[----:B------:R-:W-:Y:S01]  /*137b0*/  SHF.R.U32.HI R53, RZ, 0x10, R110 ;  /* 0x00000010ff357819 */ /* 0x000fe2000001166e */
[----:B------:R-:W-:Y:S01]  /*137c0*/  FADD.FTZ R154, R141, R154 ;  /* 0x0000009a8d9a7221 */ /* 0x000fe20000010000 */
[-C--:B------:R-:W-:Y:S01]  /*137d0*/  HMMA.16816.F32 R32, R40, R48.reuse, R32 ;  /* 0x000000302820723c */ /* 0x080fe20000001820 */
[C---:B------:R-:W-:Y:S01]  /*137e0*/  LOP3.LUT R61, R108.reuse, 0xffff, RZ, 0xc0, !PT ;  /* 0x0000ffff6c3d7812 */ /* 0x040fe200078ec0ff */
[----:B------:R-:W1:Y:S02]  /*137f0*/  MUFU.EX2 R59, R59 ;  /* 0x0000003b003b7308 */ /* 0x000e640000000800 */
[----:B------:R-:W-:Y:S01]  /*13800*/  LOP3.LUT R53, R53, 0xff, RZ, 0xc0, !PT ;  /* 0x000000ff35357812 */ /* 0x000fe200078ec0ff */
[----:B------:R-:W-:Y:S01]  /*13810*/  FADD.FTZ R156, R143, R156 ;  /* 0x0000009c8f9c7221 */ /* 0x000fe20000010000 */
[----:B------:R-:W-:Y:S01]  /*13820*/  SHF.R.U32.HI R101, RZ, 0x10, R108 ;  /* 0x00000010ff657819 */ /* 0x000fe2000001166c */
[----:B------:R-:W-:Y:S01]  /*13830*/  FADD.FTZ R165, R151, R165 ;  /* 0x000000a597a57221 */ /* 0x000fe20000010000 */
[C---:B------:R-:W-:Y:S01]  /*13840*/  HMMA.16816.F32 R68, R36.reuse, R48, R68 ;  /* 0x000000302444723c */ /* 0x040fe20000001844 */
[----:B------:R-:W-:Y:S03]  /*13850*/  LOP3.LUT R100, R108, 0xff, RZ, 0xc0, !PT ;  /* 0x000000ff6c647812 */ /* 0x000fe600078ec0ff */
[----:B------:R-:W-:Y:S01]  /*13860*/  MUFU.EX2 R60, R60 ;  /* 0x0000003c003c7308 */ /* 0x000fe20000000800 */
[----:B------:R-:W-:Y:S01]  /*13870*/  SHF.R.U32.HI R61, RZ, 0x8, R61 ;  /* 0x00000008ff3d7819 */ /* 0x000fe2000001163d */
[----:B------:R-:W-:Y:S01]  /*13880*/  FADD.FTZ R161, R242, R161 ;  /* 0x000000a1f2a17221 */ /* 0x000fe20000010000 */
[----:B------:R-:W-:Y:S01]  /*13890*/  LOP3.LUT R48, R54, 0xffff, RZ, 0xc0, !PT ;  /* 0x0000ffff36307812 */ /* 0x000fe200078ec0ff */
[-C--:B------:R-:W-:Y:S01]  /*138a0*/  HMMA.16816.F32 R72, R36, R50.reuse, R72 ;  /* 0x000000322448723c */ /* 0x080fe20000001848 */
[----:B------:R-:W-:Y:S03]  /*138b0*/  SHF.R.U32.HI R49, RZ, 0x10, R54 ;  /* 0x00000010ff317819 */ /* 0x000fe60000011636 */
[----:B------:R-:W-:Y:S01]  /*138c0*/  LOP3.LUT R54, R114, 0xffff, RZ, 0xc0, !PT ;  /* 0x0000ffff72367812 */ /* 0x000fe200078ec0ff */
[----:B------:R-:W-:Y:S01]  /*138d0*/  FADD.FTZ R154, R142, R154 ;  /* 0x0000009a8e9a7221 */ /* 0x000fe20000010000 */
[----:B------:R-:W-:Y:S01]  /*138e0*/  SHF.R.U32.HI R108, RZ, 0x18, R108 ;  /* 0x00000018ff6c7819 */ /* 0x000fe2000001166c */
[----:B------:R-:W2:Y:S01]  /*138f0*/  MUFU.EX2 R170, R170 ;  /* 0x000000aa00aa7308 */ /* 0x000ea20000000800 */
[C---:B------:R-:W-:Y:S01]  /*13900*/  HMMA.16816.F32 R76, R40.reuse, R50, R76 ;  /* 0x00000032284c723c */ /* 0x040fe2000000184c */
[----:B------:R-:W-:Y:S03]  /*13910*/  SHF.R.U32.HI R54, RZ, 0x8, R54 ;  /* 0x00000008ff367819 */ /* 0x000fe60000011636 */
[----:B------:R-:W-:Y:S01]  /*13920*/  LOP3.LUT R101, R101, 0xff, RZ, 0xc0, !PT ;  /* 0x000000ff65657812 */ /* 0x000fe200078ec0ff */
[----:B------:R-:W-:Y:S01]  /*13930*/  FADD.FTZ R156, R150, R156 ;  /* 0x0000009c969c7221 */ /* 0x000fe20000010000 */
[----:B------:R-:W-:Y:S01]  /*13940*/  PRMT R100, R100, 0x5410, R61 ;  /* 0x0000541064647816 */ /* 0x000fe2000000003d */
[----:B------:R-:W-:Y:S01]  /*13950*/  FADD.FTZ R165, R241, R165 ;  /* 0x000000a5f1a57221 */ /* 0x000fe20000010000 */
[-C--:B-1----:R-:W-:Y:S01]  /*13960*/  HMMA.16816.F32 R20, R40, R64.reuse, R20 ;  /* 0x000000402814723c */ /* 0x082fe20000001814 */
[----:B------:R-:W-:Y:S01]  /*13970*/  LOP3.LUT R50, R110, 0xff, RZ, 0xc0, !PT ;  /* 0x000000ff6e327812 */ /* 0x000fe200078ec0ff */
[----:B------:R-:W-:Y:S02]  /*13980*/  MUFU.EX2 R167, R167 ;  /* 0x000000a700a77308 */ /* 0x000fe40000000800 */
[----:B------:R-:W-:Y:S01]  /*13990*/  SHF.R.U32.HI R51, RZ, 0x18, R110 ;  /* 0x00000018ff337819 */ /* 0x000fe2000001166e */
[--C-:B------:R-:W-:Y:S01]  /*139a0*/  HSET2.LE.AND R100, R100, R220.reuse, PT ;  /* 0x000000dc64647233 */ /* 0x100fe20003803000 */
[----:B------:R-:W-:Y:S01]  /*139b0*/  PRMT R50, R50, 0x5410, R52 ;  /* 0x0000541032327816 */ /* 0x000fe20000000034 */
[----:B------:R-:W-:Y:S01]  /*139c0*/  FADD.FTZ R161, R243, R161 ;  /* 0x000000a1f3a17221 */ /* 0x000fe20000010000 */
[C---:B------:R-:W-:Y:S01]  /*139d0*/  HMMA.16816.F32 R80, R36.reuse, R64, R80 ;  /* 0x000000402450723c */ /* 0x040fe20000001850 */
[----:B------:R-:W-:Y:S03]  /*139e0*/  LOP3.LUT R52, R49, 0xff, RZ, 0xc0, !PT ;  /* 0x000000ff31347812 */ /* 0x000fe600078ec0ff */
[----:B------:R-:W-:Y:S01]  /*139f0*/  PRMT R51, R53, 0x5410, R51 ;  /* 0x0000541035337816 */ /* 0x000fe20000000033 */
[--C-:B------:R-:W-:Y:S01]  /*13a00*/  HSET2.LE.AND R50, R50, R220.reuse, PT ;  /* 0x000000dc32327233 */ /* 0x100fe20003803000 */
[----:B------:R-:W-:Y:S01]  /*13a10*/  SHF.R.U32.HI R53, RZ, 0x8, R48 ;  /* 0x00000008ff357819 */ /* 0x000fe20000011630 */
[----:B------:R-:W-:Y:S01]  /*13a20*/  IMAD.MOV.U32 R65, RZ, RZ, R124 ;  /* 0x000000ffff417224 */ /* 0x000fe200078e007c */
[-C--:B------:R-:W-:Y:S01]  /*13a30*/  HMMA.16816.F32 R84, R36, R66.reuse, R84 ;  /* 0x000000422454723c */ /* 0x080fe20000001854 */
[----:B------:R-:W-:Y:S03]  /*13a40*/  PRMT R103, R52, 0x5410, R103 ;  /* 0x0000541034677816 */ /* 0x000fe60000000067 */
[----:B------:R-:W-:Y:S01]  /*13a50*/  PRMT R102, R102, 0x5410, R53 ;  /* 0x0000541066667816 */ /* 0x000fe20000000035 */
[--C-:B------:R-:W-:Y:S01]  /*13a60*/  HSET2.LE.AND R51, R51, R220.reuse, PT ;  /* 0x000000dc33337233 */ /* 0x100fe20003803000 */
[----:B------:R-:W-:Y:S01]  /*13a70*/  LOP3.LUT R48, R114, 0xff, RZ, 0xc0, !PT ;  /* 0x000000ff72307812 */ /* 0x000fe200078ec0ff */
[--C-:B------:R-:W-:Y:S01]  /*13a80*/  HSET2.LE.AND R103, R103, R220.reuse, PT ;  /* 0x000000dc67677233 */ /* 0x100fe20003803000 */
[C---:B------:R-:W-:Y:S01]  /*13a90*/  HMMA.16816.F32 R24, R40.reuse, R66, R24 ;  /* 0x000000422818723c */ /* 0x040fe20000001818 */
[----:B------:R-:W-:Y:S03]  /*13aa0*/  SHF.R.U32.HI R49, RZ, 0x10, R114 ;  /* 0x00000010ff317819 */ /* 0x000fe60000011672 */
[----:B------:R-:W-:Y:S01]  /*13ab0*/  PRMT R48, R48, 0x5410, R54 ;  /* 0x0000541030307816 */ /* 0x000fe20000000036 */
[----:B------:R-:W-:Y:S01]  /*13ac0*/  FADD.FTZ R154, R239, R154 ;  /* 0x0000009aef9a7221 */ /* 0x000fe20000010000 */
[----:B------:R-:W1:Y:S01]  /*13ad0*/  LDSM.16.MT88.4 R52, [R186+0x7800] ;  /* 0x00780000ba34783b */ /* 0x000e620000004200 */
[----:B------:R-:W-:Y:S01]  /*13ae0*/  SHF.R.U32.HI R114, RZ, 0x18, R114 ;  /* 0x00000018ff727819 */ /* 0x000fe20000011672 */
[-C--:B-----5:R-:W-:Y:S01]  /*13af0*/  HMMA.16816.F32 R88, R40, R44.reuse, R88 ;  /* 0x0000002c2858723c */ /* 0x0a0fe20000001858 */
[--C-:B------:R-:W-:Y:S03]  /*13b00*/  HSET2.LE.AND R48, R48, R220.reuse, PT ;  /* 0x000000dc30307233 */ /* 0x100fe60003803000 */
[----:B------:R-:W-:Y:S01]  /*13b10*/  LOP3.LUT R49, R49, 0xff, RZ, 0xc0, !PT ;  /* 0x000000ff31317812 */ /* 0x000fe200078ec0ff */
[--C-:B------:R-:W-:Y:S01]  /*13b20*/  HSET2.LE.AND R102, R102, R220.reuse, PT ;  /* 0x000000dc66667233 */ /* 0x100fe20003803000 */
[----:B------:R-:W-:Y:S01]  /*13b30*/  PRMT R101, R101, 0x5410, R108 ;  /* 0x0000541065657816 */ /* 0x000fe2000000006c */
[----:B------:R-:W-:Y:S01]  /*13b40*/  FADD.FTZ R156, R149, R156 ;  /* 0x0000009c959c7221 */ /* 0x000fe20000010000 */
[C---:B------:R-:W-:Y:S01]  /*13b50*/  HMMA.16816.F32 R92, R36.reuse, R44, R92 ;  /* 0x0000002c245c723c */ /* 0x040fe2000000185c */
[----:B------:R-:W5:Y:S03]  /*13b60*/  MUFU.EX2 R45, R62 ;  /* 0x0000003e002d7308 */ /* 0x000f660000000800 */
[----:B------:R-:W-:Y:S01]  /*13b70*/  PRMT R49, R49, 0x5410, R114 ;  /* 0x0000541031317816 */ /* 0x000fe20000000072 */
[--C-:B------:R-:W-:Y:S01]  /*13b80*/  HSET2.LE.AND R101, R101, R220.reuse, PT ;  /* 0x000000dc65657233 */ /* 0x100fe20003803000 */
[----:B------:R-:W-:Y:S01]  /*13b90*/  FADD.FTZ R165, R244, R165 ;  /* 0x000000a5f4a57221 */ /* 0x000fe20000010000 */
[----:B------:R-:W-:Y:S01]  /*13ba0*/  F2FP.PACK_AB R44, R249, R248 ;  /* 0x000000f8f92c723e */ /* 0x000fe200000000ff */
[-C--:B------:R-:W-:Y:S01]  /*13bb0*/  HMMA.16816.F32 R28, R36, R46.reuse, R28 ;  /* 0x0000002e241c723c */ /* 0x080fe2000000181c */
[----:B------:R-:W-:Y:S03]  /*13bc0*/  HSET2.LE.AND R49, R49, R220, PT ;  /* 0x000000dc31317233 */ /* 0x000fe60003803000 */
[----:B------:R-:W-:Y:S01]  /*13bd0*/  LOP3.LUT R50, R50, R44, RZ, 0xc0, !PT ;  /* 0x0000002c32327212 */ /* 0x000fe200078ec0ff */
[----:B------:R-:W-:Y:S02]  /*13be0*/  FADD.FTZ R161, R246, R161 ;  /* 0x000000a1f6a17221 */ /* 0x000fe40000010000 */
[----:B----4-:R-:W-:Y:S01]  /*13bf0*/  F2FP.PACK_AB R39, R251, R250 ;  /* 0x000000fafb27723e */ /* 0x010fe200000000ff */
[----:B------:R-:W-:Y:S01]  /*13c00*/  HMMA.16816.F32 R96, R40, R46, R96 ;  /* 0x0000002e2860723c */ /* 0x000fe20000001860 */
[----:B---3--:R-:W-:Y:S03]  /*13c10*/  F2FP.PACK_AB R38, R179, R252 ;  /* 0x000000fcb326723e */ /* 0x008fe600000000ff */
[----:B------:R-:W-:Y:S01]  /*13c20*/  F2FP.PACK_AB R37, R177, R65 ;  /* 0x00000041b125723e */ /* 0x000fe200000000ff */
[----:B------:R-:W-:Y:S01]  /*13c30*/  FADD.FTZ R154, R148, R154 ;  /* 0x0000009a949a7221 */ /* 0x000fe20000010000 */
[----:B------:R-:W-:Y:S01]  /*13c40*/  LOP3.LUT R51, R51, R39, RZ, 0xc0, !PT ;  /* 0x0000002733337212 */ /* 0x000fe200078ec0ff */
[----:B------:R-:W-:Y:S01]  /*13c50*/  FADD.FTZ R156, R140, R156 ;  /* 0x0000009c8c9c7221 */ /* 0x000fe20000010000 */
[----:B------:R-:W-:Y:S01]  /*13c60*/  LOP3.LUT R48, R48, R38, RZ, 0xc0, !PT ;  /* 0x0000002630307212 */ /* 0x000fe200078ec0ff */
[----:B------:R-:W-:Y:S03]  /*13c70*/  FADD.FTZ R165, R245, R165 ;  /* 0x000000a5f5a57221 */ /* 0x000fe60000010000 */
[----:B------:R-:W-:Y:S01]  /*13c80*/  LOP3.LUT R49, R49, R37, RZ, 0xc0, !PT ;  /* 0x0000002531317212 */ /* 0x000fe200078ec0ff */
[----:B------:R-:W-:Y:S01]  /*13c90*/  FADD.FTZ R161, R247, R161 ;  /* 0x000000a1f7a17221 */ /* 0x000fe20000010000 */
[----:B--2---:R-:W-:Y:S01]  /*13ca0*/  F2FP.PACK_AB R36, R57, R56 ;  /* 0x000000383924723e */ /* 0x004fe200000000ff */
[----:B------:R-:W-:Y:S01]  /*13cb0*/  FADD.FTZ R154, R252, R154 ;  /* 0x0000009afc9a7221 */ /* 0x000fe20000010000 */
[----:B------:R-:W-:Y:S01]  /*13cc0*/  F2FP.PACK_AB R38, R59, R58 ;  /* 0x0000003a3b26723e */ /* 0x000fe200000000ff */
[----:B------:R-:W-:Y:S01]  /*13cd0*/  FADD.FTZ R156, R65, R156 ;  /* 0x0000009c419c7221 */ /* 0x000fe20000010000 */
[----:B------:R-:W-:Y:S01]  /*13ce0*/  LOP3.LUT R100, R100, R36, RZ, 0xc0, !PT ;  /* 0x0000002464647212 */ /* 0x000fe200078ec0ff */
[-C--:B------:R-:W-:Y:S01]  /*13cf0*/  HMMA.16816.F32 R128, R48, R116.reuse, R4 ;  /* 0x000000743080723c */ /* 0x080fe20000001804 */
[----:B------:R-:W-:Y:S01]  /*13d00*/  F2FP.PACK_AB R37, R170, R60 ;  /* 0x0000003caa25723e */ /* 0x000fe200000000ff */
[----:B------:R-:W2:Y:S01]  /*13d10*/  LDSM.16.MT88.4 R4, [R184+0x7800] ;  /* 0x00780000b804783b */ /* 0x000ea20000004200 */
[----:B-----5:R-:W-:Y:S01]  /*13d20*/  F2FP.PACK_AB R36, R167, R45 ;  /* 0x0000002da724723e */ /* 0x020fe200000000ff */
[----:B------:R-:W-:Y:S01]  /*13d30*/  FADD.FTZ R165, R56, R165 ;  /* 0x000000a538a57221 */ /* 0x000fe20000010000 */
[----:B------:R-:W-:Y:S01]  /*13d40*/  LOP3.LUT R101, R101, R38, RZ, 0xc0, !PT ;  /* 0x0000002665657212 */ /* 0x000fe200078ec0ff */
[----:B------:R-:W-:Y:S01]  /*13d50*/  FADD.FTZ R161, R58, R161 ;  /* 0x000000a13aa17221 */ /* 0x000fe20000010000 */
[----:B------:R-:W-:Y:S01]  /*13d60*/  LOP3.LUT R102, R102, R37, RZ, 0xc0, !PT ;  /* 0x0000002566667212 */ /* 0x000fe200078ec0ff */
[----:B------:R-:W-:Y:S01]  /*13d70*/  FADD.FTZ R154, R179, R154 ;  /* 0x0000009ab39a7221 */ /* 0x000fe20000010000 */
[----:B------:R-:W-:Y:S03]  /*13d80*/  LOP3.LUT R103, R103, R36, RZ, 0xc0, !PT ;  /* 0x0000002467677212 */ /* 0x000fe600078ec0ff */
[----:B------:R-:W-:Y:S02]  /*13d90*/  FADD.FTZ R156, R177, R156 ;  /* 0x0000009cb19c7221 */ /* 0x000fe40000010000 */
        /* <DEDUP_REMOVED lines=13> */
[----:B------:R-:W-:Y:S02]  /*13e70*/  IMAD.MOV.U32 R2, RZ, RZ, R134 ;  /* 0x000000ffff027224 */ /* 0x000fe400078e0086 */
[-C--:B-1----:R-:W-:Y:S01]  /*13e80*/  HMMA.16816.F32 R112, R48, R52.reuse, R32 ;  /* 0x000000343070723c */ /* 0x082fe20000001820 */
[----:B------:R-:W-:Y:S03]  /*13e90*/  IMAD.MOV.U32 R132, RZ, RZ, R136 ;  /* 0x000000ffff847224 */ /* 0x000fe600078e0088 */
[----:B------:R-:W-:Y:S02]  /*13ea0*/  IMAD.MOV.U32 R133, RZ, RZ, R137 ;  /* 0x000000ffff857224 */ /* 0x000fe400078e0089 */
[----:B------:R-:W-:Y:S02]  /*13eb0*/  IMAD.MOV.U32 R3, RZ, RZ, R135 ;  /* 0x000000ffff037224 */ /* 0x000fe400078e0087 */
        /* <DEDUP_REMOVED lines=12> */
.L_x_753:
[----:B------:R-:W1:Y:S01]  /*13f80*/  SHFL.BFLY PT, R3, R224, 0x2, 0x1f ;  /* 0x0c401f00e0037f89 */ /* 0x000e6200000e0000 */
[----:B------:R-:W-:Y:S01]  /*13f90*/  ISETP.NE.AND P0, PT, R202, -0x1, PT ;  /* 0xffffffffca00780c */ /* 0x000fe20003f05270 */
[----:B------:R-:W-:Y:S01]  /*13fa0*/  BSSY B0, `(.L_x_757) ;  /* 0x0000127000007945 */ /* 0x000fe20003800000 */
[----:B------:R-:W-:Y:S01]  /*13fb0*/  MOV R12, 0x3f800000 ;  /* 0x3f800000000c7802 */ /* 0x000fe20000000f00 */
[----:B------:R-:W2:Y:S01]  /*13fc0*/  SHFL.BFLY PT, R0, R223, 0x2, 0x1f ;  /* 0x0c401f00df007f89 */ /* 0x000ea200000e0000 */
[----:B------:R-:W-:-:S03]  /*13fd0*/  MOV R11, 0x3f800000 ;  /* 0x3f800000000b7802 */ /* 0x000fc60000000f00 */
[----:B------:R-:W3:Y:S06]  /*13fe0*/  SHFL.BFLY PT, R2, R225, 0x2, 0x1f ;  /* 0x0c401f00e1027f89 */ /* 0x000eec00000e0000 */
[----:B------:R-:W-:-:S04]  /*13ff0*/  @P0 IMAD.WIDE.U32 R14, R202, c[0x0][0x1e8], RZ ;  /* 0x00007a00ca0e0a25 */ /* 0x000fc800078e00ff */
[----:B------:R-:W-:Y:S02]  /*14000*/  @P0 IMAD R7, R202, c[0x0][0x1ec], R15 ;  /* 0x00007b00ca070a24 */ /* 0x000fe400078e020f */
[----:B-1----:R-:W-:Y:S02]  /*14010*/  FADD.FTZ R224, R3, R224 ;  /* 0x000000e003e07221 */ /* 0x002fe40000010000 */
[----:B------:R-:W1:Y:S01]  /*14020*/  SHFL.BFLY PT, R3, R222, 0x2, 0x1f ;  /* 0x0c401f00de037f89 */ /* 0x000e6200000e0000 */
[----:B--2---:R-:W-:-:S03]  /*14030*/  FADD.FTZ R223, R0, R223 ;  /* 0x000000df00df7221 */ /* 0x004fc60000010000 */
[----:B------:R-:W2:Y:S01]  /*14040*/  S2R R0, SR_TID.X ;  /* 0x0000000000007919 */ /* 0x000ea20000002100 */
[----:B---3--:R-:W-:-:S03]  /*14050*/  FADD.FTZ R225, R2, R225 ;  /* 0x000000e102e17221 */ /* 0x008fc60000010000 */
[----:B------:R-:W3:Y:S04]  /*14060*/  SHFL.BFLY PT, R5, R223, 0x1, 0x1f ;  /* 0x0c201f00df057f89 */ /* 0x000ee800000e0000 */
[----:B------:R-:W4:Y:S04]  /*14070*/  SHFL.BFLY PT, R6, R224, 0x1, 0x1f ;  /* 0x0c201f00e0067f89 */ /* 0x000f2800000e0000 */
[----:B------:R-:W5:Y:S01]  /*14080*/  SHFL.BFLY PT, R2, R225, 0x1, 0x1f ;  /* 0x0c201f00e1027f89 */ /* 0x000f6200000e0000 */
[----:B-1----:R-:W-:Y:S01]  /*14090*/  FADD.FTZ R222, R3, R222 ;  /* 0x000000de03de7221 */ /* 0x002fe20000010000 */
[----:B--2---:R-:W-:-:S04]  /*140a0*/  SHF.R.S32.HI R4, RZ, 0x1f, R0 ;  /* 0x0000001fff047819 */ /* 0x004fc80000011400 */
[----:B------:R-:W1:Y:S01]  /*140b0*/  SHFL.BFLY PT, R13, R222, 0x1, 0x1f ;  /* 0x0c201f00de0d7f89 */ /* 0x000e6200000e0000 */
[CC--:B------:R-:W-:Y:S01]  /*140c0*/  LEA.HI R8, R4.reuse, R0.reuse, RZ, 0x2 ;  /* 0x0000000004087211 */ /* 0x0c0fe200078f10ff */
[----:B---3--:R-:W-:Y:S01]  /*140d0*/  FADD.FTZ R5, R223, R5 ;  /* 0x00000005df057221 */ /* 0x008fe20000010000 */
[----:B------:R-:W-:Y:S02]  /*140e0*/  LEA.HI R4, R4, R0, RZ, 0x5 ;  /* 0x0000000004047211 */ /* 0x000fe400078f28ff */
[----:B------:R-:W-:Y:S01]  /*140f0*/  SHF.R.S32.HI R10, RZ, 0x2, R8 ;  /* 0x00000002ff0a7819 */ /* 0x000fe20000011408 */
[----:B----4-:R-:W-:Y:S01]  /*14100*/  FADD.FTZ R6, R224, R6 ;  /* 0x00000006e0067221 */ /* 0x010fe20000010000 */
[----:B------:R-:W-:Y:S02]  /*14110*/  SHF.R.S32.HI R9, RZ, 0x1f, R8 ;  /* 0x0000001fff097819 */ /* 0x000fe40000011408 */
[----:B------:R-:W-:Y:S01]  /*14120*/  LOP3.LUT R8, R8, 0x3ffffffc, RZ, 0xc0, !PT ;  /* 0x3ffffffc08087812 */ /* 0x000fe200078ec0ff */
[----:B-----5:R-:W-:Y:S01]  /*14130*/  FADD.FTZ R2, R225, R2 ;  /* 0x00000002e1027221 */ /* 0x020fe20000010000 */
[----:B------:R-:W-:-:S02]  /*14140*/  FSETP.NE.FTZ.AND P4, PT, R5, RZ, PT ;  /* 0x000000ff0500720b */ /* 0x000fc40003f95000 */
[----:B------:R-:W-:Y:S02]  /*14150*/  SHF.R.S32.HI R3, RZ, 0x5, R4 ;  /* 0x00000005ff037819 */ /* 0x000fe40000011404 */
[----:B------:R-:W-:Y:S02]  /*14160*/  IADD3 R8, -R8, R0, RZ ;  /* 0x0000000008087210 */ /* 0x000fe40007ffe1ff */
[----:B------:R-:W-:Y:S02]  /*14170*/  LEA.HI R9, R9, R10, RZ, 0x3 ;  /* 0x0000000a09097211 */ /* 0x000fe400078f18ff */
[----:B------:R-:W-:Y:S02]  /*14180*/  FSETP.NE.FTZ.AND P5, PT, R6, RZ, PT ;  /* 0x000000ff0600720b */ /* 0x000fe40003fb5000 */
[----:B------:R-:W-:Y:S01]  /*14190*/  LEA R3, R3, R8, 0x9 ;  /* 0x0000000803037211 */ /* 0x000fe200078e48ff */
[----:B-1----:R-:W-:Y:S01]  /*141a0*/  FADD.FTZ R13, R222, R13 ;  /* 0x0000000dde0d7221 */ /* 0x002fe20000010000 */
[----:B------:R-:W-:-:S02]  /*141b0*/  LOP3.LUT R9, R9, 0xfffffff8, RZ, 0xc0, !PT ;  /* 0xfffffff809097812 */ /* 0x000fc400078ec0ff */
[----:B------:R-:W-:Y:S02]  /*141c0*/  MOV R8, 0x3f800000 ;  /* 0x3f80000000087802 */ /* 0x000fe40000000f00 */
[----:B------:R-:W-:Y:S02]  /*141d0*/  FSETP.NE.FTZ.AND P6, PT, R2, RZ, PT ;  /* 0x000000ff0200720b */ /* 0x000fe40003fd5000 */
[----:B------:R-:W-:Y:S02]  /*141e0*/  FSETP.NE.FTZ.AND P3, PT, R13, RZ, PT ;  /* 0x000000ff0d00720b */ /* 0x000fe40003f75000 */
[----:B------:R-:W-:Y:S01]  /*141f0*/  IADD3 R9, R10, -R9, RZ ;  /* 0x800000090a097210 */ /* 0x000fe20007ffe0ff */
[----:B------:R-:W1:Y:S01]  /*14200*/  @P4 MUFU.RCP R8, R5 ;  /* 0x0000000500084308 */ /* 0x000e620000001000 */
[----:B------:R-:W-:Y:S02]  /*14210*/  MOV R10, 0x3f800000 ;  /* 0x3f800000000a7802 */ /* 0x000fe40000000f00 */
[----:B------:R-:W-:-:S02]  /*14220*/  LOP3.LUT R15, R9, 0x1, RZ, 0xc0, !PT ;  /* 0x00000001090f7812 */ /* 0x000fc400078ec0ff */
[----:B------:R-:W-:Y:S02]  /*14230*/  LOP3.LUT R4, R4, 0xffffffe0, RZ, 0xc0, !PT ;  /* 0xffffffe004047812 */ /* 0x000fe400078ec0ff */
[----:B------:R-:W-:Y:S01]  /*14240*/  ISETP.NE.U32.AND P1, PT, R15, 0x1, PT ;  /* 0x000000010f00780c */ /* 0x000fe20003f25070 */
[----:B------:R-:W2:Y:S01]  /*14250*/  @P5 MUFU.RCP R12, R6 ;  /* 0x00000006000c5308 */ /* 0x000ea20000001000 */
[----:B------:R-:W-:Y:S01]  /*14260*/  IMAD.MOV.U32 R15, RZ, RZ, -0x10 ;  /* 0xfffffff0ff0f7424 */ /* 0x000fe200078e00ff */
[----:B------:R-:W-:-:S04]  /*14270*/  IADD3 R4, -R4, R0, RZ ;  /* 0x0000000004047210 */ /* 0x000fc80007ffe1ff */
[----:B------:R-:W-:Y:S02]  /*14280*/  SEL R15, R15, 0x10, !P1 ;  /* 0x000000100f0f7807 */ /* 0x000fe40004800000 */
[----:B------:R-:W3:Y:S01]  /*14290*/  @P6 MUFU.RCP R11, R2 ;  /* 0x00000002000b6308 */ /* 0x000ee20000001000 */
[C---:B------:R-:W-:Y:S01]  /*142a0*/  R2P PR, R9.reuse, 0x6 ;  /* 0x0000000609007804 */ /* 0x040fe20000000000 */
[----:B-1----:R-:W-:Y:S01]  /*142b0*/  FMUL.FTZ R8, R8, c[0x0][0x2dc] ;  /* 0x0000b70008087a20 */ /* 0x002fe20000410000 */
[----:B------:R-:W-:-:S03]  /*142c0*/  SHF.L.U32 R9, R9, 0x6, RZ ;  /* 0x0000000609097819 */ /* 0x000fc600000006ff */
[----:B------:R-:W-:Y:S01]  /*142d0*/  FMUL.FTZ R124, R8, R124 ;  /* 0x0000007c087c7220 */ /* 0x000fe20000410000 */
[----:B------:R-:W-:Y:S01]  /*142e0*/  LOP3.LUT R9, R9, 0x1c0, RZ, 0xc0, !PT ;  /* 0x000001c009097812 */ /* 0x000fe200078ec0ff */
[----:B------:R-:W1:Y:S01]  /*142f0*/  @P3 MUFU.RCP R10, R13 ;  /* 0x0000000d000a3308 */ /* 0x000e620000001000 */
[----:B--2---:R-:W-:Y:S02]  /*14300*/  FMUL.FTZ R12, R12, c[0x0][0x2dc] ;  /* 0x0000b7000c0c7a20 */ /* 0x004fe40000410000 */
[C---:B------:R-:W-:Y:S01]  /*14310*/  FMUL.FTZ R125, R8.reuse, R125 ;  /* 0x0000007d087d7220 */ /* 0x040fe20000410000 */
[----:B------:R-:W-:Y:S01]  /*14320*/  LEA.HI R9, R9, R9, RZ, 0x1d ;  /* 0x0000000909097211 */ /* 0x000fe200078fe8ff */
[C---:B------:R-:W-:Y:S02]  /*14330*/  FMUL.FTZ R120, R8.reuse, R120 ;  /* 0x0000007808787220 */ /* 0x040fe40000410000 */
[C---:B------:R-:W-:Y:S01]  /*14340*/  FMUL.FTZ R121, R8.reuse, R121 ;  /* 0x0000007908797220 */ /* 0x040fe20000410000 */
[----:B------:R-:W-:Y:S01]  /*14350*/  LEA R3, R3, R9, 0x1 ;  /* 0x0000000903037211 */ /* 0x000fe200078e08ff */
[C---:B------:R-:W-:Y:S01]  /*14360*/  FMUL.FTZ R68, R8.reuse, R68 ;  /* 0x0000004408447220 */ /* 0x040fe20000410000 */
[----:B------:R-:W-:Y:S01]  /*14370*/  F2FP.PACK_AB R124, R125, R124 ;  /* 0x0000007c7d7c723e */ /* 0x000fe200000000ff */
[C---:B------:R-:W-:Y:S01]  /*14380*/  FMUL.FTZ R69, R8.reuse, R69 ;  /* 0x0000004508457220 */ /* 0x040fe20000410000 */
[----:B------:R-:W-:Y:S01]  /*14390*/  SHF.L.U32 R3, R3, 0x1, RZ ;  /* 0x0000000103037819 */ /* 0x000fe200000006ff */
[C---:B------:R-:W-:Y:S01]  /*143a0*/  FMUL.FTZ R72, R8.reuse, R72 ;  /* 0x0000004808487220 */ /* 0x040fe20000410000 */
[----:B------:R-:W-:Y:S01]  /*143b0*/  F2FP.PACK_AB R120, R121, R120 ;  /* 0x000000787978723e */ /* 0x000fe200000000ff */
[C---:B------:R-:W-:Y:S01]  /*143c0*/  FMUL.FTZ R73, R8.reuse, R73 ;  /* 0x0000004908497220 */ /* 0x040fe20000410000 */
[----:B------:R-:W-:Y:S01]  /*143d0*/  IADD3 R9, R3, R15, RZ ;  /* 0x0000000f03097210 */ /* 0x000fe20007ffe0ff */
[C---:B------:R-:W-:Y:S01]  /*143e0*/  FMUL.FTZ R80, R8.reuse, R80 ;  /* 0x0000005008507220 */ /* 0x040fe20000410000 */
[----:B------:R-:W-:Y:S01]  /*143f0*/  F2FP.PACK_AB R68, R69, R68 ;  /* 0x000000444544723e */ /* 0x000fe200000000ff */
[C---:B------:R-:W-:Y:S01]  /*14400*/  FMUL.FTZ R81, R8.reuse, R81 ;  /* 0x0000005108517220 */ /* 0x040fe20000410000 */
[----:B------:R-:W-:Y:S01]  /*14410*/  F2FP.PACK_AB R72, R73, R72 ;  /* 0x000000484948723e */ /* 0x000fe200000000ff */
[C---:B------:R-:W-:Y:S01]  /*14420*/  FMUL.FTZ R84, R8.reuse, R84 ;  /* 0x0000005408547220 */ /* 0x040fe20000410000 */
[----:B------:R2:W4:Y:S01]  /*14430*/  @P6 MUFU.LG2 R45, R2 ;  /* 0x00000002002d6308 */ /* 0x0005220000000c00 */
[C---:B------:R-:W-:Y:S01]  /*14440*/  FMUL.FTZ R85, R8.reuse, R85 ;  /* 0x0000005508557220 */ /* 0x040fe20000410000 */
[----:B------:R-:W-:Y:S01]  /*14450*/  F2FP.PACK_AB R80, R81, R80 ;  /* 0x000000505150723e */ /* 0x000fe200000000ff */
[----:B------:R-:W-:-:S02]  /*14460*/  FMUL.FTZ R92, R8, R92 ;  /* 0x0000005c085c7220 */ /* 0x000fc40000410000 */
[C---:B------:R-:W-:Y:S01]  /*14470*/  FMUL.FTZ R93, R8.reuse, R93 ;  /* 0x0000005d085d7220 */ /* 0x040fe20000410000 */
[----:B------:R-:W-:Y:S01]  /*14480*/  F2FP.PACK_AB R84, R85, R84 ;  /* 0x000000545554723e */ /* 0x000fe200000000ff */
[C---:B------:R-:W-:Y:S01]  /*14490*/  FMUL.FTZ R100, R8.reuse, R100 ;  /* 0x0000006408647220 */ /* 0x040fe20000410000 */
[----:B------:R-:W-:Y:S01]  /*144a0*/  @P3 MUFU.LG2 R13, R13 ;  /* 0x0000000d000d3308 */ /* 0x000fe20000000c00 */
[----:B------:R-:W-:Y:S01]  /*144b0*/  FMUL.FTZ R8, R8, R101 ;  /* 0x0000006508087220 */ /* 0x000fe20000410000 */
[----:B------:R-:W-:Y:S01]  /*144c0*/  F2FP.PACK_AB R92, R93, R92 ;  /* 0x0000005c5d5c723e */ /* 0x000fe200000000ff */
[----:B---3--:R-:W-:Y:S02]  /*144d0*/  FMUL.FTZ R11, R11, c[0x0][0x2dc] ;  /* 0x0000b7000b0b7a20 */ /* 0x008fe40000410000 */
[----:B------:R-:W-:Y:S01]  /*144e0*/  FMUL.FTZ R130, R12, R130 ;  /* 0x000000820c827220 */ /* 0x000fe20000410000 */
[----:B------:R-:W-:Y:S01]  /*144f0*/  F2FP.PACK_AB R100, R8, R100 ;  /* 0x000000640864723e */ /* 0x000fe200000000ff */
[C---:B------:R-:W-:Y:S01]  /*14500*/  FMUL.FTZ R131, R12.reuse, R131 ;  /* 0x000000830c837220 */ /* 0x040fe20000410000 */
[----:B------:R-:W3:Y:S01]  /*14510*/  LDC.U8 R8, c[0x0][0x329] ;  /* 0x0000ca40ff087b82 */ /* 0x000ee20000000000 */
[C---:B------:R-:W-:Y:S01]  /*14520*/  FMUL.FTZ R118, R12.reuse, R118 ;  /* 0x000000760c767220 */ /* 0x040fe20000410000 */
[----:B--2---:R-:W2:Y:S01]  /*14530*/  S2R R2, SR_CTAID.X ;  /* 0x0000000000027919 */ /* 0x004ea20000002500 */
[C---:B------:R-:W-:Y:S01]  /*14540*/  FMUL.FTZ R119, R12.reuse, R119 ;  /* 0x000000770c777220 */ /* 0x040fe20000410000 */
[----:B------:R-:W-:Y:S01]  /*14550*/  F2FP.PACK_AB R130, R131, R130 ;  /* 0x000000828382723e */ /* 0x000fe200000000ff */
[C---:B------:R-:W-:Y:S01]  /*14560*/  FMUL.FTZ R114, R12.reuse, R114 ;  /* 0x000000720c727220 */ /* 0x040fe20000410000 */
[----:B------:R-:W5:Y:S01]  /*14570*/  @P5 MUFU.LG2 R6, R6 ;  /* 0x0000000600065308 */ /* 0x000f620000000c00 */
[C---:B------:R-:W-:Y:S01]  /*14580*/  FMUL.FTZ R115, R12.reuse, R115 ;  /* 0x000000730c737220 */ /* 0x040fe20000410000 */
[----:B------:R-:W-:Y:S01]  /*14590*/  F2FP.PACK_AB R118, R119, R118 ;  /* 0x000000767776723e */ /* 0x000fe200000000ff */
[C---:B------:R-:W-:Y:S01]  /*145a0*/  FMUL.FTZ R78, R12.reuse, R78 ;  /* 0x0000004e0c4e7220 */ /* 0x040fe20000410000 */
[----:B------:R-:W-:Y:S01]  /*145b0*/  STS [R3+0x400], R130 ;  /* 0x0004008203007388 */ /* 0x000fe20000000800 */
[C---:B------:R-:W-:Y:S01]  /*145c0*/  FMUL.FTZ R79, R12.reuse, R79 ;  /* 0x0000004f0c4f7220 */ /* 0x040fe20000410000 */
[----:B------:R-:W-:Y:S01]  /*145d0*/  F2FP.PACK_AB R114, R115, R114 ;  /* 0x000000727372723e */ /* 0x000fe200000000ff */
[C---:B------:R-:W-:Y:S01]  /*145e0*/  FMUL.FTZ R110, R12.reuse, R110 ;  /* 0x0000006e0c6e7220 */ /* 0x040fe20000410000 */
[----:B------:R-:W2:Y:S01]  /*145f0*/  @P4 MUFU.LG2 R5, R5 ;  /* 0x0000000500054308 */ /* 0x000ea20000000c00 */
        /* <DEDUP_REMOVED lines=11> */
[----:B-1----:R-:W-:-:S02]  /*146b0*/  FMUL.FTZ R10, R10, c[0x0][0x2dc] ;  /* 0x0000b7000a0a7a20 */ /* 0x002fc40000410000 */
[C---:B------:R-:W-:Y:S01]  /*146c0*/  FMUL.FTZ R128, R11.reuse, R128 ;  /* 0x000000800b807220 */ /* 0x040fe20000410000 */
[----:B------:R-:W-:Y:S01]  /*146d0*/  F2FP.PACK_AB R98, R12, R98 ;  /* 0x000000620c62723e */ /* 0x000fe200000000ff */
[C---:B------:R-:W-:Y:S01]  /*146e0*/  FMUL.FTZ R129, R11.reuse, R129 ;  /* 0x000000810b817220 */ /* 0x040fe20000410000 */
[----:B------:R-:W-:Y:S01]  /*146f0*/  MOV R12, 0x20 ;  /* 0x00000020000c7802 */ /* 0x000fe20000000f00 */
[C---:B------:R-:W-:Y:S02]  /*14700*/  FMUL.FTZ R116, R11.reuse, R116 ;  /* 0x000000740b747220 */ /* 0x040fe40000410000 */
[----:B------:R-:W-:Y:S01]  /*14710*/  FMUL.FTZ R117, R11, R117 ;  /* 0x000000750b757220 */ /* 0x000fe20000410000 */
[----:B------:R-:W-:Y:S01]  /*14720*/  F2FP.PACK_AB R128, R129, R128 ;  /* 0x000000808180723e */ /* 0x000fe200000000ff */
[----:B------:R-:W-:Y:S01]  /*14730*/  FMUL.FTZ R126, R10, R126 ;  /* 0x0000007e0a7e7220 */ /* 0x000fe20000410000 */
[----:B------:R-:W-:Y:S01]  /*14740*/  SEL R16, R12, 0xffffffe0, !P1 ;  /* 0xffffffe00c107807 */ /* 0x000fe20004800000 */
[C---:B------:R-:W-:Y:S01]  /*14750*/  FMUL.FTZ R127, R10.reuse, R127 ;  /* 0x0000007f0a7f7220 */ /* 0x040fe20000410000 */
[----:B------:R-:W-:Y:S01]  /*14760*/  F2FP.PACK_AB R116, R117, R116 ;  /* 0x000000747574723e */ /* 0x000fe200000000ff */
[C---:B------:R-:W-:Y:S01]  /*14770*/  FMUL.FTZ R122, R10.reuse, R122 ;  /* 0x0000007a0a7a7220 */ /* 0x040fe20000410000 */
[----:B------:R-:W-:Y:S01]  /*14780*/  STS [R3], R128 ;  /* 0x0000008003007388 */ /* 0x000fe20000000800 */
[C---:B------:R-:W-:Y:S01]  /*14790*/  FMUL.FTZ R123, R10.reuse, R123 ;  /* 0x0000007b0a7b7220 */ /* 0x040fe20000410000 */
[----:B------:R-:W-:Y:S01]  /*147a0*/  F2FP.PACK_AB R126, R127, R126 ;  /* 0x0000007e7f7e723e */ /* 0x000fe200000000ff */
[----:B------:R-:W-:Y:S01]  /*147b0*/  FMUL.FTZ R112, R11, R112 ;  /* 0x000000700b707220 */ /* 0x000fe20000410000 */
[----:B------:R-:W-:Y:S01]  /*147c0*/  IADD3 R12, R3, 0x40, RZ ;  /* 0x00000040030c7810 */ /* 0x000fe20007ffe0ff */
[----:B------:R-:W-:Y:S01]  /*147d0*/  FMUL.FTZ R113, R11, R113 ;  /* 0x000000710b717220 */ /* 0x000fe20000410000 */
[----:B------:R-:W-:Y:S01]  /*147e0*/  F2FP.PACK_AB R122, R123, R122 ;  /* 0x0000007a7b7a723e */ /* 0x000fe200000000ff */
[C---:B------:R-:W-:Y:S01]  /*147f0*/  FMUL.FTZ R76, R11.reuse, R76 ;  /* 0x0000004c0b4c7220 */ /* 0x040fe20000410000 */
[----:B------:R-:W-:Y:S01]  /*14800*/  STS [R9], R116 ;  /* 0x0000007409007388 */ /* 0x000fe20000000800 */
[----:B------:R-:W-:Y:S01]  /*14810*/  FMUL.FTZ R77, R11, R77 ;  /* 0x0000004d0b4d7220 */ /* 0x000fe20000410000 */
[----:B------:R-:W-:Y:S01]  /*14820*/  @P2 IADD3 R12, R3, -0x40, RZ ;  /* 0xffffffc0030c2810 */ /* 0x000fe20007ffe0ff */
[C---:B------:R-:W-:Y:S01]  /*14830*/  FMUL.FTZ R70, R10.reuse, R70 ;  /* 0x000000460a467220 */ /* 0x040fe20000410000 */
[----:B------:R-:W-:Y:S01]  /*14840*/  STS [R9+0x400], R118 ;  /* 0x0004007609007388 */ /* 0x000fe20000000800 */
[C---:B------:R-:W-:Y:S01]  /*14850*/  FMUL.FTZ R71, R10.reuse, R71 ;  /* 0x000000470a477220 */ /* 0x040fe20000410000 */
[----:B------:R-:W-:Y:S01]  /*14860*/  F2FP.PACK_AB R112, R113, R112 ;  /* 0x000000707170723e */ /* 0x000fe200000000ff */
[----:B------:R-:W-:Y:S01]  /*14870*/  IMAD.IADD R17, R3, 0x1, R16 ;  /* 0x0000000103117824 */ /* 0x000fe200078e0210 */
[----:B------:R-:W-:Y:S01]  /*14880*/  STS [R3+0x2000], R124 ;  /* 0x0020007c03007388 */ /* 0x000fe20000000800 */
[----:B------:R-:W-:Y:S01]  /*14890*/  FMUL.FTZ R74, R10, R74 ;  /* 0x0000004a0a4a7220 */ /* 0x000fe20000410000 */
[----:B------:R-:W-:Y:S01]  /*148a0*/  IADD3 R18, R16, 0x400, R12 ;  /* 0x0000040010127810 */ /* 0x000fe20007ffe00c */
        /* <DEDUP_REMOVED lines=8> */
[----:B------:R-:W-:Y:S01]  /*14930*/  FMUL.FTZ R105, R11, R105 ;  /* 0x000000690b697220 */ /* 0x000fe20000410000 */
[----:B------:R2:W-:Y:S01]  /*14940*/  STS [R9+0x2400], R122 ;  /* 0x0024007a09007388 */ /* 0x0005e20000000800 */
[C---:B------:R-:W-:Y:S01]  /*14950*/  FMUL.FTZ R82, R10.reuse, R82 ;  /* 0x000000520a527220 */ /* 0x040fe20000410000 */
        /* <DEDUP_REMOVED lines=13> */
[----:B------:R-:W-:Y:S01]  /*14a30*/  FMUL.FTZ R11, R11, R97 ;  /* 0x000000610b0b7220 */ /* 0x000fe20000410000 */
[----:B------:R-:W-:Y:S01]  /*14a40*/  F2FP.PACK_AB R82, R83, R82 ;  /* 0x000000525352723e */ /* 0x000fe200000000ff */
[C---:B------:R-:W-:Y:S01]  /*14a50*/  FMUL.FTZ R94, R10.reuse, R94 ;  /* 0x0000005e0a5e7220 */ /* 0x040fe20000410000 */
[----:B-1----:R-:W-:Y:S01]  /*14a60*/  IADD3 R3, R9, R16, RZ ;  /* 0x0000001009037210 */ /* 0x002fe20007ffe0ff */
[C---:B------:R-:W-:Y:S01]  /*14a70*/  FMUL.FTZ R95, R10.reuse, R95 ;  /* 0x0000005f0a5f7220 */ /* 0x040fe20000410000 */
[----:B------:R-:W-:Y:S01]  /*14a80*/  F2FP.PACK_AB R86, R87, R86 ;  /* 0x000000565756723e */ /* 0x000fe200000000ff */
[----:B------:R-:W-:Y:S01]  /*14a90*/  FMUL.FTZ R102, R10, R102 ;  /* 0x000000660a667220 */ /* 0x000fe20000410000 */
[----:B---3--:R-:W-:Y:S01]  /*14aa0*/  ISETP.NE.AND P2, PT, R8, RZ, PT ;  /* 0x000000ff0800720c */ /* 0x008fe20003f45270 */
[----:B------:R-:W-:Y:S01]  /*14ab0*/  STS [R3], R76 ;  /* 0x0000004c03007388 */ /* 0x000fe20000000800 */
[----:B------:R-:W-:Y:S01]  /*14ac0*/  FMUL.FTZ R10, R10, R103 ;  /* 0x000000670a0a7220 */ /* 0x000fe20000410000 */
[----:B--2---:R-:W1:Y:S01]  /*14ad0*/  LDC.U8 R9, c[0x0][0x328] ;  /* 0x0000ca00ff097b82 */ /* 0x004e620000000000 */
[----:B------:R-:W-:Y:S01]  /*14ae0*/  F2FP.PACK_AB R88, R89, R88 ;  /* 0x000000585958723e */ /* 0x000fe200000000ff */
[----:B------:R-:W-:Y:S01]  /*14af0*/  STS [R3+0x400], R78 ;  /* 0x0004004e03007388 */ /* 0x000fe20000000800 */
[C---:B------:R-:W-:Y:S01]  /*14b00*/  IADD3 R19, R16.reuse, R12, RZ ;  /* 0x0000000c10137210 */ /* 0x040fe20007ffe0ff */
[----:B------:R-:W-:Y:S01]  /*14b10*/  IMAD.IADD R16, R16, 0x1, R15 ;  /* 0x0000000110107824 */ /* 0x000fe200078e020f */
[----:B------:R-:W-:Y:S01]  /*14b20*/  F2FP.PACK_AB R11, R11, R96 ;  /* 0x000000600b0b723e */ /* 0x000fe200000000ff */
[----:B------:R-:W-:Y:S01]  /*14b30*/  STS [R17+0x2000], R68 ;  /* 0x0020004411007388 */ /* 0x000fe20000000800 */
[----:B------:R-:W-:Y:S01]  /*14b40*/  F2FP.PACK_AB R94, R95, R94 ;  /* 0x0000005e5f5e723e */ /* 0x000fe200000000ff */
[----:B----4-:R-:W-:Y:S01]  /*14b50*/  @P6 FMUL.FTZ R45, R45, 0.69314718246459960938 ;  /* 0x3f3172182d2d6820 */ /* 0x010fe20000410000 */
[----:B------:R-:W-:Y:S01]  /*14b60*/  F2FP.PACK_AB R10, R10, R102 ;  /* 0x000000660a0a723e */ /* 0x000fe200000000ff */
[----:B------:R2:W-:Y:S01]  /*14b70*/  STS [R17+0x2400], R70 ;  /* 0x0024004611007388 */ /* 0x0005e20000000800 */
[----:B------:R-:W-:Y:S01]  /*14b80*/  @P2 MOV R44, 0x1 ;  /* 0x00000001002c2802 */ /* 0x000fe20000000f00 */
[----:B------:R-:W-:Y:S01]  /*14b90*/  @P2 IMAD.MOV.U32 R0, RZ, RZ, c[0x0][0x210] ;  /* 0x00008400ff002624 */ /* 0x000fe200078e00ff */
[----:B------:R-:W-:Y:S01]  /*14ba0*/  @!P2 MOV R0, 0x1 ;  /* 0x000000010000a802 */ /* 0x000fe20000000f00 */
[----:B------:R-:W-:Y:S01]  /*14bb0*/  STS [R3+0x2000], R72 ;  /* 0x0020004803007388 */ /* 0x000fe20000000800 */
[----:B-----5:R-:W-:-:S02]  /*14bc0*/  @P5 FMUL.FTZ R6, R6, 0.69314718246459960938 ;  /* 0x3f31721806065820 */ /* 0x020fc40000410000 */
[----:B------:R-:W-:Y:S01]  /*14bd0*/  @P4 FMUL.FTZ R5, R5, 0.69314718246459960938 ;  /* 0x3f31721805054820 */ /* 0x000fe20000410000 */
[----:B------:R3:W-:Y:S01]  /*14be0*/  STS [R3+0x2400], R74 ;  /* 0x0024004a03007388 */ /* 0x0007e20000000800 */
[----:B------:R-:W-:-:S03]  /*14bf0*/  IMAD R2, R2, R0, RZ ;  /* 0x0000000002027224 */ /* 0x000fc600078e02ff */
[----:B------:R-:W-:Y:S01]  /*14c00*/  STS [R12], R108 ;  /* 0x0000006c0c007388 */ /* 0x000fe20000000800 */
[----:B-1----:R-:W-:-:S03]  /*14c10*/  @!P2 ISETP.NE.AND P1, PT, R9, RZ, PT ;  /* 0x000000ff0900a20c */ /* 0x002fc60003f25270 */
[----:B------:R-:W-:Y:S01]  /*14c20*/  STS [R12+0x400], R110 ;  /* 0x0004006e0c007388 */ /* 0x000fe20000000800 */
[----:B------:R-:W-:-:S03]  /*14c30*/  SHF.L.U32 R2, R2, 0x7, RZ ;  /* 0x0000000702027819 */ /* 0x000fc600000006ff */
[----:B------:R-:W-:Y:S04]  /*14c40*/  STS [R15], R104 ;  /* 0x000000680f007388 */ /* 0x000fe80000000800 */
[----:B------:R-:W-:Y:S01]  /*14c50*/  STS [R15+0x400], R106 ;  /* 0x0004006a0f007388 */ /* 0x000fe20000000800 */
[----:B--2---:R-:W-:-:S03]  /*14c60*/  @P2 MOV R17, c[0x0][0x210] ;  /* 0x0000840000112a02 */ /* 0x004fc60000000f00 */
[----:B------:R-:W-:Y:S04]  /*14c70*/  STS [R12+0x2000], R80 ;  /* 0x002000500c007388 */ /* 0x000fe80000000800 */
[----:B------:R1:W-:Y:S04]  /*14c80*/  STS [R12+0x2400], R82 ;  /* 0x002400520c007388 */ /* 0x0003e80000000800 */
[----:B---3--:R-:W2:Y:S04]  /*14c90*/  S2R R3, SR_CTAID.Y ;  /* 0x0000000000037919 */ /* 0x008ea80000002600 */
[----:B------:R-:W-:Y:S04]  /*14ca0*/  STS [R15+0x2000], R84 ;  /* 0x002000540f007388 */ /* 0x000fe80000000800 */
[----:B------:R3:W-:Y:S04]  /*14cb0*/  STS [R15+0x2400], R86 ;  /* 0x002400560f007388 */ /* 0x0007e80000000800 */
[----:B------:R4:W-:Y:S04]  /*14cc0*/  STS [R19], R88 ;  /* 0x0000005813007388 */ /* 0x0009e80000000800 */
[----:B------:R4:W-:Y:S04]  /*14cd0*/  STS [R19+0x400], R90 ;  /* 0x0004005a13007388 */ /* 0x0009e80000000800 */
[----:B------:R4:W-:Y:S01]  /*14ce0*/  STS [R16], R11 ;  /* 0x0000000b10007388 */ /* 0x0009e20000000800 */
[----:B-1----:R-:W-:-:S03]  /*14cf0*/  @P2 IMAD R12, R17, c[0x0][0x214], RZ ;  /* 0x00008500110c2a24 */ /* 0x002fc600078e02ff */
[----:B------:R4:W-:Y:S01]  /*14d00*/  STS [R18], R98 ;  /* 0x0000006212007388 */ /* 0x0009e20000000800 */
[----:B--2---:R-:W-:-:S03]  /*14d10*/  @!P0 IMAD.WIDE.U32 R48, R3, c[0x0][0x1e0], RZ ;  /* 0x0000780003308a25 */ /* 0x004fc600078e00ff */
[----:B------:R4:W-:Y:S02]  /*14d20*/  STS [R19+0x2000], R92 ;  /* 0x0020005c13007388 */ /* 0x0009e40000000800 */
[----:B------:R-:W-:Y:S02]  /*14d30*/  @!P0 MOV R14, R48 ;  /* 0x00000030000e8202 */ /* 0x000fe40000000f00 */
[----:B------:R4:W-:Y:S01]  /*14d40*/  STS [R19+0x2400], R94 ;  /* 0x0024005e13007388 */ /* 0x0009e20000000800 */
[----:B---3--:R-:W-:-:S03]  /*14d50*/  @!P2 MOV R15, c[0x0][0x214] ;  /* 0x00008500000faa02 */ /* 0x008fc60000000f00 */
[----:B------:R4:W-:Y:S01]  /*14d60*/  STS [R16+0x2000], R100 ;  /* 0x0020006410007388 */ /* 0x0009e20000000800 */
[----:B------:R-:W-:Y:S02]  /*14d70*/  @!P2 SEL R12, R15, c[0x0][0x234], !P1 ;  /* 0x00008d000f0caa07 */ /* 0x000fe40004800000 */
[----:B------:R-:W-:Y:S01]  /*14d80*/  ISETP.NE.AND P1, PT, R9, RZ, PT ;  /* 0x000000ff0900720c */ /* 0x000fe20003f25270 */
[----:B------:R4:W-:Y:S02]  /*14d90*/  STS [R18+0x2000], R10 ;  /* 0x0020000a12007388 */ /* 0x0009e40000000800 */
[----:B------:R-:W-:Y:S02]  /*14da0*/  @!P2 IMAD R44, R12, c[0x0][0x1c0], RZ ;  /* 0x000070000c2caa24 */ /* 0x000fe400078e02ff */
[----:B------:R-:W-:Y:S01]  /*14db0*/  BAR.SYNC.DEFER_BLOCKING 0x0 ;  /* 0x0000000000007b1d */ /* 0x000fe20000010000 */
[----:B------:R-:W-:Y:S01]  /*14dc0*/  ISETP.EQ.AND P1, PT, R8, RZ, P1 ;  /* 0x000000ff0800720c */ /* 0x000fe20000f22270 */
[----:B------:R-:W-:Y:S01]  /*14dd0*/  IMAD R44, R3, R44, RZ ;  /* 0x0000002c032c7224 */ /* 0x000fe200078e02ff */
[----:B------:R-:W-:-:S03]  /*14de0*/  @!P0 SHF.R.S32.HI R8, RZ, 0x1f, R3 ;  /* 0x0000001fff088819 */ /* 0x000fc60000011403 */
[----:B------:R-:W1:Y:S01]  /*14df0*/  S2R R15, SR_CTAID.Z ;  /* 0x00000000000f7919 */ /* 0x000e620000002700 */
[----:B------:R-:W-:Y:S01]  /*14e00*/  SEL R44, R44, RZ, !P1 ;  /* 0x000000ff2c2c7207 */ /* 0x000fe20004800000 */
[----:B------:R-:W-:-:S04]  /*14e10*/  @!P0 IMAD R8, R8, c[0x0][0x1e0], RZ ;  /* 0x0000780008088a24 */ /* 0x000fc800078e02ff */
[C---:B------:R-:W-:Y:S02]  /*14e20*/  @!P0 IMAD R46, R3.reuse, c[0x0][0x1e4], R8 ;  /* 0x00007900032e8a24 */ /* 0x040fe400078e0208 */
[----:B------:R-:W-:Y:S01]  /*14e30*/  @P1 IMAD R47, R3, c[0x0][0x214], RZ ;  /* 0x00008500032f1a24 */ /* 0x000fe200078e02ff */
[----:B------:R-:W-:Y:S01]  /*14e40*/  MOV R3, 0x7f800000 ;  /* 0x7f80000000037802 */ /* 0x000fe20000000f00 */
[----:B------:R-:W-:Y:S01]  /*14e50*/  @P6 FFMA.FTZ R3, R137, c[0x0][0x238], R45 ;  /* 0x00008e0089036a23 */ /* 0x000fe2000001002d */
[----:B------:R-:W-:Y:S01]  /*14e60*/  @!P0 IADD3 R7, R49, R46, RZ ;  /* 0x0000002e31078210 */ /* 0x000fe20007ffe0ff */
[----:B------:R-:W-:Y:S01]  /*14e70*/  @P3 FMUL.FTZ R46, R13, 0.69314718246459960938 ;  /* 0x3f3172180d2e3820 */ /* 0x000fe20000410000 */
[----:B------:R-:W-:Y:S01]  /*14e80*/  @P1 SEL R47, R47, R202, !P0 ;  /* 0x000000ca2f2f1207 */ /* 0x000fe20004000000 */
[----:B------:R-:W-:Y:S01]  /*14e90*/  @!P1 CS2R R48, SRZ ;  /* 0x0000000000309805 */ /* 0x000fe2000001ff00 */
[----:B------:R-:W-:Y:S02]  /*14ea0*/  LOP3.LUT P0, RZ, R4, 0x3, RZ, 0xc0, !PT ;  /* 0x0000000304ff7812 */ /* 0x000fe4000780c0ff */
[----:B------:R-:W-:Y:S01]  /*14eb0*/  @P1 MOV R48, R47 ;  /* 0x0000002f00301202 */ /* 0x000fe20000000f00 */
[----:B------:R4:W2:Y:S01]  /*14ec0*/  LDS.128 R36, [R210] ;  /* 0x00000000d2247984 */ /* 0x0008a20000000c00 */
[----:B------:R-:W-:-:S02]  /*14ed0*/  @P1 SHF.R.S32.HI R49, RZ, 0x1f, R47 ;  /* 0x0000001fff311819 */ /* 0x000fc4000001142f */
[----:B------:R-:W-:Y:S01]  /*14ee0*/  MOV R45, 0x7f800000 ;  /* 0x7f800000002d7802 */ /* 0x000fe20000000f00 */
[----:B------:R4:W3:Y:S01]  /*14ef0*/  LDS.128 R32, [R210+0x800] ;  /* 0x00080000d2207984 */ /* 0x0008e20000000c00 */
[----:B------:R-:W-:Y:S01]  /*14f00*/  MOV R4, 0x7f800000 ;  /* 0x7f80000000047802 */ /* 0x000fe20000000f00 */
[----:B-1----:R-:W-:Y:S01]  /*14f10*/  IMAD R44, R15, R12, R44 ;  /* 0x0000000c0f2c7224 */ /* 0x002fe200078e022c */
[----:B------:R-:W-:Y:S01]  /*14f20*/  MOV R12, 0x7f800000 ;  /* 0x7f800000000c7802 */ /* 0x000fe20000000f00 */
[----:B------:R4:W1:Y:S01]  /*14f30*/  LDS.128 R28, [R210+0x1000] ;  /* 0x00100000d21c7984 */ /* 0x0008620000000c00 */
[----:B------:R-:W-:Y:S02]  /*14f40*/  @P5 FFMA.FTZ R45, R136, c[0x0][0x238], R6 ;  /* 0x00008e00882d5a23 */ /* 0x000fe40000010006 */
[----:B------:R-:W-:Y:S01]  /*14f50*/  IADD3 R13, P2, P1, R2, R48, R44 ;  /* 0x00000030020d7210 */ /* 0x000fe2000795e02c */
[----:B------:R4:W1:Y:S01]  /*14f60*/  LDS.128 R24, [R210+0x1800] ;  /* 0x00180000d2187984 */ /* 0x0008620000000c00 */
[----:B------:R-:W-:Y:S01]  /*14f70*/  SHF.R.S32.HI R2, RZ, 0x1f, R2 ;  /* 0x0000001fff027819 */ /* 0x000fe20000011402 */
[----:B------:R-:W-:Y:S01]  /*14f80*/  @P4 FFMA.FTZ R4, R135, c[0x0][0x238], R5 ;  /* 0x00008e0087044a23 */ /* 0x000fe20000010005 */
[----:B------:R-:W-:Y:S01]  /*14f90*/  SHF.R.S32.HI R44, RZ, 0x1f, R44 ;  /* 0x0000001fff2c7819 */ /* 0x000fe2000001142c */
[----:B------:R4:W1:Y:S01]  /*14fa0*/  LDS.128 R20, [R210+0x2000] ;  /* 0x00200000d2147984 */ /* 0x0008620000000c00 */
[----:B------:R-:W-:-:S02]  /*14fb0*/  @P3 FFMA.FTZ R12, R134, c[0x0][0x238], R46 ;  /* 0x00008e00860c3a23 */ /* 0x000fc4000001002e */
[----:B------:R-:W-:Y:S01]  /*14fc0*/  IADD3.X R2, R2, R49, R44, P2, P1 ;  /* 0x0000003102027210 */ /* 0x000fe200017e242c */
[----:B------:R4:W1:Y:S04]  /*14fd0*/  LDS.128 R16, [R210+0x2800] ;  /* 0x00280000d2107984 */ /* 0x0008680000000c00 */
[----:B------:R4:W1:Y:S04]  /*14fe0*/  LDS.128 R8, [R210+0x3000] ;  /* 0x00300000d2087984 */ /* 0x0008680000000c00 */
[----:B------:R4:W1:Y:S01]  /*14ff0*/  LDS.128 R40, [R210+0x3800] ;  /* 0x00380000d2287984 */ /* 0x0008620000000c00 */
[----:B------:R-:W-:Y:S05]  /*15000*/  @P0 BRA `(.L_x_758) ;  /* 0x0000020000000947 */ /* 0x000fea0003800000 */
        /* <DEDUP_REMOVED lines=18> */
[----:B------:R-:W-:Y:S01]  /*15130*/  @!P5 LEA.HI.X.SX32 R46, R46, R2, 0x1, P2 ;  /* 0x000000022e2ed211 */ /* 0x000fe200010f0eff */
[----:B------:R4:W-:Y:S01]  /*15140*/  @!P6 STG.E [R48.64], R3 ;  /* 0x000000033000e986 */ /* 0x0009e2000c101914 */
[----:B------:R-:W-:-:S02]  /*15150*/  @!P3 IADD3 R13, P0, R47, R13, RZ ;  /* 0x0000000d2f0db210 */ /* 0x000fc40007f1e0ff */
[----:B------:R-:W-:Y:S02]  /*15160*/  @!P5 LEA R50, P2, R0, c[0x0][0x200], 0x2 ;  /* 0x000080000032da11 */ /* 0x000fe400078410ff */
[-C--:B------:R-:W-:Y:S02]  /*15170*/  @!P4 LEA.HI.X.SX32 R44, R44, R2.reuse, 0x1, P1 ;  /* 0x000000022c2cc211 */ /* 0x080fe400008f0eff */
[----:B------:R-:W-:Y:S02]  /*15180*/  @!P3 LEA.HI.X.SX32 R2, R47, R2, 0x1, P0 ;  /* 0x000000022f02b211 */ /* 0x000fe400000f0eff */
[----:B------:R-:W-:Y:S02]  /*15190*/  @!P5 LEA.HI.X R51, R0, c[0x0][0x204], R46, 0x2, P2 ;  /* 0x000081000033da11 */ /* 0x000fe400010f142e */
[----:B------:R-:W-:Y:S02]  /*151a0*/  @!P4 LEA R52, P1, R5, c[0x0][0x200], 0x2 ;  /* 0x000080000534ca11 */ /* 0x000fe400078210ff */
[----:B------:R-:W-:Y:S01]  /*151b0*/  @!P3 LEA R46, P0, R13, c[0x0][0x200], 0x2 ;  /* 0x000080000d2eba11 */ /* 0x000fe200078010ff */
[----:B------:R4:W-:Y:S01]  /*151c0*/  @!P5 STG.E [R50.64], R45 ;  /* 0x0000002d3200d986 */ /* 0x0009e2000c101914 */
[----:B------:R-:W-:-:S02]  /*151d0*/  @!P4 LEA.HI.X R53, R5, c[0x0][0x204], R44, 0x2, P1 ;  /* 0x000081000535ca11 */ /* 0x000fc400008f142c */
[----:B------:R-:W-:-:S03]  /*151e0*/  @!P3 LEA.HI.X R47, R13, c[0x0][0x204], R2, 0x2, P0 ;  /* 0x000081000d2fba11 */ /* 0x000fc600000f1402 */
[----:B------:R4:W-:Y:S04]  /*151f0*/  @!P4 STG.E [R52.64], R4 ;  /* 0x000000043400c986 */ /* 0x0009e8000c101914 */
[----:B------:R4:W-:Y:S02]  /*15200*/  @!P3 STG.E [R46.64], R12 ;  /* 0x0000000c2e00b986 */ /* 0x0009e4000c101914 */
.L_x_758:
[----:B------:R-:W-:Y:S05]  /*15210*/  BSYNC B0 ;  /* 0x0000000000007941 */ /* 0x000fea0003800000 */
.L_x_757:
[----:B------:R-:W5:Y:S01]  /*15220*/  S2R R2, SR_TID.X ;  /* 0x0000000000027919 */ /* 0x000f620000002100 */
[C---:B----4-:R-:W-:Y:S01]  /*15230*/  IADD3 R4, P0, R216.reuse, R14, RZ ;  /* 0x0000000ed8047210 */ /* 0x050fe20007f1e0ff */
[----:B------:R-:W-:Y:S01]  /*15240*/  BSSY B0, `(.L_x_759) ;  /* 0x0000015000007945 */ /* 0x000fe20003800000 */
[----:B------:R-:W-:Y:S02]  /*15250*/  ISETP.GE.AND P1, PT, R216, c[0x0][0x220], PT ;  /* 0x00008800d8007a0c */ /* 0x000fe40003f26270 */
[----:B------:R-:W-:Y:S01]  /*15260*/  SHF.R.S32.HI R3, RZ, 0x1f, R15 ;  /* 0x0000001fff037819 */ /* 0x000fe2000001140f */
[----:B------:R-:W-:-:S04]  /*15270*/  IMAD.X R5, R217, 0x1, R7, P0 ;  /* 0x00000001d9057824 */ /* 0x000fc800000e0607 */
[----:B------:R-:W-:Y:S02]  /*15280*/  IMAD R3, R3, c[0x0][0x1f0], RZ ;  /* 0x00007c0003037a24 */ /* 0x000fe400078e02ff */
[----:B------:R-:W-:-:S04]  /*15290*/  IMAD.WIDE.U32 R4, R15, c[0x0][0x1f0], R4 ;  /* 0x00007c000f047a25 */ /* 0x000fc800078e0004 */
[----:B------:R-:W-:-:S04]  /*152a0*/  IMAD R3, R15, c[0x0][0x1f4], R3 ;  /* 0x00007d000f037a24 */ /* 0x000fc800078e0203 */
[----:B------:R-:W-:Y:S01]  /*152b0*/  IMAD.IADD R7, R5, 0x1, R3 ;  /* 0x0000000105077824 */ /* 0x000fe200078e0203 */
[----:B-----5:R-:W-:-:S04]  /*152c0*/  SHF.R.S32.HI R0, RZ, 0x1f, R2 ;  /* 0x0000001fff007819 */ /* 0x020fc80000011402 */
[----:B------:R-:W-:-:S04]  /*152d0*/  LEA.HI R0, R0, R2, RZ, 0x3 ;  /* 0x0000000200007211 */ /* 0x000fc800078f18ff */
[----:B------:R-:W-:-:S04]  /*152e0*/  SHF.R.S32.HI R0, RZ, 0x3, R0 ;  /* 0x00000003ff007819 */ /* 0x000fc80000011400 */
[----:B------:R-:W-:-:S13]  /*152f0*/  ISETP.GE.OR P0, PT, R0, R195, P1 ;  /* 0x000000c30000720c */ /* 0x000fda0000f06670 */
        /* <DEDUP_REMOVED lines=8> */
[----:B--2---:R2:W-:Y:S02]  /*15380*/  STG.E.128 [R14.64], R36 ;  /* 0x000000240e007986 */ /* 0x0045e4000c101d14 */
.L_x_760:
[----:B------:R-:W-:Y:S05]  /*15390*/  BSYNC B0 ;  /* 0x0000000000007941 */ /* 0x000fea0003800000 */
.L_x_759:
        /* <DEDUP_REMOVED lines=14> */
[----:B---3--:R2:W-:Y:S02]  /*15480*/  STG.E.128 [R14.64], R32 ;  /* 0x000000200e007986 */ /* 0x0085e4000c101d14 */
.L_x_762:
[----:B------:R-:W-:Y:S05]  /*15490*/  BSYNC B0 ;  /* 0x0000000000007941 */ /* 0x000fea0003800000 */
.L_x_761:
        /* <DEDUP_REMOVED lines=15> */
.L_x_764:
[----:B------:R-:W-:Y:S05]  /*15590*/  BSYNC B0 ;  /* 0x0000000000007941 */ /* 0x000fea0003800000 */
.L_x_763:
[----:B------:R-:W-:Y:S01]  /*155a0*/  ISETP.GE.OR P0, PT, R209, R195, P1 ;  /* 0x000000c3d100720c */ /* 0x000fe20000f06670 */
[----:B------:R-:W-:-:S12]  /*155b0*/  BSSY B0, `(.L_x_765) ;  /* 0x000000d000007945 */ /* 0x000fd80003800000 */
        /* <DEDUP_REMOVED lines=12> */
.L_x_766:
[----:B------:R-:W-:Y:S05]  /*15680*/  BSYNC B0 ;  /* 0x0000000000007941 */ /* 0x000fea0003800000 */
.L_x_765:
        /* <DEDUP_REMOVED lines=14> */
.L_x_768:
[----:B------:R-:W-:Y:S05]  /*15770*/  BSYNC B0 ;  /* 0x0000000000007941 */ /* 0x000fea0003800000 */
.L_x_767:
        /* <DEDUP_REMOVED lines=14> */
.L_x_770:
[----:B------:R-:W-:Y:S05]  /*15860*/  BSYNC B0 ;  /* 0x0000000000007941 */ /* 0x000fea0003800000 */
.L_x_769:
        /* <DEDUP_REMOVED lines=14> */
.L_x_772:
[----:B------:R-:W-:Y:S05]  /*15950*/  BSYNC B0 ;  /* 0x0000000000007941 */ /* 0x000fea0003800000 */
.L_x_771:
[----:B------:R-:W-:-:S13]  /*15960*/  ISETP.GE.OR P1, PT, R205, R195, P1 ;  /* 0x000000c3cd00720c */ /* 0x000fda0000f26670 */
[----:B------:R-:W-:Y:S05]  /*15970*/  @P1 EXIT ;  /* 0x000000000000194d */ /* 0x000fea0003800000 */
        /* <DEDUP_REMOVED lines=12> */
.L_x_707:
[----:B------:R-:W1:Y:S01]  /*15a40*/  LDC.U8 R0, c[0x0][0x329] ;  /* 0x0000ca40ff007b82 */ /* 0x000e620000000000 */
[----:B------:R-:W-:Y:S01]  /*15a50*/  ISETP.NE.AND P4, PT, R202, -0x1, PT ;  /* 0xffffffffca00780c */ /* 0x000fe20003f85270 */
[----:B------:R-:W-:Y:S01]  /*15a60*/  BSSY B0, `(.L_x_773) ;  /* 0x000003f000007945 */ /* 0x000fe20003800000 */
[----:B------:R-:W-:Y:S02]  /*15a70*/  LEA.HI R2, R8, R14, RZ, 0x3 ;  /* 0x0000000e08027211 */ /* 0x000fe400078f18ff */
[----:B------:R-:W-:-:S03]  /*15a80*/  IADD3 R13, -R12, R13, RZ ;  /* 0x0000000d0c0d7210 */ /* 0x000fc60007ffe1ff */
[----:B------:R-:W2:Y:S06]  /*15a90*/  LDC.U8 R4, c[0x0][0x328] ;  /* 0x0000ca00ff047b82 */ /* 0x000eac0000000000 */
[----:B------:R-:W-:Y:S01]  /*15aa0*/  @P4 IMAD.WIDE.U32 R6, R202, c[0x0][0x1e8], RZ ;  /* 0x00007a00ca064a25 */ /* 0x000fe200078e00ff */
[----:B------:R-:W-:-:S03]  /*15ab0*/  @!P4 SHF.R.S32.HI R5, RZ, 0x1f, R16 ;  /* 0x0000001fff05c819 */ /* 0x000fc60000011410 */
[----:B------:R-:W-:-:S04]  /*15ac0*/  @!P4 IMAD.WIDE.U32 R8, R16, c[0x0][0x1e0], RZ ;  /* 0x000078001008ca25 */ /* 0x000fc800078e00ff */
[----:B------:R-:W-:Y:S01]  /*15ad0*/  @!P4 IMAD R5, R5, c[0x0][0x1e0], RZ ;  /* 0x000078000505ca24 */ /* 0x000fe200078e02ff */
[----:B-1----:R-:W-:Y:S01]  /*15ae0*/  ISETP.NE.AND P2, PT, R0, RZ, PT ;  /* 0x000000ff0000720c */ /* 0x002fe20003f45270 */
[----:B------:R-:W-:Y:S02]  /*15af0*/  @!P4 IMAD.MOV.U32 R6, RZ, RZ, R8 ;  /* 0x000000ffff06c224 */ /* 0x000fe400078e0008 */
[----:B------:R-:W-:Y:S01]  /*15b00*/  @!P4 IMAD R5, R16, c[0x0][0x1e4], R5 ;  /* 0x000079001005ca24 */ /* 0x000fe200078e0205 */
[----:B--2---:R-:W-:-:S04]  /*15b10*/  ISETP.NE.AND P0, PT, R4, RZ, PT ;  /* 0x000000ff0400720c */ /* 0x004fc80003f05270 */
[----:B------:R-:W-:Y:S01]  /*15b20*/  ISETP.EQ.AND P0, PT, R0, RZ, P0 ;  /* 0x000000ff0000720c */ /* 0x000fe20000702270 */
[----:B------:R-:W-:-:S04]  /*15b30*/  @P4 IMAD R0, R202, c[0x0][0x1ec], R7 ;  /* 0x00007b00ca004a24 */ /* 0x000fc800078e0207 */
[----:B------:R-:W-:Y:S01]  /*15b40*/  @!P2 ISETP.NE.AND P3, PT, R4, RZ, PT ;  /* 0x000000ff0400a20c */ /* 0x000fe20003f65270 */
[----:B------:R-:W-:Y:S01]  /*15b50*/  @P2 IMAD.MOV.U32 R3, RZ, RZ, c[0x0][0x210] ;  /* 0x00008400ff032624 */ /* 0x000fe200078e00ff */
[----:B------:R-:W-:Y:S01]  /*15b60*/  LOP3.LUT R7, R2, 0xfffffff8, RZ, 0xc0, !PT ;  /* 0xfffffff802077812 */ /* 0x000fe200078ec0ff */
[----:B------:R-:W-:Y:S01]  /*15b70*/  @!P2 IMAD.MOV.U32 R4, RZ, RZ, c[0x0][0x214] ;  /* 0x00008500ff04a624 */ /* 0x000fe200078e00ff */
[----:B------:R-:W-:Y:S01]  /*15b80*/  ISETP.NE.OR P1, PT, R202, -0x1, !P0 ;  /* 0xffffffffca00780c */ /* 0x000fe20004725670 */
[----:B------:R-:W-:Y:S01]  /*15b90*/  @P2 IMAD R3, R3, c[0x0][0x214], RZ ;  /* 0x0000850003032a24 */ /* 0x000fe200078e02ff */
[----:B------:R-:W-:Y:S01]  /*15ba0*/  SHF.R.S32.HI R2, RZ, 0x3, R2 ;  /* 0x00000003ff027819 */ /* 0x000fe20000011402 */
[----:B------:R-:W-:Y:S01]  /*15bb0*/  IMAD.IADD R14, R14, 0x1, -R7 ;  /* 0x000000010e0e7824 */ /* 0x000fe200078e0a07 */
[----:B------:R-:W-:Y:S01]  /*15bc0*/  @!P2 SEL R3, R4, c[0x0][0x234], !P3 ;  /* 0x00008d000403aa07 */ /* 0x000fe20005800000 */
[----:B------:R-:W-:Y:S01]  /*15bd0*/  @!P4 IMAD.IADD R0, R9, 0x1, R5 ;  /* 0x000000010900c824 */ /* 0x000fe200078e0205 */
[----:B------:R-:W-:Y:S01]  /*15be0*/  @P2 MOV R5, 0x1 ;  /* 0x0000000100052802 */ /* 0x000fe20000000f00 */
[----:B------:R-:W-:Y:S01]  /*15bf0*/  IMAD.SHL.U32 R7, R14, 0x8, RZ ;  /* 0x000000080e077824 */ /* 0x000fe200078e00ff */
[----:B------:R-:W-:Y:S01]  /*15c00*/  SHF.R.S32.HI R4, RZ, 0x1f, R20 ;  /* 0x0000001fff047819 */ /* 0x000fe20000011414 */
[----:B------:R-:W-:Y:S01]  /*15c10*/  @!P2 IMAD R5, R3, c[0x0][0x1c0], RZ ;  /* 0x000070000305aa24 */ /* 0x000fe200078e02ff */
[----:B------:R-:W-:-:S02]  /*15c20*/  @!P0 CS2R R18, SRZ ;  /* 0x0000000000128805 */ /* 0x000fc4000001ff00 */
[C---:B------:R-:W-:Y:S01]  /*15c30*/  IADD3 R6, P3, R7.reuse, R6, RZ ;  /* 0x0000000607067210 */ /* 0x040fe20007f7e0ff */
[C---:B------:R-:W-:Y:S01]  /*15c40*/  @!P1 IMAD R202, R16.reuse, c[0x0][0x214], RZ ;  /* 0x0000850010ca9a24 */ /* 0x040fe200078e02ff */
[C---:B------:R-:W-:Y:S01]  /*15c50*/  ISETP.GE.AND P1, PT, R7.reuse, c[0x0][0x220], PT ;  /* 0x0000880007007a0c */ /* 0x040fe20003f26270 */
[----:B------:R-:W-:Y:S01]  /*15c60*/  IMAD R5, R16, R5, RZ ;  /* 0x0000000510057224 */ /* 0x000fe200078e02ff */
[----:B------:R-:W-:Y:S01]  /*15c70*/  LEA.HI.X.SX32 R7, R7, R0, 0x1, P3 ;  /* 0x0000000007077211 */ /* 0x000fe200018f0eff */
[----:B------:R-:W-:Y:S01]  /*15c80*/  @P2 IMAD.MOV.U32 R0, RZ, RZ, c[0x0][0x210] ;  /* 0x00008400ff002624 */ /* 0x000fe200078e00ff */
[----:B------:R-:W-:Y:S01]  /*15c90*/  ISETP.GE.OR P3, PT, R2, R13, P1 ;  /* 0x0000000d0200720c */ /* 0x000fe20000f66670 */
[----:B------:R-:W-:Y:S01]  /*15ca0*/  IMAD R4, R4, c[0x0][0x1f0], RZ ;  /* 0x00007c0004047a24 */ /* 0x000fe200078e02ff */
[----:B------:R-:W-:Y:S01]  /*15cb0*/  SEL R5, R5, RZ, !P0 ;  /* 0x000000ff05057207 */ /* 0x000fe20004000000 */
[----:B------:R-:W-:Y:S01]  /*15cc0*/  @!P2 IMAD.MOV.U32 R0, RZ, RZ, 0x1 ;  /* 0x00000001ff00a424 */ /* 0x000fe200078e00ff */
[----:B------:R-:W-:Y:S01]  /*15cd0*/  @P0 SHF.R.S32.HI R19, RZ, 0x1f, R202 ;  /* 0x0000001fff130819 */ /* 0x000fe200000114ca */
[----:B------:R-:W-:-:S02]  /*15ce0*/  IMAD R21, R20, c[0x0][0x1f4], R4 ;  /* 0x00007d0014157a24 */ /* 0x000fc400078e0204 */
[----:B------:R-:W-:Y:S01]  /*15cf0*/  @P0 IMAD.MOV.U32 R18, RZ, RZ, R202 ;  /* 0x000000ffff120224 */ /* 0x000fe200078e00ca */
[----:B------:R-:W-:Y:S01]  /*15d00*/  ISETP.GE.AND P0, PT, R2, R13, PT ;  /* 0x0000000d0200720c */ /* 0x000fe20003f06270 */
[----:B------:R-:W-:Y:S02]  /*15d10*/  IMAD R4, R12, R0, RZ ;  /* 0x000000000c047224 */ /* 0x000fe400078e02ff */
[----:B------:R-:W-:-:S03]  /*15d20*/  IMAD.WIDE.U32 R16, R20, c[0x0][0x1f0], R6 ;  /* 0x00007c0014107a25 */ /* 0x000fc600078e0006 */
[----:B------:R-:W-:Y:S01]  /*15d30*/  SHF.R.S32.HI R6, RZ, 0x1f, R4 ;  /* 0x0000001fff067819 */ /* 0x000fe20000011404 */
        /* <DEDUP_REMOVED lines=17> */
.L_x_774:
[----:B------:R-:W-:Y:S05]  /*15e50*/  BSYNC B0 ;  /* 0x0000000000007941 */ /* 0x000fea0003800000 */
.L_x_773:
[----:B------:R-:W-:Y:S01]  /*15e60*/  IADD3 R15, R2, 0x10, RZ ;  /* 0x00000010020f7810 */ /* 0x000fe20007ffe0ff */
[----:B------:R-:W-:Y:S03]  /*15e70*/  BSSY B0, `(.L_x_775) ;  /* 0x0000010000007945 */ /* 0x000fe60003800000 */
[CC--:B------:R-:W-:Y:S02]  /*15e80*/  ISETP.GE.OR P0, PT, R15.reuse, R13.reuse, P1 ;  /* 0x0000000d0f00720c */ /* 0x0c0fe40000f06670 */
[----:B------:R-:W-:-:S04]  /*15e90*/  ISETP.GE.AND P2, PT, R15, R13, PT ;  /* 0x0000000d0f00720c */ /* 0x000fc80003f46270 */
[----:B------:R-:W-:-:S07]  /*15ea0*/  P2R R19, PR, RZ, 0x4 ;  /* 0x00000004ff137803 */ /* 0x000fce0000000000 */
[----:B------:R-:W-:Y:S05]  /*15eb0*/  @P0 BRA `(.L_x_776) ;  /* 0x000000b000000947 */ /* 0x000fea0003800000 */
[----:B------:R-:W-:Y:S01]  /*15ec0*/  IADD3 R7, P0, R232, 0x10, RZ ;  /* 0x00000010e8077810 */ /* 0x000fe20007f1e0ff */
[----:B------:R-:W-:Y:S01]  /*15ed0*/  IMAD.MOV.U32 R8, RZ, RZ, R16 ;  /* 0x000000ffff087224 */ /* 0x000fe200078e0010 */
[----:B------:R-:W-:-:S03]  /*15ee0*/  MOV R9, R21 ;  /* 0x0000001500097202 */ /* 0x000fc60000000f00 */
[----:B------:R-:W-:Y:S02]  /*15ef0*/  IMAD.X R6, RZ, RZ, R233, P0 ;  /* 0x000000ffff067224 */ /* 0x000fe400000e06e9 */
[----:B------:R-:W-:-:S04]  /*15f00*/  IMAD.WIDE.U32 R8, R7, c[0x0][0x1e8], R8 ;  /* 0x00007a0007087a25 */ /* 0x000fc800078e0008 */
[----:B------:R-:W-:Y:S01]  /*15f10*/  IMAD R6, R6, c[0x0][0x1e8], RZ ;  /* 0x00007a0006067a24 */ /* 0x000fe200078e02ff */
[----:B-1----:R-:W-:-:S03]  /*15f20*/  LEA R10, P0, R8, c[0x0][0x1d0], 0x1 ;  /* 0x00007400080a7a11 */ /* 0x002fc600078008ff */
[----:B------:R-:W-:-:S05]  /*15f30*/  IMAD R6, R7, c[0x0][0x1ec], R6 ;  /* 0x00007b0007067a24 */ /* 0x000fca00078e0206 */
[----:B------:R-:W-:-:S04]  /*15f40*/  IADD3 R6, R6, R9, RZ ;  /* 0x0000000906067210 */ /* 0x000fc80007ffe0ff */
[----:B------:R-:W-:-:S05]  /*15f50*/  LEA.HI.X R11, R8, c[0x0][0x1d4], R6, 0x1, P0 ;  /* 0x00007500080b7a11 */ /* 0x000fca00000f0c06 */
[----:B------:R1:W-:Y:S02]  /*15f60*/  STG.E.128 [R10.64], RZ ;  /* 0x000000ff0a007986 */ /* 0x0003e4000c101d14 */
.L_x_776:
[----:B------:R-:W-:Y:S05]  /*15f70*/  BSYNC B0 ;  /* 0x0000000000007941 */ /* 0x000fea0003800000 */
.L_x_775:
[----:B------:R-:W-:Y:S01]  /*15f80*/  IADD3 R12, R2, 0x20, RZ ;  /* 0x00000020020c7810 */ /* 0x000fe20007ffe0ff */
        /* <DEDUP_REMOVED lines=15> */
.L_x_778:
[----:B------:R-:W-:Y:S05]  /*16080*/  BSYNC B0 ;  /* 0x0000000000007941 */ /* 0x000fea0003800000 */
.L_x_777:
        /* <DEDUP_REMOVED lines=16> */
.L_x_780:
[----:B------:R-:W-:Y:S05]  /*16190*/  BSYNC B0 ;  /* 0x0000000000007941 */ /* 0x000fea0003800000 */
.L_x_779:
        /* <DEDUP_REMOVED lines=16> */
.L_x_782:
[----:B------:R-:W-:Y:S05]  /*162a0*/  BSYNC B0 ;  /* 0x0000000000007941 */ /* 0x000fea0003800000 */
.L_x_781:
        /* <DEDUP_REMOVED lines=16> */
.L_x_784:
[----:B------:R-:W-:Y:S05]  /*163b0*/  BSYNC B0 ;  /* 0x0000000000007941 */ /* 0x000fea0003800000 */
.L_x_783:
        /* <DEDUP_REMOVED lines=16> */
.L_x_786:
[----:B------:R-:W-:Y:S05]  /*164c0*/  BSYNC B0 ;  /* 0x0000000000007941 */ /* 0x000fea0003800000 */
.L_x_785:
[----:B------:R-:W-:Y:S01]  /*164d0*/  IADD3 R6, R2, 0x70, RZ ;  /* 0x0000007002067810 */ /* 0x000fe20007ffe0ff */
[----:B------:R-:W-:Y:S03]  /*164e0*/  BSSY B0, `(.L_x_787) ;  /* 0x000000e000007945 */ /* 0x000fe60003800000 */
[CC--:B------:R-:W-:Y:S02]  /*164f0*/  ISETP.GE.OR P0, PT, R6.reuse, R13.reuse, P1 ;  /* 0x0000000d0600720c */ /* 0x0c0fe40000f06670 */
[----:B------:R-:W-:-:S11]  /*16500*/  ISETP.GE.AND P1, PT, R6, R13, PT ;  /* 0x0000000d0600720c */ /* 0x000fd60003f26270 */
        /* <DEDUP_REMOVED lines=11> */
.L_x_788:
[----:B------:R-:W-:Y:S05]  /*165c0*/  BSYNC B0 ;  /* 0x0000000000007941 */ /* 0x000fea0003800000 */
.L_x_787:
        /* <DEDUP_REMOVED lines=10> */
[----:B------:R-:W-:Y:S01]  /*16670*/  @!P0 IADD3 R7, P1, R2, R4, RZ ;  /* 0x0000000402078210 */ /* 0x000fe20007f3e0ff */
[----:B------:R-:W-:-:S03]  /*16680*/  @!P6 IMAD R12, R12, R0, RZ ;  /* 0x000000000c0ce224 */ /* 0x000fc600078e02ff */
[----:B------:R-:W-:Y:S01]  /*16690*/  @!P0 LEA.HI.X.SX32 R2, R2, R18, 0x1, P1 ;  /* 0x0000001202028211 */ /* 0x000fe200008f0eff */
[----:B------:R-:W-:Y:S01]  /*166a0*/  @!P4 IMAD R10, R10, R0, RZ ;  /* 0x000000000a0ac224 */ /* 0x000fe200078e02ff */
[----:B------:R-:W-:-:S13]  /*166b0*/  ISETP.NE.OR P1, PT, R14, RZ, P2 ;  /* 0x000000ff0e00720c */ /* 0x000fda0001725670 */
[----:B------:R-:W-:-:S05]  /*166c0*/  @!P1 IMAD R13, R15, R0, RZ ;  /* 0x000000000f0d9224 */ /* 0x000fca00078e02ff */
[----:B------:R-:W-:-:S04]  /*166d0*/  @!P1 IADD3 R15, P2, R13, R4, RZ ;  /* 0x000000040d0f9210 */ /* 0x000fc80007f5e0ff */
[----:B------:R-:W-:Y:S02]  /*166e0*/  @!P1 LEA.HI.X.SX32 R13, R13, R18, 0x1, P2 ;  /* 0x000000120d0d9211 */ /* 0x000fe400010f0eff */
[----:B------:R-:W-:-:S04]  /*166f0*/  @!P0 LEA R16, P2, R7, c[0x0][0x200], 0x2 ;  /* 0x0000800007108a11 */ /* 0x000fc800078410ff */
[----:B------:R-:W-:Y:S01]  /*16700*/  @!P0 LEA.HI.X R17, R7, c[0x0][0x204], R2, 0x2, P2 ;  /* 0x0000810007118a11 */ /* 0x000fe200010f1402 */
[----:B------:R-:W-:Y:S01]  /*16710*/  @!P0 IMAD.MOV.U32 R2, RZ, RZ, 0x7f800000 ;  /* 0x7f800000ff028424 */ /* 0x000fe200078e00ff */
[----:B--2---:R-:W-:Y:S01]  /*16720*/  @!P1 LEA R20, P2, R15, c[0x0][0x200], 0x2 ;  /* 0x000080000f149a11 */ /* 0x004fe200078410ff */
[----:B------:R-:W-:-:S03]  /*16730*/  @!P3 IMAD R7, R9, R0, RZ ;  /* 0x000000000907b224 */ /* 0x000fc600078e02ff */
[----:B------:R2:W-:Y:S01]  /*16740*/  @!P0 STG.E [R16.64], R2 ;  /* 0x0000000210008986 */ /* 0x0005e2000c101914 */
[----:B------:R-:W-:Y:S02]  /*16750*/  @!P1 LEA.HI.X R21, R15, c[0x0][0x204], R13, 0x2, P2 ;  /* 0x000081000f159a11 */ /* 0x000fe400010f140d */
[----:B------:R-:W-:Y:S01]  /*16760*/  ISETP.NE.AND P2, PT, R3, RZ, PT ;  /* 0x000000ff0300720c */ /* 0x000fe20003f45270 */
[----:B------:R-:W-:-:S03]  /*16770*/  @!P5 IMAD R3, R11, R0, RZ ;  /* 0x000000000b03d224 */ /* 0x000fc600078e02ff */
[----:B------:R-:W-:-:S13]  /*16780*/  ISETP.NE.OR P2, PT, R14, RZ, P2 ;  /* 0x000000ff0e00720c */ /* 0x000fda0001745670 */
[----:B------:R-:W-:Y:S02]  /*16790*/  @!P2 IMAD R8, R8, R0, RZ ;  /* 0x000000000808a224 */ /* 0x000fe400078e02ff */
[----:B--2---:R-:W-:-:S05]  /*167a0*/  @!P1 IMAD.MOV.U32 R2, RZ, RZ, 0x7f800000 ;  /* 0x7f800000ff029424 */ /* 0x004fca00078e00ff */
[----:B------:R2:W-:Y:S01]  /*167b0*/  @!P1 STG.E [R20.64], R2 ;  /* 0x0000000214009986 */ /* 0x0005e2000c101914 */
[----:B------:R-:W-:-:S04]  /*167c0*/  ISETP.NE.AND P1, PT, R5, RZ, PT ;  /* 0x000000ff0500720c */ /* 0x000fc80003f25270 */
[----:B------:R-:W-:Y:S02]  /*167d0*/  ISETP.NE.OR P1, PT, R14, RZ, P1 ;  /* 0x000000ff0e00720c */ /* 0x000fe40000f25670 */
[----:B--2---:R-:W-:-:S04]  /*167e0*/  @!P6 IADD3 R2, P0, R12, R4, RZ ;  /* 0x000000040c02e210 */ /* 0x004fc80007f1e0ff */
[----:B------:R-:W-:Y:S02]  /*167f0*/  @!P6 LEA.HI.X.SX32 R5, R12, R18, 0x1, P0 ;  /* 0x000000120c05e211 */ /* 0x000fe400000f0eff */
[----:B------:R-:W-:-:S04]  /*16800*/  @!P6 LEA R12, P0, R2, c[0x0][0x200], 0x2 ;  /* 0x00008000020cea11 */ /* 0x000fc800078010ff */
        /* <DEDUP_REMOVED lines=19> */
[----:B------:R-:W-:-:S05]  /*16940*/  @!P5 IMAD.MOV.U32 R5, RZ, RZ, 0x7f800000 ;  /* 0x7f800000ff05d424 */ /* 0x000fca00078e00ff */
[----:B------:R3:W-:Y:S01]  /*16950*/  @!P5 STG.E [R2.64], R5 ;  /* 0x000000050200d986 */ /* 0x0007e2000c101914 */
[----:B--2---:R-:W-:-:S05]  /*16960*/  @!P4 IMAD.MOV.U32 R7, RZ, RZ, 0x7f800000 ;  /* 0x7f800000ff07c424 */ /* 0x004fca00078e00ff */
[----:B------:R2:W-:Y:S01]  /*16970*/  @!P4 STG.E [R10.64], R7 ;  /* 0x000000070a00c986 */ /* 0x0005e2000c101914 */
[----:B---3--:R-:W-:Y:S02]  /*16980*/  @!P3 IMAD.MOV.U32 R3, RZ, RZ, 0x7f800000 ;  /* 0x7f800000ff03b424 */ /* 0x008fe400078e00ff */
[----:B------:R-:W-:-:S03]  /*16990*/  @!P2 IMAD.MOV.U32 R2, RZ, RZ, 0x7f800000 ;  /* 0x7f800000ff02a424 */ /* 0x000fc600078e00ff */
[----:B------:R2:W-:Y:S04]  /*169a0*/  @!P3 STG.E [R16.64], R3 ;  /* 0x000000031000b986 */ /* 0x0005e8000c101914 */
[----:B------:R2:W-:Y:S01]  /*169b0*/  @!P2 STG.E [R20.64], R2 ;  /* 0x000000021400a986 */ /* 0x0005e2000c101914 */
[----:B------:R-:W-:Y:S05]  /*169c0*/  @P1 EXIT ;  /* 0x000000000000194d */ /* 0x000fea0003800000 */
[----:B------:R-:W-:-:S05]  /*169d0*/  IMAD R0, R6, R0, RZ ;  /* 0x0000000006007224 */ /* 0x000fca00078e02ff */
[----:B------:R-:W-:-:S04]  /*169e0*/  IADD3 R4, P0, R0, R4, RZ ;  /* 0x0000000400047210 */ /* 0x000fc80007f1e0ff */
[----:B------:R-:W-:Y:S02]  /*169f0*/  LEA.HI.X.SX32 R0, R0, R18, 0x1, P0 ;  /* 0x0000001200007211 */ /* 0x000fe400000f0eff */
[----:B--2---:R-:W-:-:S04]  /*16a00*/  LEA R2, P0, R4, c[0x0][0x200], 0x2 ;  /* 0x0000800004027a11 */ /* 0x004fc800078010ff */
[----:B------:R-:W-:Y:S01]  /*16a10*/  LEA.HI.X R3, R4, c[0x0][0x204], R0, 0x2, P0 ;  /* 0x0000810004037a11 */ /* 0x000fe200000f1400 */
[----:B------:R-:W-:-:S05]  /*16a20*/  IMAD.MOV.U32 R0, RZ, RZ, 0x7f800000 ;  /* 0x7f800000ff007424 */ /* 0x000fca00078e00ff */
[----:B------:R-:W-:Y:S01]  /*16a30*/  STG.E [R2.64], R0 ;  /* 0x0000000002007986 */ /* 0x000fe2000c101914 */
[----:B------:R-:W-:Y:S05]  /*16a40*/  EXIT ;  /* 0x000000000000794d */ /* 0x000fea0003800000 */
.L_x_789:
        /* <DEDUP_REMOVED lines=11> */
.L_x_1143:


//--------------------- .text._ZN5flash16flash_fwd_kernelI23Flash_fwd_kernel_traitsILi64ELi128ELi64ELi4ELb0ELb0EN7cutlass6half_tE19Flash_kernel_traitsILi64ELi128ELi64ELi4ES3_EELb1ELb1ELb0ELb0ELb0ELb0ELb0ELb1EEEvNS_16Flash_fwd_paramsE --------------------------
	.section	.text._ZN5flash16flash_fwd_kernelI23Flash_fwd_kernel_traitsILi64ELi128ELi64ELi4ELb0ELb0EN7cutlass6half_tE19Flash_kernel_traitsILi64ELi128ELi64ELi4ES3_EELb1ELb1ELb0ELb0ELb0ELb0ELb0ELb1EEEvNS_16Flash_fwd_paramsE,"ax",@progbits
	.sectioninfo	@"SHI_REGISTERS=255"
	.align	128
        .global         _ZN5flash16flash_fwd_kernelI23Flash_fwd_kernel_traitsILi64ELi128ELi64ELi4ELb0ELb0EN7cutlass6half_tE19Flash_kernel_traitsILi64ELi128ELi64ELi4ES3_EELb1ELb1ELb0ELb0ELb0ELb0ELb0ELb1EEEvNS_16Flash_fwd_paramsE
        .type           _ZN5flash16flash_fwd_kernelI23Flash_fwd_kernel_traitsILi64ELi128ELi64ELi4ELb0ELb0EN7cutlass6half_tE19Flash_kernel_traitsILi64ELi128ELi64ELi4ES3_EELb1ELb1ELb0ELb0ELb0ELb0ELb0ELb1EEEvNS_16Flash_fwd_paramsE,@function
        .size           _ZN5flash16flash_fwd_kernelI23Flash_fwd_kernel_traitsILi64ELi128ELi64ELi4ELb0ELb0EN7cutlass6half_tE19Flash_kernel_traitsILi64ELi128ELi64ELi4ES3_EELb1ELb1ELb0ELb0ELb0ELb0ELb0ELb1EEEvNS_16Flash_fwd_paramsE,(.L_x_1144 - _ZN5flash16flash_fwd_kernelI23Flash_fwd_kernel_traitsILi64ELi128ELi64ELi4ELb0ELb0EN7cutlass6half_tE19Flash_kernel_traitsILi64ELi128ELi64ELi4ES3_EELb1ELb1ELb0ELb0ELb0ELb0ELb0ELb1EEEvNS_16Flash_fwd_paramsE)
        .other          _ZN5flash16flash_fwd_kernelI23Flash_fwd_kernel_traitsILi64ELi128ELi64ELi4ELb0ELb0EN7cutlass6half_tE19Flash_kernel_traitsILi64ELi128ELi64ELi4ES3_EELb1ELb1ELb0ELb0ELb0ELb0ELb0ELb1EEEvNS_16Flash_fwd_paramsE,@"STO_CUDA_ENTRY STV_DEFAULT"
_ZN5flash16flash_fwd_kernelI23Flash_fwd_kernel_traitsILi64ELi128ELi64ELi4ELb0ELb0EN7cutlass6half_tE19Flash_kernel_traitsILi64ELi128ELi64ELi4ES3_EELb1ELb1ELb0ELb0ELb0ELb0ELb0ELb1EEEvNS_16Flash_fwd_paramsE:
.text._ZN5flash16flash_fwd_kernelI23Flash_fwd_kernel_traitsILi64ELi128ELi64ELi4ELb0ELb0EN7cutlass6half_tE19Flash_kernel_traitsILi64ELi128ELi64ELi4ES3_EELb1ELb1ELb0ELb0ELb0ELb0ELb0ELb1EEEvNS_16Flash_fwd_paramsE:
[----:B------:R-:W-:-:S03]  /*0000*/  MOV R1, c[0x0][0x28] ;  /* 0x00000a0000017a02 */ /* 0x000fc60000000f00 */
[----:B------:R-:W-:Y:S01]  /*0010*/  ULDC.U8 UR4, c[0x0][0x304] ;  /* 0x0000c10000047ab9 */ /* 0x000fe20000000000 */
[----:B------:R-:W-:Y:S01]  /*0020*/  IADD3 R1, R1, -0x1d0, RZ ;  /* 0xfffffe3001017810 */ /* 0x000fe20007ffe0ff */
[----:B------:R-:W-:Y:S01]  /*0030*/  ULDC.64 UR36, c[0x0][0x2f0] ;  /* 0x0000bc0000247ab9 */ /* 0x000fe20000000a00 */
[----:B------:R-:W-:Y:S01]  /*0040*/  ISETP.NE.AND P1, PT, RZ, UR4, PT ;  /* 0x00000004ff007c0c */ /* 0x000fe2000bf25270 */
[----:B------:R-:W-:Y:S01]  /*0050*/  IMAD.U32 R2, RZ, RZ, UR36 ;  /* 0x00000024ff027e24 */ /* 0x000fe2000f8e00ff */
[----:B------:R-:W-:Y:S01]  /*0060*/  ULDC.64 UR34, c[0x0][0x118] ;  /* 0x0000460000227ab9 */ /* 0x000fe20000000a00 */
[----:B------:R-:W-:Y:S02]  /*0070*/  IMAD.U32 R3, RZ, RZ, UR37 ;  /* 0x00000025ff037e24 */ /* 0x000fe4000f8e00ff */
[----:B------:R-:W-:-:S08]  /*0080*/  IMAD.MOV.U32 R10, RZ, RZ, c[0x0][0x2fc] ;  /* 0x0000bf00ff0a7624 */ /* 0x000fd000078e00ff */
[----:B------:R1:W2:Y:S01]  /*0090*/  @P1 LDG.E.64 R4, [R2.64] ;  /* 0x0000002202041981 */ /* 0x0002a2000c1e1b00 */
[----:B------:R-:W-:-:S04]  /*00a0*/  IMAD.MOV.U32 R9, RZ, RZ, c[0x0][0x2f8] ;  /* 0x0000be00ff097624 */ /* 0x000fc800078e00ff */
[----:B-1----:R-:W-:Y:S01]  /*00b0*/  @P1 IMAD.MOV.U32 R2, RZ, RZ, R9 ;  /* 0x000000ffff021224 */ /* 0x002fe200078e0009 */
[----:B------:R-:W-:-:S06]  /*00c0*/  @P1 MOV R3, R10 ;  /* 0x0000000a00031202 */ /* 0x000fcc0000000f00 */
[----:B------:R-:W3:Y:S01]  /*00d0*/  @P1 LDG.E.64 R2, [R2.64] ;  /* 0x0000002202021981 */ /* 0x000ee2000c1e1b00 */
[----:B------:R-:W1:Y:S01]  /*00e0*/  LDC.U8 R6, c[0x0][0x312] ;  /* 0x0000c480ff067b82 */ /* 0x000e620000000000 */
[----:B------:R-:W-:Y:S01]  /*00f0*/  ISETP.NE.U32.AND P2, PT, RZ, c[0x0][0x240], PT ;  /* 0x00009000ff007a0c */ /* 0x000fe20003f45070 */
[----:B------:R-:W-:Y:S01]  /*0100*/  IMAD.MOV.U32 R27, RZ, RZ, 0x4 ;  /* 0x00000004ff1b7424 */ /* 0x000fe200078e00ff */
[----:B------:R-:W4:Y:S01]  /*0110*/  S2R R31, SR_CTAID.X ;  /* 0x00000000001f7919 */ /* 0x000f220000002500 */
[----:B------:R-:W-:Y:S01]  /*0120*/  IMAD.MOV.U32 R13, RZ, RZ, -0x1 ;  /* 0xffffffffff0d7424 */ /* 0x000fe200078e00ff */
[----:B------:R-:W-:Y:S02]  /*0130*/  ISETP.NE.AND.EX P2, PT, RZ, c[0x0][0x244], PT, P2 ;  /* 0x00009100ff007a0c */ /* 0x000fe40003f45320 */
[----:B------:R-:W4:Y:S04]  /*0140*/  S2R R18, SR_CTAID.Y ;  /* 0x0000000000127919 */ /* 0x000f280000002600 */
[----:B------:R-:W4:Y:S04]  /*0150*/  S2R R19, SR_CTAID.Z ;  /* 0x0000000000137919 */ /* 0x000f280000002700 */
[----:B------:R-:W4:Y:S01]  /*0160*/  S2R R26, SR_TID.X ;  /* 0x00000000001a7919 */ /* 0x000f220000002100 */
[----:B-1----:R-:W-:-:S02]  /*0170*/  ISETP.NE.AND P3, PT, R6, RZ, PT ;  /* 0x000000ff0600720c */ /* 0x002fc40003f65270 */
[----:B----4-:R-:W-:-:S04]  /*0180*/  LOP3.LUT R0, R19, R31, R18, 0xfe, !PT ;  /* 0x0000001f13007212 */ /* 0x010fc800078efe12 */
[----:B------:R-:W-:-:S13]  /*0190*/  LOP3.LUT P4, RZ, R0, R26, RZ, 0xfc, !PT ;  /* 0x0000001a00ff7212 */ /* 0x000fda000788fcff */
[----:B------:R-:W-:Y:S01]  /*01a0*/  @!P4 IMAD.MOV.U32 R6, RZ, RZ, c[0x0][0x308] ;  /* 0x0000c200ff06c624 */ /* 0x000fe200078e00ff */
[----:B------:R-:W-:Y:S01]  /*01b0*/  @!P4 MOV R7, c[0x0][0x30c] ;  /* 0x0000c3000007ca02 */ /* 0x000fe20000000f00 */
[----:B------:R-:W-:Y:S01]  /*01c0*/  IMAD.MOV.U32 R11, RZ, RZ, -0x1 ;  /* 0xffffffffff0b7424 */ /* 0x000fe200078e00ff */
[----:B--2---:R1:W2:Y:S08]  /*01d0*/  @P1 R2UR UR36, R4 ;  /* 0x00000000042413c2 */ /* 0x0042b000000e0000 */
[----:B------:R1:W4:Y:S02]  /*01e0*/  @P1 R2UR UR37, R5 ;  /* 0x00000000052513c2 */ /* 0x00032400000e0000 */
[----:B-1----:R-:W-:Y:S01]  /*01f0*/  IMAD.WIDE R4, R18, R27, c[0x0][0x240] ;  /* 0x0000900012047625 */ /* 0x002fe200078e021b */
[----:B---3--:R-:W-:-:S03]  /*0200*/  @P1 IADD3 R9, P0, R2, c[0x0][0x300], RZ ;  /* 0x0000c00002091a10 */ /* 0x008fc60007f1e0ff */
[----:B--2---:R-:W-:Y:S02]  /*0210*/  IMAD.U32 R2, RZ, RZ, UR36 ;  /* 0x00000024ff027e24 */ /* 0x004fe4000f8e00ff */
[----:B------:R-:W-:Y:S01]  /*0220*/  @P1 IMAD.X R10, RZ, RZ, R3, P0 ;  /* 0x000000ffff0a1224 */ /* 0x000fe200000e0603 */
[----:B------:R-:W-:Y:S01]  /*0230*/  ISETP.EQ.U32.AND P1, PT, RZ, c[0x0][0x248], PT ;  /* 0x00009200ff007a0c */ /* 0x000fe20003f22070 */
[----:B----4-:R-:W-:Y:S01]  /*0240*/  IMAD.U32 R3, RZ, RZ, UR37 ;  /* 0x00000025ff037e24 */ /* 0x010fe2000f8e00ff */
[----:B------:R-:W-:Y:S02]  /*0250*/  ISETP.NE.U32.AND P0, PT, RZ, c[0x0][0x250], PT ;  /* 0x00009400ff007a0c */ /* 0x000fe40003f05070 */
[----:B------:R-:W-:Y:S02]  /*0260*/  ISETP.EQ.OR.EX P1, PT, RZ, c[0x0][0x24c], !P3, P1 ;  /* 0x00009300ff007a0c */ /* 0x000fe40005f22710 */
[----:B------:R1:W-:Y:S01]  /*0270*/  @!P4 STG.E.64 [R6.64], R2 ;  /* 0x000000020600c986 */ /* 0x0003e2000c101b22 */
[----:B------:R-:W-:-:S02]  /*0280*/  ISETP.NE.AND.EX P0, PT, RZ, c[0x0][0x254], PT, P0 ;  /* 0x00009500ff007a0c */ /* 0x000fc40003f05300 */
[----:B-1----:R-:W-:Y:S01]  /*0290*/  @!P4 MOV R2, R9 ;  /* 0x000000090002c202 */ /* 0x002fe20000000f00 */
[----:B------:R-:W-:-:S05]  /*02a0*/  @!P4 IMAD.MOV.U32 R3, RZ, RZ, R10 ;  /* 0x000000ffff03c224 */ /* 0x000fca00078e000a */
[----:B------:R1:W-:Y:S04]  /*02b0*/  @!P4 STG.E.64 [R6.64+0x8], R2 ;  /* 0x000008020600c986 */ /* 0x0003e8000c101b22 */
[----:B------:R2:W3:Y:S04]  /*02c0*/  @P2 LDG.E R13, [R4.64] ;  /* 0x00000022040d2981 */ /* 0x0004e8000c1e1900 */
[----:B--2---:R-:W2:Y:S01]  /*02d0*/  @P2 LDG.E R4, [R4.64+0x4] ;  /* 0x0000042204042981 */ /* 0x004ea2000c1e1900 */
[----:B-1----:R-:W-:-:S04]  /*02e0*/  IMAD.WIDE R6, R18, R27, c[0x0][0x248] ;  /* 0x0000920012067625 */ /* 0x002fc800078e021b */
[----:B------:R-:W-:Y:S01]  /*02f0*/  IMAD.MOV.U32 R8, RZ, RZ, RZ ;  /* 0x000000ffff087224 */ /* 0x000fe200078e00ff */
[----:B------:R1:W5:Y:S01]  /*0300*/  @!P1 LDG.E R11, [R6.64] ;  /* 0x00000022060b9981 */ /* 0x000362000c1e1900 */
[----:B------:R-:W-:Y:S01]  /*0310*/  @P0 IMAD.WIDE R2, R18, R27, c[0x0][0x250] ;  /* 0x0000940012020625 */ /* 0x000fe200078e021b */
[----:B------:R-:W4:Y:S04]  /*0320*/  LDC.U8 R237, c[0x0][0x2d8] ;  /* 0x0000b600ffed7b82 */ /* 0x000f280000000000 */
[----:B------:R1:W5:Y:S01]  /*0330*/  @P0 LDG.E R8, [R2.64] ;  /* 0x0000002202080981 */ /* 0x000362000c1e1900 */
[----:B------:R-:W-:Y:S02]  /*0340*/  ISETP.NE.U32.AND P0, PT, RZ, c[0x0][0x248], PT ;  /* 0x00009200ff007a0c */ /* 0x000fe40003f05070 */
[----:B------:R-:W-:-:S02]  /*0350*/  SHF.R.S32.HI R17, RZ, 0x1f, R26 ;  /* 0x0000001fff117819 */ /* 0x000fc4000001141a */
[----:B------:R-:W-:Y:S02]  /*0360*/  ISETP.NE.AND.EX P0, PT, RZ, c[0x0][0x24c], PT, P0 ;  /* 0x00009300ff007a0c */ /* 0x000fe40003f05300 */
[----:B------:R-:W-:-:S04]  /*0370*/  LEA.HI R15, R17, R26, RZ, 0x5 ;  /* 0x0000001a110f7211 */ /* 0x000fc800078f28ff */
[----:B------:R-:W-:-:S05]  /*0380*/  LOP3.LUT R0, R15, 0xffffffe0, RZ, 0xc0, !PT ;  /* 0xffffffe00f007812 */ /* 0x000fca00078ec0ff */
[----:B------:R-:W-:Y:S01]  /*0390*/  IMAD.IADD R144, R26, 0x1, -R0 ;  /* 0x000000011a907824 */ /* 0x000fe200078e0a00 */
[----:B---3--:R1:W-:Y:S01]  /*03a0*/  STL [R1+0x134], R13 ;  /* 0x0001340d01007387 */ /* 0x0083e20000100800 */
[----:B--2---:R-:W-:Y:S01]  /*03b0*/  @P2 IADD3 R30, R4, -R13, RZ ;  /* 0x8000000d041e2210 */ /* 0x004fe20007ffe0ff */
[----:B------:R-:W-:-:S05]  /*03c0*/  @!P2 IMAD.MOV.U32 R30, RZ, RZ, c[0x0][0x214] ;  /* 0x00008500ff1ea624 */ /* 0x000fca00078e00ff */
[----:B------:R1:W-:Y:S01]  /*03d0*/  STL [R1+0x15c], R30 ;  /* 0x00015c1e01007387 */ /* 0x0003e20000100800 */
[----:B------:R-:W-:Y:S05]  /*03e0*/  @!P0 BRA `(.L_x_790) ;  /* 0x0000004000008947 */ /* 0x000fea0003800000 */
[----:B----4-:R-:W2:Y:S02]  /*03f0*/  @P3 LDG.E R0, [R6.64+0x4] ;  /* 0x0000042206003981 */ /* 0x010ea4000c1e1900 */
[----:B--2--5:R-:W-:-:S06]  /*0400*/  @P3 IADD3 R0, R0, -R11, RZ ;  /* 0x8000000b00003210 */ /* 0x024fcc0007ffe0ff */
[----:B------:R2:W5:Y:S01]  /*0410*/  @!P3 LDG.E R0, [R6.64] ;  /* 0x000000220600b981 */ /* 0x000562000c1e1900 */
[----:B------:R-:W-:Y:S05]  /*0420*/  BRA `(.L_x_791) ;  /* 0x0000001000007947 */ /* 0x000fea0003800000 */
.L_x_790:
[----:B----4-:R-:W-:Y:S02]  /*0430*/  MOV R0, c[0x0][0x218] ;  /* 0x0000860000007a02 */ /* 0x010fe40000000f00 */
.L_x_791:
[----:B------:R-:W-:-:S04]  /*0440*/  ISETP.NE.U32.AND P2, PT, RZ, c[0x0][0x258], PT ;  /* 0x00009600ff007a0c */ /* 0x000fc80003f45070 */
[----:B------:R-:W-:-:S13]  /*0450*/  ISETP.NE.AND.EX P2, PT, RZ, c[0x0][0x25c], PT, P2 ;  /* 0x00009700ff007a0c */ /* 0x000fda0003f45320 */
[----:B-1----:R-:W-:-:S06]  /*0460*/  @P2 IMAD.WIDE R2, R18, R27, c[0x0][0x258] ;  /* 0x0000960012022625 */ /* 0x002fcc00078e021b */
[----:B------:R-:W3:Y:S01]  /*0470*/  @P2 LDG.E R3, [R2.64] ;  /* 0x0000002202032981 */ /* 0x000ee2000c1e1900 */
[----:B------:R-:W-:Y:S01]  /*0480*/  IMAD.SHL.U32 R28, R31, 0x80, RZ ;  /* 0x000000801f1c7824 */ /* 0x000fe200078e00ff */
[----:B------:R-:W-:-:S04]  /*0490*/  @!P2 ISETP.NE.U32.AND P1, PT, RZ, c[0x0][0x268], PT ;  /* 0x00009a00ff00aa0c */ /* 0x000fc80003f25070 */
[----:B------:R-:W-:Y:S02]  /*04a0*/  ISETP.GT.AND P0, PT, R30, R28, PT ;  /* 0x0000001c1e00720c */ /* 0x000fe40003f04270 */
[----:B------:R-:W-:-:S04]  /*04b0*/  @!P2 ISETP.NE.AND.EX P1, PT, RZ, c[0x0][0x26c], PT, P1 ;  /* 0x00009b00ff00aa0c */ /* 0x000fc80003f25310 */
[----:B------:R-:W-:Y:S01]  /*04c0*/  @!P2 SEL R2, RZ, c[0x0][0x21c], !P1 ;  /* 0x00008700ff02aa07 */ /* 0x000fe20004800000 */
[----:B---3-5:R-:W-:-:S03]  /*04d0*/  @P2 IMAD.IADD R54, R3, 0x1, -R8 ;  /* 0x0000000103362824 */ /* 0x028fc600078e0a08 */
        /* <DEDUP_REMOVED lines=12> */
[----:B------:R-:W-:Y:S01]  /*05a0*/  ISETP.GE.AND P0, PT, R247, 0x1, PT ;  /* 0x00000001f700780c */ /* 0x000fe20003f06270 */
[----:B------:R1:W-:-:S12]  /*05b0*/  STL [R1+0x24], R247 ;  /* 0x000024f701007387 */ /* 0x0003d80000100800 */
[----:B------:R-:W-:Y:S05]  /*05c0*/  @!P0 BRA `(.L_x_792) ;  /* 0x000208e000008947 */ /* 0x000fea0003800000 */
[----:B------:R-:W-:Y:S01]  /*05d0*/  IMAD R12, R18, c[0x0][0x1c0], R19 ;  /* 0x00007000120c7a24 */ /* 0x000fe200078e0213 */
[----:B------:R-:W-:Y:S02]  /*05e0*/  ISETP.NE.AND P3, PT, R13, -0x1, PT ;  /* 0xffffffff0d00780c */ /* 0x000fe40003f65270 */
[----:B------:R-:W-:Y:S02]  /*05f0*/  ISETP.NE.AND P0, PT, R11, -0x1, PT ;  /* 0xffffffff0b00780c */ /* 0x000fe40003f05270 */
[----:B------:R-:W-:Y:S02]  /*0600*/  SHF.L.U32 R0, R12, 0x5, RZ ;  /* 0x000000050c007819 */ /* 0x000fe400000006ff */
[--C-:B------:R-:W-:Y:S02]  /*0610*/  SHF.R.S32.HI R5, RZ, 0x1f, R144.reuse ;  /* 0x0000001fff057819 */ /* 0x100fe40000011490 */
[----:B------:R-:W-:Y:S02]  /*0620*/  IADD3 R173, P2, P1, R0, R9, R144 ;  /* 0x0000000900ad7210 */ /* 0x000fe4000795e090 */
[----:B------:R-:W-:-:S03]  /*0630*/  SHF.R.S32.HI R0, RZ, 0x1f, R0 ;  /* 0x0000001fff007819 */ /* 0x000fc60000011400 */
[----:B------:R3:W-:Y:S01]  /*0640*/  STL [R1+0x130], R173 ;  /* 0x000130ad01007387 */ /* 0x0007e20000100800 */
[----:B------:R-:W-:Y:S01]  /*0650*/  @!P3 SHF.R.S32.HI R4, RZ, 0x1f, R18 ;  /* 0x0000001fff04b819 */ /* 0x000fe20000011412 */
[C---:B------:R-:W-:Y:S01]  /*0660*/  @P3 IMAD.WIDE.U32 R2, R13.reuse, c[0x0][0x190], RZ ;  /* 0x000064000d023a25 */ /* 0x040fe200078e00ff */
[----:B--2---:R-:W-:Y:S02]  /*0670*/  @P0 IADD3 R6, R8, R11, RZ ;  /* 0x0000000b08060210 */ /* 0x004fe40007ffe0ff */
[----:B------:R-:W-:Y:S01]  /*0680*/  IADD3.X R158, R0, R10, R5, P2, P1 ;  /* 0x0000000a009e7210 */ /* 0x000fe200017e2405 */
[----:B------:R-:W-:Y:S01]  /*0690*/  @!P3 IMAD R7, R4, c[0x0][0x178], RZ ;  /* 0x00005e000407ba24 */ /* 0x000fe200078e02ff */
[----:B------:R-:W-:Y:S01]  /*06a0*/  @P3 MOV R9, R2 ;  /* 0x0000000200093202 */ /* 0x000fe20000000f00 */
[----:B------:R-:W-:Y:S02]  /*06b0*/  @P3 IMAD R13, R13, c[0x0][0x194], R3 ;  /* 0x000065000d0d3a24 */ /* 0x000fe400078e0203 */
[----:B------:R-:W-:-:S04]  /*06c0*/  @P0 IMAD.WIDE.U32 R2, R6, c[0x0][0x198], RZ ;  /* 0x0000660006020a25 */ /* 0x000fc800078e00ff */
[----:B------:R-:W-:Y:S01]  /*06d0*/  @!P3 IMAD.WIDE.U32 R4, R18, c[0x0][0x178], RZ ;  /* 0x00005e001204ba25 */ /* 0x000fe200078e00ff */
[----:B------:R-:W-:-:S03]  /*06e0*/  @P0 MOV R23, R2 ;  /* 0x0000000200170202 */ /* 0x000fc60000000f00 */
[----:B------:R-:W-:Y:S01]  /*06f0*/  @!P3 IMAD R7, R18, c[0x0][0x17c], R7 ;  /* 0x00005f001207ba24 */ /* 0x000fe200078e0207 */
[----:B------:R-:W-:Y:S01]  /*0700*/  @!P3 MOV R9, R4 ;  /* 0x000000040009b202 */ /* 0x000fe20000000f00 */
[----:B------:R-:W-:Y:S02]  /*0710*/  IMAD R0, R12, c[0x0][0x224], R28 ;  /* 0x000089000c007a24 */ /* 0x000fe400078e021c */
[----:B------:R-:W-:Y:S01]  /*0720*/  @P0 IMAD R24, R6, c[0x0][0x19c], R3 ;  /* 0x0000670006180a24 */ /* 0x000fe200078e0203 */
[----:B------:R-:W-:Y:S01]  /*0730*/  @!P3 IADD3 R13, R5, R7, RZ ;  /* 0x00000007050db210 */ /* 0x000fe20007ffe0ff */
[----:B------:R-:W-:Y:S01]  /*0740*/  IMAD R164, R0, c[0x0][0x228], RZ ;  /* 0x00008a0000a47a24 */ /* 0x000fe200078e02ff */
[----:B------:R-:W-:Y:S05]  /*0750*/  @P0 BRA `(.L_x_793) ;  /* 0x000000b000000947 */ /* 0x000fea0003800000 */
[----:B---3--:R-:W-:Y:S01]  /*0760*/  SHF.R.S32.HI R0, RZ, 0x1f, R8 ;  /* 0x0000001fff007819 */ /* 0x008fe20000011408 */
[----:B------:R-:W-:Y:S01]  /*0770*/  IMAD.WIDE.U32 R2, R8, c[0x0][0x198], RZ ;  /* 0x0000660008027a25 */ /* 0x000fe200078e00ff */
[----:B------:R-:W-:-:S03]  /*0780*/  SHF.R.S32.HI R4, RZ, 0x1f, R18 ;  /* 0x0000001fff047819 */ /* 0x000fc60000011412 */
[----:B------:R-:W-:Y:S02]  /*0790*/  IMAD R0, R0, c[0x0][0x198], RZ ;  /* 0x0000660000007a24 */ /* 0x000fe400078e02ff */
[----:B------:R-:W-:Y:S02]  /*07a0*/  IMAD R4, R4, c[0x0][0x180], RZ ;  /* 0x0000600004047a24 */ /* 0x000fe400078e02ff */
[----:B------:R-:W-:-:S05]  /*07b0*/  IMAD R0, R8, c[0x0][0x19c], R0 ;  /* 0x0000670008007a24 */ /* 0x000fca00078e0200 */
[----:B------:R-:W-:Y:S01]  /*07c0*/  IADD3 R3, R3, R0, RZ ;  /* 0x0000000003037210 */ /* 0x000fe20007ffe0ff */
[----:B------:R-:W-:-:S04]  /*07d0*/  IMAD R0, R18, c[0x0][0x184], R4 ;  /* 0x0000610012007a24 */ /* 0x000fc800078e0204 */
[----:B------:R-:W-:-:S05]  /*07e0*/  IMAD.WIDE.U32 R2, R18, c[0x0][0x180], R2 ;  /* 0x0000600012027a25 */ /* 0x000fca00078e0002 */
[----:B------:R-:W-:Y:S02]  /*07f0*/  IADD3 R24, R3, R0, RZ ;  /* 0x0000000003187210 */ /* 0x000fe40007ffe0ff */
[----:B------:R-:W-:Y:S02]  /*0800*/  MOV R23, R2 ;  /* 0x0000000200177202 */ /* 0x000fe40000000f00 */
.L_x_793:
[----:B---3--:R-:W-:Y:S02]  /*0810*/  IABS R4, c[0x0][0x1c8] ;  /* 0x0000720000047a13 */ /* 0x008fe40000000000 */
[----:B------:R-:W-:Y:S02]  /*0820*/  IABS R5, R19 ;  /* 0x0000001300057213 */ /* 0x000fe40000000000 */
[----:B------:R-:W2:Y:S08]  /*0830*/  I2F.RP R2, R4 ;  /* 0x0000000400027306 */ /* 0x000eb00000209400 */
[----:B--2---:R-:W2:Y:S02]  /*0840*/  MUFU.RCP R2, R2 ;  /* 0x0000000200027308 */ /* 0x004ea40000001000 */
[----:B--2---:R-:W-:-:S06]  /*0850*/  IADD3 R2, R2, 0xffffffe, RZ ;  /* 0x0ffffffe02027810 */ /* 0x004fcc0007ffe0ff */
[----:B------:R-:W2:Y:S02]  /*0860*/  F2I.FTZ.U32.TRUNC.NTZ R3, R2 ;  /* 0x0000000200037305 */ /* 0x000ea4000021f000 */
[----:B--2---:R-:W-:Y:S02]  /*0870*/  IMAD.MOV R0, RZ, RZ, -R3 ;  /* 0x000000ffff007224 */ /* 0x004fe400078e0a03 */
[----:B------:R-:W-:Y:S02]  /*0880*/  IMAD.MOV.U32 R2, RZ, RZ, RZ ;  /* 0x000000ffff027224 */ /* 0x000fe400078e00ff */
[----:B------:R-:W-:-:S04]  /*0890*/  IMAD R0, R0, R4, RZ ;  /* 0x0000000400007224 */ /* 0x000fc800078e02ff */
[----:B------:R-:W-:-:S04]  /*08a0*/  IMAD.HI.U32 R0, R3, R0, R2 ;  /* 0x0000000003007227 */ /* 0x000fc800078e0002 */
[----:B------:R-:W-:Y:S01]  /*08b0*/  IMAD.MOV.U32 R3, RZ, RZ, R5 ;  /* 0x000000ffff037224 */ /* 0x000fe200078e0005 */
[----:B------:R-:W-:-:S03]  /*08c0*/  SHF.R.S32.HI R5, RZ, 0x1f, R19 ;  /* 0x0000001fff057819 */ /* 0x000fc60000011413 */
        /* <DEDUP_REMOVED lines=9> */
[----:B------:R-:W-:-:S04]  /*0960*/  LOP3.LUT R2, R19, c[0x0][0x1c8], RZ, 0x3c, !PT ;  /* 0x0000720013027a12 */ /* 0x000fc800078e3cff */
[----:B------:R-:W-:Y:S01]  /*0970*/  ISETP.GE.AND P1, PT, R2, RZ, PT ;  /* 0x000000ff0200720c */ /* 0x000fe20003f26270 */
[----:B------:R-:W-:-:S04]  /*0980*/  @P0 IMAD.WIDE.U32 R2, R4, c[0x0][0x1a0], RZ ;  /* 0x0000680004020a25 */ /* 0x000fc800078e00ff */
[----:B------:R-:W-:Y:S01]  /*0990*/  @P0 IMAD R22, R4, c[0x0][0x1a4], R3 ;  /* 0x0000690004160a24 */ /* 0x000fe200078e0203 */
[----:B------:R-:W-:Y:S02]  /*09a0*/  @P0 MOV R16, R2 ;  /* 0x0000000200100202 */ /* 0x000fe40000000f00 */
[----:B------:R-:W-:-:S04]  /*09b0*/  @P3 IADD3 R0, R0, 0x1, RZ ;  /* 0x0000000100003810 */ /* 0x000fc80007ffe0ff */
[----:B------:R-:W-:-:S05]  /*09c0*/  MOV R14, R0 ;  /* 0x00000000000e7202 */ /* 0x000fca0000000f00 */
        /* <DEDUP_REMOVED lines=14> */
.L_x_794:
[CC--:B------:R-:W-:Y:S01]  /*0ab0*/  LEA.HI R2, R17.reuse, R26.reuse, RZ, 0x3 ;  /* 0x0000001a11027211 */ /* 0x0c0fe200078f18ff */
[----:B------:R-:W-:Y:S01]  /*0ac0*/  IMAD.IADD R29, R30, 0x1, -R28 ;  /* 0x000000011e1d7824 */ /* 0x000fe200078e0a1c */
[----:B------:R-:W-:Y:S01]  /*0ad0*/  LEA.HI R3, R17, R26, RZ, 0x6 ;  /* 0x0000001a11037211 */ /* 0x000fe200078f30ff */
[----:B------:R-:W-:Y:S01]  /*0ae0*/  IMAD R4, R5, c[0x0][0x1a8], RZ ;  /* 0x00006a0005047a24 */ /* 0x000fe200078e02ff */
[----:B------:R-:W-:Y:S01]  /*0af0*/  SHF.R.S32.HI R6, RZ, 0x3, R2 ;  /* 0x00000003ff067819 */ /* 0x000fe20000011402 */
[----:B------:R-:W-:Y:S01]  /*0b00*/  BSSY B0, `(.L_x_795) ;  /* 0x0000030000007945 */ /* 0x000fe20003800000 */
[----:B------:R-:W-:Y:S01]  /*0b10*/  LOP3.LUT R2, R2, 0xfffffff8, RZ, 0xc0, !PT ;  /* 0xfffffff802027812 */ /* 0x000fe200078ec0ff */
[----:B------:R-:W-:Y:S01]  /*0b20*/  IMAD R4, R19, c[0x0][0x1ac], R4 ;  /* 0x00006b0013047a24 */ /* 0x000fe200078e0204 */
[----:B------:R-:W-:Y:S01]  /*0b30*/  SHF.R.S32.HI R21, RZ, 0x5, R15 ;  /* 0x00000005ff157819 */ /* 0x000fe2000001140f */
[----:B------:R-:W-:Y:S01]  /*0b40*/  IMAD.SHL.U32 R0, R6, 0x40, RZ ;  /* 0x0000004006007824 */ /* 0x000fe200078e00ff */
[----:B------:R-:W-:Y:S01]  /*0b50*/  SHF.R.S32.HI R7, RZ, 0x1f, R6 ;  /* 0x0000001fff077819 */ /* 0x000fe20000011406 */
[----:B------:R-:W-:-:S03]  /*0b60*/  IMAD.IADD R55, R26, 0x1, -R2 ;  /* 0x000000011a377824 */ /* 0x000fc600078e0a02 */
[----:B------:R-:W-:Y:S01]  /*0b70*/  LOP3.LUT R2, R0, 0x1c0, RZ, 0xc0, !PT ;  /* 0x000001c000027812 */ /* 0x000fe200078ec0ff */
[----:B------:R-:W-:-:S05]  /*0b80*/  IMAD.SHL.U32 R168, R55, 0x8, RZ ;  /* 0x0000000837a87824 */ /* 0x000fca00078e00ff */
[--C-:B------:R-:W-:Y:S02]  /*0b90*/  SHF.R.S32.HI R169, RZ, 0x1f, R168.reuse ;  /* 0x0000001fffa97819 */ /* 0x100fe400000114a8 */
[----:B------:R-:W-:Y:S02]  /*0ba0*/  LOP3.LUT R0, R2, 0x38, R168, 0xf8, !PT ;  /* 0x0000003802007812 */ /* 0x000fe400078ef8a8 */
[----:B------:R-:W-:Y:S01]  /*0bb0*/  SHF.R.U32.HI R2, RZ, 0x3, R2 ;  /* 0x00000003ff027819 */ /* 0x000fe20000011602 */
[----:B------:R2:W-:Y:S01]  /*0bc0*/  STL.64 [R1+0x140], R168 ;  /* 0x000140a801007387 */ /* 0x0005e20000100a00 */
[----:B------:R-:W-:Y:S02]  /*0bd0*/  IADD3 R8, P0, R168, R9, RZ ;  /* 0x00000009a8087210 */ /* 0x000fe40007f1e0ff */
[----:B------:R-:W-:Y:S01]  /*0be0*/  LOP3.LUT R0, R0, R2, RZ, 0x3c, !PT ;  /* 0x0000000200007212 */ /* 0x000fe200078e3cff */
[----:B------:R2:W-:Y:S01]  /*0bf0*/  STL [R1+0x158], R29 ;  /* 0x0001581d01007387 */ /* 0x0005e20000100800 */
[----:B------:R-:W-:Y:S01]  /*0c00*/  IMAD.SHL.U32 R2, R3, 0x8, RZ ;  /* 0x0000000803027824 */ /* 0x000fe200078e00ff */
[----:B------:R-:W-:Y:S01]  /*0c10*/  SHF.R.S32.HI R3, RZ, 0x1f, R15 ;  /* 0x0000001fff037819 */ /* 0x000fe2000001140f */
[----:B------:R-:W-:Y:S01]  /*0c20*/  IMAD.X R9, R169, 0x1, R13, P0 ;  /* 0x00000001a9097824 */ /* 0x000fe200000e060d */
[----:B------:R-:W-:-:S02]  /*0c30*/  ISETP.GE.AND P0, PT, R6, R29, PT ;  /* 0x0000001d0600720c */ /* 0x000fc40003f06270 */
[----:B------:R-:W-:Y:S01]  /*0c40*/  LOP3.LUT R188, R0, 0xfffffe00, R2, 0xf8, !PT ;  /* 0xfffffe0000bc7812 */ /* 0x000fe200078ef802 */
[----:B------:R-:W-:Y:S01]  /*0c50*/  IMAD.WIDE.U32 R8, R19, c[0x0][0x1a8], R8 ;  /* 0x00006a0013087a25 */ /* 0x000fe200078e0008 */
[----:B------:R-:W-:Y:S02]  /*0c60*/  SHF.R.S32.HI R2, RZ, 0x1f, R144 ;  /* 0x0000001fff027819 */ /* 0x000fe40000011490 */
[----:B------:R-:W-:Y:S01]  /*0c70*/  LEA.HI R0, R3, R21, RZ, 0x2 ;  /* 0x0000001503007211 */ /* 0x000fe200078f10ff */
[----:B------:R-:W-:Y:S01]  /*0c80*/  IMAD.SHL.U32 R188, R188, 0x2, RZ ;  /* 0x00000002bcbc7824 */ /* 0x000fe200078e00ff */
[----:B------:R-:W-:Y:S01]  /*0c90*/  LEA.HI R145, R2, R144, RZ, 0x2 ;  /* 0x0000009002917211 */ /* 0x000fe200078f10ff */
[----:B------:R-:W-:Y:S01]  /*0ca0*/  IMAD.WIDE R2, R31, 0x80, R6 ;  /* 0x000000801f027825 */ /* 0x000fe200078e0206 */
[----:B------:R-:W-:Y:S02]  /*0cb0*/  LOP3.LUT R0, R0, 0xffffffc, RZ, 0xc0, !PT ;  /* 0x0ffffffc00007812 */ /* 0x000fe400078ec0ff */
[----:B------:R-:W-:Y:S01]  /*0cc0*/  SHF.R.S32.HI R25, RZ, 0x2, R145 ;  /* 0x00000002ff197819 */ /* 0x000fe20000011491 */
[----:B------:R-:W-:Y:S01]  /*0cd0*/  IMAD.IADD R5, R9, 0x1, R4 ;  /* 0x0000000109057824 */ /* 0x000fe200078e0204 */
[----:B------:R-:W-:Y:S01]  /*0ce0*/  SHF.R.S32.HI R15, RZ, 0x1f, R14 ;  /* 0x0000001fff0f7819 */ /* 0x000fe2000001140e */
[----:B------:R-:W-:-:S04]  /*0cf0*/  IMAD.IADD R0, R21, 0x1, -R0 ;  /* 0x0000000115007824 */ /* 0x000fc800078e0a00 */
[----:B------:R-:W-:Y:S01]  /*0d00*/  IMAD R159, R0, 0x10, R25 ;  /* 0x00000010009f7824 */ /* 0x000fe200078e0219 */
        /* <DEDUP_REMOVED lines=15> */
.L_x_796:
[----:B------:R-:W-:Y:S05]  /*0e00*/  BSYNC B0 ;  /* 0x0000000000007941 */ /* 0x000fea0003800000 */
.L_x_795:
[----:B------:R-:W-:Y:S01]  /*0e10*/  IADD3 R20, R6, 0x10, RZ ;  /* 0x0000001006147810 */ /* 0x000fe20007ffe0ff */
[----:B------:R-:W-:Y:S03]  /*0e20*/  BSSY B0, `(.L_x_797) ;  /* 0x0000014000007945 */ /* 0x000fe60003800000 */
[----:B------:R-:W-:-:S13]  /*0e30*/  ISETP.GE.AND P0, PT, R20, R29, PT ;  /* 0x0000001d1400720c */ /* 0x000fda0003f06270 */
[----:B------:R-:W-:Y:S05]  /*0e40*/  @P0 BRA `(.L_x_798) ;  /* 0x0000011000000947 */ /* 0x000fea0003800000 */
[----:B------:R-:W-:-:S13]  /*0e50*/  ISETP.GE.AND P0, PT, R168, c[0x0][0x220], PT ;  /* 0x00008800a8007a0c */ /* 0x000fda0003f06270 */
[----:B------:R1:W-:Y:S01]  /*0e60*/  @P0 STS.128 [R188+0x800], RZ ;  /* 0x000800ffbc000388 */ /* 0x0003e20000000c00 */
[----:B------:R-:W-:Y:S05]  /*0e70*/  @P0 BRA `(.L_x_798) ;  /* 0x000000e000000947 */ /* 0x000fea0003800000 */
[----:B------:R-:W-:Y:S02]  /*0e80*/  IADD3 R0, P0, R2, 0x10, RZ ;  /* 0x0000001002007810 */ /* 0x000fe40007f1e0ff */
[----:B------:R-:W-:-:S03]  /*0e90*/  MOV R11, R5 ;  /* 0x00000005000b7202 */ /* 0x000fc60000000f00 */
[----:B------:R-:W-:-:S04]  /*0ea0*/  IMAD.X R10, RZ, RZ, R3, P0 ;  /* 0x000000ffff0a7224 */ /* 0x000fc800000e0603 */
[----:B----4-:R-:W-:Y:S02]  /*0eb0*/  IMAD R12, R10, c[0x0][0x190], RZ ;  /* 0x000064000a0c7a24 */ /* 0x010fe400078e02ff */
        /* <DEDUP_REMOVED lines=10> */
.L_x_798:
[----:B------:R-:W-:Y:S05]  /*0f60*/  BSYNC B0 ;  /* 0x0000000000007941 */ /* 0x000fea0003800000 */
.L_x_797:
        /* <DEDUP_REMOVED lines=21> */
.L_x_800:
[----:B------:R-:W-:Y:S05]  /*10c0*/  BSYNC B0 ;  /* 0x0000000000007941 */ /* 0x000fea0003800000 */
.L_x_799:
        /* <DEDUP_REMOVED lines=21> */
.L_x_802:
[----:B------:R-:W-:Y:S05]  /*1220*/  BSYNC B0 ;  /* 0x0000000000007941 */ /* 0x000fea0003800000 */
.L_x_801:
        /* <DEDUP_REMOVED lines=21> */
.L_x_804:
[----:B------:R-:W-:Y:S05]  /*1380*/  BSYNC B0 ;  /* 0x0000000000007941 */ /* 0x000fea0003800000 */
.L_x_803:
        /* <DEDUP_REMOVED lines=21> */
.L_x_806:
[----:B------:R-:W-:Y:S05]  /*14e0*/  BSYNC B0 ;  /* 0x0000000000007941 */ /* 0x000fea0003800000 */
.L_x_805:
        /* <DEDUP_REMOVED lines=21> */
.L_x_808:
[----:B------:R-:W-:Y:S05]  /*1640*/  BSYNC B0 ;  /* 0x0000000000007941 */ /* 0x000fea0003800000 */
.L_x_807:
[----:B------:R-:W-:Y:S01]  /*1650*/  IADD3 R0, R6, 0x70, RZ ;  /* 0x0000007006007810 */ /* 0x000fe20007ffe0ff */
[----:B------:R-:W-:Y:S01]  /*1660*/  IMAD.MOV.U32 R156, RZ, RZ, c[0x0][0x198] ;  /* 0x00006600ff9c7624 */ /* 0x000fe200078e00ff */
[----:B------:R-:W-:Y:S02]  /*1670*/  BSSY B0, `(.L_x_809) ;  /* 0x0000016000007945 */ /* 0x000fe40003800000 */
[----:B------:R-:W-:Y:S01]  /*1680*/  ISETP.GE.AND P0, PT, R0, R29, PT ;  /* 0x0000001d0000720c */ /* 0x000fe20003f06270 */
[----:B--2---:R-:W-:Y:S02]  /*1690*/  IMAD.MOV.U32 R29, RZ, RZ, 0x6 ;  /* 0x00000006ff1d7424 */ /* 0x004fe400078e00ff */
[----:B------:R-:W-:-:S03]  /*16a0*/  IMAD.SHL.U32 R157, R156, 0x40, RZ ;  /* 0x000000409c9d7824 */ /* 0x000fc600078e00ff */
[----:B------:R-:W-:-:S07]  /*16b0*/  SHF.L.U64.HI R147, R156, R29, c[0x0][0x19c] ;  /* 0x000067009c937619 */ /* 0x000fce000001021d */
        /* <DEDUP_REMOVED lines=17> */
.L_x_810:
[----:B------:R-:W-:Y:S05]  /*17d0*/  BSYNC B0 ;  /* 0x0000000000007941 */ /* 0x000fea0003800000 */
.L_x_809:
[----:B------:R-:W-:Y:S01]  /*17e0*/  IMAD R8, R7, c[0x0][0x198], RZ ;  /* 0x0000660007087a24 */ /* 0x000fe200078e02ff */
[----:B------:R-:W-:Y:S01]  /*17f0*/  LEA.HI R17, R17, R26, RZ, 0x4 ;  /* 0x0000001a11117211 */ /* 0x000fe200078f20ff */
[----:B------:R-:W-:Y:S01]  /*1800*/  IMAD R0, R7, c[0x0][0x1a0], RZ ;  /* 0x0000680007007a24 */ /* 0x000fe200078e02ff */
[----:B------:R-:W-:Y:S01]  /*1810*/  IADD3 R52, R247, -0x1, RZ ;  /* 0xfffffffff7347810 */ /* 0x000fe20007ffe0ff */
[C-C-:B------:R-:W-:Y:S01]  /*1820*/  IMAD.WIDE.U32 R4, R6.reuse, c[0x0][0x198], R168.reuse ;  /* 0x0000660006047a25 */ /* 0x140fe200078e00a8 */
[----:B------:R-:W-:Y:S01]  /*1830*/  LOP3.LUT R9, R17, 0xfffffff0, RZ, 0xc0, !PT ;  /* 0xfffffff011097812 */ /* 0x000fe200078ec0ff */
[----:B------:R-:W-:Y:S01]  /*1840*/  BSSY B0, `(.L_x_811) ;  /* 0x0000034000007945 */ /* 0x000fe20003800000 */
[----:B------:R-:W-:Y:S01]  /*1850*/  MOV R174, R52 ;  /* 0x0000003400ae7202 */ /* 0x000fe20000000f00 */
[C---:B-1----:R-:W-:Y:S01]  /*1860*/  IMAD.WIDE.U32 R2, R6.reuse, c[0x0][0x1a0], R168 ;  /* 0x0000680006027a25 */ /* 0x042fe200078e00a8 */
[----:B------:R-:W-:Y:S02]  /*1870*/  IADD3 R4, P1, R23, R4, RZ ;  /* 0x0000000417047210 */ /* 0x000fe40007f3e0ff */
[----:B------:R-:W-:Y:S01]  /*1880*/  MOV R23, 0x10 ;  /* 0x0000001000177802 */ /* 0x000fe20000000f00 */
[----:B------:R-:W-:Y:S01]  /*1890*/  IMAD R10, R6, c[0x0][0x19c], R8 ;  /* 0x00006700060a7a24 */ /* 0x000fe200078e0208 */
[----:B------:R-:W-:Y:S01]  /*18a0*/  IADD3 R2, P0, R16, R2, RZ ;  /* 0x0000000210027210 */ /* 0x000fe20007f1e0ff */
[----:B------:R-:W-:Y:S01]  /*18b0*/  IMAD R8, R6, c[0x0][0x1a4], R0 ;  /* 0x0000690006087a24 */ /* 0x000fe200078e0200 */
[----:B------:R-:W-:Y:S01]  /*18c0*/  SHF.R.S32.HI R16, RZ, 0x1f, R52 ;  /* 0x0000001fff107819 */ /* 0x000fe20000011434 */
[----:B------:R-:W-:Y:S01]  /*18d0*/  IMAD.IADD R0, R26, 0x1, -R9 ;  /* 0x000000011a007824 */ /* 0x000fe200078e0a09 */
[----:B------:R-:W-:Y:S01]  /*18e0*/  IADD3.X R5, R24, R5, R10, P1, !PT ;  /* 0x0000000518057210 */ /* 0x000fe20000ffe40a */
[C---:B------:R-:W-:Y:S01]  /*18f0*/  IMAD R10, R15.reuse, c[0x0][0x1b0], RZ ;  /* 0x00006c000f0a7a24 */ /* 0x040fe200078e02ff */
[----:B------:R-:W-:Y:S01]  /*1900*/  IADD3.X R3, R22, R3, R8, P0, !PT ;  /* 0x0000000316037210 */ /* 0x000fe200007fe408 */
[----:B------:R-:W-:Y:S01]  /*1910*/  IMAD R9, R15, c[0x0][0x1b8], RZ ;  /* 0x00006e000f097a24 */ /* 0x000fe200078e02ff */
[----:B------:R-:W-:Y:S01]  /*1920*/  SHF.R.S32.HI R8, RZ, 0x1f, R0 ;  /* 0x0000001fff087819 */ /* 0x000fe20000011400 */
[----:B------:R-:W-:-:S02]  /*1930*/  IMAD R10, R14, c[0x0][0x1b4], R10 ;  /* 0x00006d000e0a7a24 */ /* 0x000fc400078e020a */
[----:B------:R-:W-:Y:S01]  /*1940*/  IMAD R11, R14, c[0x0][0x1bc], R9 ;  /* 0x00006f000e0b7a24 */ /* 0x000fe200078e0209 */
[----:B------:R-:W-:Y:S01]  /*1950*/  LEA.HI R8, R8, R0, RZ, 0x3 ;  /* 0x0000000008087211 */ /* 0x000fe200078f18ff */
[----:B------:R-:W-:-:S03]  /*1960*/  IMAD.WIDE.U32 R36, R14, c[0x0][0x1b0], R4 ;  /* 0x00006c000e247a25 */ /* 0x000fc600078e0004 */
[----:B------:R-:W-:Y:S01]  /*1970*/  LOP3.LUT R9, R8, 0xfffffff8, RZ, 0xc0, !PT ;  /* 0xfffffff808097812 */ /* 0x000fe200078ec0ff */
[----:B------:R-:W-:Y:S01]  /*1980*/  IMAD.WIDE.U32 R34, R14, c[0x0][0x1b8], R2 ;  /* 0x00006e000e227a25 */ /* 0x000fe200078e0002 */
[----:B------:R1:W-:Y:S03]  /*1990*/  STL.64 [R1+0x150], R36 ;  /* 0x0001502401007387 */ /* 0x0003e60000100a00 */
[----:B------:R-:W-:Y:S01]  /*19a0*/  IMAD.IADD R167, R37, 0x1, R10 ;  /* 0x0000000125a77824 */ /* 0x000fe200078e020a */
[----:B------:R-:W-:Y:S01]  /*19b0*/  IADD3 R33, R35, R11, RZ ;  /* 0x0000000b23217210 */ /* 0x000fe20007ffe0ff */
[----:B------:R-:W-:Y:S01]  /*19c0*/  IMAD.MOV.U32 R166, RZ, RZ, R36 ;  /* 0x000000ffffa67224 */ /* 0x000fe200078e0024 */
[----:B------:R1:W-:Y:S01]  /*19d0*/  STL.64 [R1+0x118], R34 ;  /* 0x0001182201007387 */ /* 0x0003e20000100a00 */
[----:B------:R-:W-:Y:S02]  /*19e0*/  IMAD R14, R52, -0x40, R54 ;  /* 0xffffffc0340e7824 */ /* 0x000fe400078e0236 */
[----:B------:R-:W-:Y:S01]  /*19f0*/  IMAD.IADD R4, R0, 0x1, -R9 ;  /* 0x0000000100047824 */ /* 0x000fe200078e0a09 */
[----:B------:R1:W-:Y:S01]  /*1a00*/  STL [R1+0x9c], R174 ;  /* 0x00009cae01007387 */ /* 0x0003e20000100800 */
[----:B------:R-:W-:Y:S01]  /*1a10*/  IMAD R0, R147, R52, RZ ;  /* 0x0000003493007224 */ /* 0x000fe200078e02ff */
[----:B------:R-:W-:Y:S01]  /*1a20*/  ISETP.GE.AND P0, PT, R6, R14, PT ;  /* 0x0000000e0600720c */ /* 0x000fe20003f06270 */
[----:B----4-:R-:W-:Y:S01]  /*1a30*/  IMAD.MOV.U32 R12, RZ, RZ, 0x20 ;  /* 0x00000020ff0c7424 */ /* 0x010fe200078e00ff */
[----:B------:R1:W-:Y:S01]  /*1a40*/  STL.64 [R1+0x148], R166 ;  /* 0x000148a601007387 */ /* 0x0003e20000100a00 */
[-C--:B------:R-:W-:Y:S01]  /*1a50*/  IMAD R10, R16, R157.reuse, R0 ;  /* 0x0000009d100a7224 */ /* 0x080fe200078e0200 */
[----:B------:R-:W-:Y:S01]  /*1a60*/  SHF.L.U32 R0, R8, 0x6, RZ ;  /* 0x0000000608007819 */ /* 0x000fe200000006ff */
[----:B------:R-:W-:Y:S01]  /*1a70*/  IMAD.WIDE.U32 R8, R52, R157, R166 ;  /* 0x0000009d34087225 */ /* 0x000fe200078e00a6 */
[----:B------:R1:W-:Y:S01]  /*1a80*/  STL [R1+0x114], R33 ;  /* 0x0001142101007387 */ /* 0x0003e20000100800 */
[----:B------:R-:W-:-:S02]  /*1a90*/  R2P PR, R4, 0x6 ;  /* 0x0000000604007804 */ /* 0x000fc40000000000 */
[----:B------:R-:W-:Y:S02]  /*1aa0*/  LOP3.LUT R15, R0, 0xfffffe00, RZ, 0xc0, !PT ;  /* 0xfffffe00000f7812 */ /* 0x000fe400078ec0ff */
[----:B------:R-:W-:Y:S02]  /*1ab0*/  IADD3 R11, R9, R10, RZ ;  /* 0x0000000a090b7210 */ /* 0x000fe40007ffe0ff */
        /* <DEDUP_REMOVED lines=12> */
.L_x_812:
[----:B------:R-:W-:Y:S05]  /*1b80*/  BSYNC B0 ;  /* 0x0000000000007941 */ /* 0x000fea0003800000 */
.L_x_811:
        /* <DEDUP_REMOVED lines=16> */
.L_x_814:
[----:B------:R-:W-:Y:S05]  /*1c90*/  BSYNC B0 ;  /* 0x0000000000007941 */ /* 0x000fea0003800000 */
.L_x_813:
        /* <DEDUP_REMOVED lines=15> */
.L_x_816:
[----:B------:R-:W-:Y:S05]  /*1d90*/  BSYNC B0 ;  /* 0x0000000000007941 */ /* 0x000fea0003800000 */
.L_x_815:
[----:B------:R-:W-:Y:S01]  /*1da0*/  IMAD.MOV.U32 R22, RZ, RZ, c[0x0][0x1a0] ;  /* 0x00006800ff167624 */ /* 0x000fe200078e00ff */
[----:B------:R-:W-:Y:S01]  /*1db0*/  ISETP.GE.AND P0, PT, R18, R14, PT ;  /* 0x0000000e1200720c */ /* 0x000fe20003f06270 */
[----:B------:R-:W-:Y:S02]  /*1dc0*/  BSSY B0, `(.L_x_817) ;  /* 0x0000013000007945 */ /* 0x000fe40003800000 */
[C---:B-1----:R-:W-:Y:S01]  /*1dd0*/  IMAD.SHL.U32 R12, R22.reuse, 0x40, RZ ;  /* 0x00000040160c7824 */ /* 0x042fe200078e00ff */
[----:B------:R-:W-:-:S05]  /*1de0*/  SHF.L.U64.HI R13, R22, R29, c[0x0][0x1a4] ;  /* 0x00006900160d7619 */ /* 0x000fca000001021d */
[----:B------:R1:W-:Y:S04]  /*1df0*/  STL [R1+0x164], R13 ;  /* 0x0001640d01007387 */ /* 0x0003e80000100800 */
        /* <DEDUP_REMOVED lines=15> */
.L_x_818:
[----:B------:R-:W-:Y:S05]  /*1ef0*/  BSYNC B0 ;  /* 0x0000000000007941 */ /* 0x000fea0003800000 */
.L_x_817:
[----:B------:R-:W0:Y:S01]  /*1f00*/  LDGDEPBAR ;  /* 0x00000000000079af */ /* 0x000e220000000000 */
[----:B-1----:R-:W-:Y:S01]  /*1f10*/  SHF.R.S32.HI R8, RZ, 0x4, R17 ;  /* 0x00000004ff087819 */ /* 0x002fe20000011411 */
[----:B------:R-:W-:Y:S01]  /*1f20*/  IMAD.MOV.U32 R32, RZ, RZ, R34 ;  /* 0x000000ffff207224 */ /* 0x000fe200078e0022 */
[----:B------:R-:W-:Y:S01]  /*1f30*/  ISETP.GE.AND P0, PT, R6, R14, PT ;  /* 0x0000000e0600720c */ /* 0x000fe20003f06270 */
[----:B------:R-:W-:Y:S01]  /*1f40*/  IMAD.SHL.U32 R7, R55, 0x40, RZ ;  /* 0x0000004037077824 */ /* 0x000fe200078e00ff */
[----:B------:R-:W-:Y:S01]  /*1f50*/  LEA.HI R0, R17, R8, RZ, 0x1 ;  /* 0x0000000811007211 */ /* 0x000fe200078f08ff */
[----:B------:R-:W-:Y:S01]  /*1f60*/  IMAD R175, R31, 0x8, R21 ;  /* 0x000000081faf7824 */ /* 0x000fe200078e0215 */
[----:B------:R1:W-:Y:S01]  /*1f70*/  STL.64 [R1+0x110], R32 ;  /* 0x0001102001007387 */ /* 0x0003e20000100a00 */
[----:B------:R-:W-:Y:S01]  /*1f80*/  IMAD.SHL.U32 R3, R4, 0x40, RZ ;  /* 0x0000004004037824 */ /* 0x000fe200078e00ff */
[----:B------:R-:W-:Y:S01]  /*1f90*/  LOP3.LUT R0, R0, 0xfffffffe, RZ, 0xc0, !PT ;  /* 0xfffffffe00007812 */ /* 0x000fe200078ec0ff */
[----:B------:R-:W-:Y:S01]  /*1fa0*/  IMAD.SHL.U32 R4, R6, 0x8, RZ ;  /* 0x0000000806047824 */ /* 0x000fe200078e00ff */
[----:B------:R1:W-:Y:S01]  /*1fb0*/  STL [R1+0x100], R175 ;  /* 0x000100af01007387 */ /* 0x0003e20000100800 */
[----:B------:R-:W-:Y:S01]  /*1fc0*/  IMAD.SHL.U32 R26, R26, 0x2, RZ ;  /* 0x000000021a1a7824 */ /* 0x000fe200078e00ff */
[----:B------:R-:W-:Y:S01]  /*1fd0*/  LOP3.LUT R3, R3, 0x1c0, RZ, 0xc0, !PT ;  /* 0x000001c003037812 */ /* 0x000fe200078ec0ff */
[----:B------:R-:W-:Y:S01]  /*1fe0*/  IMAD.IADD R8, R8, 0x1, -R0 ;  /* 0x0000000108087824 */ /* 0x000fe200078e0a00 */
[----:B------:R-:W-:Y:S01]  /*1ff0*/  LOP3.LUT R0, R7, 0x1c0, RZ, 0xc0, !PT ;  /* 0x000001c007007812 */ /* 0x000fe200078ec0ff */
[----:B------:R-:W-:Y:S01]  /*2000*/  UIADD3 UR14, UR37, 0x646e171e, URZ ;  /* 0x646e171e250e7890 */ /* 0x000fe2000fffe03f */
[----:B------:R-:W-:Y:S01]  /*2010*/  LOP3.LUT P1, RZ, R55, 0x2, RZ, 0xc0, !PT ;  /* 0x0000000237ff7812 */ /* 0x000fe2000782c0ff */
[----:B------:R-:W-:Y:S01]  /*2020*/  IMAD.SHL.U32 R7, R8, 0x8, RZ ;  /* 0x0000000808077824 */ /* 0x000fe200078e00ff */
[----:B------:R-:W-:Y:S01]  /*2030*/  LOP3.LUT R9, R0, 0x8, R4, 0xf8, !PT ;  /* 0x0000000800097812 */ /* 0x000fe200078ef804 */
[----:B------:R-:W-:Y:S01]  /*2040*/  BSSY B0, `(.L_x_819) ;  /* 0x0000021000007945 */ /* 0x000fe20003800000 */
[----:B------:R-:W-:-:S02]  /*2050*/  SHF.R.U32.HI R4, RZ, 0x3, R0 ;  /* 0x00000003ff047819 */ /* 0x000fc40000011600 */
[----:B------:R-:W-:Y:S01]  /*2060*/  LOP3.LUT R6, R3, 0x8, R7, 0xf8, !PT ;  /* 0x0000000803067812 */ /* 0x000fe200078ef807 */
[----:B------:R-:W-:-:S04]  /*2070*/  DEPBAR.LE SB0, 0x0 ;  /* 0x000080000000791a */ /* 0x000fc80000000000 */
[----:B------:R-:W-:Y:S01]  /*2080*/  BAR.SYNC.DEFER_BLOCKING 0x0 ;  /* 0x0000000000007b1d */ /* 0x000fe20000010000 */
[----:B------:R-:W-:Y:S01]  /*2090*/  SHF.R.U32.HI R0, RZ, 0x3, R3 ;  /* 0x00000003ff007819 */ /* 0x000fe20000011603 */
[----:B------:R-:W-:Y:S01]  /*20a0*/  IMAD R7, R21, 0x10, R28 ;  /* 0x0000001015077824 */ /* 0x000fe200078e021c */
[----:B------:R-:W-:Y:S01]  /*20b0*/  LOP3.LUT R3, R9, R4, RZ, 0x3c, !PT ;  /* 0x0000000409037212 */ /* 0x000fe200078e3cff */
[----:B------:R-:W-:Y:S01]  /*20c0*/  IMAD R4, R21, 0x400, R15 ;  /* 0x0000040015047824 */ /* 0x000fe200078e020f */
[----:B------:R-:W-:Y:S01]  /*20d0*/  LOP3.LUT R6, R6, R0, RZ, 0x3c, !PT ;  /* 0x0000000006067212 */ /* 0x000fe200078e3cff */
[----:B------:R-:W-:Y:S01]  /*20e0*/  IMAD R0, R13, R52, RZ ;  /* 0x000000340d007224 */ /* 0x000fe200078e02ff */
[----:B------:R-:W-:Y:S01]  /*20f0*/  IADD3 R7, R7, 0x1, R25 ;  /* 0x0000000107077810 */ /* 0x000fe20007ffe019 */
[----:B------:R-:W-:Y:S01]  /*2100*/  IMAD R3, R8, 0x200, R3 ;  /* 0x0000020008037824 */ /* 0x000fe200078e0203 */
[----:B------:R-:W-:Y:S01]  /*2110*/  LOP3.LUT R190, R26, 0x6, RZ, 0xc0, !PT ;  /* 0x000000061abe7812 */ /* 0x000fe200078ec0ff */
[-C--:B------:R-:W-:Y:S01]  /*2120*/  IMAD R10, R16, R12.reuse, R0 ;  /* 0x0000000c100a7224 */ /* 0x080fe200078e0200 */
[----:B------:R-:W-:Y:S01]  /*2130*/  IADD3 R7, R54, R7, -R30 ;  /* 0x0000000736077210 */ /* 0x000fe20007ffe81e */
[----:B------:R-:W-:Y:S01]  /*2140*/  IMAD.WIDE.U32 R8, R52, R12, R32 ;  /* 0x0000000c34087225 */ /* 0x000fe200078e0020 */
[----:B------:R-:W-:-:S02]  /*2150*/  SEL R0, R23, 0xfffffff0, !P1 ;  /* 0xfffffff017007807 */ /* 0x000fc40004800000 */
[----:B------:R-:W-:Y:S01]  /*2160*/  IADD3 R53, R7, c[0x0][0x2e8], RZ ;  /* 0x0000ba0007357a10 */ /* 0x000fe20007ffe0ff */
[----:B------:R-:W-:Y:S02]  /*2170*/  IMAD.IADD R4, R6, 0x1, R4 ;  /* 0x0000000106047824 */ /* 0x000fe400078e0204 */
[----:B------:R-:W-:Y:S02]  /*2180*/  IMAD.IADD R6, R15, 0x1, R6 ;  /* 0x000000010f067824 */ /* 0x000fe400078e0206 */
[----:B------:R-:W-:Y:S01]  /*2190*/  IMAD.IADD R11, R9, 0x1, R10 ;  /* 0x00000001090b7824 */ /* 0x000fe200078e020a */
        /* <DEDUP_REMOVED lines=11> */
.L_x_820:
[----:B------:R-:W-:Y:S05]  /*2250*/  BSYNC B0 ;  /* 0x0000000000007941 */ /* 0x000fea0003800000 */
.L_x_819:
[----:B------:R-:W-:Y:S01]  /*2260*/  ISETP.GE.AND P0, PT, R20, R14, PT ;  /* 0x0000000e1400720c */ /* 0x000fe20003f06270 */
[----:B------:R-:W-:Y:S01]  /*2270*/  BSSY B0, `(.L_x_821) ;  /* 0x0000011000007945 */ /* 0x000fe20003800000 */
[C---:B-1----:R-:W-:Y:S01]  /*2280*/  SHF.L.U64.HI R12, R22.reuse, R27, c[0x0][0x1a4] ;  /* 0x00006900160c7619 */ /* 0x042fe2000001021b */
[----:B------:R-:W-:-:S04]  /*2290*/  IMAD.SHL.U32 R7, R22, 0x10, RZ ;  /* 0x0000001016077824 */ /* 0x000fc800078e00ff */
[----:B------:R1:W-:Y:S06]  /*22a0*/  STL [R1+0x160], R12 ;  /* 0x0001600c01007387 */ /* 0x0003ec0000100800 */
[----:B------:R1:W-:Y:S01]  /*22b0*/  @P0 STS.128 [R188+0x6800], RZ ;  /* 0x006800ffbc000388 */ /* 0x0003e20000000c00 */
        /* <DEDUP_REMOVED lines=12> */
.L_x_822:
[----:B------:R-:W-:Y:S05]  /*2380*/  BSYNC B0 ;  /* 0x0000000000007941 */ /* 0x000fea0003800000 */
.L_x_821:
[----:B------:R-:W-:Y:S01]  /*2390*/  ISETP.GE.AND P0, PT, R19, R14, PT ;  /* 0x0000000e1300720c */ /* 0x000fe20003f06270 */
[----:B------:R-:W-:-:S12]  /*23a0*/  BSSY B0, `(.L_x_823) ;  /* 0x000000f000007945 */ /* 0x000fd80003800000 */
[----:B------:R1:W-:Y:S01]  /*23b0*/  @P0 STS.128 [R188+0x7000], RZ ;  /* 0x007000ffbc000388 */ /* 0x0003e20000000c00 */
[----:B------:R-:W-:Y:S05]  /*23c0*/  @P0 BRA `(.L_x_824) ;  /* 0x000000c000000947 */ /* 0x000fea0003800000 */
[----:B------:R-:W-:-:S13]  /*23d0*/  ISETP.GE.AND P0, PT, R168, c[0x0][0x220], PT ;  /* 0x00008800a8007a0c */ /* 0x000fda0003f06270 */
[----:B------:R1:W-:Y:S01]  /*23e0*/  @P0 STS.128 [R188+0x7000], RZ ;  /* 0x007000ffbc000388 */ /* 0x0003e20000000c00 */
[----:B------:R-:W-:Y:S05]  /*23f0*/  @P0 BRA `(.L_x_824) ;  /* 0x0000009000000947 */ /* 0x000fea0003800000 */
[----:B-1----:R-:W-:Y:S01]  /*2400*/  IMAD.MOV.U32 R13, RZ, RZ, c[0x0][0x1a4] ;  /* 0x00006900ff0d7624 */ /* 0x002fe200078e00ff */
        /* <DEDUP_REMOVED lines=8> */
.L_x_824:
[----:B------:R-:W-:Y:S05]  /*2490*/  BSYNC B0 ;  /* 0x0000000000007941 */ /* 0x000fea0003800000 */
.L_x_823:
        /* <DEDUP_REMOVED lines=18> */
.L_x_826:
[----:B------:R-:W-:Y:S05]  /*25c0*/  BSYNC B0 ;  /* 0x0000000000007941 */ /* 0x000fea0003800000 */
.L_x_825:
[----:B------:R-:W-:Y:S01]  /*25d0*/  IMAD.SHL.U32 R179, R4, 0x2, RZ ;  /* 0x0000000204b37824 */ /* 0x000fe200078e00ff */
[----:B------:R-:W-:Y:S01]  /*25e0*/  LOP3.LUT P0, RZ, R55, 0x4, RZ, 0xc0, !PT ;  /* 0x0000000437ff7812 */ /* 0x000fe2000780c0ff */
[----:B------:R-:W-:Y:S01]  /*25f0*/  IMAD.SHL.U32 R172, R3, 0x2, RZ ;  /* 0x0000000203ac7824 */ /* 0x000fe200078e00ff */
[----:B------:R-:W0:Y:S01]  /*2600*/  LDGDEPBAR ;  /* 0x00000000000079af */ /* 0x000e220000000000 */
[--C-:B------:R-:W-:Y:S01]  /*2610*/  IMAD R182, R2, 0x2, R179.reuse ;  /* 0x0000000202b67824 */ /* 0x100fe200078e02b3 */
[----:B------:R-:W-:Y:S01]  /*2620*/  ISETP.GE.AND P1, PT, R247, 0x2, PT ;  /* 0x00000002f700780c */ /* 0x000fe20003f26270 */
[----:B------:R-:W-:Y:S01]  /*2630*/  IMAD R178, R0, 0x2, R172 ;  /* 0x0000000200b27824 */ /* 0x000fe200078e02ac */
[----:B-1----:R-:W-:Y:S01]  /*2640*/  LDSM.16.M88.4 R12, [R179] ;  /* 0x00000000b30c783b */ /* 0x002fe20000000200 */
[C---:B------:R-:W-:Y:S01]  /*2650*/  IADD3 R3, R172.reuse, 0x4000, RZ ;  /* 0x00004000ac037810 */ /* 0x040fe20007ffe0ff */
[----:B------:R-:W-:Y:S01]  /*2660*/  IMAD R180, R5, 0x2, R179 ;  /* 0x0000000205b47824 */ /* 0x000fe200078e02b3 */
[----:B------:R-:W-:Y:S01]  /*2670*/  IADD3 R183, R172, 0x4040, RZ ;  /* 0x00004040acb77810 */ /* 0x000fe20007ffe0ff */
[----:B------:R-:W1:Y:S01]  /*2680*/  LDSM.16.M88.4 R20, [R172+0x4000] ;  /* 0x00400000ac14783b */ /* 0x000e620000000200 */
[----:B------:R-:W-:Y:S01]  /*2690*/  IADD3 R4, R53, 0x8, RZ ;  /* 0x0000000835047810 */ /* 0x000fe20007ffe0ff */
[----:B------:R-:W-:Y:S01]  /*26a0*/  IMAD R181, R2, 0x2, R180 ;  /* 0x0000000202b57824 */ /* 0x000fe200078e02b4 */
[----:B------:R-:W-:Y:S01]  /*26b0*/  @P0 IADD3 R183, R3, -0x40, RZ ;  /* 0xffffffc003b70810 */ /* 0x000fe20007ffe0ff */
[----:B------:R-:W5:Y:S01]  /*26c0*/  LDSM.16.M88.4 R8, [R179+0x2000] ;  /* 0x00200000b308783b */ /* 0x000f620000000200 */
[----:B------:R-:W-:-:S02]  /*26d0*/  IADD3 R3, R53, 0x40, RZ ;  /* 0x0000004035037810 */ /* 0x000fc40007ffe0ff */
[----:B------:R-:W-:Y:S01]  /*26e0*/  IADD3 R186, R183, 0x800, RZ ;  /* 0x00000800b7ba7810 */ /* 0x000fe20007ffe0ff */
[----:B------:R-:W2:Y:S01]  /*26f0*/  LDSM.16.M88.4 R32, [R172+0x4800] ;  /* 0x00480000ac20783b */ /* 0x000ea20000000200 */
[----:B------:R-:W-:Y:S01]  /*2700*/  IMAD R177, R0, 0x2, R183 ;  /* 0x0000000200b17824 */ /* 0x000fe200078e02b7 */
[----:B------:R-:W-:Y:S02]  /*2710*/  IADD3 R0, R53, 0x48, RZ ;  /* 0x0000004835007810 */ /* 0x000fe40007ffe0ff */
[----:B------:R-:W3:Y:S01]  /*2720*/  LDSM.16.M88.4 R28, [R172+0x5000] ;  /* 0x00500000ac1c783b */ /* 0x000ee20000000200 */
[C---:B------:R-:W-:Y:S02]  /*2730*/  IADD3 R185, R183.reuse, 0x1000, RZ ;  /* 0x00001000b7b97810 */ /* 0x040fe40007ffe0ff */
[----:B------:R-:W-:Y:S01]  /*2740*/  IADD3 R184, R183, 0x1800, RZ ;  /* 0x00001800b7b87810 */ /* 0x000fe20007ffe0ff */
[----:B------:R-:W4:Y:S04]  /*2750*/  LDSM.16.M88.4 R24, [R172+0x5800] ;  /* 0x00580000ac18783b */ /* 0x000f280000000200 */
[----:B------:R-:W-:Y:S04]  /*2760*/  LDSM.16.M88.4 R16, [R182+0x2000] ;  /* 0x00200000b610783b */ /* 0x000fe80000000200 */
[----:B------:R-:W2:Y:S04]  /*2770*/  LDSM.16.M88.4 R40, [R178+0x5000] ;  /* 0x00500000b228783b */ /* 0x000ea80000000200 */
[----:B------:R-:W2:Y:S04]  /*2780*/  LDSM.16.M88.4 R36, [R178+0x5800] ;  /* 0x00580000b224783b */ /* 0x000ea80000000200 */
[----:B------:R-:W2:Y:S04]  /*2790*/  LDSM.16.M88.4 R48, [R178+0x4000] ;  /* 0x00400000b230783b */ /* 0x000ea80000000200 */
[----:B------:R-:W3:Y:S01]  /*27a0*/  LDSM.16.M88.4 R44, [R178+0x4800] ;  /* 0x00480000b22c783b */ /* 0x000ee20000000200 */
[-C--:B-1----:R-:W-:Y:S08]  /*27b0*/  HMMA.16816.F32 R100, R12, R20.reuse, RZ ;  /* 0x000000140c64723c */ /* 0x082ff000000018ff */
[C---:B-----5:R-:W-:Y:S08]  /*27c0*/  HMMA.16816.F32 R60, R8.reuse, R20, RZ ;  /* 0x00000014083c723c */ /* 0x060ff000000018ff */
[-C--:B------:R-:W-:Y:S08]  /*27d0*/  HMMA.16816.F32 R68, R8, R22.reuse, RZ ;  /* 0x000000160844723c */ /* 0x080ff000000018ff */
[----:B------:R-:W-:Y:S08]  /*27e0*/  HMMA.16816.F32 R96, R12, R22, RZ ;  /* 0x000000160c60723c */ /* 0x000ff000000018ff */
[C---:B--2---:R-:W-:Y:S08]  /*27f0*/  HMMA.16816.F32 R56, R8.reuse, R32, RZ ;  /* 0x000000200838723c */ /* 0x044ff000000018ff */
[C---:B---3--:R-:W-:Y:S08]  /*2800*/  HMMA.16816.F32 R20, R8.reuse, R28, RZ ;  /* 0x0000001c0814723c */ /* 0x048ff000000018ff */
[C---:B----4-:R-:W-:Y:S08]  /*2810*/  HMMA.16816.F32 R64, R8.reuse, R24, RZ ;  /* 0x000000180840723c */ /* 0x050ff000000018ff */
[C---:B------:R-:W-:Y:S08]  /*2820*/  HMMA.16816.F32 R76, R8.reuse, R34, RZ ;  /* 0x00000022084c723c */ /* 0x040ff000000018ff */
[C---:B------:R-:W-:Y:S08]  /*2830*/  HMMA.16816.F32 R88, R8.reuse, R30, RZ ;  /* 0x0000001e0858723c */ /* 0x040ff000000018ff */
[----:B------:R-:W-:Y:S01]  /*2840*/  HMMA.16816.F32 R84, R8, R26, RZ ;  /* 0x0000001a0854723c */ /* 0x000fe200000018ff */
[----:B------:R-:W1:Y:S07]  /*2850*/  LDSM.16.M88.4 R8, [R182] ;  /* 0x00000000b608783b */ /* 0x000e6e0000000200 */
[C---:B------:R-:W-:Y:S08]  /*2860*/  HMMA.16816.F32 R80, R12.reuse, R32, RZ ;  /* 0x000000200c50723c */ /* 0x040ff000000018ff */
[C---:B------:R-:W-:Y:S08]  /*2870*/  HMMA.16816.F32 R92, R12.reuse, R34, RZ ;  /* 0x000000220c5c723c */ /* 0x040ff000000018ff */
[C---:B------:R-:W-:Y:S08]  /*2880*/  HMMA.16816.F32 R32, R12.reuse, R28, RZ ;  /* 0x0000001c0c20723c */ /* 0x040ff000000018ff */
[----:B------:R-:W-:Y:S08]  /*2890*/  HMMA.16816.F32 R72, R12, R30, RZ ;  /* 0x0000001e0c48723c */ /* 0x000ff000000018ff */
[C---:B------:R-:W-:Y:S01]  /*28a0*/  HMMA.16816.F32 R116, R16.reuse, R40, R20 ;  /* 0x000000281074723c */ /* 0x040fe20000001814 */
[----:B------:R-:W-:Y:S07]  /*28b0*/  LDSM.16.M88.4 R20, [R180+0x2000] ;  /* 0x00200000b414783b */ /* 0x000fee0000000200 */
[----:B------:R-:W-:Y:S01]  /*28c0*/  HMMA.16816.F32 R152, R16, R36, R64 ;  /* 0x000000241098723c */ /* 0x000fe20000001840 */
[----:B------:R-:W2:Y:S07]  /*28d0*/  LDSM.16.M88.4 R64, [R183] ;  /* 0x00000000b740783b */ /* 0x000eae0000000200 */
[C---:B------:R-:W-:Y:S08]  /*28e0*/  HMMA.16816.F32 R28, R12.reuse, R24, RZ ;  /* 0x000000180c1c723c */ /* 0x040ff000000018ff */
[----:B------:R-:W-:Y:S08]  /*28f0*/  HMMA.16816.F32 R12, R12, R26, RZ ;  /* 0x0000001a0c0c723c */ /* 0x000ff000000018ff */
[C---:B------:R-:W-:Y:S01]  /*2900*/  HMMA.16816.F32 R24, R16.reuse, R48, R60 ;  /* 0x000000301018723c */ /* 0x040fe2000000183c */
[----:B------:R-:W-:Y:S07]  /*2910*/  LDSM.16.M88.4 R60, [R183+0x800] ;  /* 0x00080000b73c783b */ /* 0x000fee0000000200 */
[C---:B------:R-:W-:Y:S01]  /*2920*/  HMMA.16816.F32 R112, R16.reuse, R44, R56 ;  /* 0x0000002c1070723c */ /* 0x040fe20000001838 */
[----:B------:R-:W-:Y:S07]  /*2930*/  LDSM.16.M88.4 R56, [R183+0x1000] ;  /* 0x00100000b738783b */ /* 0x000fee0000000200 */
[C---:B------:R-:W-:Y:S08]  /*2940*/  HMMA.16816.F32 R128, R16.reuse, R50, R68 ;  /* 0x000000321080723c */ /* 0x040ff00000001844 */
[C---:B------:R-:W-:Y:S08]  /*2950*/  HMMA.16816.F32 R148, R16.reuse, R46, R76 ;  /* 0x0000002e1094723c */ /* 0x040ff0000000184c */
[C---:B------:R-:W-:Y:S08]  /*2960*/  HMMA.16816.F32 R140, R16.reuse, R42, R88 ;  /* 0x0000002a108c723c */ /* 0x040ff00000001858 */
[----:B------:R-:W-:Y:S01]  /*2970*/  HMMA.16816.F32 R120, R16, R38, R84 ;  /* 0x000000261078723c */ /* 0x000fe20000001854 */
[----:B------:R-:W3:Y:S07]  /*2980*/  LDSM.16.M88.4 R16, [R180] ;  /* 0x00000000b410783b */ /* 0x000eee0000000200 */
[C---:B-1----:R-:W-:Y:S01]  /*2990*/  HMMA.16816.F32 R132, R8.reuse, R40, R32 ;  /* 0x000000280884723c */ /* 0x042fe20000001820 */
[----:B------:R-:W-:Y:S07]  /*29a0*/  LDSM.16.M88.4 R32, [R177+0x800] ;  /* 0x00080000b120783b */ /* 0x000fee0000000200 */
[C---:B------:R-:W-:Y:S01]  /*29b0*/  HMMA.16816.F32 R108, R8.reuse, R42, R72 ;  /* 0x0000002a086c723c */ /* 0x040fe20000001848 */
[----:B------:R-:W1:Y:S07]  /*29c0*/  LDSM.16.M88.4 R40, [R183+0x1800] ;  /* 0x00180000b728783b */ /* 0x000e6e0000000200 */
[C---:B------:R-:W-:Y:S08]  /*29d0*/  HMMA.16816.F32 R68, R8.reuse, R48, R100 ;  /* 0x000000300844723c */ /* 0x040ff00000001864 */
[C---:B------:R-:W-:Y:S08]  /*29e0*/  HMMA.16816.F32 R48, R8.reuse, R50, R96 ;  /* 0x000000320830723c */ /* 0x040ff00000001860 */
[C---:B------:R-:W-:Y:S08]  /*29f0*/  HMMA.16816.F32 R124, R8.reuse, R44, R80 ;  /* 0x0000002c087c723c */ /* 0x040ff00000001850 */
[C---:B------:R-:W-:Y:S08]  /*2a00*/  HMMA.16816.F32 R44, R8.reuse, R46, R92 ;  /* 0x0000002e082c723c */ /* 0x040ff0000000185c */
[C---:B------:R-:W-:Y:S01]  /*2a10*/  HMMA.16816.F32 R136, R8.reuse, R36, R28 ;  /* 0x000000240888723c */ /* 0x040fe2000000181c */
[----:B------:R-:W-:Y:S07]  /*2a20*/  LDSM.16.M88.4 R28, [R177+0x1000] ;  /* 0x00100000b11c783b */ /* 0x000fee0000000200 */
[----:B------:R-:W-:Y:S01]  /*2a30*/  HMMA.16816.F32 R104, R8, R38, R12 ;  /* 0x000000260868723c */ /* 0x000fe2000000180c */
[----:B------:R-:W4:Y:S04]  /*2a40*/  LDSM.16.M88.4 R8, [R181+0x2000] ;  /* 0x00200000b508783b */ /* 0x000f280000000200 */
[----:B------:R-:W5:Y:S03]  /*2a50*/  LDSM.16.M88.4 R12, [R181] ;  /* 0x00000000b50c783b */ /* 0x000f660000000200 */
[----:B--2---:R-:W-:Y:S01]  /*2a60*/  HMMA.16816.F32 R100, R20, R64, R24 ;  /* 0x000000401464723c */ /* 0x004fe20000001818 */
[----:B------:R-:W2:Y:S04]  /*2a70*/  LDSM.16.M88.4 R36, [R177] ;  /* 0x00000000b124783b */ /* 0x000ea80000000200 */
[----:B------:R-:W1:Y:S01]  /*2a80*/  LDSM.16.M88.4 R24, [R177+0x1800] ;  /* 0x00180000b118783b */ /* 0x000e620000000200 */
[----:B------:R-:W-:-:S04]  /*2a90*/  DEPBAR.LE SB0, 0x0 ;  /* 0x000080000000791a */ /* 0x000fc80000000000 */
[----:B------:R-:W-:Y:S08]  /*2aa0*/  HMMA.16816.F32 R96, R20, R66, R128 ;  /* 0x000000421460723c */ /* 0x000ff00000001880 */
[C---:B---3--:R-:W-:Y:S08]  /*2ab0*/  HMMA.16816.F32 R68, R16.reuse, R64, R68 ;  /* 0x000000401044723c */ /* 0x048ff00000001844 */
[----:B------:R-:W-:Y:S08]  /*2ac0*/  HMMA.16816.F32 R64, R16, R66, R48 ;  /* 0x000000421040723c */ /* 0x000ff00000001830 */
[C---:B------:R-:W-:Y:S08]  /*2ad0*/  HMMA.16816.F32 R92, R20.reuse, R60, R112 ;  /* 0x0000003c145c723c */ /* 0x040ff00000001870 */
[----:B------:R-:W-:Y:S08]  /*2ae0*/  HMMA.16816.F32 R88, R20, R62, R148 ;  /* 0x0000003e1458723c */ /* 0x000ff00000001894 */
[C---:B------:R-:W-:Y:S08]  /*2af0*/  HMMA.16816.F32 R48, R16.reuse, R60, R124 ;  /* 0x0000003c1030723c */ /* 0x040ff0000000187c */
[----:B------:R-:W-:Y:S08]  /*2b00*/  HMMA.16816.F32 R60, R16, R62, R44 ;  /* 0x0000003e103c723c */ /* 0x000ff0000000182c */
[C---:B------:R-:W-:Y:S08]  /*2b10*/  HMMA.16816.F32 R84, R20.reuse, R56, R116 ;  /* 0x000000381454723c */ /* 0x040ff00000001874 */
[----:B------:R-:W-:Y:S08]  /*2b20*/  HMMA.16816.F32 R80, R20, R58, R140 ;  /* 0x0000003a1450723c */ /* 0x000ff0000000188c */
[----:B------:R-:W-:Y:S08]  /*2b30*/  HMMA.16816.F32 R44, R16, R56, R132 ;  /* 0x00000038102c723c */ /* 0x000ff00000001884 */
[C---:B-1----:R-:W-:Y:S08]  /*2b40*/  HMMA.16816.F32 R76, R20.reuse, R40, R152 ;  /* 0x00000028144c723c */ /* 0x042ff00000001898 */
[----:B------:R-:W-:Y:S08]  /*2b50*/  HMMA.16816.F32 R72, R20, R42, R120 ;  /* 0x0000002a1448723c */ /* 0x000ff00000001878 */
[C---:B------:R-:W-:Y:S08]  /*2b60*/  HMMA.16816.F32 R56, R16.reuse, R58, R108 ;  /* 0x0000003a1038723c */ /* 0x040ff0000000186c */
[C---:B------:R-:W-:Y:S08]  /*2b70*/  HMMA.16816.F32 R20, R16.reuse, R40, R136 ;  /* 0x000000281014723c */ /* 0x040ff00000001888 */
[----:B------:R-:W-:Y:S08]  /*2b80*/  HMMA.16816.F32 R16, R16, R42, R104 ;  /* 0x0000002a1010723c */ /* 0x000ff00000001868 */
[C---:B----4-:R-:W-:Y:S08]  /*2b90*/  HMMA.16816.F32 R84, R8.reuse, R28, R84 ;  /* 0x0000001c0854723c */ /* 0x050ff00000001854 */
[----:B------:R-:W-:Y:S08]  /*2ba0*/  HMMA.16816.F32 R80, R8, R30, R80 ;  /* 0x0000001e0850723c */ /* 0x000ff00000001850 */
[C---:B-----5:R-:W-:Y:S08]  /*2bb0*/  HMMA.16816.F32 R44, R12.reuse, R28, R44 ;  /* 0x0000001c0c2c723c */ /* 0x060ff0000000182c */
[----:B------:R-:W-:Y:S08]  /*2bc0*/  HMMA.16816.F32 R56, R12, R30, R56 ;  /* 0x0000001e0c38723c */ /* 0x000ff00000001838 */
[C---:B--2---:R-:W-:Y:S08]  /*2bd0*/  HMMA.16816.F32 R100, R8.reuse, R36, R100 ;  /* 0x000000240864723c */ /* 0x044ff00000001864 */
[C---:B------:R-:W-:Y:S08]  /*2be0*/  HMMA.16816.F32 R96, R8.reuse, R38, R96 ;  /* 0x000000260860723c */ /* 0x040ff00000001860 */
[C---:B------:R-:W-:Y:S08]  /*2bf0*/  HMMA.16816.F32 R148, R8.reuse, R24, R76 ;  /* 0x000000180894723c */ /* 0x040ff0000000184c */
[----:B------:R-:W-:Y:S08]  /*2c00*/  HMMA.16816.F32 R160, R8, R26, R72 ;  /* 0x0000001a08a0723c */ /* 0x000ff00000001848 */
[C---:B------:R-:W-:Y:S08]  /*2c10*/  HMMA.16816.F32 R68, R12.reuse, R36, R68 ;  /* 0x000000240c44723c */ /* 0x040ff00000001844 */
[C---:B------:R-:W-:Y:S08]  /*2c20*/  HMMA.16816.F32 R64, R12.reuse, R38, R64 ;  /* 0x000000260c40723c */ /* 0x040ff00000001840 */
[----:B------:R-:W-:Y:S08]  /*2c30*/  HMMA.16816.F32 R28, R12, R24, R20 ;  /* 0x000000180c1c723c */ /* 0x000ff00000001814 */
[C---:B------:R-:W-:Y:S08]  /*2c40*/  HMMA.16816.F32 R92, R8.reuse, R32, R92 ;  /* 0x00000020085c723c */ /* 0x040ff0000000185c */
[----:B------:R-:W-:Y:S08]  /*2c50*/  HMMA.16816.F32 R88, R8, R34, R88 ;  /* 0x000000220858723c */ /* 0x000ff00000001858 */
[C---:B------:R-:W-:Y:S07]  /*2c60*/  HMMA.16816.F32 R36, R12.reuse, R32, R48 ;  /* 0x000000200c24723c */ /* 0x040fee0000001830 */
[-C--:B------:R-:W-:Y:S01]  /*2c70*/  IMNMX R48, R53, R54.reuse, PT ;  /* 0x0000003635307217 */ /* 0x080fe20003800200 */
[----:B------:R-:W-:Y:S01]  /*2c80*/  HMMA.16816.F32 R60, R12, R34, R60 ;  /* 0x000000220c3c723c */ /* 0x000fe2000000183c */
[----:B------:R-:W-:-:S02]  /*2c90*/  IMNMX R49, R4, R54, PT ;  /* 0x0000003604317217 */ /* 0x000fc40003800200 */
[-C--:B------:R-:W-:Y:S02]  /*2ca0*/  IMNMX R51, R3, R54.reuse, PT ;  /* 0x0000003603337217 */ /* 0x080fe40003800200 */
[----:B------:R-:W-:-:S03]  /*2cb0*/  IMNMX R50, R0, R54, PT ;  /* 0x0000003600327217 */ /* 0x000fc60003800200 */
[----:B------:R-:W-:Y:S01]  /*2cc0*/  HMMA.16816.F32 R24, R12, R26, R16 ;  /* 0x0000001a0c18723c */ /* 0x000fe20000001810 */
[----:B------:R-:W-:Y:S06]  /*2cd0*/  BAR.SYNC.DEFER_BLOCKING 0x0 ;  /* 0x0000000000007b1d */ /* 0x000fec0000010000 */
        /* <DEDUP_REMOVED lines=48> */
.L_x_829:
[----:B------:R-:W-:Y:S05]  /*2fe0*/  BSYNC B0 ;  /* 0x0000000000007941 */ /* 0x000fea0003800000 */
.L_x_828:
[----:B------:R-:W0:Y:S02]  /*2ff0*/  LDGDEPBAR ;  /* 0x00000000000079af */ /* 0x000e240000000000 */
.L_x_827:
[----:B------:R-:W-:Y:S01]  /*3000*/  LOP3.LUT R4, R145, 0x7ffffffc, RZ, 0xc0, !PT ;  /* 0x7ffffffc91047812 */ /* 0x000fe200078ec0ff */
[----:B------:R-:W-:Y:S01]  /*3010*/  IMAD R0, R52, 0x40, R190 ;  /* 0x0000004034007824 */ /* 0x000fe200078e02be */
[----:B------:R-:W-:Y:S01]  /*3020*/  LOP3.LUT R117, R158, UR36, RZ, 0x3c, !PT ;  /* 0x000000249e757c12 */ /* 0x000fe2000f8e3cff */
[----:B------:R-:W-:Y:S01]  /*3030*/  IMAD.MOV.U32 R123, RZ, RZ, R175 ;  /* 0x000000ffff7b7224 */ /* 0x000fe200078e00af */
[----:B------:R-:W-:Y:S01]  /*3040*/  UIADD3 UR17, UR37, -0x4498517b, URZ ;  /* 0xbb67ae8525117890 */ /* 0x000fe2000fffe03f */
[----:B------:R-:W-:Y:S01]  /*3050*/  IMAD.IADD R113, R144, 0x1, -R4 ;  /* 0x0000000190717824 */ /* 0x000fe200078e0a04 */
[C---:B------:R-:W-:Y:S01]  /*3060*/  IADD3 R3, R0.reuse, 0x8, RZ ;  /* 0x0000000800037810 */ /* 0x040fe20007ffe0ff */
[----:B------:R-:W-:Y:S01]  /*3070*/  IMAD.WIDE.U32 R156, R123, -0x326172a9, RZ ;  /* 0xcd9e8d577b9c7825 */ /* 0x000fe200078e00ff */
[----:B------:R-:W-:Y:S01]  /*3080*/  IADD3 R4, R0, 0x9, RZ ;  /* 0x0000000900047810 */ /* 0x000fe20007ffe0ff */
[----:B------:R-:W-:Y:S01]  /*3090*/  UIADD3 UR18, UR36, -0x61c88647, URZ ;  /* 0x9e3779b924127890 */ /* 0x000fe2000fffe03f */
[----:B------:R-:W-:Y:S01]  /*30a0*/  ISETP.GE.AND P5, PT, R3, R48, PT ;  /* 0x000000300300720c */ /* 0x000fe20003fa6270 */
[----:B------:R-:W-:Y:S01]  /*30b0*/  IMAD.WIDE.U32 R72, R173, -0x2daee0ad, RZ ;  /* 0xd2511f53ad487825 */ /* 0x000fe200078e00ff */
[C---:B------:R-:W-:Y:S01]  /*30c0*/  ISETP.GE.AND P4, PT, R3.reuse, R49, PT ;  /* 0x000000310300720c */ /* 0x040fe20003f86270 */
[----:B------:R-:W-:Y:S01]  /*30d0*/  UIADD3 UR16, UR36, 0x3c6ef372, URZ ;  /* 0x3c6ef37224107890 */ /* 0x000fe2000fffe03f */
[C---:B------:R-:W-:Y:S01]  /*30e0*/  ISETP.GE.AND P0, PT, R3.reuse, R51, PT ;  /* 0x000000330300720c */ /* 0x040fe20003f06270 */
[----:B------:R-:W-:Y:S01]  /*30f0*/  UIADD3 UR11, UR37, 0x32370b8f, URZ ;  /* 0x32370b8f250b7890 */ /* 0x000fe2000fffe03f */
[----:B------:R-:W-:Y:S01]  /*3100*/  ISETP.GE.AND P2, PT, R3, R50, PT ;  /* 0x000000320300720c */ /* 0x000fe20003f46270 */
[----:B------:R-:W-:Y:S01]  /*3110*/  UIADD3 UR15, UR37, 0x76cf5d0a, URZ ;  /* 0x76cf5d0a250f7890 */ /* 0x000fe2000fffe03f */
[----:B------:R-:W-:Y:S01]  /*3120*/  ISETP.GE.AND P6, PT, R4, R48, PT ;  /* 0x000000300400720c */ /* 0x000fe20003fc6270 */
[----:B------:R-:W-:Y:S01]  /*3130*/  UIADD3 UR12, UR36, -0x255992d5, URZ ;  /* 0xdaa66d2b240c7890 */ /* 0x000fe2000fffe03f */
[----:B------:R-:W-:Y:S01]  /*3140*/  IADD3 R3, R0, 0x10, RZ ;  /* 0x0000001000037810 */ /* 0x000fe20007ffe0ff */
[----:B------:R-:W-:Y:S01]  /*3150*/  UIADD3 UR10, UR36, 0x78dde6e4, URZ ;  /* 0x78dde6e4240a7890 */ /* 0x000fe2000fffe03f */
[----:B------:R-:W-:Y:S01]  /*3160*/  FSEL R41, R64, -INF , !P5 ;  /* 0xff80000040297808 */ /* 0x000fe20006800000 */
[----:B------:R-:W-:Y:S01]  /*3170*/  UIADD3 UR6, UR37, -0x56f99767, URZ ;  /* 0xa906689925067890 */ /* 0x000fe2000fffe03f */
[----:B------:R-:W-:Y:S01]  /*3180*/  FSEL R43, R66, -INF , !P4 ;  /* 0xff800000422b7808 */ /* 0x000fe20006000000 */
[----:B------:R-:W-:Y:S01]  /*3190*/  UIADD3 UR9, UR37, -0x126145ec, URZ ;  /* 0xed9eba1425097890 */ /* 0x000fe2000fffe03f */
[----:B------:R-:W-:Y:S01]  /*31a0*/  FSEL R40, R65, -INF , !P6 ;  /* 0xff80000041287808 */ /* 0x000fe20007000000 */
[----:B------:R-:W-:Y:S01]  /*31b0*/  UIADD3 UR8, UR36, 0x1715609d, URZ ;  /* 0x1715609d24087890 */ /* 0x000fe2000fffe03f */
[----:B------:R-:W-:Y:S01]  /*31c0*/  FSEL R121, R96, -INF , !P0 ;  /* 0xff80000060797808 */ /* 0x000fe20004000000 */
[----:B------:R-:W-:Y:S01]  /*31d0*/  UIADD3 UR13, UR36, -0x4ab325aa, URZ ;  /* 0xb54cda56240d7890 */ /* 0x000fe2000fffe03f */
[C---:B------:R-:W-:Y:S01]  /*31e0*/  ISETP.GE.AND P3, PT, R4.reuse, R49, PT ;  /* 0x000000310400720c */ /* 0x040fe20003f66270 */
[----:B------:R-:W-:Y:S01]  /*31f0*/  STL [R1+0x104], R117 ;  /* 0x0001047501007387 */ /* 0x000fe20000100800 */
[----:B------:R-:W-:-:S02]  /*3200*/  ISETP.GE.AND P5, PT, R4, R51, PT ;  /* 0x000000330400720c */ /* 0x000fc40003fa6270 */
[----:B------:R-:W-:Y:S02]  /*3210*/  ISETP.GE.AND P4, PT, R4, R50, PT ;  /* 0x000000320400720c */ /* 0x000fe40003f86270 */
[C---:B------:R-:W-:Y:S02]  /*3220*/  ISETP.GE.AND P6, PT, R3.reuse, R48, PT ;  /* 0x000000300300720c */ /* 0x040fe40003fc6270 */
[----:B------:R-:W-:Y:S02]  /*3230*/  ISETP.GE.AND P0, PT, R3, R49, PT ;  /* 0x000000310300720c */ /* 0x000fe40003f06270 */
[----:B------:R-:W-:Y:S02]  /*3240*/  IADD3 R4, R0, 0x11, RZ ;  /* 0x0000001100047810 */ /* 0x000fe40007ffe0ff */
        /* <DEDUP_REMOVED lines=9> */
[C---:B------:R-:W-:Y:S02]  /*32e0*/  ISETP.GE.AND P4, PT, R4.reuse, R49, PT ;  /* 0x000000310400720c */ /* 0x040fe40003f86270 */
[C---:B------:R-:W-:Y:S02]  /*32f0*/  ISETP.GE.AND P6, PT, R4.reuse, R51, PT ;  /* 0x000000330400720c */ /* 0x040fe40003fc6270 */
[----:B------:R-:W-:Y:S02]  /*3300*/  ISETP.GE.AND P0, PT, R4, R50, PT ;  /* 0x000000320400720c */ /* 0x000fe40003f06270 */
[C---:B------:R-:W-:Y:S02]  /*3310*/  IADD3 R3, R0.reuse, 0x18, RZ ;  /* 0x0000001800037810 */ /* 0x040fe40007ffe0ff */
[----:B------:R-:W-:-:S02]  /*3320*/  IADD3 R4, R0, 0x19, RZ ;  /* 0x0000001900047810 */ /* 0x000fc40007ffe0ff */
[----:B------:R-:W-:Y:S02]  /*3330*/  FSEL R52, R37, -INF , !P5 ;  /* 0xff80000025347808 */ /* 0x000fe40006800000 */
[----:B------:R-:W-:Y:S02]  /*3340*/  FSEL R54, R39, -INF , !P4 ;  /* 0xff80000027367808 */ /* 0x000fe40006000000 */
        /* <DEDUP_REMOVED lines=19> */
[----:B------:R-:W-:Y:S02]  /*3480*/  IADD3 R3, R0, 0x21, RZ ;  /* 0x0000002100037810 */ /* 0x000fe40007ffe0ff */
[----:B------:R-:W-:Y:S02]  /*3490*/  FSEL R145, R84, -INF , !P2 ;  /* 0xff80000054917808 */ /* 0x000fe40005000000 */
[----:B------:R-:W-:-:S02]  /*34a0*/  ISETP.GE.AND P2, PT, R3, R49, PT ;  /* 0x000000310300720c */ /* 0x000fc40003f46270 */
[----:B------:R-:W-:Y:S02]  /*34b0*/  FSEL R37, R60, -INF , !P5 ;  /* 0xff8000003c257808 */ /* 0x000fe40006800000 */
[----:B------:R-:W-:Y:S02]  /*34c0*/  FSEL R62, R62, -INF , !P3 ;  /* 0xff8000003e3e7808 */ /* 0x000fe40005800000 */
[----:B------:R-:W-:Y:S02]  /*34d0*/  FSEL R147, R86, -INF , !P6 ;  /* 0xff80000056937808 */ /* 0x000fe40007000000 */
[CC--:B------:R-:W-:Y:S02]  /*34e0*/  ISETP.GE.AND P5, PT, R4.reuse, R51.reuse, PT ;  /* 0x000000330400720c */ /* 0x0c0fe40003fa6270 */
[----:B------:R-:W-:Y:S02]  /*34f0*/  ISETP.GE.AND P3, PT, R4, R50, PT ;  /* 0x000000320400720c */ /* 0x000fe40003f66270 */
[----:B------:R-:W-:-:S02]  /*3500*/  ISETP.GE.AND P6, PT, R3, R51, PT ;  /* 0x000000330300720c */ /* 0x000fc40003fc6270 */
[----:B------:R-:W-:Y:S02]  /*3510*/  IADD3 R4, R0, 0x1, RZ ;  /* 0x0000000100047810 */ /* 0x000fe40007ffe0ff */
[----:B------:R-:W-:Y:S02]  /*3520*/  FSEL R64, R46, -INF , !P4 ;  /* 0xff8000002e407808 */ /* 0x000fe40006000000 */
[----:B------:R-:W-:Y:S02]  /*3530*/  FSEL R60, R47, -INF , !P2 ;  /* 0xff8000002f3c7808 */ /* 0x000fe40005000000 */
[C---:B------:R-:W-:Y:S02]  /*3540*/  ISETP.GE.AND P4, PT, R3.reuse, R48, PT ;  /* 0x000000300300720c */ /* 0x040fe40003f86270 */
        /* <DEDUP_REMOVED lines=14> */
[C---:B------:R-:W-:Y:S02]  /*3630*/  ISETP.GE.AND P3, PT, R3.reuse, R49, PT ;  /* 0x000000310300720c */ /* 0x040fe40003f66270 */
[C---:B------:R-:W-:Y:S02]  /*3640*/  ISETP.GE.AND P5, PT, R3.reuse, R51, PT ;  /* 0x000000330300720c */ /* 0x040fe40003fa6270 */
[----:B------:R-:W-:Y:S02]  /*3650*/  ISETP.GE.AND P2, PT, R3, R50, PT ;  /* 0x000000320300720c */ /* 0x000fe40003f46270 */
[----:B------:R-:W-:Y:S02]  /*3660*/  FMNMX.FTZ R3, R23, R32, !PT ;  /* 0x0000002017037209 */ /* 0x000fe40007810000 */
[----:B------:R-:W-:Y:S02]  /*3670*/  FSEL R65, R58, -INF , !P3 ;  /* 0xff8000003a417808 */ /* 0x000fe40005800000 */
[----:B------:R-:W-:-:S02]  /*3680*/  FMNMX.FTZ R3, R41, R3, !PT ;  /* 0x0000000329037209 */ /* 0x000fc40007810000 */
[----:B------:R-:W-:Y:S02]  /*3690*/  ISETP.GE.AND P3, PT, R0, R49, PT ;  /* 0x000000310000720c */ /* 0x000fe40003f66270 */
[----:B------:R-:W-:Y:S02]  /*36a0*/  FMNMX.FTZ R3, R40, R3, !PT ;  /* 0x0000000328037209 */ /* 0x000fe40007810000 */
[----:B------:R-:W-:Y:S02]  /*36b0*/  IADD3 R7, R0, 0x29, RZ ;  /* 0x0000002900077810 */ /* 0x000fe40007ffe0ff */
[----:B------:R-:W-:Y:S02]  /*36c0*/  FMNMX.FTZ R3, R53, R3, !PT ;  /* 0x0000000335037209 */ /* 0x000fe40007810000 */
[----:B------:R-:W-:Y:S02]  /*36d0*/  FSEL R33, R70, -INF , !P3 ;  /* 0xff80000046217808 */ /* 0x000fe40005800000 */
[----:B------:R-:W-:-:S02]  /*36e0*/  FSEL R44, R44, -INF , !P0 ;  /* 0xff8000002c2c7808 */ /* 0x000fc40004000000 */
[----:B------:R-:W-:Y:S02]  /*36f0*/  FSEL R45, R45, -INF , !P4 ;  /* 0xff8000002d2d7808 */ /* 0x000fe40006000000 */
[C---:B------:R-:W-:Y:S02]  /*3700*/  ISETP.GE.AND P0, PT, R4.reuse, R51, PT ;  /* 0x000000330400720c */ /* 0x040fe40003f06270 */
[----:B------:R-:W-:Y:S02]  /*3710*/  ISETP.GE.AND P4, PT, R4, R50, PT ;  /* 0x000000320400720c */ /* 0x000fe40003f86270 */
[----:B------:R-:W-:Y:S02]  /*3720*/  ISETP.GE.AND P6, PT, R7, R48, PT ;  /* 0x000000300700720c */ /* 0x000fe40003fc6270 */
[----:B------:R-:W-:Y:S02]  /*3730*/  FMNMX.FTZ R4, R52, R3, !PT ;  /* 0x0000000334047209 */ /* 0x000fe40007810000 */
[----:B------:R-:W-:-:S02]  /*3740*/  FMNMX.FTZ R3, R33, R36, !PT ;  /* 0x0000002421037209 */ /* 0x000fc40007810000 */
[----:B------:R-:W-:Y:S02]  /*3750*/  FSEL R57, R57, -INF , !P6 ;  /* 0xff80000039397808 */ /* 0x000fe40007000000 */
[----:B------:R-:W-:Y:S02]  /*3760*/  ISETP.GE.AND P6, PT, R7, R49, PT ;  /* 0x000000310700720c */ /* 0x000fe40003fc6270 */
[----:B------:R-:W-:Y:S02]  /*3770*/  FMNMX.FTZ R4, R37, R4, !PT ;  /* 0x0000000425047209 */ /* 0x000fe40007810000 */
[----:B--2---:R-:W-:Y:S02]  /*3780*/  IADD3 R8, R0, 0x30, RZ ;  /* 0x0000003000087810 */ /* 0x004fe40007ffe0ff */
[----:B------:R-:W-:Y:S02]  /*3790*/  FMNMX.FTZ R3, R43, R3, !PT ;  /* 0x000000032b037209 */ /* 0x000fe40007810000 */
[----:B------:R-:W-:-:S02]  /*37a0*/  FSEL R59, R59, -INF , !P6 ;  /* 0xff8000003b3b7808 */ /* 0x000fc40007000000 */
[----:B------:R-:W-:Y:S02]  /*37b0*/  FMNMX.FTZ R4, R61, R4, !PT ;  /* 0x000000043d047209 */ /* 0x000fe40007810000 */
[----:B------:R-:W-:Y:S02]  /*37c0*/  ISETP.GE.AND P6, PT, R8, R48, PT ;  /* 0x000000300800720c */ /* 0x000fe40003fc6270 */
[----:B------:R-:W-:Y:S02]  /*37d0*/  FMNMX.FTZ R3, R42, R3, !PT ;  /* 0x000000032a037209 */ /* 0x000fe40007810000 */
[----:B------:R-:W-:Y:S02]  /*37e0*/  FMNMX.FTZ R4, R44, R4, !PT ;  /* 0x000000042c047209 */ /* 0x000fe40007810000 */
[----:B------:R-:W-:Y:S02]  /*37f0*/  FSEL R67, R28, -INF , !P6 ;  /* 0xff8000001c437808 */ /* 0x000fe40007000000 */
[----:B------:R-:W-:-:S02]  /*3800*/  FMNMX.FTZ R3, R55, R3, !PT ;  /* 0x0000000337037209 */ /* 0x000fc40007810000 */
[----:B------:R-:W-:Y:S02]  /*3810*/  ISETP.GE.AND P6, PT, R8, R49, PT ;  /* 0x000000310800720c */ /* 0x000fe40003fc6270 */
[C---:B------:R-:W-:Y:S02]  /*3820*/  IADD3 R98, R0.reuse, 0x31, RZ ;  /* 0x0000003100627810 */ /* 0x040fe40007ffe0ff */
[----:B------:R-:W-:Y:S02]  /*3830*/  IADD3 R87, R0, 0x38, RZ ;  /* 0x0000003800577810 */ /* 0x000fe40007ffe0ff */
[----:B------:R-:W-:Y:S02]  /*3840*/  FMNMX.FTZ R4, R45, R4, !PT ;  /* 0x000000042d047209 */ /* 0x000fe40007810000 */
[----:B------:R-:W-:Y:S02]  /*3850*/  FMNMX.FTZ R3, R54, R3, !PT ;  /* 0x0000000336037209 */ /* 0x000fe40007810000 */
[----:B------:R-:W-:-:S02]  /*3860*/  FSEL R71, R30, -INF , !P6 ;  /* 0xff8000001e477808 */ /* 0x000fc40007000000 */
[----:B------:R-:W-:Y:S02]  /*3870*/  FSEL R119, R103, -INF , !P4 ;  /* 0xff80000067777808 */ /* 0x000fe40006000000 */
[----:B------:R-:W-:Y:S02]  /*3880*/  ISETP.GE.AND P6, PT, R98, R49, PT ;  /* 0x000000316200720c */ /* 0x000fe40003fc6270 */
[----:B------:R-:W-:Y:S02]  /*3890*/  ISETP.GE.AND P4, PT, R87, R48, PT ;  /* 0x000000305700720c */ /* 0x000fe40003f86270 */
[----:B------:R-:W-:Y:S02]  /*38a0*/  FMNMX.FTZ R4, R56, R4, !PT ;  /* 0x0000000438047209 */ /* 0x000fe40007810000 */
[----:B------:R-:W-:Y:S02]  /*38b0*/  FMNMX.FTZ R3, R62, R3, !PT ;  /* 0x000000033e037209 */ /* 0x000fe40007810000 */
[----:B------:R-:W-:-:S02]  /*38c0*/  FSEL R116, R101, -INF , !P0 ;  /* 0xff80000065747808 */ /* 0x000fc40004000000 */
[----:B------:R-:W-:Y:S02]  /*38d0*/  FSEL R68, R31, -INF , !P6 ;  /* 0xff8000001f447808 */ /* 0x000fe40007000000 */
[----:B------:R-:W-:Y:S02]  /*38e0*/  FSEL R105, R24, -INF , !P4 ;  /* 0xff80000018697808 */ /* 0x000fe40006000000 */
[----:B------:R-:W-:Y:S02]  /*38f0*/  ISETP.GE.AND P0, PT, R98, R48, PT ;  /* 0x000000306200720c */ /* 0x000fe40003f06270 */
[C---:B------:R-:W-:Y:S02]  /*3900*/  ISETP.GE.AND P6, PT, R0.reuse, R51, PT ;  /* 0x000000330000720c */ /* 0x040fe40003fc6270 */
[----:B------:R-:W-:Y:S02]  /*3910*/  FMNMX.FTZ R4, R57, R4, !PT ;  /* 0x0000000439047209 */ /* 0x000fe40007810000 */
[----:B------:R-:W-:-:S02]  /*3920*/  ISETP.GE.AND P4, PT, R0, R50, PT ;  /* 0x000000320000720c */ /* 0x000fc40003f86270 */
[----:B------:R-:W-:Y:S02]  /*3930*/  IADD3 R86, R0, 0x39, RZ ;  /* 0x0000003900567810 */ /* 0x000fe40007ffe0ff */
[----:B------:R-:W-:Y:S02]  /*3940*/  FMNMX.FTZ R0, R63, R3, !PT ;  /* 0x000000033f007209 */ /* 0x000fe40007810000 */
[----:B------:R-:W-:Y:S02]  /*3950*/  FSEL R66, R29, -INF , !P0 ;  /* 0xff8000001d427808 */ /* 0x000fe40004000000 */
[----:B------:R-:W-:Y:S02]  /*3960*/  FMNMX.FTZ R3, R67, R4, !PT ;  /* 0x0000000443037209 */ /* 0x000fe40007810000 */
[----:B------:R-:W-:Y:S02]  /*3970*/  FMNMX.FTZ R0, R64, R0, !PT ;  /* 0x0000000040007209 */ /* 0x000fe40007810000 */
[----:B------:R-:W-:-:S02]  /*3980*/  FSEL R112, R100, -INF , !P6 ;  /* 0xff80000064707808 */ /* 0x000fc40007000000 */
[----:B------:R-:W-:Y:S02]  /*3990*/  ISETP.GE.AND P6, PT, R86, R48, PT ;  /* 0x000000305600720c */ /* 0x000fe40003fc6270 */
[----:B------:R-:W-:Y:S02]  /*39a0*/  FMNMX.FTZ R3, R66, R3, !PT ;  /* 0x0000000342037209 */ /* 0x000fe40007810000 */
[----:B------:R-:W-:Y:S02]  /*39b0*/  FMNMX.FTZ R0, R60, R0, !PT ;  /* 0x000000003c007209 */ /* 0x000fe40007810000 */
[----:B------:R-:W-:Y:S02]  /*39c0*/  FSEL R104, R25, -INF , !P6 ;  /* 0xff80000019687808 */ /* 0x000fe40007000000 */
[----:B------:R-:W-:Y:S02]  /*39d0*/  FMNMX.FTZ R3, R105, R3, !PT ;  /* 0x0000000369037209 */ /* 0x000fe40007810000 */
[----:B------:R-:W-:-:S02]  /*39e0*/  FMNMX.FTZ R0, R65, R0, !PT ;  /* 0x0000000041007209 */ /* 0x000fc40007810000 */
[----:B------:R-:W-:Y:S02]  /*39f0*/  FMNMX.FTZ R3, R104, R3, !PT ;  /* 0x0000000368037209 */ /* 0x000fe40007810000 */
[----:B------:R-:W-:Y:S02]  /*3a00*/  FMNMX.FTZ R0, R59, R0, !PT ;  /* 0x000000003b007209 */ /* 0x000fe40007810000 */
[----:B------:R-:W-:Y:S01]  /*3a10*/  FSEL R118, R102, -INF , !P4 ;  /* 0xff80000066767808 */ /* 0x000fe20006000000 */
[----:B------:R-:W2:Y:S01]  /*3a20*/  SHFL.BFLY PT, R10, R3, 0x2, 0x1f ;  /* 0x0c401f00030a7f89 */ /* 0x000ea200000e0000 */
[----:B------:R-:W-:Y:S02]  /*3a30*/  ISETP.GE.AND P4, PT, R87, R49, PT ;  /* 0x000000315700720c */ /* 0x000fe40003f86270 */
[----:B------:R-:W-:Y:S01]  /*3a40*/  FMNMX.FTZ R4, R71, R0, !PT ;  /* 0x0000000047047209 */ /* 0x000fe20007810000 */
[----:B------:R-:W-:Y:S01]  /*3a50*/  IMAD.SHL.U32 R0, R174, 0x2, RZ ;  /* 0x00000002ae007824 */ /* 0x000fe200078e00ff */
[----:B------:R-:W-:-:S02]  /*3a60*/  FSEL R111, R26, -INF , !P4 ;  /* 0xff8000001a6f7808 */ /* 0x000fc40006000000 */
[----:B------:R-:W-:Y:S02]  /*3a70*/  ISETP.GE.AND P4, PT, R86, R49, PT ;  /* 0x000000315600720c */ /* 0x000fe40003f86270 */
[----:B------:R-:W-:Y:S02]  /*3a80*/  FMNMX.FTZ R4, R68, R4, !PT ;  /* 0x0000000444047209 */ /* 0x000fe40007810000 */
[C---:B------:R-:W-:Y:S02]  /*3a90*/  ISETP.GE.AND P3, PT, R7.reuse, R51, PT ;  /* 0x000000330700720c */ /* 0x040fe40003f66270 */
[----:B------:R-:W-:Y:S02]  /*3aa0*/  ISETP.GE.AND P0, PT, R7, R50, PT ;  /* 0x000000320700720c */ /* 0x000fe40003f06270 */
[----:B------:R-:W-:Y:S02]  /*3ab0*/  FSEL R142, R80, -INF , !P5 ;  /* 0xff800000508e7808 */ /* 0x000fe40006800000 */
[----:B------:R-:W-:-:S02]  /*3ac0*/  FSEL R106, R27, -INF , !P4 ;  /* 0xff8000001b6a7808 */ /* 0x000fc40006000000 */
[----:B------:R-:W-:Y:S02]  /*3ad0*/  FMNMX.FTZ R7, R111, R4, !PT ;  /* 0x000000046f077209 */ /* 0x000fe40007810000 */
[C---:B------:R-:W-:Y:S02]  /*3ae0*/  ISETP.GE.AND P5, PT, R8.reuse, R51, PT ;  /* 0x000000330800720c */ /* 0x040fe40003fa6270 */
[----:B------:R-:W-:Y:S02]  /*3af0*/  ISETP.GE.AND P6, PT, R8, R50, PT ;  /* 0x000000320800720c */ /* 0x000fe40003fc6270 */
[----:B------:R-:W-:Y:S02]  /*3b00*/  LOP3.LUT R8, R157, R117, RZ, 0x3c, !PT ;  /* 0x000000759d087212 */ /* 0x000fe400078e3cff */
[C---:B------:R-:W-:Y:S02]  /*3b10*/  IADD3 R9, R0.reuse, 0x1, RZ ;  /* 0x0000000100097810 */ /* 0x040fe40007ffe0ff */
[----:B------:R-:W-:Y:S01]  /*3b20*/  LOP3.LUT R4, R0, UR37, RZ, 0x3c, !PT ;  /* 0x0000002500047c12 */ /* 0x000fe2000f8e3cff */
[----:B------:R-:W-:Y:S01]  /*3b30*/  IMAD.WIDE.U32 R238, R8, -0x2daee0ad, RZ ;  /* 0xd2511f5308ee7825 */ /* 0x000fe200078e00ff */
[----:B------:R-:W-:-:S02]  /*3b40*/  FMNMX.FTZ R0, R106, R7, !PT ;  /* 0x000000076a007209 */ /* 0x000fc40007810000 */
[----:B------:R-:W-:Y:S02]  /*3b50*/  LOP3.LUT R58, R9, UR37, RZ, 0x3c, !PT ;  /* 0x00000025093a7c12 */ /* 0x000fe4000f8e3cff */
[C---:B------:R-:W-:Y:S01]  /*3b60*/  LOP3.LUT R8, R73.reuse, R4, RZ, 0x3c, !PT ;  /* 0x0000000449087212 */ /* 0x040fe200078e3cff */
[----:B------:R-:W3:Y:S01]  /*3b70*/  SHFL.BFLY PT, R11, R0, 0x2, 0x1f ;  /* 0x0c401f00000b7f89 */ /* 0x000ee200000e0000 */
[----:B------:R-:W-:Y:S02]  /*3b80*/  LOP3.LUT R4, R73, R58, RZ, 0x3c, !PT ;  /* 0x0000003a49047212 */ /* 0x000fe400078e3cff */
[----:B------:R-:W-:Y:S01]  /*3b90*/  LOP3.LUT R7, R239, UR17, R72, 0x96, !PT ;  /* 0x00000011ef077c12 */ /* 0x000fe2000f8e9648 */
[----:B------:R-:W-:Y:S01]  /*3ba0*/  IMAD.WIDE.U32 R24, R8, -0x326172a9, RZ ;  /* 0xcd9e8d5708187825 */ /* 0x000fe200078e00ff */
[----:B-12---:R-:W-:Y:S02]  /*3bb0*/  FMNMX.FTZ R12, R3, R10, !PT ;  /* 0x0000000a030c7209 */ /* 0x006fe40007810000 */
[----:B------:R-:W-:Y:S01]  /*3bc0*/  FSEL R141, R83, -INF , !P0 ;  /* 0xff800000538d7808 */ /* 0x000fe20004000000 */
[----:B------:R-:W-:Y:S01]  /*3bd0*/  IMAD.WIDE.U32 R26, R4, -0x326172a9, RZ ;  /* 0xcd9e8d57041a7825 */ /* 0x000fe200078e00ff */
[--C-:B------:R-:W-:Y:S01]  /*3be0*/  LOP3.LUT R4, R25, UR18, R156.reuse, 0x96, !PT ;  /* 0x0000001219047c12 */ /* 0x100fe2000f8e969c */
[----:B------:R-:W1:Y:S01]  /*3bf0*/  SHFL.BFLY PT, R13, R12, 0x1, 0x1f ;  /* 0x0c201f000c0d7f89 */ /* 0x000e6200000e0000 */
[----:B------:R-:W-:Y:S01]  /*3c00*/  FSEL R143, R82, -INF , !P2 ;  /* 0xff800000528f7808 */ /* 0x000fe20005000000 */
[----:B------:R-:W-:Y:S01]  /*3c10*/  IMAD.WIDE.U32 R28, R7, -0x326172a9, RZ ;  /* 0xcd9e8d57071c7825 */ /* 0x000fe200078e00ff */
[----:B------:R-:W-:-:S02]  /*3c20*/  LOP3.LUT R3, R27, UR18, R156, 0x96, !PT ;  /* 0x000000121b037c12 */ /* 0x000fc4000f8e969c */
[----:B------:R-:W-:Y:S01]  /*3c30*/  FSEL R140, R81, -INF , !P3 ;  /* 0xff800000518c7808 */ /* 0x000fe20005800000 */
[----:B------:R-:W-:Y:S01]  /*3c40*/  IMAD.WIDE.U32 R30, R4, -0x2daee0ad, RZ ;  /* 0xd2511f53041e7825 */ /* 0x000fe200078e00ff */
[C---:B------:R-:W-:Y:S02]  /*3c50*/  LOP3.LUT R7, R29.reuse, UR16, R26, 0x96, !PT ;  /* 0x000000101d077c12 */ /* 0x040fe4000f8e961a */
[----:B------:R-:W-:Y:S01]  /*3c60*/  LOP3.LUT R10, R29, UR16, R24, 0x96, !PT ;  /* 0x000000101d0a7c12 */ /* 0x000fe2000f8e9618 */
[----:B------:R-:W-:Y:S01]  /*3c70*/  IMAD.WIDE.U32 R8, R3, -0x2daee0ad, RZ ;  /* 0xd2511f5303087825 */ /* 0x000fe200078e00ff */
[--C-:B------:R-:W-:Y:S02]  /*3c80*/  LOP3.LUT R4, R31, UR15, R238.reuse, 0x96, !PT ;  /* 0x0000000f1f047c12 */ /* 0x100fe4000f8e96ee */
[----:B------:R-:W-:Y:S01]  /*3c90*/  IADD3 R123, R123, 0x4, RZ ;  /* 0x000000047b7b7810 */ /* 0x000fe20007ffe0ff */
[----:B------:R-:W-:Y:S01]  /*3ca0*/  IMAD.WIDE.U32 R14, R7, -0x2daee0ad, RZ ;  /* 0xd2511f53070e7825 */ /* 0x000fe200078e00ff */
[----:B------:R-:W-:-:S02]  /*3cb0*/  LOP3.LUT R9, R9, UR15, R238, 0x96, !PT ;  /* 0x0000000f09097c12 */ /* 0x000fc4000f8e96ee */
[----:B------:R-:W-:Y:S01]  /*3cc0*/  FSEL R115, R150, -INF , !P6 ;  /* 0xff80000096737808 */ /* 0x000fe20007000000 */
[----:B------:R-:W-:Y:S01]  /*3cd0*/  IMAD.WIDE.U32 R46, R10, -0x2daee0ad, RZ ;  /* 0xd2511f530a2e7825 */ /* 0x000fe200078e00ff */
[----:B------:R-:W-:Y:S01]  /*3ce0*/  LOP3.LUT R7, R15, UR11, R8, 0x96, !PT ;  /* 0x0000000b0f077c12 */ /* 0x000fe2000f8e9608 */
[----:B------:R-:W-:Y:S01]  /*3cf0*/  STL [R1+0x10c], R123 ;  /* 0x00010c7b01007387 */ /* 0x000fe20000100800 */
[----:B---3--:R-:W-:Y:S01]  /*3d00*/  FMNMX.FTZ R15, R0, R11, !PT ;  /* 0x0000000b000f7209 */ /* 0x008fe20007810000 */
[----:B------:R-:W-:Y:S01]  /*3d10*/  IMAD.WIDE.U32 R10, R4, -0x326172a9, RZ ;  /* 0xcd9e8d57040a7825 */ /* 0x000fe200078e00ff */
[----:B------:R-:W-:Y:S02]  /*3d20*/  LOP3.LUT R3, R47, UR11, R30, 0x96, !PT ;  /* 0x0000000b2f037c12 */ /* 0x000fe4000f8e961e */
[----:B-1----:R-:W-:Y:S01]  /*3d30*/  FMNMX.FTZ R70, R12, R13, !PT ;  /* 0x0000000d0c467209 */ /* 0x002fe20007810000 */
[----:B------:R-:W1:Y:S01]  /*3d40*/  SHFL.BFLY PT, R22, R15, 0x1, 0x1f ;  /* 0x0c201f000f167f89 */ /* 0x000e6200000e0000 */
[----:B------:R-:W-:Y:S01]  /*3d50*/  IMAD.WIDE.U32 R8, R9, -0x326172a9, RZ ;  /* 0xcd9e8d5709087825 */ /* 0x000fe200078e00ff */
[----:B------:R-:W-:-:S02]  /*3d60*/  LOP3.LUT R0, R11, UR12, R28, 0x96, !PT ;  /* 0x0000000c0b007c12 */ /* 0x000fc4000f8e961c */
[----:B------:R-:W-:Y:S01]  /*3d70*/  FSETP.NEU.FTZ.AND P0, PT, R70, -INF , PT ;  /* 0xff8000004600780b */ /* 0x000fe20003f1d000 */
[----:B------:R-:W-:Y:S01]  /*3d80*/  IMAD.WIDE.U32 R16, R3, -0x326172a9, RZ ;  /* 0xcd9e8d5703107825 */ /* 0x000fe200078e00ff */
[----:B------:R-:W-:Y:S02]  /*3d90*/  LOP3.LUT R3, R9, UR12, R28, 0x96, !PT ;  /* 0x0000000c09037c12 */ /* 0x000fe4000f8e961c */
[----:B------:R-:W-:Y:S01]  /*3da0*/  ISETP.GE.AND P6, PT, R87, R51, PT ;  /* 0x000000335700720c */ /* 0x000fe20003fc6270 */
[----:B------:R-:W-:Y:S01]  /*3db0*/  IMAD.WIDE.U32 R18, R7, -0x326172a9, RZ ;  /* 0xcd9e8d5707127825 */ /* 0x000fe200078e00ff */
[----:B------:R-:W-:Y:S02]  /*3dc0*/  LOP3.LUT R4, R17, UR10, R10, 0x96, !PT ;  /* 0x0000000a11047c12 */ /* 0x000fe4000f8e960a */
[----:B------:R-:W-:Y:S01]  /*3dd0*/  FSEL R114, R148, -INF , !P5 ;  /* 0xff80000094727808 */ /* 0x000fe20006800000 */
[----:B------:R-:W-:Y:S01]  /*3de0*/  IMAD.WIDE.U32 R12, R3, -0x2daee0ad, RZ ;  /* 0xd2511f53030c7825 */ /* 0x000fe200078e00ff */
[----:B------:R-:W-:-:S02]  /*3df0*/  LOP3.LUT R10, R19, UR10, R8, 0x96, !PT ;  /* 0x0000000a130a7c12 */ /* 0x000fc4000f8e9608 */
[----:B------:R-:W-:Y:S01]  /*3e00*/  ISETP.GE.AND P5, PT, R98, R51, PT ;  /* 0x000000336200720c */ /* 0x000fe20003fa6270 */
[----:B------:R-:W-:Y:S01]  /*3e10*/  IMAD.WIDE.U32 R8, R0, -0x2daee0ad, RZ ;  /* 0xd2511f5300087825 */ /* 0x000fe200078e00ff */
[----:B------:R-:W-:-:S03]  /*3e20*/  LOP3.LUT R7, R13, UR9, R14, 0x96, !PT ;  /* 0x000000090d077c12 */ /* 0x000fc6000f8e960e */
[----:B------:R-:W-:Y:S01]  /*3e30*/  IMAD.WIDE.U32 R20, R4, -0x2daee0ad, RZ ;  /* 0xd2511f5304147825 */ /* 0x000fe200078e00ff */
[----:B------:R-:W-:Y:S02]  /*3e40*/  LOP3.LUT R3, R9, UR9, R46, 0x96, !PT ;  /* 0x0000000909037c12 */ /* 0x000fe4000f8e962e */
[----:B-1----:R-:W-:Y:S01]  /*3e50*/  FMNMX.FTZ R69, R15, R22, !PT ;  /* 0x000000160f457209 */ /* 0x002fe20007810000 */
[----:B------:R-:W-:Y:S01]  /*3e60*/  FMUL.FTZ R4, R70, c[0x0][0x23c] ;  /* 0x00008f0046047a20 */ /* 0x000fe20000410000 */
[----:B------:R-:W-:Y:S01]  /*3e70*/  LOP3.LUT R0, R21, UR6, R8, 0x96, !PT ;  /* 0x0000000615007c12 */ /* 0x000fe2000f8e9608 */
[----:B------:R-:W-:-:S03]  /*3e80*/  IMAD.WIDE.U32 R34, R10, -0x2daee0ad, RZ ;  /* 0xd2511f530a227825 */ /* 0x000fc600078e00ff */
[----:B------:R-:W-:Y:S01]  /*3e90*/  FSEL R38, R4, RZ, P0 ;  /* 0x000000ff04267208 */ /* 0x000fe20000000000 */
[----:B------:R-:W-:Y:S01]  /*3ea0*/  IMAD.WIDE.U32 R10, R0, -0x326172a9, RZ ;  /* 0xcd9e8d57000a7825 */ /* 0x000fe200078e00ff */
[----:B------:R-:W-:-:S03]  /*3eb0*/  FSETP.NEU.FTZ.AND P0, PT, R69, -INF , PT ;  /* 0xff8000004500780b */ /* 0x000fc60003f1d000 */
[----:B------:R-:W-:Y:S01]  /*3ec0*/  IMAD.WIDE.U32 R8, R3, -0x326172a9, RZ ;  /* 0xcd9e8d5703087825 */ /* 0x000fe200078e00ff */
[----:B------:R-:W-:Y:S02]  /*3ed0*/  LOP3.LUT R3, R35, UR6, R12, 0x96, !PT ;  /* 0x0000000623037c12 */ /* 0x000fe4000f8e960c */
[----:B------:R-:W-:Y:S01]  /*3ee0*/  LOP3.LUT R15, R10, 0xffff, RZ, 0xc0, !PT ;  /* 0x0000ffff0a0f7812 */ /* 0x000fe200078ec0ff */
[----:B------:R-:W-:Y:S01]  /*3ef0*/  FFMA.FTZ R0, R23, c[0x0][0x23c], -R38 ;  /* 0x00008f0017007a23 */ /* 0x000fe20000010826 */
[----:B------:R-:W-:Y:S01]  /*3f00*/  LOP3.LUT R16, R9, UR8, R16, 0x96, !PT ;  /* 0x0000000809107c12 */ /* 0x000fe2000f8e9610 */
[----:B------:R-:W-:Y:S01]  /*3f10*/  FFMA.FTZ R4, R32, c[0x0][0x23c], -R38 ;  /* 0x00008f0020047a23 */ /* 0x000fe20000010826 */
[----:B------:R-:W-:Y:S01]  /*3f20*/  LOP3.LUT R14, R10, 0xff, RZ, 0xc0, !PT ;  /* 0x000000ff0a0e7812 */ /* 0x000fe200078ec0ff */
[----:B------:R1:W-:Y:S01]  /*3f30*/  MUFU.EX2 R251, R0 ;  /* 0x0000000000fb7308 */ /* 0x0003e20000000800 */
[----:B------:R-:W-:Y:S01]  /*3f40*/  IMAD.WIDE.U32 R12, R7, -0x326172a9, RZ ;  /* 0xcd9e8d57070c7825 */ /* 0x000fe200078e00ff */
[----:B------:R-:W-:-:S02]  /*3f50*/  SHF.R.U32.HI R17, RZ, 0x10, R10 ;  /* 0x00000010ff117819 */ /* 0x000fc4000001160a */
[----:B------:R-:W-:Y:S02]  /*3f60*/  ISETP.GE.U32.AND P2, PT, R237, R14, PT ;  /* 0x0000000eed00720c */ /* 0x000fe40003f46070 */
[----:B------:R-:W-:Y:S02]  /*3f70*/  LOP3.LUT R22, R13, UR8, R18, 0x96, !PT ;  /* 0x000000080d167c12 */ /* 0x000fe4000f8e9612 */
[----:B------:R2:W3:Y:S01]  /*3f80*/  MUFU.EX2 R249, R4 ;  /* 0x0000000400f97308 */ /* 0x0004e20000000800 */
[----:B-1----:R-:W-:Y:S01]  /*3f90*/  LOP3.LUT R0, R11, UR13, R8, 0x96, !PT ;  /* 0x0000000d0b007c12 */ /* 0x002fe2000f8e9608 */
[----:B------:R-:W-:Y:S01]  /*3fa0*/  IMAD.WIDE.U32 R8, R3, -0x326172a9, RZ ;  /* 0xcd9e8d5703087825 */ /* 0x000fe200078e00ff */
[----:B------:R-:W-:-:S03]  /*3fb0*/  SHF.R.U32.HI R11, RZ, 0x18, R10 ;  /* 0x00000018ff0b7819 */ /* 0x000fc6000001160a */
[----:B------:R-:W-:Y:S01]  /*3fc0*/  FMUL.FTZ R3, R69, c[0x0][0x23c] ;  /* 0x00008f0045037a20 */ /* 0x000fe20000410000 */
[----:B------:R-:W-:Y:S02]  /*3fd0*/  LOP3.LUT R10, R9, UR13, R12, 0x96, !PT ;  /* 0x0000000d090a7c12 */ /* 0x000fe4000f8e960c */
[----:B------:R-:W-:Y:S02]  /*3fe0*/  LOP3.LUT R19, R8, 0xff, RZ, 0xc0, !PT ;  /* 0x000000ff08137812 */ /* 0x000fe400078ec0ff */
[----:B------:R-:W-:Y:S02]  /*3ff0*/  FSEL R39, R3, RZ, P0 ;  /* 0x000000ff03277208 */ /* 0x000fe40000000000 */
[----:B------:R-:W-:Y:S02]  /*4000*/  LOP3.LUT R3, R0, 0xff, RZ, 0xc0, !PT ;  /* 0x000000ff00037812 */ /* 0x000fe400078ec0ff */
[----:B------:R-:W-:Y:S01]  /*4010*/  LOP3.LUT R21, R8, 0xffff, RZ, 0xc0, !PT ;  /* 0x0000ffff08157812 */ /* 0x000fe200078ec0ff */
[--C-:B--2---:R-:W-:Y:S01]  /*4020*/  FFMA.FTZ R4, R33, c[0x0][0x23c], -R39.reuse ;  /* 0x00008f0021047a23 */ /* 0x104fe20000010827 */
[----:B------:R-:W-:Y:S01]  /*4030*/  ISETP.GE.U32.AND P4, PT, R237, R3, PT ;  /* 0x00000003ed00720c */ /* 0x000fe20003f86070 */
[----:B------:R-:W-:Y:S01]  /*4040*/  FFMA.FTZ R7, R36, c[0x0][0x23c], -R39 ;  /* 0x00008f0024077a23 */ /* 0x000fe20000010827 */
[----:B------:R-:W-:Y:S01]  /*4050*/  LOP3.LUT R3, R0, 0xffff, RZ, 0xc0, !PT ;  /* 0x0000ffff00037812 */ /* 0x000fe200078ec0ff */
[----:B------:R3:W-:Y:S01]  /*4060*/  MUFU.EX2 R193, R4 ;  /* 0x0000000400c17308 */ /* 0x0007e20000000800 */
[----:B------:R-:W-:-:S02]  /*4070*/  SHF.R.U32.HI R18, RZ, 0x10, R8 ;  /* 0x00000010ff127819 */ /* 0x000fc40000011608 */
[----:B------:R-:W-:Y:S02]  /*4080*/  SHF.R.U32.HI R3, RZ, 0x8, R3 ;  /* 0x00000008ff037819 */ /* 0x000fe40000011603 */
[----:B------:R-:W-:Y:S01]  /*4090*/  SHF.R.U32.HI R13, RZ, 0x18, R8 ;  /* 0x00000018ff0d7819 */ /* 0x000fe20000011608 */
[----:B------:R-:W-:Y:S01]  /*40a0*/  IMAD.WIDE.U32 R8, R16, -0x2daee0ad, RZ ;  /* 0xd2511f5310087825 */ /* 0x000fe200078e00ff */
[----:B------:R-:W-:Y:S01]  /*40b0*/  LOP3.LUT R3, R3, 0xffff, RZ, 0xc0, !PT ;  /* 0x0000ffff03037812 */ /* 0x000fe200078ec0ff */
[----:B------:R1:W2:Y:S01]  /*40c0*/  MUFU.EX2 R192, R7 ;  /* 0x0000000700c07308 */ /* 0x0002a20000000800 */
[C---:B------:R-:W-:Y:S02]  /*40d0*/  ISETP.GE.U32.AND P3, PT, R237.reuse, R11, PT ;  /* 0x0000000bed00720c */ /* 0x040fe40003f66070 */
[----:B------:R-:W-:Y:S01]  /*40e0*/  ISETP.GE.U32.AND P0, PT, R237, R3, PT ;  /* 0x00000003ed00720c */ /* 0x000fe20003f06070 */
[----:B------:R-:W-:Y:S01]  /*40f0*/  FFMA.FTZ R3, R41, c[0x0][0x23c], -R38 ;  /* 0x00008f0029037a23 */ /* 0x000fe20000010826 */
[----:B------:R-:W-:-:S02]  /*4100*/  LOP3.LUT R11, R8, 0xff, RZ, 0xc0, !PT ;  /* 0x000000ff080b7812 */ /* 0x000fc400078ec0ff */
[----:B------:R-:W-:Y:S01]  /*4110*/  SHF.R.U32.HI R12, RZ, 0x10, R8 ;  /* 0x00000010ff0c7819 */ /* 0x000fe20000011608 */
[----:B------:R4:W-:Y:S01]  /*4120*/  MUFU.EX2 R248, R3 ;  /* 0x0000000300f87308 */ /* 0x0009e20000000800 */
[----:B---3--:R-:W-:-:S04]  /*4130*/  F2FP.PACK_AB R4, R249, R251 ;  /* 0x000000fbf904723e */ /* 0x008fc800000000ff */
[C---:B------:R-:W-:Y:S02]  /*4140*/  PRMT R110, R4.reuse, 0x7610, R110 ;  /* 0x00007610046e7816 */ /* 0x040fe4000000006e */
[----:B------:R-:W-:Y:S01]  /*4150*/  PRMT R109, R4, 0x7632, R109 ;  /* 0x00007632046d7816 */ /* 0x000fe2000000006d */
[----:B------:R-:W-:Y:S02]  /*4160*/  FFMA.FTZ R4, R40, c[0x0][0x23c], -R38 ;  /* 0x00008f0028047a23 */ /* 0x000fe40000010826 */
[----:B------:R-:W-:Y:S01]  /*4170*/  @!P4 HADD2 R74, -R110.H0_H0, -RZ.H0_H0 ;  /* 0xa00000ff6e4ac230 */ /* 0x000fe20000000900 */
[----:B------:R-:W-:Y:S01]  /*4180*/  PRMT R155, R110, 0x5410, R109 ;  /* 0x000054106e9b7816 */ /* 0x000fe2000000006d */
[----:B------:R-:W-:Y:S01]  /*4190*/  @!P0 HADD2 R75, -R109.H0_H0, -RZ.H0_H0 ;  /* 0xa00000ff6d4b8230 */ /* 0x000fe20000000900 */
[----:B------:R2:W3:Y:S01]  /*41a0*/  MUFU.EX2 R217, R4 ;  /* 0x0000000400d97308 */ /* 0x0004e20000000800 */
[----:B-1----:R-:W-:Y:S01]  /*41b0*/  FFMA.FTZ R7, R43, c[0x0][0x23c], -R39 ;  /* 0x00008f002b077a23 */ /* 0x002fe20000010827 */
[----:B------:R-:W-:-:S02]  /*41c0*/  @!P4 PRMT R110, R74, 0x5410, RZ ;  /* 0x000054104a6ec816 */ /* 0x000fc400000000ff */
[--C-:B----4-:R-:W-:Y:S02]  /*41d0*/  SHF.R.U32.HI R3, RZ, 0x18, R0.reuse ;  /* 0x00000018ff037819 */ /* 0x110fe40000011600 */
[----:B------:R-:W-:Y:S02]  /*41e0*/  @!P0 PRMT R109, R75, 0x5410, RZ ;  /* 0x000054104b6d8816 */ /* 0x000fe400000000ff */
[----:B------:R-:W-:Y:S01]  /*41f0*/  ISETP.GE.U32.AND P4, PT, R237, R3, PT ;  /* 0x00000003ed00720c */ /* 0x000fe20003f86070 */
[----:B------:R3:W-:Y:S01]  /*4200*/  MUFU.EX2 R191, R7 ;  /* 0x0000000700bf7308 */ /* 0x0007e20000000800 */
[----:B------:R-:W-:Y:S02]  /*4210*/  SHF.R.U32.HI R3, RZ, 0x10, R0 ;  /* 0x00000010ff037819 */ /* 0x000fe40000011600 */
[----:B------:R-:W-:Y:S02]  /*4220*/  LOP3.LUT R0, R9, UR14, R20, 0x96, !PT ;  /* 0x0000000e09007c12 */ /* 0x000fe4000f8e9614 */
[----:B------:R-:W-:-:S02]  /*4230*/  LOP3.LUT R3, R3, 0xff, RZ, 0xc0, !PT ;  /* 0x000000ff03037812 */ /* 0x000fc400078ec0ff */
[----:B--2---:R-:W-:Y:S02]  /*4240*/  F2FP.PACK_AB R4, R192, R193 ;  /* 0x000000c1c004723e */ /* 0x004fe400000000ff */
[----:B------:R-:W-:Y:S02]  /*4250*/  ISETP.GE.U32.AND P0, PT, R237, R3, PT ;  /* 0x00000003ed00720c */ /* 0x000fe40003f06070 */
[C---:B------:R-:W-:Y:S02]  /*4260*/  PRMT R108, R4.reuse, 0x7632, R108 ;  /* 0x00007632046c7816 */ /* 0x040fe4000000006c */
[----:B------:R-:W-:Y:S01]  /*4270*/  PRMT R107, R4, 0x7610, R107 ;  /* 0x00007610046b7816 */ /* 0x000fe2000000006b */
[----:B------:R-:W-:Y:S01]  /*4280*/  FFMA.FTZ R4, R42, c[0x0][0x23c], -R39 ;  /* 0x00008f002a047a23 */ /* 0x000fe20000010827 */
[----:B------:R-:W-:Y:S01]  /*4290*/  SHF.R.U32.HI R3, RZ, 0x8, R15 ;  /* 0x00000008ff037819 */ /* 0x000fe2000001160f */
[----:B------:R-:W-:Y:S01]  /*42a0*/  @!P4 HADD2 R76, -R108.H0_H0, -RZ.H0_H0 ;  /* 0xa00000ff6c4cc230 */ /* 0x000fe20000000900 */
[----:B------:R-:W-:Y:S01]  /*42b0*/  PRMT R154, R107, 0x5410, R108 ;  /* 0x000054106b9a7816 */ /* 0x000fe2000000006c */
[----:B------:R1:W2:Y:S01]  /*42c0*/  MUFU.EX2 R210, R4 ;  /* 0x0000000400d27308 */ /* 0x0002a20000000800 */
[----:B------:R-:W-:-:S02]  /*42d0*/  LOP3.LUT R3, R3, 0xffff, RZ, 0xc0, !PT ;  /* 0x0000ffff03037812 */ /* 0x000fc400078ec0ff */
[----:B------:R-:W-:Y:S01]  /*42e0*/  @!P4 PRMT R108, R76, 0x5410, RZ ;  /* 0x000054104c6cc816 */ /* 0x000fe200000000ff */
[----:B------:R-:W-:Y:S01]  /*42f0*/  @!P0 HADD2 R77, -R107.H0_H0, -RZ.H0_H0 ;  /* 0xa00000ff6b4d8230 */ /* 0x000fe20000000900 */
[----:B------:R-:W-:Y:S02]  /*4300*/  ISETP.GE.U32.AND P4, PT, R237, R3, PT ;  /* 0x00000003ed00720c */ /* 0x000fe40003f86070 */
[----:B------:R-:W-:Y:S02]  /*4310*/  LOP3.LUT R3, R17, 0xff, RZ, 0xc0, !PT ;  /* 0x000000ff11037812 */ /* 0x000fe400078ec0ff */
[----:B---3--:R-:W-:Y:S02]  /*4320*/  F2FP.PACK_AB R7, R217, R248 ;  /* 0x000000f8d907723e */ /* 0x008fe400000000ff */
[----:B------:R-:W-:Y:S02]  /*4330*/  @!P0 PRMT R107, R77, 0x5410, RZ ;  /* 0x000054104d6b8816 */ /* 0x000fe400000000ff */
[----:B------:R-:W-:-:S02]  /*4340*/  ISETP.GE.U32.AND P0, PT, R237, R3, PT ;  /* 0x00000003ed00720c */ /* 0x000fc40003f06070 */
[----:B------:R-:W-:Y:S01]  /*4350*/  PRMT R234, R7, 0x7632, R234 ;  /* 0x0000763207ea7816 */ /* 0x000fe200000000ea */
[----:B-1----:R-:W-:Y:S01]  /*4360*/  FFMA.FTZ R4, R53, c[0x0][0x23c], -R38 ;  /* 0x00008f0035047a23 */ /* 0x002fe20000010826 */
[----:B--2---:R-:W-:Y:S02]  /*4370*/  F2FP.PACK_AB R3, R210, R191 ;  /* 0x000000bfd203723e */ /* 0x004fe400000000ff */
[----:B------:R-:W-:Y:S01]  /*4380*/  PRMT R235, R7, 0x7610, R235 ;  /* 0x0000761007eb7816 */ /* 0x000fe200000000eb */
[----:B------:R1:W-:Y:S01]  /*4390*/  MUFU.EX2 R190, R4 ;  /* 0x0000000400be7308 */ /* 0x0003e20000000800 */
[C---:B------:R-:W-:Y:S01]  /*43a0*/  PRMT R232, R3.reuse, 0x7632, R232 ;  /* 0x0000763203e87816 */ /* 0x040fe200000000e8 */
[----:B------:R-:W-:Y:S01]  /*43b0*/  @!P4 HADD2 R79, -R234.H0_H0, -RZ.H0_H0 ;  /* 0xa00000ffea4fc230 */ /* 0x000fe20000000900 */
[----:B------:R-:W-:Y:S01]  /*43c0*/  PRMT R231, R3, 0x7610, R231 ;  /* 0x0000761003e77816 */ /* 0x000fe200000000e7 */
[----:B------:R-:W-:Y:S01]  /*43d0*/  FFMA.FTZ R7, R37, c[0x0][0x23c], -R38 ;  /* 0x00008f0025077a23 */ /* 0x000fe20000010826 */
[----:B------:R-:W-:Y:S01]  /*43e0*/  PRMT R153, R235, 0x5410, R234 ;  /* 0x00005410eb997816 */ /* 0x000fe200000000ea */
[----:B------:R-:W-:Y:S01]  /*43f0*/  @!P2 HADD2 R78, -R235.H0_H0, -RZ.H0_H0 ;  /* 0xa00000ffeb4ea230 */ /* 0x000fe20000000900 */
[----:B------:R-:W-:Y:S01]  /*4400*/  @!P4 PRMT R234, R79, 0x5410, RZ ;  /* 0x000054104feac816 */ /* 0x000fe200000000ff */
[----:B------:R2:W-:Y:S01]  /*4410*/  MUFU.EX2 R252, R7 ;  /* 0x0000000700fc7308 */ /* 0x0005e20000000800 */
[----:B------:R-:W-:Y:S01]  /*4420*/  @!P0 HADD2 R83, -R231.H0_H0, -RZ.H0_H0 ;  /* 0xa00000ffe7538230 */ /* 0x000fe20000000900 */
[----:B------:R-:W-:Y:S01]  /*4430*/  PRMT R152, R231, 0x5410, R232 ;  /* 0x00005410e7987816 */ /* 0x000fe200000000e8 */
[----:B------:R-:W-:Y:S01]  /*4440*/  @!P3 HADD2 R80, -R232.H0_H0, -RZ.H0_H0 ;  /* 0xa00000ffe850b230 */ /* 0x000fe20000000900 */
[----:B------:R-:W-:-:S02]  /*4450*/  @!P2 PRMT R235, R78, 0x5410, RZ ;  /* 0x000054104eeba816 */ /* 0x000fc400000000ff */
[----:B------:R-:W-:Y:S01]  /*4460*/  @!P0 PRMT R231, R83, 0x5410, RZ ;  /* 0x0000541053e78816 */ /* 0x000fe200000000ff */
[----:B-1----:R-:W-:Y:S01]  /*4470*/  FFMA.FTZ R4, R52, c[0x0][0x23c], -R38 ;  /* 0x00008f0034047a23 */ /* 0x002fe20000010826 */
[----:B------:R-:W-:Y:S02]  /*4480*/  @!P3 PRMT R232, R80, 0x5410, RZ ;  /* 0x0000541050e8b816 */ /* 0x000fe400000000ff */
[----:B------:R-:W-:Y:S01]  /*4490*/  LOP3.LUT R9, R8, 0xffff, RZ, 0xc0, !PT ;  /* 0x0000ffff08097812 */ /* 0x000fe200078ec0ff */
[----:B------:R1:W-:Y:S01]  /*44a0*/  MUFU.EX2 R216, R4 ;  /* 0x0000000400d87308 */ /* 0x0003e20000000800 */
[----:B------:R-:W-:Y:S01]  /*44b0*/  SHF.R.U32.HI R8, RZ, 0x18, R8 ;  /* 0x00000018ff087819 */ /* 0x000fe20000011608 */
[----:B--2---:R-:W-:-:S06]  /*44c0*/  FFMA.FTZ R7, R55, c[0x0][0x23c], -R39 ;  /* 0x00008f0037077a23 */ /* 0x004fcc0000010827 */
[----:B------:R2:W-:Y:S01]  /*44d0*/  MUFU.EX2 R174, R7 ;  /* 0x0000000700ae7308 */ /* 0x0005e20000000800 */
[----:B-1----:R-:W-:-:S04]  /*44e0*/  LOP3.LUT R4, R0, 0xffff, RZ, 0xc0, !PT ;  /* 0x0000ffff00047812 */ /* 0x002fc800078ec0ff */
[----:B------:R-:W-:Y:S02]  /*44f0*/  SHF.R.U32.HI R3, RZ, 0x8, R4 ;  /* 0x00000008ff037819 */ /* 0x000fe40000011604 */
[----:B------:R-:W-:Y:S02]  /*4500*/  LOP3.LUT R4, R0, 0xff, RZ, 0xc0, !PT ;  /* 0x000000ff00047812 */ /* 0x000fe400078ec0ff */
[----:B------:R-:W-:Y:S01]  /*4510*/  LOP3.LUT R3, R3, 0xffff, RZ, 0xc0, !PT ;  /* 0x0000ffff03037812 */ /* 0x000fe200078ec0ff */
[----:B--2---:R-:W-:Y:S01]  /*4520*/  FFMA.FTZ R7, R61, c[0x0][0x23c], -R38 ;  /* 0x00008f003d077a23 */ /* 0x004fe20000010826 */
[C---:B------:R-:W-:Y:S02]  /*4530*/  ISETP.GE.U32.AND P2, PT, R237.reuse, R4, PT ;  /* 0x00000004ed00720c */ /* 0x040fe40003f46070 */
[----:B------:R-:W-:Y:S01]  /*4540*/  ISETP.GE.U32.AND P4, PT, R237, R3, PT ;  /* 0x00000003ed00720c */ /* 0x000fe20003f86070 */
[----:B------:R-:W-:Y:S01]  /*4550*/  FFMA.FTZ R3, R54, c[0x0][0x23c], -R39 ;  /* 0x00008f0036037a23 */ /* 0x000fe20000010827 */
[--C-:B------:R-:W-:Y:S01]  /*4560*/  SHF.R.U32.HI R4, RZ, 0x18, R0.reuse ;  /* 0x00000018ff047819 */ /* 0x100fe20000011600 */
[----:B------:R-:W1:Y:S01]  /*4570*/  MUFU.EX2 R250, R7 ;  /* 0x0000000700fa7308 */ /* 0x000e620000000800 */
[----:B------:R-:W-:-:S02]  /*4580*/  SHF.R.U32.HI R0, RZ, 0x10, R0 ;  /* 0x00000010ff007819 */ /* 0x000fc40000011600 */
[----:B------:R-:W-:Y:S02]  /*4590*/  ISETP.GE.U32.AND P3, PT, R237, R4, PT ;  /* 0x00000004ed00720c */ /* 0x000fe40003f66070 */
[----:B------:R-:W-:-:S03]  /*45a0*/  LOP3.LUT R0, R0, 0xff, RZ, 0xc0, !PT ;  /* 0x000000ff00007812 */ /* 0x000fc600078ec0ff */
[----:B------:R2:W3:Y:S01]  /*45b0*/  MUFU.EX2 R175, R3 ;  /* 0x0000000300af7308 */ /* 0x0004e20000000800 */
[----:B------:R-:W-:Y:S01]  /*45c0*/  ISETP.GE.U32.AND P0, PT, R237, R0, PT ;  /* 0x00000000ed00720c */ /* 0x000fe20003f06070 */
[----:B------:R-:W-:-:S06]  /*45d0*/  FFMA.FTZ R0, R62, c[0x0][0x23c], -R39 ;  /* 0x00008f003e007a23 */ /* 0x000fcc0000010827 */
[----:B------:R3:W-:Y:S01]  /*45e0*/  MUFU.EX2 R211, R0 ;  /* 0x0000000000d37308 */ /* 0x0007e20000000800 */
[----:B-1----:R-:W-:-:S04]  /*45f0*/  F2FP.PACK_AB R4, R250, R252 ;  /* 0x000000fcfa04723e */ /* 0x002fc800000000ff */
[C---:B------:R-:W-:Y:S02]  /*4600*/  PRMT R225, R4.reuse, 0x7610, R225 ;  /* 0x0000761004e17816 */ /* 0x040fe400000000e1 */
[----:B------:R-:W-:Y:S01]  /*4610*/  PRMT R224, R4, 0x7632, R224 ;  /* 0x0000763204e07816 */ /* 0x000fe200000000e0 */
[----:B------:R-:W-:Y:S01]  /*4620*/  FFMA.FTZ R4, R64, c[0x0][0x23c], -R39 ;  /* 0x00008f0040047a23 */ /* 0x000fe20000010827 */
[----:B--2---:R-:W-:Y:S02]  /*4630*/  F2FP.PACK_AB R3, R216, R190 ;  /* 0x000000bed803723e */ /* 0x004fe400000000ff */
[----:B------:R-:W-:Y:S01]  /*4640*/  PRMT R61, R225, 0x5410, R224 ;  /* 0x00005410e13d7816 */ /* 0x000fe200000000e0 */
[----:B------:R-:W-:Y:S01]  /*4650*/  MUFU.EX2 R236, R4 ;  /* 0x0000000400ec7308 */ /* 0x000fe20000000800 */
[C---:B------:R-:W-:Y:S02]  /*4660*/  PRMT R230, R3.reuse, 0x7610, R230 ;  /* 0x0000761003e67816 */ /* 0x040fe400000000e6 */
[----:B------:R-:W-:Y:S01]  /*4670*/  PRMT R229, R3, 0x7632, R229 ;  /* 0x0000763203e57816 */ /* 0x000fe200000000e5 */
[----:B------:R-:W-:Y:S01]  /*4680*/  FFMA.FTZ R3, R63, c[0x0][0x23c], -R39 ;  /* 0x00008f003f037a23 */ /* 0x000fe20000010827 */
[----:B---3--:R-:W-:Y:S01]  /*4690*/  F2FP.PACK_AB R0, R175, R174 ;  /* 0x000000aeaf00723e */ /* 0x008fe200000000ff */
[----:B------:R-:W-:Y:S01]  /*46a0*/  @!P2 HADD2 R81, -R230.H0_H0, -RZ.H0_H0 ;  /* 0xa00000ffe651a230 */ /* 0x000fe20000000900 */
[----:B------:R-:W-:Y:S01]  /*46b0*/  PRMT R75, R230, 0x5410, R229 ;  /* 0x00005410e64b7816 */ /* 0x000fe200000000e5 */
[----:B------:R1:W2:Y:S01]  /*46c0*/  MUFU.EX2 R228, R3 ;  /* 0x0000000300e47308 */ /* 0x0002a20000000800 */
[----:B------:R-:W-:Y:S01]  /*46d0*/  PRMT R227, R0, 0x7632, R227 ;  /* 0x0000763200e37816 */ /* 0x000fe200000000e3 */
[----:B------:R-:W-:Y:S01]  /*46e0*/  @!P4 HADD2 R82, -R229.H0_H0, -RZ.H0_H0 ;  /* 0xa00000ffe552c230 */ /* 0x000fe20000000900 */
[----:B------:R-:W-:-:S02]  /*46f0*/  @!P2 PRMT R230, R81, 0x5410, RZ ;  /* 0x0000541051e6a816 */ /* 0x000fc400000000ff */
[----:B------:R-:W-:Y:S01]  /*4700*/  PRMT R226, R0, 0x7610, R226 ;  /* 0x0000761000e27816 */ /* 0x000fe200000000e2 */
[----:B------:R-:W-:Y:S01]  /*4710*/  @!P3 HADD2 R84, -R227.H0_H0, -RZ.H0_H0 ;  /* 0xa00000ffe354b230 */ /* 0x000fe20000000900 */
[C---:B------:R-:W-:Y:S02]  /*4720*/  ISETP.GE.U32.AND P2, PT, R237.reuse, R11, PT ;  /* 0x0000000bed00720c */ /* 0x040fe40003f46070 */
[----:B------:R-:W-:Y:S01]  /*4730*/  SHF.R.U32.HI R0, RZ, 0x8, R9 ;  /* 0x00000008ff007819 */ /* 0x000fe20000011609 */
[----:B------:R-:W-:Y:S01]  /*4740*/  @!P0 HADD2 R85, -R226.H0_H0, -RZ.H0_H0 ;  /* 0xa00000ffe2558230 */ /* 0x000fe20000000900 */
[----:B------:R-:W-:Y:S02]  /*4750*/  PRMT R74, R226, 0x5410, R227 ;  /* 0x00005410e24a7816 */ /* 0x000fe400000000e3 */
[----:B------:R-:W-:Y:S02]  /*4760*/  LOP3.LUT R0, R0, 0xffff, RZ, 0xc0, !PT ;  /* 0x0000ffff00007812 */ /* 0x000fe400078ec0ff */
[----:B------:R-:W-:Y:S01]  /*4770*/  @!P3 PRMT R227, R84, 0x5410, RZ ;  /* 0x0000541054e3b816 */ /* 0x000fe200000000ff */
[----:B-1----:R-:W-:Y:S01]  /*4780*/  FFMA.FTZ R3, R44, c[0x0][0x23c], -R38 ;  /* 0x00008f002c037a23 */ /* 0x002fe20000010826 */
[----:B------:R-:W-:-:S02]  /*4790*/  ISETP.GE.U32.AND P3, PT, R237, R0, PT ;  /* 0x00000000ed00720c */ /* 0x000fc40003f66070 */
[----:B------:R-:W-:Y:S01]  /*47a0*/  LOP3.LUT R0, R10, 0xff, RZ, 0xc0, !PT ;  /* 0x000000ff0a007812 */ /* 0x000fe200078ec0ff */
[----:B------:R1:W-:Y:S01]  /*47b0*/  MUFU.EX2 R78, R3 ;  /* 0x00000003004e7308 */ /* 0x0003e20000000800 */
[----:B------:R-:W-:Y:S01]  /*47c0*/  @!P4 PRMT R229, R82, 0x5410, RZ ;  /* 0x0000541052e5c816 */ /* 0x000fe200000000ff */
[----:B------:R-:W-:Y:S01]  /*47d0*/  @!P2 HADD2 R89, -R225.H0_H0, -RZ.H0_H0 ;  /* 0xa00000ffe159a230 */ /* 0x000fe20000000900 */
[----:B------:R-:W-:Y:S02]  /*47e0*/  ISETP.GE.U32.AND P4, PT, R237, R8, PT ;  /* 0x00000008ed00720c */ /* 0x000fe40003f86070 */
[----:B------:R-:W-:Y:S02]  /*47f0*/  @!P0 PRMT R226, R85, 0x5410, RZ ;  /* 0x0000541055e28816 */ /* 0x000fe400000000ff */
[----:B------:R-:W-:Y:S02]  /*4800*/  ISETP.GE.U32.AND P0, PT, R237, R0, PT ;  /* 0x00000000ed00720c */ /* 0x000fe40003f06070 */
[----:B--2---:R-:W-:Y:S01]  /*4810*/  F2FP.PACK_AB R0, R228, R211 ;  /* 0x000000d3e400723e */ /* 0x004fe200000000ff */
[----:B------:R-:W-:Y:S01]  /*4820*/  @!P3 HADD2 R88, -R224.H0_H0, -RZ.H0_H0 ;  /* 0xa00000ffe058b230 */ /* 0x000fe20000000900 */
[----:B------:R-:W-:-:S02]  /*4830*/  @!P2 PRMT R225, R89, 0x5410, RZ ;  /* 0x0000541059e1a816 */ /* 0x000fc400000000ff */
[C---:B------:R-:W-:Y:S02]  /*4840*/  PRMT R223, R0.reuse, 0x7632, R223 ;  /* 0x0000763200df7816 */ /* 0x040fe400000000df */
[----:B------:R-:W-:Y:S01]  /*4850*/  PRMT R222, R0, 0x7610, R222 ;  /* 0x0000761000de7816 */ /* 0x000fe200000000de */
[----:B-1----:R-:W-:Y:S01]  /*4860*/  FFMA.FTZ R3, R45, c[0x0][0x23c], -R38 ;  /* 0x00008f002d037a23 */ /* 0x002fe20000010826 */
[----:B------:R-:W-:Y:S01]  /*4870*/  LOP3.LUT R0, R10, 0xffff, RZ, 0xc0, !PT ;  /* 0x0000ffff0a007812 */ /* 0x000fe200078ec0ff */
[----:B------:R-:W-:Y:S01]  /*4880*/  @!P4 HADD2 R90, -R223.H0_H0, -RZ.H0_H0 ;  /* 0xa00000ffdf5ac230 */ /* 0x000fe20000000900 */
[----:B------:R-:W-:Y:S01]  /*4890*/  SHF.R.U32.HI R4, RZ, 0x18, R10 ;  /* 0x00000018ff047819 */ /* 0x000fe2000001160a */
[----:B------:R1:W2:Y:S01]  /*48a0*/  MUFU.EX2 R83, R3 ;  /* 0x0000000300537308 */ /* 0x0002a20000000800 */
[----:B------:R-:W-:Y:S01]  /*48b0*/  SHF.R.U32.HI R0, RZ, 0x8, R0 ;  /* 0x00000008ff007819 */ /* 0x000fe20000011600 */
[----:B------:R-:W-:Y:S01]  /*48c0*/  IMAD.WIDE.U32 R44, R22, -0x2daee0ad, RZ ;  /* 0xd2511f53162c7825 */ /* 0x000fe200078e00ff */
[----:B------:R-:W-:-:S02]  /*48d0*/  @!P3 PRMT R224, R88, 0x5410, RZ ;  /* 0x0000541058e0b816 */ /* 0x000fc400000000ff */
[----:B------:R-:W-:Y:S02]  /*48e0*/  LOP3.LUT R0, R0, 0xffff, RZ, 0xc0, !PT ;  /* 0x0000ffff00007812 */ /* 0x000fe400078ec0ff */
[----:B------:R-:W-:Y:S01]  /*48f0*/  ISETP.GE.U32.AND P3, PT, R237, R4, PT ;  /* 0x00000004ed00720c */ /* 0x000fe20003f66070 */
[----:B------:R-:W-:Y:S01]  /*4900*/  FFMA.FTZ R4, R57, c[0x0][0x23c], -R38 ;  /* 0x00008f0039047a23 */ /* 0x000fe20000010826 */
[----:B------:R-:W-:-:S03]  /*4910*/  LOP3.LUT R52, R45, UR14, R34, 0x96, !PT ;  /* 0x0000000e2d347c12 */ /* 0x000fc6000f8e9622 */
[----:B------:R3:W-:Y:S01]  /*4920*/  MUFU.EX2 R173, R4 ;  /* 0x0000000400ad7308 */ /* 0x0007e20000000800 */
[----:B-1----:R-:W-:-:S04]  /*4930*/  LOP3.LUT R3, R12, 0xff, RZ, 0xc0, !PT ;  /* 0x000000ff0c037812 */ /* 0x002fc800078ec0ff */
[C---:B------:R-:W-:Y:S01]  /*4940*/  ISETP.GE.U32.AND P2, PT, R237.reuse, R3, PT ;  /* 0x00000003ed00720c */ /* 0x040fe20003f46070 */
[----:B------:R-:W-:Y:S01]  /*4950*/  FFMA.FTZ R3, R60, c[0x0][0x23c], -R39 ;  /* 0x00008f003c037a23 */ /* 0x000fe20000010827 */
[----:B------:R-:W-:Y:S02]  /*4960*/  PRMT R60, R222, 0x5410, R223 ;  /* 0x00005410de3c7816 */ /* 0x000fe400000000df */
[----:B------:R-:W-:Y:S01]  /*4970*/  @!P4 PRMT R223, R90, 0x5410, RZ ;  /* 0x000054105adfc816 */ /* 0x000fe200000000ff */
[----:B------:R1:W4:Y:S01]  /*4980*/  MUFU.EX2 R243, R3 ;  /* 0x0000000300f37308 */ /* 0x0003220000000800 */
[----:B------:R-:W-:Y:S02]  /*4990*/  ISETP.GE.U32.AND P4, PT, R237, R0, PT ;  /* 0x00000000ed00720c */ /* 0x000fe40003f86070 */
[----:B--2---:R-:W-:Y:S01]  /*49a0*/  F2FP.PACK_AB R0, R83, R78 ;  /* 0x0000004e5300723e */ /* 0x004fe200000000ff */
[----:B---3--:R-:W-:-:S03]  /*49b0*/  FFMA.FTZ R4, R65, c[0x0][0x23c], -R39 ;  /* 0x00008f0041047a23 */ /* 0x008fc60000010827 */
[C---:B------:R-:W-:Y:S01]  /*49c0*/  PRMT R221, R0.reuse, 0x7610, R221 ;  /* 0x0000761000dd7816 */ /* 0x040fe200000000dd */
[----:B------:R-:W-:Y:S01]  /*49d0*/  @!P2 HADD2 R93, -R222.H0_H0, -RZ.H0_H0 ;  /* 0xa00000ffde5da230 */ /* 0x000fe20000000900 */
[----:B------:R-:W-:Y:S01]  /*49e0*/  PRMT R220, R0, 0x7632, R220 ;  /* 0x0000763200dc7816 */ /* 0x000fe200000000dc */
[----:B------:R-:W-:Y:S02]  /*49f0*/  MUFU.EX2 R84, R4 ;  /* 0x0000000400547308 */ /* 0x000fe40000000800 */
[----:B------:R-:W-:Y:S01]  /*4a00*/  @!P0 HADD2 R94, -R221.H0_H0, -RZ.H0_H0 ;  /* 0xa00000ffdd5e8230 */ /* 0x000fe20000000900 */
[----:B------:R-:W-:Y:S01]  /*4a10*/  @!P2 PRMT R222, R93, 0x5410, RZ ;  /* 0x000054105ddea816 */ /* 0x000fe200000000ff */
[----:B------:R-:W-:Y:S01]  /*4a20*/  @!P4 HADD2 R92, -R220.H0_H0, -RZ.H0_H0 ;  /* 0xa00000ffdc5cc230 */ /* 0x000fe20000000900 */
[----:B------:R-:W-:Y:S01]  /*4a30*/  PRMT R242, R221, 0x5410, R220 ;  /* 0x00005410ddf27816 */ /* 0x000fe200000000dc */
[----:B-1----:R-:W-:Y:S01]  /*4a40*/  FFMA.FTZ R3, R56, c[0x0][0x23c], -R38 ;  /* 0x00008f0038037a23 */ /* 0x002fe20000010826 */
[----:B------:R-:W-:-:S02]  /*4a50*/  @!P0 PRMT R221, R94, 0x5410, RZ ;  /* 0x000054105edd8816 */ /* 0x000fc400000000ff */
[C---:B------:R-:W-:Y:S01]  /*4a60*/  ISETP.GE.U32.AND P0, PT, R237.reuse, R19, PT ;  /* 0x00000013ed00720c */ /* 0x040fe20003f06070 */
[----:B------:R1:W-:Y:S01]  /*4a70*/  MUFU.EX2 R244, R3 ;  /* 0x0000000300f47308 */ /* 0x0003e20000000800 */
[----:B------:R-:W-:Y:S02]  /*4a80*/  @!P4 PRMT R220, R92, 0x5410, RZ ;  /* 0x000054105cdcc816 */ /* 0x000fe400000000ff */
[----:B------:R-:W-:Y:S01]  /*4a90*/  ISETP.GE.U32.AND P4, PT, R237, R13, PT ;  /* 0x0000000ded00720c */ /* 0x000fe20003f86070 */
[----:B------:R-:W-:-:S05]  /*4aa0*/  IMAD.WIDE.U32 R12, R123, -0x326172a9, RZ ;  /* 0xcd9e8d577b0c7825 */ /* 0x000fca00078e00ff */
[----:B------:R-:W-:-:S05]  /*4ab0*/  LOP3.LUT R7, R13, R117, RZ, 0x3c, !PT ;  /* 0x000000750d077212 */ /* 0x000fca00078e3cff */
[----:B------:R-:W-:Y:S01]  /*4ac0*/  IMAD.WIDE.U32 R16, R7, -0x2daee0ad, RZ ;  /* 0xd2511f5307107825 */ /* 0x000fe200078e00ff */
[----:B-1----:R-:W-:-:S03]  /*4ad0*/  SHF.R.U32.HI R3, RZ, 0x10, R10 ;  /* 0x00000010ff037819 */ /* 0x002fc6000001160a */
[----:B------:R-:W-:Y:S01]  /*4ae0*/  IMAD.WIDE.U32 R10, R123, -0x326172a9, RZ ;  /* 0xcd9e8d577b0a7825 */ /* 0x000fe200078e00ff */
[----:B------:R-:W-:Y:S02]  /*4af0*/  LOP3.LUT R13, R17, UR17, R72, 0x96, !PT ;  /* 0x00000011110d7c12 */ /* 0x000fe4000f8e9648 */
[----:B------:R-:W-:Y:S02]  /*4b00*/  LOP3.LUT R0, R3, 0xff, RZ, 0xc0, !PT ;  /* 0x000000ff03007812 */ /* 0x000fe400078ec0ff */
[----:B----4-:R-:W-:Y:S02]  /*4b10*/  F2FP.PACK_AB R3, R243, R236 ;  /* 0x000000ecf303723e */ /* 0x010fe400000000ff */
[----:B------:R-:W-:Y:S01]  /*4b20*/  ISETP.GE.U32.AND P2, PT, R237, R0, PT ;  /* 0x00000000ed00720c */ /* 0x000fe20003f46070 */
[----:B------:R-:W-:Y:S01]  /*4b30*/  FFMA.FTZ R0, R59, c[0x0][0x23c], -R39 ;  /* 0x00008f003b007a23 */ /* 0x000fe20000010827 */
[C---:B------:R-:W-:Y:S02]  /*4b40*/  PRMT R219, R3.reuse, 0x7632, R219 ;  /* 0x0000763203db7816 */ /* 0x040fe400000000db */
[----:B------:R-:W-:Y:S01]  /*4b50*/  PRMT R218, R3, 0x7610, R218 ;  /* 0x0000761003da7816 */ /* 0x000fe200000000da */
[----:B------:R1:W2:Y:S01]  /*4b60*/  MUFU.EX2 R245, R0 ;  /* 0x0000000000f57308 */ /* 0x0002a20000000800 */
[----:B------:R-:W-:Y:S01]  /*4b70*/  SHF.R.U32.HI R3, RZ, 0x8, R21 ;  /* 0x00000008ff037819 */ /* 0x000fe20000011615 */
[----:B------:R-:W-:Y:S01]  /*4b80*/  @!P3 HADD2 R91, -R219.H0_H0, -RZ.H0_H0 ;  /* 0xa00000ffdb5bb230 */ /* 0x000fe20000000900 */
[----:B------:R-:W-:-:S04]  /*4b90*/  PRMT R241, R218, 0x5410, R219 ;  /* 0x00005410daf17816 */ /* 0x000fc800000000db */
[----:B------:R-:W-:Y:S01]  /*4ba0*/  @!P3 PRMT R219, R91, 0x5410, RZ ;  /* 0x000054105bdbb816 */ /* 0x000fe200000000ff */
[----:B------:R-:W-:-:S05]  /*4bb0*/  @!P2 HADD2 R95, -R218.H0_H0, -RZ.H0_H0 ;  /* 0xa00000ffda5fa230 */ /* 0x000fca0000000900 */
[----:B------:R-:W-:Y:S02]  /*4bc0*/  @!P2 PRMT R218, R95, 0x5410, RZ ;  /* 0x000054105fdaa816 */ /* 0x000fe400000000ff */
[----:B-1----:R-:W-:Y:S02]  /*4bd0*/  LOP3.LUT R0, R18, 0xff, RZ, 0xc0, !PT ;  /* 0x000000ff12007812 */ /* 0x002fe400078ec0ff */
[----:B--2---:R-:W-:Y:S02]  /*4be0*/  F2FP.PACK_AB R4, R245, R84 ;  /* 0x00000054f504723e */ /* 0x004fe400000000ff */
[----:B------:R-:W-:Y:S02]  /*4bf0*/  ISETP.GE.U32.AND P3, PT, R237, R0, PT ;  /* 0x00000000ed00720c */ /* 0x000fe40003f66070 */
[----:B------:R-:W-:Y:S01]  /*4c00*/  LOP3.LUT R0, R3, 0xffff, RZ, 0xc0, !PT ;  /* 0x0000ffff03007812 */ /* 0x000fe200078ec0ff */
[----:B------:R-:W-:Y:S01]  /*4c10*/  FFMA.FTZ R3, R67, c[0x0][0x23c], -R38 ;  /* 0x00008f0043037a23 */ /* 0x000fe20000010826 */
[----:B------:R-:W-:-:S02]  /*4c20*/  PRMT R213, R4, 0x7632, R213 ;  /* 0x0000763204d57816 */ /* 0x000fc400000000d5 */
[----:B------:R-:W-:Y:S01]  /*4c30*/  ISETP.GE.U32.AND P2, PT, R237, R0, PT ;  /* 0x00000000ed00720c */ /* 0x000fe20003f46070 */
[----:B------:R1:W-:Y:S01]  /*4c40*/  MUFU.EX2 R204, R3 ;  /* 0x0000000300cc7308 */ /* 0x0003e20000000800 */
[----:B------:R-:W-:Y:S01]  /*4c50*/  F2FP.PACK_AB R0, R173, R244 ;  /* 0x000000f4ad00723e */ /* 0x000fe200000000ff */
[----:B------:R-:W-:Y:S01]  /*4c60*/  @!P4 HADD2 R96, -R213.H0_H0, -RZ.H0_H0 ;  /* 0xa00000ffd560c230 */ /* 0x000fe20000000900 */
[----:B------:R-:W-:Y:S02]  /*4c70*/  PRMT R212, R4, 0x7610, R212 ;  /* 0x0000761004d47816 */ /* 0x000fe400000000d4 */
[C---:B------:R-:W-:Y:S02]  /*4c80*/  PRMT R215, R0.reuse, 0x7610, R215 ;  /* 0x0000761000d77816 */ /* 0x040fe400000000d7 */
[----:B------:R-:W-:Y:S01]  /*4c90*/  PRMT R214, R0, 0x7632, R214 ;  /* 0x0000763200d67816 */ /* 0x000fe200000000d6 */
[----:B------:R-:W-:Y:S01]  /*4ca0*/  @!P3 HADD2 R100, -R212.H0_H0, -RZ.H0_H0 ;  /* 0xa00000ffd464b230 */ /* 0x000fe20000000900 */
[----:B------:R-:W-:Y:S01]  /*4cb0*/  LOP3.LUT R0, R52, 0xffff, RZ, 0xc0, !PT ;  /* 0x0000ffff34007812 */ /* 0x000fe200078ec0ff */
[----:B------:R-:W-:Y:S01]  /*4cc0*/  @!P0 HADD2 R101, -R215.H0_H0, -RZ.H0_H0 ;  /* 0xa00000ffd7658230 */ /* 0x000fe20000000900 */
[----:B------:R-:W-:Y:S01]  /*4cd0*/  PRMT R77, R215, 0x5410, R214 ;  /* 0x00005410d74d7816 */ /* 0x000fe200000000d6 */
[----:B------:R-:W-:Y:S01]  /*4ce0*/  @!P2 HADD2 R97, -R214.H0_H0, -RZ.H0_H0 ;  /* 0xa00000ffd661a230 */ /* 0x000fe20000000900 */
[----:B------:R-:W-:-:S02]  /*4cf0*/  SHF.R.U32.HI R0, RZ, 0x8, R0 ;  /* 0x00000008ff007819 */ /* 0x000fc40000011600 */
[----:B------:R-:W-:Y:S01]  /*4d00*/  @!P0 PRMT R215, R101, 0x5410, RZ ;  /* 0x0000541065d78816 */ /* 0x000fe200000000ff */
[----:B-1----:R-:W-:Y:S01]  /*4d10*/  FFMA.FTZ R3, R66, c[0x0][0x23c], -R38 ;  /* 0x00008f0042037a23 */ /* 0x002fe20000010826 */
[----:B------:R-:W-:Y:S01]  /*4d20*/  LOP3.LUT R0, R0, 0xffff, RZ, 0xc0, !PT ;  /* 0x0000ffff00007812 */ /* 0x000fe200078ec0ff */
[----:B------:R-:W-:Y:S01]  /*4d30*/  IMAD.MOV.U32 R101, RZ, RZ, R244 ;  /* 0x000000ffff657224 */ /* 0x000fe200078e00f4 */
[----:B------:R-:W-:Y:S01]  /*4d40*/  @!P2 PRMT R214, R97, 0x5410, RZ ;  /* 0x0000541061d6a816 */ /* 0x000fe200000000ff */
[----:B------:R1:W2:Y:S01]  /*4d50*/  MUFU.EX2 R240, R3 ;  /* 0x0000000300f07308 */ /* 0x0002a20000000800 */
[----:B------:R-:W-:Y:S01]  /*4d60*/  ISETP.GE.U32.AND P2, PT, R237, R0, PT ;  /* 0x00000000ed00720c */ /* 0x000fe20003f46070 */
[----:B------:R-:W-:Y:S01]  /*4d70*/  FFMA.FTZ R0, R71, c[0x0][0x23c], -R39 ;  /* 0x00008f0047007a23 */ /* 0x000fe20000010827 */
[----:B------:R-:W-:Y:S02]  /*4d80*/  LOP3.LUT R4, R11, R117, RZ, 0x3c, !PT ;  /* 0x000000750b047212 */ /* 0x000fe400078e3cff */
[----:B------:R-:W-:-:S02]  /*4d90*/  PRMT R246, R212, 0x5410, R213 ;  /* 0x00005410d4f67816 */ /* 0x000fc400000000d5 */
[----:B------:R-:W-:Y:S01]  /*4da0*/  @!P3 PRMT R212, R100, 0x5410, RZ ;  /* 0x0000541064d4b816 */ /* 0x000fe200000000ff */
[----:B------:R3:W-:Y:S01]  /*4db0*/  MUFU.EX2 R233, R0 ;  /* 0x0000000000e97308 */ /* 0x0007e20000000800 */
[----:B------:R-:W-:Y:S01]  /*4dc0*/  IMAD.WIDE.U32 R14, R4, -0x2daee0ad, RZ ;  /* 0xd2511f53040e7825 */ /* 0x000fe200078e00ff */
[----:B------:R-:W-:Y:S02]  /*4dd0*/  ISETP.GE.AND P3, PT, R87, R50, PT ;  /* 0x000000325700720c */ /* 0x000fe40003f66270 */
[----:B------:R-:W-:Y:S01]  /*4de0*/  @!P4 PRMT R213, R96, 0x5410, RZ ;  /* 0x0000541060d5c816 */ /* 0x000fe200000000ff */
[----:B------:R-:W-:Y:S01]  /*4df0*/  IMAD R4, R247, 0x40, R164 ;  /* 0x00000040f7047824 */ /* 0x000fe200078e02a4 */
[----:B------:R-:W-:Y:S01]  /*4e00*/  LOP3.LUT R7, R15, UR17, R72, 0x96, !PT ;  /* 0x000000110f077c12 */ /* 0x000fe2000f8e9648 */
[----:B------:R-:W-:Y:S01]  /*4e10*/  IMAD.MOV.U32 R72, RZ, RZ, R236 ;  /* 0x000000ffff487224 */ /* 0x000fe200078e00ec */
[----:B-1----:R-:W-:Y:S01]  /*4e20*/  LOP3.LUT R3, R52, 0xff, RZ, 0xc0, !PT ;  /* 0x000000ff34037812 */ /* 0x002fe200078ec0ff */
[----:B------:R-:W-:Y:S01]  /*4e30*/  IMAD.MOV.U32 R100, RZ, RZ, R245 ;  /* 0x000000ffff647224 */ /* 0x000fe200078e00f5 */
[----:B------:R-:W-:-:S02]  /*4e40*/  IADD3 R15, R4, -0x40, RZ ;  /* 0xffffffc0040f7810 */ /* 0x000fc40007ffe0ff */
[----:B------:R-:W-:Y:S02]  /*4e50*/  ISETP.GE.U32.AND P0, PT, R237, R3, PT ;  /* 0x00000003ed00720c */ /* 0x000fe40003f06070 */
[----:B--2---:R-:W-:Y:S01]  /*4e60*/  F2FP.PACK_AB R3, R240, R204 ;  /* 0x000000ccf003723e */ /* 0x004fe200000000ff */
[----:B---3--:R-:W-:Y:S01]  /*4e70*/  FFMA.FTZ R0, R68, c[0x0][0x23c], -R39 ;  /* 0x00008f0044007a23 */ /* 0x008fe20000010827 */
[----:B------:R-:W-:Y:S02]  /*4e80*/  ISETP.GE.AND P4, PT, R98, R50, PT ;  /* 0x000000326200720c */ /* 0x000fe40003f86270 */
[C---:B------:R-:W-:Y:S01]  /*4e90*/  PRMT R209, R3.reuse, 0x7610, R209 ;  /* 0x0000761003d17816 */ /* 0x040fe200000000d1 */
[----:B------:R1:W2:Y:S01]  /*4ea0*/  MUFU.EX2 R205, R0 ;  /* 0x0000000000cd7308 */ /* 0x0002a20000000800 */
[----:B------:R-:W-:Y:S02]  /*4eb0*/  PRMT R208, R3, 0x7632, R208 ;  /* 0x0000763203d07816 */ /* 0x000fe400000000d0 */
[----:B------:R-:W-:-:S03]  /*4ec0*/  FSEL R98, R149, -INF , !P5 ;  /* 0xff80000095627808 */ /* 0x000fc60006800000 */
[----:B------:R-:W-:Y:S01]  /*4ed0*/  @!P0 HADD2 R102, -R209.H0_H0, -RZ.H0_H0 ;  /* 0xa00000ffd1668230 */ /* 0x000fe20000000900 */
[----:B------:R-:W-:Y:S01]  /*4ee0*/  PRMT R80, R209, 0x5410, R208 ;  /* 0x00005410d1507816 */ /* 0x000fe200000000d0 */
[----:B------:R-:W-:Y:S01]  /*4ef0*/  @!P2 HADD2 R99, -R208.H0_H0, -RZ.H0_H0 ;  /* 0xa00000ffd063a230 */ /* 0x000fe20000000900 */
[----:B------:R-:W-:Y:S02]  /*4f00*/  ISETP.GE.AND P5, PT, R86, R51, PT ;  /* 0x000000335600720c */ /* 0x000fe40003fa6270 */
[----:B------:R-:W-:Y:S02]  /*4f10*/  @!P0 PRMT R209, R102, 0x5410, RZ ;  /* 0x0000541066d18816 */ /* 0x000fe400000000ff */
[----:B------:R-:W-:Y:S02]  /*4f20*/  @!P2 PRMT R208, R99, 0x5410, RZ ;  /* 0x0000541063d0a816 */ /* 0x000fe400000000ff */
[----:B------:R-:W-:Y:S02]  /*4f30*/  FSEL R99, R160, -INF , !P6 ;  /* 0xff800000a0637808 */ /* 0x000fe40007000000 */
[----:B-1----:R-:W-:-:S02]  /*4f40*/  SHF.R.U32.HI R0, RZ, 0x10, R52 ;  /* 0x00000010ff007819 */ /* 0x002fc40000011634 */
[----:B--2---:R-:W-:Y:S02]  /*4f50*/  F2FP.PACK_AB R3, R205, R233 ;  /* 0x000000e9cd03723e */ /* 0x004fe400000000ff */
[----:B------:R-:W-:Y:S02]  /*4f60*/  LOP3.LUT R0, R0, 0xff, RZ, 0xc0, !PT ;  /* 0x000000ff00007812 */ /* 0x000fe400078ec0ff */
[----:B------:R-:W-:Y:S02]  /*4f70*/  PRMT R207, R3, 0x7610, R207 ;  /* 0x0000761003cf7816 */ /* 0x000fe400000000cf */
[----:B------:R-:W-:Y:S01]  /*4f80*/  ISETP.GE.U32.AND P0, PT, R237, R0, PT ;  /* 0x00000000ed00720c */ /* 0x000fe20003f06070 */
[----:B------:R-:W-:Y:S01]  /*4f90*/  IMAD.SHL.U32 R0, R113, 0x2, RZ ;  /* 0x0000000271007824 */ /* 0x000fe200078e00ff */
[----:B------:R-:W-:Y:S02]  /*4fa0*/  PRMT R206, R3, 0x7632, R206 ;  /* 0x0000763203ce7816 */ /* 0x000fe400000000ce */
[----:B------:R-:W-:Y:S01]  /*4fb0*/  LOP3.LUT R3, R73, R58, RZ, 0x3c, !PT ;  /* 0x0000003a49037212 */ /* 0x000fe200078e3cff */
[----:B------:R-:W-:Y:S01]  /*4fc0*/  IMAD R0, R159, c[0x0][0x228], R0 ;  /* 0x00008a009f007a24 */ /* 0x000fe200078e0200 */
[----:B------:R-:W-:Y:S01]  /*4fd0*/  PRMT R81, R207, 0x5410, R206 ;  /* 0x00005410cf517816 */ /* 0x000fe200000000ce */
[----:B------:R-:W-:Y:S01]  /*4fe0*/  IMAD.MOV.U32 R73, RZ, RZ, R246 ;  /* 0x000000ffff497224 */ /* 0x000fe200078e00f6 */
[----:B------:R-:W-:Y:S01]  /*4ff0*/  ISETP.GE.AND P2, PT, R86, R50, PT ;  /* 0x000000325600720c */ /* 0x000fe20003f46270 */
[----:B------:R-:W-:Y:S01]  /*5000*/  IMAD.WIDE.U32 R8, R3, -0x326172a9, RZ ;  /* 0xcd9e8d5703087825 */ /* 0x000fe200078e00ff */
[----:B------:R-:W-:-:S02]  /*5010*/  SHF.R.S32.HI R4, RZ, 0x1f, R0 ;  /* 0x0000001fff047819 */ /* 0x000fc40000011400 */
[--C-:B------:R-:W-:Y:S01]  /*5020*/  LOP3.LUT R3, R25, UR18, R10.reuse, 0x96, !PT ;  /* 0x0000001219037c12 */ /* 0x100fe2000f8e960a */
[----:B------:R-:W-:Y:S01]  /*5030*/  @!P0 HADD2 R103, -R207.H0_H0, -RZ.H0_H0 ;  /* 0xa00000ffcf678230 */ /* 0x000fe20000000900 */
[----:B------:R-:W-:Y:S02]  /*5040*/  FSEL R94, R163, -INF , !P2 ;  /* 0xff800000a35e7808 */ /* 0x000fe40005000000 */
[----:B------:R-:W-:Y:S02]  /*5050*/  FSEL R97, R162, -INF , !P3 ;  /* 0xff800000a2617808 */ /* 0x000fe40005800000 */
[----:B------:R-:W-:Y:S02]  /*5060*/  @!P0 PRMT R207, R103, 0x5410, RZ ;  /* 0x0000541067cf8816 */ /* 0x000fe400000000ff */
[----:B------:R-:W-:Y:S02]  /*5070*/  IADD3 R123, P0, R15, R0, RZ ;  /* 0x000000000f7b7210 */ /* 0x000fe40007f1e0ff */
[----:B------:R-:W-:Y:S01]  /*5080*/  LOP3.LUT R0, R27, UR18, R10, 0x96, !PT ;  /* 0x000000121b007c12 */ /* 0x000fe2000f8e960a */
[----:B------:R-:W-:Y:S01]  /*5090*/  IMAD.WIDE.U32 R10, R7, -0x326172a9, RZ ;  /* 0xcd9e8d57070a7825 */ /* 0x000fe200078e00ff */
[----:B------:R-:W-:-:S02]  /*50a0*/  LEA.HI.X.SX32 R82, R15, R4, 0x1, P0 ;  /* 0x000000040f527211 */ /* 0x000fc400000f0eff */
[--C-:B------:R-:W-:Y:S01]  /*50b0*/  LOP3.LUT R15, R25, UR18, R12.reuse, 0x96, !PT ;  /* 0x00000012190f7c12 */ /* 0x100fe2000f8e960c */
[----:B------:R-:W-:Y:S01]  /*50c0*/  IMAD.WIDE.U32 R22, R0, -0x2daee0ad, RZ ;  /* 0xd2511f5300167825 */ /* 0x000fe200078e00ff */
[C---:B------:R-:W-:Y:S02]  /*50d0*/  LOP3.LUT R7, R9.reuse, UR18, R12, 0x96, !PT ;  /* 0x0000001209077c12 */ /* 0x040fe4000f8e960c */
[----:B------:R-:W-:Y:S01]  /*50e0*/  LOP3.LUT R4, R9, UR18, R156, 0x96, !PT ;  /* 0x0000001209047c12 */ /* 0x000fe2000f8e969c */
[----:B------:R-:W-:Y:S01]  /*50f0*/  IMAD.WIDE.U32 R12, R13, -0x326172a9, RZ ;  /* 0xcd9e8d570d0c7825 */ /* 0x000fe200078e00ff */
[C---:B------:R-:W-:Y:S02]  /*5100*/  LOP3.LUT R9, R11.reuse, UR16, R24, 0x96, !PT ;  /* 0x000000100b097c12 */ /* 0x040fe4000f8e9618 */
[----:B------:R-:W-:Y:S01]  /*5110*/  LOP3.LUT R11, R11, UR16, R26, 0x96, !PT ;  /* 0x000000100b0b7c12 */ /* 0x000fe2000f8e961a */
[----:B------:R-:W-:Y:S01]  /*5120*/  IMAD.WIDE.U32 R24, R3, -0x2daee0ad, RZ ;  /* 0xd2511f5303187825 */ /* 0x000fe200078e00ff */
[----:B------:R-:W-:-:S02]  /*5130*/  LOP3.LUT R0, R29, UR16, R8, 0x96, !PT ;  /* 0x000000101d007c12 */ /* 0x000fc4000f8e9608 */
[----:B------:R-:W-:Y:S01]  /*5140*/  LOP3.LUT R3, R13, UR16, R8, 0x96, !PT ;  /* 0x000000100d037c12 */ /* 0x000fe2000f8e9608 */
[----:B------:R-:W-:Y:S01]  /*5150*/  IMAD.WIDE.U32 R18, R15, -0x2daee0ad, RZ ;  /* 0xd2511f530f127825 */ /* 0x000fe200078e00ff */
[--C-:B------:R-:W-:Y:S02]  /*5160*/  LOP3.LUT R17, R25, UR15, R14.reuse, 0x96, !PT ;  /* 0x0000000f19117c12 */ /* 0x100fe4000f8e960e */
[----:B------:R-:W-:Y:S01]  /*5170*/  LOP3.LUT R13, R23, UR15, R14, 0x96, !PT ;  /* 0x0000000f170d7c12 */ /* 0x000fe2000f8e960e */
[----:B------:R-:W-:Y:S01]  /*5180*/  IMAD.WIDE.U32 R8, R9, -0x2daee0ad, RZ ;  /* 0xd2511f5309087825 */ /* 0x000fe200078e00ff */
[----:B------:R-:W-:Y:S02]  /*5190*/  LOP3.LUT R23, R31, UR15, R238, 0x96, !PT ;  /* 0x0000000f1f177c12 */ /* 0x000fe4000f8e96ee */
[----:B------:R-:W-:Y:S01]  /*51a0*/  LOP3.LUT R29, R47, UR11, R30, 0x96, !PT ;  /* 0x0000000b2f1d7c12 */ /* 0x000fe2000f8e961e */
[----:B------:R-:W-:Y:S01]  /*51b0*/  IMAD.WIDE.U32 R20, R4, -0x2daee0ad, RZ ;  /* 0xd2511f5304147825 */ /* 0x000fe200078e00ff */
[----:B------:R-:W-:-:S03]  /*51c0*/  LOP3.LUT R18, R9, UR11, R18, 0x96, !PT ;  /* 0x0000000b09127c12 */ /* 0x000fc6000f8e9612 */
[----:B------:R-:W-:Y:S01]  /*51d0*/  IMAD.WIDE.U32 R36, R0, -0x2daee0ad, RZ ;  /* 0xd2511f5300247825 */ /* 0x000fe200078e00ff */
[----:B------:R-:W-:Y:S02]  /*51e0*/  LOP3.LUT R0, R19, UR15, R16, 0x96, !PT ;  /* 0x0000000f13007c12 */ /* 0x000fe4000f8e9610 */
[----:B------:R-:W-:Y:S01]  /*51f0*/  LOP3.LUT R19, R9, UR11, R24, 0x96, !PT ;  /* 0x0000000b09137c12 */ /* 0x000fe2000f8e9618 */
[----:B------:R-:W-:Y:S01]  /*5200*/  IMAD.WIDE.U32 R32, R11, -0x2daee0ad, RZ ;  /* 0xd2511f530b207825 */ /* 0x000fe200078e00ff */
[----:B------:R-:W-:Y:S02]  /*5210*/  LOP3.LUT R21, R21, UR15, R238, 0x96, !PT ;  /* 0x0000000f15157c12 */ /* 0x000fe4000f8e96ee */
[----:B------:R-:W-:Y:S01]  /*5220*/  LOP3.LUT R20, R37, UR11, R20, 0x96, !PT ;  /* 0x0000000b25147c12 */ /* 0x000fe2000f8e9614 */
[----:B------:R-:W-:Y:S01]  /*5230*/  IMAD.WIDE.U32 R14, R7, -0x2daee0ad, RZ ;  /* 0xd2511f53070e7825 */ /* 0x000fe200078e00ff */
[----:B------:R-:W-:-:S03]  /*5240*/  LOP3.LUT R4, R33, UR11, R22, 0x96, !PT ;  /* 0x0000000b21047c12 */ /* 0x000fc6000f8e9616 */
        /* <DEDUP_REMOVED lines=24> */
[----:B------:R-:W-:-:S04]  /*53d0*/  IMAD.WIDE.U32 R14, R19, -0x326172a9, RZ ;  /* 0xcd9e8d57130e7825 */ /* 0x000fc800078e00ff */
[----:B------:R-:W-:Y:S01]  /*53e0*/  IMAD.WIDE.U32 R10, R35, -0x2daee0ad, RZ ;  /* 0xd2511f53230a7825 */ /* 0x000fe200078e00ff */
[----:B------:R-:W-:-:S03]  /*53f0*/  LOP3.LUT R7, R15, UR10, R26, 0x96, !PT ;  /* 0x0000000a0f077c12 */ /* 0x000fc6000f8e961a */
        /* <DEDUP_REMOVED lines=30> */
[----:B------:R-:W-:Y:S02]  /*55e0*/  LOP3.LUT R15, R9, UR13, R10, 0x96, !PT ;  /* 0x0000000d090f7c12 */ /* 0x000fe4000f8e960a */
[C---:B------:R-:W-:Y:S01]  /*55f0*/  LOP3.LUT R23, R8.reuse, 0xffff, RZ, 0xc0, !PT ;  /* 0x0000ffff08177812 */ /* 0x040fe200078ec0ff */
[----:B------:R-:W-:Y:S01]  /*5600*/  IMAD.WIDE.U32 R16, R17, -0x326172a9, RZ ;  /* 0xcd9e8d5711107825 */ /* 0x000fe200078e00ff */
[----:B------:R-:W-:Y:S02]  /*5610*/  LOP3.LUT R25, R8, 0xff, RZ, 0xc0, !PT ;  /* 0x000000ff08197812 */ /* 0x000fe400078ec0ff */
[--C-:B------:R-:W-:Y:S01]  /*5620*/  SHF.R.U32.HI R29, RZ, 0x10, R8.reuse ;  /* 0x00000010ff1d7819 */ /* 0x100fe20000011608 */
[----:B------:R-:W-:Y:S01]  /*5630*/  IMAD.WIDE.U32 R10, R19, -0x326172a9, RZ ;  /* 0xcd9e8d57130a7825 */ /* 0x000fe200078e00ff */
[----:B------:R-:W-:Y:S02]  /*5640*/  SHF.R.U32.HI R28, RZ, 0x18, R8 ;  /* 0x00000018ff1c7819 */ /* 0x000fe40000011608 */
[----:B------:R-:W-:Y:S01]  /*5650*/  LOP3.LUT R93, R13, UR8, R42, 0x96, !PT ;  /* 0x000000080d5d7c12 */ /* 0x000fe2000f8e962a */
[----:B------:R-:W-:Y:S01]  /*5660*/  IMAD.WIDE.U32 R8, R0, -0x326172a9, RZ ;  /* 0xcd9e8d5700087825 */ /* 0x000fe200078e00ff */
[----:B------:R-:W-:-:S02]  /*5670*/  FMNMX.FTZ R0, R112, R116, !PT ;  /* 0x0000007470007209 */ /* 0x000fc40007810000 */
[----:B------:R-:W-:Y:S01]  /*5680*/  LOP3.LUT R18, R17, UR8, R18, 0x96, !PT ;  /* 0x0000000811127c12 */ /* 0x000fe2000f8e9612 */
[----:B------:R-:W-:Y:S01]  /*5690*/  IMAD.WIDE.U32 R54, R31, -0x2daee0ad, RZ ;  /* 0xd2511f531f367825 */ /* 0x000fe200078e00ff */
[----:B------:R-:W-:Y:S02]  /*56a0*/  FMNMX.FTZ R0, R121, R0, !PT ;  /* 0x0000000079007209 */ /* 0x000fe40007810000 */
[----:B------:R-:W-:Y:S02]  /*56b0*/  LOP3.LUT R53, R11, UR13, R12, 0x96, !PT ;  /* 0x0000000d0b357c12 */ /* 0x000fe4000f8e960c */
[----:B------:R-:W-:Y:S02]  /*56c0*/  FMNMX.FTZ R0, R122, R0, !PT ;  /* 0x000000007a007209 */ /* 0x000fe40007810000 */
[----:B------:R-:W-:Y:S02]  /*56d0*/  LOP3.LUT R67, R10, 0xffff, RZ, 0xc0, !PT ;  /* 0x0000ffff0a437812 */ /* 0x000fe400078ec0ff */
[----:B------:R-:W-:-:S02]  /*56e0*/  FMNMX.FTZ R0, R131, R0, !PT ;  /* 0x0000000083007209 */ /* 0x000fc40007810000 */
[----:B------:R-:W-:Y:S02]  /*56f0*/  LOP3.LUT R87, R10, 0xff, RZ, 0xc0, !PT ;  /* 0x000000ff0a577812 */ /* 0x000fe400078ec0ff */
[----:B------:R-:W-:Y:S02]  /*5700*/  FMNMX.FTZ R0, R134, R0, !PT ;  /* 0x0000000086007209 */ /* 0x000fe40007810000 */
[--C-:B------:R-:W-:Y:S02]  /*5710*/  SHF.R.U32.HI R76, RZ, 0x10, R10.reuse ;  /* 0x00000010ff4c7819 */ /* 0x100fe4000001160a */
[----:B------:R-:W-:Y:S02]  /*5720*/  FMNMX.FTZ R0, R120, R0, !PT ;  /* 0x0000000078007209 */ /* 0x000fe40007810000 */
[----:B------:R-:W-:Y:S01]  /*5730*/  SHF.R.U32.HI R79, RZ, 0x18, R10 ;  /* 0x00000018ff4f7819 */ /* 0x000fe2000001160a */
[----:B------:R-:W-:Y:S01]  /*5740*/  IMAD.WIDE.U32 R10, R21, -0x2daee0ad, RZ ;  /* 0xd2511f53150a7825 */ /* 0x000fe200078e00ff */
[----:B------:R-:W-:-:S02]  /*5750*/  FMNMX.FTZ R0, R126, R0, !PT ;  /* 0x000000007e007209 */ /* 0x000fc40007810000 */
[----:B------:R-:W-:Y:S02]  /*5760*/  LOP3.LUT R13, R9, UR13, R20, 0x96, !PT ;  /* 0x0000000d090d7c12 */ /* 0x000fe4000f8e9614 */
[----:B------:R-:W-:Y:S02]  /*5770*/  FMNMX.FTZ R0, R145, R0, !PT ;  /* 0x0000000091007209 */ /* 0x000fe40007810000 */
[----:B------:R-:W-:Y:S02]  /*5780*/  LOP3.LUT R19, R8, 0xff, RZ, 0xc0, !PT ;  /* 0x000000ff08137812 */ /* 0x000fe400078ec0ff */
[----:B------:R-:W-:Y:S02]  /*5790*/  FMNMX.FTZ R0, R144, R0, !PT ;  /* 0x0000000090007209 */ /* 0x000fe40007810000 */
[----:B------:R-:W-:Y:S02]  /*57a0*/  LOP3.LUT R63, R8, 0xffff, RZ, 0xc0, !PT ;  /* 0x0000ffff083f7812 */ /* 0x000fe400078ec0ff */
[----:B------:R-:W-:-:S02]  /*57b0*/  SHF.R.U32.HI R20, RZ, 0x10, R8 ;  /* 0x00000010ff147819 */ /* 0x000fc40000011608 */
[----:B------:R-:W-:Y:S01]  /*57c0*/  SHF.R.U32.HI R17, RZ, 0x18, R8 ;  /* 0x00000018ff117819 */ /* 0x000fe20000011608 */
[----:B------:R-:W-:Y:S01]  /*57d0*/  IMAD.WIDE.U32 R8, R4, -0x326172a9, RZ ;  /* 0xcd9e8d5704087825 */ /* 0x000fe200078e00ff */
[----:B------:R-:W-:Y:S02]  /*57e0*/  FMNMX.FTZ R0, R142, R0, !PT ;  /* 0x000000008e007209 */ /* 0x000fe40007810000 */
[----:B------:R-:W-:Y:S02]  /*57f0*/  LOP3.LUT R22, R11, UR14, R22, 0x96, !PT ;  /* 0x0000000e0b167c12 */ /* 0x000fe4000f8e9616 */
[C---:B------:R-:W-:Y:S02]  /*5800*/  LOP3.LUT R65, R10.reuse, 0xff, RZ, 0xc0, !PT ;  /* 0x000000ff0a417812 */ /* 0x040fe400078ec0ff */
[----:B------:R-:W-:Y:S02]  /*5810*/  LOP3.LUT R66, R10, 0xffff, RZ, 0xc0, !PT ;  /* 0x0000ffff0a427812 */ /* 0x000fe400078ec0ff */
[----:B------:R-:W-:-:S02]  /*5820*/  SHF.R.U32.HI R88, RZ, 0x10, R10 ;  /* 0x00000010ff587819 */ /* 0x000fc4000001160a */
[----:B------:R-:W-:Y:S01]  /*5830*/  SHF.R.U32.HI R64, RZ, 0x18, R10 ;  /* 0x00000018ff407819 */ /* 0x000fe2000001160a */
[----:B------:R-:W-:Y:S01]  /*5840*/  IMAD.WIDE.U32 R10, R3, -0x2daee0ad, RZ ;  /* 0xd2511f53030a7825 */ /* 0x000fe200078e00ff */
[----:B------:R-:W-:Y:S02]  /*5850*/  LOP3.LUT R30, R9, UR13, R14, 0x96, !PT ;  /* 0x0000000d091e7c12 */ /* 0x000fe4000f8e960e */
[C---:B------:R-:W-:Y:S02]  /*5860*/  LOP3.LUT R62, R8.reuse, 0xff, RZ, 0xc0, !PT ;  /* 0x000000ff083e7812 */ /* 0x040fe400078ec0ff */
[----:B------:R-:W-:Y:S02]  /*5870*/  LOP3.LUT R117, R8, 0xffff, RZ, 0xc0, !PT ;  /* 0x0000ffff08757812 */ /* 0x000fe400078ec0ff */
[--C-:B------:R-:W-:Y:S02]  /*5880*/  SHF.R.U32.HI R113, RZ, 0x10, R8.reuse ;  /* 0x00000010ff717819 */ /* 0x100fe40000011608 */
[----:B------:R-:W-:Y:S01]  /*5890*/  SHF.R.U32.HI R59, RZ, 0x18, R8 ;  /* 0x00000018ff3b7819 */ /* 0x000fe20000011608 */
[----:B------:R-:W-:Y:S01]  /*58a0*/  IMAD.WIDE.U32 R8, R7, -0x326172a9, RZ ;  /* 0xcd9e8d5707087825 */ /* 0x000fe200078e00ff */
[----:B------:R-:W-:-:S02]  /*58b0*/  FMNMX.FTZ R68, R140, R0, !PT ;  /* 0x000000008c447209 */ /* 0x000fc40007810000 */
[----:B------:R-:W-:Y:S02]  /*58c0*/  SHF.R.U32.HI R0, RZ, 0x8, R23 ;  /* 0x00000008ff007819 */ /* 0x000fe40000011617 */
        /* <DEDUP_REMOVED lines=13> */
[----:B------:R-:W-:-:S02]  /*59a0*/  PRMT R27, R25, 0x5410, R0 ;  /* 0x00005410191b7816 */ /* 0x000fc40000000000 */
[----:B------:R-:W-:Y:S02]  /*59b0*/  LOP3.LUT R3, R55, UR6, R32, 0x96, !PT ;  /* 0x0000000637037c12 */ /* 0x000fe4000f8e9620 */
[----:B------:R-:W-:Y:S02]  /*59c0*/  FMNMX.FTZ R68, R98, R68, !PT ;  /* 0x0000004462447209 */ /* 0x000fe40007810000 */
[----:B------:R-:W-:Y:S02]  /*59d0*/  SHF.R.U32.HI R0, RZ, 0x18, R52 ;  /* 0x00000018ff007819 */ /* 0x000fe40000011634 */
[----:B------:R-:W-:Y:S02]  /*59e0*/  FSEL R52, R151, -INF , !P4 ;  /* 0xff80000097347808 */ /* 0x000fe40006000000 */
[----:B------:R-:W-:Y:S02]  /*59f0*/  LOP3.LUT R14, R9, UR14, R24, 0x96, !PT ;  /* 0x0000000e090e7c12 */ /* 0x000fe4000f8e9618 */
[----:B------:R-:W-:-:S02]  /*5a00*/  LOP3.LUT R31, R8, 0xffff, RZ, 0xc0, !PT ;  /* 0x0000ffff081f7812 */ /* 0x000fc400078ec0ff */
[----:B------:R-:W-:Y:S02]  /*5a10*/  LOP3.LUT R37, R8, 0xff, RZ, 0xc0, !PT ;  /* 0x000000ff08257812 */ /* 0x000fe400078ec0ff */
[--C-:B------:R-:W-:Y:S02]  /*5a20*/  SHF.R.U32.HI R32, RZ, 0x10, R8.reuse ;  /* 0x00000010ff207819 */ /* 0x100fe40000011608 */
[----:B------:R-:W-:Y:S01]  /*5a30*/  SHF.R.U32.HI R35, RZ, 0x18, R8 ;  /* 0x00000018ff237819 */ /* 0x000fe20000011608 */
[----:B------:R-:W-:Y:S01]  /*5a40*/  IMAD.WIDE.U32 R8, R3, -0x326172a9, RZ ;  /* 0xcd9e8d5703087825 */ /* 0x000fe200078e00ff */
[----:B------:R-:W-:Y:S02]  /*5a50*/  FSEL R55, R161, -INF , !P5 ;  /* 0xff800000a1377808 */ /* 0x000fe40006800000 */
[----:B------:R-:W-:Y:S02]  /*5a60*/  FMNMX.FTZ R68, R99, R68, !PT ;  /* 0x0000004463447209 */ /* 0x000fe40007810000 */
[----:B------:R-:W-:Y:S01]  /*5a70*/  ISETP.GE.U32.AND P4, PT, R237, R0, PT ;  /* 0x00000000ed00720c */ /* 0x000fe20003f86070 */
[----:B------:R-:W-:Y:S01]  /*5a80*/  FFMA.FTZ R0, R105, c[0x0][0x23c], -R38 ;  /* 0x00008f0069007a23 */ /* 0x000fe20000010826 */
[----:B------:R-:W-:Y:S01]  /*5a90*/  FMNMX.FTZ R3, R118, R119, !PT ;  /* 0x0000007776037209 */ /* 0x000fe20007810000 */
[----:B------:R1:W2:Y:S01]  /*5aa0*/  LDL.LU.S16 R105, [R1+0x8] ;  /* 0x0000080001697983 */ /* 0x0002a20000300600 */
[----:B------:R-:W-:Y:S01]  /*5ab0*/  FMNMX.FTZ R68, R55, R68, !PT ;  /* 0x0000004437447209 */ /* 0x000fe20007810000 */
[----:B------:R3:W-:Y:S01]  /*5ac0*/  MUFU.EX2 R247, R0 ;  /* 0x0000000000f77308 */ /* 0x0007e20000000800 */
[----:B------:R-:W-:-:S02]  /*5ad0*/  LOP3.LUT R95, R8, 0xffff, RZ, 0xc0, !PT ;  /* 0x0000ffff085f7812 */ /* 0x000fc400078ec0ff */
[----:B------:R-:W-:Y:S01]  /*5ae0*/  LOP3.LUT R103, R8, 0xff, RZ, 0xc0, !PT ;  /* 0x000000ff08677812 */ /* 0x000fe200078ec0ff */
[----:B------:R-:W4:Y:S01]  /*5af0*/  SHFL.BFLY PT, R4, R68, 0x2, 0x1f ;  /* 0x0c401f0044047f89 */ /* 0x000f2200000e0000 */
[--C-:B------:R-:W-:Y:S02]  /*5b00*/  SHF.R.U32.HI R96, RZ, 0x10, R8.reuse ;  /* 0x00000010ff607819 */ /* 0x100fe40000011608 */
[----:B------:R-:W-:Y:S01]  /*5b10*/  SHF.R.U32.HI R102, RZ, 0x18, R8 ;  /* 0x00000018ff667819 */ /* 0x000fe20000011608 */
[----:B------:R-:W-:Y:S01]  /*5b20*/  @!P4 HADD2 R127, -R206.H0_H0, -RZ.H0_H0 ;  /* 0xa00000ffce7fc230 */ /* 0x000fe20000000900 */
[C---:B------:R-:W-:Y:S02]  /*5b30*/  LOP3.LUT R8, R44.reuse, 0xffff, RZ, 0xc0, !PT ;  /* 0x0000ffff2c087812 */ /* 0x040fe400078ec0ff */
[----:B------:R-:W-:Y:S02]  /*5b40*/  LOP3.LUT R7, R44, 0xff, RZ, 0xc0, !PT ;  /* 0x000000ff2c077812 */ /* 0x000fe400078ec0ff */
[----:B------:R-:W-:-:S02]  /*5b50*/  LOP3.LUT R26, R9, UR13, R10, 0x96, !PT ;  /* 0x0000000d091a7c12 */ /* 0x000fc4000f8e960a */
[----:B------:R-:W-:Y:S02]  /*5b60*/  ISETP.GE.U32.AND P3, PT, R237, R7, PT ;  /* 0x00000007ed00720c */ /* 0x000fe40003f66070 */
[----:B---3--:R-:W-:Y:S01]  /*5b70*/  FMNMX.FTZ R0, R124, R3, !PT ;  /* 0x000000037c007209 */ /* 0x008fe20007810000 */
[----:B------:R-:W-:Y:S01]  /*5b80*/  FFMA.FTZ R3, R104, c[0x0][0x23c], -R38 ;  /* 0x00008f0068037a23 */ /* 0x000fe20000010826 */
[----:B------:R-:W-:Y:S01]  /*5b90*/  SHF.R.U32.HI R9, RZ, 0x18, R44 ;  /* 0x00000018ff097819 */ /* 0x000fe2000001162c */
[----:B------:R-:W-:Y:S01]  /*5ba0*/  IMAD.MOV.U32 R104, RZ, RZ, R78 ;  /* 0x000000ffff687224 */ /* 0x000fe200078e004e */
[----:B------:R-:W-:Y:S01]  /*5bb0*/  FMNMX.FTZ R0, R125, R0, !PT ;  /* 0x000000007d007209 */ /* 0x000fe20007810000 */
[----:B------:R3:W5:Y:S01]  /*5bc0*/  MUFU.EX2 R246, R3 ;  /* 0x0000000300f67308 */ /* 0x0007620000000800 */
[----:B------:R-:W-:Y:S01]  /*5bd0*/  @!P4 PRMT R206, R127, 0x5410, RZ ;  /* 0x000054107fcec816 */ /* 0x000fe200000000ff */
[----:B------:R-:W-:Y:S01]  /*5be0*/  IMAD.MOV.U32 R127, RZ, RZ, R80 ;  /* 0x000000ffff7f7224 */ /* 0x000fe200078e0050 */
[----:B------:R-:W-:-:S02]  /*5bf0*/  FMNMX.FTZ R0, R136, R0, !PT ;  /* 0x0000000088007209 */ /* 0x000fc40007810000 */
[----:B------:R-:W-:Y:S02]  /*5c00*/  ISETP.GE.U32.AND P4, PT, R237, R9, PT ;  /* 0x00000009ed00720c */ /* 0x000fe40003f86070 */
[----:B------:R-:W-:Y:S02]  /*5c10*/  FMNMX.FTZ R0, R137, R0, !PT ;  /* 0x0000000089007209 */ /* 0x000fe40007810000 */
[----:B----4-:R-:W-:Y:S02]  /*5c20*/  FMNMX.FTZ R68, R68, R4, !PT ;  /* 0x0000000444447209 */ /* 0x010fe40007810000 */
[----:B------:R-:W-:Y:S02]  /*5c30*/  FMNMX.FTZ R0, R130, R0, !PT ;  /* 0x0000000082007209 */ /* 0x000fe40007810000 */
[----:B------:R-:W-:Y:S01]  /*5c40*/  SHF.R.U32.HI R10, RZ, 0x10, R44 ;  /* 0x00000010ff0a7819 */ /* 0x000fe2000001162c */
[----:B------:R-:W4:Y:S01]  /*5c50*/  SHFL.BFLY PT, R7, R68, 0x1, 0x1f ;  /* 0x0c201f0044077f89 */ /* 0x000f2200000e0000 */
[----:B------:R-:W-:-:S02]  /*5c60*/  ISETP.GE.U32.AND P5, PT, R237, R17, PT ;  /* 0x00000011ed00720c */ /* 0x000fc40003fa6070 */
[----:B---3--:R-:W-:Y:S02]  /*5c70*/  LOP3.LUT R3, R29, 0xff, RZ, 0xc0, !PT ;  /* 0x000000ff1d037812 */ /* 0x008fe400078ec0ff */
[----:B-----5:R-:W-:Y:S02]  /*5c80*/  F2FP.PACK_AB R4, R246, R247 ;  /* 0x000000f7f604723e */ /* 0x020fe400000000ff */
[----:B------:R-:W-:Y:S02]  /*5c90*/  PRMT R28, R3, 0x5410, R28 ;  /* 0x00005410031c7816 */ /* 0x000fe4000000001c */
[----:B------:R-:W-:Y:S02]  /*5ca0*/  FMNMX.FTZ R3, R132, R0, !PT ;  /* 0x0000000084037209 */ /* 0x000fe40007810000 */
[----:B------:R-:W-:Y:S02]  /*5cb0*/  SHF.R.U32.HI R0, RZ, 0x8, R8 ;  /* 0x00000008ff007819 */ /* 0x000fe40000011608 */
[----:B------:R-:W-:-:S02]  /*5cc0*/  FMNMX.FTZ R3, R147, R3, !PT ;  /* 0x0000000393037209 */ /* 0x000fc40007810000 */
[----:B------:R-:W-:Y:S02]  /*5cd0*/  LOP3.LUT R0, R0, 0xffff, RZ, 0xc0, !PT ;  /* 0x0000ffff00007812 */ /* 0x000fe400078ec0ff */
[----:B------:R-:W-:Y:S02]  /*5ce0*/  PRMT R189, R4, 0x7610, R189 ;  /* 0x0000761004bd7816 */ /* 0x000fe400000000bd */
[----:B------:R-:W-:Y:S02]  /*5cf0*/  ISETP.GE.U32.AND P2, PT, R237, R0, PT ;  /* 0x00000000ed00720c */ /* 0x000fe40003f46070 */
[----:B------:R-:W-:Y:S01]  /*5d00*/  FMNMX.FTZ R0, R146, R3, !PT ;  /* 0x0000000392007209 */ /* 0x000fe20007810000 */
[----:B------:R-:W-:Y:S01]  /*5d10*/  @!P3 HADD2 R128, -R189.H0_H0, -RZ.H0_H0 ;  /* 0xa00000ffbd80b230 */ /* 0x000fe20000000900 */
[----:B------:R-:W-:Y:S01]  /*5d20*/  PRMT R187, R4, 0x7632, R187 ;  /* 0x0000763204bb7816 */ /* 0x000fe200000000bb */
[----:B------:R-:W-:Y:S01]  /*5d30*/  FFMA.FTZ R4, R111, c[0x0][0x23c], -R39 ;  /* 0x00008f006f047a23 */ /* 0x000fe20000010827 */
[----:B------:R-:W-:Y:S01]  /*5d40*/  FMNMX.FTZ R0, R143, R0, !PT ;  /* 0x000000008f007209 */ /* 0x000fe20007810000 */
[----:B------:R-:W-:Y:S01]  /*5d50*/  IMAD R111, R237, 0x10000, R237 ;  /* 0x00010000ed6f7824 */ /* 0x000fe200078e02ed */
[----:B------:R-:W-:Y:S01]  /*5d60*/  LOP3.LUT R3, R20, 0xff, RZ, 0xc0, !PT ;  /* 0x000000ff14037812 */ /* 0x000fe200078ec0ff */
[----:B------:R3:W-:Y:S01]  /*5d70*/  MUFU.EX2 R244, R4 ;  /* 0x0000000400f47308 */ /* 0x0007e20000000800 */
[----:B------:R-:W-:-:S02]  /*5d80*/  FMNMX.FTZ R0, R141, R0, !PT ;  /* 0x000000008d007209 */ /* 0x000fc40007810000 */
[----:B------:R-:W-:Y:S01]  /*5d90*/  PRMT R38, R189, 0x5410, R187 ;  /* 0x00005410bd267816 */ /* 0x000fe200000000bb */
[----:B------:R-:W-:Y:S01]  /*5da0*/  @!P2 HADD2 R129, -R187.H0_H0, -RZ.H0_H0 ;  /* 0xa00000ffbb81a230 */ /* 0x000fe20000000900 */
[----:B------:R-:W-:Y:S02]  /*5db0*/  FMNMX.FTZ R71, R115, R0, !PT ;  /* 0x0000000073477209 */ /* 0x000fe40007810000 */
[----:B------:R-:W-:Y:S01]  /*5dc0*/  @!P3 PRMT R189, R128, 0x5410, RZ ;  /* 0x0000541080bdb816 */ /* 0x000fe200000000ff */
[----:B------:R-:W-:Y:S01]  /*5dd0*/  IMAD.MOV.U32 R128, RZ, RZ, R81 ;  /* 0x000000ffff807224 */ /* 0x000fe200078e0051 */
[----:B------:R-:W-:Y:S02]  /*5de0*/  FMNMX.FTZ R71, R52, R71, !PT ;  /* 0x0000004734477209 */ /* 0x000fe40007810000 */
[----:B------:R-:W-:Y:S01]  /*5df0*/  ISETP.GE.U32.AND P3, PT, R237, R3, PT ;  /* 0x00000003ed00720c */ /* 0x000fe20003f66070 */
[----:B------:R-:W-:Y:S01]  /*5e00*/  FFMA.FTZ R3, R106, c[0x0][0x23c], -R39 ;  /* 0x00008f006a037a23 */ /* 0x000fe20000010827 */
[----:B------:R-:W-:-:S02]  /*5e10*/  FMNMX.FTZ R71, R97, R71, !PT ;  /* 0x0000004761477209 */ /* 0x000fc40007810000 */
[----:B----4-:R-:W-:Y:S01]  /*5e20*/  FMNMX.FTZ R68, R68, R7, !PT ;  /* 0x0000000744447209 */ /* 0x010fe20007810000 */
[----:B------:R4:W5:Y:S01]  /*5e30*/  MUFU.EX2 R236, R3 ;  /* 0x0000000300ec7308 */ /* 0x0009620000000800 */
[----:B------:R-:W-:Y:S02]  /*5e40*/  FMNMX.FTZ R71, R94, R71, !PT ;  /* 0x000000475e477209 */ /* 0x000fe40007810000 */
[----:B------:R-:W-:Y:S02]  /*5e50*/  LOP3.LUT R0, R15, 0xffff, RZ, 0xc0, !PT ;  /* 0x0000ffff0f007812 */ /* 0x000fe400078ec0ff */
[----:B------:R-:W-:Y:S01]  /*5e60*/  @!P2 PRMT R187, R129, 0x5410, RZ ;  /* 0x0000541081bba816 */ /* 0x000fe200000000ff */
[----:B------:R-:W1:Y:S01]  /*5e70*/  SHFL.BFLY PT, R9, R71, 0x2, 0x1f ;  /* 0x0c401f0047097f89 */ /* 0x000e6200000e0000 */
[----:B---3--:R-:W-:Y:S01]  /*5e80*/  LOP3.LUT R4, R15, 0xff, RZ, 0xc0, !PT ;  /* 0x000000ff0f047812 */ /* 0x008fe200078ec0ff */
[----:B------:R-:W-:Y:S01]  /*5e90*/  IMAD.MOV.U32 R129, RZ, RZ, R240 ;  /* 0x000000ffff817224 */ /* 0x000fe200078e00f0 */
[----:B------:R-:W-:-:S02]  /*5ea0*/  SHF.R.U32.HI R0, RZ, 0x8, R0 ;  /* 0x00000008ff007819 */ /* 0x000fc40000011600 */
[----:B------:R-:W-:Y:S02]  /*5eb0*/  FSETP.NEU.FTZ.AND P2, PT, R68, -INF , PT ;  /* 0xff8000004400780b */ /* 0x000fe40003f5d000 */
[----:B------:R-:W-:Y:S02]  /*5ec0*/  LOP3.LUT R7, R10, 0xff, RZ, 0xc0, !PT ;  /* 0x000000ff0a077812 */ /* 0x000fe400078ec0ff */
[----:B------:R-:W-:Y:S01]  /*5ed0*/  PRMT R18, R4, 0x5410, R0 ;  /* 0x0000541004127816 */ /* 0x000fe20000000000 */
[----:B----4-:R-:W-:Y:S01]  /*5ee0*/  FMUL.FTZ R3, R68, c[0x0][0x23c] ;  /* 0x00008f0044037a20 */ /* 0x010fe20000410000 */
[--C-:B------:R-:W-:Y:S02]  /*5ef0*/  SHF.R.U32.HI R0, RZ, 0x10, R15.reuse ;  /* 0x00000010ff007819 */ /* 0x100fe4000001160f */
[----:B------:R-:W-:Y:S02]  /*5f00*/  SHF.R.U32.HI R4, RZ, 0x18, R15 ;  /* 0x00000018ff047819 */ /* 0x000fe4000001160f */
[----:B------:R-:W-:-:S02]  /*5f10*/  FSEL R3, R3, RZ, P2 ;  /* 0x000000ff03037208 */ /* 0x000fc40001000000 */
[C---:B------:R-:W-:Y:S02]  /*5f20*/  ISETP.GE.U32.AND P2, PT, R237.reuse, R7, PT ;  /* 0x00000007ed00720c */ /* 0x040fe40003f46070 */
[----:B-----5:R-:W-:Y:S01]  /*5f30*/  F2FP.PACK_AB R8, R236, R244 ;  /* 0x000000f4ec08723e */ /* 0x020fe200000000ff */
[----:B------:R-:W-:Y:S01]  /*5f40*/  FFMA.FTZ R7, R112, c[0x0][0x23c], -R3 ;  /* 0x00008f0070077a23 */ /* 0x000fe20000010803 */
[----:B------:R-:W-:Y:S01]  /*5f50*/  LOP3.LUT R0, R0, 0xff, RZ, 0xc0, !PT ;  /* 0x000000ff00007812 */ /* 0x000fe200078ec0ff */
[----:B------:R-:W-:Y:S01]  /*5f60*/  IMAD.MOV.U32 R112, RZ, RZ, R205 ;  /* 0x000000ffff707224 */ /* 0x000fe200078e00cd */
[----:B------:R-:W-:Y:S01]  /*5f70*/  PRMT R171, R8, 0x7610, R171 ;  /* 0x0000761008ab7816 */ /* 0x000fe200000000ab */
[----:B------:R-:W-:Y:S01]  /*5f80*/  MUFU.EX2 R91, R7 ;  /* 0x00000007005b7308 */ /* 0x000fe20000000800 */
[----:B------:R-:W-:Y:S01]  /*5f90*/  PRMT R17, R0, 0x5410, R4 ;  /* 0x0000541000117816 */ /* 0x000fe20000000004 */
[----:B------:R-:W-:Y:S01]  /*5fa0*/  FFMA.FTZ R4, R116, c[0x0][0x23c], -R3 ;  /* 0x00008f0074047a23 */ /* 0x000fe20000010803 */
[----:B------:R-:W-:Y:S01]  /*5fb0*/  SHF.R.U32.HI R0, RZ, 0x8, R21 ;  /* 0x00000008ff007819 */ /* 0x000fe20000011615 */
[----:B------:R-:W-:Y:S01]  /*5fc0*/  IMAD.MOV.U32 R116, RZ, RZ, R228 ;  /* 0x000000ffff747224 */ /* 0x000fe200078e00e4 */
[----:B------:R-:W-:Y:S01]  /*5fd0*/  ISETP.GE.U32.AND P0, PT, R237, R19, PT ;  /* 0x00000013ed00720c */ /* 0x000fe20003f06070 */
[----:B------:R-:W-:Y:S01]  /*5fe0*/  @!P2 HADD2 R133, -R171.H0_H0, -RZ.H0_H0 ;  /* 0xa00000ffab85a230 */ /* 0x000fe20000000900 */
[----:B------:R-:W-:Y:S01]  /*5ff0*/  PRMT R170, R8, 0x7632, R170 ;  /* 0x0000763208aa7816 */ /* 0x000fe200000000aa */
[----:B------:R3:W4:Y:S01]  /*6000*/  MUFU.EX2 R89, R4 ;  /* 0x0000000400597308 */ /* 0x0007220000000800 */
[----:B------:R-:W-:-:S02]  /*6010*/  PRMT R19, R33, 0x5410, R0 ;  /* 0x0000541021137816 */ /* 0x000fc40000000000 */
[----:B------:R-:W-:Y:S01]  /*6020*/  LOP3.LUT R0, R13, 0xff, RZ, 0xc0, !PT ;  /* 0x000000ff0d007812 */ /* 0x000fe200078ec0ff */
[----:B------:R-:W-:Y:S01]  /*6030*/  @!P4 HADD2 R135, -R170.H0_H0, -RZ.H0_H0 ;  /* 0xa00000ffaa87c230 */ /* 0x000fe20000000900 */
[----:B-1----:R-:W-:Y:S02]  /*6040*/  FMNMX.FTZ R71, R71, R9, !PT ;  /* 0x0000000947477209 */ /* 0x002fe40007810000 */
[----:B------:R-:W-:Y:S02]  /*6050*/  PRMT R245, R171, 0x5410, R170 ;  /* 0x00005410abf57816 */ /* 0x000fe400000000aa */
[----:B------:R-:W-:Y:S01]  /*6060*/  @!P2 PRMT R171, R133, 0x5410, RZ ;  /* 0x0000541085aba816 */ /* 0x000fe200000000ff */
[----:B------:R-:W1:Y:S01]  /*6070*/  SHFL.BFLY PT, R8, R71, 0x1, 0x1f ;  /* 0x0c201f0047087f89 */ /* 0x000e6200000e0000 */
[----:B------:R-:W-:Y:S01]  /*6080*/  ISETP.GE.U32.AND P2, PT, R237, R0, PT ;  /* 0x00000000ed00720c */ /* 0x000fe20003f46070 */
[----:B------:R-:W-:Y:S01]  /*6090*/  IMAD.MOV.U32 R133, RZ, RZ, R204 ;  /* 0x000000ffff857224 */ /* 0x000fe200078e00cc */
[----:B------:R-:W-:-:S02]  /*60a0*/  LOP3.LUT R0, R13, 0xffff, RZ, 0xc0, !PT ;  /* 0x0000ffff0d007812 */ /* 0x000fc400078ec0ff */
[----:B------:R-:W-:Y:S01]  /*60b0*/  @!P4 PRMT R170, R135, 0x5410, RZ ;  /* 0x0000541087aac816 */ /* 0x000fe200000000ff */
[----:B------:R-:W-:Y:S01]  /*60c0*/  IMAD.MOV.U32 R135, RZ, RZ, R173 ;  /* 0x000000ffff877224 */ /* 0x000fe200078e00ad */
[----:B---3--:R-:W-:Y:S02]  /*60d0*/  LOP3.LUT R4, R34, 0xff, RZ, 0xc0, !PT ;  /* 0x000000ff22047812 */ /* 0x008fe400078ec0ff */
[----:B------:R-:W-:Y:S02]  /*60e0*/  SHF.R.U32.HI R0, RZ, 0x8, R0 ;  /* 0x00000008ff007819 */ /* 0x000fe40000011600 */
[----:B------:R-:W-:Y:S02]  /*60f0*/  PRMT R24, R4, 0x5410, R36 ;  /* 0x0000541004187816 */ /* 0x000fe40000000024 */
[----:B------:R-:W-:Y:S02]  /*6100*/  LOP3.LUT R0, R0, 0xffff, RZ, 0xc0, !PT ;  /* 0x0000ffff00007812 */ /* 0x000fe400078ec0ff */
[----:B----4-:R-:W-:-:S02]  /*6110*/  F2FP.PACK_AB R4, R89, R91 ;  /* 0x0000005b5904723e */ /* 0x010fc400000000ff */
[----:B------:R-:W-:Y:S02]  /*6120*/  ISETP.GE.U32.AND P4, PT, R237, R0, PT ;  /* 0x00000000ed00720c */ /* 0x000fe40003f86070 */
[C---:B------:R-:W-:Y:S02]  /*6130*/  PRMT R169, R4.reuse, 0x7610, R169 ;  /* 0x0000761004a97816 */ /* 0x040fe400000000a9 */
[----:B------:R-:W-:Y:S02]  /*6140*/  SHF.R.U32.HI R0, RZ, 0x8, R40 ;  /* 0x00000008ff007819 */ /* 0x000fe40000011628 */
[----:B------:R-:W-:Y:S01]  /*6150*/  PRMT R168, R4, 0x7632, R168 ;  /* 0x0000763204a87816 */ /* 0x000fe200000000a8 */
[----:B------:R-:W-:Y:S01]  /*6160*/  @!P2 HADD2 R138, -R169.H0_H0, -RZ.H0_H0 ;  /* 0xa00000ffa98aa230 */ /* 0x000fe20000000900 */
[----:B------:R-:W-:Y:S02]  /*6170*/  PRMT R20, R41, 0x5410, R0 ;  /* 0x0000541029147816 */ /* 0x000fe40000000000 */
[----:B------:R-:W-:-:S02]  /*6180*/  LOP3.LUT R7, R42, 0xff, RZ, 0xc0, !PT ;  /* 0x000000ff2a077812 */ /* 0x000fc400078ec0ff */
[----:B------:R-:W-:Y:S01]  /*6190*/  SHF.R.U32.HI R0, RZ, 0x18, R13 ;  /* 0x00000018ff007819 */ /* 0x000fe2000001160d */
[----:B------:R-:W-:Y:S01]  /*61a0*/  @!P4 HADD2 R139, -R168.H0_H0, -RZ.H0_H0 ;  /* 0xa00000ffa88bc230 */ /* 0x000fe20000000900 */
[----:B------:R-:W-:Y:S02]  /*61b0*/  PRMT R36, R169, 0x5410, R168 ;  /* 0x00005410a9247816 */ /* 0x000fe400000000a8 */
[----:B------:R-:W-:Y:S02]  /*61c0*/  @!P2 PRMT R169, R138, 0x5410, RZ ;  /* 0x000054108aa9a816 */ /* 0x000fe400000000ff */
[----:B------:R-:W-:Y:S01]  /*61d0*/  PRMT R23, R7, 0x5410, R43 ;  /* 0x0000541007177816 */ /* 0x000fe2000000002b */
[----:B------:R-:W-:Y:S01]  /*61e0*/  FFMA.FTZ R7, R121, c[0x0][0x23c], -R3 ;  /* 0x00008f0079077a23 */ /* 0x000fe20000010803 */
[----:B------:R-:W-:Y:S02]  /*61f0*/  ISETP.GE.U32.AND P2, PT, R237, R0, PT ;  /* 0x00000000ed00720c */ /* 0x000fe40003f46070 */
[----:B-1----:R-:W-:Y:S01]  /*6200*/  FMNMX.FTZ R71, R71, R8, !PT ;  /* 0x0000000847477209 */ /* 0x002fe20007810000 */
[----:B------:R1:W-:Y:S01]  /*6210*/  MUFU.EX2 R85, R7 ;  /* 0x0000000700557308 */ /* 0x0003e20000000800 */
[----:B------:R-:W-:-:S02]  /*6220*/  LOP3.LUT R0, R32, 0xff, RZ, 0xc0, !PT ;  /* 0x000000ff20007812 */ /* 0x000fc400078ec0ff */
[----:B------:R-:W-:Y:S01]  /*6230*/  SHF.R.U32.HI R9, RZ, 0x10, R12 ;  /* 0x00000010ff097819 */ /* 0x000fe2000001160c */
[----:B------:R-:W-:Y:S01]  /*6240*/  FMUL.FTZ R8, R71, c[0x0][0x23c] ;  /* 0x00008f0047087a20 */ /* 0x000fe20000410000 */
[----:B------:R-:W-:Y:S02]  /*6250*/  SHF.R.U32.HI R4, RZ, 0x8, R31 ;  /* 0x00000008ff047819 */ /* 0x000fe4000001161f */
[----:B------:R-:W-:Y:S01]  /*6260*/  LOP3.LUT R57, R11, UR8, R46, 0x96, !PT ;  /* 0x000000080b397c12 */ /* 0x000fe2000f8e962e */
[----:B------:R-:W-:Y:S01]  /*6270*/  FFMA.FTZ R11, R120, c[0x0][0x23c], -R3 ;  /* 0x00008f00780b7a23 */ /* 0x000fe20000010803 */
[----:B------:R-:W-:Y:S01]  /*6280*/  PRMT R25, R0, 0x5410, R35 ;  /* 0x0000541000197816 */ /* 0x000fe20000000023 */
[----:B------:R-:W-:Y:S01]  /*6290*/  IMAD.SHL.U32 R173, R6, 0x2, RZ ;  /* 0x0000000206ad7824 */ /* 0x000fe200078e00ff */
[----:B------:R-:W-:Y:S01]  /*62a0*/  PRMT R21, R37, 0x5410, R4 ;  /* 0x0000541025157816 */ /* 0x000fe20000000004 */
[----:B------:R3:W-:Y:S01]  /*62b0*/  MUFU.EX2 R92, R11 ;  /* 0x0000000b005c7308 */ /* 0x0007e20000000800 */
[----:B------:R-:W-:Y:S01]  /*62c0*/  @!P4 PRMT R168, R139, 0x5410, RZ ;  /* 0x000054108ba8c816 */ /* 0x000fe200000000ff */
[----:B------:R-:W-:Y:S01]  /*62d0*/  IMAD.MOV.U32 R121, RZ, RZ, R38 ;  /* 0x000000ffff797224 */ /* 0x000fe200078e0026 */
[----:B------:R-:W-:Y:S01]  /*62e0*/  LOP3.LUT R0, R12, 0xffff, RZ, 0xc0, !PT ;  /* 0x0000ffff0c007812 */ /* 0x000fe200078ec0ff */
[----:B-1----:R-:W-:Y:S01]  /*62f0*/  FFMA.FTZ R7, R122, c[0x0][0x23c], -R3 ;  /* 0x00008f007a077a23 */ /* 0x002fe20000010803 */
[----:B------:R-:W-:Y:S01]  /*6300*/  SHF.R.U32.HI R4, RZ, 0x10, R13 ;  /* 0x00000010ff047819 */ /* 0x000fe2000001160d */
[----:B------:R-:W-:Y:S01]  /*6310*/  IMAD.MOV.U32 R120, RZ, RZ, R242 ;  /* 0x000000ffff787224 */ /* 0x000fe200078e00f2 */
[----:B------:R-:W-:Y:S01]  /*6320*/  FSETP.NEU.FTZ.AND P4, PT, R71, -INF , PT ;  /* 0xff8000004700780b */ /* 0x000fe20003f9d000 */
[----:B------:R1:W-:Y:S01]  /*6330*/  MUFU.EX2 R86, R7 ;  /* 0x0000000700567308 */ /* 0x0003e20000000800 */
[----:B------:R-:W-:Y:S01]  /*6340*/  LOP3.LUT R13, R12, 0xff, RZ, 0xc0, !PT ;  /* 0x000000ff0c0d7812 */ /* 0x000fe200078ec0ff */
[----:B------:R-:W-:Y:S01]  /*6350*/  IMAD.MOV.U32 R122, RZ, RZ, R241 ;  /* 0x000000ffff7a7224 */ /* 0x000fe200078e00f1 */
[----:B------:R-:W-:-:S02]  /*6360*/  LOP3.LUT R10, R4, 0xff, RZ, 0xc0, !PT ;  /* 0x000000ff040a7812 */ /* 0x000fc400078ec0ff */
[----:B------:R-:W-:Y:S02]  /*6370*/  SHF.R.U32.HI R12, RZ, 0x18, R12 ;  /* 0x00000018ff0c7819 */ /* 0x000fe4000001160c */
[----:B------:R-:W-:Y:S02]  /*6380*/  LOP3.LUT R4, R9, 0xff, RZ, 0xc0, !PT ;  /* 0x000000ff09047812 */ /* 0x000fe400078ec0ff */
[----:B------:R-:W-:Y:S02]  /*6390*/  SHF.R.U32.HI R9, RZ, 0x10, R16 ;  /* 0x00000010ff097819 */ /* 0x000fe40000011610 */
[----:B------:R-:W-:Y:S02]  /*63a0*/  PRMT R12, R4, 0x5410, R12 ;  /* 0x00005410040c7816 */ /* 0x000fe4000000000c */
[----:B------:R-:W-:Y:S02]  /*63b0*/  LOP3.LUT R4, R16, 0xffff, RZ, 0xc0, !PT ;  /* 0x0000ffff10047812 */ /* 0x000fe400078ec0ff */
[----:B---3--:R-:W-:-:S02]  /*63c0*/  SHF.R.U32.HI R11, RZ, 0x18, R16 ;  /* 0x00000018ff0b7819 */ /* 0x008fc40000011610 */
[----:B-1----:R-:W-:Y:S02]  /*63d0*/  SHF.R.U32.HI R7, RZ, 0x8, R0 ;  /* 0x00000008ff077819 */ /* 0x002fe40000011600 */
[----:B------:R-:W-:Y:S02]  /*63e0*/  FSEL R0, R8, RZ, P4 ;  /* 0x000000ff08007208 */ /* 0x000fe40002000000 */
[----:B------:R-:W-:Y:S02]  /*63f0*/  PRMT R13, R13, 0x5410, R7 ;  /* 0x000054100d0d7816 */ /* 0x000fe40000000007 */
[----:B------:R-:W-:Y:S01]  /*6400*/  ISETP.GE.U32.AND P4, PT, R237, R10, PT ;  /* 0x0000000aed00720c */ /* 0x000fe20003f86070 */
[--C-:B------:R-:W-:Y:S01]  /*6410*/  FFMA.FTZ R7, R124, c[0x0][0x23c], -R0.reuse ;  /* 0x00008f007c077a23 */ /* 0x100fe20000010800 */
[----:B------:R-:W-:Y:S01]  /*6420*/  LOP3.LUT R10, R16, 0xff, RZ, 0xc0, !PT ;  /* 0x000000ff100a7812 */ /* 0x000fe200078ec0ff */
[----:B------:R-:W-:Y:S01]  /*6430*/  FFMA.FTZ R8, R125, c[0x0][0x23c], -R0 ;  /* 0x00008f007d087a23 */ /* 0x000fe20000010800 */
[----:B------:R-:W-:Y:S01]  /*6440*/  LOP3.LUT R9, R9, 0xff, RZ, 0xc0, !PT ;  /* 0x000000ff09097812 */ /* 0x000fe200078ec0ff */
[----:B------:R1:W-:Y:S01]  /*6450*/  MUFU.EX2 R78, R7 ;  /* 0x00000007004e7308 */ /* 0x0003e20000000800 */
[----:B------:R-:W-:-:S02]  /*6460*/  IMAD.MOV.U32 R125, RZ, RZ, R72 ;  /* 0x000000ffff7d7224 */ /* 0x000fc400078e0048 */
[----:B------:R-:W-:Y:S01]  /*6470*/  IMAD.MOV.U32 R72, RZ, RZ, R77 ;  /* 0x000000ffff487224 */ /* 0x000fe200078e004d */
[----:B------:R-:W-:Y:S01]  /*6480*/  PRMT R11, R9, 0x5410, R11 ;  /* 0x00005410090b7816 */ /* 0x000fe2000000000b */
[----:B------:R-:W-:Y:S02]  /*6490*/  FFMA.FTZ R9, R119, c[0x0][0x23c], -R0 ;  /* 0x00008f0077097a23 */ /* 0x000fe40000010800 */
[----:B------:R-:W-:Y:S01]  /*64a0*/  IMAD.MOV.U32 R124, RZ, RZ, R100 ;  /* 0x000000ffff7c7224 */ /* 0x000fe200078e0064 */
[----:B------:R3:W4:Y:S01]  /*64b0*/  MUFU.EX2 R77, R8 ;  /* 0x00000008004d7308 */ /* 0x0007220000000800 */
[----:B------:R-:W-:Y:S01]  /*64c0*/  IMAD.MOV.U32 R119, RZ, RZ, R243 ;  /* 0x000000ffff777224 */ /* 0x000fe200078e00f3 */
[----:B-1----:R-:W-:-:S06]  /*64d0*/  SHF.R.U32.HI R7, RZ, 0x8, R4 ;  /* 0x00000008ff077819 */ /* 0x002fcc0000011604 */
[----:B------:R1:W-:Y:S01]  /*64e0*/  MUFU.EX2 R29, R9 ;  /* 0x00000009001d7308 */ /* 0x0003e20000000800 */
[----:B------:R-:W-:Y:S02]  /*64f0*/  LOP3.LUT R4, R14, 0xffff, RZ, 0xc0, !PT ;  /* 0x0000ffff0e047812 */ /* 0x000fe400078ec0ff */
[----:B------:R-:W-:Y:S02]  /*6500*/  PRMT R15, R10, 0x5410, R7 ;  /* 0x000054100a0f7816 */ /* 0x000fe40000000007 */
[----:B------:R-:W-:Y:S01]  /*6510*/  SHF.R.U32.HI R7, RZ, 0x8, R4 ;  /* 0x00000008ff077819 */ /* 0x000fe20000011604 */
[----:B---3--:R-:W-:Y:S01]  /*6520*/  FFMA.FTZ R8, R118, c[0x0][0x23c], -R0 ;  /* 0x00008f0076087a23 */ /* 0x008fe20000010800 */
[--C-:B------:R-:W-:Y:S01]  /*6530*/  SHF.R.U32.HI R4, RZ, 0x10, R14.reuse ;  /* 0x00000010ff047819 */ /* 0x100fe2000001160e */
[----:B------:R-:W-:Y:S01]  /*6540*/  IMAD.MOV.U32 R118, RZ, RZ, R101 ;  /* 0x000000ffff767224 */ /* 0x000fe200078e0065 */
[----:B------:R-:W-:Y:S01]  /*6550*/  LOP3.LUT R10, R14, 0xff, RZ, 0xc0, !PT ;  /* 0x000000ff0e0a7812 */ /* 0x000fe200078ec0ff */
[----:B------:R3:W5:Y:S03]  /*6560*/  MUFU.EX2 R31, R8 ;  /* 0x00000008001f7308 */ /* 0x0007660000000800 */
[----:B------:R-:W-:Y:S01]  /*6570*/  PRMT R16, R10, 0x5410, R7 ;  /* 0x000054100a107816 */ /* 0x000fe20000000007 */
[----:B------:R-:W-:Y:S01]  /*6580*/  HSET2.LE.AND R7, R18, R111, PT ;  /* 0x0000006f12077233 */ /* 0x000fe20003803000 */
[----:B-1----:R-:W-:Y:S01]  /*6590*/  FFMA.FTZ R9, R126, c[0x0][0x23c], -R3 ;  /* 0x00008f007e097a23 */ /* 0x002fe20000010803 */
[----:B------:R-:W-:Y:S01]  /*65a0*/  SHF.R.U32.HI R10, RZ, 0x18, R14 ;  /* 0x00000018ff0a7819 */ /* 0x000fe2000001160e */
[----:B------:R-:W-:-:S02]  /*65b0*/  IMAD.MOV.U32 R126, RZ, RZ, R233 ;  /* 0x000000ffff7e7224 */ /* 0x000fc400078e00e9 */
[----:B------:R1:W1:Y:S01]  /*65c0*/  MUFU.EX2 R233, R9 ;  /* 0x0000000900e97308 */ /* 0x0002620000000800 */
[----:B------:R-:W-:Y:S02]  /*65d0*/  LOP3.LUT R44, R7, R155, RZ, 0xc0, !PT ;  /* 0x0000009b072c7212 */ /* 0x000fe400078ec0ff */
[----:B----4-:R-:W-:Y:S02]  /*65e0*/  F2FP.PACK_AB R7, R77, R78 ;  /* 0x0000004e4d07723e */ /* 0x010fe400000000ff */
[----:B---3--:R-:W-:Y:S01]  /*65f0*/  LOP3.LUT R8, R4, 0xff, RZ, 0xc0, !PT ;  /* 0x000000ff04087812 */ /* 0x008fe200078ec0ff */
[--C-:B------:R-:W-:Y:S01]  /*6600*/  HSET2.LE.AND R4, R17, R111.reuse, PT ;  /* 0x0000006f11047233 */ /* 0x100fe20003803000 */
[C---:B------:R-:W-:Y:S02]  /*6610*/  PRMT R165, R7.reuse, 0x7610, R165 ;  /* 0x0000761007a57816 */ /* 0x040fe400000000a5 */
[----:B------:R-:W-:Y:S02]  /*6620*/  PRMT R14, R8, 0x5410, R10 ;  /* 0x00005410080e7816 */ /* 0x000fe4000000000a */
[----:B------:R-:W-:Y:S01]  /*6630*/  LOP3.LUT R45, R4, R154, RZ, 0xc0, !PT ;  /* 0x0000009a042d7212 */ /* 0x000fe200078ec0ff */
[--C-:B------:R-:W-:Y:S01]  /*6640*/  HSET2.LE.AND R4, R27, R111.reuse, PT ;  /* 0x0000006f1b047233 */ /* 0x100fe20003803000 */
[----:B------:R-:W-:Y:S01]  /*6650*/  F2FP.PACK_AB R8, R86, R85 ;  /* 0x000000555608723e */ /* 0x000fe200000000ff */
[--C-:B-1----:R-:W-:Y:S01]  /*6660*/  HSET2.LE.AND R9, R28, R111.reuse, PT ;  /* 0x0000006f1c097233 */ /* 0x102fe20003803000 */
[----:B------:R-:W-:Y:S01]  /*6670*/  PRMT R164, R7, 0x7632, R164 ;  /* 0x0000763207a47816 */ /* 0x000fe200000000a4 */
[--C-:B------:R-:W-:Y:S01]  /*6680*/  HSET2.LE.AND R7, R12, R111.reuse, PT ;  /* 0x0000006f0c077233 */ /* 0x100fe20003803000 */
[----:B------:R-:W-:Y:S01]  /*6690*/  LOP3.LUT R46, R4, R153, RZ, 0xc0, !PT ;  /* 0x00000099042e7212 */ /* 0x000fe200078ec0ff */
[----:B------:R-:W-:Y:S01]  /*66a0*/  FFMA.FTZ R4, R131, c[0x0][0x23c], -R3 ;  /* 0x00008f0083047a23 */ /* 0x000fe20000010803 */
[C---:B------:R-:W-:Y:S01]  /*66b0*/  PRMT R167, R8.reuse, 0x7610, R167 ;  /* 0x0000761008a77816 */ /* 0x040fe200000000a7 */
[----:B------:R-:W-:Y:S01]  /*66c0*/  IMAD.MOV.U32 R131, RZ, RZ, R72 ;  /* 0x000000ffff837224 */ /* 0x000fe200078e0048 */
[----:B------:R-:W-:Y:S01]  /*66d0*/  PRMT R166, R8, 0x7632, R166 ;  /* 0x0000763208a67816 */ /* 0x000fe200000000a6 */
[--C-:B------:R-:W-:Y:S01]  /*66e0*/  HSET2.LE.AND R8, R13, R111.reuse, PT ;  /* 0x0000006f0d087233 */ /* 0x100fe20003803000 */
[----:B------:R1:W-:Y:S01]  /*66f0*/  MUFU.EX2 R27, R4 ;  /* 0x00000004001b7308 */ /* 0x0003e20000000800 */
[----:B------:R-:W-:Y:S01]  /*6700*/  LOP3.LUT R41, R7, R74, RZ, 0xc0, !PT ;  /* 0x0000004a07297212 */ /* 0x000fe200078ec0ff */
[--C-:B------:R-:W-:Y:S01]  /*6710*/  HSET2.LE.AND R7, R24, R111.reuse, PT ;  /* 0x0000006f18077233 */ /* 0x100fe20003803000 */
[----:B------:R-:W-:Y:S01]  /*6720*/  LOP3.LUT R47, R9, R152, RZ, 0xc0, !PT ;  /* 0x00000098092f7212 */ /* 0x000fe200078ec0ff */
[----:B------:R-:W-:Y:S01]  /*6730*/  FFMA.FTZ R9, R134, c[0x0][0x23c], -R3 ;  /* 0x00008f0086097a23 */ /* 0x000fe20000010803 */
[----:B------:R-:W-:Y:S01]  /*6740*/  LOP3.LUT R40, R8, R75, RZ, 0xc0, !PT ;  /* 0x0000004b08287212 */ /* 0x000fe200078ec0ff */
[----:B------:R-:W-:Y:S01]  /*6750*/  FFMA.FTZ R8, R130, c[0x0][0x23c], -R0 ;  /* 0x00008f0082087a23 */ /* 0x000fe20000010800 */
[----:B------:R-:W-:Y:S01]  /*6760*/  LOP3.LUT R43, R7, R60, RZ, 0xc0, !PT ;  /* 0x0000003c072b7212 */ /* 0x000fe200078ec0ff */
[----:B------:R-:W-:Y:S01]  /*6770*/  IMAD.MOV.U32 R130, RZ, RZ, R84 ;  /* 0x000000ffff827224 */ /* 0x000fe200078e0054 */
[----:B------:R-:W-:Y:S01]  /*6780*/  PRMT R7, R167, 0x5410, R166 ;  /* 0x00005410a7077816 */ /* 0x000fe200000000a6 */
[----:B------:R3:W-:Y:S01]  /*6790*/  MUFU.EX2 R84, R8 ;  /* 0x0000000800547308 */ /* 0x0007e20000000800 */
[----:B------:R-:W-:Y:S01]  /*67a0*/  IMAD.MOV.U32 R134, RZ, RZ, R82 ;  /* 0x000000ffff867224 */ /* 0x000fe200078e0052 */
[----:B-----5:R-:W-:Y:S01]  /*67b0*/  F2FP.PACK_AB R10, R29, R31 ;  /* 0x0000001f1d0a723e */ /* 0x020fe200000000ff */
[----:B------:R-:W-:Y:S01]  /*67c0*/  IMAD.MOV.U32 R28, RZ, RZ, R73 ;  /* 0x000000ffff1c7224 */ /* 0x000fe200078e0049 */
[----:B------:R-:W-:Y:S01]  /*67d0*/  @!P0 HADD2 R195, -R167.H0_H0, -RZ.H0_H0 ;  /* 0xa00000ffa7c38230 */ /* 0x000fe20000000900 */
[----:B------:R-:W-:Y:S01]  /*67e0*/  LDSM.16.MT88.4 R72, [R173+0x6800] ;  /* 0x00680000ad48783b */ /* 0x000fe20000004200 */
[----:B-1----:R-:W-:Y:S01]  /*67f0*/  HSET2.LE.AND R4, R19, R111, PT ;  /* 0x0000006f13047233 */ /* 0x002fe20003803000 */
[----:B------:R-:W-:-:S04]  /*6800*/  PRMT R161, R10, 0x7610, R161 ;  /* 0x000076100aa17816 */ /* 0x000fc800000000a1 */
[----:B------:R-:W-:Y:S01]  /*6810*/  LOP3.LUT R42, R4, R61, RZ, 0xc0, !PT ;  /* 0x0000003d042a7212 */ /* 0x000fe200078ec0ff */
[----:B------:R-:W-:Y:S01]  /*6820*/  @!P4 HADD2 R148, -R161.H0_H0, -RZ.H0_H0 ;  /* 0xa00000ffa194c230 */ /* 0x000fe20000000900 */
[----:B------:R-:W-:Y:S01]  /*6830*/  F2FP.PACK_AB R4, R233, R92 ;  /* 0x0000005ce904723e */ /* 0x000fe200000000ff */
[----:B---3--:R-:W-:-:S03]  /*6840*/  FFMA.FTZ R8, R132, c[0x0][0x23c], -R0 ;  /* 0x00008f0084087a23 */ /* 0x008fc60000010800 */
[C---:B------:R-:W-:Y:S01]  /*6850*/  PRMT R163, R4.reuse, 0x7610, R163 ;  /* 0x0000761004a37816 */ /* 0x040fe200000000a3 */
[----:B------:R1:W-:Y:S01]  /*6860*/  MUFU.EX2 R61, R9 ;  /* 0x00000009003d7308 */ /* 0x0003e20000000800 */
[----:B------:R-:W-:Y:S01]  /*6870*/  PRMT R162, R4, 0x7632, R162 ;  /* 0x0000763204a27816 */ /* 0x000fe200000000a2 */
[--C-:B------:R-:W-:Y:S01]  /*6880*/  HSET2.LE.AND R4, R20, R111.reuse, PT ;  /* 0x0000006f14047233 */ /* 0x100fe20003803000 */
[----:B------:R-:W-:Y:S02]  /*6890*/  IMAD.MOV.U32 R132, RZ, RZ, R83 ;  /* 0x000000ffff847224 */ /* 0x000fe400078e0053 */
[----:B------:R-:W3:Y:S02]  /*68a0*/  LDSM.16.MT88.4 R80, [R173+0x6000] ;  /* 0x00600000ad50783b */ /* 0x000ee40000004200 */
[----:B------:R-:W-:Y:S01]  /*68b0*/  LOP3.LUT R38, R4, R7, RZ, 0xc0, !PT ;  /* 0x0000000704267212 */ /* 0x000fe200078ec0ff */
[----:B------:R-:W4:Y:S01]  /*68c0*/  MUFU.EX2 R228, R8 ;  /* 0x0000000800e47308 */ /* 0x000f220000000800 */
[----:B------:R-:W-:-:S02]  /*68d0*/  HSET2.LE.AND R7, R23, R111, PT ;  /* 0x0000006f17077233 */ /* 0x000fc40003803000 */
[----:B------:R-:W-:Y:S01]  /*68e0*/  HSET2.LE.AND R4, R21, R111, PT ;  /* 0x0000006f15047233 */ /* 0x000fe20003803000 */
[----:B-1----:R-:W-:-:S04]  /*68f0*/  PRMT R9, R165, 0x5410, R164 ;  /* 0x00005410a5097816 */ /* 0x002fc800000000a4 */
[----:B------:R-:W-:Y:S02]  /*6900*/  LOP3.LUT R39, R7, R9, RZ, 0xc0, !PT ;  /* 0x0000000907277212 */ /* 0x000fe400078ec0ff */
[----:B------:R-:W-:-:S04]  /*6910*/  PRMT R7, R163, 0x5410, R162 ;  /* 0x00005410a3077816 */ /* 0x000fc800000000a2 */
[----:B------:R-:W-:Y:S01]  /*6920*/  LOP3.LUT R34, R4, R7, RZ, 0xc0, !PT ;  /* 0x0000000704227212 */ /* 0x000fe200078ec0ff */
[----:B------:R-:W-:Y:S01]  /*6930*/  FFMA.FTZ R7, R136, c[0x0][0x23c], -R0 ;  /* 0x00008f0088077a23 */ /* 0x000fe20000010800 */
[----:B----4-:R-:W-:-:S03]  /*6940*/  F2FP.PACK_AB R6, R228, R84 ;  /* 0x00000054e406723e */ /* 0x010fc600000000ff */
[----:B------:R1:W-:Y:S01]  /*6950*/  MUFU.EX2 R24, R7 ;  /* 0x0000000700187308 */ /* 0x0003e20000000800 */
[C---:B------:R-:W-:Y:S02]  /*6960*/  PRMT R160, R6.reuse, 0x7610, R160 ;  /* 0x0000761006a07816 */ /* 0x040fe400000000a0 */
[----:B------:R-:W-:Y:S01]  /*6970*/  PRMT R159, R6, 0x7632, R159 ;  /* 0x00007632069f7816 */ /* 0x000fe2000000009f */
[--C-:B------:R-:W-:Y:S01]  /*6980*/  HSET2.LE.AND R4, R25, R111.reuse, PT ;  /* 0x0000006f19047233 */ /* 0x100fe20003803000 */
[----:B------:R-:W-:Y:S01]  /*6990*/  PRMT R158, R10, 0x7632, R158 ;  /* 0x000076320a9e7816 */ /* 0x000fe2000000009e */
[----:B------:R-:W-:Y:S01]  /*69a0*/  HSET2.LE.AND R6, R11, R111, PT ;  /* 0x0000006f0b067233 */ /* 0x000fe20003803000 */
[----:B-1----:R-:W-:-:S04]  /*69b0*/  FFMA.FTZ R7, R137, c[0x0][0x23c], -R0 ;  /* 0x00008f0089077a23 */ /* 0x002fc80000010800 */
[----:B------:R1:W4:Y:S01]  /*69c0*/  MUFU.EX2 R60, R7 ;  /* 0x00000007003c7308 */ /* 0x0003220000000800 */
[----:B------:R-:W-:Y:S01]  /*69d0*/  HSET2.LE.AND R8, R15, R111, PT ;  /* 0x0000006f0f087233 */ /* 0x000fe20003803000 */
[----:B-1----:R-:W-:-:S04]  /*69e0*/  PRMT R7, R160, 0x5410, R159 ;  /* 0x00005410a0077816 */ /* 0x002fc8000000009f */
[----:B------:R-:W-:Y:S02]  /*69f0*/  LOP3.LUT R35, R4, R7, RZ, 0xc0, !PT ;  /* 0x0000000704237212 */ /* 0x000fe400078ec0ff */
[----:B------:R-:W-:-:S04]  /*6a00*/  PRMT R4, R161, 0x5410, R158 ;  /* 0x00005410a1047816 */ /* 0x000fc8000000009e */
[----:B------:R-:W-:Y:S02]  /*6a10*/  LOP3.LUT R37, R6, R4, RZ, 0xc0, !PT ;  /* 0x0000000406257212 */ /* 0x000fe400078ec0ff */
[----:B------:R-:W-:Y:S02]  /*6a20*/  F2FP.PACK_AB R4, R61, R27 ;  /* 0x0000001b3d04723e */ /* 0x000fe400000000ff */
[----:B------:R-:W-:Y:S02]  /*6a30*/  LOP3.LUT R36, R8, R36, RZ, 0xc0, !PT ;  /* 0x0000002408247212 */ /* 0x000fe400078ec0ff */
[C---:B------:R-:W-:Y:S02]  /*6a40*/  PRMT R157, R4.reuse, 0x7610, R157 ;  /* 0x00007610049d7816 */ /* 0x040fe4000000009d */
[----:B------:R-:W-:Y:S02]  /*6a50*/  PRMT R156, R4, 0x7632, R156 ;  /* 0x00007632049c7816 */ /* 0x000fe4000000009c */
[----:B----4-:R-:W-:Y:S01]  /*6a60*/  F2FP.PACK_AB R4, R60, R24 ;  /* 0x000000183c04723e */ /* 0x010fe200000000ff */
[----:B---3--:R-:W-:Y:S03]  /*6a70*/  HMMA.16816.F32 R8, R36, R80, RZ ;  /* 0x000000502408723c */ /* 0x008fe600000018ff */
[----:B------:R-:W-:-:S02]  /*6a80*/  PRMT R155, R4, 0x7610, R155 ;  /* 0x00007610049b7816 */ /* 0x000fc4000000009b */
[----:B------:R-:W-:Y:S01]  /*6a90*/  PRMT R154, R4, 0x7632, R154 ;  /* 0x00007632049a7816 */ /* 0x000fe2000000009a */
[--C-:B------:R-:W-:Y:S02]  /*6aa0*/  HSET2.LE.AND R4, R14, R111.reuse, PT ;  /* 0x0000006f0e047233 */ /* 0x100fe40003803000 */
[----:B------:R-:W-:Y:S01]  /*6ab0*/  HMMA.16816.F32 R12, R44, R80, RZ ;  /* 0x000000502c0c723c */ /* 0x000fe200000018ff */
[----:B------:R1:W3:Y:S01]  /*6ac0*/  LDL.LU.S16 R80, [R1+0x4] ;  /* 0x0000040001507983 */ /* 0x0002e20000300600 */
[----:B------:R-:W-:Y:S01]  /*6ad0*/  HSET2.LE.AND R6, R16, R111, PT ;  /* 0x0000006f10067233 */ /* 0x000fe20003803000 */
[----:B------:R-:W-:Y:S02]  /*6ae0*/  PRMT R7, R157, 0x5410, R156 ;  /* 0x000054109d077816 */ /* 0x000fe4000000009c */
[----:B------:R-:W-:Y:S01]  /*6af0*/  @!P4 PRMT R161, R148, 0x5410, RZ ;  /* 0x0000541094a1c816 */ /* 0x000fe200000000ff */
[----:B------:R-:W-:Y:S01]  /*6b00*/  @!P2 HADD2 R150, -R158.H0_H0, -RZ.H0_H0 ;  /* 0xa00000ff9e96a230 */ /* 0x000fe20000000900 */
[----:B------:R-:W-:Y:S01]  /*6b10*/  LOP3.LUT R32, R6, R7, RZ, 0xc0, !PT ;  /* 0x0000000706207212 */ /* 0x000fe200078ec0ff */
[----:B------:R-:W-:Y:S01]  /*6b20*/  @!P3 HADD2 R197, -R165.H0_H0, -RZ.H0_H0 ;  /* 0xa00000ffa5c5b230 */ /* 0x000fe20000000900 */
[----:B------:R-:W-:Y:S01]  /*6b30*/  PRMT R6, R155, 0x5410, R154 ;  /* 0x000054109b067816 */ /* 0x000fe2000000009a */
[----:B------:R-:W-:Y:S01]  /*6b40*/  @!P5 HADD2 R176, -R164.H0_H0, -RZ.H0_H0 ;  /* 0xa00000ffa4b0d230 */ /* 0x000fe20000000900 */
[----:B------:R-:W-:Y:S01]  /*6b50*/  @!P0 PRMT R167, R195, 0x5410, RZ ;  /* 0x00005410c3a78816 */ /* 0x000fe200000000ff */
[----:B------:R1:W4:Y:S01]  /*6b60*/  LDL.LU.S16 R81, [R1+0xc] ;  /* 0x00000c0001517983 */ /* 0x0003220000300600 */
[----:B------:R-:W-:-:S02]  /*6b70*/  LOP3.LUT R33, R4, R6, RZ, 0xc0, !PT ;  /* 0x0000000604217212 */ /* 0x000fc400078ec0ff */
[----:B------:R-:W-:-:S04]  /*6b80*/  SHF.R.U32.HI R4, RZ, 0x8, R63 ;  /* 0x00000008ff047819 */ /* 0x000fc8000001163f */
[----:B------:R-:W-:-:S04]  /*6b90*/  LOP3.LUT R4, R4, 0xffff, RZ, 0xc0, !PT ;  /* 0x0000ffff04047812 */ /* 0x000fc800078ec0ff */
[----:B------:R-:W-:Y:S02]  /*6ba0*/  ISETP.GE.U32.AND P4, PT, R237, R4, PT ;  /* 0x00000004ed00720c */ /* 0x000fe40003f86070 */
[----:B------:R-:W-:-:S04]  /*6bb0*/  LOP3.LUT R4, R22, 0xffff, RZ, 0xc0, !PT ;  /* 0x0000ffff16047812 */ /* 0x000fc800078ec0ff */
[----:B------:R-:W-:-:S04]  /*6bc0*/  SHF.R.U32.HI R4, RZ, 0x8, R4 ;  /* 0x00000008ff047819 */ /* 0x000fc80000011604 */
[----:B------:R-:W-:Y:S02]  /*6bd0*/  LOP3.LUT R4, R4, 0xffff, RZ, 0xc0, !PT ;  /* 0x0000ffff04047812 */ /* 0x000fe400078ec0ff */
[----:B------:R-:W-:Y:S02]  /*6be0*/  @!P2 PRMT R158, R150, 0x5410, RZ ;  /* 0x00005410969ea816 */ /* 0x000fe400000000ff */
[----:B------:R-:W-:Y:S02]  /*6bf0*/  ISETP.GE.U32.AND P2, PT, R237, R4, PT ;  /* 0x00000004ed00720c */ /* 0x000fe40003f46070 */
[----:B------:R-:W-:Y:S01]  /*6c00*/  LOP3.LUT R4, R22, 0xff, RZ, 0xc0, !PT ;  /* 0x000000ff16047812 */ /* 0x000fe200078ec0ff */
[----:B------:R-:W-:-:S03]  /*6c10*/  @!P4 HADD2 R194, -R166.H0_H0, -RZ.H0_H0 ;  /* 0xa00000ffa6c2c230 */ /* 0x000fc60000000900 */
[----:B------:R-:W-:Y:S02]  /*6c20*/  ISETP.GE.U32.AND P0, PT, R237, R4, PT ;  /* 0x00000004ed00720c */ /* 0x000fe40003f06070 */
[----:B------:R-:W-:-:S04]  /*6c30*/  SHF.R.U32.HI R4, RZ, 0x10, R22 ;  /* 0x00000010ff047819 */ /* 0x000fc80000011616 */
[----:B------:R-:W-:Y:S02]  /*6c40*/  LOP3.LUT R4, R4, 0xff, RZ, 0xc0, !PT ;  /* 0x000000ff04047812 */ /* 0x000fe400078ec0ff */
[----:B------:R-:W-:Y:S02]  /*6c50*/  @!P4 PRMT R166, R194, 0x5410, RZ ;  /* 0x00005410c2a6c816 */ /* 0x000fe400000000ff */
[----:B------:R-:W-:Y:S02]  /*6c60*/  ISETP.GE.U32.AND P4, PT, R237, R4, PT ;  /* 0x00000004ed00720c */ /* 0x000fe40003f86070 */
[----:B------:R-:W-:-:S11]  /*6c70*/  SHF.R.U32.HI R4, RZ, 0x18, R22 ;  /* 0x00000018ff047819 */ /* 0x000fd60000011616 */
[----:B------:R-:W-:-:S05]  /*6c80*/  @!P4 HADD2 R149, -R155.H0_H0, -RZ.H0_H0 ;  /* 0xa00000ff9b95c230 */ /* 0x000fca0000000900 */
[----:B------:R-:W-:Y:S02]  /*6c90*/  @!P4 PRMT R155, R149, 0x5410, RZ ;  /* 0x00005410959bc816 */ /* 0x000fe400000000ff */
[----:B------:R-:W-:Y:S02]  /*6ca0*/  ISETP.GE.U32.AND P4, PT, R237, R4, PT ;  /* 0x00000004ed00720c */ /* 0x000fe40003f86070 */
[----:B------:R-:W-:Y:S02]  /*6cb0*/  LOP3.LUT R4, R76, 0xff, RZ, 0xc0, !PT ;  /* 0x000000ff4c047812 */ /* 0x000fe400078ec0ff */
[----:B------:R-:W-:Y:S02]  /*6cc0*/  @!P3 PRMT R165, R197, 0x5410, RZ ;  /* 0x00005410c5a5b816 */ /* 0x000fe400000000ff */
[----:B------:R-:W-:Y:S02]  /*6cd0*/  ISETP.GE.U32.AND P3, PT, R237, R65, PT ;  /* 0x00000041ed00720c */ /* 0x000fe40003f66070 */
[----:B------:R-:W-:-:S02]  /*6ce0*/  PRMT R100, R4, 0x5410, R79 ;  /* 0x0000541004647816 */ /* 0x000fc4000000004f */
[----:B------:R-:W-:-:S03]  /*6cf0*/  SHF.R.U32.HI R4, RZ, 0x8, R66 ;  /* 0x00000008ff047819 */ /* 0x000fc60000011642 */
[----:B------:R-:W-:Y:S01]  /*6d00*/  @!P4 HADD2 R198, -R154.H0_H0, -RZ.H0_H0 ;  /* 0xa00000ff9ac6c230 */ /* 0x000fe20000000900 */
[----:B------:R-:W-:-:S04]  /*6d10*/  LOP3.LUT R4, R4, 0xffff, RZ, 0xc0, !PT ;  /* 0x0000ffff04047812 */ /* 0x000fc800078ec0ff */
[----:B------:R-:W-:Y:S02]  /*6d20*/  @!P4 PRMT R154, R198, 0x5410, RZ ;  /* 0x00005410c69ac816 */ /* 0x000fe400000000ff */
[----:B------:R-:W-:Y:S01]  /*6d30*/  ISETP.GE.U32.AND P4, PT, R237, R4, PT ;  /* 0x00000004ed00720c */ /* 0x000fe20003f86070 */
[----:B------:R-:W-:Y:S01]  /*6d40*/  IMAD.WIDE.U32 R6, R90, -0x2daee0ad, RZ ;  /* 0xd2511f535a067825 */ /* 0x000fe200078e00ff */
[----:B------:R-:W-:Y:S01]  /*6d50*/  @!P3 HADD2 R199, -R163.H0_H0, -RZ.H0_H0 ;  /* 0xa00000ffa3c7b230 */ /* 0x000fe20000000900 */
[----:B------:R-:W-:Y:S01]  /*6d60*/  LOP3.LUT R4, R88, 0xff, RZ, 0xc0, !PT ;  /* 0x000000ff58047812 */ /* 0x000fe200078ec0ff */
[----:B------:R-:W-:Y:S02]  /*6d70*/  HMMA.16816.F32 R136, R40, R72, R12 ;  /* 0x000000482888723c */ /* 0x000fe4000000180c */
[----:B------:R-:W-:Y:S02]  /*6d80*/  LOP3.LUT R23, R6, 0xffff, RZ, 0xc0, !PT ;  /* 0x0000ffff06177812 */ /* 0x000fe400078ec0ff */
[----:B------:R-:W-:-:S03]  /*6d90*/  @!P3 PRMT R163, R199, 0x5410, RZ ;  /* 0x00005410c7a3b816 */ /* 0x000fc600000000ff */
[----:B------:R-:W-:Y:S01]  /*6da0*/  LOP3.LUT R13, R6, 0xff, RZ, 0xc0, !PT ;  /* 0x000000ff060d7812 */ /* 0x000fe200078ec0ff */
[----:B------:R-:W-:Y:S01]  /*6db0*/  HMMA.16816.F32 R240, R32, R72, R8 ;  /* 0x0000004820f0723c */ /* 0x000fe20000001808 */
[----:B------:R-:W-:Y:S02]  /*6dc0*/  SHF.R.U32.HI R14, RZ, 0x10, R6 ;  /* 0x00000010ff0e7819 */ /* 0x000fe40000011606 */
[----:B------:R-:W-:-:S04]  /*6dd0*/  ISETP.GE.U32.AND P3, PT, R237, R4, PT ;  /* 0x00000004ed00720c */ /* 0x000fc80003f66070 */
[----:B------:R-:W-:Y:S02]  /*6de0*/  LOP3.LUT R10, R7, UR14, R56, 0x96, !PT ;  /* 0x0000000e070a7c12 */ /* 0x000fe4000f8e9638 */
[----:B------:R-:W-:Y:S01]  /*6df0*/  SHF.R.U32.HI R9, RZ, 0x18, R6 ;  /* 0x00000018ff097819 */ /* 0x000fe20000011606 */
[----:B------:R-:W-:Y:S01]  /*6e00*/  IMAD.WIDE.U32 R6, R93, -0x2daee0ad, RZ ;  /* 0xd2511f535d067825 */ /* 0x000fe200078e00ff */
[----:B------:R-:W-:Y:S01]  /*6e10*/  SHF.R.U32.HI R4, RZ, 0x10, R30 ;  /* 0x00000010ff047819 */ /* 0x000fe2000001161e */
[----:B------:R-:W-:-:S03]  /*6e20*/  @!P4 HADD2 R200, -R162.H0_H0, -RZ.H0_H0 ;  /* 0xa00000ffa2c8c230 */ /* 0x000fc60000000900 */
[----:B------:R-:W-:Y:S02]  /*6e30*/  LOP3.LUT R11, R7, UR14, R58, 0x96, !PT ;  /* 0x0000000e070b7c12 */ /* 0x000fe4000f8e963a */
[C---:B------:R-:W-:Y:S02]  /*6e40*/  LOP3.LUT R15, R6.reuse, 0xffff, RZ, 0xc0, !PT ;  /* 0x0000ffff060f7812 */ /* 0x040fe400078ec0ff */
[----:B------:R-:W-:Y:S02]  /*6e50*/  LOP3.LUT R16, R6, 0xff, RZ, 0xc0, !PT ;  /* 0x000000ff06107812 */ /* 0x000fe400078ec0ff */
[--C-:B------:R-:W-:Y:S02]  /*6e60*/  SHF.R.U32.HI R18, RZ, 0x10, R6.reuse ;  /* 0x00000010ff127819 */ /* 0x100fe40000011606 */
[----:B------:R-:W-:Y:S01]  /*6e70*/  SHF.R.U32.HI R17, RZ, 0x18, R6 ;  /* 0x00000018ff117819 */ /* 0x000fe20000011606 */
[----:B------:R-:W-:Y:S01]  /*6e80*/  IMAD.WIDE.U32 R6, R57, -0x2daee0ad, RZ ;  /* 0xd2511f5339067825 */ /* 0x000fe200078e00ff */
[----:B------:R-:W-:-:S02]  /*6e90*/  LOP3.LUT R4, R4, 0xff, RZ, 0xc0, !PT ;  /* 0x000000ff04047812 */ /* 0x000fc400078ec0ff */
[----:B------:R-:W-:Y:S02]  /*6ea0*/  @!P4 PRMT R162, R200, 0x5410, RZ ;  /* 0x00005410c8a2c816 */ /* 0x000fe400000000ff */
[----:B------:R-:W-:Y:S01]  /*6eb0*/  ISETP.GE.U32.AND P4, PT, R237, R4, PT ;  /* 0x00000004ed00720c */ /* 0x000fe20003f86070 */
[--C-:B------:R-:W-:Y:S01]  /*6ec0*/  FFMA.FTZ R4, R144, c[0x0][0x23c], -R3.reuse ;  /* 0x00008f0090047a23 */ /* 0x100fe20000010803 */
[C---:B------:R-:W-:Y:S02]  /*6ed0*/  LOP3.LUT R19, R6.reuse, 0xffff, RZ, 0xc0, !PT ;  /* 0x0000ffff06137812 */ /* 0x040fe400078ec0ff */
[----:B------:R-:W-:Y:S02]  /*6ee0*/  LOP3.LUT R22, R6, 0xff, RZ, 0xc0, !PT ;  /* 0x000000ff06167812 */ /* 0x000fe400078ec0ff */
[--C-:B------:R-:W-:Y:S02]  /*6ef0*/  SHF.R.U32.HI R21, RZ, 0x10, R6.reuse ;  /* 0x00000010ff157819 */ /* 0x100fe40000011606 */
[----:B------:R-:W-:Y:S01]  /*6f00*/  SHF.R.U32.HI R20, RZ, 0x18, R6 ;  /* 0x00000018ff147819 */ /* 0x000fe20000011606 */
[----:B------:R-:W-:Y:S01]  /*6f10*/  FFMA.FTZ R6, R145, c[0x0][0x23c], -R3 ;  /* 0x00008f0091067a23 */ /* 0x000fe20000010803 */
[----:B------:R-:W-:Y:S01]  /*6f20*/  @!P5 PRMT R164, R176, 0x5410, RZ ;  /* 0x00005410b0a4d816 */ /* 0x000fe200000000ff */
[----:B------:R5:W-:Y:S01]  /*6f30*/  MUFU.EX2 R205, R4 ;  /* 0x0000000400cd7308 */ /* 0x000be20000000800 */
[----:B------:R-:W-:Y:S01]  /*6f40*/  ISETP.GE.U32.AND P5, PT, R237, R64, PT ;  /* 0x00000040ed00720c */ /* 0x000fe20003fa6070 */
[----:B------:R-:W-:-:S06]  /*6f50*/  @!P3 HADD2 R201, -R160.H0_H0, -RZ.H0_H0 ;  /* 0xa00000ffa0c9b230 */ /* 0x000fcc0000000900 */
[----:B------:R1:W1:Y:S01]  /*6f60*/  MUFU.EX2 R204, R6 ;  /* 0x0000000600cc7308 */ /* 0x0002620000000800 */
[----:B-----5:R-:W-:-:S04]  /*6f70*/  LOP3.LUT R4, R30, 0xffff, RZ, 0xc0, !PT ;  /* 0x0000ffff1e047812 */ /* 0x020fc800078ec0ff */
[----:B------:R-:W-:-:S04]  /*6f80*/  SHF.R.U32.HI R4, RZ, 0x8, R4 ;  /* 0x00000008ff047819 */ /* 0x000fc80000011604 */
[----:B------:R-:W-:Y:S01]  /*6f90*/  LOP3.LUT R4, R4, 0xffff, RZ, 0xc0, !PT ;  /* 0x0000ffff04047812 */ /* 0x000fe200078ec0ff */
[----:B------:R-:W-:Y:S01]  /*6fa0*/  @!P5 HADD2 R202, -R159.H0_H0, -RZ.H0_H0 ;  /* 0xa00000ff9fcad230 */ /* 0x000fe20000000900 */
[----:B------:R-:W-:Y:S02]  /*6fb0*/  @!P3 PRMT R160, R201, 0x5410, RZ ;  /* 0x00005410c9a0b816 */ /* 0x000fe400000000ff */
[----:B------:R-:W-:Y:S02]  /*6fc0*/  ISETP.GE.U32.AND P3, PT, R237, R4, PT ;  /* 0x00000004ed00720c */ /* 0x000fe40003f66070 */
[----:B-1----:R-:W-:Y:S02]  /*6fd0*/  LOP3.LUT R6, R30, 0xff, RZ, 0xc0, !PT ;  /* 0x000000ff1e067812 */ /* 0x002fe400078ec0ff */
[----:B------:R-:W-:Y:S02]  /*6fe0*/  F2FP.PACK_AB R4, R205, R204 ;  /* 0x000000cccd04723e */ /* 0x000fe400000000ff */
[----:B------:R-:W-:-:S02]  /*6ff0*/  @!P5 PRMT R159, R202, 0x5410, RZ ;  /* 0x00005410ca9fd816 */ /* 0x000fc400000000ff */
[----:B------:R-:W-:Y:S01]  /*7000*/  ISETP.GE.U32.AND P5, PT, R237, R6, PT ;  /* 0x00000006ed00720c */ /* 0x000fe20003fa6070 */
[----:B------:R-:W-:Y:S01]  /*7010*/  FFMA.FTZ R6, R146, c[0x0][0x23c], -R0 ;  /* 0x00008f0092067a23 */ /* 0x000fe20000010800 */
[----:B------:R-:W-:Y:S01]  /*7020*/  LOP3.LUT R12, R7, UR14, R54, 0x96, !PT ;  /* 0x0000000e070c7c12 */ /* 0x000fe2000f8e9636 */
[----:B------:R-:W-:Y:S01]  /*7030*/  FFMA.FTZ R7, R147, c[0x0][0x23c], -R0 ;  /* 0x00008f0093077a23 */ /* 0x000fe20000010800 */
[C---:B------:R-:W-:Y:S01]  /*7040*/  PRMT R152, R4.reuse, 0x7632, R152 ;  /* 0x0000763204987816 */ /* 0x040fe20000000098 */
[----:B------:R-:W-:Y:S01]  /*7050*/  MUFU.EX2 R202, R6 ;  /* 0x0000000600ca7308 */ /* 0x000fe20000000800 */
[----:B------:R-:W-:Y:S02]  /*7060*/  SHF.R.U32.HI R8, RZ, 0x8, R67 ;  /* 0x00000008ff087819 */ /* 0x000fe40000011643 */
[----:B------:R-:W-:-:S05]  /*7070*/  PRMT R153, R4, 0x7610, R153 ;  /* 0x0000761004997816 */ /* 0x000fca0000000099 */
[----:B------:R-:W1:Y:S01]  /*7080*/  MUFU.EX2 R200, R7 ;  /* 0x0000000700c87308 */ /* 0x000e620000000800 */
[----:B------:R-:W-:Y:S01]  /*7090*/  PRMT R101, R87, 0x5410, R8 ;  /* 0x0000541057657816 */ /* 0x000fe20000000008 */
[----:B------:R-:W-:Y:S01]  /*70a0*/  @!P5 HADD2 R203, -R153.H0_H0, -RZ.H0_H0 ;  /* 0xa00000ff99cbd230 */ /* 0x000fe20000000900 */
[----:B------:R-:W-:Y:S02]  /*70b0*/  SHF.R.U32.HI R4, RZ, 0x18, R30 ;  /* 0x00000018ff047819 */ /* 0x000fe4000001161e */
[----:B------:R-:W-:Y:S02]  /*70c0*/  PRMT R106, R153, 0x5410, R152 ;  /* 0x00005410996a7816 */ /* 0x000fe40000000098 */
[----:B------:R-:W-:Y:S02]  /*70d0*/  @!P5 PRMT R153, R203, 0x5410, RZ ;  /* 0x00005410cb99d816 */ /* 0x000fe400000000ff */
[----:B------:R-:W-:Y:S02]  /*70e0*/  ISETP.GE.U32.AND P5, PT, R237, R4, PT ;  /* 0x00000004ed00720c */ /* 0x000fe40003fa6070 */
[----:B-1----:R-:W-:-:S04]  /*70f0*/  F2FP.PACK_AB R4, R202, R200 ;  /* 0x000000c8ca04723e */ /* 0x002fc800000000ff */
[----:B------:R-:W-:Y:S01]  /*7100*/  PRMT R150, R4, 0x7632, R150 ;  /* 0x0000763204967816 */ /* 0x000fe20000000096 */
[----:B------:R-:W-:-:S06]  /*7110*/  @!P0 HADD2 R151, -R157.H0_H0, -RZ.H0_H0 ;  /* 0xa00000ff9d978230 */ /* 0x000fcc0000000900 */
[----:B--2---:R-:W-:Y:S01]  /*7120*/  @!P5 HADD2 R105, -R150.H0_H0, -RZ.H0_H0 ;  /* 0xa00000ff9669d230 */ /* 0x004fe20000000900 */
[----:B------:R-:W-:Y:S02]  /*7130*/  @!P0 PRMT R157, R151, 0x5410, RZ ;  /* 0x00005410979d8816 */ /* 0x000fe400000000ff */
[----:B------:R-:W-:Y:S02]  /*7140*/  PRMT R151, R4, 0x7610, R151 ;  /* 0x0000761004977816 */ /* 0x000fe40000000097 */
[----:B------:R-:W-:Y:S02]  /*7150*/  PRMT R30, R105, 0x7610, R30 ;  /* 0x00007610691e7816 */ /* 0x000fe4000000001e */
[----:B------:R-:W-:Y:S02]  /*7160*/  PRMT R105, R151, 0x5410, R150 ;  /* 0x0000541097697816 */ /* 0x000fe40000000096 */
[----:B------:R-:W-:Y:S01]  /*7170*/  @!P5 PRMT R150, R30, 0x5410, RZ ;  /* 0x000054101e96d816 */ /* 0x000fe200000000ff */
[----:B---3--:R-:W-:-:S05]  /*7180*/  @!P3 HADD2 R80, -R152.H0_H0, -RZ.H0_H0 ;  /* 0xa00000ff9850b230 */ /* 0x008fca0000000900 */
[----:B------:R-:W-:-:S04]  /*7190*/  PRMT R8, R80, 0x7610, R8 ;  /* 0x0000761050087816 */ /* 0x000fc80000000008 */
[----:B------:R-:W-:Y:S02]  /*71a0*/  @!P3 PRMT R152, R8, 0x5410, RZ ;  /* 0x000054100898b816 */ /* 0x000fe400000000ff */
[----:B------:R1:W2:Y:S04]  /*71b0*/  LDL.LU.S16 R8, [R1+0x10] ;  /* 0x0000100001087983 */ /* 0x0002a80000300600 */
[----:B------:R1:W3:Y:S01]  /*71c0*/  LDL.LU.S16 R30, [R1+0x1c] ;  /* 0x00001c00011e7983 */ /* 0x0002e20000300600 */
[----:B------:R-:W-:Y:S01]  /*71d0*/  FFMA.FTZ R6, R142, c[0x0][0x23c], -R3 ;  /* 0x00008f008e067a23 */ /* 0x000fe20000010803 */
[----:B----4-:R-:W-:-:S03]  /*71e0*/  @!P4 HADD2 R81, -R151.H0_H0, -RZ.H0_H0 ;  /* 0xa00000ff9751c230 */ /* 0x010fc60000000900 */
[----:B------:R4:W-:Y:S02]  /*71f0*/  MUFU.EX2 R201, R6 ;  /* 0x0000000600c97308 */ /* 0x0009e40000000800 */
[----:B------:R-:W-:-:S04]  /*7200*/  PRMT R25, R81, 0x7610, R25 ;  /* 0x0000761051197816 */ /* 0x000fc80000000019 */
[----:B------:R-:W-:Y:S01]  /*7210*/  @!P4 PRMT R151, R25, 0x5410, RZ ;  /* 0x000054101997c816 */ /* 0x000fe200000000ff */
[----:B----4-:R-:W-:-:S04]  /*7220*/  FFMA.FTZ R6, R140, c[0x0][0x23c], -R3 ;  /* 0x00008f008c067a23 */ /* 0x010fc80000010803 */
[----:B------:R-:W4:Y:S01]  /*7230*/  MUFU.EX2 R203, R6 ;  /* 0x0000000600cb7308 */ /* 0x000f220000000800 */
[C---:B------:R-:W-:Y:S02]  /*7240*/  ISETP.GE.U32.AND P4, PT, R237.reuse, R13, PT ;  /* 0x0000000ded00720c */ /* 0x040fe40003f86070 */
[----:B------:R1:W5:Y:S01]  /*7250*/  LDL.LU.S16 R13, [R1+0x2c] ;  /* 0x00002c00010d7983 */ /* 0x0003620000300600 */
[----:B------:R-:W-:Y:S02]  /*7260*/  ISETP.GE.U32.AND P0, PT, R237, R62, PT ;  /* 0x0000003eed00720c */ /* 0x000fe40003f06070 */
[----:B------:R-:W-:Y:S01]  /*7270*/  LOP3.LUT R4, R113, 0xff, RZ, 0xc0, !PT ;  /* 0x000000ff71047812 */ /* 0x000fe200078ec0ff */
[----:B------:R-:W-:Y:S01]  /*7280*/  IMAD.MOV.U32 R25, RZ, RZ, R134 ;  /* 0x000000ffff197224 */ /* 0x000fe200078e0086 */
[----:B----4-:R-:W-:-:S04]  /*7290*/  F2FP.PACK_AB R6, R203, R201 ;  /* 0x000000c9cb06723e */ /* 0x010fc800000000ff */
[C---:B------:R-:W-:Y:S01]  /*72a0*/  PRMT R149, R6.reuse, 0x7610, R149 ;  /* 0x0000761006957816 */ /* 0x040fe20000000095 */
[----:B------:R-:W-:Y:S01]  /*72b0*/  IMAD.MOV.U32 R134, RZ, RZ, R132 ;  /* 0x000000ffff867224 */ /* 0x000fe200078e0084 */
[----:B------:R-:W-:Y:S01]  /*72c0*/  ISETP.GE.U32.AND P3, PT, R237, R4, PT ;  /* 0x00000004ed00720c */ /* 0x000fe20003f66070 */
[----:B------:R-:W-:Y:S01]  /*72d0*/  IMAD.MOV.U32 R132, RZ, RZ, R130 ;  /* 0x000000ffff847224 */ /* 0x000fe200078e0082 */
[----:B------:R-:W-:Y:S01]  /*72e0*/  SHF.R.U32.HI R4, RZ, 0x8, R117 ;  /* 0x00000008ff047819 */ /* 0x000fe20000011675 */
[----:B------:R-:W-:Y:S01]  /*72f0*/  IMAD.MOV.U32 R130, RZ, RZ, R28 ;  /* 0x000000ffff827224 */ /* 0x000fe200078e001c */
[----:B------:R-:W-:Y:S01]  /*7300*/  PRMT R148, R6, 0x7632, R148 ;  /* 0x0000763206947816 */ /* 0x000fe20000000094 */
[----:B------:R-:W-:Y:S01]  /*7310*/  IMAD.MOV.U32 R28, RZ, RZ, R131 ;  /* 0x000000ffff1c7224 */ /* 0x000fe200078e0083 */
[----:B------:R-:W-:Y:S01]  /*7320*/  LOP3.LUT R4, R4, 0xffff, RZ, 0xc0, !PT ;  /* 0x0000ffff04047812 */ /* 0x000fe200078ec0ff */
[----:B------:R-:W-:Y:S02]  /*7330*/  IMAD.MOV.U32 R131, RZ, RZ, R126 ;  /* 0x000000ffff837224 */ /* 0x000fe400078e007e */
[----:B------:R-:W-:-:S02]  /*7340*/  IMAD.MOV.U32 R126, RZ, RZ, R125 ;  /* 0x000000ffff7e7224 */ /* 0x000fc400078e007d */
[----:B------:R-:W-:Y:S01]  /*7350*/  IMAD.MOV.U32 R125, RZ, RZ, R104 ;  /* 0x000000ffff7d7224 */ /* 0x000fe200078e0068 */
[----:B------:R-:W-:Y:S02]  /*7360*/  PRMT R104, R149, 0x5410, R148 ;  /* 0x0000541095687816 */ /* 0x000fe40000000094 */
[----:B------:R-:W-:Y:S02]  /*7370*/  ISETP.GE.U32.AND P5, PT, R237, R9, PT ;  /* 0x00000009ed00720c */ /* 0x000fe40003fa6070 */
[----:B------:R-:W-:Y:S01]  /*7380*/  SHF.R.U32.HI R9, RZ, 0x18, R53 ;  /* 0x00000018ff097819 */ /* 0x000fe20000011635 */
[----:B--2---:R-:W-:-:S05]  /*7390*/  @!P0 HADD2 R8, -R149.H0_H0, -RZ.H0_H0 ;  /* 0xa00000ff95088230 */ /* 0x004fca0000000900 */
[----:B------:R-:W-:-:S04]  /*73a0*/  PRMT R7, R8, 0x7610, R7 ;  /* 0x0000761008077816 */ /* 0x000fc80000000007 */
[----:B------:R-:W-:Y:S02]  /*73b0*/  @!P0 PRMT R149, R7, 0x5410, RZ ;  /* 0x0000541007958816 */ /* 0x000fe400000000ff */
[----:B------:R-:W-:Y:S02]  /*73c0*/  ISETP.GE.U32.AND P0, PT, R237, R4, PT ;  /* 0x00000004ed00720c */ /* 0x000fe40003f06070 */
[----:B------:R-:W-:-:S04]  /*73d0*/  LOP3.LUT R4, R53, 0xffff, RZ, 0xc0, !PT ;  /* 0x0000ffff35047812 */ /* 0x000fc800078ec0ff */
[----:B------:R-:W-:Y:S02]  /*73e0*/  SHF.R.U32.HI R6, RZ, 0x8, R4 ;  /* 0x00000008ff067819 */ /* 0x000fe40000011604 */
[----:B------:R-:W-:Y:S01]  /*73f0*/  LOP3.LUT R4, R53, 0xff, RZ, 0xc0, !PT ;  /* 0x000000ff35047812 */ /* 0x000fe200078ec0ff */
[----:B------:R-:W-:-:S03]  /*7400*/  FFMA.FTZ R7, R143, c[0x0][0x23c], -R0 ;  /* 0x00008f008f077a23 */ /* 0x000fc60000010800 */
[----:B------:R-:W-:Y:S02]  /*7410*/  PRMT R88, R4, 0x5410, R6 ;  /* 0x0000541004587816 */ /* 0x000fe40000000006 */
[----:B------:R-:W-:Y:S01]  /*7420*/  SHF.R.U32.HI R4, RZ, 0x10, R53 ;  /* 0x00000010ff047819 */ /* 0x000fe20000011635 */
[----:B------:R2:W-:Y:S01]  /*7430*/  MUFU.EX2 R198, R7 ;  /* 0x0000000700c67308 */ /* 0x0005e20000000800 */
[----:B---3--:R-:W-:Y:S02]  /*7440*/  @!P0 HADD2 R30, -R148.H0_H0, -RZ.H0_H0 ;  /* 0xa00000ff941e8230 */ /* 0x008fe40000000900 */
[----:B--2---:R-:W-:-:S04]  /*7450*/  LOP3.LUT R7, R4, 0xff, RZ, 0xc0, !PT ;  /* 0x000000ff04077812 */ /* 0x004fc800078ec0ff */
[----:B------:R-:W-:Y:S02]  /*7460*/  PRMT R81, R7, 0x5410, R9 ;  /* 0x0000541007517816 */ /* 0x000fe40000000009 */
[----:B------:R-:W-:-:S04]  /*7470*/  PRMT R7, R30, 0x7610, R7 ;  /* 0x000076101e077816 */ /* 0x000fc80000000007 */
[----:B------:R-:W-:Y:S02]  /*7480*/  @!P0 PRMT R148, R7, 0x5410, RZ ;  /* 0x0000541007948816 */ /* 0x000fe400000000ff */
[----:B------:R1:W2:Y:S01]  /*7490*/  LDL.LU.S16 R7, [R1+0x30] ;  /* 0x0000300001077983 */ /* 0x0002a20000300600 */
[----:B------:R-:W-:-:S04]  /*74a0*/  FFMA.FTZ R8, R141, c[0x0][0x23c], -R0 ;  /* 0x00008f008d087a23 */ /* 0x000fc80000010800 */
[----:B------:R-:W3:Y:S01]  /*74b0*/  MUFU.EX2 R199, R8 ;  /* 0x0000000800c77308 */ /* 0x000ee20000000800 */
[----:B------:R-:W-:Y:S02]  /*74c0*/  SHF.R.U32.HI R6, RZ, 0x8, R95 ;  /* 0x00000008ff067819 */ /* 0x000fe4000001165f */
[----:B------:R-:W-:Y:S02]  /*74d0*/  LOP3.LUT R4, R96, 0xff, RZ, 0xc0, !PT ;  /* 0x000000ff60047812 */ /* 0x000fe400078ec0ff */
[----:B------:R-:W-:Y:S02]  /*74e0*/  PRMT R96, R103, 0x5410, R6 ;  /* 0x0000541067607816 */ /* 0x000fe40000000006 */
[----:B------:R-:W-:Y:S02]  /*74f0*/  PRMT R95, R4, 0x5410, R102 ;  /* 0x00005410045f7816 */ /* 0x000fe40000000066 */
[----:B------:R-:W-:Y:S02]  /*7500*/  LOP3.LUT R4, R14, 0xff, RZ, 0xc0, !PT ;  /* 0x000000ff0e047812 */ /* 0x000fe400078ec0ff */
[----:B---3--:R-:W-:-:S04]  /*7510*/  F2FP.PACK_AB R6, R199, R198 ;  /* 0x000000c6c706723e */ /* 0x008fc800000000ff */
[----:B------:R-:W-:Y:S01]  /*7520*/  PRMT R147, R6, 0x7610, R147 ;  /* 0x0000761006937816 */ /* 0x000fe20000000093 */
[----:B------:R-:W-:Y:S01]  /*7530*/  @!P2 HADD2 R196, -R156.H0_H0, -RZ.H0_H0 ;  /* 0xa00000ff9cc4a230 */ /* 0x000fe20000000900 */
[----:B------:R-:W-:-:S03]  /*7540*/  ISETP.GE.U32.AND P0, PT, R237, R4, PT ;  /* 0x00000004ed00720c */ /* 0x000fc60003f06070 */
[----:B-----5:R-:W-:Y:S01]  /*7550*/  @!P3 HADD2 R13, -R147.H0_H0, -RZ.H0_H0 ;  /* 0xa00000ff930db230 */ /* 0x020fe20000000900 */
[----:B------:R-:W-:Y:S01]  /*7560*/  FFMA.FTZ R4, R114, c[0x0][0x23c], -R3 ;  /* 0x00008f0072047a23 */ /* 0x000fe20000010803 */
[----:B------:R-:W-:Y:S02]  /*7570*/  PRMT R146, R6, 0x7632, R146 ;  /* 0x0000763206927816 */ /* 0x000fe40000000092 */
[----:B------:R-:W-:Y:S02]  /*7580*/  @!P2 PRMT R156, R196, 0x5410, RZ ;  /* 0x00005410c49ca816 */ /* 0x000fe400000000ff */
[----:B------:R-:W-:Y:S01]  /*7590*/  PRMT R9, R13, 0x7610, R9 ;  /* 0x000076100d097816 */ /* 0x000fe20000000009 */
[----:B------:R3:W-:Y:S02]  /*75a0*/  MUFU.EX2 R196, R4 ;  /* 0x0000000400c47308 */ /* 0x0007e40000000800 */
[----:B---3--:R-:W-:Y:S01]  /*75b0*/  FFMA.FTZ R4, R98, c[0x0][0x23c], -R3 ;  /* 0x00008f0062047a23 */ /* 0x008fe20000010803 */
[----:B------:R-:W-:-:S02]  /*75c0*/  PRMT R98, R147, 0x5410, R146 ;  /* 0x0000541093627816 */ /* 0x000fc40000000092 */
[----:B------:R-:W-:Y:S02]  /*75d0*/  @!P3 PRMT R147, R9, 0x5410, RZ ;  /* 0x000054100993b816 */ /* 0x000fe400000000ff */
[----:B------:R1:W3:Y:S01]  /*75e0*/  LDL.LU.S16 R9, [R1+0x40] ;  /* 0x0000400001097983 */ /* 0x0002e20000300600 */
[----:B------:R-:W-:Y:S01]  /*75f0*/  ISETP.GE.U32.AND P2, PT, R237, R59, PT ;  /* 0x0000003bed00720c */ /* 0x000fe20003f46070 */
[----:B------:R4:W5:Y:S01]  /*7600*/  MUFU.EX2 R197, R4 ;  /* 0x0000000400c57308 */ /* 0x0009620000000800 */
[----:B------:R-:W-:-:S11]  /*7610*/  LOP3.LUT R6, R10, 0xff, RZ, 0xc0, !PT ;  /* 0x000000ff0a067812 */ /* 0x000fd600078ec0ff */
[----:B--2---:R-:W-:-:S05]  /*7620*/  @!P2 HADD2 R7, -R146.H0_H0, -RZ.H0_H0 ;  /* 0xa00000ff9207a230 */ /* 0x004fca0000000900 */
[----:B------:R-:W-:-:S04]  /*7630*/  PRMT R8, R7, 0x7610, R8 ;  /* 0x0000761007087816 */ /* 0x000fc80000000008 */
[----:B------:R-:W-:Y:S02]  /*7640*/  @!P2 PRMT R146, R8, 0x5410, RZ ;  /* 0x000054100892a816 */ /* 0x000fe400000000ff */
[----:B------:R1:W2:Y:S01]  /*7650*/  LDL.LU.S16 R8, [R1+0x3c] ;  /* 0x00003c0001087983 */ /* 0x0002a20000300600 */
[----:B----4-:R-:W-:-:S04]  /*7660*/  LOP3.LUT R4, R10, 0xffff, RZ, 0xc0, !PT ;  /* 0x0000ffff0a047812 */ /* 0x010fc800078ec0ff */
[----:B------:R-:W-:Y:S02]  /*7670*/  SHF.R.U32.HI R4, RZ, 0x8, R4 ;  /* 0x00000008ff047819 */ /* 0x000fe40000011604 */
[----:B------:R-:W-:Y:S02]  /*7680*/  ISETP.GE.U32.AND P3, PT, R237, R6, PT ;  /* 0x00000006ed00720c */ /* 0x000fe40003f66070 */
[----:B------:R-:W-:-:S04]  /*7690*/  LOP3.LUT R4, R4, 0xffff, RZ, 0xc0, !PT ;  /* 0x0000ffff04047812 */ /* 0x000fc800078ec0ff */
[----:B------:R-:W-:Y:S02]  /*76a0*/  ISETP.GE.U32.AND P2, PT, R237, R4, PT ;  /* 0x00000004ed00720c */ /* 0x000fe40003f46070 */
[----:B-----5:R-:W-:-:S04]  /*76b0*/  F2FP.PACK_AB R4, R197, R196 ;  /* 0x000000c4c504723e */ /* 0x020fc800000000ff */
[----:B------:R-:W-:Y:S02]  /*76c0*/  PRMT R145, R4, 0x7610, R145 ;  /* 0x0000761004917816 */ /* 0x000fe40000000091 */
[----:B------:R-:W-:-:S04]  /*76d0*/  SHF.R.U32.HI R7, RZ, 0x8, R15 ;  /* 0x00000008ff077819 */ /* 0x000fc8000001160f */
[----:B------:R-:W-:Y:S01]  /*76e0*/  PRMT R90, R16, 0x5410, R7 ;  /* 0x00005410105a7816 */ /* 0x000fe20000000007 */
[----:B---3--:R-:W-:-:S05]  /*76f0*/  @!P3 HADD2 R9, -R145.H0_H0, -RZ.H0_H0 ;  /* 0xa00000ff9109b230 */ /* 0x008fca0000000900 */
[----:B------:R-:W-:Y:S02]  /*7700*/  PRMT R7, R9, 0x7610, R7 ;  /* 0x0000761009077816 */ /* 0x000fe40000000007 */
[----:B------:R1:W3:Y:S01]  /*7710*/  LDL.LU.S16 R9, [R1+0x60] ;  /* 0x0000600001097983 */ /* 0x0002e20000300600 */
[----:B------:R-:W-:Y:S02]  /*7720*/  PRMT R144, R4, 0x7632, R144 ;  /* 0x0000763204907816 */ /* 0x000fe40000000090 */
[----:B------:R-:W-:Y:S02]  /*7730*/  SHF.R.U32.HI R4, RZ, 0x18, R10 ;  /* 0x00000018ff047819 */ /* 0x000fe4000001160a */
[----:B------:R-:W-:Y:S02]  /*7740*/  PRMT R93, R145, 0x5410, R144 ;  /* 0x00005410915d7816 */ /* 0x000fe40000000090 */
[----:B------:R-:W-:Y:S02]  /*7750*/  LOP3.LUT R6, R18, 0xff, RZ, 0xc0, !PT ;  /* 0x000000ff12067812 */ /* 0x000fe400078ec0ff */
[----:B------:R-:W-:-:S02]  /*7760*/  @!P3 PRMT R145, R7, 0x5410, RZ ;  /* 0x000054100791b816 */ /* 0x000fc400000000ff */
[----:B------:R-:W-:Y:S02]  /*7770*/  ISETP.GE.U32.AND P3, PT, R237, R4, PT ;  /* 0x00000004ed00720c */ /* 0x000fe40003f66070 */
[----:B------:R-:W-:Y:S02]  /*7780*/  SHF.R.U32.HI R4, RZ, 0x10, R10 ;  /* 0x00000010ff047819 */ /* 0x000fe4000001160a */
[----:B------:R-:W-:Y:S02]  /*7790*/  PRMT R87, R6, 0x5410, R17 ;  /* 0x0000541006577816 */ /* 0x000fe40000000011 */
[----:B------:R-:W-:Y:S01]  /*77a0*/  LOP3.LUT R4, R4, 0xff, RZ, 0xc0, !PT ;  /* 0x000000ff04047812 */ /* 0x000fe200078ec0ff */
[----:B------:R-:W-:-:S04]  /*77b0*/  FFMA.FTZ R7, R52, c[0x0][0x23c], -R0 ;  /* 0x00008f0034077a23 */ /* 0x000fc80000010800 */
[----:B------:R-:W-:Y:S01]  /*77c0*/  MUFU.EX2 R195, R7 ;  /* 0x0000000700c37308 */ /* 0x000fe20000000800 */
[----:B--2---:R-:W-:-:S05]  /*77d0*/  @!P2 HADD2 R8, -R144.H0_H0, -RZ.H0_H0 ;  /* 0xa00000ff9008a230 */ /* 0x004fca0000000900 */
[----:B------:R-:W-:-:S04]  /*77e0*/  PRMT R6, R8, 0x7610, R6 ;  /* 0x0000761008067816 */ /* 0x000fc80000000006 */
[----:B------:R-:W-:Y:S01]  /*77f0*/  @!P2 PRMT R144, R6, 0x5410, RZ ;  /* 0x000054100690a816 */ /* 0x000fe200000000ff */
[----:B------:R-:W-:Y:S01]  /*7800*/  FFMA.FTZ R6, R115, c[0x0][0x23c], -R0 ;  /* 0x00008f0073067a23 */ /* 0x000fe20000010800 */
[----:B------:R-:W-:Y:S02]  /*7810*/  ISETP.GE.U32.AND P2, PT, R237, R4, PT ;  /* 0x00000004ed00720c */ /* 0x000fe40003f46070 */
[C---:B------:R-:W-:Y:S01]  /*7820*/  LOP3.LUT R4, R26.reuse, 0xffff, RZ, 0xc0, !PT ;  /* 0x0000ffff1a047812 */ /* 0x040fe200078ec0ff */
[----:B------:R2:W4:Y:S03]  /*7830*/  MUFU.EX2 R194, R6 ;  /* 0x0000000600c27308 */ /* 0x0005260000000800 */
[----:B--2---:R-:W-:Y:S02]  /*7840*/  SHF.R.U32.HI R6, RZ, 0x8, R4 ;  /* 0x00000008ff067819 */ /* 0x004fe40000011604 */
[----:B------:R-:W-:-:S04]  /*7850*/  LOP3.LUT R4, R26, 0xff, RZ, 0xc0, !PT ;  /* 0x000000ff1a047812 */ /* 0x000fc800078ec0ff */
[----:B------:R-:W-:Y:S02]  /*7860*/  PRMT R80, R4, 0x5410, R6 ;  /* 0x0000541004507816 */ /* 0x000fe40000000006 */
[----:B------:R-:W-:-:S04]  /*7870*/  SHF.R.U32.HI R4, RZ, 0x10, R26 ;  /* 0x00000010ff047819 */ /* 0x000fc8000001161a */
[----:B------:R-:W-:Y:S02]  /*7880*/  LOP3.LUT R7, R4, 0xff, RZ, 0xc0, !PT ;  /* 0x000000ff04077812 */ /* 0x000fe400078ec0ff */
[----:B------:R-:W-:Y:S02]  /*7890*/  LOP3.LUT R4, R21, 0xff, RZ, 0xc0, !PT ;  /* 0x000000ff15047812 */ /* 0x000fe400078ec0ff */
[----:B------:R-:W-:Y:S02]  /*78a0*/  SHF.R.U32.HI R6, RZ, 0x8, R19 ;  /* 0x00000008ff067819 */ /* 0x000fe40000011613 */
[----:B------:R-:W-:Y:S02]  /*78b0*/  PRMT R62, R4, 0x5410, R20 ;  /* 0x00005410043e7816 */ /* 0x000fe40000000014 */
[----:B------:R-:W-:Y:S02]  /*78c0*/  SHF.R.U32.HI R4, RZ, 0x8, R23 ;  /* 0x00000008ff047819 */ /* 0x000fe40000011617 */
[----:B------:R-:W-:Y:S01]  /*78d0*/  PRMT R63, R22, 0x5410, R6 ;  /* 0x00005410163f7816 */ /* 0x000fe20000000006 */
[----:B------:R1:W2:Y:S04]  /*78e0*/  LDL.LU.S16 R23, [R1+0x68] ;  /* 0x0000680001177983 */ /* 0x0002a80000300600 */
[----:B------:R1:W5:Y:S04]  /*78f0*/  LDL.LU.S16 R22, [R1+0x74] ;  /* 0x0000740001167983 */ /* 0x0003680000300600 */
[----:B------:R1:W2:Y:S04]  /*7900*/  LDL.LU.S16 R21, [R1+0x70] ;  /* 0x0000700001157983 */ /* 0x0002a80000300600 */
[----:B------:R1:W2:Y:S01]  /*7910*/  LDL.LU.S16 R19, [R1+0x6c] ;  /* 0x00006c0001137983 */ /* 0x0002a20000300600 */
[----:B----4-:R-:W-:-:S04]  /*7920*/  F2FP.PACK_AB R6, R195, R194 ;  /* 0x000000c2c306723e */ /* 0x010fc800000000ff */
[----:B------:R-:W-:Y:S02]  /*7930*/  PRMT R143, R6, 0x7610, R143 ;  /* 0x00007610068f7816 */ /* 0x000fe4000000008f */
[----:B------:R-:W-:-:S03]  /*7940*/  SHF.R.U32.HI R8, RZ, 0x18, R26 ;  /* 0x00000018ff087819 */ /* 0x000fc6000001161a */
[----:B---3--:R-:W-:Y:S01]  /*7950*/  @!P2 HADD2 R9, -R143.H0_H0, -RZ.H0_H0 ;  /* 0xa00000ff8f09a230 */ /* 0x008fe20000000900 */
[----:B------:R-:W-:Y:S01]  /*7960*/  PRMT R76, R7, 0x5410, R8 ;  /* 0x00005410074c7816 */ /* 0x000fe20000000008 */
[----:B------:R-:W-:Y:S01]  /*7970*/  IMAD R176, R2, 0x2, R173 ;  /* 0x0000000202b07824 */ /* 0x000fe200078e02ad */
[----:B------:R-:W-:Y:S02]  /*7980*/  PRMT R142, R6, 0x7632, R142 ;  /* 0x00007632068e7816 */ /* 0x000fe4000000008e */
[----:B------:R-:W-:Y:S02]  /*7990*/  PRMT R7, R9, 0x7610, R7 ;  /* 0x0000761009077816 */ /* 0x000fe40000000007 */
[----:B------:R-:W-:Y:S01]  /*79a0*/  LOP3.LUT R4, R4, 0xffff, RZ, 0xc0, !PT ;  /* 0x0000ffff04047812 */ /* 0x000fe200078ec0ff */
[----:B------:R-:W3:Y:S01]  /*79b0*/  LDSM.16.MT88.4 R64, [R176+0x6000] ;  /* 0x00600000b040783b */ /* 0x000ee20000004200 */
[----:B------:R-:W-:Y:S02]  /*79c0*/  PRMT R79, R143, 0x5410, R142 ;  /* 0x000054108f4f7816 */ /* 0x000fe4000000008e */
[----:B------:R-:W-:-:S02]  /*79d0*/  @!P2 PRMT R143, R7, 0x5410, RZ ;  /* 0x00005410078fa816 */ /* 0x000fc400000000ff */
[----:B------:R-:W-:Y:S02]  /*79e0*/  ISETP.GE.U32.AND P2, PT, R237, R4, PT ;  /* 0x00000004ed00720c */ /* 0x000fe40003f46070 */
[----:B------:R-:W-:-:S04]  /*79f0*/  LOP3.LUT R4, R11, 0xffff, RZ, 0xc0, !PT ;  /* 0x0000ffff0b047812 */ /* 0x000fc800078ec0ff */
[----:B------:R-:W-:Y:S02]  /*7a00*/  SHF.R.U32.HI R6, RZ, 0x8, R4 ;  /* 0x00000008ff067819 */ /* 0x000fe40000011604 */
[----:B------:R-:W-:-:S04]  /*7a10*/  LOP3.LUT R4, R11, 0xff, RZ, 0xc0, !PT ;  /* 0x000000ff0b047812 */ /* 0x000fc800078ec0ff */
[----:B------:R-:W-:Y:S02]  /*7a20*/  PRMT R56, R4, 0x5410, R6 ;  /* 0x0000541004387816 */ /* 0x000fe40000000006 */
[----:B------:R-:W-:Y:S02]  /*7a30*/  SHF.R.U32.HI R6, RZ, 0x10, R11 ;  /* 0x00000010ff067819 */ /* 0x000fe4000001160b */
[----:B------:R-:W-:Y:S02]  /*7a40*/  LOP3.LUT R4, R12, 0xffff, RZ, 0xc0, !PT ;  /* 0x0000ffff0c047812 */ /* 0x000fe400078ec0ff */
[----:B------:R-:W-:Y:S02]  /*7a50*/  SHF.R.U32.HI R7, RZ, 0x10, R12 ;  /* 0x00000010ff077819 */ /* 0x000fe4000001160c */
[----:B------:R-:W-:Y:S02]  /*7a60*/  LOP3.LUT R8, R6, 0xff, RZ, 0xc0, !PT ;  /* 0x000000ff06087812 */ /* 0x000fe400078ec0ff */
[----:B------:R-:W-:-:S02]  /*7a70*/  SHF.R.U32.HI R6, RZ, 0x8, R4 ;  /* 0x00000008ff067819 */ /* 0x000fc40000011604 */
[----:B------:R-:W-:Y:S02]  /*7a80*/  SHF.R.U32.HI R9, RZ, 0x18, R12 ;  /* 0x00000018ff097819 */ /* 0x000fe4000001160c */
[----:B------:R-:W-:-:S04]  /*7a90*/  LOP3.LUT R4, R7, 0xff, RZ, 0xc0, !PT ;  /* 0x000000ff07047812 */ /* 0x000fc800078ec0ff */
[----:B------:R-:W-:Y:S01]  /*7aa0*/  PRMT R58, R4, 0x5410, R9 ;  /* 0x00005410043a7816 */ /* 0x000fe20000000009 */
[--C-:B------:R-:W-:Y:S02]  /*7ab0*/  FFMA.FTZ R4, R55, c[0x0][0x23c], -R3.reuse ;  /* 0x00008f0037047a23 */ /* 0x100fe40000010803 */
[----:B------:R-:W4:Y:S01]  /*7ac0*/  LDSM.16.MT88.4 R52, [R176+0x6800] ;  /* 0x00680000b034783b */ /* 0x000f220000004200 */
[----:B------:R-:W-:Y:S01]  /*7ad0*/  LOP3.LUT R10, R12, 0xff, RZ, 0xc0, !PT ;  /* 0x000000ff0c0a7812 */ /* 0x000fe200078ec0ff */
[----:B------:R-:W-:Y:S02]  /*7ae0*/  FFMA.FTZ R7, R99, c[0x0][0x23c], -R3 ;  /* 0x00008f0063077a23 */ /* 0x000fe40000010803 */
[----:B------:R-:W-:Y:S01]  /*7af0*/  FADD.FTZ R3, R251, R249 ;  /* 0x000000f9fb037221 */ /* 0x000fe20000010000 */
[----:B------:R-:W-:Y:S01]  /*7b00*/  PRMT R59, R10, 0x5410, R6 ;  /* 0x000054100a3b7816 */ /* 0x000fe20000000006 */
[----:B------:R-:W-:Y:S01]  /*7b10*/  FADD.FTZ R6, R193, R192 ;  /* 0x000000c0c1067221 */ /* 0x000fe20000010000 */
[----:B---3--:R-:W-:Y:S01]  /*7b20*/  HMMA.16816.F32 R12, R44, R64, RZ ;  /* 0x000000402c0c723c */ /* 0x008fe200000018ff */
[----:B------:R3:W-:Y:S01]  /*7b30*/  MUFU.EX2 R192, R4 ;  /* 0x0000000400c07308 */ /* 0x0007e20000000800 */
[----:B------:R-:W-:-:S02]  /*7b40*/  FFMA.FTZ R17, R97, c[0x0][0x23c], -R0 ;  /* 0x00008f0061117a23 */ /* 0x000fc40000010800 */
[----:B------:R-:W-:-:S05]  /*7b50*/  FFMA.FTZ R18, R94, c[0x0][0x23c], -R0 ;  /* 0x00008f005e127a23 */ /* 0x000fca0000010800 */
[----:B------:R1:W-:Y:S01]  /*7b60*/  MUFU.EX2 R193, R7 ;  /* 0x0000000700c17308 */ /* 0x0003e20000000800 */
[----:B---3--:R-:W-:Y:S02]  /*7b70*/  FADD.FTZ R4, R248, R3 ;  /* 0x00000003f8047221 */ /* 0x008fe40000010000 */
[----:B------:R-:W-:Y:S02]  /*7b80*/  FADD.FTZ R3, R191, R6 ;  /* 0x00000006bf037221 */ /* 0x000fe40000010000 */
[----:B-1----:R-:W-:-:S03]  /*7b90*/  FADD.FTZ R7, R217, R4 ;  /* 0x00000004d9077221 */ /* 0x002fc60000010000 */
[----:B------:R-:W-:Y:S01]  /*7ba0*/  MUFU.EX2 R191, R17 ;  /* 0x0000001100bf7308 */ /* 0x000fe20000000800 */
[----:B------:R-:W-:Y:S02]  /*7bb0*/  FADD.FTZ R4, R210, R3 ;  /* 0x00000003d2047221 */ /* 0x000fe40000010000 */
[----:B------:R-:W-:Y:S02]  /*7bc0*/  FADD.FTZ R7, R190, R7 ;  /* 0x00000007be077221 */ /* 0x000fe40000010000 */
[----:B------:R-:W-:-:S03]  /*7bd0*/  FADD.FTZ R0, R31, R29 ;  /* 0x0000001d1f007221 */ /* 0x000fc60000010000 */
[----:B------:R-:W1:Y:S01]  /*7be0*/  MUFU.EX2 R190, R18 ;  /* 0x0000001200be7308 */ /* 0x000e620000000800 */
[----:B------:R-:W-:Y:S02]  /*7bf0*/  FADD.FTZ R4, R174, R4 ;  /* 0x00000004ae047221 */ /* 0x000fe40000010000 */
[----:B------:R-:W-:Y:S02]  /*7c00*/  IMAD R174, R5, 0x2, R173 ;  /* 0x0000000205ae7824 */ /* 0x000fe400078e02ad */
[----:B------:R-:W-:Y:S02]  /*7c10*/  FADD.FTZ R0, R78, R0 ;  /* 0x000000004e007221 */ /* 0x000fe40000010000 */
[----:B------:R-:W-:Y:S02]  /*7c20*/  IMAD.MOV.U32 R141, RZ, RZ, R28 ;  /* 0x000000ffff8d7224 */ /* 0x000fe400078e001c */
[----:B------:R-:W3:Y:S01]  /*7c30*/  LDSM.16.MT88.4 R28, [R174+0x6000] ;  /* 0x00600000ae1c783b */ /* 0x000ee20000004200 */
[----:B------:R-:W-:-:S02]  /*7c40*/  FADD.FTZ R0, R77, R0 ;  /* 0x000000004d007221 */ /* 0x000fc40000010000 */
[----:B------:R-:W-:Y:S02]  /*7c50*/  IMAD.MOV.U32 R20, RZ, RZ, R25 ;  /* 0x000000ffff147224 */ /* 0x000fe400078e0019 */
[----:B------:R-:W-:Y:S02]  /*7c60*/  IMAD.MOV.U32 R114, RZ, RZ, R126 ;  /* 0x000000ffff727224 */ /* 0x000fe400078e007e */
[----:B------:R-:W-:Y:S01]  /*7c70*/  IMAD.MOV.U32 R103, RZ, RZ, R125 ;  /* 0x000000ffff677224 */ /* 0x000fe200078e007d */
[----:B------:R-:W-:Y:S01]  /*7c80*/  SHF.R.U32.HI R11, RZ, 0x18, R11 ;  /* 0x00000018ff0b7819 */ /* 0x000fe2000001160b */
[----:B------:R-:W-:Y:S02]  /*7c90*/  IMAD.MOV.U32 R25, RZ, RZ, R134 ;  /* 0x000000ffff197224 */ /* 0x000fe400078e0086 */
[----:B------:R-:W-:Y:S02]  /*7ca0*/  IMAD.MOV.U32 R140, RZ, RZ, R132 ;  /* 0x000000ffff8c7224 */ /* 0x000fe400078e0084 */
[----:B------:R-:W-:-:S02]  /*7cb0*/  IMAD.MOV.U32 R126, RZ, RZ, R135 ;  /* 0x000000ffff7e7224 */ /* 0x000fc400078e0087 */
[----:B------:R-:W-:Y:S02]  /*7cc0*/  IMAD.MOV.U32 R125, RZ, RZ, R133 ;  /* 0x000000ffff7d7224 */ /* 0x000fe400078e0085 */
[----:B----4-:R-:W-:Y:S01]  /*7cd0*/  HMMA.16816.F32 R132, R40, R52, R12 ;  /* 0x000000342884723c */ /* 0x010fe2000000180c */
[----:B------:R-:W-:Y:S01]  /*7ce0*/  FADD.FTZ R16, R91, R89 ;  /* 0x000000595b107221 */ /* 0x000fe20000010000 */
[----:B------:R-:W-:-:S05]  /*7cf0*/  PRMT R57, R8, 0x5410, R11 ;  /* 0x0000541008397816 */ /* 0x000fca000000000b */
[----:B------:R-:W-:Y:S01]  /*7d00*/  FADD.FTZ R14, R24, R0 ;  /* 0x00000000180e7221 */ /* 0x000fe20000010000 */
[----:B-1----:R-:W-:Y:S01]  /*7d10*/  F2FP.PACK_AB R0, R190, R191 ;  /* 0x000000bfbe00723e */ /* 0x002fe200000000ff */
[----:B------:R-:W-:Y:S01]  /*7d20*/  HMMA.16816.F32 R8, R36, R64, RZ ;  /* 0x000000402408723c */ /* 0x000fe200000018ff */
[----:B------:R-:W-:-:S06]  /*7d30*/  FADD.FTZ R6, R85, R16 ;  /* 0x0000001055067221 */ /* 0x000fcc0000010000 */
[----:B------:R-:W-:Y:S01]  /*7d40*/  PRMT R64, R0, 0x7632, R64 ;  /* 0x0000763200407816 */ /* 0x000fe20000000040 */
[----:B------:R-:W-:Y:S02]  /*7d50*/  FADD.FTZ R3, R86, R6 ;  /* 0x0000000656037221 */ /* 0x000fe40000010000 */
[----:B------:R-:W-:Y:S02]  /*7d60*/  IMAD.MOV.U32 R117, RZ, RZ, R130 ;  /* 0x000000ffff757224 */ /* 0x000fe400078e0082 */
[----:B------:R-:W-:Y:S01]  /*7d70*/  FADD.FTZ R15, R27, R3 ;  /* 0x000000031b0f7221 */ /* 0x000fe20000010000 */
[----:B------:R-:W-:Y:S02]  /*7d80*/  F2FP.PACK_AB R3, R192, R193 ;  /* 0x000000c1c003723e */ /* 0x000fe400000000ff */
[----:B------:R-:W-:Y:S02]  /*7d90*/  PRMT R65, R0, 0x7610, R65 ;  /* 0x0000761000417816 */ /* 0x000fe40000000041 */
[----:B------:R-:W-:-:S02]  /*7da0*/  PRMT R72, R3, 0x7632, R72 ;  /* 0x0000763203487816 */ /* 0x000fc40000000048 */
[----:B------:R-:W-:Y:S01]  /*7db0*/  PRMT R73, R3, 0x7610, R73 ;  /* 0x0000761003497816 */ /* 0x000fe20000000049 */
[----:B------:R-:W-:Y:S02]  /*7dc0*/  IMAD.MOV.U32 R115, RZ, RZ, R128 ;  /* 0x000000ffff737224 */ /* 0x000fe400078e0080 */
[----:B------:R-:W-:Y:S02]  /*7dd0*/  IMAD.MOV.U32 R102, RZ, RZ, R131 ;  /* 0x000000ffff667224 */ /* 0x000fe400078e0083 */
[----:B------:R-:W-:Y:S02]  /*7de0*/  IMAD.MOV.U32 R113, RZ, RZ, R124 ;  /* 0x000000ffff717224 */ /* 0x000fe400078e007c */
[----:B------:R-:W-:Y:S01]  /*7df0*/  IMAD.MOV.U32 R124, RZ, RZ, R112 ;  /* 0x000000ffff7c7224 */ /* 0x000fe200078e0070 */
[----:B------:R-:W-:Y:S01]  /*7e00*/  @!P3 HADD2 R5, -R142.H0_H0, -RZ.H0_H0 ;  /* 0xa00000ff8e05b230 */ /* 0x000fe20000000900 */
[----:B------:R-:W-:Y:S02]  /*7e10*/  IMAD.MOV.U32 R112, RZ, RZ, R129 ;  /* 0x000000ffff707224 */ /* 0x000fe400078e0081 */
[----:B------:R-:W-:Y:S01]  /*7e20*/  HMMA.16816.F32 R128, R32, R52, R8 ;  /* 0x000000342080723c */ /* 0x000fe20000001808 */
[----:B------:R-:W-:-:S02]  /*7e30*/  FADD.FTZ R12, R175, R4 ;  /* 0x00000004af0c7221 */ /* 0x000fc40000010000 */
[----:B------:R-:W-:-:S04]  /*7e40*/  IMAD R175, R2, 0x2, R174 ;  /* 0x0000000202af7824 */ /* 0x000fc800078e02ae */
[----:B------:R-:W-:Y:S01]  /*7e50*/  PRMT R53, R65, 0x5410, R64 ;  /* 0x0000541041357816 */ /* 0x000fe20000000040 */
[----:B------:R-:W-:Y:S01]  /*7e60*/  FADD.FTZ R13, R216, R7 ;  /* 0x00000007d80d7221 */ /* 0x000fe20000010000 */
[----:B------:R-:W-:Y:S02]  /*7e70*/  PRMT R52, R73, 0x5410, R72 ;  /* 0x0000541049347816 */ /* 0x000fe40000000048 */
[----:B------:R-:W-:Y:S01]  /*7e80*/  @!P3 PRMT R142, R5, 0x5410, RZ ;  /* 0x00005410058eb816 */ /* 0x000fe200000000ff */
[----:B------:R-:W-:Y:S01]  /*7e90*/  HSET2.LE.AND R2, R100, R111, PT ;  /* 0x0000006f64027233 */ /* 0x000fe20003803000 */
[----:B------:R-:W-:Y:S02]  /*7ea0*/  IMAD.MOV.U32 R91, RZ, RZ, R120 ;  /* 0x000000ffff5b7224 */ /* 0x000fe400078e0078 */
[----:B------:R-:W-:Y:S02]  /*7eb0*/  IMAD.MOV.U32 R89, RZ, RZ, R122 ;  /* 0x000000ffff597224 */ /* 0x000fe400078e007a */
[----:B------:R-:W-:-:S02]  /*7ec0*/  IMAD.MOV.U32 R251, RZ, RZ, R119 ;  /* 0x000000fffffb7224 */ /* 0x000fc400078e0077 */
[----:B------:R-:W-:Y:S02]  /*7ed0*/  IMAD.MOV.U32 R97, RZ, RZ, R118 ;  /* 0x000000ffff617224 */ /* 0x000fe400078e0076 */
[----:B------:R-:W-:Y:S02]  /*7ee0*/  IMAD.MOV.U32 R99, RZ, RZ, R116 ;  /* 0x000000ffff637224 */ /* 0x000fe400078e0074 */
[----:B------:R-:W-:Y:S01]  /*7ef0*/  FADD.FTZ R211, R211, R12 ;  /* 0x0000000cd3d37221 */ /* 0x000fe20000010000 */
[----:B------:R-:W-:Y:S02]  /*7f00*/  ULDC UR7, c[0x0][0x228] ;  /* 0x00008a0000077ab9 */ /* 0x000fe40000000800 */
[----:B------:R-:W-:Y:S01]  /*7f10*/  USHF.L.U32 UR4, UR7, 0x3, URZ ;  /* 0x0000000307047899 */ /* 0x000fe2000800063f */
[----:B------:R-:W-:Y:S02]  /*7f20*/  IMAD.MOV.U32 R77, RZ, RZ, R251 ;  /* 0x000000ffff4d7224 */ /* 0x000fe400078e00fb */
[----:B------:R-:W-:-:S02]  /*7f30*/  IMAD.MOV.U32 R251, RZ, RZ, R126 ;  /* 0x000000fffffb7224 */ /* 0x000fc400078e007e */
[----:B------:R-:W-:Y:S02]  /*7f40*/  IMAD.MOV.U32 R78, RZ, RZ, R114 ;  /* 0x000000ffff4e7224 */ /* 0x000fe400078e0072 */
[----:B------:R-:W-:Y:S02]  /*7f50*/  IMAD.MOV.U32 R85, RZ, RZ, R103 ;  /* 0x000000ffff557224 */ /* 0x000fe400078e0067 */
[----:B------:R-:W-:Y:S01]  /*7f60*/  IMAD.MOV.U32 R103, RZ, RZ, R112 ;  /* 0x000000ffff677224 */ /* 0x000fe200078e0070 */
[----:B--2---:R-:W-:-:S05]  /*7f70*/  @!P5 HADD2 R19, -R64.H0_H0, -RZ.H0_H0 ;  /* 0xa00000ff4013d230 */ /* 0x004fca0000000900 */
[----:B------:R-:W-:Y:S01]  /*7f80*/  PRMT R0, R19, 0x7610, R0 ;  /* 0x0000761013007816 */ /* 0x000fe20000000000 */
[----:B------:R-:W-:Y:S02]  /*7f90*/  IMAD.MOV.U32 R19, RZ, RZ, R117 ;  /* 0x000000ffff137224 */ /* 0x000fe400078e0075 */
[----:B------:R-:W-:Y:S02]  /*7fa0*/  IMAD.MOV.U32 R117, RZ, RZ, R25 ;  /* 0x000000ffff757224 */ /* 0x000fe400078e0019 */
[----:B------:R-:W1:Y:S01]  /*7fb0*/  LDSM.16.MT88.4 R24, [R174+0x6800] ;  /* 0x00680000ae18783b */ /* 0x000e620000004200 */
[----:B------:R-:W-:Y:S02]  /*7fc0*/  @!P0 HADD2 R21, -R65.H0_H0, -RZ.H0_H0 ;  /* 0xa00000ff41158230 */ /* 0x000fe40000000900 */
[----:B-----5:R-:W-:Y:S02]  /*7fd0*/  @!P2 HADD2 R22, -R72.H0_H0, -RZ.H0_H0 ;  /* 0xa00000ff4816a230 */ /* 0x020fe40000000900 */
[----:B------:R-:W-:Y:S01]  /*7fe0*/  @!P4 HADD2 R23, -R73.H0_H0, -RZ.H0_H0 ;  /* 0xa00000ff4917c230 */ /* 0x000fe20000000900 */
[----:B------:R-:W-:-:S02]  /*7ff0*/  PRMT R3, R21, 0x7610, R3 ;  /* 0x0000761015037816 */ /* 0x000fc40000000003 */
[----:B------:R-:W-:Y:S01]  /*8000*/  PRMT R6, R22, 0x7610, R6 ;  /* 0x0000761016067816 */ /* 0x000fe20000000006 */
[----:B------:R-:W-:Y:S01]  /*8010*/  IMAD.MOV.U32 R22, RZ, RZ, R115 ;  /* 0x000000ffff167224 */ /* 0x000fe200078e0073 */
[----:B------:R-:W-:Y:S01]  /*8020*/  PRMT R8, R23, 0x7610, R8 ;  /* 0x0000761017087816 */ /* 0x000fe20000000008 */
[----:B------:R-:W-:Y:S01]  /*8030*/  IMAD.MOV.U32 R115, RZ, RZ, R102 ;  /* 0x000000ffff737224 */ /* 0x000fe200078e0066 */
[----:B------:R-:W-:Y:S01]  /*8040*/  @!P0 PRMT R65, R3, 0x5410, RZ ;  /* 0x0000541003418816 */ /* 0x000fe200000000ff */
[----:B------:R-:W-:Y:S02]  /*8050*/  IMAD.MOV.U32 R21, RZ, RZ, R141 ;  /* 0x000000ffff157224 */ /* 0x000fe400078e008d */
[----:B------:R-:W-:Y:S01]  /*8060*/  IMAD.MOV.U32 R102, RZ, RZ, R140 ;  /* 0x000000ffff667224 */ /* 0x000fe200078e008c */
[----:B------:R-:W-:Y:S02]  /*8070*/  LEA R140, P0, R123, c[0x0][0x1f8], 0x1 ;  /* 0x00007e007b8c7a11 */ /* 0x000fe400078008ff */
[----:B------:R-:W-:-:S02]  /*8080*/  @!P4 PRMT R73, R8, 0x5410, RZ ;  /* 0x000054100849c816 */ /* 0x000fc400000000ff */
[----:B------:R-:W-:Y:S01]  /*8090*/  @!P2 PRMT R72, R6, 0x5410, RZ ;  /* 0x000054100648a816 */ /* 0x000fe200000000ff */
[----:B---3--:R-:W-:Y:S01]  /*80a0*/  HMMA.16816.F32 R8, R44, R28, RZ ;  /* 0x0000001c2c08723c */ /* 0x008fe200000018ff */
[----:B------:R-:W-:Y:S01]  /*80b0*/  LEA.HI.X R141, R123, c[0x0][0x1fc], R20, 0x1, P0 ;  /* 0x00007f007b8d7a11 */ /* 0x000fe200000f0c14 */
[----:B------:R-:W-:-:S06]  /*80c0*/  IMAD.MOV.U32 R248, RZ, RZ, R21 ;  /* 0x000000fffff87224 */ /* 0x000fcc00078e0015 */
[----:B------:R-:W-:Y:S07]  /*80d0*/  HMMA.16816.F32 R4, R36, R28, RZ ;  /* 0x0000001c2404723c */ /* 0x000fee00000018ff */
[----:B------:R-:W-:Y:S02]  /*80e0*/  IMAD.MOV.U32 R29, RZ, RZ, R22 ;  /* 0x000000ffff1d7224 */ /* 0x000fe400078e0016 */
[----:B------:R-:W2:Y:S01]  /*80f0*/  LDSM.16.MT88.4 R20, [R175+0x6000] ;  /* 0x00600000af14783b */ /* 0x000ea20000004200 */
[----:B------:R-:W-:-:S02]  /*8100*/  IMAD.MOV.U32 R94, RZ, RZ, R102 ;  /* 0x000000ffff5e7224 */ /* 0x000fc400078e0066 */
[----:B------:R-:W-:-:S04]  /*8110*/  IMAD.MOV.U32 R102, RZ, RZ, R121 ;  /* 0x000000ffff667224 */ /* 0x000fc800078e0079 */
[-C--:B-1----:R-:W-:Y:S07]  /*8120*/  HMMA.16816.F32 R120, R40, R24.reuse, R8 ;  /* 0x000000182878723c */ /* 0x082fee0000001808 */
[----:B------:R-:W-:Y:S02]  /*8130*/  LOP3.LUT R11, R2, R19, RZ, 0xc0, !PT ;  /* 0x00000013020b7212 */ /* 0x000fe400078ec0ff */
[----:B------:R-:W1:Y:S01]  /*8140*/  LDSM.16.MT88.4 R16, [R175+0x6800] ;  /* 0x00680000af10783b */ /* 0x000e620000004200 */
[----:B------:R-:W-:Y:S01]  /*8150*/  IMAD.MOV.U32 R249, RZ, RZ, R117 ;  /* 0x000000fffff97224 */ /* 0x000fe200078e0075 */
[----:B------:R-:W-:Y:S01]  /*8160*/  @!P5 PRMT R64, R0, 0x5410, RZ ;  /* 0x000054100040d816 */ /* 0x000fe200000000ff */
[----:B------:R-:W-:Y:S01]  /*8170*/  HMMA.16816.F32 R116, R32, R24, R4 ;  /* 0x000000182074723c */ /* 0x000fe20000001804 */
[----:B------:R-:W-:-:S02]  /*8180*/  FADD.FTZ R0, R61, R15 ;  /* 0x0000000f3d007221 */ /* 0x000fc40000010000 */
[----:B------:R-:W-:-:S04]  /*8190*/  FADD.FTZ R3, R60, R14 ;  /* 0x0000000e3c037221 */ /* 0x000fc80000010000 */
[----:B------:R-:W-:-:S04]  /*81a0*/  FADD.FTZ R4, R252, R13 ;  /* 0x0000000dfc047221 */ /* 0x000fc80000010000 */
[----:B------:R-:W-:Y:S01]  /*81b0*/  FADD.FTZ R217, R250, R4 ;  /* 0x00000004fad97221 */ /* 0x000fe20000010000 */
[----:B--2---:R-:W-:Y:S01]  /*81c0*/  HMMA.16816.F32 R12, R44, R20, RZ ;  /* 0x000000142c0c723c */ /* 0x004fe200000018ff */
[----:B------:R-:W-:-:S07]  /*81d0*/  FADD.FTZ R210, R92, R0 ;  /* 0x000000005cd27221 */ /* 0x000fce0000010000 */
[----:B------:R-:W-:Y:S01]  /*81e0*/  HMMA.16816.F32 R4, R36, R20, RZ ;  /* 0x000000142404723c */ /* 0x000fe200000018ff */
[----:B------:R-:W-:Y:S01]  /*81f0*/  IMAD.U32 R0, RZ, RZ, UR4 ;  /* 0x00000004ff007e24 */ /* 0x000fe2000f8e00ff */
[--C-:B------:R-:W-:Y:S01]  /*8200*/  HSET2.LE.AND R2, R81, R111.reuse, PT ;  /* 0x0000006f51027233 */ /* 0x100fe20003803000 */
[----:B------:R-:W-:Y:S02]  /*8210*/  FADD.FTZ R216, R84, R3 ;  /* 0x0000000354d87221 */ /* 0x000fe40000010000 */
[----:B------:R-:W-:Y:S01]  /*8220*/  IMAD.WIDE R24, R0, 0x2, R140 ;  /* 0x0000000200187825 */ /* 0x000fe200078e028c */
[--C-:B------:R-:W-:Y:S02]  /*8230*/  HSET2.LE.AND R0, R101, R111.reuse, PT ;  /* 0x0000006f65007233 */ /* 0x100fe40003803000 */
[--C-:B------:R-:W-:Y:S01]  /*8240*/  HSET2.LE.AND R3, R56, R111.reuse, PT ;  /* 0x0000006f38037233 */ /* 0x100fe20003803000 */
[----:B------:R-:W-:Y:S01]  /*8250*/  LOP3.LUT R9, R2, R89, RZ, 0xc0, !PT ;  /* 0x0000005902097212 */ /* 0x000fe200078ec0ff */
[----:B------:R-:W-:Y:S01]  /*8260*/  IMAD.MOV.U32 R86, RZ, RZ, R249 ;  /* 0x000000ffff567224 */ /* 0x000fe200078e00f9 */
[----:B------:R-:W-:Y:S01]  /*8270*/  LOP3.LUT R10, R0, R248, RZ, 0xc0, !PT ;  /* 0x000000f8000a7212 */ /* 0x000fe200078ec0ff */
[----:B------:R-:W-:Y:S01]  /*8280*/  HSET2.LE.AND R0, R88, R111, PT ;  /* 0x0000006f58007233 */ /* 0x000fe20003803000 */
[----:B------:R-:W-:Y:S01]  /*8290*/  IMAD.MOV.U32 R89, RZ, RZ, R94 ;  /* 0x000000ffff597224 */ /* 0x000fe200078e005e */
[----:B------:R-:W-:Y:S01]  /*82a0*/  LOP3.LUT R100, R3, R127, RZ, 0xc0, !PT ;  /* 0x0000007f03647212 */ /* 0x000fe200078ec0ff */
[----:B------:R-:W-:-:S02]  /*82b0*/  IMAD.MOV.U32 R249, RZ, RZ, R125 ;  /* 0x000000fffff97224 */ /* 0x000fc400078e007d */
[----:B------:R-:W-:Y:S02]  /*82c0*/  IMAD.MOV.U32 R94, RZ, RZ, R124 ;  /* 0x000000ffff5e7224 */ /* 0x000fe400078e007c */
[----:B-1----:R-:W-:Y:S01]  /*82d0*/  HMMA.16816.F32 R124, R40, R16, R12 ;  /* 0x00000010287c723c */ /* 0x002fe2000000180c */
[----:B------:R-:W-:Y:S01]  /*82e0*/  LOP3.LUT R8, R0, R91, RZ, 0xc0, !PT ;  /* 0x0000005b00087212 */ /* 0x000fe200078ec0ff */
[----:B------:R-:W-:Y:S01]  /*82f0*/  STG.E.U16 [R140.64], R110 ;  /* 0x0000006e8c007986 */ /* 0x000fe2000c101522 */
[----:B------:R-:W-:-:S04]  /*8300*/  IMAD.MOV.U32 R91, RZ, RZ, R115 ;  /* 0x000000ffff5b7224 */ /* 0x000fc800078e0073 */
[--C-:B------:R-:W-:Y:S02]  /*8310*/  HSET2.LE.AND R13, R58, R111.reuse, PT ;  /* 0x0000006f3a0d7233 */ /* 0x100fe40003803000 */
[--C-:B------:R-:W-:Y:S02]  /*8320*/  HSET2.LE.AND R14, R63, R111.reuse, PT ;  /* 0x0000006f3f0e7233 */ /* 0x100fe40003803000 */
[--C-:B------:R-:W-:Y:S02]  /*8330*/  HSET2.LE.AND R15, R62, R111.reuse, PT ;  /* 0x0000006f3e0f7233 */ /* 0x100fe40003803000 */
[----:B------:R-:W-:Y:S01]  /*8340*/  HSET2.LE.AND R12, R59, R111, PT ;  /* 0x0000006f3b0c7233 */ /* 0x000fe20003803000 */
[----:B------:R-:W-:Y:S01]  /*8350*/  STG.E.U16 [R140.64+0x2], R109 ;  /* 0x0000026d8c007986 */ /* 0x000fe2000c101522 */
[----:B------:R-:W-:Y:S02]  /*8360*/  IMAD.MOV.U32 R248, RZ, RZ, R113 ;  /* 0x000000fffff87224 */ /* 0x000fe400078e0071 */
[----:B------:R-:W-:Y:S01]  /*8370*/  HMMA.16816.F32 R112, R32, R16, R4 ;  /* 0x000000102070723c */ /* 0x000fe20000001804 */
[----:B------:R1:W-:Y:S01]  /*8380*/  STG.E.U16 [R24.64], R107 ;  /* 0x0000006b18007986 */ /* 0x0003e2000c101522 */
[----:B------:R-:W-:Y:S01]  /*8390*/  IMAD.MOV.U32 R28, RZ, RZ, R77 ;  /* 0x000000ffff1c7224 */ /* 0x000fe200078e004d */
[----:B------:R-:W-:-:S02]  /*83a0*/  LOP3.LUT R77, R13, R79, RZ, 0xc0, !PT ;  /* 0x0000004f0d4d7212 */ /* 0x000fc400078ec0ff */
[----:B------:R-:W-:Y:S02]  /*83b0*/  LOP3.LUT R79, R15, R53, RZ, 0xc0, !PT ;  /* 0x000000350f4f7212 */ /* 0x000fe400078ec0ff */
[--C-:B------:R-:W-:Y:S01]  /*83c0*/  HSET2.LE.AND R5, R76, R111.reuse, PT ;  /* 0x0000006f4c057233 */ /* 0x100fe20003803000 */
[----:B------:R-:W-:Y:S01]  /*83d0*/  LOP3.LUT R76, R12, R93, RZ, 0xc0, !PT ;  /* 0x0000005d0c4c7212 */ /* 0x000fe200078ec0ff */
[--C-:B------:R-:W-:Y:S01]  /*83e0*/  HSET2.LE.AND R0, R57, R111.reuse, PT ;  /* 0x0000006f39007233 */ /* 0x100fe20003803000 */
[----:B-1----:R-:W-:Y:S01]  /*83f0*/  IMAD.MOV.U32 R107, RZ, RZ, R78 ;  /* 0x000000ffff6b7224 */ /* 0x002fe200078e004e */
[----:B------:R-:W-:Y:S02]  /*8400*/  LOP3.LUT R78, R14, R52, RZ, 0xc0, !PT ;  /* 0x000000340e4e7212 */ /* 0x000fe400078ec0ff */
[----:B------:R-:W-:Y:S01]  /*8410*/  HMMA.16816.F32 R12, R36, R30, RZ ;  /* 0x0000001e240c723c */ /* 0x000fe200000018ff */
[----:B------:R-:W-:Y:S01]  /*8420*/  LOP3.LUT R101, R0, R29, RZ, 0xc0, !PT ;  /* 0x0000001d00657212 */ /* 0x000fe200078ec0ff */
[----:B------:R-:W-:Y:S01]  /*8430*/  HSET2.LE.AND R2, R87, R111, PT ;  /* 0x0000006f57027233 */ /* 0x000fe20003803000 */
[----:B------:R-:W-:-:S02]  /*8440*/  IMAD.MOV.U32 R29, RZ, RZ, R86 ;  /* 0x000000ffff1d7224 */ /* 0x000fc400078e0056 */
[----:B------:R-:W-:-:S03]  /*8450*/  IMAD.MOV.U32 R252, RZ, RZ, R85 ;  /* 0x000000fffffc7224 */ /* 0x000fc600078e0055 */
[C---:B------:R-:W-:Y:S08]  /*8460*/  HMMA.16816.F32 R60, R36.reuse, R82, RZ ;  /* 0x00000052243c723c */ /* 0x040ff000000018ff */
[C---:B------:R-:W-:Y:S08]  /*8470*/  HMMA.16816.F32 R56, R36.reuse, R66, RZ ;  /* 0x000000422438723c */ /* 0x040ff000000018ff */
[----:B------:R-:W-:Y:S08]  /*8480*/  HMMA.16816.F32 R36, R36, R22, RZ ;  /* 0x000000162424723c */ /* 0x000ff000000018ff */
[----:B------:R-:W-:Y:S08]  /*8490*/  HMMA.16816.F32 R84, R32, R26, R12 ;  /* 0x0000001a2054723c */ /* 0x000ff0000000180c */
[----:B------:R-:W-:Y:S01]  /*84a0*/  HMMA.16816.F32 R12, R44, R82, RZ ;  /* 0x000000522c0c723c */ /* 0x000fe200000018ff */
[----:B------:R-:W-:Y:S01]  /*84b0*/  IMAD.MOV.U32 R109, RZ, RZ, R248 ;  /* 0x000000ffff6d7224 */ /* 0x000fe200078e00f8 */
[----:B------:R-:W-:Y:S01]  /*84c0*/  HSET2.LE.AND R7, R95, R111, PT ;  /* 0x0000006f5f077233 */ /* 0x000fe20003803000 */
[----:B------:R-:W-:-:S02]  /*84d0*/  IMAD.MOV.U32 R248, RZ, RZ, R249 ;  /* 0x000000fffff87224 */ /* 0x000fc400078e00f9 */
[----:B------:R-:W-:-:S03]  /*84e0*/  IMAD.MOV.U32 R249, RZ, RZ, R94 ;  /* 0x000000fffff97224 */ /* 0x000fc600078e005e */
[C---:B------:R-:W-:Y:S08]  /*84f0*/  HMMA.16816.F32 R92, R32.reuse, R54, R56 ;  /* 0x00000036205c723c */ /* 0x040ff00000001838 */
[----:B------:R-:W-:Y:S08]  /*8500*/  HMMA.16816.F32 R56, R32, R18, R36 ;  /* 0x000000122038723c */ /* 0x000ff00000001824 */
[-C--:B------:R-:W-:Y:S01]  /*8510*/  HMMA.16816.F32 R36, R40, R74.reuse, R12 ;  /* 0x0000004a2824723c */ /* 0x080fe2000000180c */
[----:B------:R-:W1:Y:S07]  /*8520*/  LDSM.16.MT88.4 R12, [R173+0x7000] ;  /* 0x00700000ad0c783b */ /* 0x000e6e0000004200 */
[----:B------:R-:W-:Y:S07]  /*8530*/  HMMA.16816.F32 R60, R32, R74, R60 ;  /* 0x0000004a203c723c */ /* 0x000fee000000183c */
[----:B------:R-:W-:Y:S01]  /*8540*/  IMAD.MOV.U32 R75, RZ, RZ, R28 ;  /* 0x000000ffff4b7224 */ /* 0x000fe200078e001c */
[----:B------:R-:W-:Y:S01]  /*8550*/  HMMA.16816.F32 R32, R44, R66, RZ ;  /* 0x000000422c20723c */ /* 0x000fe200000018ff */
[----:B------:R-:W-:-:S07]  /*8560*/  IMAD.MOV.U32 R74, RZ, RZ, R29 ;  /* 0x000000ffff4a7224 */ /* 0x000fce00078e001d */
[C---:B------:R-:W-:Y:S08]  /*8570*/  HMMA.16816.F32 R28, R44.reuse, R30, RZ ;  /* 0x0000001e2c1c723c */ /* 0x040ff000000018ff */
[----:B------:R-:W-:Y:S01]  /*8580*/  HMMA.16816.F32 R20, R44, R22, RZ ;  /* 0x000000162c14723c */ /* 0x000fe200000018ff */
[--C-:B------:R-:W-:Y:S02]  /*8590*/  HSET2.LE.AND R6, R96, R111.reuse, PT ;  /* 0x0000006f60067233 */ /* 0x100fe40003803000 */
[--C-:B------:R-:W-:Y:S01]  /*85a0*/  HSET2.LE.AND R0, R80, R111.reuse, PT ;  /* 0x0000006f50007233 */ /* 0x100fe20003803000 */
[----:B------:R-:W-:Y:S01]  /*85b0*/  LOP3.LUT R5, R5, R105, RZ, 0xc0, !PT ;  /* 0x0000006905057212 */ /* 0x000fe200078ec0ff */
[----:B------:R-:W-:Y:S01]  /*85c0*/  HSET2.LE.AND R3, R90, R111, PT ;  /* 0x0000006f5a037233 */ /* 0x000fe20003803000 */
[----:B------:R-:W-:-:S02]  /*85d0*/  LOP3.LUT R6, R6, R104, RZ, 0xc0, !PT ;  /* 0x0000006806067212 */ /* 0x000fc400078ec0ff */
[----:B------:R-:W-:Y:S02]  /*85e0*/  LOP3.LUT R4, R0, R106, RZ, 0xc0, !PT ;  /* 0x0000006a00047212 */ /* 0x000fe400078ec0ff */
[----:B------:R-:W-:Y:S01]  /*85f0*/  LOP3.LUT R7, R7, R98, RZ, 0xc0, !PT ;  /* 0x0000006207077212 */ /* 0x000fe200078ec0ff */
[----:B------:R-:W-:Y:S01]  /*8600*/  IMAD.MOV.U32 R110, RZ, RZ, R251 ;  /* 0x000000ffff6e7224 */ /* 0x000fe200078e00fb */
[C---:B------:R-:W-:Y:S01]  /*8610*/  HMMA.16816.F32 R52, R40.reuse, R54, R32 ;  /* 0x000000362834723c */ /* 0x040fe20000001820 */
[----:B------:R-:W-:Y:S01]  /*8620*/  LOP3.LUT R102, R3, R102, RZ, 0xc0, !PT ;  /* 0x0000006603667212 */ /* 0x000fe200078ec0ff */
[----:B------:R2:W-:Y:S01]  /*8630*/  STG.E.U16 [R24.64+0x2], R108 ;  /* 0x0000026c18007986 */ /* 0x0005e2000c101522 */
[----:B------:R-:W-:Y:S02]  /*8640*/  IMAD.MOV.U32 R47, RZ, RZ, R107 ;  /* 0x000000ffff2f7224 */ /* 0x000fe400078e006b */
[----:B------:R-:W-:Y:S02]  /*8650*/  IMAD.MOV.U32 R250, RZ, RZ, R109 ;  /* 0x000000fffffa7224 */ /* 0x000fe400078e006d */
[----:B------:R-:W-:Y:S01]  /*8660*/  IMAD.MOV.U32 R3, RZ, RZ, R110 ;  /* 0x000000ffff037224 */ /* 0x000fe200078e006e */
[C---:B------:R-:W-:Y:S08]  /*8670*/  HMMA.16816.F32 R32, R40.reuse, R26, R28 ;  /* 0x0000001a2820723c */ /* 0x040ff0000000181c */
[----:B------:R-:W-:Y:S01]  /*8680*/  HMMA.16816.F32 R28, R40, R18, R20 ;  /* 0x00000012281c723c */ /* 0x000fe20000001814 */
[----:B------:R-:W3:Y:S04]  /*8690*/  LDSM.16.MT88.4 R20, [R176+0x7000] ;  /* 0x00700000b014783b */ /* 0x000ee80000004200 */
[----:B------:R-:W4:Y:S03]  /*86a0*/  LDSM.16.MT88.4 R16, [R174+0x7000] ;  /* 0x00700000ae10783b */ /* 0x000f260000004200 */
[-C--:B-1----:R-:W-:Y:S08]  /*86b0*/  HMMA.16816.F32 R136, R8, R12.reuse, R136 ;  /* 0x0000000c0888723c */ /* 0x082ff00000001888 */
[C---:B--2---:R-:W-:Y:S08]  /*86c0*/  HMMA.16816.F32 R108, R4.reuse, R12, R240 ;  /* 0x0000000c046c723c */ /* 0x044ff000000018f0 */
[-C--:B------:R-:W-:Y:S08]  /*86d0*/  HMMA.16816.F32 R104, R4, R14.reuse, R60 ;  /* 0x0000000e0468723c */ /* 0x080ff0000000183c */
[----:B------:R-:W-:Y:S01]  /*86e0*/  HMMA.16816.F32 R40, R8, R14, R36 ;  /* 0x0000000e0828723c */ /* 0x000fe20000001824 */
[----:B------:R-:W1:Y:S01]  /*86f0*/  LDSM.16.MT88.4 R12, [R175+0x7000] ;  /* 0x00700000af0c783b */ /* 0x000e620000004200 */
[----:B------:R-:W-:Y:S01]  /*8700*/  IMAD.MOV.U32 R251, RZ, RZ, R103 ;  /* 0x000000fffffb7224 */ /* 0x000fe200078e0067 */
[----:B------:R-:W-:Y:S01]  /*8710*/  LOP3.LUT R103, R2, R245, RZ, 0xc0, !PT ;  /* 0x000000f502677212 */ /* 0x000fe200078ec0ff */
[----:B------:R-:W-:-:S02]  /*8720*/  IMAD.MOV.U32 R46, RZ, RZ, R252 ;  /* 0x000000ffff2e7224 */ /* 0x000fc400078e00fc */
[----:B------:R-:W-:Y:S02]  /*8730*/  IMAD.MOV.U32 R252, RZ, RZ, R248 ;  /* 0x000000fffffc7224 */ /* 0x000fe400078e00f8 */
[----:B------:R-:W-:Y:S01]  /*8740*/  IMAD.MOV.U32 R248, RZ, RZ, R91 ;  /* 0x000000fffff87224 */ /* 0x000fe200078e005b */
[----:B---3--:R-:W-:Y:S01]  /*8750*/  HMMA.16816.F32 R92, R4, R22, R92 ;  /* 0x00000016045c723c */ /* 0x008fe2000000185c */
[----:B------:R-:W-:Y:S02]  /*8760*/  IMAD.MOV.U32 R245, RZ, RZ, R89 ;  /* 0x000000fffff57224 */ /* 0x000fe400078e0059 */
[----:B------:R-:W-:Y:S02]  /*8770*/  IMAD.MOV.U32 R2, RZ, RZ, R97 ;  /* 0x000000ffff027224 */ /* 0x000fe400078e0061 */
[----:B------:R-:W-:-:S03]  /*8780*/  IMAD.MOV.U32 R0, RZ, RZ, R99 ;  /* 0x000000ffff007224 */ /* 0x000fc600078e0063 */
[C---:B------:R-:W-:Y:S08]  /*8790*/  HMMA.16816.F32 R96, R4.reuse, R20, R128 ;  /* 0x000000140460723c */ /* 0x040ff00000001880 */
[C---:B----4-:R-:W-:Y:S01]  /*87a0*/  HMMA.16816.F32 R88, R4.reuse, R16, R116 ;  /* 0x000000100458723c */ /* 0x050fe20000001874 */
[----:B------:R-:W-:Y:S07]  /*87b0*/  LDSM.16.MT88.4 R116, [R174+0x7800] ;  /* 0x00780000ae74783b */ /* 0x000fee0000004200 */
[C---:B------:R-:W-:Y:S08]  /*87c0*/  HMMA.16816.F32 R84, R4.reuse, R18, R84 ;  /* 0x000000120454723c */ /* 0x040ff00000001854 */
[C---:B-1----:R-:W-:Y:S08]  /*87d0*/  HMMA.16816.F32 R80, R4.reuse, R12, R112 ;  /* 0x0000000c0450723c */ /* 0x042ff00000001870 */
[----:B------:R-:W-:Y:S01]  /*87e0*/  HMMA.16816.F32 R36, R4, R14, R56 ;  /* 0x0000000e0424723c */ /* 0x000fe20000001838 */
[----:B------:R-:W1:Y:S07]  /*87f0*/  LDSM.16.MT88.4 R4, [R175+0x7800] ;  /* 0x00780000af04783b */ /* 0x000e6e0000004200 */
[C---:B------:R-:W-:Y:S01]  /*8800*/  HMMA.16816.F32 R128, R8.reuse, R20, R132 ;  /* 0x000000140880723c */ /* 0x040fe20000001884 */
[----:B------:R-:W2:Y:S07]  /*8810*/  LDSM.16.MT88.4 R132, [R173+0x7800] ;  /* 0x00780000ad84783b */ /* 0x000eae0000004200 */
[----:B------:R-:W-:Y:S01]  /*8820*/  HMMA.16816.F32 R112, R8, R12, R124 ;  /* 0x0000000c0870723c */ /* 0x000fe2000000187c */
[----:B------:R-:W3:Y:S01]  /*8830*/  LDSM.16.MT88.4 R124, [R176+0x7800] ;  /* 0x00780000b07c783b */ /* 0x000ee20000004200 */
[----:B------:R-:W-:-:S02]  /*8840*/  USHF.L.U32 UR4, UR7, 0x6, URZ ;  /* 0x0000000607047899 */ /* 0x000fc4000800063f */
[----:B------:R-:W-:Y:S01]  /*8850*/  UIMAD UR26, UR7, 0x48, URZ ;  /* 0x00000048071a78a4 */ /* 0x000fe2000f8e023f */
[----:B------:R-:W-:-:S03]  /*8860*/  IMAD.MOV.U32 R66, RZ, RZ, R2 ;  /* 0x000000ffff427224 */ /* 0x000fc600078e0002 */
[----:B------:R-:W-:Y:S02]  /*8870*/  HMMA.16816.F32 R120, R8, R16, R120 ;  /* 0x000000100878723c */ /* 0x000fe40000001878 */
[----:B------:R-:W-:-:S06]  /*8880*/  IMAD.U32 R2, RZ, RZ, UR26 ;  /* 0x0000001aff027e24 */ /* 0x000fcc000f8e00ff */
[----:B------:R-:W-:Y:S01]  /*8890*/  HMMA.16816.F32 R52, R8, R22, R52 ;  /* 0x000000160834723c */ /* 0x000fe20000001834 */
[----:B------:R-:W-:-:S07]  /*88a0*/  IMAD.MOV.U32 R67, RZ, RZ, R245 ;  /* 0x000000ffff437224 */ /* 0x000fce00078e00f5 */
[----:B------:R-:W-:Y:S01]  /*88b0*/  HMMA.16816.F32 R32, R8, R18, R32 ;  /* 0x000000120820723c */ /* 0x000fe20000001820 */
[----:B------:R-:W-:-:S07]  /*88c0*/  IMAD.MOV.U32 R245, RZ, RZ, R3 ;  /* 0x000000fffff57224 */ /* 0x000fce00078e0003 */
[----:B------:R-:W-:Y:S01]  /*88d0*/  HMMA.16816.F32 R12, R8, R14, R28 ;  /* 0x0000000e080c723c */ /* 0x000fe2000000181c */
[----:B------:R-:W-:-:S06]  /*88e0*/  IMAD.WIDE R2, R2, 0x2, R140 ;  /* 0x0000000202027825 */ /* 0x000fcc00078e028c */
[----:B------:R-:W-:Y:S02]  /*88f0*/  FADD.FTZ R9, R0, R211 ;  /* 0x000000d300097221 */ /* 0x000fe40000010000 */
[----:B------:R-:W-:-:S04]  /*8900*/  IMAD.U32 R0, RZ, RZ, UR4 ;  /* 0x00000004ff007e24 */ /* 0x000fc8000f8e00ff */
[----:B------:R-:W-:-:S05]  /*8910*/  IMAD.WIDE R28, R0, 0x2, R140 ;  /* 0x00000002001c7825 */ /* 0x000fca00078e028c */
[----:B------:R-:W-:Y:S04]  /*8920*/  STG.E.U16 [R28.64], R169 ;  /* 0x000000a91c007986 */ /* 0x000fe8000c101522 */
[----:B------:R-:W-:Y:S04]  /*8930*/  STG.E.U16 [R28.64+0x2], R168 ;  /* 0x000002a81c007986 */ /* 0x000fe8000c101522 */
[----:B------:R-:W-:Y:S04]  /*8940*/  STG.E.U16 [R2.64], R161 ;  /* 0x000000a102007986 */ /* 0x000fe8000c101522 */
[----:B------:R-:W-:Y:S04]  /*8950*/  STG.E.U16 [R2.64+0x2], R158 ;  /* 0x0000029e02007986 */ /* 0x000fe8000c101522 */
        /* <DEDUP_REMOVED lines=9> */
[----:B------:R-:W-:Y:S01]  /*89f0*/  STG.E.U16 [R140.64+0x22], R229 ;  /* 0x000022e58c007986 */ /* 0x000fe2000c101522 */
[----:B------:R-:W-:-:S03]  /*8a00*/  FADD.FTZ R10, R233, R210 ;  /* 0x000000d2e90a7221 */ /* 0x000fc60000010000 */
[----:B------:R-:W-:Y:S04]  /*8a10*/  STG.E.U16 [R24.64+0x20], R226 ;  /* 0x000020e218007986 */ /* 0x000fe8000c101522 */
[----:B------:R-:W-:Y:S01]  /*8a20*/  STG.E.U16 [R24.64+0x22], R227 ;  /* 0x000022e318007986 */ /* 0x000fe2000c101522 */
[----:B-1----:R-:W-:Y:S03]  /*8a30*/  HMMA.16816.F32 R80, R76, R4, R80 ;  /* 0x000000044c50723c */ /* 0x002fe60000001850 */
[----:B------:R-:W-:Y:S01]  /*8a40*/  STG.E.U16 [R28.64+0x20], R157 ;  /* 0x0000209d1c007986 */ /* 0x000fe2000c101522 */
[----:B------:R-:W-:-:S03]  /*8a50*/  FADD.FTZ R8, R228, R216 ;  /* 0x000000d8e4087221 */ /* 0x000fc60000010000 */
[----:B------:R-:W-:Y:S01]  /*8a60*/  STG.E.U16 [R28.64+0x22], R156 ;  /* 0x0000229c1c007986 */ /* 0x000fe2000c101522 */
[----:B------:R-:W-:Y:S03]  /*8a70*/  HMMA.16816.F32 R112, R100, R4, R112 ;  /* 0x000000046470723c */ /* 0x000fe60000001870 */
[----:B------:R-:W-:Y:S04]  /*8a80*/  STG.E.U16 [R2.64+0x20], R155 ;  /* 0x0000209b02007986 */ /* 0x000fe8000c101522 */
[----:B------:R-:W-:Y:S01]  /*8a90*/  STG.E.U16 [R2.64+0x22], R154 ;  /* 0x0000229a02007986 */ /* 0x000fe2000c101522 */
[----:B--2---:R-:W-:Y:S01]  /*8aa0*/  HMMA.16816.F32 R108, R76, R132, R108 ;  /* 0x000000844c6c723c */ /* 0x004fe2000000186c */
[----:B------:R-:W-:-:S02]  /*8ab0*/  FADD.FTZ R5, R46, R217 ;  /* 0x000000d92e057221 */ /* 0x000fc40000010000 */
[----:B------:R-:W-:Y:S01]  /*8ac0*/  STG.E.U16 [R140.64+0x30], R225 ;  /* 0x000030e18c007986 */ /* 0x000fe2000c101522 */
[----:B------:R-:W-:-:S03]  /*8ad0*/  FADD.FTZ R4, R47, R9 ;  /* 0x000000092f047221 */ /* 0x000fc60000010000 */
[----:B------:R-:W-:Y:S01]  /*8ae0*/  STG.E.U16 [R140.64+0x32], R224 ;  /* 0x000032e08c007986 */ /* 0x000fe2000c101522 */
[----:B------:R-:W-:Y:S03]  /*8af0*/  HMMA.16816.F32 R104, R76, R134, R104 ;  /* 0x000000864c68723c */ /* 0x000fe60000001868 */
[----:B------:R-:W-:Y:S01]  /*8b00*/  STG.E.U16 [R24.64+0x30], R222 ;  /* 0x000030de18007986 */ /* 0x000fe2000c101522 */
[----:B------:R-:W-:-:S03]  /*8b10*/  FADD.FTZ R0, R204, R10 ;  /* 0x0000000acc007221 */ /* 0x000fc60000010000 */
[----:B------:R-:W-:Y:S01]  /*8b20*/  STG.E.U16 [R24.64+0x32], R223 ;  /* 0x000032df18007986 */ /* 0x000fe2000c101522 */
[C---:B---3--:R-:W-:Y:S03]  /*8b30*/  HMMA.16816.F32 R96, R76.reuse, R124, R96 ;  /* 0x0000007c4c60723c */ /* 0x048fe60000001860 */
[----:B------:R-:W-:Y:S04]  /*8b40*/  STG.E.U16 [R28.64+0x30], R163 ;  /* 0x000030a31c007986 */ /* 0x000fe8000c101522 */
[----:B------:R-:W-:Y:S01]  /*8b50*/  STG.E.U16 [R28.64+0x32], R162 ;  /* 0x000032a21c007986 */ /* 0x000fe2000c101522 */
[C---:B------:R-:W-:Y:S03]  /*8b60*/  HMMA.16816.F32 R92, R76.reuse, R126, R92 ;  /* 0x0000007e4c5c723c */ /* 0x040fe6000000185c */
[----:B------:R-:W-:Y:S04]  /*8b70*/  STG.E.U16 [R2.64+0x30], R160 ;  /* 0x000030a002007986 */ /* 0x000fe8000c101522 */
[----:B------:R-:W-:Y:S01]  /*8b80*/  STG.E.U16 [R2.64+0x32], R159 ;  /* 0x0000329f02007986 */ /* 0x000fe2000c101522 */
[C---:B------:R-:W-:Y:S03]  /*8b90*/  HMMA.16816.F32 R88, R76.reuse, R116, R88 ;  /* 0x000000744c58723c */ /* 0x040fe60000001858 */
[----:B------:R-:W-:Y:S05]  /*8ba0*/  STG.E.U16 [R140.64+0x40], R221 ;  /* 0x000040dd8c007986 */ /* 0x000fea000c101522 */
[----:B------:R-:W-:Y:S01]  /*8bb0*/  HMMA.16816.F32 R84, R76, R118, R84 ;  /* 0x000000764c54723c */ /* 0x000fe20000001854 */
[----:B------:R-:W-:Y:S04]  /*8bc0*/  STG.E.U16 [R140.64+0x42], R220 ;  /* 0x000042dc8c007986 */ /* 0x000fe8000c101522 */
[----:B------:R-:W-:Y:S03]  /*8bd0*/  STG.E.U16 [R24.64+0x40], R218 ;  /* 0x000040da18007986 */ /* 0x000fe6000c101522 */
[C---:B------:R-:W-:Y:S01]  /*8be0*/  HMMA.16816.F32 R136, R100.reuse, R132, R136 ;  /* 0x000000846488723c */ /* 0x040fe20000001888 */
[----:B------:R-:W-:Y:S07]  /*8bf0*/  STG.E.U16 [R24.64+0x42], R219 ;  /* 0x000042db18007986 */ /* 0x000fee000c101522 */
        /* <DEDUP_REMOVED lines=8> */
[----:B------:R-:W-:Y:S01]  /*8c80*/  HMMA.16816.F32 R116, R100, R118, R32 ;  /* 0x000000766474723c */ /* 0x000fe20000001820 */
[----:B------:R-:W-:Y:S07]  /*8c90*/  STG.E.U16 [R140.64+0x50], R215 ;  /* 0x000050d78c007986 */ /* 0x000fee000c101522 */
[-C--:B------:R-:W-:Y:S01]  /*8ca0*/  HMMA.16816.F32 R76, R76, R6.reuse, R36 ;  /* 0x000000064c4c723c */ /* 0x080fe20000001824 */
[----:B------:R-:W-:Y:S07]  /*8cb0*/  STG.E.U16 [R140.64+0x52], R214 ;  /* 0x000052d68c007986 */ /* 0x000fee000c101522 */
[----:B------:R-:W-:Y:S01]  /*8cc0*/  HMMA.16816.F32 R100, R100, R6, R12 ;  /* 0x000000066464723c */ /* 0x000fe2000000180c */
[----:B------:R-:W-:Y:S06]  /*8cd0*/  STG.E.U16 [R24.64+0x50], R212 ;  /* 0x000050d418007986 */ /* 0x000fec000c101522 */
[----:B------:R-:W-:-:S02]  /*8ce0*/  FADD.FTZ R6, R200, R8 ;  /* 0x00000008c8067221 */ /* 0x000fc40000010000 */
[----:B------:R-:W-:Y:S02]  /*8cf0*/  FADD.FTZ R7, R74, R5 ;  /* 0x000000054a077221 */ /* 0x000fe40000010000 */
[----:B------:R-:W-:Y:S01]  /*8d00*/  FADD.FTZ R5, R75, R4 ;  /* 0x000000044b057221 */ /* 0x000fe20000010000 */
[----:B------:R-:W-:Y:S01]  /*8d10*/  STG.E.U16 [R24.64+0x52], R213 ;  /* 0x000052d518007986 */ /* 0x000fe2000c101522 */
[----:B------:R-:W-:Y:S02]  /*8d20*/  FADD.FTZ R4, R205, R0 ;  /* 0x00000000cd047221 */ /* 0x000fe40000010000 */
[----:B------:R-:W-:Y:S01]  /*8d30*/  FADD.FTZ R0, R202, R6 ;  /* 0x00000006ca007221 */ /* 0x000fe20000010000 */
[----:B------:R-:W-:Y:S01]  /*8d40*/  STG.E.U16 [R28.64+0x50], R149 ;  /* 0x000050951c007986 */ /* 0x000fe2000c101522 */
[----:B------:R-:W-:-:S03]  /*8d50*/  FADD.FTZ R5, R67, R5 ;  /* 0x0000000543057221 */ /* 0x000fc60000010000 */
        /* <DEDUP_REMOVED lines=10> */
[----:B------:R-:W-:Y:S04]  /*8e00*/  STG.E.U16 [R24.64+0x60], R207 ;  /* 0x000060cf18007986 */ /* 0x000fe8000c101522 */
[----:B------:R-:W-:Y:S01]  /*8e10*/  STG.E.U16 [R24.64+0x62], R206 ;  /* 0x000062ce18007986 */ /* 0x000fe2000c101522 */
[----:B------:R-:W-:-:S03]  /*8e20*/  FADD.FTZ R7, R245, R7 ;  /* 0x00000007f5077221 */ /* 0x000fc60000010000 */
[----:B------:R-:W-:Y:S01]  /*8e30*/  STG.E.U16 [R28.64+0x60], R145 ;  /* 0x000060911c007986 */ /* 0x000fe2000c101522 */
[----:B------:R-:W-:-:S03]  /*8e40*/  FADD.FTZ R4, R199, R0 ;  /* 0x00000000c7047221 */ /* 0x000fc60000010000 */
        /* <DEDUP_REMOVED lines=8> */
[----:B------:R-:W-:Y:S01]  /*8ed0*/  STG.E.U16 [R28.64+0x70], R73 ;  /* 0x000070491c007986 */ /* 0x000fe2000c101522 */
[----:B------:R-:W-:-:S03]  /*8ee0*/  FADD.FTZ R0, R196, R5 ;  /* 0x00000005c4007221 */ /* 0x000fc60000010000 */
[----:B------:R-:W-:Y:S04]  /*8ef0*/  STG.E.U16 [R28.64+0x72], R72 ;  /* 0x000072481c007986 */ /* 0x000fe8000c101522 */
[----:B------:R-:W-:Y:S04]  /*8f00*/  STG.E.U16 [R2.64+0x70], R65 ;  /* 0x0000704102007986 */ /* 0x000fe8000c101522 */
[----:B------:R1:W-:Y:S01]  /*8f10*/  STG.E.U16 [R2.64+0x72], R64 ;  /* 0x0000724002007986 */ /* 0x0003e2000c101522 */
[----:B------:R-:W-:Y:S02]  /*8f20*/  FADD.FTZ R5, R251, R7 ;  /* 0x00000007fb057221 */ /* 0x000fe40000010000 */
[----:B------:R-:W-:Y:S01]  /*8f30*/  FADD.FTZ R0, R197, R0 ;  /* 0x00000000c5007221 */ /* 0x000fe20000010000 */
[----:B------:R-:W-:Y:S01]  /*8f40*/  IADD3 R203, P0, R140, -0x80, RZ ;  /* 0xffffff808ccb7810 */ /* 0x000fe20007f1e0ff */
[----:B------:R-:W-:-:S02]  /*8f50*/  FADD.FTZ R5, R247, R5 ;  /* 0x00000005f7057221 */ /* 0x000fc40000010000 */
[----:B------:R-:W-:Y:S01]  /*8f60*/  FADD.FTZ R0, R193, R0 ;  /* 0x00000000c1007221 */ /* 0x000fe20000010000 */
[----:B------:R-:W-:Y:S01]  /*8f70*/  IADD3.X R202, R141, -0x1, RZ, P0, !PT ;  /* 0xffffffff8dca7810 */ /* 0x000fe200007fe4ff */
[----:B------:R-:W-:Y:S02]  /*8f80*/  FADD.FTZ R241, R246, R5 ;  /* 0x00000005f6f17221 */ /* 0x000fe40000010000 */
[----:B------:R-:W-:Y:S02]  /*8f90*/  FADD.FTZ R196, R192, R0 ;  /* 0x00000000c0c47221 */ /* 0x000fe40000010000 */
[----:B-1----:R-:W-:Y:S02]  /*8fa0*/  FADD.FTZ R2, R248, R6 ;  /* 0x00000006f8027221 */ /* 0x002fe40000010000 */
[----:B------:R-:W-:Y:S02]  /*8fb0*/  FADD.FTZ R3, R194, R4 ;  /* 0x00000004c2037221 */ /* 0x000fe40000010000 */
[----:B------:R-:W-:-:S02]  /*8fc0*/  FADD.FTZ R4, R249, R2 ;  /* 0x00000002f9047221 */ /* 0x000fc40000010000 */
[----:B------:R-:W-:Y:S02]  /*8fd0*/  FADD.FTZ R2, R195, R3 ;  /* 0x00000003c3027221 */ /* 0x000fe40000010000 */
[----:B------:R-:W-:Y:S02]  /*8fe0*/  FADD.FTZ R4, R244, R4 ;  /* 0x00000004f4047221 */ /* 0x000fe40000010000 */
[----:B------:R-:W-:Y:S02]  /*8ff0*/  FADD.FTZ R2, R191, R2 ;  /* 0x00000002bf027221 */ /* 0x000fe40000010000 */
[----:B------:R-:W-:Y:S02]  /*9000*/  FADD.FTZ R242, R236, R4 ;  /* 0x00000004ecf27221 */ /* 0x000fe40000010000 */
[----:B------:R-:W-:Y:S01]  /*9010*/  FADD.FTZ R197, R190, R2 ;  /* 0x00000002bec57221 */ /* 0x000fe20000010000 */
[----:B------:R-:W-:Y:S05]  /*9020*/  @!P1 BRA `(.L_x_830) ;  /* 0x0000f3c000009947 */ /* 0x000fea0003800000 */
[----:B------:R-:W2:Y:S04]  /*9030*/  LDL R249, [R1+0x24] ;  /* 0x0000240001f97983 */ /* 0x000ea80000100800 */
[----:B------:R-:W3:Y:S04]  /*9040*/  LDL R250, [R1+0x164] ;  /* 0x0001640001fa7983 */ /* 0x000ee80000100800 */
[----:B------:R-:W4:Y:S04]  /*9050*/  LDL.64 R74, [R1+0x140] ;  /* 0x00014000014a7983 */ /* 0x000f280000100a00 */
[----:B------:R-:W5:Y:S04]  /*9060*/  LDL.64 R66, [R1+0x110] ;  /* 0x0001100001427983 */ /* 0x000f680000100a00 */
[----:B------:R-:W5:Y:S01]  /*9070*/  LDL R251, [R1+0x160] ;  /* 0x0001600001fb7983 */ /* 0x000f620000100800 */
[----:B------:R-:W-:Y:S01]  /*9080*/  IMAD.MOV.U32 R248, RZ, RZ, c[0x0][0x1a0] ;  /* 0x00006800fff87624 */ /* 0x000fe200078e00ff */
[----:B------:R-:W-:-:S04]  /*9090*/  DEPBAR.LE SB0, 0x0 ;  /* 0x000080000000791a */ /* 0x000fc80000000000 */
[----:B------:R-:W-:Y:S02]  /*90a0*/  IMAD.SHL.U32 R248, R248, 0x40, RZ ;  /* 0x00000040f8f87824 */ /* 0x000fe400078e00ff */
[----:B------:R-:W-:-:S04]  /*90b0*/  IMAD.MOV.U32 R252, RZ, RZ, 0x20 ;  /* 0x00000020fffc7424 */ /* 0x000fc800078e00ff */
[----:B------:R-:W-:-:S04]  /*90c0*/  IMAD.WIDE.U32 R12, R252, c[0x0][0x1a0], RZ ;  /* 0x00006800fc0c7a25 */ /* 0x000fc800078e00ff */
[----:B------:R-:W-:Y:S01]  /*90d0*/  IMAD R6, R252, c[0x0][0x1a4], RZ ;  /* 0x00006900fc067a24 */ /* 0x000fe200078e02ff */
[----:B------:R-:W-:Y:S01]  /*90e0*/  BAR.SYNC.DEFER_BLOCKING 0x0 ;  /* 0x0000000000007b1d */ /* 0x000fe20000010000 */
[----:B--2---:R-:W-:-:S04]  /*90f0*/  IADD3 R2, R249, -0x2, RZ ;  /* 0xfffffffef9027810 */ /* 0x004fc80007ffe0ff */
[----:B------:R-:W-:Y:S01]  /*9100*/  SHF.R.S32.HI R4, RZ, 0x1f, R2 ;  /* 0x0000001fff047819 */ /* 0x000fe20000011402 */
[----:B---3--:R-:W-:Y:S01]  /*9110*/  IMAD R0, R250, R2, RZ ;  /* 0x00000002fa007224 */ /* 0x008fe200078e02ff */
[----:B----4-:R-:W-:-:S03]  /*9120*/  ISETP.GE.AND P0, PT, R74, c[0x0][0x220], PT ;  /* 0x000088004a007a0c */ /* 0x010fc60003f06270 */
[-C--:B------:R-:W-:Y:S02]  /*9130*/  IMAD R0, R4, R248.reuse, R0 ;  /* 0x000000f804007224 */ /* 0x080fe400078e0200 */
[----:B-----5:R-:W-:-:S04]  /*9140*/  IMAD.WIDE.U32 R2, R2, R248, R66 ;  /* 0x000000f802027225 */ /* 0x020fc800078e0042 */
[----:B------:R-:W-:Y:S02]  /*9150*/  IMAD.MOV.U32 R248, RZ, RZ, c[0x0][0x1a0] ;  /* 0x00006800fff87624 */ /* 0x000fe400078e00ff */
[----:B------:R-:W-:-:S03]  /*9160*/  IMAD.IADD R3, R3, 0x1, R0 ;  /* 0x0000000103037824 */ /* 0x000fc600078e0200 */
[----:B------:R-:W-:Y:S01]  /*9170*/  SHF.L.U32 R248, R248, 0x4, RZ ;  /* 0x00000004f8f87819 */ /* 0x000fe200000006ff */
[----:B------:R-:W-:Y:S01]  /*9180*/  @!P0 IMAD.MOV.U32 R5, RZ, RZ, 0x30 ;  /* 0x00000030ff058424 */ /* 0x000fe200078e00ff */
[----:B------:R-:W-:Y:S02]  /*9190*/  @!P0 IADD3 R4, P2, R2, R12, RZ ;  /* 0x0000000c02048210 */ /* 0x000fe40007f5e0ff */
[----:B------:R-:W-:Y:S02]  /*91a0*/  @!P0 IADD3 R0, P1, R248, R2, RZ ;  /* 0x00000002f8008210 */ /* 0x000fe40007f3e0ff */
[----:B------:R-:W-:Y:S02]  /*91b0*/  @!P0 LEA R10, P3, R2, c[0x0][0x170], 0x1 ;  /* 0x00005c00020a8a11 */ /* 0x000fe400078608ff */
[----:B------:R-:W-:Y:S02]  /*91c0*/  @!P0 IADD3.X R12, R3, R13, R6, P2, !PT ;  /* 0x0000000d030c8210 */ /* 0x000fe400017fe406 */
[----:B------:R-:W-:-:S02]  /*91d0*/  @!P0 IADD3.X R7, R251, R3, RZ, P1, !PT ;  /* 0x00000003fb078210 */ /* 0x000fc40000ffe4ff */
[--C-:B------:R-:W-:Y:S01]  /*91e0*/  @!P0 LEA.HI.X R11, R2, c[0x0][0x174], R3.reuse, 0x1, P3 ;  /* 0x00005d00020b8a11 */ /* 0x100fe200018f0c03 */
[C---:B------:R-:W-:Y:S01]  /*91f0*/  @!P0 IMAD.WIDE.U32 R2, R5.reuse, c[0x0][0x1a0], R2 ;  /* 0x0000680005028a25 */ /* 0x040fe200078e0002 */
[----:B------:R-:W-:Y:S02]  /*9200*/  @!P0 LEA R8, P2, R0, c[0x0][0x170], 0x1 ;  /* 0x00005c0000088a11 */ /* 0x000fe400078408ff */
[----:B------:R-:W-:Y:S01]  /*9210*/  @!P0 LEA R6, P1, R4, c[0x0][0x170], 0x1 ;  /* 0x00005c0004068a11 */ /* 0x000fe200078208ff */
[----:B------:R-:W-:Y:S01]  /*9220*/  @!P0 IMAD R5, R5, c[0x0][0x1a4], RZ ;  /* 0x0000690005058a24 */ /* 0x000fe200078e02ff */
[----:B------:R-:W-:Y:S02]  /*9230*/  @!P0 LEA.HI.X R9, R0, c[0x0][0x174], R7, 0x1, P2 ;  /* 0x00005d0000098a11 */ /* 0x000fe400010f0c07 */
[----:B------:R-:W-:Y:S01]  /*9240*/  @!P0 LEA.HI.X R7, R4, c[0x0][0x174], R12, 0x1, P1 ;  /* 0x00005d0004078a11 */ /* 0x000fe200008f0c0c */
[----:B------:R-:W-:Y:S01]  /*9250*/  @!P0 IMAD.IADD R5, R3, 0x1, R5 ;  /* 0x0000000103058824 */ /* 0x000fe200078e0205 */
[C---:B------:R-:W-:Y:S01]  /*9260*/  @!P0 LEA R4, P1, R2.reuse, c[0x0][0x170], 0x1 ;  /* 0x00005c0002048a11 */ /* 0x040fe200078208ff */
[----:B------:R-:W-:Y:S03]  /*9270*/  @P0 STS.128 [R188+0x6000], RZ ;  /* 0x006000ffbc000388 */ /* 0x000fe60000000c00 */
        /* <DEDUP_REMOVED lines=21> */
[----:B------:R-:W3:Y:S04]  /*93d0*/  LDSM.16.M88.4 R16, [R172+0x4000] ;  /* 0x00400000ac10783b */ /* 0x000ee80000000200 */
[----:B-1----:R-:W1:Y:S04]  /*93e0*/  LDSM.16.M88.4 R8, [R179+0x2000] ;  /* 0x00200000b308783b */ /* 0x002e680000000200 */
[----:B------:R-:W4:Y:S04]  /*93f0*/  LDSM.16.M88.4 R32, [R172+0x5000] ;  /* 0x00500000ac20783b */ /* 0x000f280000000200 */
[----:B------:R-:W5:Y:S04]  /*9400*/  LDSM.16.M88.4 R24, [R172+0x5800] ;  /* 0x00580000ac18783b */ /* 0x000f680000000200 */
[----:B------:R-:W4:Y:S04]  /*9410*/  LDSM.16.M88.4 R36, [R172+0x4800] ;  /* 0x00480000ac24783b */ /* 0x000f280000000200 */
[----:B--2---:R-:W-:Y:S04]  /*9420*/  LDSM.16.M88.4 R4, [R182+0x2000] ;  /* 0x00200000b604783b */ /* 0x004fe80000000200 */
[----:B------:R-:W2:Y:S04]  /*9430*/  LDSM.16.M88.4 R52, [R178+0x5000] ;  /* 0x00500000b234783b */ /* 0x000ea80000000200 */
[----:B------:R-:W2:Y:S04]  /*9440*/  LDSM.16.M88.4 R56, [R178+0x5800] ;  /* 0x00580000b238783b */ /* 0x000ea80000000200 */
[----:B------:R-:W2:Y:S04]  /*9450*/  LDSM.16.M88.4 R44, [R178+0x4000] ;  /* 0x00400000b22c783b */ /* 0x000ea80000000200 */
[----:B------:R-:W2:Y:S04]  /*9460*/  LDSM.16.M88.4 R40, [R178+0x4800] ;  /* 0x00480000b228783b */ /* 0x000ea80000000200 */
[----:B------:R-:W2:Y:S01]  /*9470*/  LDSM.16.M88.4 R20, [R182] ;  /* 0x00000000b614783b */ /* 0x000ea20000000200 */
[-C--:B---3--:R-:W-:Y:S03]  /*9480*/  HMMA.16816.F32 R192, R12, R16.reuse, RZ ;  /* 0x000000100cc0723c */ /* 0x088fe600000018ff */
[----:B------:R-:W0:Y:S05]  /*9490*/  LDGDEPBAR ;  /* 0x00000000000079af */ /* 0x000e2a0000000000 */
[C---:B-1----:R-:W-:Y:S08]  /*94a0*/  HMMA.16816.F32 R144, R8.reuse, R16, RZ ;  /* 0x000000100890723c */ /* 0x042ff000000018ff */
[-C--:B------:R-:W-:Y:S08]  /*94b0*/  HMMA.16816.F32 R72, R8, R18.reuse, RZ ;  /* 0x000000120848723c */ /* 0x080ff000000018ff */
[----:B------:R-:W-:Y:S08]  /*94c0*/  HMMA.16816.F32 R168, R12, R18, RZ ;  /* 0x000000120ca8723c */ /* 0x000ff000000018ff */
[C---:B----4-:R-:W-:Y:S08]  /*94d0*/  HMMA.16816.F32 R60, R8.reuse, R32, RZ ;  /* 0x00000020083c723c */ /* 0x050ff000000018ff */
[C---:B-----5:R-:W-:Y:S08]  /*94e0*/  HMMA.16816.F32 R16, R8.reuse, R24, RZ ;  /* 0x000000180810723c */ /* 0x060ff000000018ff */
        /* <DEDUP_REMOVED lines=8> */
[C---:B------:R-:W-:Y:S08]  /*9570*/  HMMA.16816.F32 R8, R12.reuse, R24, RZ ;  /* 0x000000180c08723c */ /* 0x040ff000000018ff */
[----:B------:R-:W-:Y:S01]  /*9580*/  HMMA.16816.F32 R24, R12, R26, RZ ;  /* 0x0000001a0c18723c */ /* 0x000fe200000018ff */
[----:B------:R-:W-:Y:S07]  /*9590*/  LDSM.16.M88.4 R12, [R180] ;  /* 0x00000000b40c783b */ /* 0x000fee0000000200 */
[C---:B--2---:R-:W-:Y:S01]  /*95a0*/  HMMA.16816.F32 R204, R4.reuse, R52, R60 ;  /* 0x0000003404cc723c */ /* 0x044fe2000000183c */
[----:B------:R-:W-:Y:S07]  /*95b0*/  LDSM.16.M88.4 R60, [R185] ;  /* 0x00000000b93c783b */ /* 0x000fee0000000200 */
[C---:B------:R-:W-:Y:S01]  /*95c0*/  HMMA.16816.F32 R244, R4.reuse, R56, R16 ;  /* 0x0000003804f4723c */ /* 0x040fe20000001810 */
[----:B------:R-:W1:Y:S07]  /*95d0*/  LDSM.16.M88.4 R16, [R180+0x2000] ;  /* 0x00200000b410783b */ /* 0x000e6e0000000200 */
[C---:B------:R-:W-:Y:S01]  /*95e0*/  HMMA.16816.F32 R220, R4.reuse, R46, R72 ;  /* 0x0000002e04dc723c */ /* 0x040fe20000001848 */
[----:B------:R-:W2:Y:S07]  /*95f0*/  LDSM.16.M88.4 R72, [R183] ;  /* 0x00000000b748783b */ /* 0x000eae0000000200 */
[C---:B------:R-:W-:Y:S08]  /*9600*/  HMMA.16816.F32 R208, R4.reuse, R44, R144 ;  /* 0x0000002c04d0723c */ /* 0x040ff00000001890 */
[C---:B------:R-:W-:Y:S01]  /*9610*/  HMMA.16816.F32 R200, R4.reuse, R40, R64 ;  /* 0x0000002804c8723c */ /* 0x040fe20000001840 */
[----:B------:R-:W3:Y:S07]  /*9620*/  LDSM.16.M88.4 R64, [R186] ;  /* 0x00000000ba40783b */ /* 0x000eee0000000200 */
[----:B------:R-:W-:Y:S08]  /*9630*/  HMMA.16816.F32 R232, R4, R42, R160 ;  /* 0x0000002a04e8723c */ /* 0x000ff000000018a0 */
[C---:B------:R-:W-:Y:S08]  /*9640*/  HMMA.16816.F32 R216, R20.reuse, R40, R148 ;  /* 0x0000002814d8723c */ /* 0x040ff00000001894 */
[C---:B------:R-:W-:Y:S01]  /*9650*/  HMMA.16816.F32 R144, R20.reuse, R42, R156 ;  /* 0x0000002a1490723c */ /* 0x040fe2000000189c */
[----:B------:R-:W4:Y:S07]  /*9660*/  LDSM.16.M88.4 R40, [R184] ;  /* 0x00000000b828783b */ /* 0x000f2e0000000200 */
[C---:B------:R-:W-:Y:S08]  /*9670*/  HMMA.16816.F32 R212, R20.reuse, R44, R192 ;  /* 0x0000002c14d4723c */ /* 0x040ff000000018c0 */
[----:B------:R-:W-:Y:S08]  /*9680*/  HMMA.16816.F32 R44, R20, R46, R168 ;  /* 0x0000002e142c723c */ /* 0x000ff000000018a8 */
[C---:B------:R-:W-:Y:S08]  /*9690*/  HMMA.16816.F32 R164, R4.reuse, R54, R164 ;  /* 0x0000003604a4723c */ /* 0x040ff000000018a4 */
[----:B------:R-:W-:Y:S01]  /*96a0*/  HMMA.16816.F32 R152, R4, R58, R152 ;  /* 0x0000003a0498723c */ /* 0x000fe20000001898 */
[----:B------:R-:W-:Y:S07]  /*96b0*/  LDSM.16.M88.4 R4, [R181+0x2000] ;  /* 0x00200000b504783b */ /* 0x000fee0000000200 */
[C---:B------:R-:W-:Y:S01]  /*96c0*/  HMMA.16816.F32 R224, R20.reuse, R52, R36 ;  /* 0x0000003414e0723c */ /* 0x040fe20000001824 */
[----:B------:R-:W-:Y:S07]  /*96d0*/  LDSM.16.M88.4 R36, [R177] ;  /* 0x00000000b124783b */ /* 0x000fee0000000200 */
[C---:B------:R-:W-:Y:S01]  /*96e0*/  HMMA.16816.F32 R228, R20.reuse, R56, R8 ;  /* 0x0000003814e4723c */ /* 0x040fe20000001808 */
[----:B------:R-:W5:Y:S07]  /*96f0*/  LDSM.16.M88.4 R8, [R181] ;  /* 0x00000000b508783b */ /* 0x000f6e0000000200 */
[C---:B------:R-:W-:Y:S01]  /*9700*/  HMMA.16816.F32 R148, R20.reuse, R54, R32 ;  /* 0x000000361494723c */ /* 0x040fe20000001820 */
[----:B------:R-:W3:Y:S07]  /*9710*/  LDSM.16.M88.4 R32, [R177+0x800] ;  /* 0x00080000b120783b */ /* 0x000eee0000000200 */
[----:B------:R-:W-:Y:S01]  /*9720*/  HMMA.16816.F32 R156, R20, R58, R24 ;  /* 0x0000003a149c723c */ /* 0x000fe20000001818 */
[----:B------:R-:W3:Y:S04]  /*9730*/  LDSM.16.M88.4 R24, [R177+0x1000] ;  /* 0x00100000b118783b */ /* 0x000ee80000000200 */
[----:B------:R-:W3:Y:S01]  /*9740*/  LDSM.16.M88.4 R20, [R177+0x1800] ;  /* 0x00180000b114783b */ /* 0x000ee20000000200 */
[----:B------:R-:W-:Y:S01]  /*9750*/  ISETP.GE.AND P6, PT, R249, 0x3, PT ;  /* 0x00000003f900780c */ /* 0x000fe20003fc6270 */
[----:B------:R-:W-:-:S04]  /*9760*/  DEPBAR.LE SB0, 0x0 ;  /* 0x000080000000791a */ /* 0x000fc80000000000 */
[C---:B-1----:R-:W-:Y:S08]  /*9770*/  HMMA.16816.F32 R168, R16.reuse, R60, R204 ;  /* 0x0000003c10a8723c */ /* 0x042ff000000018cc */
[C---:B--2---:R-:W-:Y:S08]  /*9780*/  HMMA.16816.F32 R208, R16.reuse, R72, R208 ;  /* 0x0000004810d0723c */ /* 0x044ff000000018d0 */
[----:B------:R-:W-:Y:S08]  /*9790*/  HMMA.16816.F32 R204, R16, R74, R220 ;  /* 0x0000004a10cc723c */ /* 0x000ff000000018dc */
[C---:B------:R-:W-:Y:S08]  /*97a0*/  HMMA.16816.F32 R56, R12.reuse, R72, R212 ;  /* 0x000000480c38723c */ /* 0x040ff000000018d4 */
[----:B------:R-:W-:Y:S08]  /*97b0*/  HMMA.16816.F32 R72, R12, R74, R44 ;  /* 0x0000004a0c48723c */ /* 0x000ff0000000182c */
[C---:B---3--:R-:W-:Y:S08]  /*97c0*/  HMMA.16816.F32 R200, R16.reuse, R64, R200 ;  /* 0x0000004010c8723c */ /* 0x048ff000000018c8 */
[C---:B----4-:R-:W-:Y:S08]  /*97d0*/  HMMA.16816.F32 R160, R16.reuse, R40, R244 ;  /* 0x0000002810a0723c */ /* 0x050ff000000018f4 */
        /* <DEDUP_REMOVED lines=8> */
[----:B------:R-:W-:Y:S08]  /*9860*/  HMMA.16816.F32 R12, R12, R42, R156 ;  /* 0x0000002a0c0c723c */ /* 0x000ff0000000189c */
[-C--:B-----5:R-:W-:Y:S08]  /*9870*/  HMMA.16816.F32 R40, R8, R36.reuse, R56 ;  /* 0x000000240828723c */ /* 0x0a0ff00000001838 */
        /* <DEDUP_REMOVED lines=17> */
[----:B------:R-:W2:Y:S04]  /*9990*/  LDL.64 R30, [R1+0x148] ;  /* 0x00014800011e7983 */ /* 0x000ea80000100a00 */
[----:B------:R-:W3:Y:S01]  /*99a0*/  LDL.64 R250, [R1+0x150] ;  /* 0x0001500001fa7983 */ /* 0x000ee20000100a00 */
[----:B------:R-:W-:Y:S01]  /*99b0*/  IMAD.MOV.U32 R13, RZ, RZ, c[0x0][0x198] ;  /* 0x00006600ff0d7624 */ /* 0x000fe200078e00ff */
[----:B------:R-:W-:Y:S01]  /*99c0*/  IADD3 R2, R249, -0x3, RZ ;  /* 0xfffffffdf9027810 */ /* 0x000fe20007ffe0ff */
[----:B------:R-:W-:Y:S01]  /*99d0*/  IMAD.MOV.U32 R14, RZ, RZ, c[0x0][0x19c] ;  /* 0x00006700ff0e7624 */ /* 0x000fe200078e00ff */
[----:B------:R1:W-:Y:S01]  /*99e0*/  @P0 STS.128 [R188+0x4000], RZ ;  /* 0x004000ffbc000388 */ /* 0x0003e20000000c00 */
[C---:B------:R-:W-:Y:S01]  /*99f0*/  IMAD.SHL.U32 R7, R13.reuse, 0x40, RZ ;  /* 0x000000400d077824 */ /* 0x040fe200078e00ff */
[----:B------:R-:W-:Y:S01]  /*9a00*/  SHF.R.S32.HI R6, RZ, 0x1f, R2 ;  /* 0x0000001fff067819 */ /* 0x000fe20000011402 */
[----:B------:R-:W-:Y:S01]  /*9a10*/  BSSY B0, `(.L_x_832) ;  /* 0x000002c000007945 */ /* 0x000fe20003800000 */
[----:B------:R-:W-:-:S05]  /*9a20*/  SHF.L.U64.HI R0, R13, 0x6, R14 ;  /* 0x000000060d007819 */ /* 0x000fca000001020e */
[----:B------:R-:W-:Y:S02]  /*9a30*/  IMAD R0, R0, R2, RZ ;  /* 0x0000000200007224 */ /* 0x000fe400078e02ff */
[----:B--2---:R-:W-:Y:S02]  /*9a40*/  IMAD.MOV.U32 R5, RZ, RZ, R31 ;  /* 0x000000ffff057224 */ /* 0x004fe400078e001f */
[----:B---3--:R-:W-:-:S04]  /*9a50*/  IMAD.MOV.U32 R4, RZ, RZ, R250 ;  /* 0x000000ffff047224 */ /* 0x008fc800078e00fa */
[----:B------:R-:W-:-:S04]  /*9a60*/  IMAD.WIDE.U32 R2, R2, R7, R4 ;  /* 0x0000000702027225 */ /* 0x000fc800078e0004 */
[----:B------:R-:W-:Y:S01]  /*9a70*/  IMAD R5, R6, R7, R0 ;  /* 0x0000000706057224 */ /* 0x000fe200078e0200 */
[CC--:B------:R-:W-:Y:S02]  /*9a80*/  @!P0 LEA R0, P4, R13.reuse, R2.reuse, 0x4 ;  /* 0x000000020d008211 */ /* 0x0c0fe400078820ff */
[----:B------:R-:W-:Y:S01]  /*9a90*/  @!P0 LEA R4, P2, R13, R2, 0x5 ;  /* 0x000000020d048211 */ /* 0x000fe200078428ff */
[----:B------:R-:W-:Y:S01]  /*9aa0*/  IMAD.IADD R5, R3, 0x1, R5 ;  /* 0x0000000103057824 */ /* 0x000fe200078e0205 */
[----:B------:R-:W-:Y:S02]  /*9ab0*/  @!P0 LEA R10, P5, R2, c[0x0][0x168], 0x1 ;  /* 0x00005a00020a8a11 */ /* 0x000fe400078a08ff */
[----:B------:R-:W-:Y:S02]  /*9ac0*/  @!P0 LEA R8, P3, R0, c[0x0][0x168], 0x1 ;  /* 0x00005a0000088a11 */ /* 0x000fe400078608ff */
[----:B------:R-:W-:Y:S02]  /*9ad0*/  @!P0 LEA.HI.X R7, R13, R5, R14, 0x4, P4 ;  /* 0x000000050d078211 */ /* 0x000fe400020f240e */
[----:B------:R-:W-:-:S02]  /*9ae0*/  @!P0 LEA R6, P1, R4, c[0x0][0x168], 0x1 ;  /* 0x00005a0004068a11 */ /* 0x000fc400078208ff */
        /* <DEDUP_REMOVED lines=20> */
[----:B------:R-:W-:Y:S01]  /*9c30*/  MOV R4, R2 ;  /* 0x0000000200047202 */ /* 0x000fe20000000f00 */
[----:B------:R-:W-:-:S04]  /*9c40*/  IMAD R0, R14, 0x30, RZ ;  /* 0x000000300e007824 */ /* 0x000fc800078e02ff */
[----:B------:R-:W-:-:S05]  /*9c50*/  IMAD.WIDE.U32 R4, R13, 0x30, R4 ;  /* 0x000000300d047825 */ /* 0x000fca00078e0004 */
[----:B------:R-:W-:Y:S02]  /*9c60*/  IADD3 R0, R0, R5, RZ ;  /* 0x0000000500007210 */ /* 0x000fe40007ffe0ff */
[----:B------:R-:W-:-:S04]  /*9c70*/  LEA R2, P1, R4, c[0x0][0x168], 0x1 ;  /* 0x00005a0004027a11 */ /* 0x000fc800078208ff */
[----:B------:R-:W-:-:S05]  /*9c80*/  LEA.HI.X R3, R4, c[0x0][0x16c], R0, 0x1, P1 ;  /* 0x00005b0004037a11 */ /* 0x000fca00008f0c00 */
[----:B------:R-:W-:Y:S01]  /*9c90*/  @!PT LDS RZ, [RZ] ;  /* 0x00000000fffff984 */ /* 0x000fe20000000800 */
[----:B------:R-:W-:Y:S01]  /*9ca0*/  @!PT LDS RZ, [RZ] ;  /* 0x00000000fffff984 */ /* 0x000fe20000000800 */
[----:B------:R-:W-:Y:S01]  /*9cb0*/  @!PT LDS RZ, [RZ] ;  /* 0x00000000fffff984 */ /* 0x000fe20000000800 */
[----:B------:R2:W-:Y:S04]  /*9cc0*/  LDGSTS.E.BYPASS.LTC128B.128 [R188+0x5800], [R2.64] ;  /* 0x0580000002bc7fae */ /* 0x0005e8000b901d62 */
.L_x_833:
[----:B------:R-:W-:Y:S05]  /*9cd0*/  BSYNC B0 ;  /* 0x0000000000007941 */ /* 0x000fea0003800000 */
.L_x_832:
[----:B------:R-:W0:Y:S02]  /*9ce0*/  LDGDEPBAR ;  /* 0x00000000000079af */ /* 0x000e240000000000 */
.L_x_831:
[----:B--2---:R-:W2:Y:S04]  /*9cf0*/  LDL R3, [R1+0x104] ;  /* 0x0001040001037983 */ /* 0x004ea80000100800 */
[----:B------:R-:W3:Y:S01]  /*9d00*/  LDL R2, [R1+0x10c] ;  /* 0x00010c0001027983 */ /* 0x000ee20000100800 */
[----:B------:R-:W-:-:S03]  /*9d10*/  IADD3 R245, R249, -0x2, RZ ;  /* 0xfffffffef9f57810 */ /* 0x000fc60007ffe0ff */
        /* <DEDUP_REMOVED lines=17> */
[----:B------:R-:W4:Y:S04]  /*9e30*/  LDL R14, [R1+0x130] ;  /* 0x00013000010e7983 */ /* 0x000f280000100800 */
[----:B------:R-:W4:Y:S04]  /*9e40*/  LDL R19, [R1+0x100] ;  /* 0x0001000001137983 */ /* 0x000f280000100800 */
[----:B------:R-:W1:Y:S02]  /*9e50*/  S2R R0, SR_TID.X ;  /* 0x0000000000007919 */ /* 0x000e640000002100 */
[----:B-1----:R-:W-:-:S05]  /*9e60*/  IMAD.SHL.U32 R0, R0, 0x2, RZ ;  /* 0x0000000200007824 */ /* 0x002fca00078e00ff */
[----:B------:R-:W-:-:S05]  /*9e70*/  LOP3.LUT R0, R0, 0x6, RZ, 0xc0, !PT ;  /* 0x0000000600007812 */ /* 0x000fca00078ec0ff */
[----:B------:R-:W-:-:S05]  /*9e80*/  IMAD R0, R245, 0x40, R0 ;  /* 0x00000040f5007824 */ /* 0x000fca00078e0200 */
[C---:B------:R-:W-:Y:S02]  /*9e90*/  IADD3 R10, R0.reuse, 0x11, RZ ;  /* 0x00000011000a7810 */ /* 0x040fe40007ffe0ff */
[----:B------:R-:W-:-:S04]  /*9ea0*/  ISETP.GE.AND P1, PT, R0, R48, PT ;  /* 0x000000300000720c */ /* 0x000fc80003f26270 */
[----:B------:R-:W-:Y:S02]  /*9eb0*/  FSEL R12, R40, -INF , !P1 ;  /* 0xff800000280c7808 */ /* 0x000fe40004800000 */
[C---:B------:R-:W-:Y:S02]  /*9ec0*/  IADD3 R5, R0.reuse, 0x18, RZ ;  /* 0x0000001800057810 */ /* 0x040fe40007ffe0ff */
[C---:B------:R-:W-:Y:S02]  /*9ed0*/  ISETP.GE.AND P2, PT, R0.reuse, R49, PT ;  /* 0x000000310000720c */ /* 0x040fe40003f46270 */
[----:B------:R-:W-:Y:S02]  /*9ee0*/  IADD3 R8, R0, 0x20, RZ ;  /* 0x0000002000087810 */ /* 0x000fe40007ffe0ff */
[----:B------:R-:W-:Y:S02]  /*9ef0*/  FSEL R15, R42, -INF , !P2 ;  /* 0xff8000002a0f7808 */ /* 0x000fe40005000000 */
[----:B------:R-:W-:-:S02]  /*9f00*/  IADD3 R6, R0, 0x10, RZ ;  /* 0x0000001000067810 */ /* 0x000fc40007ffe0ff */
[C---:B------:R-:W-:Y:S02]  /*9f10*/  ISETP.GE.AND P2, PT, R0.reuse, R50, PT ;  /* 0x000000320000720c */ /* 0x040fe40003f46270 */
[C---:B------:R-:W-:Y:S02]  /*9f20*/  IADD3 R7, R0.reuse, 0x9, RZ ;  /* 0x0000000900077810 */ /* 0x040fe40007ffe0ff */
[----:B------:R-:W-:Y:S02]  /*9f30*/  IADD3 R9, R0, 0x19, RZ ;  /* 0x0000001900097810 */ /* 0x000fe40007ffe0ff */
[-C--:B------:R-:W-:Y:S02]  /*9f40*/  ISETP.GE.AND P3, PT, R6, R48.reuse, PT ;  /* 0x000000300600720c */ /* 0x080fe40003f66270 */
[----:B------:R-:W-:Y:S02]  /*9f50*/  FSEL R167, R210, -INF , !P2 ;  /* 0xff800000d2a77808 */ /* 0x000fe40005000000 */
[----:B------:R-:W-:-:S02]  /*9f60*/  ISETP.GE.AND P2, PT, R9, R48, PT ;  /* 0x000000300900720c */ /* 0x000fc40003f46270 */
[----:B------:R-:W-:Y:S02]  /*9f70*/  IADD3 R4, R0, 0x21, RZ ;  /* 0x0000002100047810 */ /* 0x000fe40007ffe0ff */
[----:B------:R-:W-:-:S04]  /*9f80*/  ISETP.GE.AND P1, PT, R7, R48, PT ;  /* 0x000000300700720c */ /* 0x000fc80003f26270 */
[----:B------:R-:W-:Y:S01]  /*9f90*/  FSEL R22, R73, -INF , !P1 ;  /* 0xff80000049167808 */ /* 0x000fe20004800000 */
[----:B------:R-:W-:Y:S02]  /*9fa0*/  IMAD.SHL.U32 R232, R245, 0x2, RZ ;  /* 0x00000002f5e87824 */ /* 0x000fe400078e00ff */
[----:B--2---:R-:W-:Y:S01]  /*9fb0*/  IMAD.MOV.U32 R11, RZ, RZ, R3 ;  /* 0x000000ffff0b7224 */ /* 0x004fe200078e0003 */
[----:B------:R-:W-:Y:S01]  /*9fc0*/  IADD3 R3, R0, 0x1, RZ ;  /* 0x0000000100037810 */ /* 0x000fe20007ffe0ff */
[----:B---3--:R-:W-:-:S03]  /*9fd0*/  IMAD.MOV.U32 R13, RZ, RZ, R2 ;  /* 0x000000ffff0d7224 */ /* 0x008fc600078e0002 */
[-C--:B------:R-:W-:Y:S02]  /*9fe0*/  ISETP.GE.AND P5, PT, R3, R48.reuse, PT ;  /* 0x000000300300720c */ /* 0x080fe40003fa6270 */
[----:B------:R-:W-:Y:S02]  /*9ff0*/  IADD3 R2, R0, 0x8, RZ ;  /* 0x0000000800027810 */ /* 0x000fe40007ffe0ff */
[----:B------:R-:W-:Y:S02]  /*a000*/  FSEL R16, R41, -INF , !P5 ;  /* 0xff80000029107808 */ /* 0x000fe40006800000 */
[-C--:B------:R-:W-:Y:S02]  /*a010*/  ISETP.GE.AND P5, PT, R10, R48.reuse, PT ;  /* 0x000000300a00720c */ /* 0x080fe40003fa6270 */
[----:B------:R-:W-:Y:S02]  /*a020*/  ISETP.GE.AND P4, PT, R2, R48, PT ;  /* 0x000000300200720c */ /* 0x000fe40003f86270 */
[----:B------:R-:W-:-:S02]  /*a030*/  FSEL R40, R53, -INF , !P5 ;  /* 0xff80000035287808 */ /* 0x000fc40006800000 */
[----:B------:R-:W-:Y:S02]  /*a040*/  ISETP.GE.AND P5, PT, R0, R51, PT ;  /* 0x000000330000720c */ /* 0x000fe40003fa6270 */
[----:B------:R-:W-:Y:S02]  /*a050*/  FSEL R21, R72, -INF , !P4 ;  /* 0xff80000048157808 */ /* 0x000fe40006000000 */
[----:B------:R-:W-:Y:S02]  /*a060*/  ISETP.GE.AND P4, PT, R3, R49, PT ;  /* 0x000000310300720c */ /* 0x000fe40003f86270 */
[----:B------:R-:W-:Y:S02]  /*a070*/  FSEL R157, R208, -INF , !P5 ;  /* 0xff800000d09d7808 */ /* 0x000fe40006800000 */
[----:B------:R-:W-:Y:S02]  /*a080*/  ISETP.GE.AND P5, PT, R5, R48, PT ;  /* 0x000000300500720c */ /* 0x000fe40003fa6270 */
[----:B------:R-:W-:-:S02]  /*a090*/  FSEL R17, R43, -INF , !P4 ;  /* 0xff8000002b117808 */ /* 0x000fc40006000000 */
[----:B------:R-:W-:Y:S02]  /*a0a0*/  FSEL R43, R64, -INF , !P5 ;  /* 0xff800000402b7808 */ /* 0x000fe40006800000 */
[----:B------:R-:W-:-:S04]  /*a0b0*/  ISETP.GE.AND P5, PT, R8, R48, PT ;  /* 0x000000300800720c */ /* 0x000fc80003fa6270 */
[----:B------:R-:W-:Y:S02]  /*a0c0*/  FSEL R42, R44, -INF , !P5 ;  /* 0xff8000002c2a7808 */ /* 0x000fe40006800000 */
[-C--:B------:R-:W-:Y:S02]  /*a0d0*/  ISETP.GE.AND P5, PT, R7, R49.reuse, PT ;  /* 0x000000310700720c */ /* 0x080fe40003fa6270 */
[----:B------:R-:W-:Y:S02]  /*a0e0*/  FSEL R41, R52, -INF , !P3 ;  /* 0xff80000034297808 */ /* 0x000fe40005800000 */
[----:B------:R-:W-:Y:S02]  /*a0f0*/  FSEL R52, R65, -INF , !P2 ;  /* 0xff80000041347808 */ /* 0x000fe40005000000 */
[----:B------:R-:W-:Y:S02]  /*a100*/  FSEL R26, R75, -INF , !P5 ;  /* 0xff8000004b1a7808 */ /* 0x000fe40006800000 */
[----:B------:R-:W-:-:S02]  /*a110*/  ISETP.GE.AND P2, PT, R2, R49, PT ;  /* 0x000000310200720c */ /* 0x000fc40003f46270 */
[----:B------:R-:W-:Y:S02]  /*a120*/  ISETP.GE.AND P5, PT, R4, R48, PT ;  /* 0x000000300400720c */ /* 0x000fe40003fa6270 */
[-C--:B------:R-:W-:Y:S02]  /*a130*/  ISETP.GE.AND P1, PT, R3, R51.reuse, PT ;  /* 0x000000330300720c */ /* 0x080fe40003f26270 */
[----:B------:R-:W-:Y:S02]  /*a140*/  FSEL R23, R74, -INF , !P2 ;  /* 0xff8000004a177808 */ /* 0x000fe40005000000 */
[----:B------:R-:W-:Y:S02]  /*a150*/  FSEL R39, R45, -INF , !P5 ;  /* 0xff8000002d277808 */ /* 0x000fe40006800000 */
[----:B------:R-:W-:Y:S02]  /*a160*/  ISETP.GE.AND P3, PT, R3, R50, PT ;  /* 0x000000320300720c */ /* 0x000fe40003f66270 */
[----:B------:R-:W-:-:S02]  /*a170*/  ISETP.GE.AND P4, PT, R2, R51, PT ;  /* 0x000000330200720c */ /* 0x000fc40003f86270 */
[-C--:B------:R-:W-:Y:S02]  /*a180*/  ISETP.GE.AND P2, PT, R7, R50.reuse, PT ;  /* 0x000000320700720c */ /* 0x080fe40003f46270 */
[----:B------:R-:W-:Y:S02]  /*a190*/  ISETP.GE.AND P5, PT, R10, R49, PT ;  /* 0x000000310a00720c */ /* 0x000fe40003fa6270 */
[----:B------:R-:W-:Y:S02]  /*a1a0*/  IADD3 R3, R0, 0x28, RZ ;  /* 0x0000002800037810 */ /* 0x000fe40007ffe0ff */
[----:B------:R-:W-:Y:S02]  /*a1b0*/  FSEL R168, R209, -INF , !P1 ;  /* 0xff800000d1a87808 */ /* 0x000fe40004800000 */
[----:B------:R-:W-:Y:S02]  /*a1c0*/  ISETP.GE.AND P1, PT, R2, R50, PT ;  /* 0x000000320200720c */ /* 0x000fe40003f26270 */
[----:B------:R-:W-:-:S02]  /*a1d0*/  FSEL R160, R204, -INF , !P4 ;  /* 0xff800000cca07808 */ /* 0x000fc40006000000 */
[----:B------:R-:W-:Y:S02]  /*a1e0*/  FSEL R165, R207, -INF , !P2 ;  /* 0xff800000cfa57808 */ /* 0x000fe40005000000 */
[----:B------:R-:W-:Y:S02]  /*a1f0*/  FSEL R149, R55, -INF , !P5 ;  /* 0xff80000037957808 */ /* 0x000fe40006800000 */
[-C--:B------:R-:W-:Y:S02]  /*a200*/  ISETP.GE.AND P4, PT, R6, R51.reuse, PT ;  /* 0x000000330600720c */ /* 0x080fe40003f86270 */
[----:B------:R-:W-:Y:S02]  /*a210*/  ISETP.GE.AND P2, PT, R10, R51, PT ;  /* 0x000000330a00720c */ /* 0x000fe40003f46270 */
[----:B------:R-:W-:Y:S02]  /*a220*/  ISETP.GE.AND P5, PT, R3, R48, PT ;  /* 0x000000300300720c */ /* 0x000fe40003fa6270 */
[----:B------:R-:W-:-:S02]  /*a230*/  FSEL R169, R211, -INF , !P3 ;  /* 0xff800000d3a97808 */ /* 0x000fc40005800000 */
[----:B------:R-:W-:Y:S02]  /*a240*/  FSEL R166, R206, -INF , !P1 ;  /* 0xff800000cea67808 */ /* 0x000fe40004800000 */
[----:B------:R-:W-:Y:S02]  /*a250*/  ISETP.GE.AND P3, PT, R7, R51, PT ;  /* 0x000000330700720c */ /* 0x000fe40003f66270 */
[----:B------:R-:W-:Y:S02]  /*a260*/  ISETP.GE.AND P1, PT, R6, R49, PT ;  /* 0x000000310600720c */ /* 0x000fe40003f26270 */
[----:B------:R-:W-:Y:S02]  /*a270*/  FSEL R156, R200, -INF , !P4 ;  /* 0xff800000c89c7808 */ /* 0x000fe40006000000 */
[----:B------:R-:W-:Y:S02]  /*a280*/  FSEL R155, R201, -INF , !P2 ;  /* 0xff800000c99b7808 */ /* 0x000fe40005000000 */
[----:B------:R-:W-:-:S02]  /*a290*/  FSEL R37, R60, -INF , !P5 ;  /* 0xff8000003c257808 */ /* 0x000fc40006800000 */
[CC--:B------:R-:W-:Y:S02]  /*a2a0*/  ISETP.GE.AND P4, PT, R5.reuse, R49.reuse, PT ;  /* 0x000000310500720c */ /* 0x0c0fe40003f86270 */
[----:B------:R-:W-:Y:S02]  /*a2b0*/  ISETP.GE.AND P2, PT, R5, R50, PT ;  /* 0x000000320500720c */ /* 0x000fe40003f46270 */
[----:B------:R-:W-:Y:S02]  /*a2c0*/  ISETP.GE.AND P5, PT, R9, R49, PT ;  /* 0x000000310900720c */ /* 0x000fe40003fa6270 */
[----:B------:R-:W-:Y:S02]  /*a2d0*/  IADD3 R2, R0, 0x29, RZ ;  /* 0x0000002900027810 */ /* 0x000fe40007ffe0ff */
[----:B------:R-:W-:Y:S02]  /*a2e0*/  FSEL R159, R205, -INF , !P3 ;  /* 0xff800000cd9f7808 */ /* 0x000fe40005800000 */
[----:B------:R-:W-:-:S02]  /*a2f0*/  FSEL R148, R54, -INF , !P1 ;  /* 0xff80000036947808 */ /* 0x000fc40004800000 */
[-C--:B------:R-:W-:Y:S02]  /*a300*/  ISETP.GE.AND P3, PT, R6, R50.reuse, PT ;  /* 0x000000320600720c */ /* 0x080fe40003f66270 */
[-C--:B------:R-:W-:Y:S02]  /*a310*/  ISETP.GE.AND P1, PT, R10, R50.reuse, PT ;  /* 0x000000320a00720c */ /* 0x080fe40003f26270 */
[----:B------:R-:W-:Y:S02]  /*a320*/  FSEL R143, R66, -INF , !P4 ;  /* 0xff800000428f7808 */ /* 0x000fe40006000000 */
[----:B------:R-:W-:Y:S02]  /*a330*/  FSEL R142, R67, -INF , !P5 ;  /* 0xff800000438e7808 */ /* 0x000fe40006800000 */
[----:B------:R-:W-:Y:S02]  /*a340*/  FSEL R162, R194, -INF , !P2 ;  /* 0xff800000c2a27808 */ /* 0x000fe40005000000 */
[----:B------:R-:W-:-:S02]  /*a350*/  ISETP.GE.AND P4, PT, R9, R50, PT ;  /* 0x000000320900720c */ /* 0x000fc40003f86270 */
[----:B------:R-:W-:Y:S02]  /*a360*/  ISETP.GE.AND P5, PT, R2, R48, PT ;  /* 0x000000300200720c */ /* 0x000fe40003fa6270 */
[----:B------:R-:W-:Y:S02]  /*a370*/  ISETP.GE.AND P2, PT, R8, R49, PT ;  /* 0x000000310800720c */ /* 0x000fe40003f46270 */
[----:B------:R-:W-:Y:S02]  /*a380*/  FSEL R164, R202, -INF , !P3 ;  /* 0xff800000caa47808 */ /* 0x000fe40005800000 */
        /* <DEDUP_REMOVED lines=13> */
[----:B------:R-:W-:Y:S02]  /*a460*/  ISETP.GE.AND P1, PT, R8, R50, PT ;  /* 0x000000320800720c */ /* 0x000fe40003f26270 */
[----:B------:R-:W-:-:S02]  /*a470*/  FMNMX.FTZ R4, R16, R4, !PT ;  /* 0x0000000410047209 */ /* 0x000fc40007810000 */
[----:B------:R-:W-:Y:S02]  /*a480*/  FSEL R74, R47, -INF , !P5 ;  /* 0xff8000002f4a7808 */ /* 0x000fe40006800000 */
[----:B------:R-:W-:Y:S02]  /*a490*/  FSEL R151, R212, -INF , !P3 ;  /* 0xff800000d4977808 */ /* 0x000fe40005800000 */
[----:B------:R-:W-:Y:S02]  /*a4a0*/  FSEL R158, R214, -INF , !P1 ;  /* 0xff800000d69e7808 */ /* 0x000fe40004800000 */
[C---:B------:R-:W-:Y:S02]  /*a4b0*/  ISETP.GE.AND P5, PT, R3.reuse, R49, PT ;  /* 0x000000310300720c */ /* 0x040fe40003fa6270 */
[C---:B------:R-:W-:Y:S02]  /*a4c0*/  ISETP.GE.AND P3, PT, R3.reuse, R51, PT ;  /* 0x000000330300720c */ /* 0x040fe40003f66270 */
[----:B------:R-:W-:-:S02]  /*a4d0*/  ISETP.GE.AND P1, PT, R3, R50, PT ;  /* 0x000000320300720c */ /* 0x000fc40003f26270 */
        /* <DEDUP_REMOVED lines=11> */
[----:B------:R-:W-:Y:S02]  /*a590*/  FSEL R150, R213, -INF , !P4 ;  /* 0xff800000d5967808 */ /* 0x000fe40006000000 */
[----:B------:R-:W-:-:S02]  /*a5a0*/  FMNMX.FTZ R6, R42, R6, !PT ;  /* 0x000000062a067209 */ /* 0x000fc40007810000 */
[----:B------:R-:W-:Y:S02]  /*a5b0*/  ISETP.GE.AND P4, PT, R2, R49, PT ;  /* 0x000000310200720c */ /* 0x000fe40003f86270 */
[----:B------:R-:W-:Y:S01]  /*a5c0*/  IADD3 R3, R0, 0x30, RZ ;  /* 0x0000003000037810 */ /* 0x000fe20007ffe0ff */
[----:B----4-:R-:W-:Y:S01]  /*a5d0*/  IMAD.WIDE.U32 R190, R14, -0x2daee0ad, RZ ;  /* 0xd2511f530ebe7825 */ /* 0x010fe200078e00ff */
[----:B------:R-:W-:Y:S02]  /*a5e0*/  FMNMX.FTZ R7, R149, R5, !PT ;  /* 0x0000000595077209 */ /* 0x000fe40007810000 */
[----:B------:R-:W-:Y:S01]  /*a5f0*/  IADD3 R4, R0, 0x31, RZ ;  /* 0x0000003100047810 */ /* 0x000fe20007ffe0ff */
[----:B------:R-:W-:Y:S01]  /*a600*/  IMAD.MOV.U32 R14, RZ, RZ, R11 ;  /* 0x000000ffff0e7224 */ /* 0x000fe200078e000b */
[----:B------:R-:W-:Y:S02]  /*a610*/  FMNMX.FTZ R6, R39, R6, !PT ;  /* 0x0000000627067209 */ /* 0x000fe40007810000 */
[----:B------:R-:W-:-:S02]  /*a620*/  FSEL R63, R63, -INF , !P4 ;  /* 0xff8000003f3f7808 */ /* 0x000fc40006000000 */
[-C--:B------:R-:W-:Y:S02]  /*a630*/  ISETP.GE.AND P4, PT, R3, R48.reuse, PT ;  /* 0x000000300300720c */ /* 0x080fe40003f86270 */
[C---:B------:R-:W-:Y:S02]  /*a640*/  IADD3 R5, R0.reuse, 0x38, RZ ;  /* 0x0000003800057810 */ /* 0x040fe40007ffe0ff */
[----:B------:R-:W-:Y:S02]  /*a650*/  IADD3 R11, R0, 0x39, RZ ;  /* 0x00000039000b7810 */ /* 0x000fe40007ffe0ff */
[----:B------:R-:W-:Y:S02]  /*a660*/  FSEL R154, R215, -INF , !P2 ;  /* 0xff800000d79a7808 */ /* 0x000fe40005000000 */
[----:B------:R-:W-:Y:S02]  /*a670*/  FMNMX.FTZ R0, R143, R7, !PT ;  /* 0x000000078f007209 */ /* 0x000fe40007810000 */
[----:B------:R-:W-:-:S02]  /*a680*/  ISETP.GE.AND P2, PT, R4, R48, PT ;  /* 0x000000300400720c */ /* 0x000fc40003f46270 */
[----:B------:R-:W-:Y:S02]  /*a690*/  FMNMX.FTZ R7, R37, R6, !PT ;  /* 0x0000000625077209 */ /* 0x000fe40007810000 */
[----:B------:R-:W-:Y:S02]  /*a6a0*/  FSEL R30, R56, -INF , !P4 ;  /* 0xff800000381e7808 */ /* 0x000fe40006000000 */
[----:B------:R-:W-:Y:S02]  /*a6b0*/  ISETP.GE.AND P4, PT, R3, R49, PT ;  /* 0x000000310300720c */ /* 0x000fe40003f86270 */
[----:B------:R-:W-:Y:S02]  /*a6c0*/  FMNMX.FTZ R0, R142, R0, !PT ;  /* 0x000000008e007209 */ /* 0x000fe40007810000 */
[----:B------:R-:W-:Y:S02]  /*a6d0*/  FSEL R27, R57, -INF , !P2 ;  /* 0xff800000391b7808 */ /* 0x000fe40005000000 */
[----:B------:R-:W-:-:S02]  /*a6e0*/  FMNMX.FTZ R7, R35, R7, !PT ;  /* 0x0000000723077209 */ /* 0x000fc40007810000 */
[----:B------:R-:W-:Y:S02]  /*a6f0*/  ISETP.GE.AND P2, PT, R4, R49, PT ;  /* 0x000000310400720c */ /* 0x000fe40003f46270 */
[----:B------:R-:W-:Y:S02]  /*a700*/  FSEL R58, R58, -INF , !P4 ;  /* 0xff8000003a3a7808 */ /* 0x000fe40006000000 */
[----:B------:R-:W-:Y:S02]  /*a710*/  FMNMX.FTZ R0, R75, R0, !PT ;  /* 0x000000004b007209 */ /* 0x000fe40007810000 */
[----:B------:R-:W-:Y:S02]  /*a720*/  ISETP.GE.AND P4, PT, R5, R48, PT ;  /* 0x000000300500720c */ /* 0x000fe40003f86270 */
[----:B------:R-:W-:Y:S02]  /*a730*/  FMNMX.FTZ R7, R30, R7, !PT ;  /* 0x000000071e077209 */ /* 0x000fe40007810000 */
[----:B------:R-:W-:-:S02]  /*a740*/  FSEL R59, R59, -INF , !P2 ;  /* 0xff8000003b3b7808 */ /* 0x000fc40005000000 */
[----:B------:R-:W-:Y:S02]  /*a750*/  ISETP.GE.AND P2, PT, R11, R48, PT ;  /* 0x000000300b00720c */ /* 0x000fe40003f46270 */
[----:B------:R-:W-:Y:S02]  /*a760*/  FSEL R65, R62, -INF , !P5 ;  /* 0xff8000003e417808 */ /* 0x000fe40006800000 */
[----:B------:R-:W-:Y:S02]  /*a770*/  FMNMX.FTZ R0, R74, R0, !PT ;  /* 0x000000004a007209 */ /* 0x000fe40007810000 */
[----:B------:R-:W-:Y:S02]  /*a780*/  FSEL R20, R144, -INF , !P4 ;  /* 0xff80000090147808 */ /* 0x000fe40006000000 */
[----:B------:R-:W-:Y:S02]  /*a790*/  FMNMX.FTZ R7, R27, R7, !PT ;  /* 0x000000071b077209 */ /* 0x000fe40007810000 */
[----:B------:R-:W-:-:S02]  /*a7a0*/  FSEL R18, R145, -INF , !P2 ;  /* 0xff80000091127808 */ /* 0x000fc40005000000 */
[----:B------:R-:W-:Y:S02]  /*a7b0*/  ISETP.GE.AND P2, PT, R5, R49, PT ;  /* 0x000000310500720c */ /* 0x000fe40003f46270 */
[----:B------:R-:W-:Y:S02]  /*a7c0*/  FMNMX.FTZ R0, R65, R0, !PT ;  /* 0x0000000041007209 */ /* 0x000fe40007810000 */
[----:B------:R-:W-:Y:S02]  /*a7d0*/  FMNMX.FTZ R7, R20, R7, !PT ;  /* 0x0000000714077209 */ /* 0x000fe40007810000 */
[----:B------:R-:W-:Y:S02]  /*a7e0*/  FSEL R47, R146, -INF , !P2 ;  /* 0xff800000922f7808 */ /* 0x000fe40005000000 */
[----:B------:R-:W-:Y:S02]  /*a7f0*/  FMNMX.FTZ R6, R63, R0, !PT ;  /* 0x000000003f067209 */ /* 0x000fe40007810000 */
[----:B------:R-:W-:-:S02]  /*a800*/  ISETP.GE.AND P5, PT, R2, R51, PT ;  /* 0x000000330200720c */ /* 0x000fc40003fa6270 */
[----:B------:R-:W-:Y:S02]  /*a810*/  ISETP.GE.AND P2, PT, R2, R50, PT ;  /* 0x000000320200720c */ /* 0x000fe40003f46270 */
[----:B------:R-:W-:Y:S02]  /*a820*/  FMNMX.FTZ R0, R18, R7, !PT ;  /* 0x0000000712007209 */ /* 0x000fe40007810000 */
[----:B------:R-:W-:Y:S01]  /*a830*/  LOP3.LUT R2, R239, UR17, R190, 0x96, !PT ;  /* 0x00000011ef027c12 */ /* 0x000fe2000f8e96be */
[----:B------:R-:W-:Y:S01]  /*a840*/  IMAD.MOV.U32 R244, RZ, RZ, R14 ;  /* 0x000000fffff47224 */ /* 0x000fe200078e000e */
[----:B------:R-:W-:Y:S01]  /*a850*/  FMNMX.FTZ R8, R58, R6, !PT ;  /* 0x000000063a087209 */ /* 0x000fe20007810000 */
[----:B------:R-:W1:Y:S01]  /*a860*/  SHFL.BFLY PT, R14, R0, 0x2, 0x1f ;  /* 0x0c401f00000e7f89 */ /* 0x000e6200000e0000 */
[----:B------:R-:W-:Y:S01]  /*a870*/  ISETP.GE.AND P4, PT, R11, R49, PT ;  /* 0x000000310b00720c */ /* 0x000fe20003f86270 */
[----:B------:R-:W-:Y:S01]  /*a880*/  IMAD.WIDE.U32 R6, R2, -0x326172a9, RZ ;  /* 0xcd9e8d5702067825 */ /* 0x000fe200078e00ff */
[----:B------:R-:W-:-:S02]  /*a890*/  FMNMX.FTZ R2, R59, R8, !PT ;  /* 0x000000083b027209 */ /* 0x000fc40007810000 */
[----:B------:R-:W-:Y:S02]  /*a8a0*/  LOP3.LUT R228, R191, UR37, R232, 0x96, !PT ;  /* 0x00000025bfe47c12 */ /* 0x000fe4000f8e96e8 */
[----:B------:R-:W-:Y:S02]  /*a8b0*/  FSEL R45, R147, -INF , !P4 ;  /* 0xff800000932d7808 */ /* 0x000fe40006000000 */
[----:B------:R-:W-:Y:S01]  /*a8c0*/  FMNMX.FTZ R10, R47, R2, !PT ;  /* 0x000000022f0a7209 */ /* 0x000fe20007810000 */
[----:B------:R-:W-:Y:S02]  /*a8d0*/  IMAD R233, R19, -0x326172a9, RZ ;  /* 0xcd9e8d5713e97824 */ /* 0x000fe400078e02ff */
[----:B------:R-:W-:Y:S01]  /*a8e0*/  IMAD.WIDE.U32 R24, R228, -0x326172a9, RZ ;  /* 0xcd9e8d57e4187825 */ /* 0x000fe200078e00ff */
[----:B------:R-:W-:-:S03]  /*a8f0*/  FMNMX.FTZ R10, R45, R10, !PT ;  /* 0x0000000a2d0a7209 */ /* 0x000fc60007810000 */
[----:B------:R-:W-:Y:S01]  /*a900*/  IMAD.MOV.U32 R234, RZ, RZ, R13 ;  /* 0x000000ffffea7224 */ /* 0x000fe200078e000d */
[----:B------:R-:W-:Y:S01]  /*a910*/  LOP3.LUT R2, R25, UR18, R233, 0x96, !PT ;  /* 0x0000001219027c12 */ /* 0x000fe2000f8e96e9 */
[----:B------:R-:W2:Y:S01]  /*a920*/  SHFL.BFLY PT, R13, R10, 0x2, 0x1f ;  /* 0x0c401f000a0d7f89 */ /* 0x000ea200000e0000 */
[----:B------:R-:W-:Y:S02]  /*a930*/  FSEL R57, R218, -INF , !P1 ;  /* 0xff800000da397808 */ /* 0x000fe40004800000 */
[C---:B------:R-:W-:Y:S02]  /*a940*/  ISETP.GE.AND P4, PT, R3.reuse, R51, PT ;  /* 0x000000330300720c */ /* 0x040fe40003f86270 */
[----:B------:R-:W-:Y:S01]  /*a950*/  ISETP.GE.AND P1, PT, R3, R50, PT ;  /* 0x000000320300720c */ /* 0x000fe20003f26270 */
[----:B------:R-:W-:Y:S01]  /*a960*/  IMAD.WIDE.U32 R2, R2, -0x2daee0ad, RZ ;  /* 0xd2511f5302027825 */ /* 0x000fe200078e00ff */
[----:B------:R-:W-:Y:S02]  /*a970*/  LOP3.LUT R8, R7, UR16, R24, 0x96, !PT ;  /* 0x0000001007087c12 */ /* 0x000fe4000f8e9618 */
[----:B-1----:R-:W-:-:S02]  /*a980*/  FMNMX.FTZ R0, R0, R14, !PT ;  /* 0x0000000e00007209 */ /* 0x002fc40007810000 */
[----:B------:R-:W-:Y:S01]  /*a990*/  LOP3.LUT R3, R3, UR15, R238, 0x96, !PT ;  /* 0x0000000f03037c12 */ /* 0x000fe2000f8e96ee */
[----:B------:R-:W-:Y:S01]  /*a9a0*/  IMAD.WIDE.U32 R8, R8, -0x2daee0ad, RZ ;  /* 0xd2511f5308087825 */ /* 0x000fe200078e00ff */
[----:B------:R-:W-:Y:S02]  /*a9b0*/  FSEL R56, R216, -INF , !P3 ;  /* 0xff800000d8387808 */ /* 0x000fe40005800000 */
[----:B------:R-:W-:Y:S02]  /*a9c0*/  FSEL R54, R217, -INF , !P5 ;  /* 0xff800000d9367808 */ /* 0x000fe40006800000 */
[C---:B------:R-:W-:Y:S02]  /*a9d0*/  ISETP.GE.AND P3, PT, R4.reuse, R51, PT ;  /* 0x000000330400720c */ /* 0x040fe40003f66270 */
[----:B------:R-:W-:Y:S02]  /*a9e0*/  ISETP.GE.AND P5, PT, R4, R50, PT ;  /* 0x000000320400720c */ /* 0x000fe40003fa6270 */
[----:B------:R-:W-:Y:S01]  /*a9f0*/  LOP3.LUT R4, R9, UR11, R2, 0x96, !PT ;  /* 0x0000000b09047c12 */ /* 0x000fe2000f8e9602 */
[----:B------:R-:W-:Y:S01]  /*aa00*/  IMAD.WIDE.U32 R2, R3, -0x326172a9, RZ ;  /* 0xcd9e8d5703027825 */ /* 0x000fe200078e00ff */
[----:B------:R-:W1:Y:S01]  /*aa10*/  SHFL.BFLY PT, R14, R0, 0x1, 0x1f ;  /* 0x0c201f00000e7f89 */ /* 0x000e6200000e0000 */
[----:B------:R-:W-:-:S02]  /*aa20*/  FSEL R55, R219, -INF , !P2 ;  /* 0xff800000db377808 */ /* 0x000fc40005000000 */
[----:B------:R-:W-:Y:S02]  /*aa30*/  FSEL R46, R220, -INF , !P4 ;  /* 0xff800000dc2e7808 */ /* 0x000fe40006000000 */
[C---:B------:R-:W-:Y:S02]  /*aa40*/  ISETP.GE.AND P2, PT, R5.reuse, R51, PT ;  /* 0x000000330500720c */ /* 0x040fe40003f46270 */
[----:B------:R-:W-:Y:S01]  /*aa50*/  ISETP.GE.AND P4, PT, R5, R50, PT ;  /* 0x000000320500720c */ /* 0x000fe20003f86270 */
[----:B------:R-:W-:Y:S01]  /*aa60*/  IMAD.WIDE.U32 R4, R4, -0x326172a9, RZ ;  /* 0xcd9e8d5704047825 */ /* 0x000fe200078e00ff */
[----:B------:R-:W-:Y:S02]  /*aa70*/  LOP3.LUT R3, R3, UR12, R6, 0x96, !PT ;  /* 0x0000000c03037c12 */ /* 0x000fe4000f8e9606 */
[----:B--2---:R-:W-:Y:S02]  /*aa80*/  FMNMX.FTZ R9, R10, R13, !PT ;  /* 0x0000000d0a097209 */ /* 0x004fe40007810000 */
[----:B------:R-:W-:Y:S01]  /*aa90*/  LOP3.LUT R5, R5, UR10, R2, 0x96, !PT ;  /* 0x0000000a05057c12 */ /* 0x000fe2000f8e9602 */
[----:B------:R-:W-:Y:S01]  /*aaa0*/  IMAD.WIDE.U32 R2, R3, -0x2daee0ad, RZ ;  /* 0xd2511f5303027825 */ /* 0x000fe200078e00ff */
[----:B------:R-:W-:-:S02]  /*aab0*/  FSEL R53, R222, -INF , !P1 ;  /* 0xff800000de357808 */ /* 0x000fc40004800000 */
[----:B------:R-:W-:Y:S02]  /*aac0*/  FSEL R44, R221, -INF , !P3 ;  /* 0xff800000dd2c7808 */ /* 0x000fe40005800000 */
[----:B------:R-:W-:Y:S02]  /*aad0*/  LOP3.LUT R3, R3, UR9, R8, 0x96, !PT ;  /* 0x0000000903037c12 */ /* 0x000fe4000f8e9608 */
[C---:B------:R-:W-:Y:S01]  /*aae0*/  ISETP.GE.AND P1, PT, R11.reuse, R51, PT ;  /* 0x000000330b00720c */ /* 0x040fe20003f26270 */
[----:B------:R-:W2:Y:S01]  /*aaf0*/  SHFL.BFLY PT, R8, R9, 0x1, 0x1f ;  /* 0x0c201f0009087f89 */ /* 0x000ea200000e0000 */
[----:B------:R-:W-:Y:S01]  /*ab00*/  ISETP.GE.AND P3, PT, R11, R50, PT ;  /* 0x000000320b00720c */ /* 0x000fe20003f66270 */
[----:B------:R-:W-:Y:S01]  /*ab10*/  IMAD.WIDE.U32 R10, R5, -0x2daee0ad, RZ ;  /* 0xd2511f53050a7825 */ /* 0x000fe200078e00ff */
[----:B-1----:R-:W-:-:S04]  /*ab20*/  FMNMX.FTZ R243, R0, R14, !PT ;  /* 0x0000000e00f37209 */ /* 0x002fc80007810000 */
[----:B------:R-:W-:Y:S01]  /*ab30*/  LOP3.LUT R5, R11, UR6, R2, 0x96, !PT ;  /* 0x000000060b057c12 */ /* 0x000fe2000f8e9602 */
[----:B------:R-:W-:Y:S01]  /*ab40*/  IMAD.WIDE.U32 R2, R3, -0x326172a9, RZ ;  /* 0xcd9e8d5703027825 */ /* 0x000fe200078e00ff */
[----:B------:R-:W-:-:S04]  /*ab50*/  FSEL R38, R223, -INF , !P5 ;  /* 0xff800000df267808 */ /* 0x000fc80006800000 */
[----:B------:R-:W-:Y:S01]  /*ab60*/  LOP3.LUT R36, R3, UR8, R4, 0x96, !PT ;  /* 0x0000000803247c12 */ /* 0x000fe2000f8e9604 */
[----:B------:R-:W-:Y:S01]  /*ab70*/  IMAD.WIDE.U32 R4, R5, -0x326172a9, RZ ;  /* 0xcd9e8d5705047825 */ /* 0x000fe200078e00ff */
[----:B------:R-:W-:-:S03]  /*ab80*/  FSETP.NEU.FTZ.AND P5, PT, R243, -INF , PT ;  /* 0xff800000f300780b */ /* 0x000fc60003fbd000 */
[----:B------:R-:W-:Y:S01]  /*ab90*/  FMUL.FTZ R0, R243, c[0x0][0x23c] ;  /* 0x00008f00f3007a20 */ /* 0x000fe20000410000 */
[----:B------:R-:W-:-:S04]  /*aba0*/  LOP3.LUT R3, R5, UR13, R2, 0x96, !PT ;  /* 0x0000000d05037c12 */ /* 0x000fc8000f8e9602 */
[----:B------:R-:W-:Y:S02]  /*abb0*/  FSEL R2, R0, RZ, P5 ;  /* 0x000000ff00027208 */ /* 0x000fe40002800000 */
[----:B--2---:R-:W-:-:S03]  /*abc0*/  FMNMX.FTZ R248, R9, R8, !PT ;  /* 0x0000000809f87209 */ /* 0x004fc60007810000 */
[--C-:B------:R-:W-:Y:S01]  /*abd0*/  FFMA.FTZ R0, R12, c[0x0][0x23c], -R2.reuse ;  /* 0x00008f000c007a23 */ /* 0x100fe20000010802 */
[----:B------:R-:W-:Y:S01]  /*abe0*/  LOP3.LUT R13, R4, 0xffff, RZ, 0xc0, !PT ;  /* 0x0000ffff040d7812 */ /* 0x000fe200078ec0ff */
[----:B------:R-:W-:Y:S01]  /*abf0*/  FFMA.FTZ R5, R16, c[0x0][0x23c], -R2 ;  /* 0x00008f0010057a23 */ /* 0x000fe20000010802 */
[----:B------:R-:W-:Y:S01]  /*ac00*/  LOP3.LUT R19, R4, 0xff, RZ, 0xc0, !PT ;  /* 0x000000ff04137812 */ /* 0x000fe200078ec0ff */
[----:B------:R1:W-:Y:S01]  /*ac10*/  MUFU.EX2 R34, R0 ;  /* 0x0000000000227308 */ /* 0x0003e20000000800 */
[--C-:B------:R-:W-:Y:S02]  /*ac20*/  SHF.R.U32.HI R32, RZ, 0x10, R4.reuse ;  /* 0x00000010ff207819 */ /* 0x100fe40000011604 */
[----:B------:R-:W-:Y:S01]  /*ac30*/  SHF.R.U32.HI R11, RZ, 0x18, R4 ;  /* 0x00000018ff0b7819 */ /* 0x000fe20000011604 */
[----:B------:R-:W-:Y:S01]  /*ac40*/  FMUL.FTZ R4, R248, c[0x0][0x23c] ;  /* 0x00008f00f8047a20 */ /* 0x000fe20000410000 */
[----:B------:R-:W-:Y:S02]  /*ac50*/  FSEL R31, R224, -INF , !P2 ;  /* 0xff800000e01f7808 */ /* 0x000fe40005000000 */
[----:B------:R-:W-:Y:S01]  /*ac60*/  FSETP.NEU.FTZ.AND P2, PT, R248, -INF , PT ;  /* 0xff800000f800780b */ /* 0x000fe20003f5d000 */
[----:B------:R2:W3:Y:S01]  /*ac70*/  MUFU.EX2 R147, R5 ;  /* 0x0000000500937308 */ /* 0x0004e20000000800 */
[----:B------:R-:W-:-:S02]  /*ac80*/  FSEL R33, R226, -INF , !P4 ;  /* 0xff800000e2217808 */ /* 0x000fc40006000000 */
[----:B-1----:R-:W-:-:S04]  /*ac90*/  LOP3.LUT R0, R3, 0xff, RZ, 0xc0, !PT ;  /* 0x000000ff03007812 */ /* 0x002fc800078ec0ff */
[----:B------:R-:W-:Y:S02]  /*aca0*/  ISETP.GE.U32.AND P4, PT, R237, R0, PT ;  /* 0x00000000ed00720c */ /* 0x000fe40003f86070 */
[----:B------:R-:W-:Y:S02]  /*acb0*/  FSEL R0, R4, RZ, P2 ;  /* 0x000000ff04007208 */ /* 0x000fe40001000000 */
[----:B------:R-:W-:-:S04]  /*acc0*/  LOP3.LUT R4, R3, 0xffff, RZ, 0xc0, !PT ;  /* 0x0000ffff03047812 */ /* 0x000fc800078ec0ff */
[----:B------:R-:W-:Y:S01]  /*acd0*/  SHF.R.U32.HI R4, RZ, 0x8, R4 ;  /* 0x00000008ff047819 */ /* 0x000fe20000011604 */
[----:B--2---:R-:W-:-:S03]  /*ace0*/  FFMA.FTZ R5, R15, c[0x0][0x23c], -R0 ;  /* 0x00008f000f057a23 */ /* 0x004fc60000010800 */
[----:B------:R-:W-:Y:S01]  /*acf0*/  LOP3.LUT R4, R4, 0xffff, RZ, 0xc0, !PT ;  /* 0x0000ffff04047812 */ /* 0x000fe200078ec0ff */
[----:B------:R3:W-:Y:S01]  /*ad00*/  MUFU.EX2 R12, R5 ;  /* 0x00000005000c7308 */ /* 0x0007e20000000800 */
[----:B------:R-:W-:Y:S02]  /*ad10*/  FSEL R16, R225, -INF , !P1 ;  /* 0xff800000e1107808 */ /* 0x000fe40004800000 */
[----:B------:R-:W-:Y:S01]  /*ad20*/  ISETP.GE.U32.AND P1, PT, R237, R4, PT ;  /* 0x00000004ed00720c */ /* 0x000fe20003f26070 */
[----:B------:R-:W-:-:S04]  /*ad30*/  FFMA.FTZ R4, R17, c[0x0][0x23c], -R0 ;  /* 0x00008f0011047a23 */ /* 0x000fc80000010800 */
[----:B------:R1:W2:Y:S01]  /*ad40*/  MUFU.EX2 R14, R4 ;  /* 0x00000004000e7308 */ /* 0x0002a20000000800 */
[----:B---3--:R-:W-:-:S04]  /*ad50*/  F2FP.PACK_AB R5, R147, R34 ;  /* 0x000000229305723e */ /* 0x008fc800000000ff */
[C---:B------:R-:W-:Y:S02]  /*ad60*/  PRMT R73, R5.reuse, 0x7610, R73 ;  /* 0x0000761005497816 */ /* 0x040fe40000000049 */
[--C-:B-1----:R-:W-:Y:S02]  /*ad70*/  SHF.R.U32.HI R4, RZ, 0x18, R3.reuse ;  /* 0x00000018ff047819 */ /* 0x102fe40000011603 */
[----:B------:R-:W-:Y:S01]  /*ad80*/  SHF.R.U32.HI R3, RZ, 0x10, R3 ;  /* 0x00000010ff037819 */ /* 0x000fe20000011603 */
[----:B------:R-:W-:Y:S01]  /*ad90*/  @!P4 HADD2 R60, -R73.H0_H0, -RZ.H0_H0 ;  /* 0xa00000ff493cc230 */ /* 0x000fe20000000900 */
[----:B------:R-:W-:Y:S02]  /*ada0*/  PRMT R72, R5, 0x7632, R72 ;  /* 0x0000763205487816 */ /* 0x000fe40000000048 */
[----:B------:R-:W-:Y:S02]  /*adb0*/  LOP3.LUT R3, R3, 0xff, RZ, 0xc0, !PT ;  /* 0x000000ff03037812 */ /* 0x000fe400078ec0ff */
[----:B------:R-:W-:-:S02]  /*adc0*/  PRMT R221, R73, 0x5410, R72 ;  /* 0x0000541049dd7816 */ /* 0x000fc40000000048 */
[----:B------:R-:W-:Y:S02]  /*add0*/  @!P4 PRMT R73, R60, 0x5410, RZ ;  /* 0x000054103c49c816 */ /* 0x000fe400000000ff */
[----:B------:R-:W-:Y:S01]  /*ade0*/  ISETP.GE.U32.AND P4, PT, R237, R3, PT ;  /* 0x00000003ed00720c */ /* 0x000fe20003f86070 */
[----:B------:R-:W-:-:S04]  /*adf0*/  FFMA.FTZ R3, R21, c[0x0][0x23c], -R2 ;  /* 0x00008f0015037a23 */ /* 0x000fc80000010802 */
[----:B------:R1:W-:Y:S01]  /*ae00*/  MUFU.EX2 R145, R3 ;  /* 0x0000000300917308 */ /* 0x0003e20000000800 */
[----:B------:R-:W-:Y:S02]  /*ae10*/  FSEL R15, R227, -INF , !P3 ;  /* 0xff800000e30f7808 */ /* 0x000fe40005800000 */
[----:B------:R-:W-:Y:S01]  /*ae20*/  ISETP.GE.U32.AND P3, PT, R237, R4, PT ;  /* 0x00000004ed00720c */ /* 0x000fe20003f66070 */
[----:B------:R-:W-:Y:S01]  /*ae30*/  @!P1 HADD2 R61, -R72.H0_H0, -RZ.H0_H0 ;  /* 0xa00000ff483d9230 */ /* 0x000fe20000000900 */
[----:B--2---:R-:W-:Y:S01]  /*ae40*/  F2FP.PACK_AB R4, R14, R12 ;  /* 0x0000000c0e04723e */ /* 0x004fe200000000ff */
[----:B-1----:R-:W-:-:S04]  /*ae50*/  FFMA.FTZ R3, R22, c[0x0][0x23c], -R2 ;  /* 0x00008f0016037a23 */ /* 0x002fc80000010802 */
[----:B------:R-:W1:Y:S01]  /*ae60*/  MUFU.EX2 R146, R3 ;  /* 0x0000000300927308 */ /* 0x000e620000000800 */
[C---:B------:R-:W-:Y:S02]  /*ae70*/  PRMT R66, R4.reuse, 0x7610, R66 ;  /* 0x0000761004427816 */ /* 0x040fe40000000042 */
[----:B------:R-:W-:Y:S02]  /*ae80*/  @!P1 PRMT R72, R61, 0x5410, RZ ;  /* 0x000054103d489816 */ /* 0x000fe400000000ff */
[----:B------:R-:W-:Y:S01]  /*ae90*/  ISETP.GE.U32.AND P1, PT, R237, R19, PT ;  /* 0x00000013ed00720c */ /* 0x000fe20003f26070 */
[----:B------:R-:W-:Y:S01]  /*aea0*/  @!P4 HADD2 R64, -R66.H0_H0, -RZ.H0_H0 ;  /* 0xa00000ff4240c230 */ /* 0x000fe20000000900 */
[----:B------:R-:W-:-:S04]  /*aeb0*/  PRMT R67, R4, 0x7632, R67 ;  /* 0x0000763204437816 */ /* 0x000fc80000000043 */
[----:B------:R-:W-:Y:S01]  /*aec0*/  PRMT R174, R66, 0x5410, R67 ;  /* 0x0000541042ae7816 */ /* 0x000fe20000000043 */
[----:B------:R-:W-:Y:S01]  /*aed0*/  @!P3 HADD2 R62, -R67.H0_H0, -RZ.H0_H0 ;  /* 0xa00000ff433eb230 */ /* 0x000fe20000000900 */
[----:B------:R-:W-:Y:S02]  /*aee0*/  @!P4 PRMT R66, R64, 0x5410, RZ ;  /* 0x000054104042c816 */ /* 0x000fe400000000ff */
[----:B-1----:R-:W-:Y:S02]  /*aef0*/  F2FP.PACK_AB R4, R146, R145 ;  /* 0x000000919204723e */ /* 0x002fe400000000ff */
[----:B------:R-:W-:Y:S02]  /*af00*/  SHF.R.U32.HI R3, RZ, 0x8, R13 ;  /* 0x00000008ff037819 */ /* 0x000fe4000001160d */
[----:B------:R-:W-:Y:S02]  /*af10*/  PRMT R64, R4, 0x7610, R64 ;  /* 0x0000761004407816 */ /* 0x000fe40000000040 */
[----:B------:R-:W-:-:S02]  /*af20*/  LOP3.LUT R3, R3, 0xffff, RZ, 0xc0, !PT ;  /* 0x0000ffff03037812 */ /* 0x000fc400078ec0ff */
[----:B------:R-:W-:Y:S01]  /*af30*/  @!P3 PRMT R67, R62, 0x5410, RZ ;  /* 0x000054103e43b816 */ /* 0x000fe200000000ff */
[----:B------:R-:W-:Y:S01]  /*af40*/  @!P1 HADD2 R144, -R64.H0_H0, -RZ.H0_H0 ;  /* 0xa00000ff40909230 */ /* 0x000fe20000000900 */
[----:B------:R-:W-:Y:S01]  /*af50*/  PRMT R62, R4, 0x7632, R62 ;  /* 0x00007632043e7816 */ /* 0x000fe2000000003e */
[--C-:B------:R-:W-:Y:S01]  /*af60*/  FFMA.FTZ R4, R26, c[0x0][0x23c], -R0.reuse ;  /* 0x00008f001a047a23 */ /* 0x100fe20000010800 */
[----:B------:R-:W-:Y:S01]  /*af70*/  ISETP.GE.U32.AND P4, PT, R237, R3, PT ;  /* 0x00000003ed00720c */ /* 0x000fe20003f86070 */
[----:B------:R-:W-:Y:S01]  /*af80*/  FFMA.FTZ R3, R23, c[0x0][0x23c], -R0 ;  /* 0x00008f0017037a23 */ /* 0x000fe20000010800 */
[----:B------:R-:W-:Y:S02]  /*af90*/  PRMT R217, R64, 0x5410, R62 ;  /* 0x0000541040d97816 */ /* 0x000fe4000000003e */
[----:B------:R-:W-:Y:S02]  /*afa0*/  ISETP.GE.U32.AND P3, PT, R237, R11, PT ;  /* 0x0000000bed00720c */ /* 0x000fe40003f66070 */
[----:B------:R-:W-:Y:S01]  /*afb0*/  @!P1 PRMT R64, R144, 0x5410, RZ ;  /* 0x0000541090409816 */ /* 0x000fe200000000ff */
[----:B------:R1:W-:Y:S08]  /*afc0*/  MUFU.EX2 R11, R3 ;  /* 0x00000003000b7308 */ /* 0x0003f00000000800 */
[----:B------:R2:W3:Y:S01]  /*afd0*/  MUFU.EX2 R144, R4 ;  /* 0x0000000400907308 */ /* 0x0004e20000000800 */
[----:B------:R-:W-:Y:S01]  /*afe0*/  @!P4 HADD2 R170, -R62.H0_H0, -RZ.H0_H0 ;  /* 0xa00000ff3eaac230 */ /* 0x000fe20000000900 */
[----:B-1----:R-:W-:-:S04]  /*aff0*/  LOP3.LUT R3, R32, 0xff, RZ, 0xc0, !PT ;  /* 0x000000ff20037812 */ /* 0x002fc800078ec0ff */
[----:B------:R-:W-:Y:S01]  /*b000*/  ISETP.GE.U32.AND P1, PT, R237, R3, PT ;  /* 0x00000003ed00720c */ /* 0x000fe20003f26070 */
[----:B--2---:R-:W-:Y:S01]  /*b010*/  IMAD.WIDE.U32 R4, R36, -0x2daee0ad, RZ ;  /* 0xd2511f5324047825 */ /* 0x004fe200078e00ff */
[----:B------:R-:W-:-:S04]  /*b020*/  @!P4 PRMT R62, R170, 0x5410, RZ ;  /* 0x00005410aa3ec816 */ /* 0x000fc800000000ff */
[----:B------:R-:W-:Y:S02]  /*b030*/  LOP3.LUT R3, R5, UR14, R10, 0x96, !PT ;  /* 0x0000000e05037c12 */ /* 0x000fe4000f8e960a */
[C---:B------:R-:W-:Y:S02]  /*b040*/  LOP3.LUT R8, R4.reuse, 0xff, RZ, 0xc0, !PT ;  /* 0x000000ff04087812 */ /* 0x040fe400078ec0ff */
[----:B------:R-:W-:Y:S02]  /*b050*/  LOP3.LUT R22, R4, 0xffff, RZ, 0xc0, !PT ;  /* 0x0000ffff04167812 */ /* 0x000fe400078ec0ff */
[----:B---3--:R-:W-:Y:S02]  /*b060*/  F2FP.PACK_AB R5, R144, R11 ;  /* 0x0000000b9005723e */ /* 0x008fe400000000ff */
[--C-:B------:R-:W-:Y:S02]  /*b070*/  SHF.R.U32.HI R23, RZ, 0x10, R4.reuse ;  /* 0x00000010ff177819 */ /* 0x100fe40000011604 */
[----:B------:R-:W-:-:S02]  /*b080*/  SHF.R.U32.HI R19, RZ, 0x18, R4 ;  /* 0x00000018ff137819 */ /* 0x000fc40000011604 */
[----:B------:R-:W-:Y:S02]  /*b090*/  ISETP.GE.U32.AND P4, PT, R237, R8, PT ;  /* 0x00000008ed00720c */ /* 0x000fe40003f86070 */
[----:B------:R-:W-:Y:S02]  /*b0a0*/  LOP3.LUT R4, R3, 0xffff, RZ, 0xc0, !PT ;  /* 0x0000ffff03047812 */ /* 0x000fe400078ec0ff */
[C---:B------:R-:W-:Y:S02]  /*b0b0*/  PRMT R61, R5.reuse, 0x7632, R61 ;  /* 0x00007632053d7816 */ /* 0x040fe4000000003d */
[----:B------:R-:W-:Y:S02]  /*b0c0*/  FMNMX.FTZ R8, R68, R157, !PT ;  /* 0x0000009d44087209 */ /* 0x000fe40007810000 */
[----:B------:R-:W-:Y:S02]  /*b0d0*/  PRMT R60, R5, 0x7610, R60 ;  /* 0x00007610053c7816 */ /* 0x000fe4000000003c */
[----:B------:R-:W-:Y:S01]  /*b0e0*/  SHF.R.U32.HI R4, RZ, 0x8, R4 ;  /* 0x00000008ff047819 */ /* 0x000fe20000011604 */
[----:B------:R-:W-:Y:S01]  /*b0f0*/  STL [R1+0x1a8], R48 ;  /* 0x0001a83001007387 */ /* 0x000fe20000100800 */
[----:B------:R-:W-:Y:S01]  /*b100*/  FMNMX.FTZ R5, R168, R8, !PT ;  /* 0x00000008a8057209 */ /* 0x000fe20007810000 */
[----:B------:R-:W-:Y:S01]  /*b110*/  @!P3 HADD2 R171, -R61.H0_H0, -RZ.H0_H0 ;  /* 0xa00000ff3dabb230 */ /* 0x000fe20000000900 */
[----:B------:R-:W-:Y:S01]  /*b120*/  LOP3.LUT R4, R4, 0xffff, RZ, 0xc0, !PT ;  /* 0x0000ffff04047812 */ /* 0x000fe200078ec0ff */
[----:B------:R-:W-:Y:S01]  /*b130*/  STL [R1+0x1ac], R49 ;  /* 0x0001ac3101007387 */ /* 0x000fe20000100800 */
[----:B------:R-:W-:-:S03]  /*b140*/  FMNMX.FTZ R5, R160, R5, !PT ;  /* 0x00000005a0057209 */ /* 0x000fc60007810000 */
[----:B------:R-:W-:Y:S04]  /*b150*/  STL [R1+0x120], R233 ;  /* 0x000120e901007387 */ /* 0x000fe80000100800 */
[----:B------:R1:W-:Y:S01]  /*b160*/  STL [R1+0x1c8], R232 ;  /* 0x0001c8e801007387 */ /* 0x0003e20000100800 */
        /* <DEDUP_REMOVED lines=9> */
[----:B------:R-:W-:Y:S01]  /*b200*/  FFMA.FTZ R216, R18, c[0x0][0x23c], -R2 ;  /* 0x00008f0012d87a23 */ /* 0x000fe20000010802 */
[----:B-1----:R-:W-:-:S02]  /*b210*/  PRMT R232, R60, 0x5410, R61 ;  /* 0x000054103ce87816 */ /* 0x002fc4000000003d */
[----:B------:R-:W-:Y:S02]  /*b220*/  @!P3 PRMT R61, R171, 0x5410, RZ ;  /* 0x00005410ab3db816 */ /* 0x000fe400000000ff */
[----:B------:R-:W-:Y:S02]  /*b230*/  ISETP.GE.U32.AND P3, PT, R237, R4, PT ;  /* 0x00000004ed00720c */ /* 0x000fe40003f66070 */
[----:B------:R-:W-:Y:S01]  /*b240*/  FMNMX.FTZ R4, R159, R5, !PT ;  /* 0x000000059f047209 */ /* 0x000fe20007810000 */
[--C-:B------:R-:W-:Y:S02]  /*b250*/  FFMA.FTZ R5, R41, c[0x0][0x23c], -R2.reuse ;  /* 0x00008f0029057a23 */ /* 0x100fe40000010802 */
[----:B------:R-:W-:Y:S01]  /*b260*/  FFMA.FTZ R171, R37, c[0x0][0x23c], -R2 ;  /* 0x00008f0025ab7a23 */ /* 0x000fe20000010802 */
        /* <DEDUP_REMOVED lines=13> */
[----:B------:R-:W-:Y:S01]  /*b340*/  @!P1 HADD2 R187, -R60.H0_H0, -RZ.H0_H0 ;  /* 0xa00000ff3cbb9230 */ /* 0x000fe20000000900 */
[----:B------:R-:W-:Y:S01]  /*b350*/  FMNMX.FTZ R2, R163, R2, !PT ;  /* 0x00000002a3027209 */ /* 0x000fe20007810000 */
[----:B------:R1:W-:Y:S03]  /*b360*/  MUFU.EX2 R36, R5 ;  /* 0x0000000500247308 */ /* 0x0003e60000000800 */
[----:B------:R-:W-:-:S02]  /*b370*/  FMNMX.FTZ R2, R162, R2, !PT ;  /* 0x00000002a2027209 */ /* 0x000fc40007810000 */
[----:B------:R-:W-:Y:S02]  /*b380*/  @!P1 PRMT R60, R187, 0x5410, RZ ;  /* 0x00005410bb3c9816 */ /* 0x000fe400000000ff */
[----:B-1----:R-:W-:Y:S02]  /*b390*/  FMNMX.FTZ R5, R46, R4, !PT ;  /* 0x000000042e057209 */ /* 0x002fe40007810000 */
[----:B------:R-:W-:Y:S02]  /*b3a0*/  LOP3.LUT R4, R3, 0xff, RZ, 0xc0, !PT ;  /* 0x000000ff03047812 */ /* 0x000fe400078ec0ff */
[----:B------:R-:W-:Y:S02]  /*b3b0*/  FMNMX.FTZ R5, R44, R5, !PT ;  /* 0x000000052c057209 */ /* 0x000fe40007810000 */
[----:B------:R-:W-:Y:S02]  /*b3c0*/  ISETP.GE.U32.AND P1, PT, R237, R4, PT ;  /* 0x00000004ed00720c */ /* 0x000fe40003f26070 */
[----:B------:R-:W-:-:S02]  /*b3d0*/  FMNMX.FTZ R4, R161, R2, !PT ;  /* 0x00000002a1047209 */ /* 0x000fc40007810000 */
[----:B------:R-:W-:Y:S02]  /*b3e0*/  SHF.R.U32.HI R2, RZ, 0x18, R3 ;  /* 0x00000018ff027819 */ /* 0x000fe40000011603 */
[----:B------:R-:W-:Y:S02]  /*b3f0*/  FSEL R10, R248, RZ, P2 ;  /* 0x000000fff80a7208 */ /* 0x000fe40001000000 */
[----:B------:R-:W-:Y:S02]  /*b400*/  FMNMX.FTZ R5, R31, R5, !PT ;  /* 0x000000051f057209 */ /* 0x000fe40007810000 */
[----:B------:R-:W-:Y:S02]  /*b410*/  ISETP.GE.U32.AND P2, PT, R237, R2, PT ;  /* 0x00000002ed00720c */ /* 0x000fe40003f46070 */
[----:B------:R-:W-:Y:S02]  /*b420*/  FMNMX.FTZ R2, R158, R4, !PT ;  /* 0x000000049e027209 */ /* 0x000fe40007810000 */
[----:B------:R-:W-:-:S02]  /*b430*/  FMNMX.FTZ R4, R16, R5, !PT ;  /* 0x0000000510047209 */ /* 0x000fc40007810000 */
[----:B------:R-:W-:Y:S02]  /*b440*/  FMNMX.FTZ R5, R154, R2, !PT ;  /* 0x000000029a057209 */ /* 0x000fe40007810000 */
[----:B------:R-:W-:Y:S01]  /*b450*/  SHF.R.U32.HI R2, RZ, 0x10, R3 ;  /* 0x00000010ff027819 */ /* 0x000fe20000011603 */
[----:B------:R-:W1:Y:S01]  /*b460*/  MUFU.EX2 R52, R8 ;  /* 0x0000000800347308 */ /* 0x000e620000000800 */
[----:B------:R-:W-:Y:S02]  /*b470*/  FMNMX.FTZ R3, R57, R5, !PT ;  /* 0x0000000539037209 */ /* 0x000fe40007810000 */
[----:B------:R-:W-:Y:S02]  /*b480*/  LOP3.LUT R2, R2, 0xff, RZ, 0xc0, !PT ;  /* 0x000000ff02027812 */ /* 0x000fe400078ec0ff */
[----:B------:R-:W-:Y:S02]  /*b490*/  FMNMX.FTZ R3, R55, R3, !PT ;  /* 0x0000000337037209 */ /* 0x000fe40007810000 */
[----:B------:R-:W-:-:S02]  /*b4a0*/  FSEL R13, R243, RZ, P5 ;  /* 0x000000fff30d7208 */ /* 0x000fc40002800000 */
[----:B------:R-:W-:Y:S02]  /*b4b0*/  ISETP.GE.U32.AND P5, PT, R237, R2, PT ;  /* 0x00000002ed00720c */ /* 0x000fe40003fa6070 */
[----:B------:R-:W-:-:S04]  /*b4c0*/  FMNMX.FTZ R2, R53, R3, !PT ;  /* 0x0000000335027209 */ /* 0x000fc80007810000 */
[----:B------:R-:W-:Y:S02]  /*b4d0*/  FMNMX.FTZ R2, R38, R2, !PT ;  /* 0x0000000226027209 */ /* 0x000fe40007810000 */
[----:B-1----:R-:W-:Y:S02]  /*b4e0*/  F2FP.PACK_AB R8, R52, R36 ;  /* 0x000000243408723e */ /* 0x002fe400000000ff */
[----:B------:R-:W-:Y:S01]  /*b4f0*/  FMNMX.FTZ R2, R33, R2, !PT ;  /* 0x0000000221027209 */ /* 0x000fe20007810000 */
[----:B------:R-:W1:Y:S01]  /*b500*/  SHFL.BFLY PT, R9, R4, 0x2, 0x1f ;  /* 0x0c401f0004097f89 */ /* 0x000e6200000e0000 */
[C---:B------:R-:W-:Y:S02]  /*b510*/  PRMT R211, R8.reuse, 0x7632, R211 ;  /* 0x0000763208d37816 */ /* 0x040fe400000000d3 */
[----:B------:R-:W-:Y:S02]  /*b520*/  FMNMX.FTZ R2, R15, R2, !PT ;  /* 0x000000020f027209 */ /* 0x000fe40007810000 */
[----:B------:R-:W-:-:S02]  /*b530*/  PRMT R212, R8, 0x7610, R212 ;  /* 0x0000761008d47816 */ /* 0x000fc400000000d4 */
[----:B------:R-:W-:Y:S01]  /*b540*/  SHF.R.U32.HI R3, RZ, 0x8, R22 ;  /* 0x00000008ff037819 */ /* 0x000fe20000011616 */
[----:B------:R-:W2:Y:S01]  /*b550*/  SHFL.BFLY PT, R8, R2, 0x2, 0x1f ;  /* 0x0c401f0002087f89 */ /* 0x000ea200000e0000 */
[----:B------:R-:W-:Y:S02]  /*b560*/  @!P3 HADD2 R189, -R211.H0_H0, -RZ.H0_H0 ;  /* 0xa00000ffd3bdb230 */ /* 0x000fe40000000900 */
[----:B------:R-:W-:Y:S02]  /*b570*/  LOP3.LUT R3, R3, 0xffff, RZ, 0xc0, !PT ;  /* 0x0000ffff03037812 */ /* 0x000fe400078ec0ff */
[----:B------:R-:W-:Y:S02]  /*b580*/  PRMT R235, R212, 0x5410, R211 ;  /* 0x00005410d4eb7816 */ /* 0x000fe400000000d3 */
[----:B------:R-:W-:Y:S01]  /*b590*/  @!P3 PRMT R211, R189, 0x5410, RZ ;  /* 0x00005410bdd3b816 */ /* 0x000fe200000000ff */
[--C-:B------:R-:W-:Y:S01]  /*b5a0*/  FFMA.FTZ R5, R148, c[0x0][0x23c], -R0.reuse ;  /* 0x00008f0094057a23 */ /* 0x100fe20000010800 */
[----:B------:R-:W-:Y:S01]  /*b5b0*/  ISETP.GE.U32.AND P3, PT, R237, R3, PT ;  /* 0x00000003ed00720c */ /* 0x000fe20003f66070 */
[----:B------:R-:W-:-:S02]  /*b5c0*/  FFMA.FTZ R3, R149, c[0x0][0x23c], -R0 ;  /* 0x00008f0095037a23 */ /* 0x000fc40000010800 */
[----:B------:R3:W-:Y:S08]  /*b5d0*/  MUFU.EX2 R26, R5 ;  /* 0x00000005001a7308 */ /* 0x0007f00000000800 */
[----:B------:R4:W2:Y:S01]  /*b5e0*/  MUFU.EX2 R39, R3 ;  /* 0x0000000300277308 */ /* 0x0008a20000000800 */
[----:B-1----:R-:W-:Y:S01]  /*b5f0*/  FMNMX.FTZ R4, R4, R9, !PT ;  /* 0x0000000904047209 */ /* 0x002fe20007810000 */
[----:B------:R-:W-:-:S02]  /*b600*/  FFMA.FTZ R9, R143, c[0x0][0x23c], -R0 ;  /* 0x00008f008f097a23 */ /* 0x000fc40000010800 */
[----:B------:R-:W-:Y:S02]  /*b610*/  FFMA.FTZ R40, R75, c[0x0][0x23c], -R0 ;  /* 0x00008f004b287a23 */ /* 0x000fe40000010800 */
[----:B---3--:R-:W-:Y:S02]  /*b620*/  FADD.FTZ R5, R69, -R10 ;  /* 0x8000000a45057221 */ /* 0x008fe40000010000 */
[--C-:B------:R-:W-:Y:S02]  /*b630*/  FFMA.FTZ R10, R142, c[0x0][0x23c], -R0.reuse ;  /* 0x00008f008e0a7a23 */ /* 0x100fe40000010800 */
[--C-:B------:R-:W-:Y:S02]  /*b640*/  FFMA.FTZ R74, R74, c[0x0][0x23c], -R0.reuse ;  /* 0x00008f004a4a7a23 */ /* 0x100fe40000010800 */
[--C-:B------:R-:W-:Y:S02]  /*b650*/  FFMA.FTZ R65, R65, c[0x0][0x23c], -R0.reuse ;  /* 0x00008f0041417a23 */ /* 0x100fe40000010800 */
[----:B------:R-:W-:-:S02]  /*b660*/  FFMA.FTZ R63, R63, c[0x0][0x23c], -R0 ;  /* 0x00008f003f3f7a23 */ /* 0x000fc40000010800 */
[--C-:B------:R-:W-:Y:S02]  /*b670*/  FFMA.FTZ R69, R58, c[0x0][0x23c], -R0.reuse ;  /* 0x00008f003a457a23 */ /* 0x100fe40000010800 */
[--C-:B------:R-:W-:Y:S02]  /*b680*/  FFMA.FTZ R59, R59, c[0x0][0x23c], -R0.reuse ;  /* 0x00008f003b3b7a23 */ /* 0x100fe40000010800 */
[--C-:B------:R-:W-:Y:S02]  /*b690*/  FFMA.FTZ R142, R47, c[0x0][0x23c], -R0.reuse ;  /* 0x00008f002f8e7a23 */ /* 0x100fe40000010800 */
[----:B------:R-:W-:Y:S01]  /*b6a0*/  FFMA.FTZ R143, R45, c[0x0][0x23c], -R0 ;  /* 0x00008f002d8f7a23 */ /* 0x000fe20000010800 */
[----:B--2---:R-:W-:Y:S01]  /*b6b0*/  FMNMX.FTZ R0, R2, R8, !PT ;  /* 0x0000000802007209 */ /* 0x004fe20007810000 */
[----:B------:R-:W-:Y:S01]  /*b6c0*/  FMUL.FTZ R5, R5, c[0x0][0x23c] ;  /* 0x00008f0005057a20 */ /* 0x000fe20000410000 */
[----:B----4-:R-:W1:Y:S01]  /*b6d0*/  SHFL.BFLY PT, R3, R4, 0x1, 0x1f ;  /* 0x0c201f0004037f89 */ /* 0x010e6200000e0000 */
[----:B------:R-:W-:Y:S01]  /*b6e0*/  MUFU.EX2 R42, R17 ;  /* 0x00000011002a7308 */ /* 0x000fe20000000800 */
[----:B------:R-:W-:-:S07]  /*b6f0*/  F2FP.PACK_AB R2, R39, R26 ;  /* 0x0000001a2702723e */ /* 0x000fce00000000ff */
[----:B------:R-:W2:Y:S01]  /*b700*/  MUFU.EX2 R41, R21 ;  /* 0x0000001500297308 */ /* 0x000ea20000000800 */
[----:B------:R-:W-:-:S07]  /*b710*/  PRMT R208, R2, 0x7632, R208 ;  /* 0x0000763202d07816 */ /* 0x000fce00000000d0 */
[----:B------:R3:W-:Y:S01]  /*b720*/  MUFU.EX2 R8, R5 ;  /* 0x0000000500087308 */ /* 0x0007e20000000800 */
[----:B------:R-:W-:Y:S01]  /*b730*/  @!P2 HADD2 R194, -R208.H0_H0, -RZ.H0_H0 ;  /* 0xa00000ffd0c2a230 */ /* 0x000fe20000000900 */
[----:B------:R-:W-:Y:S01]  /*b740*/  PRMT R207, R2, 0x7610, R207 ;  /* 0x0000761002cf7816 */ /* 0x000fe200000000cf */
[----:B------:R4:W-:Y:S01]  /*b750*/  STL [R1+0x1b0], R51 ;  /* 0x0001b03301007387 */ /* 0x0009e20000100800 */
[----:B------:R-:W-:-:S03]  /*b760*/  LOP3.LUT R2, R23, 0xff, RZ, 0xc0, !PT ;  /* 0x000000ff17027812 */ /* 0x000fc600078ec0ff */
[----:B---3--:R-:W3:Y:S01]  /*b770*/  SHFL.BFLY PT, R5, R0, 0x1, 0x1f ;  /* 0x0c201f0000057f89 */ /* 0x008ee200000e0000 */
[----:B-1----:R-:W-:Y:S01]  /*b780*/  FMNMX.FTZ R236, R4, R3, !PT ;  /* 0x0000000304ec7209 */ /* 0x002fe20007810000 */
[----:B------:R-:W-:Y:S01]  /*b790*/  @!P5 HADD2 R195, -R207.H0_H0, -RZ.H0_H0 ;  /* 0xa00000ffcfc3d230 */ /* 0x000fe20000000900 */
[----:B----4-:R-:W-:Y:S02]  /*b7a0*/  PRMT R51, R207, 0x5410, R208 ;  /* 0x00005410cf337816 */ /* 0x010fe400000000d0 */
[----:B------:R-:W-:Y:S02]  /*b7b0*/  @!P2 PRMT R208, R194, 0x5410, RZ ;  /* 0x00005410c2d0a816 */ /* 0x000fe400000000ff */
[----:B------:R-:W-:Y:S02]  /*b7c0*/  ISETP.GE.U32.AND P2, PT, R237, R2, PT ;  /* 0x00000002ed00720c */ /* 0x000fe40003f46070 */
[----:B--2---:R-:W-:-:S04]  /*b7d0*/  F2FP.PACK_AB R2, R41, R42 ;  /* 0x0000002a2902723e */ /* 0x004fc800000000ff */
[----:B------:R-:W-:Y:S01]  /*b7e0*/  PRMT R206, R2, 0x7610, R206 ;  /* 0x0000761002ce7816 */ /* 0x000fe200000000ce */
[----:B------:R-:W-:Y:S01]  /*b7f0*/  FADD.FTZ R3, R70, -R13 ;  /* 0x8000000d46037221 */ /* 0x000fe20000010000 */
[----:B---3--:R-:W-:Y:S01]  /*b800*/  FMNMX.FTZ R240, R0, R5, !PT ;  /* 0x0000000500f07209 */ /* 0x008fe20007810000 */
[----:B------:R-:W-:Y:S01]  /*b810*/  MUFU.EX2 R32, R9 ;  /* 0x0000000900207308 */ /* 0x000fe20000000800 */
[----:B------:R-:W-:Y:S01]  /*b820*/  PRMT R205, R2, 0x7632, R205 ;  /* 0x0000763202cd7816 */ /* 0x000fe200000000cd */
[----:B------:R-:W-:Y:S01]  /*b830*/  @!P4 HADD2 R70, -R206.H0_H0, -RZ.H0_H0 ;  /* 0xa00000ffce46c230 */ /* 0x000fe20000000900 */
[----:B------:R-:W-:Y:S01]  /*b840*/  @!P5 PRMT R207, R195, 0x5410, RZ ;  /* 0x00005410c3cfd816 */ /* 0x000fe200000000ff */
[----:B------:R-:W-:-:S04]  /*b850*/  FMUL.FTZ R2, R236, c[0x0][0x23c] ;  /* 0x00008f00ec027a20 */ /* 0x000fc80000410000 */
[----:B------:R-:W1:Y:S01]  /*b860*/  MUFU.EX2 R37, R10 ;  /* 0x0000000a00257308 */ /* 0x000e620000000800 */
[----:B------:R-:W-:Y:S01]  /*b870*/  FSETP.NEU.FTZ.AND P5, PT, R236, -INF , PT ;  /* 0xff800000ec00780b */ /* 0x000fe20003fbd000 */
[----:B------:R-:W-:Y:S01]  /*b880*/  FMUL.FTZ R0, R240, c[0x0][0x23c] ;  /* 0x00008f00f0007a20 */ /* 0x000fe20000410000 */
[----:B------:R-:W-:Y:S02]  /*b890*/  PRMT R220, R206, 0x5410, R205 ;  /* 0x00005410cedc7816 */ /* 0x000fe400000000cd */
[----:B------:R-:W-:Y:S02]  /*b8a0*/  @!P4 PRMT R206, R70, 0x5410, RZ ;  /* 0x0000541046cec816 */ /* 0x000fe400000000ff */
[----:B------:R-:W-:Y:S01]  /*b8b0*/  FSETP.NEU.FTZ.AND P4, PT, R240, -INF , PT ;  /* 0xff800000f000780b */ /* 0x000fe20003f9d000 */
[----:B------:R-:W-:Y:S01]  /*b8c0*/  @!P1 HADD2 R192, -R212.H0_H0, -RZ.H0_H0 ;  /* 0xa00000ffd4c09230 */ /* 0x000fe20000000900 */
[----:B------:R-:W-:Y:S02]  /*b8d0*/  FSEL R2, R2, RZ, P5 ;  /* 0x000000ff02027208 */ /* 0x000fe40002800000 */
[----:B------:R-:W-:-:S02]  /*b8e0*/  FSEL R0, R0, RZ, P4 ;  /* 0x000000ff00007208 */ /* 0x000fc40002000000 */
[----:B------:R-:W-:Y:S01]  /*b8f0*/  @!P1 PRMT R212, R192, 0x5410, RZ ;  /* 0x00005410c0d49816 */ /* 0x000fe200000000ff */
[--C-:B------:R-:W-:Y:S01]  /*b900*/  FFMA.FTZ R148, R152, c[0x0][0x23c], -R2.reuse ;  /* 0x00008f0098947a23 */ /* 0x100fe20000010802 */
[----:B------:R-:W-:Y:S01]  /*b910*/  ISETP.GE.U32.AND P1, PT, R237, R19, PT ;  /* 0x00000013ed00720c */ /* 0x000fe20003f26070 */
[--C-:B------:R-:W-:Y:S02]  /*b920*/  FFMA.FTZ R152, R150, c[0x0][0x23c], -R2.reuse ;  /* 0x00008f0096987a23 */ /* 0x100fe40000010802 */
[----:B------:R-:W-:Y:S02]  /*b930*/  FFMA.FTZ R226, R31, c[0x0][0x23c], -R2 ;  /* 0x00008f001fe27a23 */ /* 0x000fe40000010802 */
        /* <DEDUP_REMOVED lines=15> */
[----:B------:R-:W-:Y:S01]  /*ba30*/  FFMA.FTZ R223, R15, c[0x0][0x23c], -R0 ;  /* 0x00008f000fdf7a23 */ /* 0x000fe20000010800 */
[----:B-1----:R-:W-:-:S04]  /*ba40*/  F2FP.PACK_AB R0, R37, R32 ;  /* 0x000000202500723e */ /* 0x002fc800000000ff */
[C---:B------:R-:W-:Y:S02]  /*ba50*/  PRMT R204, R0.reuse, 0x7632, R204 ;  /* 0x0000763200cc7816 */ /* 0x040fe400000000cc */
[----:B------:R-:W-:Y:S02]  /*ba60*/  PRMT R203, R0, 0x7610, R203 ;  /* 0x0000761000cb7816 */ /* 0x000fe400000000cb */
[----:B------:R-:W-:Y:S01]  /*ba70*/  LEA R0, R245, 0x1, 0x1 ;  /* 0x00000001f5007811 */ /* 0x000fe200078e08ff */
[----:B------:R-:W-:-:S03]  /*ba80*/  FFMA.FTZ R75, R155, c[0x0][0x23c], -R2 ;  /* 0x00008f009b4b7a23 */ /* 0x000fc60000010802 */
[----:B------:R-:W-:Y:S01]  /*ba90*/  LOP3.LUT R0, R191, UR37, R0, 0x96, !PT ;  /* 0x00000025bf007c12 */ /* 0x000fe2000f8e9600 */
[----:B------:R-:W-:Y:S02]  /*baa0*/  FFMA.FTZ R155, R54, c[0x0][0x23c], -R2 ;  /* 0x00008f00369b7a23 */ /* 0x000fe40000010802 */
[----:B------:R-:W-:Y:S02]  /*bab0*/  FFMA.FTZ R242, R242, R8, R12 ;  /* 0x00000008f2f27223 */ /* 0x000fe4000001000c */
[----:B------:R-:W-:-:S04]  /*bac0*/  IMAD.WIDE.U32 R54, R0, -0x326172a9, RZ ;  /* 0xcd9e8d5700367825 */ /* 0x000fc800078e00ff */
[--C-:B------:R-:W-:Y:S01]  /*bad0*/  FFMA.FTZ R149, R153, c[0x0][0x23c], -R2.reuse ;  /* 0x00008f0099957a23 */ /* 0x100fe20000010802 */
[----:B------:R-:W-:Y:S01]  /*bae0*/  LOP3.LUT R10, R55, UR18, R233, 0x96, !PT ;  /* 0x00000012370a7c12 */ /* 0x000fe2000f8e96e9 */
        /* <DEDUP_REMOVED lines=10> */
[----:B------:R-:W-:-:S04]  /*bb90*/  FADD.FTZ R2, R14, R242 ;  /* 0x000000f20e027221 */ /* 0x000fc80000010000 */
[----:B------:R-:W-:Y:S02]  /*bba0*/  FADD.FTZ R38, R11, R2 ;  /* 0x000000020b267221 */ /* 0x000fe40000010000 */
[----:B------:R-:W-:-:S05]  /*bbb0*/  IMAD.WIDE.U32 R10, R10, -0x2daee0ad, RZ ;  /* 0xd2511f530a0a7825 */ /* 0x000fca00078e00ff */
[----:B------:R-:W-:Y:S01]  /*bbc0*/  LOP3.LUT R12, R11, UR15, R238, 0x96, !PT ;  /* 0x0000000f0b0c7c12 */ /* 0x000fe2000f8e96ee */
[----:B------:R-:W-:Y:S01]  /*bbd0*/  FMUL.FTZ R3, R3, c[0x0][0x23c] ;  /* 0x00008f0003037a20 */ /* 0x000fe20000410000 */
[----:B------:R-:W-:-:S03]  /*bbe0*/  LOP3.LUT R2, R7, UR16, R54, 0x96, !PT ;  /* 0x0000001007027c12 */ /* 0x000fc6000f8e9636 */
[----:B------:R-:W-:Y:S01]  /*bbf0*/  IMAD.WIDE.U32 R12, R12, -0x326172a9, RZ ;  /* 0xcd9e8d570c0c7825 */ /* 0x000fe200078e00ff */
[----:B------:R1:W-:Y:S04]  /*bc00*/  MUFU.EX2 R5, R3 ;  /* 0x0000000300057308 */ /* 0x0003e80000000800 */
[----:B------:R-:W-:-:S05]  /*bc10*/  LOP3.LUT R6, R13, UR12, R6, 0x96, !PT ;  /* 0x0000000c0d067c12 */ /* 0x000fca000f8e9606 */
[----:B------:R-:W-:-:S04]  /*bc20*/  IMAD.WIDE.U32 R6, R6, -0x2daee0ad, RZ ;  /* 0xd2511f5306067825 */ /* 0x000fc800078e00ff */
[----:B-1----:R-:W-:-:S05]  /*bc30*/  IMAD.WIDE.U32 R2, R2, -0x2daee0ad, RZ ;  /* 0xd2511f5302027825 */ /* 0x002fca00078e00ff */
[----:B------:R-:W-:Y:S02]  /*bc40*/  LOP3.LUT R3, R3, UR11, R10, 0x96, !PT ;  /* 0x0000000b03037c12 */ /* 0x000fe4000f8e960a */
[----:B------:R-:W-:-:S03]  /*bc50*/  LOP3.LUT R7, R7, UR9, R2, 0x96, !PT ;  /* 0x0000000907077c12 */ /* 0x000fc6000f8e9602 */
[----:B------:R-:W-:-:S05]  /*bc60*/  IMAD.WIDE.U32 R2, R3, -0x326172a9, RZ ;  /* 0xcd9e8d5703027825 */ /* 0x000fca00078e00ff */
[----:B------:R-:W-:-:S05]  /*bc70*/  LOP3.LUT R14, R3, UR10, R12, 0x96, !PT ;  /* 0x0000000a030e7c12 */ /* 0x000fca000f8e960c */
[----:B------:R-:W-:Y:S01]  /*bc80*/  IMAD.WIDE.U32 R14, R14, -0x2daee0ad, RZ ;  /* 0xd2511f530e0e7825 */ /* 0x000fe200078e00ff */
[----:B------:R-:W-:-:S04]  /*bc90*/  FSEL R0, R236, RZ, P5 ;  /* 0x000000ffec007208 */ /* 0x000fc80002800000 */
[----:B------:R-:W-:Y:S01]  /*bca0*/  LOP3.LUT R3, R15, UR6, R6, 0x96, !PT ;  /* 0x000000060f037c12 */ /* 0x000fe2000f8e9606 */
[----:B------:R-:W-:-:S04]  /*bcb0*/  IMAD.WIDE.U32 R6, R7, -0x326172a9, RZ ;  /* 0xcd9e8d5707067825 */ /* 0x000fc800078e00ff */
[----:B------:R-:W-:Y:S01]  /*bcc0*/  FADD.FTZ R17, R68, -R0 ;  /* 0x8000000044117221 */ /* 0x000fe20000010000 */
[----:B------:R-:W-:Y:S02]  /*bcd0*/  FSEL R0, R240, RZ, P4 ;  /* 0x000000fff0007208 */ /* 0x000fe40002000000 */
[----:B------:R-:W-:Y:S01]  /*bce0*/  LOP3.LUT R18, R7, UR8, R2, 0x96, !PT ;  /* 0x0000000807127c12 */ /* 0x000fe2000f8e9602 */
[----:B------:R-:W-:Y:S01]  /*bcf0*/  IMAD.WIDE.U32 R2, R3, -0x326172a9, RZ ;  /* 0xcd9e8d5703027825 */ /* 0x000fe200078e00ff */
[----:B------:R-:W-:Y:S03]  /*bd00*/  STL [R1+0x1b4], R50 ;  /* 0x0001b43201007387 */ /* 0x000fe60000100800 */
[----:B------:R-:W-:Y:S01]  /*bd10*/  FADD.FTZ R16, R71, -R0 ;  /* 0x8000000047107221 */ /* 0x000fe20000010000 */
[----:B------:R-:W-:Y:S01]  /*bd20*/  LOP3.LUT R0, R3, UR13, R6, 0x96, !PT ;  /* 0x0000000d03007c12 */ /* 0x000fe2000f8e9606 */
[----:B------:R-:W-:Y:S01]  /*bd30*/  @!P1 HADD2 R198, -R204.H0_H0, -RZ.H0_H0 ;  /* 0xa00000ffccc69230 */ /* 0x000fe20000000900 */
[----:B------:R-:W-:Y:S01]  /*bd40*/  STL [R1+0x1b8], R243 ;  /* 0x0001b8f301007387 */ /* 0x000fe20000100800 */
[----:B------:R1:W-:Y:S03]  /*bd50*/  MUFU.EX2 R10, R4 ;  /* 0x00000004000a7308 */ /* 0x0003e60000000800 */
[----:B------:R-:W-:Y:S04]  /*bd60*/  STL [R1+0x1bc], R248 ;  /* 0x0001bcf801007387 */ /* 0x000fe80000100800 */
[----:B------:R2:W-:Y:S01]  /*bd70*/  STL [R1+0x1c0], R212 ;  /* 0x0001c0d401007387 */ /* 0x0005e20000100800 */
[----:B-1----:R-:W-:Y:S01]  /*bd80*/  LOP3.LUT R4, R0, 0xff, RZ, 0xc0, !PT ;  /* 0x000000ff00047812 */ /* 0x002fe200078ec0ff */
[----:B------:R-:W-:Y:S01]  /*bd90*/  @!P3 HADD2 R199, -R205.H0_H0, -RZ.H0_H0 ;  /* 0xa00000ffcdc7b230 */ /* 0x000fe20000000900 */
[----:B--2---:R-:W-:-:S02]  /*bda0*/  PRMT R212, R203, 0x5410, R204 ;  /* 0x00005410cbd47816 */ /* 0x004fc400000000cc */
[----:B------:R-:W-:Y:S02]  /*bdb0*/  @!P1 PRMT R204, R198, 0x5410, RZ ;  /* 0x00005410c6cc9816 */ /* 0x000fe400000000ff */
[----:B------:R-:W-:Y:S02]  /*bdc0*/  ISETP.GE.U32.AND P1, PT, R237, R4, PT ;  /* 0x00000004ed00720c */ /* 0x000fe40003f26070 */
[----:B------:R-:W-:-:S04]  /*bdd0*/  LOP3.LUT R4, R0, 0xffff, RZ, 0xc0, !PT ;  /* 0x0000ffff00047812 */ /* 0x000fc800078ec0ff */
[----:B------:R-:W-:Y:S01]  /*bde0*/  SHF.R.U32.HI R4, RZ, 0x8, R4 ;  /* 0x00000008ff047819 */ /* 0x000fe20000011604 */
[----:B------:R-:W-:-:S03]  /*bdf0*/  @!P2 HADD2 R200, -R203.H0_H0, -RZ.H0_H0 ;  /* 0xa00000ffcbc8a230 */ /* 0x000fc60000000900 */
[----:B------:R-:W-:Y:S02]  /*be00*/  LOP3.LUT R4, R4, 0xffff, RZ, 0xc0, !PT ;  /* 0x0000ffff04047812 */ /* 0x000fe400078ec0ff */
[----:B------:R-:W-:Y:S02]  /*be10*/  @!P3 PRMT R205, R199, 0x5410, RZ ;  /* 0x00005410c7cdb816 */ /* 0x000fe400000000ff */
[C---:B------:R-:W-:Y:S02]  /*be20*/  ISETP.GE.U32.AND P3, PT, R237.reuse, R4, PT ;  /* 0x00000004ed00720c */ /* 0x040fe40003f66070 */
[----:B------:R-:W-:Y:S02]  /*be30*/  SHF.R.U32.HI R4, RZ, 0x18, R0 ;  /* 0x00000018ff047819 */ /* 0x000fe40000011600 */
[----:B------:R-:W-:Y:S02]  /*be40*/  @!P2 PRMT R203, R200, 0x5410, RZ ;  /* 0x00005410c8cba816 */ /* 0x000fe400000000ff */
[----:B------:R-:W-:Y:S01]  /*be50*/  ISETP.GE.U32.AND P2, PT, R237, R4, PT ;  /* 0x00000004ed00720c */ /* 0x000fe20003f46070 */
[----:B------:R-:W-:-:S02]  /*be60*/  FMUL.FTZ R4, R17, c[0x0][0x23c] ;  /* 0x00008f0011047a20 */ /* 0x000fc40000410000 */
[----:B------:R-:W-:Y:S01]  /*be70*/  FMUL.FTZ R6, R16, c[0x0][0x23c] ;  /* 0x00008f0010067a20 */ /* 0x000fe20000410000 */
[----:B------:R-:W-:Y:S01]  /*be80*/  MUFU.EX2 R43, R43 ;  /* 0x0000002b002b7308 */ /* 0x000fe20000000800 */
[----:B------:R-:W-:-:S07]  /*be90*/  SHF.R.U32.HI R0, RZ, 0x10, R0 ;  /* 0x00000010ff007819 */ /* 0x000fce0000011600 */
[----:B------:R-:W-:Y:S01]  /*bea0*/  MUFU.EX2 R44, R170 ;  /* 0x000000aa002c7308 */ /* 0x000fe20000000800 */
[----:B------:R-:W-:-:S07]  /*beb0*/  LOP3.LUT R0, R0, 0xff, RZ, 0xc0, !PT ;  /* 0x000000ff00007812 */ /* 0x000fce00078ec0ff */
[----:B------:R-:W1:Y:S08]  /*bec0*/  MUFU.EX2 R4, R4 ;  /* 0x0000000400047308 */ /* 0x000e700000000800 */
[----:B------:R-:W-:Y:S08]  /*bed0*/  MUFU.EX2 R12, R19 ;  /* 0x00000013000c7308 */ /* 0x000ff00000000800 */
[----:B------:R-:W2:Y:S01]  /*bee0*/  MUFU.EX2 R6, R6 ;  /* 0x0000000600067308 */ /* 0x000ea20000000800 */
[----:B------:R-:W-:-:S07]  /*bef0*/  ISETP.GE.U32.AND P5, PT, R237, R0, PT ;  /* 0x00000000ed00720c */ /* 0x000fce0003fa6070 */
[----:B------:R-:W3:Y:S01]  /*bf00*/  MUFU.EX2 R9, R21 ;  /* 0x0000001500097308 */ /* 0x000ee20000000800 */
[----:B------:R-:W-:-:S07]  /*bf10*/  LOP3.LUT R0, R2, 0xff, RZ, 0xc0, !PT ;  /* 0x000000ff02007812 */ /* 0x000fce00078ec0ff */
[----:B------:R-:W4:Y:S01]  /*bf20*/  MUFU.EX2 R11, R20 ;  /* 0x00000014000b7308 */ /* 0x000f220000000800 */
[----:B------:R-:W-:-:S07]  /*bf30*/  LOP3.LUT R15, R2, 0xffff, RZ, 0xc0, !PT ;  /* 0x0000ffff020f7812 */ /* 0x000fce00078ec0ff */
[----:B------:R-:W4:Y:S01]  /*bf40*/  MUFU.EX2 R7, R22 ;  /* 0x0000001600077308 */ /* 0x000f220000000800 */
[----:B------:R-:W-:Y:S01]  /*bf50*/  ISETP.GE.U32.AND P4, PT, R237, R0, PT ;  /* 0x00000000ed00720c */ /* 0x000fe20003f86070 */
[----:B-1----:R-:W-:Y:S01]  /*bf60*/  FFMA.FTZ R196, R196, R4, R10 ;  /* 0x00000004c4c47223 */ /* 0x002fe2000001000a */
[----:B------:R-:W-:Y:S01]  /*bf70*/  SHF.R.U32.HI R16, RZ, 0x10, R2 ;  /* 0x00000010ff107819 */ /* 0x000fe20000011602 */
[----:B--2---:R-:W-:Y:S01]  /*bf80*/  FFMA.FTZ R197, R197, R6, R12 ;  /* 0x00000006c5c57223 */ /* 0x004fe2000001000c */
[----:B------:R-:W-:-:S03]  /*bf90*/  SHF.R.U32.HI R13, RZ, 0x18, R2 ;  /* 0x00000018ff0d7819 */ /* 0x000fc60000011602 */
[----:B------:R-:W1:Y:S01]  /*bfa0*/  MUFU.EX2 R3, R23 ;  /* 0x0000001700037308 */ /* 0x000e620000000800 */
[----:B------:R-:W-:Y:S01]  /*bfb0*/  F2FP.PACK_AB R0, R44, R43 ;  /* 0x0000002b2c00723e */ /* 0x000fe200000000ff */
[----:B---3--:R-:W-:-:S06]  /*bfc0*/  FADD.FTZ R17, R9, R196 ;  /* 0x000000c409117221 */ /* 0x008fcc0000010000 */
[----:B------:R-:W2:Y:S01]  /*bfd0*/  MUFU.EX2 R2, R27 ;  /* 0x0000001b00027308 */ /* 0x000ea20000000800 */
[C---:B------:R-:W-:Y:S02]  /*bfe0*/  PRMT R199, R0.reuse, 0x7610, R199 ;  /* 0x0000761000c77816 */ /* 0x040fe400000000c7 */
[----:B------:R-:W-:-:S05]  /*bff0*/  PRMT R198, R0, 0x7632, R198 ;  /* 0x0000763200c67816 */ /* 0x000fca00000000c6 */
[----:B------:R3:W-:Y:S08]  /*c000*/  MUFU.EX2 R33, R40 ;  /* 0x0000002800217308 */ /* 0x0007f00000000800 */
[----:B------:R1:W1:Y:S01]  /*c010*/  MUFU.EX2 R0, R30 ;  /* 0x0000001e00007308 */ /* 0x0002620000000800 */
[----:B---3--:R-:W-:Y:S01]  /*c020*/  F2FP.PACK_AB R40, R9, R10 ;  /* 0x0000000a0928723e */ /* 0x008fe200000000ff */
[----:B----4-:R-:W-:-:S06]  /*c030*/  FADD.FTZ R9, R11, R197 ;  /* 0x000000c50b097221 */ /* 0x010fcc0000010000 */
[----:B------:R-:W3:Y:S01]  /*c040*/  MUFU.EX2 R27, R74 ;  /* 0x0000004a001b7308 */ /* 0x000ee20000000800 */
[----:B------:R-:W-:-:S04]  /*c050*/  FADD.FTZ R9, R7, R9 ;  /* 0x0000000907097221 */ /* 0x000fc80000010000 */
[C---:B-1----:R-:W-:Y:S01]  /*c060*/  FADD.FTZ R9, R3.reuse, R9 ;  /* 0x0000000903097221 */ /* 0x042fe20000010000 */
[----:B------:R-:W-:-:S03]  /*c070*/  F2FP.PACK_AB R30, R3, R7 ;  /* 0x00000007031e723e */ /* 0x000fc600000000ff */
[----:B--2---:R-:W-:Y:S01]  /*c080*/  FADD.FTZ R7, R2, R9 ;  /* 0x0000000902077221 */ /* 0x004fe20000010000 */
[----:B------:R-:W-:Y:S01]  /*c090*/  F2FP.PACK_AB R23, R11, R12 ;  /* 0x0000000c0b17723e */ /* 0x000fe200000000ff */
[----:B------:R-:W1:Y:S02]  /*c0a0*/  MUFU.EX2 R9, R31 ;  /* 0x0000001f00097308 */ /* 0x000e640000000800 */
[C---:B------:R-:W-:Y:S01]  /*c0b0*/  FADD.FTZ R11, R0.reuse, R7 ;  /* 0x00000007000b7221 */ /* 0x040fe20000010000 */
[----:B------:R-:W-:-:S05]  /*c0c0*/  F2FP.PACK_AB R45, R0, R2 ;  /* 0x00000002002d723e */ /* 0x000fca00000000ff */
[----:B------:R-:W2:Y:S01]  /*c0d0*/  MUFU.EX2 R7, R35 ;  /* 0x0000002300077308 */ /* 0x000ea20000000800 */
[----:B---3--:R-:W-:-:S07]  /*c0e0*/  F2FP.PACK_AB R0, R27, R33 ;  /* 0x000000211b00723e */ /* 0x008fce00000000ff */
[----:B------:R-:W3:Y:S01]  /*c0f0*/  MUFU.EX2 R63, R63 ;  /* 0x0000003f003f7308 */ /* 0x000ee20000000800 */
[C---:B------:R-:W-:Y:S02]  /*c100*/  PRMT R197, R0.reuse, 0x7632, R197 ;  /* 0x0000763200c57816 */ /* 0x040fe400000000c5 */
[----:B------:R-:W-:-:S05]  /*c110*/  PRMT R196, R0, 0x7610, R196 ;  /* 0x0000761000c47816 */ /* 0x000fca00000000c4 */
[----:B------:R-:W-:Y:S01]  /*c120*/  MUFU.EX2 R176, R193 ;  /* 0x000000c100b07308 */ /* 0x000fe20000000800 */
[----:B------:R-:W-:-:S07]  /*c130*/  @!P2 HADD2 R213, -R197.H0_H0, -RZ.H0_H0 ;  /* 0xa00000ffc5d5a230 */ /* 0x000fce0000000900 */
[----:B------:R-:W4:Y:S01]  /*c140*/  MUFU.EX2 R31, R65 ;  /* 0x00000041001f7308 */ /* 0x000f220000000800 */
[----:B------:R-:W-:Y:S01]  /*c150*/  LOP3.LUT R10, R16, 0xff, RZ, 0xc0, !PT ;  /* 0x000000ff100a7812 */ /* 0x000fe200078ec0ff */
[----:B------:R-:W-:Y:S01]  /*c160*/  @!P1 HADD2 R209, -R199.H0_H0, -RZ.H0_H0 ;  /* 0xa00000ffc7d19230 */ /* 0x000fe20000000900 */
[----:B-1----:R-:W-:Y:S01]  /*c170*/  FADD.FTZ R11, R9, R11 ;  /* 0x0000000b090b7221 */ /* 0x002fe20000010000 */
[----:B------:R-:W-:-:S04]  /*c180*/  @!P3 HADD2 R210, -R198.H0_H0, -RZ.H0_H0 ;  /* 0xa00000ffc6d2b230 */ /* 0x000fc80000000900 */
[----:B------:R-:W1:Y:S01]  /*c190*/  MUFU.EX2 R35, R171 ;  /* 0x000000ab00237308 */ /* 0x000e620000000800 */
[----:B------:R-:W-:Y:S01]  /*c1a0*/  @!P5 HADD2 R215, -R196.H0_H0, -RZ.H0_H0 ;  /* 0xa00000ffc4d7d230 */ /* 0x000fe20000000900 */
[----:B--2---:R-:W-:Y:S01]  /*c1b0*/  F2FP.PACK_AB R46, R7, R9 ;  /* 0x00000009072e723e */ /* 0x004fe200000000ff */
[----:B------:R-:W-:Y:S01]  /*c1c0*/  FMUL.FTZ R9, R123, R8 ;  /* 0x000000087b097220 */ /* 0x000fe20000410000 */
[----:B------:R-:W-:Y:S01]  /*c1d0*/  PRMT R252, R196, 0x5410, R197 ;  /* 0x00005410c4fc7816 */ /* 0x000fe200000000c5 */
[----:B---3--:R-:W-:Y:S01]  /*c1e0*/  IMAD.MOV.U32 R123, RZ, RZ, R63 ;  /* 0x000000ffff7b7224 */ /* 0x008fe200078e003f */
[----:B------:R-:W-:Y:S02]  /*c1f0*/  @!P2 PRMT R197, R213, 0x5410, RZ ;  /* 0x00005410d5c5a816 */ /* 0x000fe400000000ff */
[----:B------:R-:W-:Y:S02]  /*c200*/  ISETP.GE.U32.AND P2, PT, R237, R10, PT ;  /* 0x0000000aed00720c */ /* 0x000fe40003f46070 */
[----:B------:R-:W-:-:S02]  /*c210*/  PRMT R19, R199, 0x5410, R198 ;  /* 0x00005410c7137816 */ /* 0x000fc400000000c6 */
[----:B------:R-:W-:Y:S01]  /*c220*/  SHF.R.U32.HI R3, RZ, 0x8, R15 ;  /* 0x00000008ff037819 */ /* 0x000fe2000001160f */
[-C--:B------:R-:W-:Y:S01]  /*c230*/  FFMA.FTZ R34, R241, R5.reuse, R34 ;  /* 0x00000005f1227223 */ /* 0x080fe20000010022 */
[----:B------:R-:W-:Y:S01]  /*c240*/  @!P1 PRMT R199, R209, 0x5410, RZ ;  /* 0x00005410d1c79816 */ /* 0x000fe200000000ff */
[-C--:B------:R-:W-:Y:S01]  /*c250*/  FMUL.FTZ R179, R136, R5.reuse ;  /* 0x0000000588b37220 */ /* 0x080fe20000410000 */
[----:B------:R-:W-:Y:S01]  /*c260*/  @!P3 PRMT R198, R210, 0x5410, RZ ;  /* 0x00005410d2c6b816 */ /* 0x000fe200000000ff */
[-C--:B------:R-:W-:Y:S01]  /*c270*/  FMUL.FTZ R178, R137, R5.reuse ;  /* 0x0000000589b27220 */ /* 0x080fe20000410000 */
[----:B------:R-:W-:Y:S01]  /*c280*/  @!P5 PRMT R196, R215, 0x5410, RZ ;  /* 0x00005410d7c4d816 */ /* 0x000fe200000000ff */
        /* <DEDUP_REMOVED lines=13> */
[----:B------:R-:W-:Y:S01]  /*c360*/  FMUL.FTZ R210, R101, R5 ;  /* 0x0000000565d27220 */ /* 0x000fe20000410000 */
[----:B----4-:R-:W-:Y:S01]  /*c370*/  F2FP.PACK_AB R5, R123, R31 ;  /* 0x0000001f7b05723e */ /* 0x010fe200000000ff */
[----:B------:R-:W-:Y:S01]  /*c380*/  FMUL.FTZ R49, R122, R8 ;  /* 0x000000087a317220 */ /* 0x000fe20000410000 */
[----:B------:R-:W-:Y:S01]  /*c390*/  LOP3.LUT R3, R3, 0xffff, RZ, 0xc0, !PT ;  /* 0x0000ffff03037812 */ /* 0x000fe200078ec0ff */
[----:B------:R-:W-:Y:S01]  /*c3a0*/  IMAD.MOV.U32 R122, RZ, RZ, R176 ;  /* 0x000000ffff7a7224 */ /* 0x000fe200078e00b0 */
[----:B------:R-:W-:Y:S01]  /*c3b0*/  PRMT R193, R5, 0x7610, R193 ;  /* 0x0000761005c17816 */ /* 0x000fe200000000c1 */
[----:B------:R-:W-:Y:S01]  /*c3c0*/  FADD.FTZ R53, R7, R11 ;  /* 0x0000000b07357221 */ /* 0x000fe20000010000 */
[----:B------:R-:W-:Y:S01]  /*c3d0*/  ISETP.GE.U32.AND P3, PT, R237, R3, PT ;  /* 0x00000003ed00720c */ /* 0x000fe20003f66070 */
[----:B------:R-:W-:Y:S01]  /*c3e0*/  IMAD.WIDE.U32 R2, R18, -0x2daee0ad, RZ ;  /* 0xd2511f5312027825 */ /* 0x000fe200078e00ff */
[----:B-1----:R-:W-:-:S02]  /*c3f0*/  F2FP.PACK_AB R7, R122, R35 ;  /* 0x000000237a07723e */ /* 0x002fc400000000ff */
[----:B------:R-:W-:Y:S01]  /*c400*/  ISETP.GE.U32.AND P1, PT, R237, R13, PT ;  /* 0x0000000ded00720c */ /* 0x000fe20003f26070 */
[----:B------:R-:W-:Y:S01]  /*c410*/  @!P2 HADD2 R71, -R193.H0_H0, -RZ.H0_H0 ;  /* 0xa00000ffc147a230 */ /* 0x000fe20000000900 */
[----:B------:R-:W-:Y:S01]  /*c420*/  PRMT R195, R7, 0x7610, R195 ;  /* 0x0000761007c37816 */ /* 0x000fe200000000c3 */
[----:B------:R-:W-:Y:S01]  /*c430*/  MUFU.EX2 R251, R202 ;  /* 0x000000ca00fb7308 */ /* 0x000fe20000000800 */
[----:B------:R-:W-:Y:S02]  /*c440*/  PRMT R192, R5, 0x7632, R192 ;  /* 0x0000763205c07816 */ /* 0x000fe400000000c0 */
[----:B------:R-:W-:Y:S02]  /*c450*/  LOP3.LUT R5, R2, 0xff, RZ, 0xc0, !PT ;  /* 0x000000ff02057812 */ /* 0x000fe400078ec0ff */
[----:B------:R-:W-:-:S03]  /*c460*/  LOP3.LUT R0, R3, UR14, R14, 0x96, !PT ;  /* 0x0000000e03007c12 */ /* 0x000fc6000f8e960e */
[----:B------:R-:W1:Y:S01]  /*c470*/  MUFU.EX2 R250, R201 ;  /* 0x000000c900fa7308 */ /* 0x000e620000000800 */
[----:B------:R-:W-:Y:S01]  /*c480*/  PRMT R74, R193, 0x5410, R192 ;  /* 0x00005410c14a7816 */ /* 0x000fe200000000c0 */
[----:B------:R-:W-:Y:S01]  /*c490*/  @!P4 HADD2 R101, -R195.H0_H0, -RZ.H0_H0 ;  /* 0xa00000ffc365c230 */ /* 0x000fe20000000900 */
[----:B------:R-:W-:Y:S02]  /*c4a0*/  PRMT R194, R7, 0x7632, R194 ;  /* 0x0000763207c27816 */ /* 0x000fe400000000c2 */
[----:B------:R-:W-:Y:S02]  /*c4b0*/  @!P2 PRMT R193, R71, 0x5410, RZ ;  /* 0x0000541047c1a816 */ /* 0x000fe400000000ff */
[----:B------:R-:W-:Y:S02]  /*c4c0*/  ISETP.GE.U32.AND P2, PT, R237, R5, PT ;  /* 0x00000005ed00720c */ /* 0x000fe40003f46070 */
[----:B------:R-:W-:Y:S01]  /*c4d0*/  LOP3.LUT R5, R0, 0xff, RZ, 0xc0, !PT ;  /* 0x000000ff00057812 */ /* 0x000fe200078ec0ff */
[----:B------:R-:W-:Y:S01]  /*c4e0*/  @!P1 HADD2 R68, -R192.H0_H0, -RZ.H0_H0 ;  /* 0xa00000ffc0449230 */ /* 0x000fe20000000900 */
[----:B------:R-:W-:-:S02]  /*c4f0*/  PRMT R63, R195, 0x5410, R194 ;  /* 0x00005410c33f7816 */ /* 0x000fc400000000c2 */
[----:B------:R-:W-:Y:S02]  /*c500*/  LOP3.LUT R10, R0, 0xffff, RZ, 0xc0, !PT ;  /* 0x0000ffff000a7812 */ /* 0x000fe400078ec0ff */
[----:B------:R-:W-:Y:S02]  /*c510*/  @!P4 PRMT R195, R101, 0x5410, RZ ;  /* 0x0000541065c3c816 */ /* 0x000fe400000000ff */
[----:B------:R-:W-:Y:S02]  /*c520*/  ISETP.GE.U32.AND P4, PT, R237, R5, PT ;  /* 0x00000005ed00720c */ /* 0x000fe40003f86070 */
[----:B------:R-:W-:Y:S01]  /*c530*/  SHF.R.U32.HI R5, RZ, 0x18, R0 ;  /* 0x00000018ff057819 */ /* 0x000fe20000011600 */
[----:B------:R-:W-:Y:S01]  /*c540*/  MUFU.EX2 R241, R69 ;  /* 0x0000004500f17308 */ /* 0x000fe20000000800 */
[----:B------:R-:W-:Y:S02]  /*c550*/  SHF.R.U32.HI R10, RZ, 0x8, R10 ;  /* 0x00000008ff0a7819 */ /* 0x000fe4000001160a */
[----:B------:R-:W-:-:S02]  /*c560*/  @!P1 PRMT R192, R68, 0x5410, RZ ;  /* 0x0000541044c09816 */ /* 0x000fc400000000ff */
[----:B------:R-:W-:-:S03]  /*c570*/  ISETP.GE.U32.AND P1, PT, R237, R5, PT ;  /* 0x00000005ed00720c */ /* 0x000fc60003f26070 */
[----:B------:R-:W2:Y:S01]  /*c580*/  MUFU.EX2 R249, R59 ;  /* 0x0000003b00f97308 */ /* 0x000ea20000000800 */
[----:B-1----:R-:W-:Y:S02]  /*c590*/  F2FP.PACK_AB R5, R250, R251 ;  /* 0x000000fbfa05723e */ /* 0x002fe400000000ff */
[----:B------:R-:W-:Y:S02]  /*c5a0*/  LOP3.LUT R10, R10, 0xffff, RZ, 0xc0, !PT ;  /* 0x0000ffff0a0a7812 */ /* 0x000fe400078ec0ff */
[----:B------:R-:W-:Y:S02]  /*c5b0*/  PRMT R189, R5, 0x7610, R189 ;  /* 0x0000761005bd7816 */ /* 0x000fe400000000bd */
[----:B------:R-:W-:Y:S01]  /*c5c0*/  SHF.R.U32.HI R0, RZ, 0x10, R0 ;  /* 0x00000010ff007819 */ /* 0x000fe20000011600 */
[----:B------:R-:W-:Y:S01]  /*c5d0*/  @!P3 HADD2 R100, -R194.H0_H0, -RZ.H0_H0 ;  /* 0xa00000ffc264b230 */ /* 0x000fe20000000900 */
[----:B------:R-:W-:Y:S01]  /*c5e0*/  ISETP.GE.U32.AND P5, PT, R237, R10, PT ;  /* 0x0000000aed00720c */ /* 0x000fe20003fa6070 */
[-C--:B------:R-:W-:Y:S01]  /*c5f0*/  FMUL.FTZ R180, R135, R8.reuse ;  /* 0x0000000887b47220 */ /* 0x080fe20000410000 */
[----:B------:R-:W-:Y:S01]  /*c600*/  LOP3.LUT R0, R0, 0xff, RZ, 0xc0, !PT ;  /* 0x000000ff00007812 */ /* 0x000fe200078ec0ff */
[----:B------:R-:W-:Y:S01]  /*c610*/  FMUL.FTZ R135, R103, R8 ;  /* 0x0000000867877220 */ /* 0x000fe20000410000 */
[----:B------:R-:W-:Y:S01]  /*c620*/  PRMT R187, R5, 0x7632, R187 ;  /* 0x0000763205bb7816 */ /* 0x000fe200000000bb */
[----:B------:R-:W-:Y:S01]  /*c630*/  @!P4 HADD2 R103, -R189.H0_H0, -RZ.H0_H0 ;  /* 0xa00000ffbd67c230 */ /* 0x000fe20000000900 */
[----:B------:R-:W-:-:S02]  /*c640*/  LOP3.LUT R3, R2, 0xffff, RZ, 0xc0, !PT ;  /* 0x0000ffff02037812 */ /* 0x000fc400078ec0ff */
[--C-:B------:R-:W-:Y:S02]  /*c650*/  SHF.R.U32.HI R5, RZ, 0x10, R2.reuse ;  /* 0x00000010ff057819 */ /* 0x100fe40000011602 */
[----:B------:R-:W-:Y:S02]  /*c660*/  @!P3 PRMT R194, R100, 0x5410, RZ ;  /* 0x0000541064c2b816 */ /* 0x000fe400000000ff */
[----:B------:R-:W-:Y:S02]  /*c670*/  SHF.R.U32.HI R2, RZ, 0x18, R2 ;  /* 0x00000018ff027819 */ /* 0x000fe40000011602 */
[----:B------:R-:W-:Y:S02]  /*c680*/  ISETP.GE.U32.AND P3, PT, R237, R0, PT ;  /* 0x00000000ed00720c */ /* 0x000fe40003f66070 */
[----:B------:R-:W-:Y:S02]  /*c690*/  PRMT R65, R189, 0x5410, R187 ;  /* 0x00005410bd417816 */ /* 0x000fe400000000bb */
[----:B--2---:R-:W-:-:S02]  /*c6a0*/  F2FP.PACK_AB R0, R249, R241 ;  /* 0x000000f1f900723e */ /* 0x004fc400000000ff */
[----:B------:R-:W-:Y:S01]  /*c6b0*/  @!P4 PRMT R189, R103, 0x5410, RZ ;  /* 0x0000541067bdc816 */ /* 0x000fe200000000ff */
[----:B------:R-:W-:Y:S01]  /*c6c0*/  FMUL.FTZ R181, R134, R8 ;  /* 0x0000000886b57220 */ /* 0x000fe20000410000 */
[----:B------:R-:W-:Y:S01]  /*c6d0*/  ISETP.GE.U32.AND P4, PT, R237, R2, PT ;  /* 0x00000002ed00720c */ /* 0x000fe20003f86070 */
[----:B------:R-:W-:Y:S01]  /*c6e0*/  FMUL.FTZ R134, R102, R8 ;  /* 0x0000000866867220 */ /* 0x000fe20000410000 */
[----:B------:R-:W-:Y:S01]  /*c6f0*/  SHF.R.U32.HI R2, RZ, 0x8, R3 ;  /* 0x00000008ff027819 */ /* 0x000fe20000011603 */
[----:B------:R-:W-:Y:S01]  /*c700*/  @!P5 HADD2 R102, -R187.H0_H0, -RZ.H0_H0 ;  /* 0xa00000ffbb66d230 */ /* 0x000fe20000000900 */
[C---:B------:R-:W-:Y:S02]  /*c710*/  PRMT R170, R0.reuse, 0x7632, R170 ;  /* 0x0000763200aa7816 */ /* 0x040fe400000000aa */
[----:B------:R-:W-:Y:S02]  /*c720*/  PRMT R171, R0, 0x7610, R171 ;  /* 0x0000761000ab7816 */ /* 0x000fe400000000ab */
[----:B------:R-:W-:Y:S01]  /*c730*/  LOP3.LUT R0, R2, 0xffff, RZ, 0xc0, !PT ;  /* 0x0000ffff02007812 */ /* 0x000fe200078ec0ff */
[----:B------:R-:W-:Y:S01]  /*c740*/  @!P1 HADD2 R112, -R170.H0_H0, -RZ.H0_H0 ;  /* 0xa00000ffaa709230 */ /* 0x000fe20000000900 */
[----:B------:R-:W-:-:S02]  /*c750*/  @!P5 PRMT R187, R102, 0x5410, RZ ;  /* 0x0000541066bbd816 */ /* 0x000fc400000000ff */
[----:B------:R-:W-:Y:S02]  /*c760*/  ISETP.GE.U32.AND P5, PT, R237, R0, PT ;  /* 0x00000000ed00720c */ /* 0x000fe40003fa6070 */
[----:B------:R-:W-:Y:S01]  /*c770*/  LOP3.LUT R0, R5, 0xff, RZ, 0xc0, !PT ;  /* 0x000000ff05007812 */ /* 0x000fe200078ec0ff */
[-C--:B------:R-:W-:Y:S01]  /*c780*/  FMUL.FTZ R11, R118, R8.reuse ;  /* 0x00000008760b7220 */ /* 0x080fe20000410000 */
[----:B------:R-:W-:Y:S01]  /*c790*/  PRMT R59, R171, 0x5410, R170 ;  /* 0x00005410ab3b7816 */ /* 0x000fe200000000aa */
[----:B------:R-:W1:Y:S01]  /*c7a0*/  MUFU.EX2 R5, R58 ;  /* 0x0000003a00057308 */ /* 0x000e620000000800 */
[----:B------:R-:W-:Y:S01]  /*c7b0*/  @!P1 PRMT R170, R112, 0x5410, RZ ;  /* 0x0000541070aa9816 */ /* 0x000fe200000000ff */
[----:B------:R-:W-:Y:S02]  /*c7c0*/  IMAD.MOV.U32 R219, RZ, RZ, R244 ;  /* 0x000000ffffdb7224 */ /* 0x000fe400078e00f4 */
[----:B------:R-:W-:Y:S02]  /*c7d0*/  FMUL.FTZ R10, R119, R8 ;  /* 0x00000008770a7220 */ /* 0x000fe40000410000 */
[----:B------:R-:W-:-:S02]  /*c7e0*/  IMAD.MOV.U32 R68, RZ, RZ, R50 ;  /* 0x000000ffff447224 */ /* 0x000fc400078e0032 */
[----:B------:R-:W-:Y:S02]  /*c7f0*/  IMAD.MOV.U32 R118, RZ, RZ, R174 ;  /* 0x000000ffff767224 */ /* 0x000fe400078e00ae */
[----:B------:R-:W-:Y:S02]  /*c800*/  IMAD.MOV.U32 R112, RZ, RZ, R49 ;  /* 0x000000ffff707224 */ /* 0x000fe400078e0031 */
        /* <DEDUP_REMOVED lines=16> */
[----:B------:R-:W2:Y:S01]  /*c910*/  MUFU.EX2 R4, R47 ;  /* 0x0000002f00047308 */ /* 0x000ea20000000800 */
[----:B------:R-:W-:Y:S01]  /*c920*/  @!P3 HADD2 R113, -R171.H0_H0, -RZ.H0_H0 ;  /* 0xa00000ffab71b230 */ /* 0x000fe20000000900 */
[----:B------:R-:W-:Y:S02]  /*c930*/  FADD.FTZ R2, R144, R38 ;  /* 0x0000002690027221 */ /* 0x000fe40000010000 */
[----:B------:R-:W-:Y:S02]  /*c940*/  IMAD.MOV.U32 R38, RZ, RZ, R21 ;  /* 0x000000ffff267224 */ /* 0x000fe400078e0015 */
[----:B------:R-:W-:Y:S01]  /*c950*/  @!P3 PRMT R171, R113, 0x5410, RZ ;  /* 0x0000541071abb816 */ /* 0x000fe200000000ff */
[----:B------:R-:W-:Y:S01]  /*c960*/  IMAD.WIDE.U32 R20, R234, -0x326172a9, RZ ;  /* 0xcd9e8d57ea147825 */ /* 0x000fe200078e00ff */
[----:B------:R-:W-:-:S03]  /*c970*/  ISETP.GE.U32.AND P3, PT, R237, R0, PT ;  /* 0x00000000ed00720c */ /* 0x000fc60003f66070 */
[----:B-1----:R-:W-:Y:S02]  /*c980*/  FADD.FTZ R0, R5, R17 ;  /* 0x0000001105007221 */ /* 0x002fe40000010000 */
[----:B------:R-:W-:Y:S02]  /*c990*/  FADD.FTZ R7, R147, R34 ;  /* 0x0000002293077221 */ /* 0x000fe40000010000 */
[----:B--2---:R-:W-:Y:S01]  /*c9a0*/  FADD.FTZ R18, R4, R0 ;  /* 0x0000000004127221 */ /* 0x004fe20000010000 */
[----:B------:R-:W-:Y:S01]  /*c9b0*/  LOP3.LUT R0, R21, R219, RZ, 0x3c, !PT ;  /* 0x000000db15007212 */ /* 0x000fe200078e3cff */
[----:B------:R-:W-:-:S04]  /*c9c0*/  FADD.FTZ R7, R145, R7 ;  /* 0x0000000791077221 */ /* 0x000fc80000010000 */
[----:B------:R-:W-:-:S04]  /*c9d0*/  IMAD.WIDE.U32 R14, R0, -0x2daee0ad, RZ ;  /* 0xd2511f53000e7825 */ /* 0x000fc800078e00ff */
[----:B------:R-:W-:Y:S01]  /*c9e0*/  FADD.FTZ R16, R26, R2 ;  /* 0x000000021a107221 */ /* 0x000fe20000010000 */
[----:B------:R-:W-:Y:S01]  /*c9f0*/  LOP3.LUT R2, R25, UR18, R20, 0x96, !PT ;  /* 0x0000001219027c12 */ /* 0x000fe2000f8e9614 */
[----:B------:R-:W-:Y:S01]  /*ca00*/  FADD.FTZ R3, R146, R7 ;  /* 0x0000000792037221 */ /* 0x000fe20000010000 */
[----:B------:R-:W-:Y:S01]  /*ca10*/  LOP3.LUT R0, R15, UR17, R190, 0x96, !PT ;  /* 0x000000110f007c12 */ /* 0x000fe2000f8e96be */
[----:B------:R-:W-:Y:S02]  /*ca20*/  IMAD.MOV.U32 R202, RZ, RZ, R11 ;  /* 0x000000ffffca7224 */ /* 0x000fe400078e000b */
[----:B------:R-:W-:Y:S02]  /*ca30*/  FADD.FTZ R17, R36, R3 ;  /* 0x0000000324117221 */ /* 0x000fe40000010000 */
[----:B------:R-:W-:Y:S02]  /*ca40*/  IMAD.MOV.U32 R113, RZ, RZ, R10 ;  /* 0x000000ffff717224 */ /* 0x000fe400078e000a */
[----:B------:R-:W-:-:S04]  /*ca50*/  IMAD.WIDE.U32 R2, R2, -0x2daee0ad, RZ ;  /* 0xd2511f5302027825 */ /* 0x000fc800078e00ff */
[----:B------:R-:W-:Y:S01]  /*ca60*/  IMAD.WIDE.U32 R10, R0, -0x326172a9, RZ ;  /* 0xcd9e8d57000a7825 */ /* 0x000fe200078e00ff */
[----:B------:R-:W-:-:S04]  /*ca70*/  LOP3.LUT R0, R3, UR15, R14, 0x96, !PT ;  /* 0x0000000f03007c12 */ /* 0x000fc8000f8e960e */
[----:B------:R-:W-:Y:S02]  /*ca80*/  LOP3.LUT R3, R11, UR16, R24, 0x96, !PT ;  /* 0x000000100b037c12 */ /* 0x000fe4000f8e9618 */
[----:B------:R-:W-:Y:S01]  /*ca90*/  F2FP.PACK_AB R22, R4, R5 ;  /* 0x000000050416723e */ /* 0x000fe200000000ff */
[----:B------:R-:W-:Y:S02]  /*caa0*/  FMUL.FTZ R172, R139, R8 ;  /* 0x000000088bac7220 */ /* 0x000fe40000410000 */
[----:B------:R-:W-:-:S04]  /*cab0*/  IMAD.WIDE.U32 R4, R3, -0x2daee0ad, RZ ;  /* 0xd2511f5303047825 */ /* 0x000fc800078e00ff */
[-C--:B------:R-:W-:Y:S02]  /*cac0*/  FMUL.FTZ R177, R138, R8.reuse ;  /* 0x000000088ab17220 */ /* 0x080fe40000410000 */
[-C--:B------:R-:W-:Y:S02]  /*cad0*/  FMUL.FTZ R185, R130, R8.reuse ;  /* 0x0000000882b97220 */ /* 0x080fe40000410000 */
[-C--:B------:R-:W-:Y:S02]  /*cae0*/  FMUL.FTZ R184, R131, R8.reuse ;  /* 0x0000000883b87220 */ /* 0x080fe40000410000 */
[-C--:B------:R-:W-:Y:S02]  /*caf0*/  FMUL.FTZ R48, R126, R8.reuse ;  /* 0x000000087e307220 */ /* 0x080fe40000410000 */
[-C--:B------:R-:W-:Y:S02]  /*cb00*/  FMUL.FTZ R173, R127, R8.reuse ;  /* 0x000000087fad7220 */ /* 0x080fe40000410000 */
[----:B------:R-:W-:-:S02]  /*cb10*/  FMUL.FTZ R137, R114, R8 ;  /* 0x0000000872897220 */ /* 0x000fc40000410000 */
[----:B------:R-:W-:Y:S02]  /*cb20*/  FMUL.FTZ R139, R115, R8 ;  /* 0x00000008738b7220 */ /* 0x000fe40000410000 */
[----:B------:R-:W-:Y:S02]  /*cb30*/  IMAD.MOV.U32 R47, RZ, RZ, R9 ;  /* 0x000000ffff2f7224 */ /* 0x000fe400078e0009 */
[----:B------:R-:W-:Y:S01]  /*cb40*/  IMAD.WIDE.U32 R8, R0, -0x326172a9, RZ ;  /* 0xcd9e8d5700087825 */ /* 0x000fe200078e00ff */
[----:B------:R-:W-:Y:S01]  /*cb50*/  LOP3.LUT R0, R5, UR11, R2, 0x96, !PT ;  /* 0x0000000b05007c12 */ /* 0x000fe2000f8e9602 */
[----:B------:R1:W-:Y:S02]  /*cb60*/  STL [R1+0x1c4], R211 ;  /* 0x0001c4d301007387 */ /* 0x0003e40000100800 */
[----:B------:R-:W-:Y:S02]  /*cb70*/  IMAD.MOV.U32 R138, RZ, RZ, R175 ;  /* 0x000000ffff8a7224 */ /* 0x000fe400078e00af */
[----:B------:R-:W-:-:S02]  /*cb80*/  IMAD.MOV.U32 R71, RZ, RZ, R56 ;  /* 0x000000ffff477224 */ /* 0x000fc400078e0038 */
        /* <DEDUP_REMOVED lines=15> */
[----:B-1----:R-:W-:Y:S02]  /*cc80*/  FMUL.FTZ R211, R79, R6 ;  /* 0x000000064fd37220 */ /* 0x002fe40000410000 */
[----:B------:R-:W-:Y:S01]  /*cc90*/  IMAD.WIDE.U32 R6, R0, -0x326172a9, RZ ;  /* 0xcd9e8d5700067825 */ /* 0x000fe200078e00ff */
[----:B------:R-:W-:-:S04]  /*cca0*/  LOP3.LUT R3, R9, UR12, R10, 0x96, !PT ;  /* 0x0000000c09037c12 */ /* 0x000fc8000f8e960a */
[----:B------:R-:W-:Y:S01]  /*ccb0*/  LOP3.LUT R0, R7, UR10, R8, 0x96, !PT ;  /* 0x0000000a07007c12 */ /* 0x000fe2000f8e9608 */
[----:B------:R-:W-:-:S04]  /*ccc0*/  IMAD.WIDE.U32 R2, R3, -0x2daee0ad, RZ ;  /* 0xd2511f5303027825 */ /* 0x000fc800078e00ff */
[----:B------:R-:W-:Y:S01]  /*ccd0*/  IMAD.WIDE.U32 R12, R0, -0x2daee0ad, RZ ;  /* 0xd2511f53000c7825 */ /* 0x000fe200078e00ff */
[----:B------:R-:W-:-:S04]  /*cce0*/  LOP3.LUT R3, R3, UR9, R4, 0x96, !PT ;  /* 0x0000000903037c12 */ /* 0x000fc8000f8e9604 */
[----:B------:R-:W-:Y:S01]  /*ccf0*/  LOP3.LUT R2, R13, UR6, R2, 0x96, !PT ;  /* 0x000000060d027c12 */ /* 0x000fe2000f8e9602 */
[----:B------:R-:W-:-:S04]  /*cd00*/  IMAD.WIDE.U32 R4, R3, -0x326172a9, RZ ;  /* 0xcd9e8d5703047825 */ /* 0x000fc800078e00ff */
[----:B------:R-:W-:Y:S01]  /*cd10*/  IMAD.WIDE.U32 R2, R2, -0x326172a9, RZ ;  /* 0xcd9e8d5702027825 */ /* 0x000fe200078e00ff */
[----:B------:R-:W-:Y:S02]  /*cd20*/  LOP3.LUT R9, R5, UR8, R6, 0x96, !PT ;  /* 0x0000000805097c12 */ /* 0x000fe4000f8e9606 */
[----:B------:R-:W1:Y:S02]  /*cd30*/  MUFU.EX2 R5, R70 ;  /* 0x0000004600057308 */ /* 0x000e640000000800 */
[----:B------:R-:W-:Y:S01]  /*cd40*/  LOP3.LUT R0, R3, UR13, R4, 0x96, !PT ;  /* 0x0000000d03007c12 */ /* 0x000fe2000f8e9604 */
[----:B------:R-:W-:-:S03]  /*cd50*/  IMAD.MOV.U32 R26, RZ, RZ, R242 ;  /* 0x000000ffff1a7224 */ /* 0x000fc600078e00f2 */
[----:B------:R-:W-:Y:S02]  /*cd60*/  LOP3.LUT R6, R0, 0xffff, RZ, 0xc0, !PT ;  /* 0x0000ffff00067812 */ /* 0x000fe400078ec0ff */
[----:B------:R2:W3:Y:S02]  /*cd70*/  MUFU.EX2 R4, R75 ;  /* 0x0000004b00047308 */ /* 0x0004e40000000800 */
[----:B------:R-:W-:Y:S01]  /*cd80*/  SHF.R.U32.HI R6, RZ, 0x8, R6 ;  /* 0x00000008ff067819 */ /* 0x000fe20000011606 */
[----:B------:R-:W-:-:S05]  /*cd90*/  FADD.FTZ R7, R39, R16 ;  /* 0x0000001027077221 */ /* 0x000fca0000010000 */
[----:B------:R-:W-:Y:S01]  /*cda0*/  MUFU.EX2 R242, R214 ;  /* 0x000000d600f27308 */ /* 0x000fe20000000800 */
[----:B------:R-:W-:Y:S01]  /*cdb0*/  LOP3.LUT R6, R6, 0xffff, RZ, 0xc0, !PT ;  /* 0x0000ffff06067812 */ /* 0x000fe200078ec0ff */
[----:B--2---:R-:W-:-:S06]  /*cdc0*/  IMAD.MOV.U32 R75, RZ, RZ, R235 ;  /* 0x000000ffff4b7224 */ /* 0x004fcc00078e00eb */
[----:B------:R2:W4:Y:S01]  /*cdd0*/  MUFU.EX2 R235, R216 ;  /* 0x000000d800eb7308 */ /* 0x0005220000000800 */
[----:B------:R-:W-:Y:S01]  /*cde0*/  LOP3.LUT R20, R55, UR18, R20, 0x96, !PT ;  /* 0x0000001237147c12 */ /* 0x000fe2000f8e9614 */
[----:B------:R-:W-:Y:S01]  /*cdf0*/  FADD.FTZ R7, R32, R7 ;  /* 0x0000000720077221 */ /* 0x000fe20000010000 */
[----:B------:R-:W-:Y:S01]  /*ce00*/  ISETP.GE.U32.AND P1, PT, R237, R6, PT ;  /* 0x00000006ed00720c */ /* 0x000fe20003f26070 */
[----:B------:R-:W-:Y:S02]  /*ce10*/  IMAD.MOV.U32 R55, RZ, RZ, R234 ;  /* 0x000000ffff377224 */ /* 0x000fe400078e00ea */
[----:B------:R-:W-:Y:S02]  /*ce20*/  IMAD.MOV.U32 R32, RZ, RZ, R233 ;  /* 0x000000ffff207224 */ /* 0x000fe400078e00e9 */
[----:B------:R-:W-:Y:S01]  /*ce30*/  MUFU.EX2 R234, R142 ;  /* 0x0000008e00ea7308 */ /* 0x000fe20000000800 */
[----:B-1----:R-:W-:-:S07]  /*ce40*/  FADD.FTZ R6, R5, R18 ;  /* 0x0000001205067221 */ /* 0x002fce0000010000 */
[----:B------:R-:W1:Y:S01]  /*ce50*/  MUFU.EX2 R233, R143 ;  /* 0x0000008f00e97308 */ /* 0x000e620000000800 */
[----:B--2---:R-:W-:Y:S01]  /*ce60*/  IMAD.MOV.U32 R216, RZ, RZ, R19 ;  /* 0x000000ffffd87224 */ /* 0x004fe200078e0013 */
[----:B------:R-:W-:Y:S01]  /*ce70*/  LOP3.LUT R19, R11, UR16, R54, 0x96, !PT ;  /* 0x000000100b137c12 */ /* 0x000fe2000f8e9636 */
[C---:B---3--:R-:W-:Y:S01]  /*ce80*/  FADD.FTZ R25, R4.reuse, R6 ;  /* 0x0000000604197221 */ /* 0x048fe20000010000 */
[----:B------:R-:W-:Y:S02]  /*ce90*/  F2FP.PACK_AB R11, R4, R5 ;  /* 0x00000005040b723e */ /* 0x000fe400000000ff */
[----:B----4-:R-:W-:-:S04]  /*cea0*/  F2FP.PACK_AB R4, R235, R242 ;  /* 0x000000f2eb04723e */ /* 0x010fc800000000ff */
[C---:B------:R-:W-:Y:S02]  /*ceb0*/  PRMT R169, R4.reuse, 0x7610, R169 ;  /* 0x0000761004a97816 */ /* 0x040fe400000000a9 */
[----:B------:R-:W-:-:S03]  /*cec0*/  PRMT R168, R4, 0x7632, R168 ;  /* 0x0000763204a87816 */ /* 0x000fc600000000a8 */
[----:B------:R-:W-:Y:S01]  /*ced0*/  @!P2 HADD2 R76, -R169.H0_H0, -RZ.H0_H0 ;  /* 0xa00000ffa94ca230 */ /* 0x000fe20000000900 */
[----:B-1----:R-:W-:Y:S02]  /*cee0*/  F2FP.PACK_AB R5, R233, R234 ;  /* 0x000000eae905723e */ /* 0x002fe400000000ff */
[----:B------:R-:W-:Y:S02]  /*cef0*/  LOP3.LUT R4, R0, 0xff, RZ, 0xc0, !PT ;  /* 0x000000ff00047812 */ /* 0x000fe400078ec0ff */
[----:B------:R-:W-:Y:S02]  /*cf00*/  PRMT R39, R169, 0x5410, R168 ;  /* 0x00005410a9277816 */ /* 0x000fe400000000a8 */
[----:B------:R-:W-:Y:S02]  /*cf10*/  @!P2 PRMT R169, R76, 0x5410, RZ ;  /* 0x000054104ca9a816 */ /* 0x000fe400000000ff */
[----:B------:R-:W-:Y:S02]  /*cf20*/  PRMT R167, R5, 0x7610, R167 ;  /* 0x0000761005a77816 */ /* 0x000fe400000000a7 */
[----:B------:R-:W-:-:S02]  /*cf30*/  ISETP.GE.U32.AND P2, PT, R237, R4, PT ;  /* 0x00000004ed00720c */ /* 0x000fc40003f46070 */
[--C-:B------:R-:W-:Y:S01]  /*cf40*/  SHF.R.U32.HI R4, RZ, 0x18, R0.reuse ;  /* 0x00000018ff047819 */ /* 0x100fe20000011600 */
[----:B------:R-:W-:Y:S01]  /*cf50*/  FADD.FTZ R8, R52, R17 ;  /* 0x0000001134087221 */ /* 0x000fe20000010000 */
[----:B------:R-:W-:Y:S01]  /*cf60*/  SHF.R.U32.HI R0, RZ, 0x10, R0 ;  /* 0x00000010ff007819 */ /* 0x000fe20000011600 */
[----:B------:R-:W-:Y:S01]  /*cf70*/  @!P3 HADD2 R78, -R167.H0_H0, -RZ.H0_H0 ;  /* 0xa00000ffa74eb230 */ /* 0x000fe20000000900 */
[----:B------:R-:W-:Y:S01]  /*cf80*/  PRMT R166, R5, 0x7632, R166 ;  /* 0x0000763205a67816 */ /* 0x000fe200000000a6 */
[----:B------:R-:W-:Y:S01]  /*cf90*/  FADD.FTZ R6, R42, R8 ;  /* 0x000000082a067221 */ /* 0x000fe20000010000 */
[----:B------:R-:W-:Y:S01]  /*cfa0*/  LOP3.LUT R0, R0, 0xff, RZ, 0xc0, !PT ;  /* 0x000000ff00007812 */ /* 0x000fe200078ec0ff */
[----:B------:R-:W-:Y:S01]  /*cfb0*/  @!P5 HADD2 R77, -R168.H0_H0, -RZ.H0_H0 ;  /* 0xa00000ffa84dd230 */ /* 0x000fe20000000900 */
[----:B------:R-:W-:Y:S01]  /*cfc0*/  PRMT R42, R167, 0x5410, R166 ;  /* 0x00005410a72a7816 */ /* 0x000fe200000000a6 */
[----:B------:R-:W-:Y:S01]  /*cfd0*/  @!P4 HADD2 R79, -R166.H0_H0, -RZ.H0_H0 ;  /* 0xa00000ffa64fc230 */ /* 0x000fe20000000900 */
[----:B------:R-:W-:-:S02]  /*cfe0*/  @!P3 PRMT R167, R78, 0x5410, RZ ;  /* 0x000054104ea7b816 */ /* 0x000fc400000000ff */
[----:B------:R-:W-:Y:S02]  /*cff0*/  ISETP.GE.U32.AND P3, PT, R237, R0, PT ;  /* 0x00000000ed00720c */ /* 0x000fe40003f66070 */
[----:B------:R-:W-:Y:S02]  /*d000*/  LOP3.LUT R0, R2, 0xff, RZ, 0xc0, !PT ;  /* 0x000000ff02007812 */ /* 0x000fe400078ec0ff */
[----:B------:R-:W-:Y:S02]  /*d010*/  @!P5 PRMT R168, R77, 0x5410, RZ ;  /* 0x000054104da8d816 */ /* 0x000fe400000000ff */
[----:B------:R-:W-:Y:S02]  /*d020*/  PRMT R17, R40, 0x7610, R17 ;  /* 0x0000761028117816 */ /* 0x000fe40000000011 */
[----:B------:R-:W-:Y:S02]  /*d030*/  ISETP.GE.U32.AND P5, PT, R237, R4, PT ;  /* 0x00000004ed00720c */ /* 0x000fe40003fa6070 */
[----:B------:R-:W-:-:S02]  /*d040*/  @!P4 PRMT R166, R79, 0x5410, RZ ;  /* 0x000054104fa6c816 */ /* 0x000fc400000000ff */
[----:B------:R-:W-:Y:S01]  /*d050*/  ISETP.GE.U32.AND P4, PT, R237, R0, PT ;  /* 0x00000000ed00720c */ /* 0x000fe20003f86070 */
[----:B------:R-:W-:Y:S01]  /*d060*/  @!P2 HADD2 R80, -R17.H0_H0, -RZ.H0_H0 ;  /* 0xa00000ff1150a230 */ /* 0x000fe20000000900 */
[----:B------:R-:W-:Y:S02]  /*d070*/  LOP3.LUT R0, R2, 0xffff, RZ, 0xc0, !PT ;  /* 0x0000ffff02007812 */ /* 0x000fe400078ec0ff */
[----:B------:R-:W-:Y:S02]  /*d080*/  PRMT R16, R40, 0x7632, R16 ;  /* 0x0000763228107816 */ /* 0x000fe40000000010 */
[----:B------:R-:W-:Y:S01]  /*d090*/  SHF.R.U32.HI R4, RZ, 0x10, R2 ;  /* 0x00000010ff047819 */ /* 0x000fe20000011602 */
[----:B------:R-:W-:Y:S01]  /*d0a0*/  IMAD.MOV.U32 R52, RZ, RZ, R56 ;  /* 0x000000ffff347224 */ /* 0x000fe200078e0038 */
[----:B------:R-:W-:Y:S02]  /*d0b0*/  SHF.R.U32.HI R2, RZ, 0x18, R2 ;  /* 0x00000018ff027819 */ /* 0x000fe40000011602 */
[----:B------:R-:W-:Y:S01]  /*d0c0*/  SHF.R.U32.HI R0, RZ, 0x8, R0 ;  /* 0x00000008ff007819 */ /* 0x000fe20000011600 */
[----:B------:R-:W-:Y:S01]  /*d0d0*/  @!P1 HADD2 R81, -R16.H0_H0, -RZ.H0_H0 ;  /* 0xa00000ff10519230 */ /* 0x000fe20000000900 */
[----:B------:R-:W-:-:S02]  /*d0e0*/  PRMT R56, R17, 0x5410, R16 ;  /* 0x0000541011387816 */ /* 0x000fc40000000010 */
[----:B------:R-:W-:Y:S02]  /*d0f0*/  PRMT R13, R23, 0x7632, R13 ;  /* 0x00007632170d7816 */ /* 0x000fe4000000000d */
[----:B------:R-:W-:Y:S02]  /*d100*/  @!P2 PRMT R17, R80, 0x5410, RZ ;  /* 0x000054105011a816 */ /* 0x000fe400000000ff */
[----:B------:R-:W-:Y:S01]  /*d110*/  ISETP.GE.U32.AND P2, PT, R237, R2, PT ;  /* 0x00000002ed00720c */ /* 0x000fe20003f46070 */
[----:B------:R-:W-:Y:S01]  /*d120*/  IMAD.WIDE.U32 R2, R9, -0x2daee0ad, RZ ;  /* 0xd2511f5309027825 */ /* 0x000fe200078e00ff */
[----:B------:R-:W-:Y:S01]  /*d130*/  LOP3.LUT R0, R0, 0xffff, RZ, 0xc0, !PT ;  /* 0x0000ffff00007812 */ /* 0x000fe200078ec0ff */
[----:B------:R-:W-:Y:S01]  /*d140*/  @!P5 HADD2 R82, -R13.H0_H0, -RZ.H0_H0 ;  /* 0xa00000ff0d52d230 */ /* 0x000fe20000000900 */
[----:B------:R-:W-:Y:S02]  /*d150*/  PRMT R15, R23, 0x7610, R15 ;  /* 0x00007610170f7816 */ /* 0x000fe4000000000f */
[----:B------:R-:W-:Y:S01]  /*d160*/  @!P1 PRMT R16, R81, 0x5410, RZ ;  /* 0x0000541051109816 */ /* 0x000fe200000000ff */
[----:B------:R-:W-:Y:S01]  /*d170*/  IMAD.MOV.U32 R36, RZ, RZ, R47 ;  /* 0x000000ffff247224 */ /* 0x000fe200078e002f */
[----:B------:R-:W-:-:S02]  /*d180*/  ISETP.GE.U32.AND P1, PT, R237, R0, PT ;  /* 0x00000000ed00720c */ /* 0x000fc40003f26070 */
[----:B------:R-:W-:Y:S02]  /*d190*/  LOP3.LUT R4, R4, 0xff, RZ, 0xc0, !PT ;  /* 0x000000ff04047812 */ /* 0x000fe400078ec0ff */
[--C-:B------:R-:W-:Y:S02]  /*d1a0*/  LOP3.LUT R0, R3, UR14, R12.reuse, 0x96, !PT ;  /* 0x0000000e03007c12 */ /* 0x100fe4000f8e960c */
[----:B------:R-:W-:Y:S02]  /*d1b0*/  PRMT R47, R15, 0x5410, R13 ;  /* 0x000054100f2f7816 */ /* 0x000fe4000000000d */
[----:B------:R-:W-:Y:S02]  /*d1c0*/  @!P5 PRMT R13, R82, 0x5410, RZ ;  /* 0x00005410520dd816 */ /* 0x000fe400000000ff */
[----:B------:R-:W-:Y:S02]  /*d1d0*/  ISETP.GE.U32.AND P5, PT, R237, R4, PT ;  /* 0x00000004ed00720c */ /* 0x000fe40003fa6070 */
[----:B------:R-:W-:Y:S01]  /*d1e0*/  LOP3.LUT R4, R0, 0xffff, RZ, 0xc0, !PT ;  /* 0x0000ffff00047812 */ /* 0x000fe200078ec0ff */
[----:B------:R-:W-:Y:S01]  /*d1f0*/  @!P3 HADD2 R83, -R15.H0_H0, -RZ.H0_H0 ;  /* 0xa00000ff0f53b230 */ /* 0x000fe20000000900 */
[----:B------:R-:W-:-:S02]  /*d200*/  PRMT R12, R22, 0x7610, R12 ;  /* 0x00007610160c7816 */ /* 0x000fc4000000000c */
[----:B------:R-:W-:-:S04]  /*d210*/  SHF.R.U32.HI R4, RZ, 0x8, R4 ;  /* 0x00000008ff047819 */ /* 0x000fc80000011604 */
[----:B------:R-:W-:Y:S01]  /*d220*/  LOP3.LUT R4, R4, 0xffff, RZ, 0xc0, !PT ;  /* 0x0000ffff04047812 */ /* 0x000fe200078ec0ff */
[----:B------:R-:W-:Y:S01]  /*d230*/  @!P4 HADD2 R84, -R12.H0_H0, -RZ.H0_H0 ;  /* 0xa00000ff0c54c230 */ /* 0x000fe20000000900 */
[----:B------:R-:W-:Y:S02]  /*d240*/  @!P3 PRMT R15, R83, 0x5410, RZ ;  /* 0x00005410530fb816 */ /* 0x000fe400000000ff */
[----:B------:R-:W-:Y:S02]  /*d250*/  PRMT R18, R22, 0x7632, R18 ;  /* 0x0000763216127816 */ /* 0x000fe40000000012 */
[----:B------:R-:W-:Y:S01]  /*d260*/  ISETP.GE.U32.AND P3, PT, R237, R4, PT ;  /* 0x00000004ed00720c */ /* 0x000fe20003f66070 */
[----:B------:R-:W-:Y:S01]  /*d270*/  FADD.FTZ R24, R41, R6 ;  /* 0x0000000629187221 */ /* 0x000fe20000010000 */
[----:B------:R-:W-:Y:S01]  /*d280*/  LOP3.LUT R4, R0, 0xff, RZ, 0xc0, !PT ;  /* 0x000000ff00047812 */ /* 0x000fe200078ec0ff */
[----:B------:R-:W-:Y:S01]  /*d290*/  @!P1 HADD2 R85, -R18.H0_H0, -RZ.H0_H0 ;  /* 0xa00000ff12559230 */ /* 0x000fe20000000900 */
[----:B------:R-:W-:-:S02]  /*d2a0*/  PRMT R41, R12, 0x5410, R18 ;  /* 0x000054100c297816 */ /* 0x000fc40000000012 */
[----:B------:R-:W-:Y:S02]  /*d2b0*/  @!P4 PRMT R12, R84, 0x5410, RZ ;  /* 0x00005410540cc816 */ /* 0x000fe400000000ff */
[C---:B------:R-:W-:Y:S02]  /*d2c0*/  PRMT R163, R30.reuse, 0x7632, R163 ;  /* 0x000076321ea37816 */ /* 0x040fe400000000a3 */
[----:B------:R-:W-:Y:S02]  /*d2d0*/  ISETP.GE.U32.AND P4, PT, R237, R4, PT ;  /* 0x00000004ed00720c */ /* 0x000fe40003f86070 */
[--C-:B------:R-:W-:Y:S02]  /*d2e0*/  SHF.R.U32.HI R4, RZ, 0x18, R0.reuse ;  /* 0x00000018ff047819 */ /* 0x100fe40000011600 */
[----:B------:R-:W-:Y:S01]  /*d2f0*/  SHF.R.U32.HI R0, RZ, 0x10, R0 ;  /* 0x00000010ff007819 */ /* 0x000fe20000011600 */
[----:B------:R-:W-:Y:S01]  /*d300*/  @!P2 HADD2 R86, -R163.H0_H0, -RZ.H0_H0 ;  /* 0xa00000ffa356a230 */ /* 0x000fe20000000900 */
[----:B------:R-:W-:Y:S01]  /*d310*/  @!P1 PRMT R18, R85, 0x5410, RZ ;  /* 0x0000541055129816 */ /* 0x000fe200000000ff */
[----:B------:R-:W-:Y:S01]  /*d320*/  FADD.FTZ R23, R37, R7 ;  /* 0x0000000725177221 */ /* 0x000fe20000010000 */
[----:B------:R-:W-:Y:S01]  /*d330*/  PRMT R162, R30, 0x7610, R162 ;  /* 0x000076101ea27816 */ /* 0x000fe200000000a2 */
[----:B------:R-:W-:Y:S01]  /*d340*/  IMAD.WIDE.U32 R6, R20, -0x2daee0ad, RZ ;  /* 0xd2511f5314067825 */ /* 0x000fe200078e00ff */
[----:B------:R-:W-:-:S02]  /*d350*/  ISETP.GE.U32.AND P1, PT, R237, R4, PT ;  /* 0x00000004ed00720c */ /* 0x000fc40003f26070 */
[----:B------:R-:W-:Y:S01]  /*d360*/  LOP3.LUT R0, R0, 0xff, RZ, 0xc0, !PT ;  /* 0x000000ff00007812 */ /* 0x000fe200078ec0ff */
[----:B------:R-:W-:Y:S01]  /*d370*/  IMAD.WIDE.U32 R4, R19, -0x2daee0ad, RZ ;  /* 0xd2511f5313047825 */ /* 0x000fe200078e00ff */
[----:B------:R-:W-:Y:S02]  /*d380*/  PRMT R40, R162, 0x5410, R163 ;  /* 0x00005410a2287816 */ /* 0x000fe400000000a3 */
[----:B------:R-:W-:Y:S02]  /*d390*/  @!P2 PRMT R163, R86, 0x5410, RZ ;  /* 0x0000541056a3a816 */ /* 0x000fe400000000ff */
[----:B------:R-:W-:Y:S02]  /*d3a0*/  ISETP.GE.U32.AND P2, PT, R237, R0, PT ;  /* 0x00000000ed00720c */ /* 0x000fe40003f46070 */
[----:B------:R-:W-:Y:S02]  /*d3b0*/  LOP3.LUT R0, R7, UR15, R14, 0x96, !PT ;  /* 0x0000000f07007c12 */ /* 0x000fe4000f8e960e */
[----:B------:R-:W-:-:S03]  /*d3c0*/  LOP3.LUT R6, R5, UR11, R6, 0x96, !PT ;  /* 0x0000000b05067c12 */ /* 0x000fc6000f8e9606 */
[----:B------:R-:W-:-:S04]  /*d3d0*/  IMAD.WIDE.U32 R8, R0, -0x326172a9, RZ ;  /* 0xcd9e8d5700087825 */ /* 0x000fc800078e00ff */
[----:B------:R-:W-:Y:S01]  /*d3e0*/  IMAD.WIDE.U32 R6, R6, -0x326172a9, RZ ;  /* 0xcd9e8d5706067825 */ /* 0x000fe200078e00ff */
[----:B------:R-:W-:-:S04]  /*d3f0*/  LOP3.LUT R5, R9, UR12, R10, 0x96, !PT ;  /* 0x0000000c09057c12 */ /* 0x000fc8000f8e960a */
[----:B------:R-:W-:Y:S02]  /*d400*/  LOP3.LUT R0, R7, UR10, R8, 0x96, !PT ;  /* 0x0000000a07007c12 */ /* 0x000fe4000f8e9608 */
[C---:B------:R-:W-:Y:S02]  /*d410*/  PRMT R165, R11.reuse, 0x7610, R165 ;  /* 0x000076100ba57816 */ /* 0x040fe400000000a5 */
[----:B------:R-:W-:Y:S01]  /*d420*/  PRMT R164, R11, 0x7632, R164 ;  /* 0x000076320ba47816 */ /* 0x000fe200000000a4 */
[----:B------:R-:W-:-:S04]  /*d430*/  IMAD.WIDE.U32 R10, R5, -0x2daee0ad, RZ ;  /* 0xd2511f53050a7825 */ /* 0x000fc800078e00ff */
[----:B------:R-:W-:Y:S01]  /*d440*/  IMAD.WIDE.U32 R8, R0, -0x2daee0ad, RZ ;  /* 0xd2511f5300087825 */ /* 0x000fe200078e00ff */
[----:B------:R-:W-:Y:S01]  /*d450*/  @!P4 HADD2 R88, -R165.H0_H0, -RZ.H0_H0 ;  /* 0xa00000ffa558c230 */ /* 0x000fe20000000900 */
[----:B------:R-:W-:-:S03]  /*d460*/  LOP3.LUT R4, R11, UR9, R4, 0x96, !PT ;  /* 0x000000090b047c12 */ /* 0x000fc6000f8e9604 */
[----:B------:R-:W-:Y:S01]  /*d470*/  LOP3.LUT R7, R9, UR6, R10, 0x96, !PT ;  /* 0x0000000609077c12 */ /* 0x000fe2000f8e960a */
[----:B------:R-:W-:Y:S01]  /*d480*/  IMAD.MOV.U32 R214, RZ, RZ, R38 ;  /* 0x000000ffffd67224 */ /* 0x000fe200078e0026 */
[C---:B------:R-:W-:Y:S02]  /*d490*/  LOP3.LUT R0, R2.reuse, 0xff, RZ, 0xc0, !PT ;  /* 0x000000ff02007812 */ /* 0x040fe400078ec0ff */
[----:B------:R-:W-:Y:S02]  /*d4a0*/  LOP3.LUT R10, R2, 0xffff, RZ, 0xc0, !PT ;  /* 0x0000ffff020a7812 */ /* 0x000fe400078ec0ff */
[--C-:B------:R-:W-:Y:S02]  /*d4b0*/  SHF.R.U32.HI R14, RZ, 0x10, R2.reuse ;  /* 0x00000010ff0e7819 */ /* 0x100fe40000011602 */
[----:B------:R-:W-:Y:S01]  /*d4c0*/  SHF.R.U32.HI R11, RZ, 0x18, R2 ;  /* 0x00000018ff0b7819 */ /* 0x000fe20000011602 */
[----:B------:R-:W-:Y:S01]  /*d4d0*/  IMAD.WIDE.U32 R2, R7, -0x326172a9, RZ ;  /* 0xcd9e8d5707027825 */ /* 0x000fe200078e00ff */
[----:B------:R-:W-:-:S03]  /*d4e0*/  @!P3 HADD2 R89, -R164.H0_H0, -RZ.H0_H0 ;  /* 0xa00000ffa459b230 */ /* 0x000fc60000000900 */
[----:B------:R-:W-:Y:S01]  /*d4f0*/  IMAD.MOV.U32 R38, RZ, RZ, R119 ;  /* 0x000000ffff267224 */ /* 0x000fe200078e0077 */
[----:B------:R-:W-:Y:S02]  /*d500*/  PRMT R119, R165, 0x5410, R164 ;  /* 0x00005410a5777816 */ /* 0x000fe400000000a4 */
[----:B------:R-:W-:Y:S01]  /*d510*/  @!P4 PRMT R165, R88, 0x5410, RZ ;  /* 0x0000541058a5c816 */ /* 0x000fe200000000ff */
[----:B------:R-:W-:Y:S01]  /*d520*/  IMAD.WIDE.U32 R4, R4, -0x326172a9, RZ ;  /* 0xcd9e8d5704047825 */ /* 0x000fe200078e00ff */
[----:B------:R-:W-:Y:S02]  /*d530*/  ISETP.GE.U32.AND P4, PT, R237, R0, PT ;  /* 0x00000000ed00720c */ /* 0x000fe40003f86070 */
[----:B------:R-:W-:Y:S02]  /*d540*/  SHF.R.U32.HI R0, RZ, 0x18, R2 ;  /* 0x00000018ff007819 */ /* 0x000fe40000011602 */
[----:B------:R-:W-:Y:S02]  /*d550*/  PRMT R161, R45, 0x7632, R161 ;  /* 0x000076322da17816 */ /* 0x000fe400000000a1 */
[----:B------:R-:W-:-:S02]  /*d560*/  @!P3 PRMT R164, R89, 0x5410, RZ ;  /* 0x0000541059a4b816 */ /* 0x000fc400000000ff */
[----:B------:R-:W-:Y:S01]  /*d570*/  LOP3.LUT R7, R3, UR13, R4, 0x96, !PT ;  /* 0x0000000d03077c12 */ /* 0x000fe2000f8e9604 */
[----:B------:R-:W-:Y:S01]  /*d580*/  @!P1 HADD2 R90, -R161.H0_H0, -RZ.H0_H0 ;  /* 0xa00000ffa15a9230 */ /* 0x000fe20000000900 */
[----:B------:R-:W-:Y:S01]  /*d590*/  ISETP.GE.U32.AND P3, PT, R237, R0, PT ;  /* 0x00000000ed00720c */ /* 0x000fe20003f66070 */
[----:B------:R-:W-:Y:S01]  /*d5a0*/  MUFU.EX2 R4, R148 ;  /* 0x0000009400047308 */ /* 0x000fe20000000800 */
[----:B------:R-:W-:Y:S02]  /*d5b0*/  PRMT R160, R45, 0x7610, R160 ;  /* 0x000076102da07816 */ /* 0x000fe400000000a0 */
[----:B------:R-:W-:Y:S01]  /*d5c0*/  LOP3.LUT R6, R5, UR8, R6, 0x96, !PT ;  /* 0x0000000805067c12 */ /* 0x000fe2000f8e9606 */
[----:B------:R-:W-:Y:S01]  /*d5d0*/  IMAD.MOV.U32 R70, RZ, RZ, R118 ;  /* 0x000000ffff467224 */ /* 0x000fe200078e0076 */
[----:B------:R-:W-:-:S03]  /*d5e0*/  LOP3.LUT R5, R2, 0xff, RZ, 0xc0, !PT ;  /* 0x000000ff02057812 */ /* 0x000fc600078ec0ff */
[----:B------:R-:W1:Y:S01]  /*d5f0*/  MUFU.EX2 R0, R149 ;  /* 0x0000009500007308 */ /* 0x000e620000000800 */
[----:B------:R-:W-:Y:S02]  /*d600*/  PRMT R118, R160, 0x5410, R161 ;  /* 0x00005410a0767816 */ /* 0x000fe400000000a1 */
[----:B------:R-:W-:Y:S02]  /*d610*/  LOP3.LUT R19, R2, 0xffff, RZ, 0xc0, !PT ;  /* 0x0000ffff02137812 */ /* 0x000fe400078ec0ff */
[----:B------:R-:W-:Y:S01]  /*d620*/  SHF.R.U32.HI R9, RZ, 0x10, R2 ;  /* 0x00000010ff097819 */ /* 0x000fe20000011602 */
[----:B------:R-:W-:Y:S01]  /*d630*/  IMAD.WIDE.U32 R2, R6, -0x2daee0ad, RZ ;  /* 0xd2511f5306027825 */ /* 0x000fe200078e00ff */
[----:B------:R-:W-:Y:S02]  /*d640*/  @!P1 PRMT R161, R90, 0x5410, RZ ;  /* 0x000054105aa19816 */ /* 0x000fe400000000ff */
[----:B------:R-:W-:Y:S02]  /*d650*/  ISETP.GE.U32.AND P1, PT, R237, R5, PT ;  /* 0x00000005ed00720c */ /* 0x000fe40003f26070 */
[----:B------:R-:W-:Y:S01]  /*d660*/  SHF.R.U32.HI R5, RZ, 0x8, R10 ;  /* 0x00000008ff057819 */ /* 0x000fe2000001160a */
[----:B------:R-:W-:Y:S01]  /*d670*/  @!P5 HADD2 R87, -R162.H0_H0, -RZ.H0_H0 ;  /* 0xa00000ffa257d230 */ /* 0x000fe20000000900 */
[----:B------:R-:W-:-:S02]  /*d680*/  LOP3.LUT R20, R2, 0xff, RZ, 0xc0, !PT ;  /* 0x000000ff02147812 */ /* 0x000fc400078ec0ff */
[----:B------:R-:W-:Y:S02]  /*d690*/  LOP3.LUT R22, R2, 0xffff, RZ, 0xc0, !PT ;  /* 0x0000ffff02167812 */ /* 0x000fe400078ec0ff */
[--C-:B------:R-:W-:Y:S02]  /*d6a0*/  SHF.R.U32.HI R21, RZ, 0x10, R2.reuse ;  /* 0x00000010ff157819 */ /* 0x100fe40000011602 */
[----:B------:R-:W-:Y:S02]  /*d6b0*/  SHF.R.U32.HI R10, RZ, 0x18, R2 ;  /* 0x00000018ff0a7819 */ /* 0x000fe40000011602 */
[----:B------:R-:W-:Y:S02]  /*d6c0*/  LOP3.LUT R2, R5, 0xffff, RZ, 0xc0, !PT ;  /* 0x0000ffff05027812 */ /* 0x000fe400078ec0ff */
[----:B------:R-:W-:Y:S02]  /*d6d0*/  @!P5 PRMT R162, R87, 0x5410, RZ ;  /* 0x0000541057a2d816 */ /* 0x000fe400000000ff */
[----:B------:R-:W-:-:S02]  /*d6e0*/  ISETP.GE.U32.AND P5, PT, R237, R2, PT ;  /* 0x00000002ed00720c */ /* 0x000fc40003fa6070 */
[----:B-1----:R-:W-:Y:S02]  /*d6f0*/  F2FP.PACK_AB R2, R0, R4 ;  /* 0x000000040002723e */ /* 0x002fe400000000ff */
[----:B------:R-:W-:Y:S02]  /*d700*/  LOP3.LUT R6, R3, UR14, R8, 0x96, !PT ;  /* 0x0000000e03067c12 */ /* 0x000fe4000f8e9608 */
[----:B------:R-:W-:Y:S01]  /*d710*/  PRMT R159, R2, 0x7610, R159 ;  /* 0x00007610029f7816 */ /* 0x000fe2000000009f */
[----:B------:R-:W-:Y:S01]  /*d720*/  FADD.FTZ R3, R4, R25 ;  /* 0x0000001904037221 */ /* 0x000fe20000010000 */
[----:B------:R-:W-:-:S03]  /*d730*/  PRMT R158, R2, 0x7632, R158 ;  /* 0x00007632029e7816 */ /* 0x000fc6000000009e */
[----:B------:R-:W-:Y:S01]  /*d740*/  @!P4 HADD2 R92, -R159.H0_H0, -RZ.H0_H0 ;  /* 0xa00000ff9f5cc230 */ /* 0x000fe20000000900 */
[----:B------:R-:W-:Y:S01]  /*d750*/  FADD.FTZ R8, R0, R3 ;  /* 0x0000000300087221 */ /* 0x000fe20000010000 */
[----:B------:R-:W-:Y:S01]  /*d760*/  LOP3.LUT R0, R14, 0xff, RZ, 0xc0, !PT ;  /* 0x000000ff0e007812 */ /* 0x000fe200078ec0ff */
[----:B------:R-:W-:Y:S01]  /*d770*/  IMAD.MOV.U32 R54, RZ, RZ, R117 ;  /* 0x000000ffff367224 */ /* 0x000fe200078e0075 */
[----:B------:R-:W-:Y:S01]  /*d780*/  PRMT R117, R159, 0x5410, R158 ;  /* 0x000054109f757816 */ /* 0x000fe2000000009e */
[----:B------:R-:W-:Y:S01]  /*d790*/  @!P2 HADD2 R91, -R160.H0_H0, -RZ.H0_H0 ;  /* 0xa00000ffa05ba230 */ /* 0x000fe20000000900 */
[----:B------:R-:W-:Y:S02]  /*d7a0*/  @!P4 PRMT R159, R92, 0x5410, RZ ;  /* 0x000054105c9fc816 */ /* 0x000fe400000000ff */
[----:B------:R-:W-:Y:S01]  /*d7b0*/  ISETP.GE.U32.AND P4, PT, R237, R0, PT ;  /* 0x00000000ed00720c */ /* 0x000fe20003f86070 */
[----:B------:R-:W-:Y:S01]  /*d7c0*/  @!P5 HADD2 R93, -R158.H0_H0, -RZ.H0_H0 ;  /* 0xa00000ff9e5dd230 */ /* 0x000fe20000000900 */
[----:B------:R-:W-:-:S02]  /*d7d0*/  @!P2 PRMT R160, R91, 0x5410, RZ ;  /* 0x000054105ba0a816 */ /* 0x000fc400000000ff */
[----:B------:R-:W-:Y:S02]  /*d7e0*/  ISETP.GE.U32.AND P2, PT, R237, R11, PT ;  /* 0x0000000bed00720c */ /* 0x000fe40003f46070 */
[----:B------:R-:W-:Y:S02]  /*d7f0*/  LOP3.LUT R0, R9, 0xff, RZ, 0xc0, !PT ;  /* 0x000000ff09007812 */ /* 0x000fe400078ec0ff */
[----:B------:R-:W-:Y:S02]  /*d800*/  LOP3.LUT R2, R7, 0xffff, RZ, 0xc0, !PT ;  /* 0x0000ffff07027812 */ /* 0x000fe400078ec0ff */
[----:B------:R-:W-:Y:S02]  /*d810*/  PRMT R157, R46, 0x7610, R157 ;  /* 0x000076102e9d7816 */ /* 0x000fe4000000009d */
[----:B------:R-:W-:Y:S01]  /*d820*/  @!P5 PRMT R158, R93, 0x5410, RZ ;  /* 0x000054105d9ed816 */ /* 0x000fe200000000ff */
[----:B------:R-:W-:Y:S01]  /*d830*/  MUFU.EX2 R4, R152 ;  /* 0x0000009800047308 */ /* 0x000fe20000000800 */
[----:B------:R-:W-:-:S02]  /*d840*/  ISETP.GE.U32.AND P5, PT, R237, R0, PT ;  /* 0x00000000ed00720c */ /* 0x000fc40003fa6070 */
[----:B------:R-:W-:Y:S01]  /*d850*/  SHF.R.U32.HI R2, RZ, 0x8, R2 ;  /* 0x00000008ff027819 */ /* 0x000fe20000011602 */
[----:B------:R-:W-:Y:S01]  /*d860*/  @!P4 HADD2 R94, -R157.H0_H0, -RZ.H0_H0 ;  /* 0xa00000ff9d5ec230 */ /* 0x000fe20000000900 */
[----:B------:R-:W-:-:S03]  /*d870*/  PRMT R156, R46, 0x7632, R156 ;  /* 0x000076322e9c7816 */ /* 0x000fc6000000009c */
[----:B------:R-:W1:Y:S01]  /*d880*/  MUFU.EX2 R0, R151 ;  /* 0x0000009700007308 */ /* 0x000e620000000800 */
[----:B------:R-:W-:Y:S01]  /*d890*/  IMAD.MOV.U32 R25, RZ, RZ, R75 ;  /* 0x000000ffff197224 */ /* 0x000fe200078e004b */
[----:B------:R-:W-:Y:S01]  /*d8a0*/  LOP3.LUT R2, R2, 0xffff, RZ, 0xc0, !PT ;  /* 0x0000ffff02027812 */ /* 0x000fe200078ec0ff */
[----:B------:R-:W-:Y:S01]  /*d8b0*/  IMAD.MOV.U32 R75, RZ, RZ, R116 ;  /* 0x000000ffff4b7224 */ /* 0x000fe200078e0074 */
[----:B------:R-:W-:Y:S01]  /*d8c0*/  PRMT R116, R157, 0x5410, R156 ;  /* 0x000054109d747816 */ /* 0x000fe2000000009c */
[----:B------:R-:W-:Y:S01]  /*d8d0*/  @!P2 HADD2 R95, -R156.H0_H0, -RZ.H0_H0 ;  /* 0xa00000ff9c5fa230 */ /* 0x000fe20000000900 */
[----:B------:R-:W-:Y:S02]  /*d8e0*/  @!P4 PRMT R157, R94, 0x5410, RZ ;  /* 0x000054105e9dc816 */ /* 0x000fe400000000ff */
[----:B------:R-:W-:Y:S02]  /*d8f0*/  ISETP.GE.U32.AND P4, PT, R237, R2, PT ;  /* 0x00000002ed00720c */ /* 0x000fe40003f86070 */
[----:B------:R-:W-:-:S02]  /*d900*/  LOP3.LUT R2, R7, 0xff, RZ, 0xc0, !PT ;  /* 0x000000ff07027812 */ /* 0x000fc400078ec0ff */
[----:B------:R-:W-:Y:S02]  /*d910*/  @!P2 PRMT R156, R95, 0x5410, RZ ;  /* 0x000054105f9ca816 */ /* 0x000fe400000000ff */
[----:B------:R-:W-:Y:S01]  /*d920*/  ISETP.GE.U32.AND P2, PT, R237, R2, PT ;  /* 0x00000002ed00720c */ /* 0x000fe20003f46070 */
[----:B------:R-:W-:Y:S01]  /*d930*/  IMAD.MOV.U32 R83, RZ, RZ, R26 ;  /* 0x000000ffff537224 */ /* 0x000fe200078e001a */
[----:B-1----:R-:W-:Y:S01]  /*d940*/  F2FP.PACK_AB R2, R4, R0 ;  /* 0x000000000402723e */ /* 0x002fe200000000ff */
[----:B------:R-:W-:Y:S02]  /*d950*/  IMAD.MOV.U32 R79, RZ, RZ, R221 ;  /* 0x000000ffff4f7224 */ /* 0x000fe400078e00dd */
[----:B------:R-:W-:Y:S01]  /*d960*/  IMAD.MOV.U32 R26, RZ, RZ, R220 ;  /* 0x000000ffff1a7224 */ /* 0x000fe200078e00dc */
[----:B------:R-:W-:Y:S01]  /*d970*/  MUFU.EX2 R221, R153 ;  /* 0x0000009900dd7308 */ /* 0x000fe20000000800 */
[----:B------:R-:W-:Y:S01]  /*d980*/  PRMT R154, R2, 0x7632, R154 ;  /* 0x00007632029a7816 */ /* 0x000fe2000000009a */
[----:B------:R-:W-:-:S06]  /*d990*/  IMAD.MOV.U32 R80, RZ, RZ, R219 ;  /* 0x000000ffff507224 */ /* 0x000fcc00078e00db */
[----:B------:R1:W2:Y:S01]  /*d9a0*/  MUFU.EX2 R220, R155 ;  /* 0x0000009b00dc7308 */ /* 0x0002a20000000800 */
[----:B------:R-:W-:Y:S02]  /*d9b0*/  IMAD.MOV.U32 R92, RZ, RZ, R217 ;  /* 0x000000ffff5c7224 */ /* 0x000fe400078e00d9 */
[----:B------:R-:W-:Y:S02]  /*d9c0*/  IMAD.MOV.U32 R81, RZ, RZ, R112 ;  /* 0x000000ffff517224 */ /* 0x000fe400078e0070 */
[----:B------:R-:W-:-:S03]  /*d9d0*/  IMAD.MOV.U32 R112, RZ, RZ, R135 ;  /* 0x000000ffff707224 */ /* 0x000fc600078e0087 */
[----:B------:R-:W-:Y:S01]  /*d9e0*/  MUFU.EX2 R217, R57 ;  /* 0x0000003900d97308 */ /* 0x000fe20000000800 */
[----:B-1----:R-:W-:Y:S02]  /*d9f0*/  PRMT R155, R2, 0x7610, R155 ;  /* 0x00007610029b7816 */ /* 0x002fe4000000009b */
[----:B------:R-:W-:-:S05]  /*da00*/  SHF.R.U32.HI R2, RZ, 0x8, R19 ;  /* 0x00000008ff027819 */ /* 0x000fca0000011613 */
[----:B------:R-:W1:Y:S01]  /*da10*/  MUFU.EX2 R219, R150 ;  /* 0x0000009600db7308 */ /* 0x000e620000000800 */
[----:B------:R-:W-:Y:S01]  /*da20*/  @!P2 HADD2 R96, -R155.H0_H0, -RZ.H0_H0 ;  /* 0xa00000ff9b60a230 */ /* 0x000fe20000000900 */
[----:B------:R-:W-:Y:S02]  /*da30*/  LOP3.LUT R2, R2, 0xffff, RZ, 0xc0, !PT ;  /* 0x0000ffff02027812 */ /* 0x000fe400078ec0ff */
[----:B------:R-:W-:Y:S02]  /*da40*/  PRMT R135, R155, 0x5410, R154 ;  /* 0x000054109b877816 */ /* 0x000fe4000000009a */
[----:B------:R-:W-:Y:S02]  /*da50*/  @!P2 PRMT R155, R96, 0x5410, RZ ;  /* 0x00005410609ba816 */ /* 0x000fe400000000ff */
[----:B------:R-:W-:Y:S02]  /*da60*/  ISETP.GE.U32.AND P2, PT, R237, R2, PT ;  /* 0x00000002ed00720c */ /* 0x000fe40003f46070 */
[----:B--2---:R-:W-:Y:S01]  /*da70*/  F2FP.PACK_AB R3, R220, R221 ;  /* 0x000000dddc03723e */ /* 0x004fe200000000ff */
[----:B------:R-:W-:-:S03]  /*da80*/  FADD.FTZ R8, R0, R8 ;  /* 0x0000000800087221 */ /* 0x000fc60000010000 */
[----:B------:R-:W-:Y:S02]  /*da90*/  PRMT R152, R3, 0x7632, R152 ;  /* 0x0000763203987816 */ /* 0x000fe40000000098 */
[----:B-1----:R-:W-:Y:S02]  /*daa0*/  F2FP.PACK_AB R0, R219, R217 ;  /* 0x000000d9db00723e */ /* 0x002fe400000000ff */
[----:B------:R-:W-:Y:S02]  /*dab0*/  PRMT R153, R3, 0x7610, R153 ;  /* 0x0000761003997816 */ /* 0x000fe40000000099 */
[C---:B------:R-:W-:Y:S01]  /*dac0*/  PRMT R151, R0.reuse, 0x7610, R151 ;  /* 0x0000761000977816 */ /* 0x040fe20000000097 */
[----:B------:R-:W-:Y:S01]  /*dad0*/  @!P2 HADD2 R105, -R152.H0_H0, -RZ.H0_H0 ;  /* 0xa00000ff9869a230 */ /* 0x000fe20000000900 */
[----:B------:R-:W-:Y:S01]  /*dae0*/  PRMT R150, R0, 0x7632, R150 ;  /* 0x0000763200967816 */ /* 0x000fe20000000096 */
[----:B------:R-:W-:Y:S01]  /*daf0*/  IMAD.MOV.U32 R37, RZ, RZ, R214 ;  /* 0x000000ffff257224 */ /* 0x000fe200078e00d6 */
[----:B------:R-:W-:Y:S01]  /*db00*/  LOP3.LUT R0, R21, 0xff, RZ, 0xc0, !PT ;  /* 0x000000ff15007812 */ /* 0x000fe200078ec0ff */
[----:B------:R-:W-:Y:S01]  /*db10*/  IMAD.MOV.U32 R45, RZ, RZ, R215 ;  /* 0x000000ffff2d7224 */ /* 0x000fe200078e00d7 */
[----:B------:R-:W-:Y:S01]  /*db20*/  MUFU.EX2 R214, R225 ;  /* 0x000000e100d67308 */ /* 0x000fe20000000800 */
[----:B------:R-:W-:Y:S01]  /*db30*/  IMAD.MOV.U32 R90, RZ, RZ, R134 ;  /* 0x000000ffff5a7224 */ /* 0x000fe200078e0086 */
[----:B------:R-:W-:-:S02]  /*db40*/  PRMT R134, R153, 0x5410, R152 ;  /* 0x0000541099867816 */ /* 0x000fc40000000098 */
[----:B------:R-:W-:Y:S02]  /*db50*/  @!P2 PRMT R152, R105, 0x5410, RZ ;  /* 0x000054106998a816 */ /* 0x000fe400000000ff */
[----:B------:R-:W-:Y:S02]  /*db60*/  ISETP.GE.U32.AND P2, PT, R237, R0, PT ;  /* 0x00000000ed00720c */ /* 0x000fe40003f46070 */
[----:B------:R-:W1:Y:S01]  /*db70*/  MUFU.EX2 R215, R218 ;  /* 0x000000da00d77308 */ /* 0x000e620000000800 */
[C---:B------:R-:W-:Y:S01]  /*db80*/  LOP3.LUT R0, R6.reuse, 0xffff, RZ, 0xc0, !PT ;  /* 0x0000ffff06007812 */ /* 0x040fe200078ec0ff */
[----:B------:R-:W-:Y:S01]  /*db90*/  @!P3 HADD2 R99, -R150.H0_H0, -RZ.H0_H0 ;  /* 0xa00000ff9663b230 */ /* 0x000fe20000000900 */
[----:B------:R-:W-:Y:S02]  /*dba0*/  LOP3.LUT R2, R6, 0xff, RZ, 0xc0, !PT ;  /* 0x000000ff06027812 */ /* 0x000fe400078ec0ff */
[----:B------:R-:W-:Y:S01]  /*dbb0*/  SHF.R.U32.HI R0, RZ, 0x8, R0 ;  /* 0x00000008ff007819 */ /* 0x000fe20000011600 */
[----:B------:R-:W-:Y:S01]  /*dbc0*/  IMAD.MOV.U32 R82, RZ, RZ, R133 ;  /* 0x000000ffff527224 */ /* 0x000fe200078e0085 */
[----:B------:R-:W-:Y:S01]  /*dbd0*/  @!P5 HADD2 R104, -R151.H0_H0, -RZ.H0_H0 ;  /* 0xa00000ff9768d230 */ /* 0x000fe20000000900 */
[----:B------:R-:W-:-:S02]  /*dbe0*/  PRMT R133, R151, 0x5410, R150 ;  /* 0x0000541097857816 */ /* 0x000fc40000000096 */
[----:B------:R-:W-:Y:S02]  /*dbf0*/  @!P3 PRMT R150, R99, 0x5410, RZ ;  /* 0x000054106396b816 */ /* 0x000fe400000000ff */
[----:B------:R-:W-:Y:S02]  /*dc00*/  LOP3.LUT R0, R0, 0xffff, RZ, 0xc0, !PT ;  /* 0x0000ffff00007812 */ /* 0x000fe400078ec0ff */
[C---:B------:R-:W-:Y:S02]  /*dc10*/  ISETP.GE.U32.AND P3, PT, R237.reuse, R2, PT ;  /* 0x00000002ed00720c */ /* 0x040fe40003f66070 */
[----:B------:R-:W-:Y:S02]  /*dc20*/  @!P5 PRMT R151, R104, 0x5410, RZ ;  /* 0x000054106897d816 */ /* 0x000fe400000000ff */
[----:B------:R-:W-:Y:S02]  /*dc30*/  ISETP.GE.U32.AND P5, PT, R237, R0, PT ;  /* 0x00000000ed00720c */ /* 0x000fe40003fa6070 */
[----:B-1----:R-:W-:Y:S01]  /*dc40*/  F2FP.PACK_AB R0, R215, R214 ;  /* 0x000000d6d700723e */ /* 0x002fe200000000ff */
[----:B------:R-:W-:Y:S01]  /*dc50*/  IMAD.MOV.U32 R93, RZ, RZ, R32 ;  /* 0x000000ffff5d7224 */ /* 0x000fe200078e0020 */
[----:B------:R-:W-:Y:S01]  /*dc60*/  MUFU.EX2 R218, R227 ;  /* 0x000000e300da7308 */ /* 0x000fe20000000800 */
[----:B------:R-:W-:Y:S01]  /*dc70*/  IMAD.MOV.U32 R32, RZ, RZ, R216 ;  /* 0x000000ffff207224 */ /* 0x000fe200078e00d8 */
[----:B------:R-:W-:-:S02]  /*dc80*/  PRMT R149, R0, 0x7610, R149 ;  /* 0x0000761000957816 */ /* 0x000fc40000000095 */
[----:B------:R-:W-:Y:S02]  /*dc90*/  PRMT R148, R0, 0x7632, R148 ;  /* 0x0000763200947816 */ /* 0x000fe40000000094 */
[----:B------:R-:W-:Y:S02]  /*dca0*/  SHF.R.U32.HI R0, RZ, 0x8, R22 ;  /* 0x00000008ff007819 */ /* 0x000fe40000011616 */
[----:B------:R-:W1:Y:S01]  /*dcb0*/  MUFU.EX2 R216, R226 ;  /* 0x000000e200d87308 */ /* 0x000e620000000800 */
[----:B------:R-:W-:Y:S01]  /*dcc0*/  @!P3 HADD2 R107, -R149.H0_H0, -RZ.H0_H0 ;  /* 0xa00000ff956bb230 */ /* 0x000fe20000000900 */
[----:B------:R-:W-:Y:S01]  /*dcd0*/  LOP3.LUT R0, R0, 0xffff, RZ, 0xc0, !PT ;  /* 0x0000ffff00007812 */ /* 0x000fe200078ec0ff */
[----:B------:R-:W-:-:S05]  /*dce0*/  @!P5 HADD2 R106, -R148.H0_H0, -RZ.H0_H0 ;  /* 0xa00000ff946ad230 */ /* 0x000fca0000000900 */
[----:B------:R2:W3:Y:S01]  /*dcf0*/  MUFU.EX2 R2, R224 ;  /* 0x000000e000027308 */ /* 0x0004e20000000800 */
[----:B------:R-:W-:Y:S01]  /*dd00*/  IMAD.MOV.U32 R30, RZ, RZ, R71 ;  /* 0x000000ffff1e7224 */ /* 0x000fe200078e0047 */
[----:B--2---:R-:W-:Y:S02]  /*dd10*/  PRMT R224, R149, 0x5410, R148 ;  /* 0x0000541095e07816 */ /* 0x004fe40000000094 */
[----:B------:R-:W-:Y:S02]  /*dd20*/  @!P3 PRMT R149, R107, 0x5410, RZ ;  /* 0x000054106b95b816 */ /* 0x000fe400000000ff */
[----:B------:R-:W-:Y:S02]  /*dd30*/  ISETP.GE.U32.AND P3, PT, R237, R0, PT ;  /* 0x00000000ed00720c */ /* 0x000fe40003f66070 */
[----:B------:R-:W-:Y:S02]  /*dd40*/  SHF.R.U32.HI R0, RZ, 0x18, R7 ;  /* 0x00000018ff007819 */ /* 0x000fe40000011607 */
[----:B------:R-:W-:-:S02]  /*dd50*/  @!P5 PRMT R148, R106, 0x5410, RZ ;  /* 0x000054106a94d816 */ /* 0x000fc400000000ff */
[----:B------:R-:W-:Y:S02]  /*dd60*/  ISETP.GE.U32.AND P5, PT, R237, R0, PT ;  /* 0x00000000ed00720c */ /* 0x000fe40003fa6070 */
[----:B-1----:R-:W-:Y:S01]  /*dd70*/  F2FP.PACK_AB R0, R218, R216 ;  /* 0x000000d8da00723e */ /* 0x002fe200000000ff */
[----:B------:R-:W-:Y:S02]  /*dd80*/  IMAD.MOV.U32 R85, RZ, RZ, R202 ;  /* 0x000000ffff557224 */ /* 0x000fe400078e00ca */
[----:B------:R-:W-:Y:S01]  /*dd90*/  IMAD.MOV.U32 R71, RZ, RZ, R209 ;  /* 0x000000ffff477224 */ /* 0x000fe200078e00d1 */
[C---:B------:R-:W-:Y:S02]  /*dda0*/  PRMT R147, R0.reuse, 0x7610, R147 ;  /* 0x0000761000937816 */ /* 0x040fe40000000093 */
[----:B------:R-:W-:Y:S01]  /*ddb0*/  PRMT R146, R0, 0x7632, R146 ;  /* 0x0000763200927816 */ /* 0x000fe20000000092 */
[----:B------:R-:W-:Y:S01]  /*ddc0*/  MUFU.EX2 R202, R229 ;  /* 0x000000e500ca7308 */ /* 0x000fe20000000800 */
[----:B------:R-:W-:-:S07]  /*ddd0*/  @!P4 HADD2 R98, -R154.H0_H0, -RZ.H0_H0 ;  /* 0xa00000ff9a62c230 */ /* 0x000fce0000000900 */
[----:B------:R-:W1:Y:S08]  /*dde0*/  MUFU.EX2 R0, R230 ;  /* 0x000000e600007308 */ /* 0x000e700000000800 */
[----:B------:R-:W2:Y:S01]  /*ddf0*/  MUFU.EX2 R209, R231 ;  /* 0x000000e700d17308 */ /* 0x000ea20000000800 */
[----:B------:R-:W-:Y:S01]  /*de00*/  FADD.FTZ R226, R4, R8 ;  /* 0x0000000804e27221 */ /* 0x000fe20000010000 */
[----:B------:R-:W-:Y:S01]  /*de10*/  @!P4 PRMT R154, R98, 0x5410, RZ ;  /* 0x00005410629ac816 */ /* 0x000fe200000000ff */
[----:B---3--:R-:W-:Y:S01]  /*de20*/  FADD.FTZ R4, R2, R53 ;  /* 0x0000003502047221 */ /* 0x008fe20000010000 */
[----:B------:R-:W-:Y:S01]  /*de30*/  ISETP.GE.U32.AND P4, PT, R237, R20, PT ;  /* 0x00000014ed00720c */ /* 0x000fe20003f86070 */
[----:B------:R-:W-:Y:S01]  /*de40*/  USHF.L.U32 UR4, UR7, 0x3, URZ ;  /* 0x0000000307047899 */ /* 0x000fe2000800063f */
[----:B------:R-:W-:Y:S01]  /*de50*/  IMAD.MOV.U32 R84, RZ, RZ, R113 ;  /* 0x000000ffff547224 */ /* 0x000fe200078e0071 */
[C---:B-1----:R-:W-:Y:S01]  /*de60*/  F2FP.PACK_AB R2, R0.reuse, R2 ;  /* 0x000000020002723e */ /* 0x042fe200000000ff */
[----:B------:R-:W-:-:S02]  /*de70*/  FADD.FTZ R225, R0, R4 ;  /* 0x0000000400e17221 */ /* 0x000fc40000010000 */
[----:B------:R-:W-:Y:S02]  /*de80*/  IMAD.MOV.U32 R86, RZ, RZ, R68 ;  /* 0x000000ffff567224 */ /* 0x000fe400078e0044 */
[----:B------:R-:W-:Y:S02]  /*de90*/  IMAD.MOV.U32 R68, RZ, RZ, R213 ;  /* 0x000000ffff447224 */ /* 0x000fe400078e00d5 */
[----:B------:R-:W-:Y:S01]  /*dea0*/  IMAD.MOV.U32 R113, RZ, RZ, R210 ;  /* 0x000000ffff717224 */ /* 0x000fe200078e00d2 */
[----:B--2---:R-:W-:Y:S01]  /*deb0*/  F2FP.PACK_AB R0, R209, R202 ;  /* 0x000000cad100723e */ /* 0x004fe200000000ff */
[----:B------:R-:W-:Y:S03]  /*dec0*/  MUFU.EX2 R210, R222 ;  /* 0x000000de00d27308 */ /* 0x000fe60000000800 */
[C---:B------:R-:W-:Y:S02]  /*ded0*/  PRMT R143, R0.reuse, 0x7610, R143 ;  /* 0x00007610008f7816 */ /* 0x040fe4000000008f */
[----:B------:R-:W-:-:S03]  /*dee0*/  PRMT R142, R0, 0x7632, R142 ;  /* 0x00007632008e7816 */ /* 0x000fc6000000008e */
[----:B------:R-:W1:Y:S01]  /*def0*/  MUFU.EX2 R213, R223 ;  /* 0x000000df00d57308 */ /* 0x000e620000000800 */
[----:B------:R-:W-:Y:S01]  /*df00*/  IMAD.U32 R0, RZ, RZ, UR4 ;  /* 0x00000004ff007e24 */ /* 0x000fe2000f8e00ff */
[----:B------:R-:W-:Y:S01]  /*df10*/  SHF.R.U32.HI R3, RZ, 0x10, R7 ;  /* 0x00000010ff037819 */ /* 0x000fe20000011607 */
[----:B------:R-:W-:Y:S01]  /*df20*/  IMAD.MOV.U32 R77, RZ, RZ, R54 ;  /* 0x000000ffff4d7224 */ /* 0x000fe200078e0036 */
[----:B------:R-:W-:Y:S01]  /*df30*/  @!P4 HADD2 R109, -R147.H0_H0, -RZ.H0_H0 ;  /* 0xa00000ff936dc230 */ /* 0x000fe20000000900 */
[----:B------:R-:W-:Y:S02]  /*df40*/  IMAD.MOV.U32 R78, RZ, RZ, R55 ;  /* 0x000000ffff4e7224 */ /* 0x000fe400078e0037 */
[----:B------:R-:W-:Y:S01]  /*df50*/  IMAD.WIDE R54, R0, 0x2, R140 ;  /* 0x0000000200367825 */ /* 0x000fe200078e028c */
[----:B------:R-:W-:-:S03]  /*df60*/  LOP3.LUT R3, R3, 0xff, RZ, 0xc0, !PT ;  /* 0x000000ff03037812 */ /* 0x000fc600078ec0ff */
[----:B------:R-:W-:Y:S02]  /*df70*/  IMAD.U32 R0, RZ, RZ, UR26 ;  /* 0x0000001aff007e24 */ /* 0x000fe4000f8e00ff */
[----:B------:R-:W-:Y:S01]  /*df80*/  IMAD.MOV.U32 R87, RZ, RZ, R139 ;  /* 0x000000ffff577224 */ /* 0x000fe200078e008b */
[----:B------:R-:W-:Y:S01]  /*df90*/  PRMT R139, R147, 0x5410, R146 ;  /* 0x00005410938b7816 */ /* 0x000fe20000000092 */
[----:B------:R-:W-:Y:S01]  /*dfa0*/  IMAD.MOV.U32 R76, RZ, RZ, R52 ;  /* 0x000000ffff4c7224 */ /* 0x000fe200078e0034 */
[----:B------:R-:W-:Y:S01]  /*dfb0*/  @!P3 HADD2 R108, -R146.H0_H0, -RZ.H0_H0 ;  /* 0xa00000ff926cb230 */ /* 0x000fe20000000900 */
[----:B------:R-:W-:Y:S01]  /*dfc0*/  @!P4 PRMT R147, R109, 0x5410, RZ ;  /* 0x000054106d93c816 */ /* 0x000fe200000000ff */
[----:B------:R-:W-:Y:S01]  /*dfd0*/  IMAD.WIDE R52, R0, 0x2, R140 ;  /* 0x0000000200347825 */ /* 0x000fe200078e028c */
[----:B------:R-:W-:Y:S01]  /*dfe0*/  ISETP.GE.U32.AND P4, PT, R237, R3, PT ;  /* 0x00000003ed00720c */ /* 0x000fe20003f86070 */
[----:B------:R-:W-:Y:S01]  /*dff0*/  STG.E.U16 [R140.64+-0x80], R73 ;  /* 0xffff80498c007986 */ /* 0x000fe2000c101522 */
[----:B------:R-:W-:-:S03]  /*e000*/  SHF.R.U32.HI R3, RZ, 0x18, R6 ;  /* 0x00000018ff037819 */ /* 0x000fc60000011606 */
[----:B------:R-:W-:Y:S01]  /*e010*/  STG.E.U16 [R140.64+-0x7e], R72 ;  /* 0xffff82488c007986 */ /* 0x000fe2000c101522 */
[----:B-1----:R-:W-:-:S03]  /*e020*/  F2FP.PACK_AB R136, R213, R210 ;  /* 0x000000d2d588723e */ /* 0x002fc600000000ff */
[----:B------:R-:W-:Y:S01]  /*e030*/  STG.E.U16 [R54.64+-0x80], R66 ;  /* 0xffff804236007986 */ /* 0x000fe2000c101522 */
[----:B------:R-:W-:-:S03]  /*e040*/  @!P3 PRMT R146, R108, 0x5410, RZ ;  /* 0x000054106c92b816 */ /* 0x000fc600000000ff */
[----:B------:R-:W-:Y:S01]  /*e050*/  STG.E.U16 [R54.64+-0x7e], R67 ;  /* 0xffff824336007986 */ /* 0x000fe2000c101522 */
[----:B------:R-:W-:-:S03]  /*e060*/  ISETP.GE.U32.AND P3, PT, R237, R3, PT ;  /* 0x00000003ed00720c */ /* 0x000fc60003f66070 */
[----:B------:R-:W-:Y:S01]  /*e070*/  STG.E.U16 [R28.64+-0x80], R17 ;  /* 0xffff80111c007986 */ /* 0x000fe2000c101522 */
[----:B------:R-:W-:-:S03]  /*e080*/  SHF.R.U32.HI R3, RZ, 0x10, R6 ;  /* 0x00000010ff037819 */ /* 0x000fc60000011606 */
[----:B------:R-:W-:Y:S04]  /*e090*/  STG.E.U16 [R28.64+-0x7e], R16 ;  /* 0xffff82101c007986 */ /* 0x000fe8000c101522 */
[----:B------:R1:W-:Y:S01]  /*e0a0*/  STG.E.U16 [R52.64+-0x80], R15 ;  /* 0xffff800f34007986 */ /* 0x0003e2000c101522 */
[----:B------:R-:W-:Y:S01]  /*e0b0*/  @!P2 HADD2 R110, -R136.H0_H0, -RZ.H0_H0 ;  /* 0xa00000ff886ea230 */ /* 0x000fe20000000900 */
[C---:B------:R-:W-:Y:S01]  /*e0c0*/  PRMT R145, R2.reuse, 0x7610, R145 ;  /* 0x0000761002917816 */ /* 0x040fe20000000091 */
[----:B------:R-:W-:Y:S01]  /*e0d0*/  @!P1 HADD2 R97, -R153.H0_H0, -RZ.H0_H0 ;  /* 0xa00000ff99619230 */ /* 0x000fe20000000900 */
[----:B------:R-:W-:Y:S02]  /*e0e0*/  PRMT R144, R2, 0x7632, R144 ;  /* 0x0000763202907816 */ /* 0x000fe40000000090 */
[----:B------:R-:W-:-:S02]  /*e0f0*/  LOP3.LUT R3, R3, 0xff, RZ, 0xc0, !PT ;  /* 0x000000ff03037812 */ /* 0x000fc400078ec0ff */
[----:B------:R-:W-:Y:S02]  /*e100*/  LOP3.LUT R0, R239, UR17, R190, 0x96, !PT ;  /* 0x00000011ef007c12 */ /* 0x000fe4000f8e96be */
[----:B------:R-:W-:Y:S02]  /*e110*/  @P2 PRMT R201, R136, 0x7610, R201 ;  /* 0x0000761088c92816 */ /* 0x000fe400000000c9 */
[----:B------:R-:W-:Y:S02]  /*e120*/  @!P2 PRMT R201, R110, 0x5410, RZ ;  /* 0x000054106ec9a816 */ /* 0x000fe400000000ff */
[----:B------:R-:W-:Y:S02]  /*e130*/  @!P1 PRMT R153, R97, 0x5410, RZ ;  /* 0x0000541061999816 */ /* 0x000fe400000000ff */
[----:B------:R-:W-:Y:S01]  /*e140*/  ISETP.GE.U32.AND P2, PT, R237, R3, PT ;  /* 0x00000003ed00720c */ /* 0x000fe20003f46070 */
[----:B-1----:R-:W-:-:S05]  /*e150*/  IMAD.WIDE.U32 R14, R228, -0x326172a9, RZ ;  /* 0xcd9e8d57e40e7825 */ /* 0x002fca00078e00ff */
[----:B------:R-:W-:Y:S02]  /*e160*/  LOP3.LUT R2, R15, UR18, R93, 0x96, !PT ;  /* 0x000000120f027c12 */ /* 0x000fe4000f8e965d */
[----:B------:R-:W-:Y:S01]  /*e170*/  ISETP.GE.U32.AND P1, PT, R237, R10, PT ;  /* 0x0000000aed00720c */ /* 0x000fe20003f26070 */
[----:B------:R-:W-:-:S04]  /*e180*/  IMAD.WIDE.U32 R10, R0, -0x326172a9, RZ ;  /* 0xcd9e8d57000a7825 */ /* 0x000fc800078e00ff */
[----:B------:R-:W-:-:S04]  /*e190*/  IMAD.WIDE.U32 R2, R2, -0x2daee0ad, RZ ;  /* 0xd2511f5302027825 */ /* 0x000fc800078e00ff */
[----:B------:R-:W-:Y:S01]  /*e1a0*/  FADD.FTZ R5, R43, R24 ;  /* 0x000000182b057221 */ /* 0x000fe20000010000 */
[----:B------:R-:W-:Y:S02]  /*e1b0*/  LOP3.LUT R0, R3, UR15, R238, 0x96, !PT ;  /* 0x0000000f03007c12 */ /* 0x000fe4000f8e96ee */
[----:B------:R-:W-:Y:S01]  /*e1c0*/  LOP3.LUT R3, R11, UR16, R14, 0x96, !PT ;  /* 0x000000100b037c12 */ /* 0x000fe2000f8e960e */
[----:B------:R-:W-:Y:S02]  /*e1d0*/  FADD.FTZ R9, R33, R23 ;  /* 0x0000001721097221 */ /* 0x000fe40000010000 */
[----:B------:R-:W-:Y:S02]  /*e1e0*/  FADD.FTZ R23, R44, R5 ;  /* 0x000000052c177221 */ /* 0x000fe40000010000 */
[----:B------:R-:W-:-:S04]  /*e1f0*/  IMAD.WIDE.U32 R4, R3, -0x2daee0ad, RZ ;  /* 0xd2511f5303047825 */ /* 0x000fc800078e00ff */
[----:B------:R-:W-:Y:S02]  /*e200*/  FADD.FTZ R19, R27, R9 ;  /* 0x000000091b137221 */ /* 0x000fe40000010000 */
[----:B------:R-:W-:Y:S01]  /*e210*/  IMAD.WIDE.U32 R8, R0, -0x326172a9, RZ ;  /* 0xcd9e8d5700087825 */ /* 0x000fe200078e00ff */
[----:B------:R-:W-:-:S05]  /*e220*/  LOP3.LUT R0, R5, UR11, R2, 0x96, !PT ;  /* 0x0000000b05007c12 */ /* 0x000fca000f8e9602 */
        /* <DEDUP_REMOVED lines=9> */
[----:B------:R-:W-:-:S04]  /*e2c0*/  LOP3.LUT R7, R5, UR8, R6, 0x96, !PT ;  /* 0x0000000805077c12 */ /* 0x000fc8000f8e9606 */
[C---:B------:R-:W-:Y:S02]  /*e2d0*/  LOP3.LUT R0, R2.reuse, 0xffff, RZ, 0xc0, !PT ;  /* 0x0000ffff02007812 */ /* 0x040fe400078ec0ff */
[----:B------:R-:W-:Y:S02]  /*e2e0*/  SHF.R.U32.HI R5, RZ, 0x10, R2 ;  /* 0x00000010ff057819 */ /* 0x000fe40000011602 */
[----:B------:R-:W-:Y:S02]  /*e2f0*/  LOP3.LUT R4, R3, UR13, R4, 0x96, !PT ;  /* 0x0000000d03047c12 */ /* 0x000fe4000f8e9604 */
[----:B------:R-:W-:Y:S02]  /*e300*/  LOP3.LUT R6, R2, 0xff, RZ, 0xc0, !PT ;  /* 0x000000ff02067812 */ /* 0x000fe400078ec0ff */
[----:B------:R-:W-:Y:S01]  /*e310*/  SHF.R.U32.HI R3, RZ, 0x18, R2 ;  /* 0x00000018ff037819 */ /* 0x000fe20000011602 */
[----:B------:R-:W-:Y:S01]  /*e320*/  STG.E.U16 [R52.64+-0x7e], R13 ;  /* 0xffff820d34007986 */ /* 0x000fe2000c101522 */
[----:B------:R-:W-:-:S02]  /*e330*/  SHF.R.U32.HI R2, RZ, 0x8, R0 ;  /* 0x00000008ff027819 */ /* 0x000fc40000011600 */
[----:B------:R-:W-:Y:S01]  /*e340*/  LOP3.LUT R0, R5, 0xff, RZ, 0xc0, !PT ;  /* 0x000000ff05007812 */ /* 0x000fe200078ec0ff */
[----:B------:R-:W-:Y:S04]  /*e350*/  STG.E.U16 [R140.64+-0x70], R64 ;  /* 0xffff90408c007986 */ /* 0x000fe8000c101522 */
[----:B------:R-:W-:Y:S01]  /*e360*/  STG.E.U16 [R140.64+-0x6e], R62 ;  /* 0xffff923e8c007986 */ /* 0x000fe2000c101522 */
[----:B------:R-:W-:-:S03]  /*e370*/  PRMT R9, R0, 0x5410, R3 ;  /* 0x0000541000097816 */ /* 0x000fc60000000003 */
[----:B------:R-:W-:Y:S04]  /*e380*/  STG.E.U16 [R54.64+-0x70], R60 ;  /* 0xffff903c36007986 */ /* 0x000fe8000c101522 */
[----:B------:R-:W-:Y:S04]  /*e390*/  STG.E.U16 [R54.64+-0x6e], R61 ;  /* 0xffff923d36007986 */ /* 0x000fe8000c101522 */
[----:B------:R1:W-:Y:S02]  /*e3a0*/  STG.E.U16 [R28.64+-0x70], R12 ;  /* 0xffff900c1c007986 */ /* 0x0003e4000c101522 */
[----:B-1----:R-:W-:Y:S01]  /*e3b0*/  PRMT R12, R6, 0x5410, R2 ;  /* 0x00005410060c7816 */ /* 0x002fe20000000002 */
[----:B------:R-:W-:-:S05]  /*e3c0*/  IMAD.WIDE.U32 R2, R7, -0x2daee0ad, RZ ;  /* 0xd2511f5307027825 */ /* 0x000fca00078e00ff */
[----:B------:R-:W-:Y:S02]  /*e3d0*/  LOP3.LUT R0, R3, UR14, R8, 0x96, !PT ;  /* 0x0000000e03007c12 */ /* 0x000fe4000f8e9608 */
[C---:B------:R-:W-:Y:S02]  /*e3e0*/  LOP3.LUT R3, R2.reuse, 0xffff, RZ, 0xc0, !PT ;  /* 0x0000ffff02037812 */ /* 0x040fe400078ec0ff */
[--C-:B------:R-:W-:Y:S02]  /*e3f0*/  SHF.R.U32.HI R7, RZ, 0x10, R2.reuse ;  /* 0x00000010ff077819 */ /* 0x100fe40000011602 */
[----:B------:R-:W-:Y:S02]  /*e400*/  SHF.R.U32.HI R5, RZ, 0x8, R3 ;  /* 0x00000008ff057819 */ /* 0x000fe40000011603 */
[----:B------:R-:W-:Y:S02]  /*e410*/  LOP3.LUT R3, R2, 0xff, RZ, 0xc0, !PT ;  /* 0x000000ff02037812 */ /* 0x000fe400078ec0ff */
[----:B------:R-:W-:-:S02]  /*e420*/  SHF.R.U32.HI R6, RZ, 0x18, R2 ;  /* 0x00000018ff067819 */ /* 0x000fc40000011602 */
[C---:B------:R-:W-:Y:S02]  /*e430*/  LOP3.LUT R2, R4.reuse, 0xffff, RZ, 0xc0, !PT ;  /* 0x0000ffff04027812 */ /* 0x040fe400078ec0ff */
[----:B------:R-:W-:Y:S02]  /*e440*/  PRMT R5, R3, 0x5410, R5 ;  /* 0x0000541003057816 */ /* 0x000fe40000000005 */
[----:B------:R-:W-:Y:S02]  /*e450*/  SHF.R.U32.HI R3, RZ, 0x8, R2 ;  /* 0x00000008ff037819 */ /* 0x000fe40000011602 */
[----:B------:R-:W-:-:S04]  /*e460*/  LOP3.LUT R2, R4, 0xff, RZ, 0xc0, !PT ;  /* 0x000000ff04027812 */ /* 0x000fc800078ec0ff */
[----:B------:R-:W-:Y:S02]  /*e470*/  PRMT R13, R2, 0x5410, R3 ;  /* 0x00005410020d7816 */ /* 0x000fe40000000003 */
[--C-:B------:R-:W-:Y:S02]  /*e480*/  SHF.R.U32.HI R3, RZ, 0x10, R4.reuse ;  /* 0x00000010ff037819 */ /* 0x100fe40000011604 */
[----:B------:R-:W-:Y:S02]  /*e490*/  LOP3.LUT R2, R7, 0xff, RZ, 0xc0, !PT ;  /* 0x000000ff07027812 */ /* 0x000fe400078ec0ff */
[----:B------:R-:W-:Y:S02]  /*e4a0*/  SHF.R.U32.HI R4, RZ, 0x18, R4 ;  /* 0x00000018ff047819 */ /* 0x000fe40000011604 */
[----:B------:R-:W-:Y:S02]  /*e4b0*/  LOP3.LUT R3, R3, 0xff, RZ, 0xc0, !PT ;  /* 0x000000ff03037812 */ /* 0x000fe400078ec0ff */
[----:B------:R-:W-:-:S02]  /*e4c0*/  PRMT R6, R2, 0x5410, R6 ;  /* 0x0000541002067816 */ /* 0x000fc40000000006 */
[C---:B------:R-:W-:Y:S02]  /*e4d0*/  LOP3.LUT R2, R0.reuse, 0xffff, RZ, 0xc0, !PT ;  /* 0x0000ffff00027812 */ /* 0x040fe400078ec0ff */
[----:B------:R-:W-:Y:S02]  /*e4e0*/  PRMT R17, R3, 0x5410, R4 ;  /* 0x0000541003117816 */ /* 0x000fe40000000004 */
[----:B------:R-:W-:Y:S02]  /*e4f0*/  SHF.R.U32.HI R3, RZ, 0x8, R2 ;  /* 0x00000008ff037819 */ /* 0x000fe40000011602 */
[----:B------:R-:W-:-:S04]  /*e500*/  LOP3.LUT R2, R0, 0xff, RZ, 0xc0, !PT ;  /* 0x000000ff00027812 */ /* 0x000fc800078ec0ff */
[----:B------:R-:W-:Y:S02]  /*e510*/  PRMT R21, R2, 0x5410, R3 ;  /* 0x0000541002157816 */ /* 0x000fe40000000003 */
[--C-:B------:R-:W-:Y:S01]  /*e520*/  SHF.R.U32.HI R3, RZ, 0x10, R0.reuse ;  /* 0x00000010ff037819 */ /* 0x100fe20000011600 */
[----:B------:R-:W-:Y:S01]  /*e530*/  IMAD.MOV.U32 R88, RZ, RZ, R137 ;  /* 0x000000ffff587224 */ /* 0x000fe200078e0089 */
[----:B------:R-:W-:Y:S02]  /*e540*/  SHF.R.U32.HI R2, RZ, 0x18, R0 ;  /* 0x00000018ff027819 */ /* 0x000fe40000011600 */
[----:B------:R-:W-:Y:S02]  /*e550*/  LOP3.LUT R0, R3, 0xff, RZ, 0xc0, !PT ;  /* 0x000000ff03007812 */ /* 0x000fe400078ec0ff */
[----:B------:R-:W-:Y:S02]  /*e560*/  PRMT R137, R237, 0x7054, R237 ;  /* 0x00007054ed897816 */ /* 0x000fe400000000ed */
[----:B------:R-:W-:-:S03]  /*e570*/  PRMT R20, R0, 0x5410, R2 ;  /* 0x0000541000147816 */ /* 0x000fc60000000002 */
[----:B------:R-:W-:Y:S01]  /*e580*/  HSET2.LE.AND R0, R9, R137, PT ;  /* 0x0000008909007233 */ /* 0x000fe20003803000 */
[----:B------:R-:W-:-:S04]  /*e590*/  FADD.FTZ R222, R31, R19 ;  /* 0x000000131fde7221 */ /* 0x000fc80000010000 */
[----:B------:R-:W-:Y:S02]  /*e5a0*/  LOP3.LUT R19, R0, R232, RZ, 0xc0, !PT ;  /* 0x000000e800137212 */ /* 0x000fe400078ec0ff */
[----:B------:R-:W2:Y:S01]  /*e5b0*/  LDL.LU R232, [R1+0x1c8] ;  /* 0x0001c80001e87983 */ /* 0x000ea20000300800 */
[--C-:B------:R-:W-:Y:S01]  /*e5c0*/  HSET2.LE.AND R2, R12, R137.reuse, PT ;  /* 0x000000890c027233 */ /* 0x100fe20003803000 */
[----:B------:R-:W-:Y:S02]  /*e5d0*/  FADD.FTZ R223, R35, R23 ;  /* 0x0000001723df7221 */ /* 0x000fe40000010000 */
[----:B------:R1:W-:Y:S01]  /*e5e0*/  STG.E.U16 [R28.64+-0x6e], R18 ;  /* 0xffff92121c007986 */ /* 0x0003e2000c101522 */
[----:B------:R-:W-:-:S05]  /*e5f0*/  HSET2.LE.AND R0, R6, R137, PT ;  /* 0x0000008906007233 */ /* 0x000fca0003803000 */
[----:B------:R-:W-:Y:S02]  /*e600*/  LOP3.LUT R27, R0, R212, RZ, 0xc0, !PT ;  /* 0x000000d4001b7212 */ /* 0x000fe400078ec0ff */
[----:B-1----:R-:W-:Y:S01]  /*e610*/  LOP3.LUT R18, R2, R92, RZ, 0xc0, !PT ;  /* 0x0000005c02127212 */ /* 0x002fe200078ec0ff */
[----:B------:R-:W-:-:S05]  /*e620*/  HSET2.LE.AND R2, R5, R137, PT ;  /* 0x0000008905027233 */ /* 0x000fca0003803000 */
[----:B------:R-:W-:Y:S01]  /*e630*/  LOP3.LUT R26, R2, R26, RZ, 0xc0, !PT ;  /* 0x0000001a021a7212 */ /* 0x000fe200078ec0ff */
[----:B------:R-:W-:Y:S02]  /*e640*/  IMAD.MOV.U32 R91, RZ, RZ, R70 ;  /* 0x000000ffff5b7224 */ /* 0x000fe400078e0046 */
[----:B------:R-:W-:Y:S02]  /*e650*/  IMAD.MOV.U32 R92, RZ, RZ, R25 ;  /* 0x000000ffff5c7224 */ /* 0x000fe400078e0019 */
[----:B------:R-:W-:Y:S02]  /*e660*/  IMAD.MOV.U32 R25, RZ, RZ, R78 ;  /* 0x000000ffff197224 */ /* 0x000fe400078e004e */
[----:B------:R-:W-:Y:S02]  /*e670*/  IMAD.MOV.U32 R89, RZ, RZ, R138 ;  /* 0x000000ffff597224 */ /* 0x000fe400078e008a */
[----:B------:R-:W-:Y:S02]  /*e680*/  IMAD.MOV.U32 R78, RZ, RZ, R77 ;  /* 0x000000ffff4e7224 */ /* 0x000fe400078e004d */
[----:B------:R-:W-:-:S02]  /*e690*/  IMAD.MOV.U32 R77, RZ, RZ, R211 ;  /* 0x000000ffff4d7224 */ /* 0x000fc400078e00d3 */
[----:B------:R-:W3:Y:S01]  /*e6a0*/  LDL.LU R211, [R1+0x1c4] ;  /* 0x0001c40001d37983 */ /* 0x000ee20000300800 */
[----:B------:R-:W-:-:S03]  /*e6b0*/  IMAD.MOV.U32 R70, RZ, RZ, R132 ;  /* 0x000000ffff467224 */ /* 0x000fc600078e0084 */
[----:B------:R-:W4:Y:S01]  /*e6c0*/  LDL.LU R212, [R1+0x1c0] ;  /* 0x0001c00001d47983 */ /* 0x000f220000300800 */
[----:B--2---:R-:W-:-:S04]  /*e6d0*/  IADD3 R3, R232, 0x1, RZ ;  /* 0x00000001e8037810 */ /* 0x004fc80007ffe0ff */
[----:B------:R-:W-:-:S05]  /*e6e0*/  LOP3.LUT R3, R191, UR37, R3, 0x96, !PT ;  /* 0x00000025bf037c12 */ /* 0x000fca000f8e9603 */
[----:B------:R-:W-:-:S05]  /*e6f0*/  IMAD.WIDE.U32 R22, R3, -0x326172a9, RZ ;  /* 0xcd9e8d5703167825 */ /* 0x000fca00078e00ff */
[----:B------:R-:W-:-:S05]  /*e700*/  LOP3.LUT R2, R23, UR18, R93, 0x96, !PT ;  /* 0x0000001217027c12 */ /* 0x000fca000f8e965d */
[----:B------:R-:W-:-:S05]  /*e710*/  IMAD.WIDE.U32 R2, R2, -0x2daee0ad, RZ ;  /* 0xd2511f5302027825 */ /* 0x000fca00078e00ff */
[----:B------:R-:W-:-:S05]  /*e720*/  LOP3.LUT R0, R3, UR15, R238, 0x96, !PT ;  /* 0x0000000f03007c12 */ /* 0x000fca000f8e96ee */
[----:B------:R-:W-:Y:S01]  /*e730*/  IMAD.WIDE.U32 R8, R0, -0x326172a9, RZ ;  /* 0xcd9e8d5700087825 */ /* 0x000fe200078e00ff */
[----:B------:R-:W-:-:S05]  /*e740*/  LOP3.LUT R0, R11, UR16, R22, 0x96, !PT ;  /* 0x000000100b007c12 */ /* 0x000fca000f8e9616 */
[----:B------:R-:W-:-:S05]  /*e750*/  IMAD.WIDE.U32 R4, R0, -0x2daee0ad, RZ ;  /* 0xd2511f5300047825 */ /* 0x000fca00078e00ff */
        /* <DEDUP_REMOVED lines=9> */
[----:B------:R-:W-:-:S05]  /*e7f0*/  IMAD.WIDE.U32 R2, R2, -0x326172a9, RZ ;  /* 0xcd9e8d5702027825 */ /* 0x000fca00078e00ff */
[----:B------:R-:W-:Y:S02]  /*e800*/  LOP3.LUT R0, R3, UR13, R4, 0x96, !PT ;  /* 0x0000000d03007c12 */ /* 0x000fe4000f8e9604 */
[----:B------:R-:W-:-:S04]  /*e810*/  LOP3.LUT R3, R2, 0xffff, RZ, 0xc0, !PT ;  /* 0x0000ffff02037812 */ /* 0x000fc800078ec0ff */
[----:B------:R-:W-:Y:S02]  /*e820*/  SHF.R.U32.HI R4, RZ, 0x8, R3 ;  /* 0x00000008ff047819 */ /* 0x000fe40000011603 */
[----:B------:R-:W-:Y:S01]  /*e830*/  LOP3.LUT R3, R2, 0xff, RZ, 0xc0, !PT ;  /* 0x000000ff02037812 */ /* 0x000fe200078ec0ff */
[----:B------:R-:W-:-:S03]  /*e840*/  IMAD.MOV.U32 R93, RZ, RZ, R79 ;  /* 0x000000ffff5d7224 */ /* 0x000fc600078e004f */
[----:B------:R-:W-:Y:S02]  /*e850*/  PRMT R11, R3, 0x5410, R4 ;  /* 0x00005410030b7816 */ /* 0x000fe40000000004 */
[--C-:B------:R-:W-:Y:S02]  /*e860*/  SHF.R.U32.HI R3, RZ, 0x10, R2.reuse ;  /* 0x00000010ff037819 */ /* 0x100fe40000011602 */
[----:B------:R-:W-:Y:S01]  /*e870*/  SHF.R.U32.HI R4, RZ, 0x18, R2 ;  /* 0x00000018ff047819 */ /* 0x000fe20000011602 */
[----:B------:R-:W-:Y:S01]  /*e880*/  HSET2.LE.AND R2, R13, R137, PT ;  /* 0x000000890d027233 */ /* 0x000fe20003803000 */
[----:B------:R-:W-:-:S04]  /*e890*/  LOP3.LUT R3, R3, 0xff, RZ, 0xc0, !PT ;  /* 0x000000ff03037812 */ /* 0x000fc800078ec0ff */
[----:B------:R-:W-:Y:S02]  /*e8a0*/  LOP3.LUT R16, R2, R93, RZ, 0xc0, !PT ;  /* 0x0000005d02107212 */ /* 0x000fe400078ec0ff */
[C---:B------:R-:W-:Y:S02]  /*e8b0*/  LOP3.LUT R2, R0.reuse, 0xffff, RZ, 0xc0, !PT ;  /* 0x0000ffff00027812 */ /* 0x040fe400078ec0ff */
[----:B------:R-:W-:Y:S02]  /*e8c0*/  PRMT R9, R3, 0x5410, R4 ;  /* 0x0000541003097816 */ /* 0x000fe40000000004 */
[----:B------:R-:W-:Y:S02]  /*e8d0*/  SHF.R.U32.HI R3, RZ, 0x8, R2 ;  /* 0x00000008ff037819 */ /* 0x000fe40000011602 */
[----:B------:R-:W-:-:S04]  /*e8e0*/  LOP3.LUT R2, R0, 0xff, RZ, 0xc0, !PT ;  /* 0x000000ff00027812 */ /* 0x000fc800078ec0ff */
[----:B------:R-:W-:Y:S02]  /*e8f0*/  PRMT R12, R2, 0x5410, R3 ;  /* 0x00005410020c7816 */ /* 0x000fe40000000003 */
[--C-:B------:R-:W-:Y:S02]  /*e900*/  SHF.R.U32.HI R3, RZ, 0x10, R0.reuse ;  /* 0x00000010ff037819 */ /* 0x100fe40000011600 */
[----:B------:R-:W-:Y:S02]  /*e910*/  SHF.R.U32.HI R2, RZ, 0x18, R0 ;  /* 0x00000018ff027819 */ /* 0x000fe40000011600 */
[----:B------:R-:W-:Y:S02]  /*e920*/  LOP3.LUT R6, R5, UR8, R6, 0x96, !PT ;  /* 0x0000000805067c12 */ /* 0x000fe4000f8e9606 */
[----:B------:R-:W-:-:S04]  /*e930*/  LOP3.LUT R0, R3, 0xff, RZ, 0xc0, !PT ;  /* 0x000000ff03007812 */ /* 0x000fc800078ec0ff */
[----:B------:R-:W-:Y:S01]  /*e940*/  PRMT R10, R0, 0x5410, R2 ;  /* 0x00005410000a7816 */ /* 0x000fe20000000002 */
[----:B------:R-:W-:Y:S01]  /*e950*/  IMAD.WIDE.U32 R2, R6, -0x2daee0ad, RZ ;  /* 0xd2511f5306027825 */ /* 0x000fe200078e00ff */
[----:B------:R-:W-:-:S03]  /*e960*/  HSET2.LE.AND R4, R17, R137, PT ;  /* 0x0000008911047233 */ /* 0x000fc60003803000 */
[----:B------:R-:W-:Y:S01]  /*e970*/  IMAD.MOV.U32 R93, RZ, RZ, R91 ;  /* 0x000000ffff5d7224 */ /* 0x000fe200078e005b */
[----:B------:R-:W-:-:S04]  /*e980*/  LOP3.LUT R0, R3, UR14, R8, 0x96, !PT ;  /* 0x0000000e03007c12 */ /* 0x000fc8000f8e9608 */
[----:B------:R-:W-:Y:S02]  /*e990*/  LOP3.LUT R17, R4, R93, RZ, 0xc0, !PT ;  /* 0x0000005d04117212 */ /* 0x000fe400078ec0ff */
[----:B------:R-:W-:-:S04]  /*e9a0*/  LOP3.LUT R4, R0, 0xffff, RZ, 0xc0, !PT ;  /* 0x0000ffff00047812 */ /* 0x000fc800078ec0ff */
[----:B------:R-:W-:Y:S02]  /*e9b0*/  SHF.R.U32.HI R5, RZ, 0x8, R4 ;  /* 0x00000008ff057819 */ /* 0x000fe40000011604 */
[----:B------:R-:W-:-:S04]  /*e9c0*/  LOP3.LUT R4, R0, 0xff, RZ, 0xc0, !PT ;  /* 0x000000ff00047812 */ /* 0x000fc800078ec0ff */
[----:B------:R-:W-:Y:S02]  /*e9d0*/  PRMT R8, R4, 0x5410, R5 ;  /* 0x0000541004087816 */ /* 0x000fe40000000005 */
[--C-:B------:R-:W-:Y:S02]  /*e9e0*/  SHF.R.U32.HI R5, RZ, 0x10, R0.reuse ;  /* 0x00000010ff057819 */ /* 0x100fe40000011600 */
[----:B------:R-:W-:Y:S02]  /*e9f0*/  SHF.R.U32.HI R4, RZ, 0x18, R0 ;  /* 0x00000018ff047819 */ /* 0x000fe40000011600 */
[----:B------:R-:W-:-:S04]  /*ea00*/  LOP3.LUT R0, R5, 0xff, RZ, 0xc0, !PT ;  /* 0x000000ff05007812 */ /* 0x000fc800078ec0ff */
[----:B------:R-:W-:Y:S02]  /*ea10*/  PRMT R7, R0, 0x5410, R4 ;  /* 0x0000541000077816 */ /* 0x000fe40000000004 */
[----:B------:R-:W-:-:S04]  /*ea20*/  LOP3.LUT R0, R2, 0xffff, RZ, 0xc0, !PT ;  /* 0x0000ffff02007812 */ /* 0x000fc800078ec0ff */
[----:B------:R-:W-:Y:S02]  /*ea30*/  SHF.R.U32.HI R3, RZ, 0x8, R0 ;  /* 0x00000008ff037819 */ /* 0x000fe40000011600 */
[----:B------:R-:W-:Y:S01]  /*ea40*/  LOP3.LUT R0, R2, 0xff, RZ, 0xc0, !PT ;  /* 0x000000ff02007812 */ /* 0x000fe200078ec0ff */
[----:B------:R-:W-:-:S03]  /*ea50*/  IMAD.MOV.U32 R93, RZ, RZ, R92 ;  /* 0x000000ffff5d7224 */ /* 0x000fc600078e005c */
[----:B------:R-:W-:Y:S01]  /*ea60*/  PRMT R6, R0, 0x5410, R3 ;  /* 0x0000541000067816 */ /* 0x000fe20000000003 */
[----:B------:R-:W-:Y:S01]  /*ea70*/  HSET2.LE.AND R3, R21, R137, PT ;  /* 0x0000008915037233 */ /* 0x000fe20003803000 */
[----:B------:R-:W-:Y:S02]  /*ea80*/  IMAD.MOV.U32 R92, RZ, RZ, R25 ;  /* 0x000000ffff5c7224 */ /* 0x000fe400078e0019 */
[----:B------:R-:W-:Y:S02]  /*ea90*/  IMAD.MOV.U32 R25, RZ, RZ, R80 ;  /* 0x000000ffff197224 */ /* 0x000fe400078e0050 */
[----:B------:R-:W-:Y:S01]  /*eaa0*/  LOP3.LUT R24, R3, R93, RZ, 0xc0, !PT ;  /* 0x0000005d03187212 */ /* 0x000fe200078ec0ff */
[----:B------:R-:W-:Y:S02]  /*eab0*/  IMAD.MOV.U32 R93, RZ, RZ, R92 ;  /* 0x000000ffff5d7224 */ /* 0x000fe400078e005c */
[----:B------:R-:W-:Y:S02]  /*eac0*/  IMAD.MOV.U32 R92, RZ, RZ, R25 ;  /* 0x000000ffff5c7224 */ /* 0x000fe400078e0019 */
[----:B------:R-:W-:-:S02]  /*ead0*/  IMAD.MOV.U32 R91, RZ, RZ, R90 ;  /* 0x000000ffff5b7224 */ /* 0x000fc400078e005a */
[----:B------:R-:W-:Y:S01]  /*eae0*/  IMAD.MOV.U32 R90, RZ, RZ, R112 ;  /* 0x000000ffff5a7224 */ /* 0x000fe200078e0070 */
[----:B------:R-:W-:Y:S01]  /*eaf0*/  SHF.R.U32.HI R0, RZ, 0x10, R2 ;  /* 0x00000010ff007819 */ /* 0x000fe20000011602 */
[----:B------:R-:W-:Y:S02]  /*eb00*/  IMAD.MOV.U32 R46, RZ, RZ, R93 ;  /* 0x000000ffff2e7224 */ /* 0x000fe400078e005d */
[----:B------:R-:W-:Y:S02]  /*eb10*/  IMAD.MOV.U32 R93, RZ, RZ, R92 ;  /* 0x000000ffff5d7224 */ /* 0x000fe400078e005c */
[----:B------:R-:W-:Y:S02]  /*eb20*/  IMAD.MOV.U32 R92, RZ, RZ, R91 ;  /* 0x000000ffff5c7224 */ /* 0x000fe400078e005b */
[----:B------:R-:W-:Y:S01]  /*eb30*/  IMAD.MOV.U32 R91, RZ, RZ, R90 ;  /* 0x000000ffff5b7224 */ /* 0x000fe200078e005a */
[----:B------:R-:W-:Y:S01]  /*eb40*/  SHF.R.U32.HI R2, RZ, 0x18, R2 ;  /* 0x00000018ff027819 */ /* 0x000fe20000011602 */
[----:B------:R-:W-:Y:S01]  /*eb50*/  IMAD.MOV.U32 R90, RZ, RZ, R89 ;  /* 0x000000ffff5a7224 */ /* 0x000fe200078e0059 */
[----:B------:R-:W-:Y:S01]  /*eb60*/  LOP3.LUT R0, R0, 0xff, RZ, 0xc0, !PT ;  /* 0x000000ff00007812 */ /* 0x000fe200078ec0ff */
[----:B------:R-:W-:-:S04]  /*eb70*/  IMAD.WIDE.U32 R4, R46, -0x326172a9, RZ ;  /* 0xcd9e8d572e047825 */ /* 0x000fc800078e00ff */
[----:B------:R-:W-:Y:S02]  /*eb80*/  IMAD.MOV.U32 R89, RZ, RZ, R45 ;  /* 0x000000ffff597224 */ /* 0x000fe400078e002d */
[----:B------:R-:W-:Y:S02]  /*eb90*/  IMAD.MOV.U32 R46, RZ, RZ, R93 ;  /* 0x000000ffff2e7224 */ /* 0x000fe400078e005d */
[----:B------:R-:W-:Y:S02]  /*eba0*/  IMAD.MOV.U32 R45, RZ, RZ, R88 ;  /* 0x000000ffff2d7224 */ /* 0x000fe400078e0058 */
[----:B------:R-:W-:Y:S02]  /*ebb0*/  IMAD.MOV.U32 R93, RZ, RZ, R92 ;  /* 0x000000ffff5d7224 */ /* 0x000fe400078e005c */
[----:B------:R-:W-:Y:S02]  /*ebc0*/  IMAD.MOV.U32 R88, RZ, RZ, R87 ;  /* 0x000000ffff587224 */ /* 0x000fe400078e0057 */
[----:B------:R-:W-:Y:S01]  /*ebd0*/  IMAD.MOV.U32 R92, RZ, RZ, R91 ;  /* 0x000000ffff5c7224 */ /* 0x000fe200078e005b */
[----:B------:R-:W-:Y:S01]  /*ebe0*/  PRMT R13, R0, 0x5410, R2 ;  /* 0x00005410000d7816 */ /* 0x000fe20000000002 */
[----:B------:R-:W-:-:S02]  /*ebf0*/  IMAD.MOV.U32 R87, RZ, RZ, R86 ;  /* 0x000000ffff577224 */ /* 0x000fc400078e0056 */
[----:B------:R-:W-:Y:S01]  /*ec00*/  IMAD.MOV.U32 R91, RZ, RZ, R90 ;  /* 0x000000ffff5b7224 */ /* 0x000fe200078e005a */
[----:B------:R-:W-:Y:S01]  /*ec10*/  HSET2.LE.AND R2, R20, R137, PT ;  /* 0x0000008914027233 */ /* 0x000fe20003803000 */
        /* <DEDUP_REMOVED lines=10> */
[----:B------:R-:W-:Y:S01]  /*ecc0*/  LOP3.LUT R25, R2, R51, RZ, 0xc0, !PT ;  /* 0x0000003302197212 */ /* 0x000fe200078ec0ff */
[----:B------:R-:W-:-:S02]  /*ecd0*/  IMAD.MOV.U32 R83, RZ, RZ, R81 ;  /* 0x000000ffff537224 */ /* 0x000fc400078e0051 */
[----:B------:R-:W-:Y:S01]  /*ece0*/  IMAD.MOV.U32 R86, RZ, RZ, R30 ;  /* 0x000000ffff567224 */ /* 0x000fe200078e001e */
[----:B------:R-:W-:Y:S01]  /*ecf0*/  LOP3.LUT R2, R5, R46, RZ, 0x3c, !PT ;  /* 0x0000002e05027212 */ /* 0x000fe200078e3cff */
        /* <DEDUP_REMOVED lines=11> */
[----:B------:R-:W-:Y:S01]  /*edb0*/  IMAD.MOV.U32 R68, RZ, RZ, R71 ;  /* 0x000000ffff447224 */ /* 0x000fe200078e0047 */
[----:B------:R-:W2:Y:S01]  /*edc0*/  LDL.LU R248, [R1+0x1bc] ;  /* 0x0001bc0001f87983 */ /* 0x000ea20000300800 */
[----:B------:R-:W-:Y:S02]  /*edd0*/  IMAD.MOV.U32 R37, RZ, RZ, R83 ;  /* 0x000000ffff257224 */ /* 0x000fe400078e0053 */
[----:B------:R-:W-:Y:S02]  /*ede0*/  IMAD.MOV.U32 R71, RZ, RZ, R243 ;  /* 0x000000ffff477224 */ /* 0x000fe400078e00f3 */
[----:B------:R-:W-:Y:S01]  /*edf0*/  IMAD.MOV.U32 R83, RZ, RZ, R81 ;  /* 0x000000ffff537224 */ /* 0x000fe200078e0051 */
[----:B------:R-:W2:Y:S01]  /*ee00*/  LDL.LU R243, [R1+0x1b8] ;  /* 0x0001b80001f37983 */ /* 0x000ea20000300800 */
[----:B------:R-:W-:Y:S02]  /*ee10*/  IMAD.MOV.U32 R80, RZ, RZ, R50 ;  /* 0x000000ffff507224 */ /* 0x000fe400078e0032 */
[----:B------:R-:W-:Y:S01]  /*ee20*/  IMAD.MOV.U32 R81, RZ, RZ, R36 ;  /* 0x000000ffff517224 */ /* 0x000fe200078e0024 */
[----:B------:R1:W5:Y:S01]  /*ee30*/  LDL.LU R50, [R1+0x1b4] ;  /* 0x0001b40001327983 */ /* 0x0003620000300800 */
[----:B------:R-:W-:-:S02]  /*ee40*/  IMAD.MOV.U32 R36, RZ, RZ, R38 ;  /* 0x000000ffff247224 */ /* 0x000fc400078e0026 */
[----:B------:R-:W-:Y:S01]  /*ee50*/  IMAD.MOV.U32 R108, RZ, RZ, R94 ;  /* 0x000000ffff6c7224 */ /* 0x000fe200078e005e */
[----:B------:R1:W5:Y:S01]  /*ee60*/  LDL.LU R51, [R1+0x1b0] ;  /* 0x0001b00001337983 */ /* 0x0003620000300800 */
[----:B------:R-:W-:Y:S02]  /*ee70*/  IMAD.MOV.U32 R109, RZ, RZ, R46 ;  /* 0x000000ffff6d7224 */ /* 0x000fe400078e002e */
[----:B------:R-:W-:Y:S02]  /*ee80*/  IMAD.MOV.U32 R38, RZ, RZ, R49 ;  /* 0x000000ffff267224 */ /* 0x000fe400078e0031 */
[----:B------:R-:W-:Y:S01]  /*ee90*/  IMAD.MOV.U32 R94, RZ, RZ, R70 ;  /* 0x000000ffff5e7224 */ /* 0x000fe200078e0046 */
[----:B------:R1:W5:Y:S01]  /*eea0*/  LDL.LU R49, [R1+0x1ac] ;  /* 0x0001ac0001317983 */ /* 0x0003620000300800 */
[----:B------:R-:W-:Y:S02]  /*eeb0*/  IMAD.MOV.U32 R46, RZ, RZ, R69 ;  /* 0x000000ffff2e7224 */ /* 0x000fe400078e0045 */
[----:B------:R-:W-:-:S02]  /*eec0*/  IMAD.MOV.U32 R69, RZ, RZ, R71 ;  /* 0x000000ffff457224 */ /* 0x000fc400078e0047 */
[----:B------:R-:W-:Y:S02]  /*eed0*/  IMAD.MOV.U32 R70, RZ, RZ, R48 ;  /* 0x000000ffff467224 */ /* 0x000fe400078e0030 */
[----:B------:R1:W5:Y:S01]  /*eee0*/  LDL.LU R48, [R1+0x1a8] ;  /* 0x0001a80001307983 */ /* 0x0003620000300800 */
[----:B------:R-:W-:-:S03]  /*eef0*/  IMAD.MOV.U32 R71, RZ, RZ, R173 ;  /* 0x000000ffff477224 */ /* 0x000fc600078e00ad */
[----:B------:R-:W2:Y:S01]  /*ef00*/  LDL.LU R173, [R1+0x1a4] ;  /* 0x0001a40001ad7983 */ /* 0x000ea20000300800 */
[----:B------:R-:W-:Y:S02]  /*ef10*/  IMAD.MOV.U32 R43, RZ, RZ, R93 ;  /* 0x000000ffff2b7224 */ /* 0x000fe400078e005d */
[----:B------:R-:W-:-:S04]  /*ef20*/  IMAD.MOV.U32 R93, RZ, RZ, R89 ;  /* 0x000000ffff5d7224 */ /* 0x000fc800078e0059 */
[----:B------:R-:W-:Y:S02]  /*ef30*/  IMAD.MOV.U32 R110, RZ, RZ, R93 ;  /* 0x000000ffff6e7224 */ /* 0x000fe400078e005d */
[----:B------:R-:W-:Y:S02]  /*ef40*/  IMAD.MOV.U32 R93, RZ, RZ, R176 ;  /* 0x000000ffff5d7224 */ /* 0x000fe400078e00b0 */
[----:B------:R-:W3:Y:S01]  /*ef50*/  LDL.LU R176, [R1+0x1a0] ;  /* 0x0001a00001b07983 */ /* 0x000ee20000300800 */
[----:B------:R-:W-:Y:S01]  /*ef60*/  @!P1 HADD2 R111, -R136.H1_H1, -RZ.H0_H0 ;  /* 0xa00000ff886f9230 */ /* 0x000fe20000000d00 */
[----:B------:R-:W-:Y:S02]  /*ef70*/  IMAD.MOV.U32 R95, RZ, RZ, R92 ;  /* 0x000000ffff5f7224 */ /* 0x000fe400078e005c */
[----:B------:R-:W-:Y:S01]  /*ef80*/  IMAD.MOV.U32 R92, RZ, RZ, R45 ;  /* 0x000000ffff5c7224 */ /* 0x000fe200078e002d */
[----:B------:R-:W-:Y:S01]  /*ef90*/  @P1 PRMT R200, R136, 0x7632, R200 ;  /* 0x0000763288c81816 */ /* 0x000fe200000000c8 */
[----:B------:R-:W-:Y:S01]  /*efa0*/  IMAD.MOV.U32 R91, RZ, RZ, R88 ;  /* 0x000000ffff5b7224 */ /* 0x000fe200078e0058 */
[----:B------:R-:W-:Y:S01]  /*efb0*/  @!P1 PRMT R200, R111, 0x5410, RZ ;  /* 0x000054106fc89816 */ /* 0x000fe200000000ff */
[----:B------:R-:W-:-:S02]  /*efc0*/  IMAD.MOV.U32 R111, RZ, RZ, R92 ;  /* 0x000000ffff6f7224 */ /* 0x000fc400078e005c */
[----:B------:R-:W-:Y:S02]  /*efd0*/  IMAD.MOV.U32 R104, RZ, RZ, R91 ;  /* 0x000000ffff687224 */ /* 0x000fe400078e005b */
[----:B------:R-:W-:Y:S02]  /*efe0*/  IMAD.MOV.U32 R92, RZ, RZ, R174 ;  /* 0x000000ffff5c7224 */ /* 0x000fe400078e00ae */
[----:B------:R-:W3:Y:S01]  /*eff0*/  LDL.LU R174, [R1+0x19c] ;  /* 0x00019c0001ae7983 */ /* 0x000ee20000300800 */
[----:B------:R-:W-:-:S03]  /*f000*/  IMAD.MOV.U32 R91, RZ, RZ, R175 ;  /* 0x000000ffff5b7224 */ /* 0x000fc600078e00af */
[----:B------:R-:W4:Y:S01]  /*f010*/  LDL.LU R175, [R1+0x198] ;  /* 0x0001980001af7983 */ /* 0x000f220000300800 */
[--C-:B------:R-:W-:Y:S01]  /*f020*/  HSET2.LE.AND R0, R11, R137.reuse, PT ;  /* 0x000000890b007233 */ /* 0x100fe20003803000 */
[----:B------:R-:W-:Y:S02]  /*f030*/  IMAD.MOV.U32 R90, RZ, RZ, R87 ;  /* 0x000000ffff5a7224 */ /* 0x000fe400078e0057 */
[----:B------:R-:W-:Y:S02]  /*f040*/  IMAD.MOV.U32 R87, RZ, RZ, R84 ;  /* 0x000000ffff577224 */ /* 0x000fe400078e0054 */
[----:B------:R-:W-:Y:S01]  /*f050*/  LOP3.LUT R34, R0, R63, RZ, 0xc0, !PT ;  /* 0x0000003f00227212 */ /* 0x000fe200078ec0ff */
[----:B------:R-:W-:Y:S01]  /*f060*/  IMAD.MOV.U32 R89, RZ, RZ, R86 ;  /* 0x000000ffff597224 */ /* 0x000fe200078e0056 */
[----:B------:R-:W-:Y:S01]  /*f070*/  HSET2.LE.AND R0, R9, R137, PT ;  /* 0x0000008909007233 */ /* 0x000fe20003803000 */
[----:B------:R-:W-:Y:S02]  /*f080*/  IMAD.MOV.U32 R84, RZ, RZ, R82 ;  /* 0x000000ffff547224 */ /* 0x000fe400078e0052 */
[----:B------:R-:W-:-:S02]  /*f090*/  IMAD.MOV.U32 R86, RZ, RZ, R37 ;  /* 0x000000ffff567224 */ /* 0x000fc400078e0025 */
[----:B------:R-:W-:Y:S02]  /*f0a0*/  IMAD.MOV.U32 R82, RZ, RZ, R36 ;  /* 0x000000ffff527224 */ /* 0x000fe400078e0024 */
[----:B------:R-:W-:Y:S01]  /*f0b0*/  IMAD.WIDE.U32 R36, R2, -0x2daee0ad, RZ ;  /* 0xd2511f5302247825 */ /* 0x000fe200078e00ff */
[----:B------:R-:W-:Y:S01]  /*f0c0*/  LOP3.LUT R35, R0, R74, RZ, 0xc0, !PT ;  /* 0x0000004a00237212 */ /* 0x000fe200078ec0ff */
[----:B------:R-:W-:-:S03]  /*f0d0*/  HSET2.LE.AND R2, R12, R137, PT ;  /* 0x000000890c027233 */ /* 0x000fc60003803000 */
[----:B------:R-:W-:Y:S01]  /*f0e0*/  LOP3.LUT R0, R37, UR17, R190, 0x96, !PT ;  /* 0x0000001125007c12 */ /* 0x000fe2000f8e96be */
[----:B------:R-:W-:Y:S01]  /*f0f0*/  @!P3 HADD2 R115, -R142.H0_H0, -RZ.H0_H0 ;  /* 0xa00000ff8e73b230 */ /* 0x000fe20000000900 */
[----:B------:R-:W-:Y:S02]  /*f100*/  IMAD.MOV.U32 R45, RZ, RZ, R30 ;  /* 0x000000ffff2d7224 */ /* 0x000fe400078e001e */
[----:B------:R-:W-:Y:S02]  /*f110*/  IMAD.MOV.U32 R88, RZ, RZ, R85 ;  /* 0x000000ffff587224 */ /* 0x000fe400078e0055 */
[----:B------:R-:W-:Y:S01]  /*f120*/  IMAD.WIDE.U32 R30, R0, -0x326172a9, RZ ;  /* 0xcd9e8d57001e7825 */ /* 0x000fe200078e00ff */
[----:B------:R-:W-:Y:S01]  /*f130*/  LOP3.LUT R32, R2, R32, RZ, 0xc0, !PT ;  /* 0x0000002002207212 */ /* 0x000fe200078ec0ff */
[--C-:B------:R-:W-:Y:S02]  /*f140*/  HSET2.LE.AND R0, R10, R137.reuse, PT ;  /* 0x000000890a007233 */ /* 0x100fe40003803000 */
[----:B------:R-:W-:Y:S01]  /*f150*/  IMAD.MOV.U32 R85, RZ, RZ, R83 ;  /* 0x000000ffff557224 */ /* 0x000fe200078e0053 */
[----:B------:R-:W-:Y:S01]  /*f160*/  PRMT R138, R143, 0x5410, R142 ;  /* 0x000054108f8a7816 */ /* 0x000fe2000000008e */
[----:B------:R-:W-:Y:S01]  /*f170*/  IMAD.MOV.U32 R83, RZ, RZ, R81 ;  /* 0x000000ffff537224 */ /* 0x000fe200078e0051 */
[--C-:B------:R-:W-:Y:S01]  /*f180*/  HSET2.LE.AND R3, R8, R137.reuse, PT ;  /* 0x0000008908037233 */ /* 0x100fe20003803000 */
[----:B------:R-:W-:Y:S01]  /*f190*/  IMAD.MOV.U32 R81, RZ, RZ, R38 ;  /* 0x000000ffff517224 */ /* 0x000fe200078e0026 */
[----:B------:R-:W-:Y:S01]  /*f1a0*/  HSET2.LE.AND R2, R7, R137, PT ;  /* 0x0000008907027233 */ /* 0x000fe20003803000 */
[----:B------:R-:W-:Y:S01]  /*f1b0*/  @!P3 PRMT R142, R115, 0x5410, RZ ;  /* 0x00005410738eb816 */ /* 0x000fe200000000ff */
[----:B------:R-:W-:Y:S01]  /*f1c0*/  IMAD.MOV.U32 R115, RZ, RZ, R95 ;  /* 0x000000ffff737224 */ /* 0x000fe200078e005f */
[----:B------:R-:W-:-:S02]  /*f1d0*/  LOP3.LUT R5, R15, UR18, R4, 0x96, !PT ;  /* 0x000000120f057c12 */ /* 0x000fc4000f8e9604 */
[----:B------:R-:W-:Y:S01]  /*f1e0*/  LOP3.LUT R38, R23, UR18, R4, 0x96, !PT ;  /* 0x0000001217267c12 */ /* 0x000fe2000f8e9604 */
[----:B------:R-:W-:Y:S01]  /*f1f0*/  IMAD.MOV.U32 R95, RZ, RZ, R75 ;  /* 0x000000ffff5f7224 */ /* 0x000fe200078e004b */
[----:B------:R-:W-:Y:S01]  /*f200*/  LOP3.LUT R4, R31, UR16, R14, 0x96, !PT ;  /* 0x000000101f047c12 */ /* 0x000fe2000f8e960e */
[----:B------:R-:W-:Y:S01]  /*f210*/  IMAD.MOV.U32 R72, RZ, RZ, R93 ;  /* 0x000000ffff487224 */ /* 0x000fe200078e005d */
[----:B------:R-:W-:Y:S01]  /*f220*/  LOP3.LUT R33, R0, R252, RZ, 0xc0, !PT ;  /* 0x000000fc00217212 */ /* 0x000fe200078ec0ff */
[----:B------:R-:W-:Y:S01]  /*f230*/  IMAD.MOV.U32 R75, RZ, RZ, R100 ;  /* 0x000000ffff4b7224 */ /* 0x000fe200078e0064 */
[----:B------:R-:W-:Y:S01]  /*f240*/  LOP3.LUT R100, R3, R65, RZ, 0xc0, !PT ;  /* 0x0000004103647212 */ /* 0x000fe200078ec0ff */
[----:B------:R-:W-:Y:S01]  /*f250*/  IMAD.MOV.U32 R93, RZ, RZ, R101 ;  /* 0x000000ffff5d7224 */ /* 0x000fe200078e0065 */
[----:B------:R-:W-:Y:S01]  /*f260*/  LOP3.LUT R101, R2, R59, RZ, 0xc0, !PT ;  /* 0x0000003b02657212 */ /* 0x000fe200078ec0ff */
[----:B------:R-:W-:Y:S01]  /*f270*/  HSET2.LE.AND R0, R6, R137, PT ;  /* 0x0000008906007233 */ /* 0x000fe20003803000 */
[----:B------:R-:W-:-:S04]  /*f280*/  IMAD.WIDE.U32 R2, R5, -0x2daee0ad, RZ ;  /* 0xd2511f5305027825 */ /* 0x000fc800078e00ff */
[----:B------:R-:W-:Y:S01]  /*f290*/  IMAD.WIDE.U32 R4, R4, -0x2daee0ad, RZ ;  /* 0xd2511f5304047825 */ /* 0x000fe200078e00ff */
[----:B------:R-:W-:-:S03]  /*f2a0*/  LOP3.LUT R3, R3, UR15, R36, 0x96, !PT ;  /* 0x0000000f03037c12 */ /* 0x000fc6000f8e9624 */
[----:B------:R-:W-:Y:S02]  /*f2b0*/  IMAD.MOV.U32 R74, RZ, RZ, R91 ;  /* 0x000000ffff4a7224 */ /* 0x000fe400078e005b */
[----:B------:R-:W-:Y:S01]  /*f2c0*/  IMAD.MOV.U32 R91, RZ, RZ, R102 ;  /* 0x000000ffff5b7224 */ /* 0x000fe200078e0066 */
[----:B------:R-:W-:Y:S02]  /*f2d0*/  LOP3.LUT R102, R0, R39, RZ, 0xc0, !PT ;  /* 0x0000002700667212 */ /* 0x000fe400078ec0ff */
        /* <DEDUP_REMOVED lines=8> */
[----:B------:R-:W-:Y:S01]  /*f360*/  LOP3.LUT R2, R21, UR6, R2, 0x96, !PT ;  /* 0x0000000615027c12 */ /* 0x000fe2000f8e9602 */
[----:B------:R-:W-:Y:S02]  /*f370*/  IMAD.MOV.U32 R105, RZ, RZ, R90 ;  /* 0x000000ffff697224 */ /* 0x000fe400078e005a */
[----:B------:R-:W-:Y:S01]  /*f380*/  IMAD.WIDE.U32 R4, R3, -0x326172a9, RZ ;  /* 0xcd9e8d5703047825 */ /* 0x000fe200078e00ff */
[----:B------:R-:W-:-:S03]  /*f390*/  HSET2.LE.AND R0, R13, R137, PT ;  /* 0x000000890d007233 */ /* 0x000fc60003803000 */
[----:B------:R-:W-:Y:S02]  /*f3a0*/  IMAD.MOV.U32 R90, RZ, RZ, R84 ;  /* 0x000000ffff5a7224 */ /* 0x000fe400078e0054 */
[----:B------:R-:W-:Y:S01]  /*f3b0*/  IMAD.WIDE.U32 R2, R2, -0x326172a9, RZ ;  /* 0xcd9e8d5702027825 */ /* 0x000fe200078e00ff */
[----:B------:R-:W-:-:S03]  /*f3c0*/  LOP3.LUT R21, R5, UR8, R6, 0x96, !PT ;  /* 0x0000000805157c12 */ /* 0x000fc6000f8e9606 */
[----:B------:R-:W-:Y:S01]  /*f3d0*/  IMAD.MOV.U32 R73, RZ, RZ, R92 ;  /* 0x000000ffff497224 */ /* 0x000fe200078e005c */
[----:B------:R-:W-:Y:S01]  /*f3e0*/  SHF.R.U32.HI R5, RZ, 0x10, R2 ;  /* 0x00000010ff057819 */ /* 0x000fe20000011602 */
[----:B------:R-:W-:Y:S01]  /*f3f0*/  IMAD.MOV.U32 R92, RZ, RZ, R90 ;  /* 0x000000ffff5c7224 */ /* 0x000fe200078e005a */
[----:B------:R-:W-:Y:S01]  /*f400*/  @!P4 HADD2 R114, -R145.H0_H0, -RZ.H0_H0 ;  /* 0xa00000ff9172c230 */ /* 0x000fe20000000900 */
[----:B------:R-:W-:Y:S01]  /*f410*/  IMAD.MOV.U32 R90, RZ, RZ, R103 ;  /* 0x000000ffff5a7224 */ /* 0x000fe200078e0067 */
[----:B------:R-:W-:Y:S02]  /*f420*/  LOP3.LUT R103, R0, R42, RZ, 0xc0, !PT ;  /* 0x0000002a00677212 */ /* 0x000fe400078ec0ff */
[----:B------:R-:W-:Y:S02]  /*f430*/  LOP3.LUT R0, R3, UR13, R4, 0x96, !PT ;  /* 0x0000000d03007c12 */ /* 0x000fe4000f8e9604 */
[C---:B------:R-:W-:Y:S02]  /*f440*/  LOP3.LUT R3, R2.reuse, 0xffff, RZ, 0xc0, !PT ;  /* 0x0000ffff02037812 */ /* 0x040fe400078ec0ff */
[----:B------:R-:W-:-:S02]  /*f450*/  LOP3.LUT R6, R2, 0xff, RZ, 0xc0, !PT ;  /* 0x000000ff02067812 */ /* 0x000fc400078ec0ff */
[----:B------:R-:W-:Y:S02]  /*f460*/  SHF.R.U32.HI R4, RZ, 0x18, R2 ;  /* 0x00000018ff047819 */ /* 0x000fe40000011602 */
[----:B------:R-:W-:Y:S02]  /*f470*/  LOP3.LUT R2, R5, 0xff, RZ, 0xc0, !PT ;  /* 0x000000ff05027812 */ /* 0x000fe400078ec0ff */
[----:B------:R-:W-:Y:S02]  /*f480*/  PRMT R132, R145, 0x5410, R144 ;  /* 0x0000541091847816 */ /* 0x000fe40000000090 */
[----:B------:R-:W-:Y:S01]  /*f490*/  @!P4 PRMT R145, R114, 0x5410, RZ ;  /* 0x000054107291c816 */ /* 0x000fe200000000ff */
[----:B------:R-:W-:Y:S01]  /*f4a0*/  IMAD.MOV.U32 R114, RZ, RZ, R43 ;  /* 0x000000ffff727224 */ /* 0x000fe200078e002b */
[----:B------:R-:W-:Y:S01]  /*f4b0*/  SHF.R.U32.HI R3, RZ, 0x8, R3 ;  /* 0x00000008ff037819 */ /* 0x000fe20000011603 */
[----:B------:R-:W-:Y:S01]  /*f4c0*/  IMAD.MOV.U32 R43, RZ, RZ, R76 ;  /* 0x000000ffff2b7224 */ /* 0x000fe200078e004c */
[----:B------:R-:W-:Y:S01]  /*f4d0*/  PRMT R5, R2, 0x5410, R4 ;  /* 0x0000541002057816 */ /* 0x000fe20000000004 */
[----:B------:R-:W-:Y:S01]  /*f4e0*/  IMAD.MOV.U32 R57, RZ, RZ, R77 ;  /* 0x000000ffff397224 */ /* 0x000fe200078e004d */
[----:B------:R-:W-:Y:S01]  /*f4f0*/  LOP3.LUT R2, R0, 0xffff, RZ, 0xc0, !PT ;  /* 0x0000ffff00027812 */ /* 0x000fe200078ec0ff */
[----:B------:R-:W-:-:S02]  /*f500*/  IMAD.MOV.U32 R76, RZ, RZ, R188 ;  /* 0x000000ffff4c7224 */ /* 0x000fc400078e00bc */
[----:B------:R-:W-:Y:S01]  /*f510*/  IMAD.MOV.U32 R96, RZ, RZ, R78 ;  /* 0x000000ffff607224 */ /* 0x000fe200078e004e */
[----:B------:R1:W5:Y:S01]  /*f520*/  LDL.LU R188, [R1+0x194] ;  /* 0x0001940001bc7983 */ /* 0x0003620000300800 */
[----:B------:R-:W-:Y:S01]  /*f530*/  IMAD.MOV.U32 R77, RZ, RZ, R186 ;  /* 0x000000ffff4d7224 */ /* 0x000fe200078e00ba */
[----:B------:R-:W-:Y:S01]  /*f540*/  PRMT R6, R6, 0x5410, R3 ;  /* 0x0000541006067816 */ /* 0x000fe20000000003 */
[----:B------:R-:W-:Y:S01]  /*f550*/  IMAD.MOV.U32 R98, RZ, RZ, R79 ;  /* 0x000000ffff627224 */ /* 0x000fe200078e004f */
[----:B------:R1:W5:Y:S01]  /*f560*/  LDL.LU R186, [R1+0x190] ;  /* 0x0001900001ba7983 */ /* 0x0003620000300800 */
[----:B------:R-:W-:Y:S01]  /*f570*/  IMAD.MOV.U32 R78, RZ, RZ, R185 ;  /* 0x000000ffff4e7224 */ /* 0x000fe200078e00b9 */
[----:B------:R-:W-:Y:S01]  /*f580*/  SHF.R.U32.HI R3, RZ, 0x8, R2 ;  /* 0x00000008ff037819 */ /* 0x000fe20000011602 */
[----:B------:R-:W-:Y:S01]  /*f590*/  IMAD.MOV.U32 R107, RZ, RZ, R45 ;  /* 0x000000ffff6b7224 */ /* 0x000fe200078e002d */
[----:B------:R1:W5:Y:S01]  /*f5a0*/  LDL.LU R185, [R1+0x18c] ;  /* 0x00018c0001b97983 */ /* 0x0003620000300800 */
[----:B------:R-:W-:-:S02]  /*f5b0*/  IMAD.MOV.U32 R97, RZ, RZ, R80 ;  /* 0x000000ffff617224 */ /* 0x000fc400078e0050 */
[----:B------:R-:W-:Y:S01]  /*f5c0*/  IMAD.MOV.U32 R79, RZ, RZ, R184 ;  /* 0x000000ffff4f7224 */ /* 0x000fe200078e00b8 */
[----:B------:R-:W-:Y:S01]  /*f5d0*/  LOP3.LUT R2, R0, 0xff, RZ, 0xc0, !PT ;  /* 0x000000ff00027812 */ /* 0x000fe200078ec0ff */
[----:B------:R-:W-:Y:S01]  /*f5e0*/  IMAD.MOV.U32 R106, RZ, RZ, R89 ;  /* 0x000000ffff6a7224 */ /* 0x000fe200078e0059 */
[----:B------:R1:W5:Y:S01]  /*f5f0*/  LDL.LU R184, [R1+0x188] ;  /* 0x0001880001b87983 */ /* 0x0003620000300800 */
[----:B------:R-:W-:Y:S02]  /*f600*/  IMAD.MOV.U32 R45, RZ, RZ, R81 ;  /* 0x000000ffff2d7224 */ /* 0x000fe400078e0051 */
[----:B------:R-:W-:Y:S02]  /*f610*/  IMAD.MOV.U32 R80, RZ, RZ, R183 ;  /* 0x000000ffff507224 */ /* 0x000fe400078e00b7 */
[----:B------:R-:W-:Y:S01]  /*f620*/  IMAD.MOV.U32 R228, RZ, RZ, R88 ;  /* 0x000000ffffe47224 */ /* 0x000fe200078e0058 */
[----:B------:R1:W5:Y:S01]  /*f630*/  LDL.LU R183, [R1+0x184] ;  /* 0x0001840001b77983 */ /* 0x0003620000300800 */
[----:B------:R-:W-:-:S02]  /*f640*/  IMAD.MOV.U32 R89, RZ, RZ, R82 ;  /* 0x000000ffff597224 */ /* 0x000fc400078e0052 */
[----:B------:R-:W-:Y:S02]  /*f650*/  IMAD.MOV.U32 R81, RZ, RZ, R182 ;  /* 0x000000ffff517224 */ /* 0x000fe400078e00b6 */
[----:B------:R-:W-:Y:S01]  /*f660*/  IMAD.MOV.U32 R88, RZ, RZ, R83 ;  /* 0x000000ffff587224 */ /* 0x000fe200078e0053 */
[----:B------:R1:W5:Y:S01]  /*f670*/  LDL.LU R182, [R1+0x180] ;  /* 0x0001800001b67983 */ /* 0x0003620000300800 */
[----:B------:R-:W-:Y:S02]  /*f680*/  IMAD.MOV.U32 R82, RZ, RZ, R181 ;  /* 0x000000ffff527224 */ /* 0x000fe400078e00b5 */
        /* <DEDUP_REMOVED lines=12> */
[----:B------:R1:W5:Y:S01]  /*f750*/  LDL.LU R178, [R1+0x170] ;  /* 0x0001700001b27983 */ /* 0x0003620000300800 */
[----:B------:R-:W-:Y:S01]  /*f760*/  IMAD.MOV.U32 R87, RZ, RZ, R172 ;  /* 0x000000ffff577224 */ /* 0x000fe200078e00ac */
[----:B------:R-:W-:Y:S02]  /*f770*/  SHF.R.U32.HI R2, RZ, 0x18, R0 ;  /* 0x00000018ff027819 */ /* 0x000fe40000011600 */
[----:B------:R1:W5:Y:S01]  /*f780*/  LDL.LU R177, [R1+0x16c] ;  /* 0x00016c0001b17983 */ /* 0x0003620000300800 */
[----:B------:R-:W-:-:S03]  /*f790*/  LOP3.LUT R0, R3, 0xff, RZ, 0xc0, !PT ;  /* 0x000000ff03007812 */ /* 0x000fc600078ec0ff */
[----:B------:R1:W5:Y:S01]  /*f7a0*/  LDL.LU R172, [R1+0x168] ;  /* 0x0001680001ac7983 */ /* 0x0003620000300800 */
[----:B------:R-:W-:Y:S01]  /*f7b0*/  PRMT R12, R0, 0x5410, R2 ;  /* 0x00005410000c7816 */ /* 0x000fe20000000002 */
[--C-:B------:R-:W-:Y:S02]  /*f7c0*/  HSET2.LE.AND R0, R6, R137.reuse, PT ;  /* 0x0000008906007233 */ /* 0x100fe40003803000 */
[--C-:B------:R-:W-:Y:S02]  /*f7d0*/  HSET2.LE.AND R2, R5, R137.reuse, PT ;  /* 0x0000008905027233 */ /* 0x100fe40003803000 */
[--C-:B------:R-:W-:Y:S01]  /*f7e0*/  HSET2.LE.AND R3, R4, R137.reuse, PT ;  /* 0x0000008904037233 */ /* 0x100fe20003803000 */
[----:B------:R-:W-:Y:S01]  /*f7f0*/  LOP3.LUT R6, R0, R41, RZ, 0xc0, !PT ;  /* 0x0000002900067212 */ /* 0x000fe200078ec0ff */
[----:B------:R-:W-:Y:S01]  /*f800*/  HSET2.LE.AND R0, R12, R137, PT ;  /* 0x000000890c007233 */ /* 0x000fe20003803000 */
[----:B------:R-:W-:Y:S02]  /*f810*/  LOP3.LUT R7, R2, R40, RZ, 0xc0, !PT ;  /* 0x0000002802077212 */ /* 0x000fe400078ec0ff */
[----:B------:R-:W-:-:S02]  /*f820*/  LOP3.LUT R4, R3, R56, RZ, 0xc0, !PT ;  /* 0x0000003803047212 */ /* 0x000fc400078ec0ff */
[----:B------:R-:W-:Y:S01]  /*f830*/  LOP3.LUT R5, R0, R47, RZ, 0xc0, !PT ;  /* 0x0000002f00057212 */ /* 0x000fe200078ec0ff */
        /* <DEDUP_REMOVED lines=11> */
[----:B------:R-:W-:Y:S01]  /*f8f0*/  IMAD.MOV.U32 R59, RZ, RZ, R88 ;  /* 0x000000ffff3b7224 */ /* 0x000fe200078e0058 */
[----:B--2---:R-:W2:Y:S04]  /*f900*/  LDSM.16.MT88.4 R8, [R173+0x6000] ;  /* 0x00600000ad08783b */ /* 0x004ea80000004200 */
[----:B---3--:R-:W-:Y:S01]  /*f910*/  LDSM.16.MT88.4 R12, [R174+0x6000] ;  /* 0x00600000ae0c783b */ /* 0x008fe20000004200 */
[-C--:B--2---:R-:W-:Y:S08]  /*f920*/  HMMA.16816.F32 R96, R16, R8.reuse, R84 ;  /* 0x000000081060723c */ /* 0x084ff00000001854 */
[C---:B------:R-:W-:Y:S08]  /*f930*/  HMMA.16816.F32 R92, R4.reuse, R8, R124 ;  /* 0x00000008045c723c */ /* 0x040ff0000000187c */
[-C--:B------:R-:W-:Y:S08]  /*f940*/  HMMA.16816.F32 R88, R4, R10.reuse, R128 ;  /* 0x0000000a0458723c */ /* 0x080ff00000001880 */
[----:B------:R-:W-:Y:S01]  /*f950*/  HMMA.16816.F32 R84, R16, R10, R80 ;  /* 0x0000000a1054723c */ /* 0x000fe20000001850 */
[----:B------:R-:W2:Y:S01]  /*f960*/  LDSM.16.MT88.4 R8, [R176+0x6000] ;  /* 0x00600000b008783b */ /* 0x000ea20000004200 */
[----:B------:R-:W-:-:S02]  /*f970*/  IMAD.MOV.U32 R67, RZ, RZ, R57 ;  /* 0x000000ffff437224 */ /* 0x000fc400078e0039 */
[----:B------:R-:W-:-:S04]  /*f980*/  IMAD.MOV.U32 R63, RZ, RZ, R46 ;  /* 0x000000ffff3f7224 */ /* 0x000fc800078e002e */
[-C--:B--2---:R-:W-:Y:S08]  /*f990*/  HMMA.16816.F32 R80, R16, R8.reuse, R76 ;  /* 0x000000081050723c */ /* 0x084ff0000000184c */
[C---:B------:R-:W-:Y:S08]  /*f9a0*/  HMMA.16816.F32 R76, R4.reuse, R8, R244 ;  /* 0x00000008044c723c */ /* 0x040ff000000018f4 */
[-C--:B------:R-:W-:Y:S08]  /*f9b0*/  HMMA.16816.F32 R72, R4, R10.reuse, R72 ;  /* 0x0000000a0448723c */ /* 0x080ff00000001848 */
[----:B------:R-:W-:Y:S01]  /*f9c0*/  HMMA.16816.F32 R68, R16, R10, R68 ;  /* 0x0000000a1044723c */ /* 0x000fe20000001844 */
[----:B----4-:R-:W2:Y:S01]  /*f9d0*/  LDSM.16.MT88.4 R8, [R175+0x6000] ;  /* 0x00600000af08783b */ /* 0x010ea20000004200 */
[----:B------:R-:W-:-:S02]  /*f9e0*/  IMAD.MOV.U32 R57, RZ, RZ, R45 ;  /* 0x000000ffff397224 */ /* 0x000fc400078e002d */
[----:B------:R-:W-:-:S04]  /*f9f0*/  IMAD.WIDE.U32 R2, R21, -0x2daee0ad, RZ ;  /* 0xd2511f5315027825 */ /* 0x000fc800078e00ff */
[----:B------:R-:W-:Y:S01]  /*fa00*/  HMMA.16816.F32 R60, R4, R12, R60 ;  /* 0x0000000c043c723c */ /* 0x000fe2000000183c */
[----:B------:R-:W-:Y:S02]  /*fa10*/  LOP3.LUT R0, R3, UR14, R20, 0x96, !PT ;  /* 0x0000000e03007c12 */ /* 0x000fe4000f8e9614 */
[----:B------:R-:W-:-:S05]  /*fa20*/  LOP3.LUT R3, R2, 0xffff, RZ, 0xc0, !PT ;  /* 0x0000ffff02037812 */ /* 0x000fca00078ec0ff */
[C---:B------:R-:W-:Y:S01]  /*fa30*/  HMMA.16816.F32 R56, R4.reuse, R14, R56 ;  /* 0x0000000e0438723c */ /* 0x040fe20000001838 */
[----:B------:R-:W-:Y:S02]  /*fa40*/  SHF.R.U32.HI R3, RZ, 0x8, R3 ;  /* 0x00000008ff037819 */ /* 0x000fe40000011603 */
[----:B------:R-:W-:Y:S02]  /*fa50*/  LOP3.LUT R31, R31, UR16, R22, 0x96, !PT ;  /* 0x000000101f1f7c12 */ /* 0x000fe4000f8e9616 */
[----:B------:R-:W-:Y:S03]  /*fa60*/  LDSM.16.MT88.4 R20, [R175+0x6800] ;  /* 0x00680000af14783b */ /* 0x000fe60000004200 */
[C---:B--2---:R-:W-:Y:S08]  /*fa70*/  HMMA.16816.F32 R44, R4.reuse, R8, R40 ;  /* 0x00000008042c723c */ /* 0x044ff00000001828 */
[----:B------:R-:W-:Y:S07]  /*fa80*/  HMMA.16816.F32 R40, R4, R10, R64 ;  /* 0x0000000a0428723c */ /* 0x000fee0000001840 */
[----:B------:R-:W-:-:S02]  /*fa90*/  SHF.R.U32.HI R5, RZ, 0x10, R2 ;  /* 0x00000010ff057819 */ /* 0x000fc40000011602 */
[----:B------:R-:W-:Y:S02]  /*faa0*/  LOP3.LUT R6, R2, 0xff, RZ, 0xc0, !PT ;  /* 0x000000ff02067812 */ /* 0x000fe400078ec0ff */
[----:B------:R-:W-:Y:S02]  /*fab0*/  SHF.R.U32.HI R4, RZ, 0x18, R2 ;  /* 0x00000018ff047819 */ /* 0x000fe40000011602 */
[----:B------:R-:W-:Y:S01]  /*fac0*/  LOP3.LUT R2, R5, 0xff, RZ, 0xc0, !PT ;  /* 0x000000ff05027812 */ /* 0x000fe200078ec0ff */
[----:B------:R-:W-:Y:S01]  /*fad0*/  HMMA.16816.F32 R108, R16, R8, R108 ;  /* 0x00000008106c723c */ /* 0x000fe2000000186c */
[----:B------:R-:W-:Y:S02]  /*fae0*/  PRMT R7, R6, 0x5410, R3 ;  /* 0x0000541006077816 */ /* 0x000fe40000000003 */
[----:B------:R-:W-:-:S04]  /*faf0*/  SHF.R.U32.HI R3, RZ, 0x10, R0 ;  /* 0x00000010ff037819 */ /* 0x000fc80000011600 */
[----:B------:R-:W-:Y:S02]  /*fb00*/  PRMT R8, R2, 0x5410, R4 ;  /* 0x0000541002087816 */ /* 0x000fe40000000004 */
[C---:B------:R-:W-:Y:S02]  /*fb10*/  LOP3.LUT R2, R0.reuse, 0xffff, RZ, 0xc0, !PT ;  /* 0x0000ffff00027812 */ /* 0x040fe400078ec0ff */
[----:B------:R-:W-:Y:S02]  /*fb20*/  LOP3.LUT R6, R0, 0xff, RZ, 0xc0, !PT ;  /* 0x000000ff00067812 */ /* 0x000fe400078ec0ff */
[----:B------:R-:W-:Y:S01]  /*fb30*/  SHF.R.U32.HI R5, RZ, 0x18, R0 ;  /* 0x00000018ff057819 */ /* 0x000fe20000011600 */
[----:B------:R-:W-:Y:S01]  /*fb40*/  HSET2.LE.AND R0, R7, R137, PT ;  /* 0x0000008907007233 */ /* 0x000fe20003803000 */
[----:B------:R-:W-:Y:S01]  /*fb50*/  SHF.R.U32.HI R4, RZ, 0x8, R2 ;  /* 0x00000008ff047819 */ /* 0x000fe20000011602 */
[----:B------:R-:W-:Y:S03]  /*fb60*/  HMMA.16816.F32 R64, R16, R12, R228 ;  /* 0x0000000c1040723c */ /* 0x000fe600000018e4 */
[----:B------:R-:W-:-:S02]  /*fb70*/  PRMT R4, R6, 0x5410, R4 ;  /* 0x0000541006047816 */ /* 0x000fc40000000004 */
[----:B------:R-:W-:Y:S01]  /*fb80*/  LOP3.LUT R6, R0, R117, RZ, 0xc0, !PT ;  /* 0x0000007500067212 */ /* 0x000fe200078ec0ff */
[----:B------:R-:W-:Y:S02]  /*fb90*/  HSET2.LE.AND R0, R8, R137, PT ;  /* 0x0000008908007233 */ /* 0x000fe40003803000 */
[C---:B------:R-:W-:Y:S01]  /*fba0*/  HMMA.16816.F32 R104, R16.reuse, R14, R104 ;  /* 0x0000000e1068723c */ /* 0x040fe20000001868 */
[----:B------:R-:W2:Y:S07]  /*fbb0*/  LDSM.16.MT88.4 R12, [R173+0x6800] ;  /* 0x00680000ad0c783b */ /* 0x000eae0000004200 */
[----:B------:R-:W-:Y:S01]  /*fbc0*/  HMMA.16816.F32 R112, R16, R10, R112 ;  /* 0x0000000a1070723c */ /* 0x000fe20000001870 */
[----:B------:R-:W3:Y:S04]  /*fbd0*/  LDSM.16.MT88.4 R8, [R176+0x6800] ;  /* 0x00680000b008783b */ /* 0x000ee80000004200 */
[----:B------:R-:W4:Y:S01]  /*fbe0*/  LDSM.16.MT88.4 R16, [R174+0x6800] ;  /* 0x00680000ae10783b */ /* 0x000f220000004200 */
[----:B------:R-:W-:-:S04]  /*fbf0*/  LOP3.LUT R2, R3, 0xff, RZ, 0xc0, !PT ;  /* 0x000000ff03027812 */ /* 0x000fc800078ec0ff */
[----:B------:R-:W-:Y:S01]  /*fc00*/  PRMT R3, R2, 0x5410, R5 ;  /* 0x0000541002037816 */ /* 0x000fe20000000005 */
[----:B------:R-:W-:-:S04]  /*fc10*/  HSET2.LE.AND R2, R4, R137, PT ;  /* 0x0000008904027233 */ /* 0x000fc80003803000 */
[----:B------:R-:W-:Y:S01]  /*fc20*/  HSET2.LE.AND R3, R3, R137, PT ;  /* 0x0000008903037233 */ /* 0x000fe20003803000 */
[----:B------:R-:W-:Y:S02]  /*fc30*/  LOP3.LUT R7, R0, R116, RZ, 0xc0, !PT ;  /* 0x0000007400077212 */ /* 0x000fe400078ec0ff */
[----:B------:R-:W-:Y:S02]  /*fc40*/  LOP3.LUT R4, R2, R119, RZ, 0xc0, !PT ;  /* 0x0000007702047212 */ /* 0x000fe400078ec0ff */
[----:B------:R-:W-:Y:S01]  /*fc50*/  LOP3.LUT R5, R3, R118, RZ, 0xc0, !PT ;  /* 0x0000007603057212 */ /* 0x000fe200078ec0ff */
[----:B------:R-:W-:Y:S02]  /*fc60*/  @!P5 HADD2 R121, -R144.H0_H0, -RZ.H0_H0 ;  /* 0xa00000ff9079d230 */ /* 0x000fe40000000900 */
[----:B------:R-:W-:Y:S01]  /*fc70*/  @!P2 HADD2 R120, -R143.H0_H0, -RZ.H0_H0 ;  /* 0xa00000ff8f78a230 */ /* 0x000fe20000000900 */
[----:B------:R-:W-:Y:S02]  /*fc80*/  IMAD.MOV.U32 R227, RZ, RZ, R123 ;  /* 0x000000ffffe37224 */ /* 0x000fe400078e007b */
[----:B------:R-:W-:Y:S01]  /*fc90*/  @!P5 PRMT R144, R121, 0x5410, RZ ;  /* 0x000054107990d816 */ /* 0x000fe200000000ff */
[----:B------:R-:W-:Y:S01]  /*fca0*/  IMAD.MOV.U32 R230, RZ, RZ, R122 ;  /* 0x000000ffffe67224 */ /* 0x000fe200078e007a */
[----:B------:R-:W-:Y:S01]  /*fcb0*/  @!P2 PRMT R143, R120, 0x5410, RZ ;  /* 0x00005410788fa816 */ /* 0x000fe200000000ff */
[----:B------:R-:W-:Y:S01]  /*fcc0*/  IMAD.WIDE.U32 R2, R31, -0x2daee0ad, RZ ;  /* 0xd2511f531f027825 */ /* 0x000fe200078e00ff */
[C---:B--2---:R-:W-:Y:S08]  /*fcd0*/  HMMA.16816.F32 R128, R4.reuse, R12, R92 ;  /* 0x0000000c0480723c */ /* 0x044ff0000000185c */
[C---:B------:R-:W-:Y:S08]  /*fce0*/  HMMA.16816.F32 R124, R4.reuse, R14, R88 ;  /* 0x0000000e047c723c */ /* 0x040ff00000001858 */
[C---:B---3--:R-:W-:Y:S08]  /*fcf0*/  HMMA.16816.F32 R120, R4.reuse, R8, R76 ;  /* 0x000000080478723c */ /* 0x048ff0000000184c */
[C---:B------:R-:W-:Y:S08]  /*fd00*/  HMMA.16816.F32 R92, R4.reuse, R10, R72 ;  /* 0x0000000a045c723c */ /* 0x040ff00000001848 */
[C---:B----4-:R-:W-:Y:S08]  /*fd10*/  HMMA.16816.F32 R88, R4.reuse, R16, R60 ;  /* 0x000000100458723c */ /* 0x050ff0000000183c */
[C---:B------:R-:W-:Y:S08]  /*fd20*/  HMMA.16816.F32 R116, R4.reuse, R18, R56 ;  /* 0x000000120474723c */ /* 0x040ff00000001838 */
[C---:B------:R-:W-:Y:S08]  /*fd30*/  HMMA.16816.F32 R76, R4.reuse, R20, R44 ;  /* 0x00000014044c723c */ /* 0x040ff0000000182c */
[----:B------:R-:W-:Y:S07]  /*fd40*/  HMMA.16816.F32 R72, R4, R22, R40 ;  /* 0x000000160448723c */ /* 0x000fee0000001828 */
[----:B------:R-:W-:-:S05]  /*fd50*/  IMAD.WIDE.U32 R4, R38, -0x2daee0ad, RZ ;  /* 0xd2511f5326047825 */ /* 0x000fca00078e00ff */
[----:B------:R-:W-:Y:S02]  /*fd60*/  LOP3.LUT R0, R5, UR15, R36, 0x96, !PT ;  /* 0x0000000f05007c12 */ /* 0x000fe4000f8e9624 */
[----:B------:R-:W-:-:S03]  /*fd70*/  LOP3.LUT R3, R3, UR11, R4, 0x96, !PT ;  /* 0x0000000b03037c12 */ /* 0x000fc6000f8e9604 */
        /* <DEDUP_REMOVED lines=10> */
[C---:B------:R-:W-:Y:S04]  /*fe20*/  HMMA.16816.F32 R80, R24.reuse, R8, R80 ;  /* 0x000000081850723c */ /* 0x040fe80000001850 */
[----:B------:R-:W-:Y:S02]  /*fe30*/  LOP3.LUT R0, R3, UR13, R38, 0x96, !PT ;  /* 0x0000000d03007c12 */ /* 0x000fe4000f8e9626 */
[----:B------:R-:W-:Y:S02]  /*fe40*/  LOP3.LUT R3, R2, 0xffff, RZ, 0xc0, !PT ;  /* 0x0000ffff02037812 */ /* 0x000fe400078ec0ff */
[----:B------:R-:W-:Y:S01]  /*fe50*/  HMMA.16816.F32 R68, R24, R10, R68 ;  /* 0x0000000a1844723c */ /* 0x000fe20000001844 */
[----:B------:R-:W-:Y:S01]  /*fe60*/  LDSM.16.MT88.4 R8, [R174+0x7000] ;  /* 0x00700000ae08783b */ /* 0x000fe20000004200 */
[----:B------:R-:W-:-:S06]  /*fe70*/  LOP3.LUT R4, R0, 0xffff, RZ, 0xc0, !PT ;  /* 0x0000ffff00047812 */ /* 0x000fcc00078ec0ff */
[----:B------:R-:W-:Y:S01]  /*fe80*/  HMMA.16816.F32 R64, R24, R16, R64 ;  /* 0x000000101840723c */ /* 0x000fe20000001840 */
[----:B------:R-:W-:-:S07]  /*fe90*/  SHF.R.U32.HI R5, RZ, 0x8, R3 ;  /* 0x00000008ff057819 */ /* 0x000fce0000011603 */
[----:B------:R-:W-:Y:S01]  /*fea0*/  HMMA.16816.F32 R56, R24, R18, R104 ;  /* 0x000000121838723c */ /* 0x000fe20000001868 */
[----:B------:R-:W-:Y:S01]  /*feb0*/  LDSM.16.MT88.4 R16, [R173+0x7000] ;  /* 0x00700000ad10783b */ /* 0x000fe20000004200 */
[----:B------:R-:W-:-:S06]  /*fec0*/  LOP3.LUT R6, R0, 0xff, RZ, 0xc0, !PT ;  /* 0x000000ff00067812 */ /* 0x000fcc00078ec0ff */
[----:B------:R-:W-:Y:S01]  /*fed0*/  HMMA.16816.F32 R60, R24, R12, R96 ;  /* 0x0000000c183c723c */ /* 0x000fe20000001860 */
[----:B------:R-:W-:-:S07]  /*fee0*/  SHF.R.U32.HI R3, RZ, 0x8, R4 ;  /* 0x00000008ff037819 */ /* 0x000fce0000011604 */
[C---:B------:R-:W-:Y:S01]  /*fef0*/  HMMA.16816.F32 R84, R24.reuse, R14, R84 ;  /* 0x0000000e1854723c */ /* 0x040fe20000001854 */
[----:B------:R-:W2:Y:S07]  /*ff00*/  LDSM.16.MT88.4 R12, [R176+0x7000] ;  /* 0x00700000b00c783b */ /* 0x000eae0000004200 */
[----:B------:R-:W-:Y:S01]  /*ff10*/  HMMA.16816.F32 R44, R24, R20, R108 ;  /* 0x00000014182c723c */ /* 0x000fe2000000186c */
[----:B------:R-:W-:-:S07]  /*ff20*/  LOP3.LUT R7, R2, 0xff, RZ, 0xc0, !PT ;  /* 0x000000ff02077812 */ /* 0x000fce00078ec0ff */
[----:B------:R-:W-:Y:S01]  /*ff30*/  HMMA.16816.F32 R40, R24, R22, R112 ;  /* 0x000000161828723c */ /* 0x000fe20000001870 */
[----:B------:R-:W3:Y:S01]  /*ff40*/  LDSM.16.MT88.4 R20, [R175+0x7000] ;  /* 0x00700000af14783b */ /* 0x000ee20000004200 */
[----:B------:R-:W-:Y:S02]  /*ff50*/  SHF.R.U32.HI R4, RZ, 0x10, R2 ;  /* 0x00000010ff047819 */ /* 0x000fe40000011602 */
[----:B------:R-:W-:-:S03]  /*ff60*/  PRMT R3, R6, 0x5410, R3 ;  /* 0x0000541006037816 */ /* 0x000fc60000000003 */
[----:B------:R-:W-:Y:S02]  /*ff70*/  SHF.R.U32.HI R24, RZ, 0x18, R2 ;  /* 0x00000018ff187819 */ /* 0x000fe40000011602 */
[--C-:B------:R-:W-:Y:S02]  /*ff80*/  SHF.R.U32.HI R2, RZ, 0x10, R0.reuse ;  /* 0x00000010ff027819 */ /* 0x100fe40000011600 */
[----:B------:R-:W-:Y:S02]  /*ff90*/  PRMT R7, R7, 0x5410, R5 ;  /* 0x0000541007077816 */ /* 0x000fe40000000005 */
[----:B------:R-:W-:Y:S02]  /*ffa0*/  SHF.R.U32.HI R5, RZ, 0x18, R0 ;  /* 0x00000018ff057819 */ /* 0x000fe40000011600 */
[----:B------:R-:W-:Y:S01]  /*ffb0*/  LOP3.LUT R2, R2, 0xff, RZ, 0xc0, !PT ;  /* 0x000000ff02027812 */ /* 0x000fe200078ec0ff */
[----:B------:R-:W-:Y:S01]  /*ffc0*/  HSET2.LE.AND R0, R3, R137, PT ;  /* 0x0000008903007233 */ /* 0x000fe20003803000 */
[----:B------:R-:W-:-:S02]  /*ffd0*/  LOP3.LUT R4, R4, 0xff, RZ, 0xc0, !PT ;  /* 0x000000ff04047812 */ /* 0x000fc400078ec0ff */
[----:B------:R-:W-:Y:S02]  /*ffe0*/  PRMT R2, R2, 0x5410, R5 ;  /* 0x0000541002027816 */ /* 0x000fe40000000005 */
[----:B------:R-:W-:Y:S02]  /*fff0*/  PRMT R3, R4, 0x5410, R24 ;  /* 0x0000541004037816 */ /* 0x000fe40000000018 */
[----:B------:R-:W-:Y:S01]  /*10000*/  LOP3.LUT R4, R0, R135, RZ, 0xc0, !PT ;  /* 0x0000008700047212 */ /* 0x000fe200078ec0ff */
[--C-:B------:R-:W-:Y:S02]  /*10010*/  HSET2.LE.AND R0, R2, R137.reuse, PT ;  /* 0x0000008902007233 */ /* 0x100fe40003803000 */
[--C-:B------:R-:W-:Y:S02]  /*10020*/  HSET2.LE.AND R2, R7, R137.reuse, PT ;  /* 0x0000008907027233 */ /* 0x100fe40003803000 */
[----:B------:R-:W-:-:S03]  /*10030*/  HSET2.LE.AND R3, R3, R137, PT ;  /* 0x0000008903037233 */ /* 0x000fc60003803000 */
[----:B------:R-:W-:Y:S02]  /*10040*/  LOP3.LUT R6, R2, R134, RZ, 0xc0, !PT ;  /* 0x0000008602067212 */ /* 0x000fe400078ec0ff */
[----:B------:R-:W-:Y:S02]  /*10050*/  LOP3.LUT R2, R39, UR8, R36, 0x96, !PT ;  /* 0x0000000827027c12 */ /* 0x000fe4000f8e9624 */
[----:B------:R-:W-:Y:S02]  /*10060*/  LOP3.LUT R7, R3, R133, RZ, 0xc0, !PT ;  /* 0x0000008503077212 */ /* 0x000fe400078ec0ff */
[----:B------:R-:W-:Y:S01]  /*10070*/  LOP3.LUT R5, R0, R132, RZ, 0xc0, !PT ;  /* 0x0000008400057212 */ /* 0x000fe200078ec0ff */
[----:B------:R-:W-:Y:S01]  /*10080*/  IMAD.WIDE.U32 R2, R2, -0x2daee0ad, RZ ;  /* 0xd2511f5302027825 */ /* 0x000fe200078e00ff */
[----:B--2---:R-:W-:Y:S01]  /*10090*/  HMMA.16816.F32 R68, R32, R14, R68 ;  /* 0x0000000e2044723c */ /* 0x004fe20000001844 */
[----:B------:R-:W2:Y:S03]  /*100a0*/  LDSM.16.MT88.4 R132, [R173+0x7800] ;  /* 0x00780000ad84783b */ /* 0x000ea60000004200 */
[----:B------:R-:W-:Y:S01]  /*100b0*/  LOP3.LUT R0, R2, 0xffff, RZ, 0xc0, !PT ;  /* 0x0000ffff02007812 */ /* 0x000fe200078ec0ff */
[----:B------:R-:W-:Y:S03]  /*100c0*/  STG.E.U16 [R52.64+-0x70], R162 ;  /* 0xffff90a234007986 */ /* 0x000fe6000c101522 */
[C---:B------:R-:W-:Y:S01]  /*100d0*/  HMMA.16816.F32 R108, R4.reuse, R16, R128 ;  /* 0x00000010046c723c */ /* 0x040fe20000001880 */
[----:B------:R-:W-:Y:S04]  /*100e0*/  STG.E.U16 [R52.64+-0x6e], R163 ;  /* 0xffff92a334007986 */ /* 0x000fe8000c101522 */
[----:B------:R-:W-:Y:S03]  /*100f0*/  STG.E.U16 [R140.64+-0x60], R212 ;  /* 0xffffa0d48c007986 */ /* 0x000fe6000c101522 */
[C---:B------:R-:W-:Y:S01]  /*10100*/  HMMA.16816.F32 R104, R4.reuse, R18, R124 ;  /* 0x000000120468723c */ /* 0x040fe2000000187c */
[----:B------:R-:W4:Y:S04]  /*10110*/  LDSM.16.MT88.4 R124, [R176+0x7800] ;  /* 0x00780000b07c783b */ /* 0x000f280000004200 */
[----:B------:R-:W-:Y:S03]  /*10120*/  STG.E.U16 [R140.64+-0x5e], R211 ;  /* 0xffffa2d38c007986 */ /* 0x000fe6000c101522 */
[C---:B------:R-:W-:Y:S01]  /*10130*/  HMMA.16816.F32 R112, R4.reuse, R10, R116 ;  /* 0x0000000a0470723c */ /* 0x040fe20000001874 */
[----:B------:R-:W1:Y:S04]  /*10140*/  LDSM.16.MT88.4 R116, [R174+0x7800] ;  /* 0x00780000ae74783b */ /* 0x000e680000004200 */
[----:B------:R-:W-:Y:S03]  /*10150*/  STG.E.U16 [R54.64+-0x60], R207 ;  /* 0xffffa0cf36007986 */ /* 0x000fe6000c101522 */
[C---:B------:R-:W-:Y:S01]  /*10160*/  HMMA.16816.F32 R96, R4.reuse, R12, R120 ;  /* 0x0000000c0460723c */ /* 0x040fe20000001878 */
[----:B------:R-:W-:Y:S07]  /*10170*/  STG.E.U16 [R54.64+-0x5e], R208 ;  /* 0xffffa2d036007986 */ /* 0x000fee000c101522 */
[C---:B------:R-:W-:Y:S01]  /*10180*/  HMMA.16816.F32 R92, R4.reuse, R14, R92 ;  /* 0x0000000e045c723c */ /* 0x040fe2000000185c */
[----:B------:R-:W-:Y:S07]  /*10190*/  STG.E.U16 [R28.64+-0x60], R165 ;  /* 0xffffa0a51c007986 */ /* 0x000fee000c101522 */
[C---:B------:R-:W-:Y:S01]  /*101a0*/  HMMA.16816.F32 R88, R4.reuse, R8, R88 ;  /* 0x000000080458723c */ /* 0x040fe20000001858 */
[----:B------:R-:W-:Y:S07]  /*101b0*/  STG.E.U16 [R28.64+-0x5e], R164 ;  /* 0xffffa2a41c007986 */ /* 0x000fee000c101522 */
[C---:B---3--:R-:W-:Y:S01]  /*101c0*/  HMMA.16816.F32 R24, R4.reuse, R20, R76 ;  /* 0x000000140418723c */ /* 0x048fe2000000184c */
[----:B------:R-:W-:Y:S07]  /*101d0*/  STG.E.U16 [R52.64+-0x60], R160 ;  /* 0xffffa0a034007986 */ /* 0x000fee000c101522 */
[----:B------:R-:W-:Y:S01]  /*101e0*/  HMMA.16816.F32 R72, R4, R22, R72 ;  /* 0x000000160448723c */ /* 0x000fe20000001848 */
[----:B------:R-:W-:Y:S06]  /*101f0*/  STG.E.U16 [R52.64+-0x5e], R161 ;  /* 0xffffa2a134007986 */ /* 0x000fec000c101522 */
[----:B------:R-:W-:Y:S01]  /*10200*/  SHF.R.U32.HI R4, RZ, 0x8, R0 ;  /* 0x00000008ff047819 */ /* 0x000fe20000011600 */
[----:B------:R-:W-:Y:S01]  /*10210*/  HMMA.16816.F32 R128, R32, R12, R80 ;  /* 0x0000000c2080723c */ /* 0x000fe20000001850 */
[----:B------:R-:W3:Y:S01]  /*10220*/  LDSM.16.MT88.4 R12, [R175+0x7800] ;  /* 0x00780000af0c783b */ /* 0x000ee20000004200 */
[----:B------:R-:W-:-:S02]  /*10230*/  LOP3.LUT R0, R3, UR14, R30, 0x96, !PT ;  /* 0x0000000e03007c12 */ /* 0x000fc4000f8e961e */
[----:B------:R-:W-:Y:S01]  /*10240*/  LOP3.LUT R5, R2, 0xff, RZ, 0xc0, !PT ;  /* 0x000000ff02057812 */ /* 0x000fe200078ec0ff */
[----:B------:R-:W-:Y:S01]  /*10250*/  STG.E.U16 [R140.64+-0x50], R206 ;  /* 0xffffb0ce8c007986 */ /* 0x000fe2000c101522 */
[----:B------:R-:W-:Y:S02]  /*10260*/  SHF.R.U32.HI R7, RZ, 0x10, R2 ;  /* 0x00000010ff077819 */ /* 0x000fe40000011602 */
[----:B------:R-:W-:Y:S01]  /*10270*/  HMMA.16816.F32 R64, R32, R8, R64 ;  /* 0x000000082040723c */ /* 0x000fe20000001840 */
[----:B------:R-:W-:Y:S01]  /*10280*/  STG.E.U16 [R140.64+-0x4e], R205 ;  /* 0xffffb2cd8c007986 */ /* 0x000fe2000c101522 */
[----:B------:R-:W-:-:S03]  /*10290*/  LOP3.LUT R6, R0, 0xff, RZ, 0xc0, !PT ;  /* 0x000000ff00067812 */ /* 0x000fc600078ec0ff */
[----:B------:R1:W-:Y:S02]  /*102a0*/  STG.E.U16 [R54.64+-0x50], R203 ;  /* 0xffffb0cb36007986 */ /* 0x0003e4000c101522 */
[----:B------:R-:W-:Y:S02]  /*102b0*/  SHF.R.U32.HI R8, RZ, 0x18, R2 ;  /* 0x00000018ff087819 */ /* 0x000fe40000011602 */
[----:B------:R-:W-:Y:S01]  /*102c0*/  LOP3.LUT R2, R0, 0xffff, RZ, 0xc0, !PT ;  /* 0x0000ffff00027812 */ /* 0x000fe200078ec0ff */
[----:B------:R-:W-:Y:S01]  /*102d0*/  STG.E.U16 [R54.64+-0x4e], R204 ;  /* 0xffffb2cc36007986 */ /* 0x000fe2000c101522 */
[----:B------:R-:W-:Y:S02]  /*102e0*/  PRMT R9, R5, 0x5410, R4 ;  /* 0x0000541005097816 */ /* 0x000fe40000000004 */
[--C-:B------:R-:W-:Y:S01]  /*102f0*/  SHF.R.U32.HI R3, RZ, 0x10, R0.reuse ;  /* 0x00000010ff037819 */ /* 0x100fe20000011600 */
[----:B------:R-:W-:Y:S01]  /*10300*/  STG.E.U16 [R28.64+-0x50], R159 ;  /* 0xffffb09f1c007986 */ /* 0x000fe2000c101522 */
[----:B------:R-:W-:-:S03]  /*10310*/  SHF.R.U32.HI R5, RZ, 0x18, R0 ;  /* 0x00000018ff057819 */ /* 0x000fc60000011600 */
[----:B------:R-:W-:Y:S01]  /*10320*/  STG.E.U16 [R28.64+-0x4e], R158 ;  /* 0xffffb29e1c007986 */ /* 0x000fe2000c101522 */
[----:B------:R-:W-:Y:S02]  /*10330*/  LOP3.LUT R0, R7, 0xff, RZ, 0xc0, !PT ;  /* 0x000000ff07007812 */ /* 0x000fe400078ec0ff */
[----:B------:R-:W-:Y:S01]  /*10340*/  SHF.R.U32.HI R4, RZ, 0x8, R2 ;  /* 0x00000008ff047819 */ /* 0x000fe20000011602 */
[----:B------:R-:W-:Y:S04]  /*10350*/  STG.E.U16 [R52.64+-0x50], R157 ;  /* 0xffffb09d34007986 */ /* 0x000fe8000c101522 */
[----:B------:R-:W-:Y:S04]  /*10360*/  STG.E.U16 [R52.64+-0x4e], R156 ;  /* 0xffffb29c34007986 */ /* 0x000fe8000c101522 */
[----:B------:R-:W-:Y:S04]  /*10370*/  STG.E.U16 [R140.64+-0x40], R199 ;  /* 0xffffc0c78c007986 */ /* 0x000fe8000c101522 */
[----:B------:R-:W-:Y:S01]  /*10380*/  STG.E.U16 [R140.64+-0x3e], R198 ;  /* 0xffffc2c68c007986 */ /* 0x000fe2000c101522 */
[----:B------:R-:W-:-:S03]  /*10390*/  LOP3.LUT R2, R3, 0xff, RZ, 0xc0, !PT ;  /* 0x000000ff03027812 */ /* 0x000fc600078ec0ff */
[----:B------:R1:W-:Y:S01]  /*103a0*/  STG.E.U16 [R54.64+-0x40], R196 ;  /* 0xffffc0c436007986 */ /* 0x0003e2000c101522 */
[----:B------:R-:W-:-:S03]  /*103b0*/  PRMT R0, R0, 0x5410, R8 ;  /* 0x0000541000007816 */ /* 0x000fc60000000008 */
[----:B------:R1:W-:Y:S01]  /*103c0*/  STG.E.U16 [R54.64+-0x3e], R197 ;  /* 0xffffc2c536007986 */ /* 0x0003e2000c101522 */
[----:B------:R-:W-:-:S03]  /*103d0*/  PRMT R4, R6, 0x5410, R4 ;  /* 0x0000541006047816 */ /* 0x000fc60000000004 */
[----:B------:R1:W-:Y:S04]  /*103e0*/  STG.E.U16 [R28.64+-0x40], R155 ;  /* 0xffffc09b1c007986 */ /* 0x0003e8000c101522 */
[----:B------:R1:W-:Y:S01]  /*103f0*/  STG.E.U16 [R28.64+-0x3e], R154 ;  /* 0xffffc29a1c007986 */ /* 0x0003e2000c101522 */
[C---:B------:R-:W-:Y:S03]  /*10400*/  HMMA.16816.F32 R60, R32.reuse, R16, R60 ;  /* 0x00000010203c723c */ /* 0x040fe6000000183c */
[----:B------:R1:W-:Y:S04]  /*10410*/  STG.E.U16 [R52.64+-0x40], R145 ;  /* 0xffffc09134007986 */ /* 0x0003e8000c101522 */
[----:B------:R1:W-:Y:S01]  /*10420*/  STG.E.U16 [R52.64+-0x3e], R144 ;  /* 0xffffc29034007986 */ /* 0x0003e2000c101522 */
[C---:B------:R-:W-:Y:S03]  /*10430*/  HMMA.16816.F32 R16, R32.reuse, R18, R84 ;  /* 0x000000122010723c */ /* 0x040fe60000001854 */
[----:B------:R1:W-:Y:S04]  /*10440*/  STG.E.U16 [R140.64+-0x30], R195 ;  /* 0xffffd0c38c007986 */ /* 0x0003e8000c101522 */
[----:B------:R1:W-:Y:S01]  /*10450*/  STG.E.U16 [R140.64+-0x2e], R194 ;  /* 0xffffd2c28c007986 */ /* 0x0003e2000c101522 */
[----:B------:R-:W-:Y:S03]  /*10460*/  HMMA.16816.F32 R56, R32, R10, R56 ;  /* 0x0000000a2038723c */ /* 0x000fe60000001838 */
[----:B------:R1:W-:Y:S01]  /*10470*/  STG.E.U16 [R54.64+-0x30], R193 ;  /* 0xffffd0c136007986 */ /* 0x0003e2000c101522 */
[----:B------:R-:W-:-:S03]  /*10480*/  PRMT R3, R2, 0x5410, R5 ;  /* 0x0000541002037816 */ /* 0x000fc60000000005 */
[----:B------:R1:W-:Y:S01]  /*10490*/  STG.E.U16 [R54.64+-0x2e], R192 ;  /* 0xffffd2c036007986 */ /* 0x0003e2000c101522 */
[----:B------:R-:W-:Y:S03]  /*104a0*/  HMMA.16816.F32 R44, R32, R20, R44 ;  /* 0x00000014202c723c */ /* 0x000fe6000000182c */
[----:B------:R1:W-:Y:S01]  /*104b0*/  STG.E.U16 [R28.64+-0x30], R153 ;  /* 0xffffd0991c007986 */ /* 0x0003e2000c101522 */
[----:B------:R-:W-:-:S03]  /*104c0*/  HSET2.LE.AND R0, R0, R137, PT ;  /* 0x0000008900007233 */ /* 0x000fc60003803000 */
[----:B------:R1:W-:Y:S01]  /*104d0*/  STG.E.U16 [R28.64+-0x2e], R152 ;  /* 0xffffd2981c007986 */ /* 0x0003e2000c101522 */
[----:B------:R-:W-:Y:S01]  /*104e0*/  HMMA.16816.F32 R40, R32, R22, R40 ;  /* 0x000000162028723c */ /* 0x000fe20000001828 */
[----:B------:R-:W-:Y:S02]  /*104f0*/  HSET2.LE.AND R2, R4, R137, PT ;  /* 0x0000008904027233 */ /* 0x000fe40003803000 */
[----:B------:R1:W-:Y:S01]  /*10500*/  STG.E.U16 [R52.64+-0x30], R151 ;  /* 0xffffd09734007986 */ /* 0x0003e2000c101522 */
[----:B------:R-:W-:-:S03]  /*10510*/  IMAD.MOV.U32 R5, RZ, RZ, R136 ;  /* 0x000000ffff057224 */ /* 0x000fc600078e0088 */
[----:B------:R1:W-:Y:S04]  /*10520*/  STG.E.U16 [R52.64+-0x2e], R150 ;  /* 0xffffd29634007986 */ /* 0x0003e8000c101522 */
[----:B------:R1:W-:Y:S04]  /*10530*/  STG.E.U16 [R140.64+-0x20], R189 ;  /* 0xffffe0bd8c007986 */ /* 0x0003e8000c101522 */
[----:B------:R1:W-:Y:S04]  /*10540*/  STG.E.U16 [R140.64+-0x1e], R187 ;  /* 0xffffe2bb8c007986 */ /* 0x0003e8000c101522 */
[----:B------:R1:W-:Y:S04]  /*10550*/  STG.E.U16 [R54.64+-0x20], R171 ;  /* 0xffffe0ab36007986 */ /* 0x0003e8000c101522 */
[----:B------:R1:W-:Y:S01]  /*10560*/  STG.E.U16 [R54.64+-0x1e], R170 ;  /* 0xffffe2aa36007986 */ /* 0x0003e2000c101522 */
[----:B------:R-:W-:-:S03]  /*10570*/  HSET2.LE.AND R3, R3, R137, PT ;  /* 0x0000008903037233 */ /* 0x000fc60003803000 */
[----:B------:R1:W-:Y:S01]  /*10580*/  STG.E.U16 [R28.64+-0x20], R149 ;  /* 0xffffe0951c007986 */ /* 0x0003e2000c101522 */
[----:B------:R-:W-:-:S03]  /*10590*/  HSET2.LE.AND R4, R9, R137, PT ;  /* 0x0000008909047233 */ /* 0x000fc60003803000 */
[----:B------:R1:W-:Y:S01]  /*105a0*/  STG.E.U16 [R28.64+-0x1e], R148 ;  /* 0xffffe2941c007986 */ /* 0x0003e2000c101522 */
[----:B------:R-:W-:-:S03]  /*105b0*/  LOP3.LUT R79, R0, R5, RZ, 0xc0, !PT ;  /* 0x00000005004f7212 */ /* 0x000fc600078ec0ff */
[----:B------:R1:W-:Y:S01]  /*105c0*/  STG.E.U16 [R52.64+-0x20], R143 ;  /* 0xffffe08f34007986 */ /* 0x0003e2000c101522 */
[----:B------:R-:W-:-:S03]  /*105d0*/  LOP3.LUT R76, R2, R224, RZ, 0xc0, !PT ;  /* 0x000000e0024c7212 */ /* 0x000fc600078ec0ff */
[----:B------:R1:W-:Y:S01]  /*105e0*/  STG.E.U16 [R52.64+-0x1e], R142 ;  /* 0xffffe28e34007986 */ /* 0x0003e2000c101522 */
[----:B------:R-:W-:-:S03]  /*105f0*/  FADD.FTZ R2, R221, R226 ;  /* 0x000000e2dd027221 */ /* 0x000fc60000010000 */
[----:B------:R1:W-:Y:S01]  /*10600*/  STG.E.U16 [R140.64+-0x10], R169 ;  /* 0xfffff0a98c007986 */ /* 0x0003e2000c101522 */
[----:B------:R-:W-:-:S03]  /*10610*/  FADD.FTZ R0, R217, R225 ;  /* 0x000000e1d9007221 */ /* 0x000fc60000010000 */
[----:B------:R1:W-:Y:S04]  /*10620*/  STG.E.U16 [R140.64+-0xe], R168 ;  /* 0xfffff2a88c007986 */ /* 0x0003e8000c101522 */
[----:B------:R1:W-:Y:S04]  /*10630*/  STG.E.U16 [R54.64+-0x10], R167 ;  /* 0xfffff0a736007986 */ /* 0x0003e8000c101522 */
[----:B------:R1:W-:Y:S04]  /*10640*/  STG.E.U16 [R54.64+-0xe], R166 ;  /* 0xfffff2a636007986 */ /* 0x0003e8000c101522 */
[----:B------:R1:W-:Y:S04]  /*10650*/  STG.E.U16 [R28.64+-0x10], R147 ;  /* 0xfffff0931c007986 */ /* 0x0003e8000c101522 */
[----:B------:R1:W-:Y:S01]  /*10660*/  STG.E.U16 [R28.64+-0xe], R146 ;  /* 0xfffff2921c007986 */ /* 0x0003e2000c101522 */
[----:B------:R-:W-:-:S03]  /*10670*/  LOP3.LUT R77, R3, R138, RZ, 0xc0, !PT ;  /* 0x0000008a034d7212 */ /* 0x000fc600078ec0ff */
[----:B------:R1:W-:Y:S01]  /*10680*/  STG.E.U16 [R52.64+-0x10], R201 ;  /* 0xfffff0c934007986 */ /* 0x0003e2000c101522 */
[----:B------:R-:W-:-:S03]  /*10690*/  LOP3.LUT R78, R4, R139, RZ, 0xc0, !PT ;  /* 0x0000008b044e7212 */ /* 0x000fc600078ec0ff */
[----:B------:R3:W-:Y:S01]  /*106a0*/  STG.E.U16 [R52.64+-0xe], R200 ;  /* 0xfffff2c834007986 */ /* 0x0007e2000c101522 */
        /* <DEDUP_REMOVED lines=12> */
[----:B--2---:R-:W-:Y:S01]  /*10770*/  HMMA.16816.F32 R108, R76, R132, R108 ;  /* 0x000000844c6c723c */ /* 0x004fe2000000186c */
[----:B------:R-:W-:Y:S01]  /*10780*/  FADD.FTZ R241, R242, R241 ;  /* 0x000000f1f2f17221 */ /* 0x000fe20000010000 */
[----:B-1----:R-:W-:Y:S01]  /*10790*/  IADD3 R203, P1, R140, -0x100, RZ ;  /* 0xffffff008ccb7810 */ /* 0x002fe20007f3e0ff */
[----:B------:R-:W-:-:S02]  /*107a0*/  FADD.FTZ R3, R234, R3 ;  /* 0x00000003ea037221 */ /* 0x000fc40000010000 */
[----:B------:R-:W-:Y:S02]  /*107b0*/  FADD.FTZ R2, R216, R2 ;  /* 0x00000002d8027221 */ /* 0x000fe40000010000 */
[----:B------:R-:W-:Y:S01]  /*107c0*/  FADD.FTZ R0, R210, R0 ;  /* 0x00000000d2007221 */ /* 0x000fe20000010000 */
[----:B------:R-:W-:Y:S01]  /*107d0*/  HMMA.16816.F32 R104, R76, R134, R104 ;  /* 0x000000864c68723c */ /* 0x000fe20000001868 */
[----:B------:R-:W-:Y:S01]  /*107e0*/  FADD.FTZ R241, R235, R241 ;  /* 0x000000f1ebf17221 */ /* 0x000fe20000010000 */
[----:B------:R-:W-:Y:S01]  /*107f0*/  IADD3.X R202, R141, -0x1, RZ, P1, !PT ;  /* 0xffffffff8dca7810 */ /* 0x000fe20000ffe4ff */
[----:B------:R-:W-:-:S05]  /*10800*/  FADD.FTZ R242, R233, R3 ;  /* 0x00000003e9f27221 */ /* 0x000fca0000010000 */
[----:B----4-:R-:W-:Y:S01]  /*10810*/  HMMA.16816.F32 R96, R76, R124, R96 ;  /* 0x0000007c4c60723c */ /* 0x010fe20000001860 */
[----:B------:R-:W-:Y:S02]  /*10820*/  FADD.FTZ R196, R218, R2 ;  /* 0x00000002dac47221 */ /* 0x000fe40000010000 */
[----:B------:R-:W-:-:S05]  /*10830*/  FADD.FTZ R197, R213, R0 ;  /* 0x00000000d5c57221 */ /* 0x000fca0000010000 */
[C---:B------:R-:W-:Y:S08]  /*10840*/  HMMA.16816.F32 R92, R76.reuse, R126, R92 ;  /* 0x0000007e4c5c723c */ /* 0x040ff0000000185c */
        /* <DEDUP_REMOVED lines=8> */
[----:B------:R-:W-:Y:S01]  /*108d0*/  HMMA.16816.F32 R116, R100, R118, R56 ;  /* 0x000000766474723c */ /* 0x000fe20000001838 */
[----:B------:R-:W-:-:S02]  /*108e0*/  IMAD.MOV.U32 R69, RZ, RZ, R248 ;  /* 0x000000ffff457224 */ /* 0x000fc400078e00f8 */
[----:B------:R-:W-:-:S05]  /*108f0*/  IMAD.MOV.U32 R70, RZ, RZ, R243 ;  /* 0x000000ffff467224 */ /* 0x000fca00078e00f3 */
[----:B------:R-:W-:Y:S01]  /*10900*/  HMMA.16816.F32 R112, R100, R12, R44 ;  /* 0x0000000c6470723c */ /* 0x000fe2000000182c */
[----:B------:R-:W-:Y:S02]  /*10910*/  IMAD.MOV.U32 R71, RZ, RZ, R240 ;  /* 0x000000ffff477224 */ /* 0x000fe400078e00f0 */
[----:B------:R-:W-:-:S05]  /*10920*/  IMAD.MOV.U32 R68, RZ, RZ, R236 ;  /* 0x000000ffff447224 */ /* 0x000fca00078e00ec */
[-C--:B------:R-:W-:Y:S08]  /*10930*/  HMMA.16816.F32 R76, R76, R14.reuse, R72 ;  /* 0x0000000e4c4c723c */ /* 0x080ff00000001848 */
[----:B------:R-:W-:Y:S01]  /*10940*/  HMMA.16816.F32 R100, R100, R14, R40 ;  /* 0x0000000e6464723c */ /* 0x000fe20000001828 */
[----:B------:R-:W-:Y:S03]  /*10950*/  @!UPT UIADD3 URZ, URZ, URZ, URZ ;  /* 0x0000003f3f3ff290 */ /* 0x000fe6000fffe03f */
[----:B------:R-:W-:Y:S11]  /*10960*/  @!P6 BRA `(.L_x_830) ;  /* 0x00007a800000e947 */ /* 0x000ff60003800000 */
[----:B------:R-:W2:Y:S04]  /*10970*/  LDL R252, [R1+0x24] ;  /* 0x0000240001fc7983 */ /* 0x000ea80000100800 */
[----:B------:R-:W3:Y:S04]  /*10980*/  LDL.64 R246, [R1+0x118] ;  /* 0x0001180001f67983 */ /* 0x000ee80000100a00 */
[----:B------:R-:W4:Y:S04]  /*10990*/  LDL.64 R230, [R1+0x110] ;  /* 0x0001100001e67983 */ /* 0x000f280000100a00 */
[----:B------:R-:W3:Y:S01]  /*109a0*/  LDL R227, [R1+0x160] ;  /* 0x0001600001e37983 */ /* 0x000ee20000100800 */
[----:B------:R-:W-:Y:S01]  /*109b0*/  IMAD.MOV.U32 R229, RZ, RZ, c[0x0][0x1a0] ;  /* 0x00006800ffe57624 */ /* 0x000fe200078e00ff */
[----:B------:R-:W-:-:S04]  /*109c0*/  DEPBAR.LE SB0, 0x0 ;  /* 0x000080000000791a */ /* 0x000fc80000000000 */
[----:B------:R-:W-:Y:S01]  /*109d0*/  IMAD.SHL.U32 R229, R229, 0x10, RZ ;  /* 0x00000010e5e57824 */ /* 0x000fe200078e00ff */
[----:B------:R-:W-:Y:S01]  /*109e0*/  BAR.SYNC.DEFER_BLOCKING 0x0 ;  /* 0x0000000000007b1d */ /* 0x000fe20000010000 */
[----:B------:R-:W-:Y:S02]  /*109f0*/  IMAD.MOV.U32 R12, RZ, RZ, c[0x0][0x1a0] ;  /* 0x00006800ff0c7624 */ /* 0x000fe400078e00ff */
[----:B------:R-:W-:-:S03]  /*10a00*/  @!P0 IMAD.MOV.U32 R7, RZ, RZ, c[0x0][0x1a4] ;  /* 0x00006900ff078624 */ /* 0x000fc600078e00ff */
[----:B-----5:R-:W-:Y:S01]  /*10a10*/  @P0 STS.128 [R188+0x6000], RZ ;  /* 0x006000ffbc000388 */ /* 0x020fe20000000c00 */
[----:B--2---:R-:W-:-:S04]  /*10a20*/  IADD3 R0, R252, -0x3, RZ ;  /* 0xfffffffdfc007810 */ /* 0x004fc80007ffe0ff */
[----:B------:R-:W-:Y:S01]  /*10a30*/  SHF.R.S32.HI R2, RZ, 0x1f, R0 ;  /* 0x0000001fff027819 */ /* 0x000fe20000011400 */
[----:B------:R-:W-:-:S04]  /*10a40*/  IMAD.WIDE.U32 R4, R0, c[0x0][0x1a0], RZ ;  /* 0x0000680000047a25 */ /* 0x000fc800078e00ff */
[----:B------:R-:W-:-:S04]  /*10a50*/  IMAD R2, R2, c[0x0][0x1a0], RZ ;  /* 0x0000680002027a24 */ /* 0x000fc800078e02ff */
[----:B------:R-:W-:Y:S01]  /*10a60*/  IMAD R0, R0, c[0x0][0x1a4], R2 ;  /* 0x0000690000007a24 */ /* 0x000fe200078e0202 */
[----:B---3--:R-:W-:-:S03]  /*10a70*/  LEA R2, P1, R4, R246, 0x6 ;  /* 0x000000f604027211 */ /* 0x008fc600078230ff */
[----:B------:R-:W-:Y:S01]  /*10a80*/  IMAD.IADD R3, R5, 0x1, R0 ;  /* 0x0000000105037824 */ /* 0x000fe200078e0200 */
[----:B------:R-:W-:-:S04]  /*10a90*/  @!P0 IADD3 R0, P2, R229, R2, RZ ;  /* 0x00000002e5008210 */ /* 0x000fc80007f5e0ff */
[----:B----4-:R-:W-:Y:S02]  /*10aa0*/  LEA.HI.X R3, R4, R231, R3, 0x6, P1 ;  /* 0x000000e704037211 */ /* 0x010fe400008f3403 */
[----:B------:R-:W-:-:S03]  /*10ab0*/  @!P0 LEA R10, P1, R0, c[0x0][0x170], 0x1 ;  /* 0x00005c00000a8a11 */ /* 0x000fc600078208ff */
[----:B------:R-:W-:Y:S01]  /*10ac0*/  @!P0 IMAD.X R5, R227, 0x1, R3, P2 ;  /* 0x00000001e3058824 */ /* 0x000fe200010e0603 */
[----:B------:R-:W-:Y:S02]  /*10ad0*/  @!P0 LEA R4, P2, R12, R2, 0x5 ;  /* 0x000000020c048211 */ /* 0x000fe400078428ff */
[----:B------:R-:W-:Y:S02]  /*10ae0*/  @!P0 LEA R8, P3, R2, c[0x0][0x170], 0x1 ;  /* 0x00005c0002088a11 */ /* 0x000fe400078608ff */
[----:B------:R-:W-:Y:S01]  /*10af0*/  @!P0 LEA.HI.X R11, R0, c[0x0][0x174], R5, 0x1, P1 ;  /* 0x00005d00000b8a11 */ /* 0x000fe200008f0c05 */
[----:B------:R-:W-:Y:S01]  /*10b00*/  @!P0 IMAD.MOV.U32 R0, RZ, RZ, c[0x0][0x1a4] ;  /* 0x00006900ff008624 */ /* 0x000fe200078e00ff */
[----:B------:R-:W-:Y:S02]  /*10b10*/  @!P0 LEA.HI.X R7, R12, R3, R7, 0x5, P2 ;  /* 0x000000030c078211 */ /* 0x000fe400010f2c07 */
[--C-:B------:R-:W-:Y:S01]  /*10b20*/  @!P0 LEA.HI.X R9, R2, c[0x0][0x174], R3.reuse, 0x1, P3 ;  /* 0x00005d0002098a11 */ /* 0x100fe200018f0c03 */
[----:B------:R-:W-:Y:S01]  /*10b30*/  @!P0 IMAD.WIDE.U32 R2, R12, 0x30, R2 ;  /* 0x000000300c028825 */ /* 0x000fe200078e0002 */
[----:B------:R-:W-:-:S03]  /*10b40*/  @!P0 LEA R6, P1, R4, c[0x0][0x170], 0x1 ;  /* 0x00005c0004068a11 */ /* 0x000fc600078208ff */
[----:B------:R-:W-:Y:S01]  /*10b50*/  @!P0 IMAD R0, R0, 0x30, RZ ;  /* 0x0000003000008824 */ /* 0x000fe200078e02ff */
[----:B------:R-:W-:Y:S01]  /*10b60*/  @!P0 LEA.HI.X R7, R4, c[0x0][0x174], R7, 0x1, P1 ;  /* 0x00005d0004078a11 */ /* 0x000fe200008f0c07 */
[----:B------:R-:W-:Y:S01]  /*10b70*/  @!PT LDS RZ, [RZ] ;  /* 0x00000000fffff984 */ /* 0x000fe20000000800 */
[----:B------:R-:W-:Y:S01]  /*10b80*/  @!PT LDS RZ, [RZ] ;  /* 0x00000000fffff984 */ /* 0x000fe20000000800 */
[----:B------:R-:W-:Y:S01]  /*10b90*/  @!PT LDS RZ, [RZ] ;  /* 0x00000000fffff984 */ /* 0x000fe20000000800 */
[----:B------:R1:W-:Y:S01]  /*10ba0*/  @!P0 LDGSTS.E.BYPASS.LTC128B.128 [R188+0x6000], [R8.64] ;  /* 0x0600000008bc8fae */ /* 0x0003e2000b901d62 */
[----:B------:R-:W-:Y:S01]  /*10bb0*/  @!P0 LEA R4, P1, R2, c[0x0][0x170], 0x1 ;  /* 0x00005c0002048a11 */ /* 0x000fe200078208ff */
[----:B------:R-:W-:Y:S02]  /*10bc0*/  @!P0 IMAD.IADD R0, R0, 0x1, R3 ;  /* 0x0000000100008824 */ /* 0x000fe400078e0203 */
        /* <DEDUP_REMOVED lines=18> */
[----:B-1----:R-:W1:Y:S04]  /*10cf0*/  LDSM.16.M88.4 R8, [R172+0x4000] ;  /* 0x00400000ac08783b */ /* 0x002e680000000200 */
[----:B------:R-:W3:Y:S04]  /*10d00*/  LDSM.16.M88.4 R36, [R172+0x4800] ;  /* 0x00480000ac24783b */ /* 0x000ee80000000200 */
[----:B------:R-:W4:Y:S04]  /*10d10*/  LDSM.16.M88.4 R32, [R172+0x5000] ;  /* 0x00500000ac20783b */ /* 0x000f280000000200 */
[----:B------:R-:W3:Y:S04]  /*10d20*/  LDSM.16.M88.4 R24, [R172+0x5800] ;  /* 0x00580000ac18783b */ /* 0x000ee80000000200 */
[----:B------:R-:W-:Y:S04]  /*10d30*/  LDSM.16.M88.4 R52, [R178+0x4000] ;  /* 0x00400000b234783b */ /* 0x000fe80000000200 */
[----:B--2---:R-:W2:Y:S04]  /*10d40*/  LDSM.16.M88.4 R4, [R182+0x2000] ;  /* 0x00200000b604783b */ /* 0x004ea80000000200 */
[----:B------:R-:W2:Y:S04]  /*10d50*/  LDSM.16.M88.4 R20, [R178+0x5800] ;  /* 0x00580000b214783b */ /* 0x000ea80000000200 */
[----:B------:R-:W2:Y:S04]  /*10d60*/  LDSM.16.M88.4 R44, [R178+0x4800] ;  /* 0x00480000b22c783b */ /* 0x000ea80000000200 */
[----:B------:R-:W2:Y:S04]  /*10d70*/  LDSM.16.M88.4 R40, [R178+0x5000] ;  /* 0x00500000b228783b */ /* 0x000ea80000000200 */
[----:B------:R-:W0:Y:S01]  /*10d80*/  LDGDEPBAR ;  /* 0x00000000000079af */ /* 0x000e220000000000 */
[-C--:B-1----:R-:W-:Y:S08]  /*10d90*/  HMMA.16816.F32 R192, R16, R8.reuse, RZ ;  /* 0x0000000810c0723c */ /* 0x082ff000000018ff */
[C---:B------:R-:W-:Y:S08]  /*10da0*/  HMMA.16816.F32 R64, R12.reuse, R8, RZ ;  /* 0x000000080c40723c */ /* 0x040ff000000018ff */
[-C--:B------:R-:W-:Y:S08]  /*10db0*/  HMMA.16816.F32 R156, R12, R10.reuse, RZ ;  /* 0x0000000a0c9c723c */ /* 0x080ff000000018ff */
[----:B------:R-:W-:Y:S01]  /*10dc0*/  HMMA.16816.F32 R168, R16, R10, RZ ;  /* 0x0000000a10a8723c */ /* 0x000fe200000018ff */
[----:B------:R-:W1:Y:S07]  /*10dd0*/  LDSM.16.M88.4 R8, [R182] ;  /* 0x00000000b608783b */ /* 0x000e6e0000000200 */
[C---:B---3--:R-:W-:Y:S08]  /*10de0*/  HMMA.16816.F32 R60, R12.reuse, R36, RZ ;  /* 0x000000240c3c723c */ /* 0x048ff000000018ff */
[C---:B----4-:R-:W-:Y:S08]  /*10df0*/  HMMA.16816.F32 R56, R12.reuse, R32, RZ ;  /* 0x000000200c38723c */ /* 0x050ff000000018ff */
[C---:B------:R-:W-:Y:S08]  /*10e00*/  HMMA.16816.F32 R72, R12.reuse, R24, RZ ;  /* 0x000000180c48723c */ /* 0x040ff000000018ff */
        /* <DEDUP_REMOVED lines=8> */
[----:B------:R-:W-:Y:S01]  /*10e90*/  HMMA.16816.F32 R24, R16, R26, RZ ;  /* 0x0000001a1018723c */ /* 0x000fe200000018ff */
[----:B------:R-:W-:Y:S07]  /*10ea0*/  LDSM.16.M88.4 R16, [R180+0x2000] ;  /* 0x00200000b410783b */ /* 0x000fee0000000200 */
[C---:B--2---:R-:W-:Y:S01]  /*10eb0*/  HMMA.16816.F32 R32, R4.reuse, R52, R64 ;  /* 0x000000340420723c */ /* 0x044fe20000001840 */
[----:B------:R-:W2:Y:S07]  /*10ec0*/  LDSM.16.M88.4 R64, [R183] ;  /* 0x00000000b740783b */ /* 0x000eae0000000200 */
[C---:B------:R-:W-:Y:S08]  /*10ed0*/  HMMA.16816.F32 R244, R4.reuse, R20, R72 ;  /* 0x0000001404f4723c */ /* 0x040ff00000001848 */
[C---:B------:R-:W-:Y:S01]  /*10ee0*/  HMMA.16816.F32 R208, R4.reuse, R44, R60 ;  /* 0x0000002c04d0723c */ /* 0x040fe2000000183c */
[----:B------:R-:W3:Y:S07]  /*10ef0*/  LDSM.16.M88.4 R60, [R186] ;  /* 0x00000000ba3c783b */ /* 0x000eee0000000200 */
[C---:B------:R-:W-:Y:S01]  /*10f00*/  HMMA.16816.F32 R204, R4.reuse, R40, R56 ;  /* 0x0000002804cc723c */ /* 0x040fe20000001838 */
[----:B------:R-:W4:Y:S07]  /*10f10*/  LDSM.16.M88.4 R56, [R185] ;  /* 0x00000000b938783b */ /* 0x000f2e0000000200 */
[----:B------:R-:W-:Y:S08]  /*10f20*/  HMMA.16816.F32 R72, R4, R42, R160 ;  /* 0x0000002a0448723c */ /* 0x000ff000000018a0 */
[C---:B-1----:R-:W-:Y:S08]  /*10f30*/  HMMA.16816.F32 R224, R8.reuse, R40, R68 ;  /* 0x0000002808e0723c */ /* 0x042ff00000001844 */
[C---:B------:R-:W-:Y:S01]  /*10f40*/  HMMA.16816.F32 R228, R8.reuse, R20, R12 ;  /* 0x0000001408e4723c */ /* 0x040fe2000000180c */
[----:B------:R-:W-:Y:S07]  /*10f50*/  LDSM.16.M88.4 R12, [R180] ;  /* 0x00000000b40c783b */ /* 0x000fee0000000200 */
[----:B------:R-:W-:Y:S01]  /*10f60*/  HMMA.16816.F32 R200, R8, R42, R36 ;  /* 0x0000002a08c8723c */ /* 0x000fe20000001824 */
[----:B------:R-:W1:Y:S04]  /*10f70*/  LDSM.16.M88.4 R40, [R184] ;  /* 0x00000000b828783b */ /* 0x000e680000000200 */
[----:B------:R-:W-:Y:S03]  /*10f80*/  LDSM.16.M88.4 R36, [R177] ;  /* 0x00000000b124783b */ /* 0x000fe60000000200 */
        /* <DEDUP_REMOVED lines=8> */
[----:B------:R-:W-:Y:S01]  /*11010*/  HMMA.16816.F32 R164, R8, R22, R24 ;  /* 0x0000001608a4723c */ /* 0x000fe20000001818 */
[----:B------:R-:W1:Y:S04]  /*11020*/  LDSM.16.M88.4 R8, [R181] ;  /* 0x00000000b508783b */ /* 0x000e680000000200 */
[----:B------:R-:W-:Y:S03]  /*11030*/  LDSM.16.M88.4 R20, [R177+0x1800] ;  /* 0x00180000b114783b */ /* 0x000fe60000000200 */
[----:B--2---:R-:W-:Y:S01]  /*11040*/  HMMA.16816.F32 R160, R16, R64, R32 ;  /* 0x0000004010a0723c */ /* 0x004fe20000001820 */
[----:B------:R-:W2:Y:S04]  /*11050*/  LDSM.16.M88.4 R32, [R177+0x800] ;  /* 0x00080000b120783b */ /* 0x000ea80000000200 */
[----:B------:R-:W2:Y:S01]  /*11060*/  LDSM.16.M88.4 R24, [R177+0x1000] ;  /* 0x00100000b118783b */ /* 0x000ea20000000200 */
[----:B------:R-:W-:-:S04]  /*11070*/  DEPBAR.LE SB0, 0x0 ;  /* 0x000080000000791a */ /* 0x000fc80000000000 */
[C---:B---3--:R-:W-:Y:S08]  /*11080*/  HMMA.16816.F32 R152, R16.reuse, R60, R208 ;  /* 0x0000003c1098723c */ /* 0x048ff000000018d0 */
[C---:B----4-:R-:W-:Y:S08]  /*11090*/  HMMA.16816.F32 R144, R16.reuse, R56, R204 ;  /* 0x000000381090723c */ /* 0x050ff000000018cc */
[C---:B------:R-:W-:Y:S08]  /*110a0*/  HMMA.16816.F32 R156, R16.reuse, R66, R156 ;  /* 0x00000042109c723c */ /* 0x040ff0000000189c */
[C---:B-1----:R-:W-:Y:S08]  /*110b0*/  HMMA.16816.F32 R68, R16.reuse, R40, R244 ;  /* 0x000000281044723c */ /* 0x042ff000000018f4 */
        /* <DEDUP_REMOVED lines=10> */
[----:B------:R-:W-:-:S07]  /*11160*/  IMAD.MOV.U32 R247, RZ, RZ, R252 ;  /* 0x000000fffff77224 */ /* 0x000fce00078e00fc */
[----:B------:R-:W-:Y:S01]  /*11170*/  HMMA.16816.F32 R12, R12, R42, R164 ;  /* 0x0000002a0c0c723c */ /* 0x000fe200000018a4 */
[----:B------:R-:W-:-:S07]  /*11180*/  ISETP.GE.AND P6, PT, R247, 0x4, PT ;  /* 0x00000004f700780c */ /* 0x000fce0003fc6270 */
[C---:B------:R-:W-:Y:S08]  /*11190*/  HMMA.16816.F32 R164, R4.reuse, R36, R160 ;  /* 0x0000002404a4723c */ /* 0x040ff000000018a0 */
[----:B------:R-:W-:Y:S08]  /*111a0*/  HMMA.16816.F32 R200, R4, R38, R156 ;  /* 0x0000002604c8723c */ /* 0x000ff0000000189c */
[C---:B------:R-:W-:Y:S08]  /*111b0*/  HMMA.16816.F32 R44, R8.reuse, R36, R44 ;  /* 0x00000024082c723c */ /* 0x040ff0000000182c */
[----:B------:R-:W-:Y:S08]  /*111c0*/  HMMA.16816.F32 R64, R8, R38, R64 ;  /* 0x000000260840723c */ /* 0x000ff00000001840 */
[C---:B--2---:R-:W-:Y:S08]  /*111d0*/  HMMA.16816.F32 R204, R4.reuse, R32, R152 ;  /* 0x0000002004cc723c */ /* 0x044ff00000001898 */
[C---:B------:R-:W-:Y:S08]  /*111e0*/  HMMA.16816.F32 R208, R4.reuse, R34, R148 ;  /* 0x0000002204d0723c */ /* 0x040ff00000001894 */
[----:B------:R-:W-:Y:S08]  /*111f0*/  HMMA.16816.F32 R224, R4, R22, R52 ;  /* 0x0000001604e0723c */ /* 0x000ff00000001834 */
[C---:B------:R-:W-:Y:S08]  /*11200*/  HMMA.16816.F32 R36, R8.reuse, R32, R16 ;  /* 0x000000200824723c */ /* 0x040ff00000001810 */
[----:B------:R-:W-:Y:S08]  /*11210*/  HMMA.16816.F32 R60, R8, R34, R60 ;  /* 0x00000022083c723c */ /* 0x000ff0000000183c */
[C---:B------:R-:W-:Y:S08]  /*11220*/  HMMA.16816.F32 R212, R4.reuse, R24, R144 ;  /* 0x0000001804d4723c */ /* 0x040ff00000001890 */
[----:B------:R-:W-:Y:S08]  /*11230*/  HMMA.16816.F32 R216, R4, R26, R72 ;  /* 0x0000001a04d8723c */ /* 0x000ff00000001848 */
[C---:B------:R-:W-:Y:S08]  /*11240*/  HMMA.16816.F32 R32, R8.reuse, R24, R168 ;  /* 0x000000180820723c */ /* 0x040ff000000018a8 */
[----:B------:R-:W-:Y:S08]  /*11250*/  HMMA.16816.F32 R52, R8, R26, R56 ;  /* 0x0000001a0834723c */ /* 0x000ff00000001838 */
[-C--:B------:R-:W-:Y:S08]  /*11260*/  HMMA.16816.F32 R220, R4, R20.reuse, R68 ;  /* 0x0000001404dc723c */ /* 0x080ff00000001844 */
[C---:B------:R-:W-:Y:S08]  /*11270*/  HMMA.16816.F32 R40, R8.reuse, R20, R192 ;  /* 0x000000140828723c */ /* 0x040ff000000018c0 */
[----:B------:R-:W-:Y:S01]  /*11280*/  HMMA.16816.F32 R24, R8, R22, R12 ;  /* 0x000000160818723c */ /* 0x000fe2000000180c */
[----:B------:R-:W-:Y:S06]  /*11290*/  BAR.SYNC.DEFER_BLOCKING 0x0 ;  /* 0x0000000000007b1d */ /* 0x000fec0000010000 */
[----:B------:R-:W-:Y:S05]  /*112a0*/  @!P6 BRA `(.L_x_834) ;  /* 0x000003500000e947 */ /* 0x000fea0003800000 */
[----:B------:R-:W2:Y:S04]  /*112b0*/  LDL.64 R250, [R1+0x150] ;  /* 0x0001500001fa7983 */ /* 0x000ea80000100a00 */
[----:B------:R-:W3:Y:S01]  /*112c0*/  LDL.64 R30, [R1+0x148] ;  /* 0x00014800011e7983 */ /* 0x000ee20000100a00 */
[----:B------:R-:W-:Y:S01]  /*112d0*/  IADD3 R0, R247, -0x4, RZ ;  /* 0xfffffffcf7007810 */ /* 0x000fe20007ffe0ff */
[----:B------:R-:W-:Y:S01]  /*112e0*/  IMAD.MOV.U32 R12, RZ, RZ, c[0x0][0x198] ;  /* 0x00006600ff0c7624 */ /* 0x000fe200078e00ff */
[----:B------:R-:W-:Y:S01]  /*112f0*/  BSSY B0, `(.L_x_835) ;  /* 0x000002f000007945 */ /* 0x000fe20003800000 */
[----:B------:R-:W-:Y:S01]  /*11300*/  @!P0 IMAD.MOV.U32 R11, RZ, RZ, c[0x0][0x19c] ;  /* 0x00006700ff0b8624 */ /* 0x000fe200078e00ff */
[----:B------:R-:W-:Y:S01]  /*11310*/  SHF.R.S32.HI R2, RZ, 0x1f, R0 ;  /* 0x0000001fff027819 */ /* 0x000fe20000011400 */
[----:B------:R-:W-:Y:S01]  /*11320*/  IMAD.WIDE.U32 R4, R0, c[0x0][0x198], RZ ;  /* 0x0000660000047a25 */ /* 0x000fe200078e00ff */
[----:B------:R1:W-:Y:S03]  /*11330*/  @P0 STS.128 [R188+0x4000], RZ ;  /* 0x004000ffbc000388 */ /* 0x0003e60000000c00 */
[----:B------:R-:W-:-:S02]  /*11340*/  IMAD R2, R2, c[0x0][0x198], RZ ;  /* 0x0000660002027a24 */ /* 0x000fc400078e02ff */
[----:B------:R-:W-:Y:S02]  /*11350*/  @!P0 IMAD.MOV.U32 R7, RZ, RZ, c[0x0][0x19c] ;  /* 0x00006700ff078624 */ /* 0x000fe400078e00ff */
[----:B------:R-:W-:-:S04]  /*11360*/  IMAD R0, R0, c[0x0][0x19c], R2 ;  /* 0x0000670000007a24 */ /* 0x000fc800078e0202 */
[----:B------:R-:W-:Y:S01]  /*11370*/  IMAD.IADD R0, R5, 0x1, R0 ;  /* 0x0000000105007824 */ /* 0x000fe200078e0200 */
[----:B--2---:R-:W-:-:S04]  /*11380*/  LEA R2, P1, R4, R250, 0x6 ;  /* 0x000000fa04027211 */ /* 0x004fc800078230ff */
[-C--:B------:R-:W-:Y:S02]  /*11390*/  @!P0 LEA R5, P4, R12, R2.reuse, 0x4 ;  /* 0x000000020c058211 */ /* 0x080fe400078820ff */
[----:B---3--:R-:W-:Y:S02]  /*113a0*/  LEA.HI.X R3, R4, R31, R0, 0x6, P1 ;  /* 0x0000001f04037211 */ /* 0x008fe400008f3400 */
[----:B------:R-:W-:Y:S02]  /*113b0*/  @!P0 LEA R0, P2, R12, R2, 0x5 ;  /* 0x000000020c008211 */ /* 0x000fe400078428ff */
[----:B------:R-:W-:Y:S02]  /*113c0*/  @!P0 LEA R8, P5, R2, c[0x0][0x168], 0x1 ;  /* 0x00005a0002088a11 */ /* 0x000fe400078a08ff */
[----:B------:R-:W-:Y:S02]  /*113d0*/  @!P0 LEA R6, P3, R5, c[0x0][0x168], 0x1 ;  /* 0x00005a0005068a11 */ /* 0x000fe400078608ff */
[----:B------:R-:W-:-:S02]  /*113e0*/  @!P0 LEA.HI.X R11, R12, R3, R11, 0x4, P4 ;  /* 0x000000030c0b8211 */ /* 0x000fc400020f240b */
[----:B------:R-:W-:Y:S02]  /*113f0*/  @!P0 LEA R4, P1, R0, c[0x0][0x168], 0x1 ;  /* 0x00005a0000048a11 */ /* 0x000fe400078208ff */
        /* <DEDUP_REMOVED lines=21> */
[----:B-1----:R-:W-:Y:S01]  /*11550*/  IMAD.WIDE.U32 R4, R12, 0x30, R2 ;  /* 0x000000300c047825 */ /* 0x002fe200078e0002 */
        /* <DEDUP_REMOVED lines=8> */
.L_x_836:
[----:B------:R-:W-:Y:S05]  /*115e0*/  BSYNC B0 ;  /* 0x0000000000007941 */ /* 0x000fea0003800000 */
.L_x_835:
[----:B------:R-:W0:Y:S02]  /*115f0*/  LDGDEPBAR ;  /* 0x00000000000079af */ /* 0x000e240000000000 */
.L_x_834:
[----:B-1----:R-:W2:Y:S04]  /*11600*/  LDL.LU R4, [R1+0x120] ;  /* 0x0001200001047983 */ /* 0x002ea80000300800 */
[----:B------:R-:W3:Y:S04]  /*11610*/  LDL.LU R3, [R1+0x10c] ;  /* 0x00010c0001037983 */ /* 0x000ee80000300800 */
[----:B------:R-:W4:Y:S01]  /*11620*/  LDL R2, [R1+0x104] ;  /* 0x0001040001027983 */ /* 0x000f220000100800 */
[----:B------:R-:W-:-:S03]  /*11630*/  IADD3 R235, R247, -0x3, RZ ;  /* 0xfffffffdf7eb7810 */ /* 0x000fc60007ffe0ff */
[----:B------:R-:W1:Y:S04]  /*11640*/  S2R R0, SR_TID.X ;  /* 0x0000000000007919 */ /* 0x000e680000002100 */
[----:B------:R-:W-:Y:S04]  /*11650*/  STL [R1+0x1a4], R173 ;  /* 0x0001a4ad01007387 */ /* 0x000fe80000100800 */
[----:B------:R-:W-:Y:S04]  /*11660*/  STL [R1+0x1a0], R176 ;  /* 0x0001a0b001007387 */ /* 0x000fe80000100800 */
[----:B------:R-:W-:Y:S04]  /*11670*/  STL [R1+0x19c], R174 ;  /* 0x00019cae01007387 */ /* 0x000fe80000100800 */
[----:B------:R-:W-:Y:S04]  /*11680*/  STL [R1+0x198], R175 ;  /* 0x000198af01007387 */ /* 0x000fe80000100800 */
[----:B------:R-:W-:Y:S01]  /*11690*/  STL [R1+0x194], R188 ;  /* 0x000194bc01007387 */ /* 0x000fe20000100800 */
[----:B-1----:R-:W-:-:S03]  /*116a0*/  IMAD.SHL.U32 R0, R0, 0x2, RZ ;  /* 0x0000000200007824 */ /* 0x002fc600078e00ff */
[----:B------:R-:W-:Y:S02]  /*116b0*/  STL [R1+0x190], R186 ;  /* 0x000190ba01007387 */ /* 0x000fe40000100800 */
[----:B------:R-:W-:Y:S02]  /*116c0*/  LOP3.LUT R0, R0, 0x6, RZ, 0xc0, !PT ;  /* 0x0000000600007812 */ /* 0x000fe400078ec0ff */
[----:B------:R-:W-:Y:S03]  /*116d0*/  STL [R1+0x18c], R185 ;  /* 0x00018cb901007387 */ /* 0x000fe60000100800 */
[----:B------:R-:W-:Y:S01]  /*116e0*/  IMAD R0, R235, 0x40, R0 ;  /* 0x00000040eb007824 */ /* 0x000fe200078e0200 */
[----:B------:R-:W-:Y:S04]  /*116f0*/  STL [R1+0x188], R184 ;  /* 0x000188b801007387 */ /* 0x000fe80000100800 */
[C---:B------:R-:W-:Y:S01]  /*11700*/  IADD3 R9, R0.reuse, 0x1, RZ ;  /* 0x0000000100097810 */ /* 0x040fe20007ffe0ff */
[----:B------:R-:W-:Y:S01]  /*11710*/  STL [R1+0x184], R183 ;  /* 0x000184b701007387 */ /* 0x000fe20000100800 */
[----:B------:R-:W-:-:S02]  /*11720*/  ISETP.GE.AND P1, PT, R0, R49, PT ;  /* 0x000000310000720c */ /* 0x000fc40003f26270 */
[C---:B------:R-:W-:Y:S01]  /*11730*/  ISETP.GE.AND P0, PT, R9.reuse, R49, PT ;  /* 0x000000310900720c */ /* 0x040fe20003f06270 */
[----:B------:R-:W-:Y:S01]  /*11740*/  STL [R1+0x180], R182 ;  /* 0x000180b601007387 */ /* 0x000fe20000100800 */
[C---:B------:R-:W-:Y:S02]  /*11750*/  IADD3 R8, R0.reuse, 0x8, RZ ;  /* 0x0000000800087810 */ /* 0x040fe40007ffe0ff */
[C---:B------:R-:W-:Y:S01]  /*11760*/  IADD3 R7, R0.reuse, 0x9, RZ ;  /* 0x0000000900077810 */ /* 0x040fe20007ffe0ff */
[----:B------:R-:W-:Y:S01]  /*11770*/  STL [R1+0x17c], R181 ;  /* 0x00017cb501007387 */ /* 0x000fe20000100800 */
[-C--:B------:R-:W-:Y:S02]  /*11780*/  ISETP.GE.AND P3, PT, R0, R48.reuse, PT ;  /* 0x000000300000720c */ /* 0x080fe40003f66270 */
[----:B------:R-:W-:Y:S01]  /*11790*/  ISETP.GE.AND P2, PT, R9, R48, PT ;  /* 0x000000300900720c */ /* 0x000fe20003f46270 */
[----:B------:R-:W-:Y:S01]  /*117a0*/  STL [R1+0x178], R180 ;  /* 0x000178b401007387 */ /* 0x000fe20000100800 */
[----:B------:R-:W-:-:S02]  /*117b0*/  FSEL R20, R46, -INF , !P1 ;  /* 0xff8000002e147808 */ /* 0x000fc40004800000 */
[----:B------:R-:W-:Y:S01]  /*117c0*/  FSEL R21, R47, -INF , !P0 ;  /* 0xff8000002f157808 */ /* 0x000fe20004000000 */
[----:B------:R-:W-:Y:S01]  /*117d0*/  STL [R1+0x174], R179 ;  /* 0x000174b301007387 */ /* 0x000fe20000100800 */
[-C--:B------:R-:W-:Y:S02]  /*117e0*/  ISETP.GE.AND P1, PT, R8, R49.reuse, PT ;  /* 0x000000310800720c */ /* 0x080fe40003f26270 */
[----:B------:R-:W-:Y:S01]  /*117f0*/  ISETP.GE.AND P0, PT, R7, R49, PT ;  /* 0x000000310700720c */ /* 0x000fe20003f06270 */
[----:B------:R1:W-:Y:S01]  /*11800*/  STL [R1+0x170], R178 ;  /* 0x000170b201007387 */ /* 0x0003e20000100800 */
[C---:B------:R-:W-:Y:S02]  /*11810*/  IADD3 R6, R0.reuse, 0x10, RZ ;  /* 0x0000001000067810 */ /* 0x040fe40007ffe0ff */
[----:B------:R-:W-:Y:S01]  /*11820*/  IADD3 R5, R0, 0x11, RZ ;  /* 0x0000001100057810 */ /* 0x000fe20007ffe0ff */
[----:B------:R-:W-:Y:S01]  /*11830*/  STL [R1+0x16c], R177 ;  /* 0x00016cb101007387 */ /* 0x000fe20000100800 */
[----:B------:R-:W-:-:S02]  /*11840*/  FSEL R15, R44, -INF , !P3 ;  /* 0xff8000002c0f7808 */ /* 0x000fc40005800000 */
[----:B------:R-:W-:Y:S01]  /*11850*/  FSEL R18, R45, -INF , !P2 ;  /* 0xff8000002d127808 */ /* 0x000fe20005000000 */
[----:B------:R-:W-:Y:S01]  /*11860*/  STL [R1+0x168], R172 ;  /* 0x000168ac01007387 */ /* 0x000fe20000100800 */
[-C--:B------:R-:W-:Y:S02]  /*11870*/  ISETP.GE.AND P3, PT, R8, R48.reuse, PT ;  /* 0x000000300800720c */ /* 0x080fe40003f66270 */
[----:B------:R-:W-:Y:S01]  /*11880*/  ISETP.GE.AND P2, PT, R7, R48, PT ;  /* 0x000000300700720c */ /* 0x000fe20003f46270 */
[----:B------:R-:W-:Y:S01]  /*11890*/  STL [R1+0x9c], R235 ;  /* 0x00009ceb01007387 */ /* 0x000fe20000100800 */
        /* <DEDUP_REMOVED lines=10> */
[----:B------:R-:W-:Y:S02]  /*11940*/  IADD3 R10, R0, 0x21, RZ ;  /* 0x00000021000a7810 */ /* 0x000fe40007ffe0ff */
[----:B------:R-:W-:Y:S02]  /*11950*/  FSEL R36, R36, -INF , !P3 ;  /* 0xff80000024247808 */ /* 0x000fe40005800000 */
[----:B------:R-:W-:Y:S02]  /*11960*/  FSEL R37, R37, -INF , !P2 ;  /* 0xff80000025257808 */ /* 0x000fe40005000000 */
[C---:B------:R-:W-:Y:S02]  /*11970*/  IADD3 R12, R0.reuse, 0x29, RZ ;  /* 0x00000029000c7810 */ /* 0x040fe40007ffe0ff */
[----:B------:R-:W-:-:S02]  /*11980*/  IADD3 R11, R0, 0x28, RZ ;  /* 0x00000028000b7810 */ /* 0x000fc40007ffe0ff */
[C---:B------:R-:W-:Y:S02]  /*11990*/  IADD3 R13, R0.reuse, 0x30, RZ ;  /* 0x00000030000d7810 */ /* 0x040fe40007ffe0ff */
[C---:B------:R-:W-:Y:S02]  /*119a0*/  IADD3 R16, R0.reuse, 0x31, RZ ;  /* 0x0000003100107810 */ /* 0x040fe40007ffe0ff */
[C---:B------:R-:W-:Y:S02]  /*119b0*/  IADD3 R17, R0.reuse, 0x38, RZ ;  /* 0x0000003800117810 */ /* 0x040fe40007ffe0ff */
[----:B------:R-:W-:Y:S02]  /*119c0*/  IADD3 R19, R0, 0x39, RZ ;  /* 0x0000003900137810 */ /* 0x000fe40007ffe0ff */
[C---:B------:R-:W-:Y:S02]  /*119d0*/  ISETP.GE.AND P5, PT, R11.reuse, R49, PT ;  /* 0x000000310b00720c */ /* 0x040fe40003fa6270 */
[----:B------:R-:W-:-:S02]  /*119e0*/  ISETP.GE.AND P4, PT, R11, R48, PT ;  /* 0x000000300b00720c */ /* 0x000fc40003f86270 */
[----:B------:R-:W-:Y:S02]  /*119f0*/  FSEL R157, R54, -INF , !P5 ;  /* 0xff800000369d7808 */ /* 0x000fe40006800000 */
[-C--:B------:R-:W-:Y:S02]  /*11a00*/  ISETP.GE.AND P5, PT, R19, R48.reuse, PT ;  /* 0x000000301300720c */ /* 0x080fe40003fa6270 */
[----:B------:R-:W-:Y:S02]  /*11a10*/  FSEL R71, R52, -INF , !P4 ;  /* 0xff80000034477808 */ /* 0x000fe40006000000 */
[----:B------:R-:W-:Y:S01]  /*11a20*/  ISETP.GE.AND P4, PT, R16, R48, PT ;  /* 0x000000301000720c */ /* 0x000fe20003f86270 */
[----:B--2---:R-:W-:Y:S01]  /*11a30*/  IMAD.MOV.U32 R232, RZ, RZ, R4 ;  /* 0x000000ffffe87224 */ /* 0x004fe200078e0004 */
[C---:B------:R-:W-:Y:S01]  /*11a40*/  IADD3 R4, R0.reuse, 0x18, RZ ;  /* 0x0000001800047810 */ /* 0x040fe20007ffe0ff */
[----:B---3--:R-:W-:Y:S01]  /*11a50*/  IMAD.MOV.U32 R233, RZ, RZ, R3 ;  /* 0x000000ffffe97224 */ /* 0x008fe200078e0003 */
[----:B------:R-:W-:-:S02]  /*11a60*/  IADD3 R3, R0, 0x19, RZ ;  /* 0x0000001900037810 */ /* 0x000fc40007ffe0ff */
[-C--:B------:R-:W-:Y:S01]  /*11a70*/  ISETP.GE.AND P1, PT, R4, R49.reuse, PT ;  /* 0x000000310400720c */ /* 0x080fe20003f26270 */
[----:B----4-:R-:W-:Y:S01]  /*11a80*/  IMAD.MOV.U32 R234, RZ, RZ, R2 ;  /* 0x000000ffffea7224 */ /* 0x010fe200078e0002 */
[C---:B------:R-:W-:Y:S01]  /*11a90*/  ISETP.GE.AND P0, PT, R3.reuse, R49, PT ;  /* 0x000000310300720c */ /* 0x040fe20003f06270 */
[----:B-1----:R-:W-:Y:S01]  /*11aa0*/  IMAD.MOV.U32 R178, RZ, RZ, R233 ;  /* 0x000000ffffb27224 */ /* 0x002fe200078e00e9 */
[----:B------:R-:W-:Y:S01]  /*11ab0*/  IADD3 R2, R0, 0x20, RZ ;  /* 0x0000002000027810 */ /* 0x000fe20007ffe0ff */
[----:B------:R-:W-:Y:S01]  /*11ac0*/  IMAD.MOV.U32 R250, RZ, RZ, R234 ;  /* 0x000000fffffa7224 */ /* 0x000fe200078e00ea */
[-C--:B------:R-:W-:Y:S02]  /*11ad0*/  ISETP.GE.AND P3, PT, R4, R48.reuse, PT ;  /* 0x000000300400720c */ /* 0x080fe40003f66270 */
[----:B------:R-:W-:Y:S02]  /*11ae0*/  ISETP.GE.AND P2, PT, R3, R48, PT ;  /* 0x000000300300720c */ /* 0x000fe40003f46270 */
[----:B------:R-:W-:-:S02]  /*11af0*/  FSEL R163, R62, -INF , !P1 ;  /* 0xff8000003ea37808 */ /* 0x000fc40004800000 */
[----:B------:R-:W-:Y:S02]  /*11b00*/  FSEL R162, R63, -INF , !P0 ;  /* 0xff8000003fa27808 */ /* 0x000fe40004000000 */
[-C--:B------:R-:W-:Y:S02]  /*11b10*/  ISETP.GE.AND P1, PT, R2, R49.reuse, PT ;  /* 0x000000310200720c */ /* 0x080fe40003f26270 */
[----:B------:R-:W-:Y:S02]  /*11b20*/  ISETP.GE.AND P0, PT, R10, R49, PT ;  /* 0x000000310a00720c */ /* 0x000fe40003f06270 */
[----:B------:R-:W-:Y:S02]  /*11b30*/  FSEL R150, R60, -INF , !P3 ;  /* 0xff8000003c967808 */ /* 0x000fe40005800000 */
[----:B------:R-:W-:Y:S02]  /*11b40*/  FSEL R149, R61, -INF , !P2 ;  /* 0xff8000003d957808 */ /* 0x000fe40005000000 */
[----:B------:R-:W-:-:S02]  /*11b50*/  ISETP.GE.AND P3, PT, R2, R48, PT ;  /* 0x000000300200720c */ /* 0x000fc40003f66270 */
[----:B------:R-:W-:Y:S02]  /*11b60*/  ISETP.GE.AND P2, PT, R10, R48, PT ;  /* 0x000000300a00720c */ /* 0x000fe40003f46270 */
[----:B------:R-:W-:Y:S02]  /*11b70*/  FSEL R161, R34, -INF , !P1 ;  /* 0xff80000022a17808 */ /* 0x000fe40004800000 */
[----:B------:R-:W-:Y:S02]  /*11b80*/  FSEL R160, R35, -INF , !P0 ;  /* 0xff80000023a07808 */ /* 0x000fe40004000000 */
[C---:B------:R-:W-:Y:S02]  /*11b90*/  ISETP.GE.AND P1, PT, R0.reuse, R51, PT ;  /* 0x000000330000720c */ /* 0x040fe40003f26270 */
[----:B------:R-:W-:Y:S02]  /*11ba0*/  ISETP.GE.AND P0, PT, R0, R50, PT ;  /* 0x000000320000720c */ /* 0x000fe40003f06270 */
[----:B------:R-:W-:-:S02]  /*11bb0*/  FMNMX.FTZ R0, R243, R15, !PT ;  /* 0x0000000ff3007209 */ /* 0x000fc40007810000 */
[----:B------:R-:W-:Y:S02]  /*11bc0*/  FSEL R147, R32, -INF , !P3 ;  /* 0xff80000020937808 */ /* 0x000fe40005800000 */
[----:B------:R-:W-:Y:S02]  /*11bd0*/  FSEL R146, R33, -INF , !P2 ;  /* 0xff80000021927808 */ /* 0x000fe40005000000 */
[-C--:B------:R-:W-:Y:S02]  /*11be0*/  ISETP.GE.AND P3, PT, R12, R48.reuse, PT ;  /* 0x000000300c00720c */ /* 0x080fe40003f66270 */
[----:B------:R-:W-:Y:S02]  /*11bf0*/  ISETP.GE.AND P2, PT, R13, R48, PT ;  /* 0x000000300d00720c */ /* 0x000fe40003f46270 */
[----:B------:R-:W-:Y:S02]  /*11c00*/  FMNMX.FTZ R0, R18, R0, !PT ;  /* 0x0000000012007209 */ /* 0x000fe40007810000 */
[----:B------:R-:W-:-:S02]  /*11c10*/  FSEL R61, R53, -INF , !P3 ;  /* 0xff800000353d7808 */ /* 0x000fc40005800000 */
[----:B------:R-:W-:Y:S02]  /*11c20*/  FSEL R53, R40, -INF , !P2 ;  /* 0xff80000028357808 */ /* 0x000fe40005000000 */
[-C--:B------:R-:W-:Y:S02]  /*11c30*/  ISETP.GE.AND P3, PT, R12, R49.reuse, PT ;  /* 0x000000310c00720c */ /* 0x080fe40003f66270 */
[----:B------:R-:W-:Y:S02]  /*11c40*/  ISETP.GE.AND P2, PT, R17, R48, PT ;  /* 0x000000301100720c */ /* 0x000fe40003f46270 */
[----:B------:R-:W-:Y:S02]  /*11c50*/  FMNMX.FTZ R0, R22, R0, !PT ;  /* 0x0000000016007209 */ /* 0x000fe40007810000 */
[----:B------:R-:W-:Y:S02]  /*11c60*/  FSEL R155, R55, -INF , !P3 ;  /* 0xff800000379b7808 */ /* 0x000fe40005800000 */
[----:B------:R-:W-:-:S02]  /*11c70*/  ISETP.GE.AND P3, PT, R13, R49, PT ;  /* 0x000000310d00720c */ /* 0x000fc40003f66270 */
[----:B------:R-:W-:Y:S02]  /*11c80*/  FSEL R35, R24, -INF , !P2 ;  /* 0xff80000018237808 */ /* 0x000fe40005000000 */
[----:B------:R-:W-:Y:S02]  /*11c90*/  FMNMX.FTZ R0, R23, R0, !PT ;  /* 0x0000000017007209 */ /* 0x000fe40007810000 */
[----:B------:R-:W-:Y:S02]  /*11ca0*/  ISETP.GE.AND P2, PT, R16, R49, PT ;  /* 0x000000311000720c */ /* 0x000fe40003f46270 */
[----:B------:R-:W-:Y:S02]  /*11cb0*/  FSEL R151, R164, -INF , !P1 ;  /* 0xff800000a4977808 */ /* 0x000fe40004800000 */
[----:B------:R-:W-:Y:S02]  /*11cc0*/  FSEL R168, R166, -INF , !P0 ;  /* 0xff800000a6a87808 */ /* 0x000fe40004000000 */
[----:B------:R-:W-:-:S02]  /*11cd0*/  ISETP.GE.AND P1, PT, R7, R51, PT ;  /* 0x000000330700720c */ /* 0x000fc40003f26270 */
[----:B------:R-:W-:Y:S02]  /*11ce0*/  ISETP.GE.AND P0, PT, R7, R50, PT ;  /* 0x000000320700720c */ /* 0x000fe40003f06270 */
[----:B------:R-:W-:Y:S02]  /*11cf0*/  FSEL R152, R42, -INF , !P3 ;  /* 0xff8000002a987808 */ /* 0x000fe40005800000 */
[----:B------:R-:W-:Y:S02]  /*11d00*/  FMNMX.FTZ R7, R36, R0, !PT ;  /* 0x0000000024077209 */ /* 0x000fe40007810000 */
[----:B------:R-:W-:Y:S02]  /*11d10*/  FSEL R42, R43, -INF , !P2 ;  /* 0xff8000002b2a7808 */ /* 0x000fe40005000000 */
[----:B------:R-:W-:Y:S02]  /*11d20*/  FSEL R34, R25, -INF , !P5 ;  /* 0xff80000019227808 */ /* 0x000fe40006800000 */
[----:B------:R-:W-:-:S02]  /*11d30*/  FMNMX.FTZ R0, R248, R20, !PT ;  /* 0x00000014f8007209 */ /* 0x000fc40007810000 */
[C---:B------:R-:W-:Y:S02]  /*11d40*/  ISETP.GE.AND P5, PT, R9.reuse, R51, PT ;  /* 0x000000330900720c */ /* 0x040fe40003fa6270 */
[----:B------:R-:W-:Y:S02]  /*11d50*/  ISETP.GE.AND P2, PT, R9, R50, PT ;  /* 0x000000320900720c */ /* 0x000fe40003f46270 */
[----:B------:R-:W-:Y:S02]  /*11d60*/  FSEL R40, R41, -INF , !P4 ;  /* 0xff80000029287808 */ /* 0x000fe40006000000 */
[----:B------:R-:W-:Y:S02]  /*11d70*/  FMNMX.FTZ R7, R37, R7, !PT ;  /* 0x0000000725077209 */ /* 0x000fe40007810000 */
[-C--:B------:R-:W-:Y:S02]  /*11d80*/  ISETP.GE.AND P4, PT, R17, R49.reuse, PT ;  /* 0x000000311100720c */ /* 0x080fe40003f86270 */
        /* <DEDUP_REMOVED lines=9> */
[----:B------:R-:W-:Y:S02]  /*11e20*/  FMNMX.FTZ R0, R30, R0, !PT ;  /* 0x000000001e007209 */ /* 0x000fe40007810000 */
[C---:B------:R-:W-:Y:S02]  /*11e30*/  ISETP.GE.AND P4, PT, R8.reuse, R51, PT ;  /* 0x000000330800720c */ /* 0x040fe40003f86270 */
[----:B------:R-:W-:Y:S02]  /*11e40*/  ISETP.GE.AND P3, PT, R8, R50, PT ;  /* 0x000000320800720c */ /* 0x000fe40003f66270 */
[----:B------:R-:W-:-:S02]  /*11e50*/  FMNMX.FTZ R6, R149, R6, !PT ;  /* 0x0000000695067209 */ /* 0x000fc40007810000 */
[----:B------:R-:W-:Y:S02]  /*11e60*/  FMNMX.FTZ R0, R31, R0, !PT ;  /* 0x000000001f007209 */ /* 0x000fe40007810000 */
[----:B------:R-:W-:Y:S02]  /*11e70*/  FSEL R156, R200, -INF , !P4 ;  /* 0xff800000c89c7808 */ /* 0x000fe40006000000 */
[----:B------:R-:W-:Y:S02]  /*11e80*/  FSEL R170, R202, -INF , !P3 ;  /* 0xff800000caaa7808 */ /* 0x000fe40005800000 */
[C---:B------:R-:W-:Y:S02]  /*11e90*/  ISETP.GE.AND P4, PT, R5.reuse, R51, PT ;  /* 0x000000330500720c */ /* 0x040fe40003f86270 */
[----:B------:R-:W-:Y:S02]  /*11ea0*/  ISETP.GE.AND P3, PT, R5, R50, PT ;  /* 0x000000320500720c */ /* 0x000fe40003f66270 */
[----:B------:R-:W-:-:S02]  /*11eb0*/  FMNMX.FTZ R5, R147, R6, !PT ;  /* 0x0000000693057209 */ /* 0x000fc40007810000 */
[----:B------:R-:W-:Y:S02]  /*11ec0*/  FMNMX.FTZ R0, R45, R0, !PT ;  /* 0x000000002d007209 */ /* 0x000fe40007810000 */
[----:B------:R-:W-:Y:S02]  /*11ed0*/  FMNMX.FTZ R5, R146, R5, !PT ;  /* 0x0000000592057209 */ /* 0x000fe40007810000 */
[----:B------:R-:W-:Y:S02]  /*11ee0*/  FMNMX.FTZ R0, R64, R0, !PT ;  /* 0x0000000040007209 */ /* 0x000fe40007810000 */
[----:B------:R-:W-:Y:S02]  /*11ef0*/  FSEL R148, R201, -INF , !P1 ;  /* 0xff800000c9947808 */ /* 0x000fe40004800000 */
[----:B------:R-:W-:Y:S02]  /*11f00*/  FSEL R169, R203, -INF , !P0 ;  /* 0xff800000cba97808 */ /* 0x000fe40004000000 */
[----:B------:R-:W-:-:S02]  /*11f10*/  ISETP.GE.AND P1, PT, R4, R51, PT ;  /* 0x000000330400720c */ /* 0x000fc40003f26270 */
[----:B------:R-:W-:Y:S02]  /*11f20*/  ISETP.GE.AND P0, PT, R4, R50, PT ;  /* 0x000000320400720c */ /* 0x000fe40003f06270 */
[----:B------:R-:W-:Y:S02]  /*11f30*/  FMNMX.FTZ R4, R71, R5, !PT ;  /* 0x0000000547047209 */ /* 0x000fe40007810000 */
[----:B------:R-:W-:Y:S02]  /*11f40*/  FMNMX.FTZ R0, R163, R0, !PT ;  /* 0x00000000a3007209 */ /* 0x000fe40007810000 */
[----:B------:R-:W-:Y:S02]  /*11f50*/  FMNMX.FTZ R4, R61, R4, !PT ;  /* 0x000000043d047209 */ /* 0x000fe40007810000 */
[----:B------:R-:W-:Y:S02]  /*11f60*/  FMNMX.FTZ R0, R162, R0, !PT ;  /* 0x00000000a2007209 */ /* 0x000fe40007810000 */
[----:B------:R-:W-:-:S02]  /*11f70*/  FSEL R143, R204, -INF , !P5 ;  /* 0xff800000cc8f7808 */ /* 0x000fc40006800000 */
[----:B------:R-:W-:Y:S02]  /*11f80*/  FSEL R167, R206, -INF , !P2 ;  /* 0xff800000cea77808 */ /* 0x000fe40005000000 */
[C---:B------:R-:W-:Y:S02]  /*11f90*/  ISETP.GE.AND P5, PT, R3.reuse, R51, PT ;  /* 0x000000330300720c */ /* 0x040fe40003fa6270 */
[----:B------:R-:W-:Y:S02]  /*11fa0*/  ISETP.GE.AND P2, PT, R3, R50, PT ;  /* 0x000000320300720c */ /* 0x000fe40003f46270 */
[----:B------:R-:W-:Y:S02]  /*11fb0*/  FMNMX.FTZ R3, R53, R4, !PT ;  /* 0x0000000435037209 */ /* 0x000fe40007810000 */
[----:B------:R-:W-:Y:S02]  /*11fc0*/  FMNMX.FTZ R0, R161, R0, !PT ;  /* 0x00000000a1007209 */ /* 0x000fe40007810000 */
        /* <DEDUP_REMOVED lines=8> */
[----:B------:R-:W-:Y:S01]  /*12050*/  FMNMX.FTZ R0, R34, R3, !PT ;  /* 0x0000000322007209 */ /* 0x000fe20007810000 */
[----:B------:R-:W-:Y:S01]  /*12060*/  IMAD.SHL.U32 R3, R235, 0x2, RZ ;  /* 0x00000002eb037824 */ /* 0x000fe200078e00ff */
[----:B------:R-:W-:Y:S02]  /*12070*/  FMNMX.FTZ R2, R155, R2, !PT ;  /* 0x000000029b027209 */ /* 0x000fe40007810000 */
[----:B------:R-:W-:Y:S01]  /*12080*/  FSEL R67, R208, -INF , !P1 ;  /* 0xff800000d0437808 */ /* 0x000fe20004800000 */
[----:B------:R-:W1:Y:S01]  /*12090*/  SHFL.BFLY PT, R5, R0, 0x2, 0x1f ;  /* 0x0c401f0000057f89 */ /* 0x000e6200000e0000 */
[----:B------:R-:W-:Y:S02]  /*120a0*/  FMNMX.FTZ R2, R152, R2, !PT ;  /* 0x0000000298027209 */ /* 0x000fe40007810000 */
[----:B------:R-:W-:-:S02]  /*120b0*/  LOP3.LUT R3, R191, UR37, R3, 0x96, !PT ;  /* 0x00000025bf037c12 */ /* 0x000fc4000f8e9603 */
[----:B------:R-:W-:Y:S02]  /*120c0*/  FMNMX.FTZ R2, R42, R2, !PT ;  /* 0x000000022a027209 */ /* 0x000fe40007810000 */
[----:B------:R-:W-:Y:S01]  /*120d0*/  FSEL R165, R210, -INF , !P0 ;  /* 0xff800000d2a57808 */ /* 0x000fe20004000000 */
[----:B------:R-:W-:Y:S01]  /*120e0*/  IMAD.WIDE.U32 R230, R3, -0x326172a9, RZ ;  /* 0xcd9e8d5703e67825 */ /* 0x000fe200078e00ff */
[----:B------:R-:W-:Y:S02]  /*120f0*/  FMNMX.FTZ R4, R49, R2, !PT ;  /* 0x0000000231047209 */ /* 0x000fe40007810000 */
[----:B------:R-:W-:Y:S02]  /*12100*/  LOP3.LUT R2, R239, UR17, R190, 0x96, !PT ;  /* 0x00000011ef027c12 */ /* 0x000fe4000f8e96be */
[----:B------:R-:W-:Y:S02]  /*12110*/  FMNMX.FTZ R8, R145, R4, !PT ;  /* 0x0000000491087209 */ /* 0x000fe40007810000 */
[----:B------:R-:W-:Y:S01]  /*12120*/  FSEL R65, R209, -INF , !P5 ;  /* 0xff800000d1417808 */ /* 0x000fe20006800000 */
[----:B------:R-:W-:Y:S01]  /*12130*/  IMAD.WIDE.U32 R6, R2, -0x326172a9, RZ ;  /* 0xcd9e8d5702067825 */ /* 0x000fe200078e00ff */
[----:B------:R-:W-:Y:S01]  /*12140*/  LOP3.LUT R2, R231, UR18, R232, 0x96, !PT ;  /* 0x00000012e7027c12 */ /* 0x000fe2000f8e96e8 */
[----:B------:R-:W2:Y:S01]  /*12150*/  SHFL.BFLY PT, R9, R8, 0x2, 0x1f ;  /* 0x0c401f0008097f89 */ /* 0x000ea200000e0000 */
[----:B------:R-:W-:-:S02]  /*12160*/  FSEL R164, R211, -INF , !P2 ;  /* 0xff800000d3a47808 */ /* 0x000fc40005000000 */
[----:B------:R-:W-:Y:S01]  /*12170*/  LOP3.LUT R4, R7, UR16, R230, 0x96, !PT ;  /* 0x0000001007047c12 */ /* 0x000fe2000f8e96e6 */
[----:B------:R-:W-:Y:S01]  /*12180*/  IMAD.WIDE.U32 R2, R2, -0x2daee0ad, RZ ;  /* 0xd2511f5302027825 */ /* 0x000fe200078e00ff */
[----:B------:R-:W-:Y:S02]  /*12190*/  ISETP.GE.AND P1, PT, R10, R51, PT ;  /* 0x000000330a00720c */ /* 0x000fe40003f26270 */
[----:B-1----:R-:W-:Y:S01]  /*121a0*/  FMNMX.FTZ R0, R0, R5, !PT ;  /* 0x0000000500007209 */ /* 0x002fe20007810000 */
[----:B------:R-:W-:Y:S01]  /*121b0*/  IMAD.WIDE.U32 R4, R4, -0x2daee0ad, RZ ;  /* 0xd2511f5304047825 */ /* 0x000fe200078e00ff */
[----:B------:R-:W-:Y:S02]  /*121c0*/  LOP3.LUT R3, R3, UR15, R238, 0x96, !PT ;  /* 0x0000000f03037c12 */ /* 0x000fe4000f8e96ee */
[----:B------:R-:W-:Y:S01]  /*121d0*/  ISETP.GE.AND P0, PT, R10, R50, PT ;  /* 0x000000320a00720c */ /* 0x000fe20003f06270 */
[----:B------:R-:W1:Y:S01]  /*121e0*/  SHFL.BFLY PT, R14, R0, 0x1, 0x1f ;  /* 0x0c201f00000e7f89 */ /* 0x000e6200000e0000 */
[----:B------:R-:W-:Y:S01]  /*121f0*/  LOP3.LUT R5, R5, UR11, R2, 0x96, !PT ;  /* 0x0000000b05057c12 */ /* 0x000fe2000f8e9602 */
[----:B------:R-:W-:Y:S01]  /*12200*/  IMAD.WIDE.U32 R2, R3, -0x326172a9, RZ ;  /* 0xcd9e8d5703027825 */ /* 0x000fe200078e00ff */
[----:B------:R-:W-:-:S02]  /*12210*/  ISETP.GE.AND P5, PT, R11, R51, PT ;  /* 0x000000330b00720c */ /* 0x000fc40003fa6270 */
[----:B------:R-:W-:Y:S01]  /*12220*/  ISETP.GE.AND P2, PT, R11, R50, PT ;  /* 0x000000320b00720c */ /* 0x000fe20003f46270 */
[----:B------:R-:W-:Y:S01]  /*12230*/  IMAD.WIDE.U32 R10, R5, -0x326172a9, RZ ;  /* 0xcd9e8d57050a7825 */ /* 0x000fe200078e00ff */
[----:B------:R-:W-:Y:S02]  /*12240*/  FSEL R52, R216, -INF , !P5 ;  /* 0xff800000d8347808 */ /* 0x000fe40006800000 */
[----:B------:R-:W-:Y:S02]  /*12250*/  FSEL R144, R218, -INF , !P2 ;  /* 0xff800000da907808 */ /* 0x000fe40005000000 */
[----:B------:R-:W-:Y:S02]  /*12260*/  LOP3.LUT R5, R11, UR10, R2, 0x96, !PT ;  /* 0x0000000a0b057c12 */ /* 0x000fe4000f8e9602 */
[----:B--2---:R-:W-:Y:S02]  /*12270*/  FMNMX.FTZ R11, R8, R9, !PT ;  /* 0x00000009080b7209 */ /* 0x004fe40007810000 */
[----:B------:R-:W-:-:S02]  /*12280*/  ISETP.GE.AND P5, PT, R16, R51, PT ;  /* 0x000000331000720c */ /* 0x000fc40003fa6270 */
[----:B------:R-:W-:Y:S02]  /*12290*/  ISETP.GE.AND P2, PT, R16, R50, PT ;  /* 0x000000321000720c */ /* 0x000fe40003f46270 */
[----:B------:R-:W2:Y:S01]  /*122a0*/  SHFL.BFLY PT, R16, R11, 0x1, 0x1f ;  /* 0x0c201f000b107f89 */ /* 0x000ea200000e0000 */
[----:B------:R-:W-:Y:S02]  /*122b0*/  LOP3.LUT R3, R3, UR12, R6, 0x96, !PT ;  /* 0x0000000c03037c12 */ /* 0x000fe4000f8e9606 */
[----:B------:R-:W-:Y:S02]  /*122c0*/  FSEL R62, R212, -INF , !P4 ;  /* 0xff800000d43e7808 */ /* 0x000fe40006000000 */
[----:B------:R-:W-:Y:S01]  /*122d0*/  FSEL R159, R214, -INF , !P3 ;  /* 0xff800000d69f7808 */ /* 0x000fe20005800000 */
[----:B------:R-:W-:Y:S01]  /*122e0*/  IMAD.WIDE.U32 R2, R3, -0x2daee0ad, RZ ;  /* 0xd2511f5303027825 */ /* 0x000fe200078e00ff */
[----:B------:R-:W-:Y:S02]  /*122f0*/  FSEL R60, R213, -INF , !P1 ;  /* 0xff800000d53c7808 */ /* 0x000fe40004800000 */
[----:B------:R-:W-:-:S02]  /*12300*/  FSEL R154, R215, -INF , !P0 ;  /* 0xff800000d79a7808 */ /* 0x000fc40004000000 */
[CC--:B------:R-:W-:Y:S02]  /*12310*/  ISETP.GE.AND P4, PT, R12.reuse, R51.reuse, PT ;  /* 0x000000330c00720c */ /* 0x0c0fe40003f86270 */
[-C--:B------:R-:W-:Y:S02]  /*12320*/  ISETP.GE.AND P3, PT, R12, R50.reuse, PT ;  /* 0x000000320c00720c */ /* 0x080fe40003f66270 */
[C---:B------:R-:W-:Y:S02]  /*12330*/  ISETP.GE.AND P1, PT, R13.reuse, R51, PT ;  /* 0x000000330d00720c */ /* 0x040fe40003f26270 */
[----:B------:R-:W-:Y:S01]  /*12340*/  ISETP.GE.AND P0, PT, R13, R50, PT ;  /* 0x000000320d00720c */ /* 0x000fe20003f06270 */
[----:B------:R-:W-:Y:S01]  /*12350*/  IMAD.WIDE.U32 R12, R5, -0x2daee0ad, RZ ;  /* 0xd2511f53050c7825 */ /* 0x000fe200078e00ff */
[----:B------:R-:W-:Y:S02]  /*12360*/  FSEL R47, R217, -INF , !P4 ;  /* 0xff800000d92f7808 */ /* 0x000fe40006000000 */
[----:B-1----:R-:W-:-:S02]  /*12370*/  FMNMX.FTZ R70, R0, R14, !PT ;  /* 0x0000000e00467209 */ /* 0x002fc40007810000 */
[-C--:B------:R-:W-:Y:S02]  /*12380*/  ISETP.GE.AND P4, PT, R17, R51.reuse, PT ;  /* 0x000000331100720c */ /* 0x080fe40003f86270 */
[----:B------:R-:W-:Y:S01]  /*12390*/  LOP3.LUT R2, R13, UR6, R2, 0x96, !PT ;  /* 0x000000060d027c12 */ /* 0x000fe2000f8e9602 */
[----:B------:R-:W-:Y:S01]  /*123a0*/  FMUL.FTZ R0, R70, c[0x0][0x23c] ;  /* 0x00008f0046007a20 */ /* 0x000fe20000410000 */
[----:B------:R-:W-:Y:S02]  /*123b0*/  LOP3.LUT R3, R3, UR9, R4, 0x96, !PT ;  /* 0x0000000903037c12 */ /* 0x000fe4000f8e9604 */
[----:B------:R-:W-:Y:S01]  /*123c0*/  FSEL R24, R224, -INF , !P4 ;  /* 0xff800000e0187808 */ /* 0x000fe20006000000 */
[----:B------:R-:W-:Y:S01]  /*123d0*/  IMAD.WIDE.U32 R4, R2, -0x326172a9, RZ ;  /* 0xcd9e8d5702047825 */ /* 0x000fe200078e00ff */
[----:B------:R-:W-:Y:S02]  /*123e0*/  FSETP.NEU.FTZ.AND P4, PT, R70, -INF , PT ;  /* 0xff8000004600780b */ /* 0x000fe40003f9d000 */
[----:B------:R-:W-:Y:S01]  /*123f0*/  FSEL R75, R219, -INF , !P3 ;  /* 0xff800000db4b7808 */ /* 0x000fe20005800000 */
[----:B------:R-:W-:Y:S01]  /*12400*/  IMAD.WIDE.U32 R8, R3, -0x326172a9, RZ ;  /* 0xcd9e8d5703087825 */ /* 0x000fe200078e00ff */
[----:B------:R-:W-:-:S02]  /*12410*/  ISETP.GE.AND P3, PT, R19, R51, PT ;  /* 0x000000331300720c */ /* 0x000fc40003f66270 */
[----:B------:R-:W-:Y:S02]  /*12420*/  FSEL R2, R0, RZ, P4 ;  /* 0x000000ff00027208 */ /* 0x000fe40002000000 */
[----:B------:R-:W-:Y:S02]  /*12430*/  SHF.R.U32.HI R0, RZ, 0x18, R4 ;  /* 0x00000018ff007819 */ /* 0x000fe40000011604 */
[----:B--2---:R-:W-:Y:S02]  /*12440*/  FMNMX.FTZ R69, R11, R16, !PT ;  /* 0x000000100b457209 */ /* 0x004fe40007810000 */
[----:B------:R-:W-:Y:S02]  /*12450*/  FSEL R44, R220, -INF , !P1 ;  /* 0xff800000dc2c7808 */ /* 0x000fe40004800000 */
[----:B------:R-:W-:Y:S01]  /*12460*/  LOP3.LUT R8, R5, UR13, R8, 0x96, !PT ;  /* 0x0000000d05087c12 */ /* 0x000fe2000f8e9608 */
[----:B------:R-:W-:Y:S01]  /*12470*/  FMUL.FTZ R11, R69, c[0x0][0x23c] ;  /* 0x00008f00450b7a20 */ /* 0x000fe20000410000 */
[----:B------:R-:W-:-:S02]  /*12480*/  LOP3.LUT R3, R4, 0xff, RZ, 0xc0, !PT ;  /* 0x000000ff04037812 */ /* 0x000fc400078ec0ff */
[-C--:B------:R-:W-:Y:S02]  /*12490*/  ISETP.GE.AND P1, PT, R17, R50.reuse, PT ;  /* 0x000000321100720c */ /* 0x080fe40003f26270 */
[----:B------:R-:W-:Y:S02]  /*124a0*/  FSEL R66, R222, -INF , !P0 ;  /* 0xff800000de427808 */ /* 0x000fe40004000000 */
[----:B------:R-:W-:Y:S02]  /*124b0*/  FSEL R17, R225, -INF , !P3 ;  /* 0xff800000e1117808 */ /* 0x000fe40005800000 */
[----:B------:R-:W-:Y:S01]  /*124c0*/  LOP3.LUT R13, R4, 0xffff, RZ, 0xc0, !PT ;  /* 0x0000ffff040d7812 */ /* 0x000fe200078ec0ff */
[----:B------:R-:W-:Y:S01]  /*124d0*/  FFMA.FTZ R5, R15, c[0x0][0x23c], -R2 ;  /* 0x00008f000f057a23 */ /* 0x000fe20000010802 */
[----:B------:R-:W-:Y:S02]  /*124e0*/  ISETP.GE.AND P0, PT, R19, R50, PT ;  /* 0x000000321300720c */ /* 0x000fe40003f06270 */
[----:B------:R-:W-:Y:S01]  /*124f0*/  FSEL R26, R221, -INF , !P5 ;  /* 0xff800000dd1a7808 */ /* 0x000fe20006800000 */
[----:B------:R1:W-:Y:S01]  /*12500*/  MUFU.EX2 R14, R5 ;  /* 0x00000005000e7308 */ /* 0x0003e20000000800 */
[----:B------:R-:W-:-:S02]  /*12510*/  LOP3.LUT R9, R9, UR8, R10, 0x96, !PT ;  /* 0x0000000809097c12 */ /* 0x000fc4000f8e960a */
[----:B------:R-:W-:Y:S02]  /*12520*/  SHF.R.U32.HI R4, RZ, 0x10, R4 ;  /* 0x00000010ff047819 */ /* 0x000fe40000011604 */
[----:B------:R-:W-:Y:S02]  /*12530*/  ISETP.GE.U32.AND P3, PT, R237, R0, PT ;  /* 0x00000000ed00720c */ /* 0x000fe40003f66070 */
[----:B------:R-:W-:Y:S02]  /*12540*/  FSEL R63, R223, -INF , !P2 ;  /* 0xff800000df3f7808 */ /* 0x000fe40005000000 */
[----:B------:R-:W-:Y:S01]  /*12550*/  ISETP.GE.U32.AND P5, PT, R237, R3, PT ;  /* 0x00000003ed00720c */ /* 0x000fe20003fa6070 */
[----:B------:R-:W-:Y:S01]  /*12560*/  FFMA.FTZ R3, R18, c[0x0][0x23c], -R2 ;  /* 0x00008f0012037a23 */ /* 0x000fe20000010802 */
[----:B------:R-:W-:Y:S02]  /*12570*/  LOP3.LUT R0, R8, 0xff, RZ, 0xc0, !PT ;  /* 0x000000ff08007812 */ /* 0x000fe400078ec0ff */
[----:B------:R-:W-:Y:S01]  /*12580*/  FSETP.NEU.FTZ.AND P2, PT, R69, -INF , PT ;  /* 0xff8000004500780b */ /* 0x000fe20003f5d000 */
[----:B------:R2:W3:Y:S01]  /*12590*/  MUFU.EX2 R41, R3 ;  /* 0x0000000300297308 */ /* 0x0004e20000000800 */
[----:B------:R-:W-:-:S02]  /*125a0*/  FSEL R56, R227, -INF , !P0 ;  /* 0xff800000e3387808 */ /* 0x000fc40004000000 */
[----:B------:R-:W-:Y:S01]  /*125b0*/  LOP3.LUT R10, R4, 0xff, RZ, 0xc0, !PT ;  /* 0x000000ff040a7812 */ /* 0x000fe200078ec0ff */
[----:B-1----:R-:W-:Y:S01]  /*125c0*/  IMAD.WIDE.U32 R4, R9, -0x2daee0ad, RZ ;  /* 0xd2511f5309047825 */ /* 0x002fe200078e00ff */
[----:B------:R-:W-:Y:S02]  /*125d0*/  ISETP.GE.U32.AND P0, PT, R237, R0, PT ;  /* 0x00000000ed00720c */ /* 0x000fe40003f06070 */
[----:B------:R-:W-:Y:S02]  /*125e0*/  FSEL R0, R11, RZ, P2 ;  /* 0x000000ff0b007208 */ /* 0x000fe40001000000 */
[----:B------:R-:W-:Y:S02]  /*125f0*/  LOP3.LUT R15, R4, 0xffff, RZ, 0xc0, !PT ;  /* 0x0000ffff040f7812 */ /* 0x000fe400078ec0ff */
[----:B------:R-:W-:Y:S01]  /*12600*/  LOP3.LUT R9, R8, 0xffff, RZ, 0xc0, !PT ;  /* 0x0000ffff08097812 */ /* 0x000fe200078ec0ff */
[--C-:B------:R-:W-:Y:S01]  /*12610*/  FFMA.FTZ R16, R161, c[0x0][0x23c], -R0.reuse ;  /* 0x00008f00a1107a23 */ /* 0x100fe20000010800 */
[----:B------:R-:W-:Y:S01]  /*12620*/  FSEL R58, R226, -INF , !P1 ;  /* 0xff800000e23a7808 */ /* 0x000fe20004800000 */
[--C-:B------:R-:W-:Y:S01]  /*12630*/  FFMA.FTZ R19, R160, c[0x0][0x23c], -R0.reuse ;  /* 0x00008f00a0137a23 */ /* 0x100fe20000010800 */
[----:B------:R-:W-:Y:S01]  /*12640*/  SHF.R.U32.HI R9, RZ, 0x8, R9 ;  /* 0x00000008ff097819 */ /* 0x000fe20000011609 */
[----:B------:R-:W-:Y:S01]  /*12650*/  FFMA.FTZ R42, R42, c[0x0][0x23c], -R0 ;  /* 0x00008f002a2a7a23 */ /* 0x000fe20000010800 */
[----:B--2---:R-:W-:Y:S01]  /*12660*/  LOP3.LUT R3, R5, UR14, R12, 0x96, !PT ;  /* 0x0000000e05037c12 */ /* 0x004fe2000f8e960c */
[----:B------:R-:W-:Y:S01]  /*12670*/  FFMA.FTZ R5, R20, c[0x0][0x23c], -R0 ;  /* 0x00008f0014057a23 */ /* 0x000fe20000010800 */
[----:B------:R-:W-:Y:S01]  /*12680*/  ISETP.GE.U32.AND P1, PT, R237, R10, PT ;  /* 0x0000000aed00720c */ /* 0x000fe20003f26070 */
[----:B------:R-:W-:Y:S01]  /*12690*/  FFMA.FTZ R20, R61, c[0x0][0x23c], -R2 ;  /* 0x00008f003d147a23 */ /* 0x000fe20000010802 */
[----:B------:R-:W-:Y:S01]  /*126a0*/  LOP3.LUT R10, R4, 0xff, RZ, 0xc0, !PT ;  /* 0x000000ff040a7812 */ /* 0x000fe200078ec0ff */
[----:B------:R1:W-:Y:S01]  /*126b0*/  MUFU.EX2 R32, R5 ;  /* 0x0000000500207308 */ /* 0x0003e20000000800 */
[----:B------:R-:W-:Y:S01]  /*126c0*/  SHF.R.U32.HI R12, RZ, 0x10, R4 ;  /* 0x00000010ff0c7819 */ /* 0x000fe20000011604 */
[----:B------:R-:W-:Y:S01]  /*126d0*/  FFMA.FTZ R49, R49, c[0x0][0x23c], -R0 ;  /* 0x00008f0031317a23 */ /* 0x000fe20000010800 */
[----:B------:R-:W-:-:S02]  /*126e0*/  SHF.R.U32.HI R11, RZ, 0x18, R4 ;  /* 0x00000018ff0b7819 */ /* 0x000fc40000011604 */
[----:B------:R-:W-:Y:S02]  /*126f0*/  LOP3.LUT R4, R9, 0xffff, RZ, 0xc0, !PT ;  /* 0x0000ffff09047812 */ /* 0x000fe400078ec0ff */
[----:B------:R-:W-:Y:S01]  /*12700*/  FSEL R18, R70, RZ, P4 ;  /* 0x000000ff46127208 */ /* 0x000fe20002000000 */
[----:B------:R-:W-:Y:S01]  /*12710*/  MUFU.EX2 R245, R19 ;  /* 0x0000001300f57308 */ /* 0x000fe20000000800 */
[----:B---3--:R-:W-:Y:S02]  /*12720*/  F2FP.PACK_AB R9, R41, R14 ;  /* 0x0000000e2909723e */ /* 0x008fe400000000ff */
[----:B------:R-:W-:Y:S02]  /*12730*/  ISETP.GE.U32.AND P4, PT, R237, R4, PT ;  /* 0x00000004ed00720c */ /* 0x000fe40003f86070 */
[----:B------:R-:W-:Y:S02]  /*12740*/  SHF.R.U32.HI R4, RZ, 0x18, R8 ;  /* 0x00000018ff047819 */ /* 0x000fe40000011608 */
[----:B------:R-:W-:Y:S01]  /*12750*/  PRMT R59, R9, 0x7610, R59 ;  /* 0x00007610093b7816 */ /* 0x000fe2000000003b */
[----:B-1----:R-:W-:Y:S01]  /*12760*/  FFMA.FTZ R5, R21, c[0x0][0x23c], -R0 ;  /* 0x00008f0015057a23 */ /* 0x002fe20000010800 */
[----:B------:R-:W-:Y:S01]  /*12770*/  FSEL R21, R69, RZ, P2 ;  /* 0x000000ff45157208 */ /* 0x000fe20001000000 */
[----:B------:R1:W-:Y:S01]  /*12780*/  MUFU.EX2 R182, R20 ;  /* 0x0000001400b67308 */ /* 0x0003e20000000800 */
[----:B------:R-:W-:Y:S01]  /*12790*/  ISETP.GE.U32.AND P2, PT, R237, R4, PT ;  /* 0x00000004ed00720c */ /* 0x000fe20003f46070 */
[----:B------:R-:W-:Y:S01]  /*127a0*/  @!P0 HADD2 R25, -R59.H0_H0, -RZ.H0_H0 ;  /* 0xa00000ff3b198230 */ /* 0x000fe20000000900 */
[----:B------:R-:W-:-:S02]  /*127b0*/  SHF.R.U32.HI R4, RZ, 0x10, R8 ;  /* 0x00000010ff047819 */ /* 0x000fc40000011608 */
[----:B------:R-:W-:Y:S02]  /*127c0*/  PRMT R57, R9, 0x7632, R57 ;  /* 0x0000763209397816 */ /* 0x000fe40000000039 */
[----:B------:R-:W-:Y:S01]  /*127d0*/  LOP3.LUT R4, R4, 0xff, RZ, 0xc0, !PT ;  /* 0x000000ff04047812 */ /* 0x000fe200078ec0ff */
[----:B------:R2:W3:Y:S01]  /*127e0*/  MUFU.EX2 R38, R5 ;  /* 0x0000000500267308 */ /* 0x0004e20000000800 */
[----:B------:R-:W-:Y:S01]  /*127f0*/  PRMT R174, R59, 0x5410, R57 ;  /* 0x000054103bae7816 */ /* 0x000fe20000000039 */
[----:B------:R-:W-:Y:S01]  /*12800*/  @!P4 HADD2 R27, -R57.H0_H0, -RZ.H0_H0 ;  /* 0xa00000ff391bc230 */ /* 0x000fe20000000900 */
[----:B------:R-:W-:Y:S01]  /*12810*/  @!P0 PRMT R59, R25, 0x5410, RZ ;  /* 0x00005410193b8816 */ /* 0x000fe200000000ff */
[----:B------:R-:W-:Y:S01]  /*12820*/  FFMA.FTZ R25, R53, c[0x0][0x23c], -R2 ;  /* 0x00008f0035197a23 */ /* 0x000fe20000010802 */
[----:B------:R-:W-:Y:S01]  /*12830*/  ISETP.GE.U32.AND P0, PT, R237, R4, PT ;  /* 0x00000004ed00720c */ /* 0x000fe20003f06070 */
[----:B------:R-:W-:Y:S01]  /*12840*/  FFMA.FTZ R53, R145, c[0x0][0x23c], -R0 ;  /* 0x00008f0091357a23 */ /* 0x000fe20000010800 */
[----:B------:R-:W-:Y:S01]  /*12850*/  SHF.R.U32.HI R4, RZ, 0x8, R13 ;  /* 0x00000008ff047819 */ /* 0x000fe2000001160d */
[----:B------:R-:W-:Y:S01]  /*12860*/  FFMA.FTZ R13, R71, c[0x0][0x23c], -R2 ;  /* 0x00008f00470d7a23 */ /* 0x000fe20000010802 */
[----:B------:R-:W-:Y:S01]  /*12870*/  @!P4 PRMT R57, R27, 0x5410, RZ ;  /* 0x000054101b39c816 */ /* 0x000fe200000000ff */
[----:B------:R-:W-:Y:S01]  /*12880*/  MUFU.EX2 R186, R25 ;  /* 0x0000001900ba7308 */ /* 0x000fe20000000800 */
[----:B------:R-:W-:Y:S01]  /*12890*/  LOP3.LUT R4, R4, 0xffff, RZ, 0xc0, !PT ;  /* 0x0000ffff04047812 */ /* 0x000fe200078ec0ff */
[----:B-1----:R-:W-:-:S03]  /*128a0*/  IMAD.MOV.U32 R20, RZ, RZ, R247 ;  /* 0x000000ffff147224 */ /* 0x002fc600078e00f7 */
[----:B------:R-:W-:Y:S01]  /*128b0*/  ISETP.GE.U32.AND P4, PT, R237, R4, PT ;  /* 0x00000004ed00720c */ /* 0x000fe20003f86070 */
[----:B--2---:R-:W-:Y:S01]  /*128c0*/  FFMA.FTZ R5, R22, c[0x0][0x23c], -R2 ;  /* 0x00008f0016057a23 */ /* 0x004fe20000010802 */
[----:B---3--:R-:W-:Y:S01]  /*128d0*/  F2FP.PACK_AB R8, R38, R32 ;  /* 0x000000202608723e */ /* 0x008fe200000000ff */
[----:B------:R-:W-:Y:S01]  /*128e0*/  FFMA.FTZ R4, R30, c[0x0][0x23c], -R0 ;  /* 0x00008f001e047a23 */ /* 0x000fe20000010800 */
[----:B------:R-:W-:Y:S02]  /*128f0*/  MUFU.EX2 R177, R13 ;  /* 0x0000000d00b17308 */ /* 0x000fe40000000800 */
[C---:B------:R-:W-:Y:S02]  /*12900*/  PRMT R55, R8.reuse, 0x7632, R55 ;  /* 0x0000763208377816 */ /* 0x040fe40000000037 */
[----:B------:R-:W-:-:S03]  /*12910*/  PRMT R54, R8, 0x7610, R54 ;  /* 0x0000761008367816 */ /* 0x000fc60000000036 */
[----:B------:R-:W-:Y:S01]  /*12920*/  @!P2 HADD2 R33, -R55.H0_H0, -RZ.H0_H0 ;  /* 0xa00000ff3721a230 */ /* 0x000fe20000000900 */
[----:B------:R1:W-:Y:S01]  /*12930*/  MUFU.EX2 R39, R5 ;  /* 0x0000000500277308 */ /* 0x0003e20000000800 */
[----:B------:R-:W-:Y:S01]  /*12940*/  PRMT R175, R54, 0x5410, R55 ;  /* 0x0000541036af7816 */ /* 0x000fe20000000037 */
[----:B------:R-:W-:Y:S02]  /*12950*/  @!P0 HADD2 R43, -R54.H0_H0, -RZ.H0_H0 ;  /* 0xa00000ff362b8230 */ /* 0x000fe40000000900 */
[----:B------:R-:W-:Y:S02]  /*12960*/  @!P2 PRMT R55, R33, 0x5410, RZ ;  /* 0x000054102137a816 */ /* 0x000fe400000000ff */
[----:B------:R-:W-:Y:S02]  /*12970*/  ISETP.GE.U32.AND P2, PT, R237, R10, PT ;  /* 0x0000000aed00720c */ /* 0x000fe40003f46070 */
[----:B------:R-:W-:Y:S01]  /*12980*/  MUFU.EX2 R33, R4 ;  /* 0x0000000400217308 */ /* 0x000fe20000000800 */
[----:B------:R-:W-:Y:S01]  /*12990*/  @!P0 PRMT R54, R43, 0x5410, RZ ;  /* 0x000054102b368816 */ /* 0x000fe200000000ff */
[----:B------:R-:W-:Y:S01]  /*129a0*/  FFMA.FTZ R43, R152, c[0x0][0x23c], -R0 ;  /* 0x00008f00982b7a23 */ /* 0x000fe20000010800 */
[----:B------:R-:W-:Y:S01]  /*129b0*/  ISETP.GE.U32.AND P0, PT, R237, R11, PT ;  /* 0x0000000bed00720c */ /* 0x000fe20003f06070 */
[----:B-1----:R-:W-:-:S04]  /*129c0*/  FFMA.FTZ R5, R23, c[0x0][0x23c], -R2 ;  /* 0x00008f0017057a23 */ /* 0x002fc80000010802 */
[----:B------:R1:W-:Y:S08]  /*129d0*/  MUFU.EX2 R183, R53 ;  /* 0x0000003500b77308 */ /* 0x0003f00000000800 */
[----:B------:R-:W2:Y:S01]  /*129e0*/  MUFU.EX2 R153, R5 ;  /* 0x0000000500997308 */ /* 0x000ea20000000800 */
[----:B-1----:R-:W-:-:S07]  /*129f0*/  IMAD.MOV.U32 R53, RZ, RZ, R178 ;  /* 0x000000ffff357224 */ /* 0x002fce00078e00b2 */
[----:B------:R-:W-:Y:S01]  /*12a00*/  MUFU.EX2 R43, R43 ;  /* 0x0000002b002b7308 */ /* 0x000fe20000000800 */
[----:B--2---:R-:W-:Y:S01]  /*12a10*/  F2FP.PACK_AB R4, R153, R39 ;  /* 0x000000279904723e */ /* 0x004fe200000000ff */
[----:B------:R-:W-:-:S06]  /*12a20*/  FFMA.FTZ R5, R31, c[0x0][0x23c], -R0 ;  /* 0x00008f001f057a23 */ /* 0x000fcc0000010800 */
[----:B------:R-:W-:Y:S01]  /*12a30*/  MUFU.EX2 R249, R49 ;  /* 0x0000003100f97308 */ /* 0x000fe20000000800 */
[--C-:B------:R-:W-:Y:S01]  /*12a40*/  FFMA.FTZ R31, R40, c[0x0][0x23c], -R2.reuse ;  /* 0x00008f00281f7a23 */ /* 0x100fe20000010802 */
[----:B------:R-:W-:Y:S01]  /*12a50*/  PRMT R51, R4, 0x7610, R51 ;  /* 0x0000761004337816 */ /* 0x000fe20000000033 */
[----:B------:R-:W-:Y:S01]  /*12a60*/  FFMA.FTZ R40, R34, c[0x0][0x23c], -R2 ;  /* 0x00008f0022287a23 */ /* 0x000fe20000010802 */
[----:B------:R-:W-:Y:S01]  /*12a70*/  PRMT R50, R4, 0x7632, R50 ;  /* 0x0000763204327816 */ /* 0x000fe20000000032 */
[----:B------:R-:W-:Y:S01]  /*12a80*/  FFMA.FTZ R34, R157, c[0x0][0x23c], -R0 ;  /* 0x00008f009d227a23 */ /* 0x000fe20000010800 */
[----:B------:R-:W-:Y:S01]  /*12a90*/  LOP3.LUT R4, R12, 0xff, RZ, 0xc0, !PT ;  /* 0x000000ff0c047812 */ /* 0x000fe200078ec0ff */
[----:B------:R-:W-:Y:S01]  /*12aa0*/  @!P5 HADD2 R48, -R51.H0_H0, -RZ.H0_H0 ;  /* 0xa00000ff3330d230 */ /* 0x000fe20000000900 */
[----:B------:R1:W2:Y:S01]  /*12ab0*/  MUFU.EX2 R142, R5 ;  /* 0x00000005008e7308 */ /* 0x0002a20000000800 */
[----:B------:R-:W-:Y:S01]  /*12ac0*/  PRMT R173, R51, 0x5410, R50 ;  /* 0x0000541033ad7816 */ /* 0x000fe20000000032 */
[----:B------:R-:W-:Y:S01]  /*12ad0*/  @!P4 HADD2 R46, -R50.H0_H0, -RZ.H0_H0 ;  /* 0xa00000ff322ec230 */ /* 0x000fe20000000900 */
[----:B------:R-:W-:Y:S01]  /*12ae0*/  FFMA.FTZ R12, R147, c[0x0][0x23c], -R2 ;  /* 0x00008f00930c7a23 */ /* 0x000fe20000010802 */
[----:B------:R-:W-:-:S02]  /*12af0*/  @!P5 PRMT R51, R48, 0x5410, RZ ;  /* 0x000054103033d816 */ /* 0x000fc400000000ff */
[----:B------:R-:W-:Y:S01]  /*12b00*/  ISETP.GE.U32.AND P5, PT, R237, R4, PT ;  /* 0x00000004ed00720c */ /* 0x000fe20003fa6070 */
[----:B------:R-:W-:Y:S01]  /*12b10*/  FFMA.FTZ R4, R37, c[0x0][0x23c], -R2 ;  /* 0x00008f0025047a23 */ /* 0x000fe20000010802 */
[----:B------:R-:W-:Y:S01]  /*12b20*/  @!P4 PRMT R50, R46, 0x5410, RZ ;  /* 0x000054102e32c816 */ /* 0x000fe200000000ff */
[----:B------:R-:W-:Y:S01]  /*12b30*/  FFMA.FTZ R37, R155, c[0x0][0x23c], -R0 ;  /* 0x00008f009b257a23 */ /* 0x000fe20000010800 */
[----:B------:R-:W-:Y:S01]  /*12b40*/  MUFU.EX2 R179, R34 ;  /* 0x0000002200b37308 */ /* 0x000fe20000000800 */
[----:B-1----:R-:W-:Y:S01]  /*12b50*/  FFMA.FTZ R5, R36, c[0x0][0x23c], -R2 ;  /* 0x00008f0024057a23 */ /* 0x002fe20000010802 */
[----:B--2---:R-:W-:-:S06]  /*12b60*/  F2FP.PACK_AB R8, R142, R33 ;  /* 0x000000218e08723e */ /* 0x004fcc00000000ff */
[----:B------:R1:W-:Y:S01]  /*12b70*/  MUFU.EX2 R74, R4 ;  /* 0x00000004004a7308 */ /* 0x0003e20000000800 */
[----:B------:R-:W-:Y:S01]  /*12b80*/  FFMA.FTZ R36, R35, c[0x0][0x23c], -R2 ;  /* 0x00008f0023247a23 */ /* 0x000fe20000010802 */
[C---:B------:R-:W-:Y:S02]  /*12b90*/  PRMT R48, R8.reuse, 0x7632, R48 ;  /* 0x0000763208307816 */ /* 0x040fe40000000030 */
[----:B------:R-:W-:-:S04]  /*12ba0*/  PRMT R46, R8, 0x7610, R46 ;  /* 0x00007610082e7816 */ /* 0x000fc8000000002e */
[----:B------:R2:W3:Y:S01]  /*12bb0*/  MUFU.EX2 R72, R5 ;  /* 0x0000000500487308 */ /* 0x0004e20000000800 */
[----:B------:R-:W-:Y:S01]  /*12bc0*/  @!P3 HADD2 R68, -R48.H0_H0, -RZ.H0_H0 ;  /* 0xa00000ff3044b230 */ /* 0x000fe20000000900 */
[----:B------:R-:W-:Y:S01]  /*12bd0*/  PRMT R176, R46, 0x5410, R48 ;  /* 0x000054102eb07816 */ /* 0x000fe20000000030 */
[----:B------:R-:W-:-:S03]  /*12be0*/  @!P1 HADD2 R189, -R46.H0_H0, -RZ.H0_H0 ;  /* 0xa00000ff2ebd9230 */ /* 0x000fc60000000900 */
[----:B------:R-:W-:Y:S02]  /*12bf0*/  @!P3 PRMT R48, R68, 0x5410, RZ ;  /* 0x000054104430b816 */ /* 0x000fe400000000ff */
[----:B-1----:R-:W-:Y:S01]  /*12c00*/  LOP3.LUT R4, R3, 0xffff, RZ, 0xc0, !PT ;  /* 0x0000ffff03047812 */ /* 0x002fe200078ec0ff */
[----:B------:R-:W-:Y:S01]  /*12c10*/  MUFU.EX2 R180, R37 ;  /* 0x0000002500b47308 */ /* 0x000fe20000000800 */
[----:B------:R-:W-:Y:S02]  /*12c20*/  @!P1 PRMT R46, R189, 0x5410, RZ ;  /* 0x00005410bd2e9816 */ /* 0x000fe400000000ff */
[----:B------:R-:W-:Y:S02]  /*12c30*/  SHF.R.U32.HI R4, RZ, 0x8, R4 ;  /* 0x00000008ff047819 */ /* 0x000fe40000011604 */
[----:B--2---:R-:W-:-:S03]  /*12c40*/  LOP3.LUT R5, R3, 0xff, RZ, 0xc0, !PT ;  /* 0x000000ff03057812 */ /* 0x004fc600078ec0ff */
[----:B------:R-:W-:Y:S01]  /*12c50*/  MUFU.EX2 R251, R31 ;  /* 0x0000001f00fb7308 */ /* 0x000fe20000000800 */
[----:B------:R-:W-:Y:S02]  /*12c60*/  LOP3.LUT R4, R4, 0xffff, RZ, 0xc0, !PT ;  /* 0x0000ffff04047812 */ /* 0x000fe400078ec0ff */
[C---:B------:R-:W-:Y:S02]  /*12c70*/  ISETP.GE.U32.AND P4, PT, R237.reuse, R5, PT ;  /* 0x00000005ed00720c */ /* 0x040fe40003f86070 */
[----:B---3--:R-:W-:Y:S02]  /*12c80*/  F2FP.PACK_AB R5, R74, R72 ;  /* 0x000000484a05723e */ /* 0x008fe400000000ff */
[----:B------:R-:W-:Y:S01]  /*12c90*/  ISETP.GE.U32.AND P3, PT, R237, R4, PT ;  /* 0x00000004ed00720c */ /* 0x000fe20003f66070 */
[----:B------:R-:W-:Y:S01]  /*12ca0*/  MUFU.EX2 R184, R42 ;  /* 0x0000002a00b87308 */ /* 0x000fe20000000800 */
[----:B------:R-:W-:Y:S02]  /*12cb0*/  PRMT R223, R5, 0x7610, R223 ;  /* 0x0000761005df7816 */ /* 0x000fe400000000df */
[----:B------:R-:W-:-:S02]  /*12cc0*/  SHF.R.U32.HI R4, RZ, 0x18, R3 ;  /* 0x00000018ff047819 */ /* 0x000fc40000011603 */
[----:B------:R-:W-:Y:S02]  /*12cd0*/  SHF.R.U32.HI R3, RZ, 0x10, R3 ;  /* 0x00000010ff037819 */ /* 0x000fe40000011603 */
[----:B------:R-:W-:Y:S01]  /*12ce0*/  PRMT R221, R5, 0x7632, R221 ;  /* 0x0000763205dd7816 */ /* 0x000fe200000000dd */
[----:B------:R-:W-:Y:S01]  /*12cf0*/  @!P4 HADD2 R192, -R223.H0_H0, -RZ.H0_H0 ;  /* 0xa00000ffdfc0c230 */ /* 0x000fe20000000900 */
[----:B------:R-:W-:Y:S01]  /*12d00*/  LOP3.LUT R3, R3, 0xff, RZ, 0xc0, !PT ;  /* 0x000000ff03037812 */ /* 0x000fe200078ec0ff */
[----:B------:R-:W1:Y:S01]  /*12d10*/  MUFU.EX2 R40, R40 ;  /* 0x0000002800287308 */ /* 0x000e620000000800 */
[----:B------:R-:W-:Y:S01]  /*12d20*/  PRMT R188, R223, 0x5410, R221 ;  /* 0x00005410dfbc7816 */ /* 0x000fe200000000dd */
[----:B------:R-:W-:Y:S01]  /*12d30*/  @!P3 HADD2 R187, -R221.H0_H0, -RZ.H0_H0 ;  /* 0xa00000ffddbbb230 */ /* 0x000fe20000000900 */
[----:B------:R-:W-:Y:S02]  /*12d40*/  @!P4 PRMT R223, R192, 0x5410, RZ ;  /* 0x00005410c0dfc816 */ /* 0x000fe400000000ff */
[----:B------:R-:W-:-:S02]  /*12d50*/  ISETP.GE.U32.AND P4, PT, R237, R3, PT ;  /* 0x00000003ed00720c */ /* 0x000fc40003f86070 */
[----:B------:R-:W-:Y:S01]  /*12d60*/  LEA R3, R235, 0x1, 0x1 ;  /* 0x00000001eb037811 */ /* 0x000fe200078e08ff */
[----:B------:R-:W-:Y:S01]  /*12d70*/  MUFU.EX2 R185, R36 ;  /* 0x0000002400b97308 */ /* 0x000fe20000000800 */
[----:B------:R-:W-:Y:S02]  /*12d80*/  ISETP.GE.U32.AND P1, PT, R237, R4, PT ;  /* 0x00000004ed00720c */ /* 0x000fe40003f26070 */
[----:B------:R-:W-:Y:S02]  /*12d90*/  LOP3.LUT R192, R3, UR37, RZ, 0x3c, !PT ;  /* 0x0000002503c07c12 */ /* 0x000fe4000f8e3cff */
[----:B------:R-:W-:Y:S02]  /*12da0*/  @!P3 PRMT R221, R187, 0x5410, RZ ;  /* 0x00005410bbddb816 */ /* 0x000fe400000000ff */
[----:B------:R-:W-:Y:S01]  /*12db0*/  LOP3.LUT R3, R191, R192, RZ, 0x3c, !PT ;  /* 0x000000c0bf037212 */ /* 0x000fe200078e3cff */
[----:B-1----:R-:W-:-:S04]  /*12dc0*/  IMAD.MOV.U32 R34, RZ, RZ, R40 ;  /* 0x000000ffff227224 */ /* 0x002fc800078e0028 */
[----:B------:R-:W-:Y:S01]  /*12dd0*/  IMAD.WIDE.U32 R22, R3, -0x326172a9, RZ ;  /* 0xcd9e8d5703167825 */ /* 0x000fe200078e00ff */
[----:B------:R-:W-:-:S04]  /*12de0*/  FMNMX.FTZ R3, R236, R151, !PT ;  /* 0x00000097ec037209 */ /* 0x000fc80007810000 */
[----:B------:R-:W-:Y:S02]  /*12df0*/  FMNMX.FTZ R3, R158, R3, !PT ;  /* 0x000000039e037209 */ /* 0x000fe40007810000 */
[----:B------:R-:W-:Y:S02]  /*12e00*/  LOP3.LUT R4, R23, UR18, R232, 0x96, !PT ;  /* 0x0000001217047c12 */ /* 0x000fe4000f8e96e8 */
[----:B------:R-:W-:Y:S02]  /*12e10*/  FMNMX.FTZ R3, R156, R3, !PT ;  /* 0x000000039c037209 */ /* 0x000fe40007810000 */
[----:B------:R-:W-:Y:S01]  /*12e20*/  LOP3.LUT R10, R7, UR16, R22, 0x96, !PT ;  /* 0x00000010070a7c12 */ /* 0x000fe2000f8e9616 */
[----:B------:R-:W-:Y:S01]  /*12e30*/  IMAD.WIDE.U32 R4, R4, -0x2daee0ad, RZ ;  /* 0xd2511f5304047825 */ /* 0x000fe200078e00ff */
[----:B------:R-:W-:-:S03]  /*12e40*/  FMNMX.FTZ R3, R148, R3, !PT ;  /* 0x0000000394037209 */ /* 0x000fc60007810000 */
[----:B------:R-:W-:Y:S01]  /*12e50*/  IMAD.WIDE.U32 R10, R10, -0x2daee0ad, RZ ;  /* 0xd2511f530a0a7825 */ /* 0x000fe200078e00ff */
[----:B------:R-:W-:Y:S02]  /*12e60*/  LOP3.LUT R5, R5, UR15, R238, 0x96, !PT ;  /* 0x0000000f05057c12 */ /* 0x000fe4000f8e96ee */
[----:B------:R-:W-:Y:S02]  /*12e70*/  FMNMX.FTZ R3, R143, R3, !PT ;  /* 0x000000038f037209 */ /* 0x000fe40007810000 */
[----:B------:R-:W-:Y:S01]  /*12e80*/  LOP3.LUT R8, R11, UR11, R4, 0x96, !PT ;  /* 0x0000000b0b087c12 */ /* 0x000fe2000f8e9604 */
[----:B------:R-:W-:Y:S01]  /*12e90*/  IMAD.WIDE.U32 R4, R5, -0x326172a9, RZ ;  /* 0xcd9e8d5705047825 */ /* 0x000fe200078e00ff */
[----:B------:R-:W-:-:S03]  /*12ea0*/  FMNMX.FTZ R3, R73, R3, !PT ;  /* 0x0000000349037209 */ /* 0x000fc60007810000 */
[----:B------:R-:W-:Y:S01]  /*12eb0*/  IMAD.WIDE.U32 R8, R8, -0x326172a9, RZ ;  /* 0xcd9e8d5708087825 */ /* 0x000fe200078e00ff */
[----:B------:R-:W-:Y:S02]  /*12ec0*/  FMNMX.FTZ R3, R67, R3, !PT ;  /* 0x0000000343037209 */ /* 0x000fe40007810000 */
[----:B------:R-:W-:Y:S02]  /*12ed0*/  LOP3.LUT R5, R5, UR12, R6, 0x96, !PT ;  /* 0x0000000c05057c12 */ /* 0x000fe4000f8e9606 */
[----:B------:R-:W-:Y:S02]  /*12ee0*/  FMNMX.FTZ R3, R65, R3, !PT ;  /* 0x0000000341037209 */ /* 0x000fe40007810000 */
[----:B------:R-:W-:Y:S01]  /*12ef0*/  LOP3.LUT R6, R9, UR10, R4, 0x96, !PT ;  /* 0x0000000a09067c12 */ /* 0x000fe2000f8e9604 */
[----:B------:R-:W-:Y:S01]  /*12f00*/  IMAD.WIDE.U32 R4, R5, -0x2daee0ad, RZ ;  /* 0xd2511f5305047825 */ /* 0x000fe200078e00ff */
[----:B------:R-:W-:-:S04]  /*12f10*/  FMNMX.FTZ R3, R62, R3, !PT ;  /* 0x000000033e037209 */ /* 0x000fc80007810000 */
[----:B------:R-:W-:Y:S01]  /*12f20*/  LOP3.LUT R7, R5, UR9, R10, 0x96, !PT ;  /* 0x0000000905077c12 */ /* 0x000fe2000f8e960a */
[----:B------:R-:W-:Y:S01]  /*12f30*/  IMAD.WIDE.U32 R10, R6, -0x2daee0ad, RZ ;  /* 0xd2511f53060a7825 */ /* 0x000fe200078e00ff */
[----:B------:R-:W-:-:S03]  /*12f40*/  FMNMX.FTZ R5, R60, R3, !PT ;  /* 0x000000033c057209 */ /* 0x000fc60007810000 */
[----:B------:R-:W-:Y:S01]  /*12f50*/  FFMA.FTZ R3, R45, c[0x0][0x23c], -R0 ;  /* 0x00008f002d037a23 */ /* 0x000fe20000010800 */
[----:B------:R-:W-:Y:S01]  /*12f60*/  FMNMX.FTZ R5, R52, R5, !PT ;  /* 0x0000000534057209 */ /* 0x000fe20007810000 */
[----:B------:R-:W-:Y:S01]  /*12f70*/  IMAD.WIDE.U32 R6, R7, -0x326172a9, RZ ;  /* 0xcd9e8d5707067825 */ /* 0x000fe200078e00ff */
[----:B------:R-:W-:Y:S01]  /*12f80*/  LOP3.LUT R9, R11, UR6, R4, 0x96, !PT ;  /* 0x000000060b097c12 */ /* 0x000fe2000f8e9604 */
[----:B------:R1:W-:Y:S01]  /*12f90*/  MUFU.EX2 R27, R3 ;  /* 0x00000003001b7308 */ /* 0x0003e20000000800 */
[----:B------:R-:W-:Y:S01]  /*12fa0*/  FMNMX.FTZ R5, R47, R5, !PT ;  /* 0x000000052f057209 */ /* 0x000fe20007810000 */
[----:B------:R-:W-:Y:S01]  /*12fb0*/  FFMA.FTZ R4, R64, c[0x0][0x23c], -R0 ;  /* 0x00008f0040047a23 */ /* 0x000fe20000010800 */
[----:B------:R-:W-:Y:S01]  /*12fc0*/  LOP3.LUT R45, R7, UR8, R8, 0x96, !PT ;  /* 0x00000008072d7c12 */ /* 0x000fe2000f8e9608 */
[----:B------:R-:W-:Y:S01]  /*12fd0*/  FFMA.FTZ R11, R149, c[0x0][0x23c], -R2 ;  /* 0x00008f00950b7a23 */ /* 0x000fe20000010802 */
[----:B------:R-:W-:-:S03]  /*12fe0*/  FMNMX.FTZ R5, R44, R5, !PT ;  /* 0x000000052c057209 */ /* 0x000fc60007810000 */
[----:B------:R2:W3:Y:S01]  /*12ff0*/  MUFU.EX2 R64, R4 ;  /* 0x0000000400407308 */ /* 0x0004e20000000800 */
[----:B-1----:R-:W-:Y:S01]  /*13000*/  SHF.R.U32.HI R3, RZ, 0x8, R15 ;  /* 0x00000008ff037819 */ /* 0x002fe2000001160f */
[----:B------:R-:W-:-:S03]  /*13010*/  FFMA.FTZ R15, R146, c[0x0][0x23c], -R2 ;  /* 0x00008f00920f7a23 */ /* 0x000fc60000010802 */
[----:B------:R-:W-:Y:S02]  /*13020*/  LOP3.LUT R3, R3, 0xffff, RZ, 0xc0, !PT ;  /* 0x0000ffff03037812 */ /* 0x000fe400078ec0ff */
[----:B--2---:R-:W-:Y:S02]  /*13030*/  FMNMX.FTZ R4, R26, R5, !PT ;  /* 0x000000051a047209 */ /* 0x004fe40007810000 */
[----:B------:R-:W-:Y:S02]  /*13040*/  ISETP.GE.U32.AND P3, PT, R237, R3, PT ;  /* 0x00000003ed00720c */ /* 0x000fe40003f66070 */
[----:B------:R-:W-:Y:S01]  /*13050*/  FMNMX.FTZ R68, R24, R4, !PT ;  /* 0x0000000418447209 */ /* 0x000fe20007810000 */
[----:B------:R-:W-:Y:S01]  /*13060*/  IMAD.WIDE.U32 R4, R9, -0x326172a9, RZ ;  /* 0xcd9e8d5709047825 */ /* 0x000fe200078e00ff */
[----:B---3--:R-:W-:Y:S02]  /*13070*/  F2FP.PACK_AB R8, R64, R27 ;  /* 0x0000001b4008723e */ /* 0x008fe400000000ff */
[----:B------:R-:W-:-:S02]  /*13080*/  FMNMX.FTZ R68, R17, R68, !PT ;  /* 0x0000004411447209 */ /* 0x000fc40007810000 */
[----:B------:R-:W-:Y:S02]  /*13090*/  LOP3.LUT R3, R5, UR13, R6, 0x96, !PT ;  /* 0x0000000d05037c12 */ /* 0x000fe4000f8e9606 */
[----:B------:R-:W-:Y:S01]  /*130a0*/  FMNMX.FTZ R6, R240, R168, !PT ;  /* 0x000000a8f0067209 */ /* 0x000fe20007810000 */
[----:B------:R-:W1:Y:S01]  /*130b0*/  SHFL.BFLY PT, R9, R68, 0x2, 0x1f ;  /* 0x0c401f0044097f89 */ /* 0x000e6200000e0000 */
[C---:B------:R-:W-:Y:S02]  /*130c0*/  PRMT R217, R8.reuse, 0x7610, R217 ;  /* 0x0000761008d97816 */ /* 0x040fe400000000d9 */
[----:B------:R-:W-:Y:S02]  /*130d0*/  FMNMX.FTZ R6, R171, R6, !PT ;  /* 0x00000006ab067209 */ /* 0x000fe40007810000 */
[----:B------:R-:W-:Y:S01]  /*130e0*/  PRMT R216, R8, 0x7632, R216 ;  /* 0x0000763208d87816 */ /* 0x000fe200000000d8 */
[----:B------:R-:W-:Y:S01]  /*130f0*/  @!P4 HADD2 R193, -R217.H0_H0, -RZ.H0_H0 ;  /* 0xa00000ffd9c1c230 */ /* 0x000fe20000000900 */
[----:B------:R-:W-:Y:S01]  /*13100*/  FMNMX.FTZ R7, R170, R6, !PT ;  /* 0x00000006aa077209 */ /* 0x000fe20007810000 */
[----:B------:R-:W-:Y:S01]  /*13110*/  FFMA.FTZ R8, R163, c[0x0][0x23c], -R0 ;  /* 0x00008f00a3087a23 */ /* 0x000fe20000010800 */
[----:B------:R-:W-:Y:S01]  /*13120*/  LOP3.LUT R6, R3, 0xffff, RZ, 0xc0, !PT ;  /* 0x0000ffff03067812 */ /* 0x000fe200078ec0ff */
[----:B------:R-:W-:Y:S01]  /*13130*/  @!P1 HADD2 R194, -R216.H0_H0, -RZ.H0_H0 ;  /* 0xa00000ffd8c29230 */ /* 0x000fe20000000900 */
[----:B------:R-:W-:-:S02]  /*13140*/  FMNMX.FTZ R7, R169, R7, !PT ;  /* 0x00000007a9077209 */ /* 0x000fc40007810000 */
[----:B------:R-:W-:Y:S02]  /*13150*/  SHF.R.U32.HI R6, RZ, 0x8, R6 ;  /* 0x00000008ff067819 */ /* 0x000fe40000011606 */
[----:B------:R-:W-:Y:S02]  /*13160*/  FMNMX.FTZ R7, R167, R7, !PT ;  /* 0x00000007a7077209 */ /* 0x000fe40007810000 */
[----:B------:R-:W-:Y:S02]  /*13170*/  LOP3.LUT R6, R6, 0xffff, RZ, 0xc0, !PT ;  /* 0x0000ffff06067812 */ /* 0x000fe400078ec0ff */
[----:B------:R-:W-:Y:S02]  /*13180*/  PRMT R244, R217, 0x5410, R216 ;  /* 0x00005410d9f47816 */ /* 0x000fe400000000d8 */
[----:B------:R-:W-:Y:S02]  /*13190*/  @!P4 PRMT R217, R193, 0x5410, RZ ;  /* 0x00005410c1d9c816 */ /* 0x000fe400000000ff */
[----:B------:R-:W-:-:S02]  /*131a0*/  ISETP.GE.U32.AND P4, PT, R237, R6, PT ;  /* 0x00000006ed00720c */ /* 0x000fc40003f86070 */
[----:B------:R-:W-:Y:S01]  /*131b0*/  FMNMX.FTZ R6, R166, R7, !PT ;  /* 0x00000007a6067209 */ /* 0x000fe20007810000 */
[----:B------:R-:W-:Y:S01]  /*131c0*/  FFMA.FTZ R7, R150, c[0x0][0x23c], -R2 ;  /* 0x00008f0096077a23 */ /* 0x000fe20000010802 */
[----:B-1----:R-:W-:Y:S01]  /*131d0*/  FMNMX.FTZ R68, R68, R9, !PT ;  /* 0x0000000944447209 */ /* 0x002fe20007810000 */
[----:B------:R-:W-:Y:S01]  /*131e0*/  FFMA.FTZ R9, R162, c[0x0][0x23c], -R0 ;  /* 0x00008f00a2097a23 */ /* 0x000fe20000010800 */
[----:B------:R-:W-:Y:S01]  /*131f0*/  FMNMX.FTZ R6, R165, R6, !PT ;  /* 0x00000006a5067209 */ /* 0x000fe20007810000 */
[----:B------:R-:W-:Y:S01]  /*13200*/  MUFU.EX2 R61, R7 ;  /* 0x00000007003d7308 */ /* 0x000fe20000000800 */
[----:B------:R-:W-:Y:S02]  /*13210*/  @!P1 PRMT R216, R194, 0x5410, RZ ;  /* 0x00005410c2d89816 */ /* 0x000fe400000000ff */
[----:B------:R-:W-:Y:S02]  /*13220*/  FMNMX.FTZ R2, R164, R6, !PT ;  /* 0x00000006a4027209 */ /* 0x000fe40007810000 */
[----:B------:R-:W1:Y:S02]  /*13230*/  SHFL.BFLY PT, R6, R68, 0x1, 0x1f ;  /* 0x0c201f0044067f89 */ /* 0x000e6400000e0000 */
[----:B------:R-:W-:-:S04]  /*13240*/  FMNMX.FTZ R2, R159, R2, !PT ;  /* 0x000000029f027209 */ /* 0x000fc80007810000 */
[----:B------:R-:W-:-:S04]  /*13250*/  FMNMX.FTZ R0, R154, R2, !PT ;  /* 0x000000029a007209 */ /* 0x000fc80007810000 */
[----:B------:R-:W-:-:S04]  /*13260*/  FMNMX.FTZ R0, R144, R0, !PT ;  /* 0x0000000090007209 */ /* 0x000fc80007810000 */
[----:B------:R-:W-:-:S04]  /*13270*/  FMNMX.FTZ R0, R75, R0, !PT ;  /* 0x000000004b007209 */ /* 0x000fc80007810000 */
[----:B------:R-:W-:-:S04]  /*13280*/  FMNMX.FTZ R0, R66, R0, !PT ;  /* 0x0000000042007209 */ /* 0x000fc80007810000 */
[----:B------:R-:W-:Y:S02]  /*13290*/  FMNMX.FTZ R2, R63, R0, !PT ;  /* 0x000000003f027209 */ /* 0x000fe40007810000 */
[----:B-1----:R-:W-:Y:S01]  /*132a0*/  FMNMX.FTZ R68, R68, R6, !PT ;  /* 0x0000000644447209 */ /* 0x002fe20007810000 */
[----:B------:R-:W-:Y:S01]  /*132b0*/  FADD.FTZ R6, R243, -R18 ;  /* 0x80000012f3067221 */ /* 0x000fe20000010000 */
[----:B------:R-:W-:Y:S02]  /*132c0*/  FMNMX.FTZ R2, R58, R2, !PT ;  /* 0x000000023a027209 */ /* 0x000fe40007810000 */
[C---:B------:R-:W-:Y:S01]  /*132d0*/  FSETP.NEU.FTZ.AND P1, PT, R68.reuse, -INF , PT ;  /* 0xff8000004400780b */ /* 0x040fe20003f3d000 */
[----:B------:R-:W-:Y:S01]  /*132e0*/  FMUL.FTZ R0, R68, c[0x0][0x23c] ;  /* 0x00008f0044007a20 */ /* 0x000fe20000410000 */
[----:B------:R-:W-:Y:S01]  /*132f0*/  FMNMX.FTZ R71, R56, R2, !PT ;  /* 0x0000000238477209 */ /* 0x000fe20007810000 */
[----:B------:R-:W-:-:S03]  /*13300*/  FMUL.FTZ R6, R6, c[0x0][0x23c] ;  /* 0x00008f0006067a20 */ /* 0x000fc60000410000 */
[----:B------:R-:W-:Y:S01]  /*13310*/  FSEL R0, R0, RZ, P1 ;  /* 0x000000ff00007208 */ /* 0x000fe20000800000 */
[----:B------:R-:W1:Y:S02]  /*13320*/  SHFL.BFLY PT, R2, R71, 0x2, 0x1f ;  /* 0x0c401f0047027f89 */ /* 0x000e6400000e0000 */
[----:B------:R-:W-:Y:S02]  /*13330*/  MUFU.EX2 R6, R6 ;  /* 0x0000000600067308 */ /* 0x000fe40000000800 */
[--C-:B------:R-:W-:Y:S02]  /*13340*/  FFMA.FTZ R147, R143, c[0x0][0x23c], -R0.reuse ;  /* 0x00008f008f937a23 */ /* 0x100fe40000010800 */
[--C-:B------:R-:W-:Y:S02]  /*13350*/  FFMA.FTZ R30, R151, c[0x0][0x23c], -R0.reuse ;  /* 0x00008f00971e7a23 */ /* 0x100fe40000010800 */
[--C-:B------:R-:W-:Y:S02]  /*13360*/  FFMA.FTZ R146, R156, c[0x0][0x23c], -R0.reuse ;  /* 0x00008f009c927a23 */ /* 0x100fe40000010800 */
[----:B------:R2:W3:Y:S01]  /*13370*/  MUFU.EX2 R143, R11 ;  /* 0x0000000b008f7308 */ /* 0x0004e20000000800 */
[----:B------:R-:W-:-:S02]  /*13380*/  FFMA.FTZ R145, R148, c[0x0][0x23c], -R0 ;  /* 0x00008f0094917a23 */ /* 0x000fc40000010800 */
[--C-:B------:R-:W-:Y:S02]  /*13390*/  FFMA.FTZ R35, R158, c[0x0][0x23c], -R0.reuse ;  /* 0x00008f009e237a23 */ /* 0x100fe40000010800 */
[--C-:B------:R-:W-:Y:S02]  /*133a0*/  FFMA.FTZ R73, R73, c[0x0][0x23c], -R0.reuse ;  /* 0x00008f0049497a23 */ /* 0x100fe40000010800 */
[--C-:B------:R-:W-:Y:S02]  /*133b0*/  FFMA.FTZ R148, R67, c[0x0][0x23c], -R0.reuse ;  /* 0x00008f0043947a23 */ /* 0x100fe40000010800 */
[--C-:B------:R-:W-:Y:S02]  /*133c0*/  FFMA.FTZ R149, R65, c[0x0][0x23c], -R0.reuse ;  /* 0x00008f0041957a23 */ /* 0x100fe40000010800 */
[--C-:B------:R-:W-:Y:S02]  /*133d0*/  FFMA.FTZ R150, R62, c[0x0][0x23c], -R0.reuse ;  /* 0x00008f003e967a23 */ /* 0x100fe40000010800 */
[--C-:B------:R-:W-:Y:S01]  /*133e0*/  FFMA.FTZ R151, R60, c[0x0][0x23c], -R0.reuse ;  /* 0x00008f003c977a23 */ /* 0x100fe20000010800 */
[----:B-1----:R-:W-:Y:S01]  /*133f0*/  FMNMX.FTZ R71, R71, R2, !PT ;  /* 0x0000000247477209 */ /* 0x002fe20007810000 */
[--C-:B------:R-:W-:Y:S01]  /*13400*/  FFMA.FTZ R155, R52, c[0x0][0x23c], -R0.reuse ;  /* 0x00008f00349b7a23 */ /* 0x100fe20000010800 */
[----:B--2---:R-:W-:Y:S01]  /*13410*/  FSEL R11, R68, RZ, P1 ;  /* 0x000000ff440b7208 */ /* 0x004fe20000800000 */
[--C-:B------:R-:W-:Y:S01]  /*13420*/  FFMA.FTZ R156, R47, c[0x0][0x23c], -R0.reuse ;  /* 0x00008f002f9c7a23 */ /* 0x100fe20000010800 */
[----:B------:R-:W-:Y:S01]  /*13430*/  MUFU.EX2 R52, R12 ;  /* 0x0000000c00347308 */ /* 0x000fe20000000800 */
[--C-:B------:R-:W-:Y:S01]  /*13440*/  FFMA.FTZ R233, R44, c[0x0][0x23c], -R0.reuse ;  /* 0x00008f002ce97a23 */ /* 0x100fe20000010800 */
[----:B------:R-:W1:Y:S01]  /*13450*/  SHFL.BFLY PT, R7, R71, 0x1, 0x1f ;  /* 0x0c201f0047077f89 */ /* 0x000e6200000e0000 */
[----:B------:R-:W-:-:S02]  /*13460*/  FFMA.FTZ R193, R26, c[0x0][0x23c], -R0 ;  /* 0x00008f001ac17a23 */ /* 0x000fc40000010800 */
[--C-:B------:R-:W-:Y:S02]  /*13470*/  FFMA.FTZ R235, R24, c[0x0][0x23c], -R0.reuse ;  /* 0x00008f0018eb7a23 */ /* 0x100fe40000010800 */
[----:B------:R-:W-:Y:S01]  /*13480*/  FFMA.FTZ R234, R17, c[0x0][0x23c], -R0 ;  /* 0x00008f0011ea7a23 */ /* 0x000fe20000010800 */
[----:B------:R-:W-:Y:S01]  /*13490*/  MUFU.EX2 R44, R8 ;  /* 0x00000008002c7308 */ /* 0x000fe20000000800 */
[----:B---3--:R-:W-:Y:S01]  /*134a0*/  F2FP.PACK_AB R0, R143, R61 ;  /* 0x0000003d8f00723e */ /* 0x008fe200000000ff */
[-C--:B------:R-:W-:Y:S02]  /*134b0*/  FFMA.FTZ R241, R241, R6.reuse, R14 ;  /* 0x00000006f1f17223 */ /* 0x080fe4000001000e */
[-C--:B------:R-:W-:Y:S01]  /*134c0*/  FMUL.FTZ R42, R124, R6.reuse ;  /* 0x000000067c2a7220 */ /* 0x080fe20000410000 */
[----:B------:R-:W-:Y:S01]  /*134d0*/  PRMT R213, R0, 0x7610, R213 ;  /* 0x0000761000d57816 */ /* 0x000fe200000000d5 */
[-C--:B------:R-:W-:Y:S01]  /*134e0*/  FMUL.FTZ R136, R136, R6.reuse ;  /* 0x0000000688887220 */ /* 0x080fe20000410000 */
[----:B------:R-:W-:Y:S01]  /*134f0*/  PRMT R212, R0, 0x7632, R212 ;  /* 0x0000763200d47816 */ /* 0x000fe200000000d4 */
[----:B------:R-:W2:Y:S01]  /*13500*/  MUFU.EX2 R47, R9 ;  /* 0x00000009002f7308 */ /* 0x000ea20000000800 */
[----:B------:R-:W-:Y:S01]  /*13510*/  LOP3.LUT R0, R3, 0xff, RZ, 0xc0, !PT ;  /* 0x000000ff03007812 */ /* 0x000fe200078ec0ff */
[----:B------:R-:W-:Y:S01]  /*13520*/  @!P2 HADD2 R195, -R213.H0_H0, -RZ.H0_H0 ;  /* 0xa00000ffd5c3a230 */ /* 0x000fe20000000900 */
[----:B------:R-:W-:Y:S01]  /*13530*/  PRMT R246, R213, 0x5410, R212 ;  /* 0x00005410d5f67816 */ /* 0x000fe200000000d4 */
[----:B------:R-:W-:Y:S01]  /*13540*/  @!P3 HADD2 R198, -R212.H0_H0, -RZ.H0_H0 ;  /* 0xa00000ffd4c6b230 */ /* 0x000fe20000000900 */
[----:B------:R-:W-:-:S02]  /*13550*/  FMUL.FTZ R137, R137, R6 ;  /* 0x0000000689897220 */ /* 0x000fc40000410000 */
[----:B------:R-:W-:Y:S01]  /*13560*/  @!P2 PRMT R213, R195, 0x5410, RZ ;  /* 0x00005410c3d5a816 */ /* 0x000fe200000000ff */
[----:B------:R-:W3:Y:S01]  /*13570*/  MUFU.EX2 R60, R15 ;  /* 0x0000000f003c7308 */ /* 0x000ee20000000800 */
[----:B------:R-:W-:Y:S01]  /*13580*/  ISETP.GE.U32.AND P2, PT, R237, R0, PT ;  /* 0x00000000ed00720c */ /* 0x000fe20003f46070 */
[-C--:B------:R-:W-:Y:S01]  /*13590*/  FMUL.FTZ R132, R132, R6.reuse ;  /* 0x0000000684847220 */ /* 0x080fe20000410000 */
[----:B------:R-:W-:Y:S01]  /*135a0*/  SHF.R.U32.HI R0, RZ, 0x18, R3 ;  /* 0x00000018ff007819 */ /* 0x000fe20000011603 */
[-C--:B------:R-:W-:Y:S01]  /*135b0*/  FMUL.FTZ R133, R133, R6.reuse ;  /* 0x0000000685857220 */ /* 0x080fe20000410000 */
[----:B------:R-:W-:Y:S01]  /*135c0*/  @!P3 PRMT R212, R198, 0x5410, RZ ;  /* 0x00005410c6d4b816 */ /* 0x000fe200000000ff */
[----:B------:R-:W-:Y:S01]  /*135d0*/  FMUL.FTZ R40, R116, R6 ;  /* 0x0000000674287220 */ /* 0x000fe20000410000 */
[----:B------:R-:W-:Y:S02]  /*135e0*/  ISETP.GE.U32.AND P3, PT, R237, R0, PT ;  /* 0x00000000ed00720c */ /* 0x000fe40003f66070 */
[----:B--2---:R-:W-:-:S02]  /*135f0*/  F2FP.PACK_AB R2, R47, R44 ;  /* 0x0000002c2f02723e */ /* 0x004fc400000000ff */
[----:B------:R-:W-:Y:S01]  /*13600*/  SHF.R.U32.HI R0, RZ, 0x10, R3 ;  /* 0x00000010ff007819 */ /* 0x000fe20000011603 */
[----:B------:R-:W-:Y:S01]  /*13610*/  FADD.FTZ R3, R248, -R21 ;  /* 0x80000015f8037221 */ /* 0x000fe20000010000 */
[----:B------:R-:W-:Y:S01]  /*13620*/  PRMT R211, R2, 0x7610, R211 ;  /* 0x0000761002d37816 */ /* 0x000fe200000000d3 */
[----:B------:R-:W-:Y:S01]  /*13630*/  FMUL.FTZ R248, R128, R6 ;  /* 0x0000000680f87220 */ /* 0x000fe20000410000 */
[----:B------:R-:W-:Y:S01]  /*13640*/  PRMT R210, R2, 0x7632, R210 ;  /* 0x0000763202d27816 */ /* 0x000fe200000000d2 */
[----:B------:R-:W-:Y:S01]  /*13650*/  FMUL.FTZ R3, R3, c[0x0][0x23c] ;  /* 0x00008f0003037a20 */ /* 0x000fe20000410000 */
[----:B------:R-:W-:Y:S01]  /*13660*/  LOP3.LUT R2, R4, 0xff, RZ, 0xc0, !PT ;  /* 0x000000ff04027812 */ /* 0x000fe200078ec0ff */
[----:B------:R-:W-:Y:S01]  /*13670*/  @!P5 HADD2 R200, -R211.H0_H0, -RZ.H0_H0 ;  /* 0xa00000ffd3c8d230 */ /* 0x000fe20000000900 */
[----:B------:R-:W-:Y:S01]  /*13680*/  LOP3.LUT R0, R0, 0xff, RZ, 0xc0, !PT ;  /* 0x000000ff00007812 */ /* 0x000fe200078ec0ff */
[----:B------:R-:W-:Y:S01]  /*13690*/  @!P0 HADD2 R199, -R210.H0_H0, -RZ.H0_H0 ;  /* 0xa00000ffd2c78230 */ /* 0x000fe20000000900 */
[----:B-1----:R-:W-:Y:S01]  /*136a0*/  FMNMX.FTZ R71, R71, R7, !PT ;  /* 0x0000000747477209 */ /* 0x002fe20007810000 */
[----:B------:R-:W-:Y:S01]  /*136b0*/  FADD.FTZ R7, R41, R241 ;  /* 0x000000f129077221 */ /* 0x000fe20000010000 */
[----:B------:R-:W-:-:S02]  /*136c0*/  ISETP.GE.U32.AND P1, PT, R237, R2, PT ;  /* 0x00000002ed00720c */ /* 0x000fc40003f26070 */
[----:B------:R-:W-:Y:S02]  /*136d0*/  LOP3.LUT R8, R4, 0xffff, RZ, 0xc0, !PT ;  /* 0x0000ffff04087812 */ /* 0x000fe400078ec0ff */
[----:B------:R-:W-:Y:S02]  /*136e0*/  PRMT R243, R211, 0x5410, R210 ;  /* 0x00005410d3f37816 */ /* 0x000fe400000000d2 */
[--C-:B------:R-:W-:Y:S02]  /*136f0*/  SHF.R.U32.HI R2, RZ, 0x18, R4.reuse ;  /* 0x00000018ff027819 */ /* 0x100fe40000011604 */
[----:B------:R-:W-:Y:S02]  /*13700*/  SHF.R.U32.HI R5, RZ, 0x10, R4 ;  /* 0x00000010ff057819 */ /* 0x000fe40000011604 */
[----:B------:R-:W-:Y:S01]  /*13710*/  @!P5 PRMT R211, R200, 0x5410, RZ ;  /* 0x00005410c8d3d816 */ /* 0x000fe200000000ff */
[----:B------:R-:W1:Y:S01]  /*13720*/  MUFU.EX2 R4, R3 ;  /* 0x0000000300047308 */ /* 0x000e620000000800 */
[----:B------:R-:W-:Y:S01]  /*13730*/  ISETP.GE.U32.AND P5, PT, R237, R0, PT ;  /* 0x00000000ed00720c */ /* 0x000fe20003fa6070 */
[----:B------:R-:W-:Y:S01]  /*13740*/  FMUL.FTZ R0, R71, c[0x0][0x23c] ;  /* 0x00008f0047007a20 */ /* 0x000fe20000410000 */
[----:B------:R-:W-:-:S02]  /*13750*/  @!P0 PRMT R210, R199, 0x5410, RZ ;  /* 0x00005410c7d28816 */ /* 0x000fc400000000ff */
[----:B------:R-:W-:-:S04]  /*13760*/  FSETP.NEU.FTZ.AND P0, PT, R71, -INF , PT ;  /* 0xff8000004700780b */ /* 0x000fc80003f1d000 */
[----:B------:R-:W-:Y:S02]  /*13770*/  FSEL R0, R0, RZ, P0 ;  /* 0x000000ff00007208 */ /* 0x000fe40000000000 */
[----:B------:R-:W-:Y:S02]  /*13780*/  FSEL R17, R71, RZ, P0 ;  /* 0x000000ff47117208 */ /* 0x000fe40000000000 */
[----:B------:R-:W-:Y:S01]  /*13790*/  ISETP.GE.U32.AND P0, PT, R237, R2, PT ;  /* 0x00000002ed00720c */ /* 0x000fe20003f06070 */
        /* <DEDUP_REMOVED lines=16> */
[----:B---3--:R-:W-:Y:S01]  /*138a0*/  F2FP.PACK_AB R0, R60, R52 ;  /* 0x000000343c00723e */ /* 0x008fe200000000ff */
[----:B-1----:R-:W-:-:S02]  /*138b0*/  FFMA.FTZ R242, R242, R4, R32 ;  /* 0x00000004f2f27223 */ /* 0x002fc40000010020 */
[----:B------:R1:W2:Y:S01]  /*138c0*/  MUFU.EX2 R32, R16 ;  /* 0x0000001000207308 */ /* 0x0002a20000000800 */
[C---:B------:R-:W-:Y:S01]  /*138d0*/  PRMT R209, R0.reuse, 0x7610, R209 ;  /* 0x0000761000d17816 */ /* 0x040fe200000000d1 */
[----:B------:R-:W-:Y:S01]  /*138e0*/  IMAD.WIDE.U32 R2, R45, -0x2daee0ad, RZ ;  /* 0xd2511f532d027825 */ /* 0x000fe200078e00ff */
[----:B------:R-:W-:Y:S02]  /*138f0*/  PRMT R208, R0, 0x7632, R208 ;  /* 0x0000763200d07816 */ /* 0x000fe400000000d0 */
[----:B------:R-:W-:Y:S01]  /*13900*/  LOP3.LUT R0, R5, 0xff, RZ, 0xc0, !PT ;  /* 0x000000ff05007812 */ /* 0x000fe200078ec0ff */
[----:B------:R-:W-:Y:S01]  /*13910*/  @!P2 HADD2 R201, -R209.H0_H0, -RZ.H0_H0 ;  /* 0xa00000ffd1c9a230 */ /* 0x000fe20000000900 */
[----:B------:R-:W-:Y:S01]  /*13920*/  PRMT R172, R209, 0x5410, R208 ;  /* 0x00005410d1ac7816 */ /* 0x000fe200000000d0 */
[----:B------:R-:W-:Y:S01]  /*13930*/  @!P4 HADD2 R202, -R208.H0_H0, -RZ.H0_H0 ;  /* 0xa00000ffd0cac230 */ /* 0x000fe20000000900 */
[----:B------:R-:W-:Y:S01]  /*13940*/  LOP3.LUT R5, R2, 0xff, RZ, 0xc0, !PT ;  /* 0x000000ff02057812 */ /* 0x000fe200078ec0ff */
[----:B------:R-:W-:Y:S01]  /*13950*/  FADD.FTZ R242, R38, R242 ;  /* 0x000000f226f27221 */ /* 0x000fe20000010000 */
[----:B------:R-:W-:Y:S01]  /*13960*/  @!P2 PRMT R209, R201, 0x5410, RZ ;  /* 0x00005410c9d1a816 */ /* 0x000fe200000000ff */
[----:B------:R-:W-:Y:S01]  /*13970*/  FMUL.FTZ R45, R126, R4 ;  /* 0x000000047e2d7220 */ /* 0x000fe20000410000 */
[----:B------:R-:W-:Y:S01]  /*13980*/  ISETP.GE.U32.AND P2, PT, R237, R0, PT ;  /* 0x00000000ed00720c */ /* 0x000fe20003f46070 */
[-C--:B------:R-:W-:Y:S01]  /*13990*/  FMUL.FTZ R138, R138, R4.reuse ;  /* 0x000000048a8a7220 */ /* 0x080fe20000410000 */
[----:B------:R-:W-:Y:S01]  /*139a0*/  LOP3.LUT R0, R3, UR14, R10, 0x96, !PT ;  /* 0x0000000e03007c12 */ /* 0x000fe2000f8e960a */
[----:B-1----:R-:W-:Y:S01]  /*139b0*/  FADD.FTZ R16, R39, R7 ;  /* 0x0000000727107221 */ /* 0x002fe20000010000 */
[----:B------:R-:W-:Y:S01]  /*139c0*/  LOP3.LUT R13, R2, 0xffff, RZ, 0xc0, !PT ;  /* 0x0000ffff020d7812 */ /* 0x000fe200078ec0ff */
[----:B------:R-:W-:Y:S01]  /*139d0*/  FADD.FTZ R7, R240, -R17 ;  /* 0x80000011f0077221 */ /* 0x000fe20000010000 */
[--C-:B------:R-:W-:Y:S01]  /*139e0*/  SHF.R.U32.HI R10, RZ, 0x10, R2.reuse ;  /* 0x00000010ff0a7819 */ /* 0x100fe20000011602 */
[----:B------:R-:W-:Y:S01]  /*139f0*/  IMAD.MOV.U32 R17, RZ, RZ, R249 ;  /* 0x000000ffff117224 */ /* 0x000fe200078e00f9 */
[----:B------:R-:W-:Y:S01]  /*13a00*/  SHF.R.U32.HI R9, RZ, 0x18, R2 ;  /* 0x00000018ff097819 */ /* 0x000fe20000011602 */
[----:B------:R-:W-:Y:S01]  /*13a10*/  FMUL.FTZ R139, R139, R4 ;  /* 0x000000048b8b7220 */ /* 0x000fe20000410000 */
[----:B------:R-:W-:Y:S01]  /*13a20*/  SHF.R.U32.HI R2, RZ, 0x8, R8 ;  /* 0x00000008ff027819 */ /* 0x000fe20000011608 */
[----:B------:R-:W-:Y:S01]  /*13a30*/  FADD.FTZ R8, R236, -R11 ;  /* 0x8000000bec087221 */ /* 0x000fe20000010000 */
[----:B--2---:R-:W-:Y:S01]  /*13a40*/  F2FP.PACK_AB R3, R245, R32 ;  /* 0x00000020f503723e */ /* 0x004fe200000000ff */
[-C--:B------:R-:W-:Y:S01]  /*13a50*/  FMUL.FTZ R134, R134, R4.reuse ;  /* 0x0000000486867220 */ /* 0x080fe20000410000 */
[----:B------:R-:W-:Y:S01]  /*13a60*/  LOP3.LUT R2, R2, 0xffff, RZ, 0xc0, !PT ;  /* 0x0000ffff02027812 */ /* 0x000fe200078ec0ff */
[-C--:B------:R-:W-:Y:S01]  /*13a70*/  FMUL.FTZ R135, R135, R4.reuse ;  /* 0x0000000487877220 */ /* 0x080fe20000410000 */
[----:B------:R-:W-:Y:S01]  /*13a80*/  PRMT R206, R3, 0x7610, R206 ;  /* 0x0000761003ce7816 */ /* 0x000fe200000000ce */
[-C--:B------:R-:W-:Y:S01]  /*13a90*/  FMUL.FTZ R75, R127, R4.reuse ;  /* 0x000000047f4b7220 */ /* 0x080fe20000410000 */
[----:B------:R-:W-:Y:S01]  /*13aa0*/  @!P4 PRMT R208, R202, 0x5410, RZ ;  /* 0x00005410cad0c816 */ /* 0x000fe200000000ff */
[----:B------:R-:W-:Y:S01]  /*13ab0*/  FMUL.FTZ R124, R122, R4 ;  /* 0x000000047a7c7220 */ /* 0x000fe20000410000 */
[----:B------:R-:W-:Y:S01]  /*13ac0*/  ISETP.GE.U32.AND P4, PT, R237, R2, PT ;  /* 0x00000002ed00720c */ /* 0x000fe20003f86070 */
[----:B------:R-:W-:Y:S01]  /*13ad0*/  @!P5 HADD2 R204, -R206.H0_H0, -RZ.H0_H0 ;  /* 0xa00000ffceccd230 */ /* 0x000fe20000000900 */
[----:B------:R-:W-:Y:S01]  /*13ae0*/  SHF.R.U32.HI R2, RZ, 0x10, R0 ;  /* 0x00000010ff027819 */ /* 0x000fe20000011600 */
[----:B------:R-:W-:Y:S01]  /*13af0*/  FMUL.FTZ R126, R103, R4 ;  /* 0x00000004677e7220 */ /* 0x000fe20000410000 */
[----:B------:R-:W-:Y:S01]  /*13b00*/  PRMT R207, R3, 0x7632, R207 ;  /* 0x0000763203cf7816 */ /* 0x000fe200000000cf */
[----:B------:R-:W-:Y:S01]  /*13b10*/  FADD.FTZ R15, R33, R242 ;  /* 0x000000f2210f7221 */ /* 0x000fe20000010000 */
[----:B------:R-:W-:Y:S01]  /*13b20*/  LOP3.LUT R2, R2, 0xff, RZ, 0xc0, !PT ;  /* 0x000000ff02027812 */ /* 0x000fe200078ec0ff */
[----:B------:R-:W-:Y:S01]  /*13b30*/  FMUL.FTZ R249, R129, R6 ;  /* 0x0000000681f97220 */ /* 0x000fe20000410000 */
[----:B------:R-:W-:Y:S01]  /*13b40*/  PRMT R241, R206, 0x5410, R207 ;  /* 0x00005410cef17816 */ /* 0x000fe200000000cf */
[----:B------:R-:W-:Y:S01]  /*13b50*/  @!P3 HADD2 R203, -R207.H0_H0, -RZ.H0_H0 ;  /* 0xa00000ffcfcbb230 */ /* 0x000fe20000000900 */
[----:B------:R-:W-:-:S02]  /*13b60*/  @!P5 PRMT R206, R204, 0x5410, RZ ;  /* 0x00005410ccced816 */ /* 0x000fc400000000ff */
[----:B------:R-:W-:Y:S01]  /*13b70*/  ISETP.GE.U32.AND P5, PT, R237, R2, PT ;  /* 0x00000002ed00720c */ /* 0x000fe20003fa6070 */
[----:B------:R-:W-:Y:S01]  /*13b80*/  IMAD.MOV.U32 R33, RZ, RZ, R241 ;  /* 0x000000ffff217224 */ /* 0x000fe200078e00f1 */
[----:B------:R-:W-:Y:S02]  /*13b90*/  F2FP.PACK_AB R2, R182, R177 ;  /* 0x000000b1b602723e */ /* 0x000fe400000000ff */
[----:B------:R-:W-:Y:S02]  /*13ba0*/  F2FP.PACK_AB R3, R180, R179 ;  /* 0x000000b3b403723e */ /* 0x000fe400000000ff */
[C---:B------:R-:W-:Y:S02]  /*13bb0*/  PRMT R205, R2.reuse, 0x7610, R205 ;  /* 0x0000761002cd7816 */ /* 0x040fe400000000cd */
[----:B------:R-:W-:Y:S02]  /*13bc0*/  PRMT R204, R2, 0x7632, R204 ;  /* 0x0000763202cc7816 */ /* 0x000fe400000000cc */
[----:B------:R-:W-:Y:S01]  /*13bd0*/  LOP3.LUT R2, R0, 0xff, RZ, 0xc0, !PT ;  /* 0x000000ff00027812 */ /* 0x000fe200078ec0ff */
[----:B------:R-:W-:Y:S01]  /*13be0*/  @!P1 HADD2 R214, -R205.H0_H0, -RZ.H0_H0 ;  /* 0xa00000ffcdd69230 */ /* 0x000fe20000000900 */
[----:B------:R-:W-:Y:S01]  /*13bf0*/  PRMT R181, R205, 0x5410, R204 ;  /* 0x00005410cdb57816 */ /* 0x000fe200000000cc */
[----:B------:R-:W-:Y:S01]  /*13c00*/  @!P4 HADD2 R215, -R204.H0_H0, -RZ.H0_H0 ;  /* 0xa00000ffccd7c230 */ /* 0x000fe20000000900 */
[----:B------:R-:W-:-:S02]  /*13c10*/  PRMT R202, R3, 0x7610, R202 ;  /* 0x0000761003ca7816 */ /* 0x000fc400000000ca */
[----:B------:R-:W-:Y:S01]  /*13c20*/  @!P1 PRMT R205, R214, 0x5410, RZ ;  /* 0x00005410d6cd9816 */ /* 0x000fe200000000ff */
[----:B------:R-:W-:Y:S01]  /*13c30*/  FMUL.FTZ R214, R119, R4 ;  /* 0x0000000477d67220 */ /* 0x000fe20000410000 */
[----:B------:R-:W-:Y:S01]  /*13c40*/  ISETP.GE.U32.AND P1, PT, R237, R2, PT ;  /* 0x00000002ed00720c */ /* 0x000fe20003f26070 */
[----:B------:R-:W-:Y:S01]  /*13c50*/  @!P2 HADD2 R219, -R202.H0_H0, -RZ.H0_H0 ;  /* 0xa00000ffcadba230 */ /* 0x000fe20000000900 */
[----:B------:R-:W-:Y:S01]  /*13c60*/  SHF.R.U32.HI R2, RZ, 0x18, R0 ;  /* 0x00000018ff027819 */ /* 0x000fe20000011600 */
[----:B------:R-:W-:Y:S01]  /*13c70*/  FMUL.FTZ R119, R102, R4 ;  /* 0x0000000466777220 */ /* 0x000fe20000410000 */
[----:B------:R-:W-:Y:S02]  /*13c80*/  LOP3.LUT R0, R0, 0xffff, RZ, 0xc0, !PT ;  /* 0x0000ffff00007812 */ /* 0x000fe400078ec0ff */
[----:B------:R-:W-:Y:S02]  /*13c90*/  @!P3 PRMT R207, R203, 0x5410, RZ ;  /* 0x00005410cbcfb816 */ /* 0x000fe400000000ff */
[----:B------:R-:W-:-:S02]  /*13ca0*/  PRMT R203, R3, 0x7632, R203 ;  /* 0x0000763203cb7816 */ /* 0x000fc400000000cb */
[----:B------:R-:W-:Y:S01]  /*13cb0*/  SHF.R.U32.HI R0, RZ, 0x8, R0 ;  /* 0x00000008ff007819 */ /* 0x000fe20000011600 */
[----:B------:R1:W-:Y:S01]  /*13cc0*/  MUFU.EX2 R3, R35 ;  /* 0x0000002300037308 */ /* 0x0003e20000000800 */
[----:B------:R-:W-:Y:S01]  /*13cd0*/  @!P4 PRMT R204, R215, 0x5410, RZ ;  /* 0x00005410d7ccc816 */ /* 0x000fe200000000ff */
[----:B------:R-:W-:Y:S01]  /*13ce0*/  @!P0 HADD2 R218, -R203.H0_H0, -RZ.H0_H0 ;  /* 0xa00000ffcbda8230 */ /* 0x000fe20000000900 */
[----:B------:R-:W-:Y:S01]  /*13cf0*/  LOP3.LUT R0, R0, 0xffff, RZ, 0xc0, !PT ;  /* 0x0000ffff00007812 */ /* 0x000fe200078ec0ff */
[----:B------:R-:W-:Y:S01]  /*13d00*/  FMUL.FTZ R215, R118, R4 ;  /* 0x0000000476d77220 */ /* 0x000fe20000410000 */
[----:B------:R-:W-:Y:S02]  /*13d10*/  ISETP.GE.U32.AND P4, PT, R237, R2, PT ;  /* 0x00000002ed00720c */ /* 0x000fe40003f86070 */
[----:B------:R-:W-:Y:S02]  /*13d20*/  PRMT R178, R202, 0x5410, R203 ;  /* 0x00005410cab27816 */ /* 0x000fe400000000cb */
[----:B------:R-:W-:-:S02]  /*13d30*/  @!P2 PRMT R202, R219, 0x5410, RZ ;  /* 0x00005410dbcaa816 */ /* 0x000fc400000000ff */
[C---:B------:R-:W-:Y:S01]  /*13d40*/  ISETP.GE.U32.AND P2, PT, R237.reuse, R0, PT ;  /* 0x00000000ed00720c */ /* 0x040fe20003f46070 */
[----:B------:R-:W-:Y:S01]  /*13d50*/  FMUL.FTZ R0, R8, c[0x0][0x23c] ;  /* 0x00008f0008007a20 */ /* 0x000fe20000410000 */
[C---:B------:R-:W-:Y:S01]  /*13d60*/  ISETP.GE.U32.AND P3, PT, R237.reuse, R5, PT ;  /* 0x00000005ed00720c */ /* 0x040fe20003f66070 */
[----:B------:R2:W-:Y:S01]  /*13d70*/  MUFU.EX2 R8, R14 ;  /* 0x0000000e00087308 */ /* 0x0005e20000000800 */
[----:B------:R-:W-:Y:S01]  /*13d80*/  @!P0 PRMT R203, R218, 0x5410, RZ ;  /* 0x00005410dacb8816 */ /* 0x000fe200000000ff */
[----:B-1----:R-:W-:Y:S01]  /*13d90*/  IMAD.MOV.U32 R35, RZ, RZ, R251 ;  /* 0x000000ffff237224 */ /* 0x002fe200078e00fb */
[----:B------:R-:W-:Y:S01]  /*13da0*/  ISETP.GE.U32.AND P0, PT, R237, R9, PT ;  /* 0x00000009ed00720c */ /* 0x000fe20003f06070 */
[----:B------:R-:W-:Y:S02]  /*13db0*/  IMAD.MOV.U32 R218, RZ, RZ, R43 ;  /* 0x000000ffffda7224 */ /* 0x000fe400078e002b */
[----:B------:R-:W-:Y:S01]  /*13dc0*/  FMUL.FTZ R251, R131, R4 ;  /* 0x0000000483fb7220 */ /* 0x000fe20000410000 */
[----:B------:R-:W-:Y:S01]  /*13dd0*/  F2FP.PACK_AB R2, R35, R186 ;  /* 0x000000ba2302723e */ /* 0x000fe200000000ff */
[----:B------:R-:W1:Y:S01]  /*13de0*/  MUFU.EX2 R5, R30 ;  /* 0x0000001e00057308 */ /* 0x000e620000000800 */
[----:B------:R-:W-:-:S02]  /*13df0*/  FMUL.FTZ R43, R125, R6 ;  /* 0x000000067d2b7220 */ /* 0x000fc40000410000 */
[C---:B------:R-:W-:Y:S01]  /*13e00*/  PRMT R201, R2.reuse, 0x7610, R201 ;  /* 0x0000761002c97816 */ /* 0x040fe200000000c9 */
[----:B------:R-:W-:Y:S01]  /*13e10*/  FMUL.FTZ R125, R121, R6 ;  /* 0x00000006797d7220 */ /* 0x000fe20000410000 */
[----:B------:R-:W-:Y:S02]  /*13e20*/  PRMT R200, R2, 0x7632, R200 ;  /* 0x0000763202c87816 */ /* 0x000fe400000000c8 */
[----:B------:R-:W-:Y:S01]  /*13e30*/  LOP3.LUT R2, R10, 0xff, RZ, 0xc0, !PT ;  /* 0x000000ff0a027812 */ /* 0x000fe200078ec0ff */
[----:B------:R-:W3:Y:S01]  /*13e40*/  MUFU.EX2 R0, R0 ;  /* 0x0000000000007308 */ /* 0x000ee20000000800 */
[----:B------:R-:W-:Y:S01]  /*13e50*/  @!P1 HADD2 R220, -R201.H0_H0, -RZ.H0_H0 ;  /* 0xa00000ffc9dc9230 */ /* 0x000fe20000000900 */
[----:B------:R-:W-:Y:S01]  /*13e60*/  PRMT R49, R201, 0x5410, R200 ;  /* 0x00005410c9317816 */ /* 0x000fe200000000c8 */
[----:B------:R-:W-:Y:S01]  /*13e70*/  @!P2 HADD2 R222, -R200.H0_H0, -RZ.H0_H0 ;  /* 0xa00000ffc8dea230 */ /* 0x000fe20000000900 */
[----:B--2---:R-:W-:Y:S02]  /*13e80*/  IMAD.MOV.U32 R14, RZ, RZ, R244 ;  /* 0x000000ffff0e7224 */ /* 0x004fe400078e00f4 */
[----:B------:R-:W-:Y:S01]  /*13e90*/  @!P1 PRMT R201, R220, 0x5410, RZ ;  /* 0x00005410dcc99816 */ /* 0x000fe200000000ff */
[----:B------:R-:W-:Y:S01]  /*13ea0*/  IMAD.MOV.U32 R220, RZ, RZ, R250 ;  /* 0x000000ffffdc7224 */ /* 0x000fe200078e00fa */
[----:B------:R-:W-:Y:S01]  /*13eb0*/  ISETP.GE.U32.AND P1, PT, R237, R2, PT ;  /* 0x00000002ed00720c */ /* 0x000fe20003f26070 */
[----:B------:R-:W-:Y:S01]  /*13ec0*/  FMUL.FTZ R2, R7, c[0x0][0x23c] ;  /* 0x00008f0007027a20 */ /* 0x000fe20000410000 */
[----:B------:R-:W2:Y:S01]  /*13ed0*/  MUFU.EX2 R9, R12 ;  /* 0x0000000c00097308 */ /* 0x000ea20000000800 */
[----:B-1----:R-:W-:Y:S01]  /*13ee0*/  F2FP.PACK_AB R30, R3, R5 ;  /* 0x00000005031e723e */ /* 0x002fe200000000ff */
[----:B------:R-:W-:Y:S01]  /*13ef0*/  FMUL.FTZ R250, R130, R4 ;  /* 0x0000000482fa7220 */ /* 0x000fe20000410000 */
[----:B------:R-:W-:Y:S01]  /*13f00*/  @!P2 PRMT R200, R222, 0x5410, RZ ;  /* 0x00005410dec8a816 */ /* 0x000fe200000000ff */
[----:B------:R-:W-:-:S02]  /*13f10*/  FMUL.FTZ R222, R117, R6 ;  /* 0x0000000675de7220 */ /* 0x000fc40000410000 */
[-C--:B---3--:R-:W-:Y:S01]  /*13f20*/  FFMA.FTZ R196, R196, R0.reuse, R5 ;  /* 0x00000000c4c47223 */ /* 0x088fe20000010005 */
[----:B------:R-:W-:Y:S01]  /*13f30*/  SHF.R.U32.HI R5, RZ, 0x8, R13 ;  /* 0x00000008ff057819 */ /* 0x000fe2000001160d */
[----:B------:R-:W1:Y:S01]  /*13f40*/  MUFU.EX2 R2, R2 ;  /* 0x0000000200027308 */ /* 0x000e620000000800 */
[----:B------:R-:W-:Y:S02]  /*13f50*/  FMUL.FTZ R36, R108, R0 ;  /* 0x000000006c247220 */ /* 0x000fe40000410000 */
[----:B------:R-:W-:Y:S01]  /*13f60*/  FADD.FTZ R11, R3, R196 ;  /* 0x000000c4030b7221 */ /* 0x000fe20000010000 */
[----:B------:R-:W-:Y:S01]  /*13f70*/  F2FP.PACK_AB R3, R184, R218 ;  /* 0x000000dab803723e */ /* 0x000fe200000000ff */
[-C--:B------:R-:W-:Y:S02]  /*13f80*/  FMUL.FTZ R37, R109, R0.reuse ;  /* 0x000000006d257220 */ /* 0x080fe40000410000 */
[----:B------:R-:W-:Y:S01]  /*13f90*/  IMAD.MOV.U32 R108, RZ, RZ, R243 ;  /* 0x000000ffff6c7224 */ /* 0x000fe200078e00f3 */
[----:B------:R-:W3:Y:S01]  /*13fa0*/  MUFU.EX2 R10, R18 ;  /* 0x00000012000a7308 */ /* 0x000ee20000000800 */
[C---:B------:R-:W-:Y:S01]  /*13fb0*/  PRMT R199, R3.reuse, 0x7610, R199 ;  /* 0x0000761003c77816 */ /* 0x040fe200000000c7 */
[----:B------:R-:W-:Y:S01]  /*13fc0*/  IMAD.MOV.U32 R109, RZ, RZ, R246 ;  /* 0x000000ffff6d7224 */ /* 0x000fe200078e00f6 */
[----:B------:R-:W-:Y:S01]  /*13fd0*/  PRMT R198, R3, 0x7632, R198 ;  /* 0x0000763203c67816 */ /* 0x000fe200000000c6 */
[----:B------:R-:W-:Y:S01]  /*13fe0*/  FMUL.FTZ R104, R104, R0 ;  /* 0x0000000068687220 */ /* 0x000fe20000410000 */
[----:B------:R-:W-:Y:S01]  /*13ff0*/  LOP3.LUT R3, R5, 0xffff, RZ, 0xc0, !PT ;  /* 0x0000ffff05037812 */ /* 0x000fe200078ec0ff */
[----:B------:R-:W-:Y:S01]  /*14000*/  @!P5 HADD2 R225, -R199.H0_H0, -RZ.H0_H0 ;  /* 0xa00000ffc7e1d230 */ /* 0x000fe20000000900 */
[C---:B--2---:R-:W-:Y:S01]  /*14010*/  F2FP.PACK_AB R19, R8.reuse, R9 ;  /* 0x000000090813723e */ /* 0x044fe200000000ff */
[----:B------:R-:W2:Y:S01]  /*14020*/  MUFU.EX2 R7, R21 ;  /* 0x0000001500077308 */ /* 0x000ea20000000800 */
[-C--:B-1----:R-:W-:Y:S01]  /*14030*/  FFMA.FTZ R197, R197, R2.reuse, R9 ;  /* 0x00000002c5c57223 */ /* 0x082fe20000010009 */
[----:B------:R-:W-:Y:S01]  /*14040*/  ISETP.GE.U32.AND P2, PT, R237, R3, PT ;  /* 0x00000003ed00720c */ /* 0x000fe20003f46070 */
[----:B------:R-:W-:Y:S01]  /*14050*/  @!P4 HADD2 R224, -R198.H0_H0, -RZ.H0_H0 ;  /* 0xa00000ffc6e0c230 */ /* 0x000fe20000000900 */
[----:B------:R-:W-:Y:S01]  /*14060*/  PRMT R219, R199, 0x5410, R198 ;  /* 0x00005410c7db7816 */ /* 0x000fe200000000c6 */
[----:B------:R-:W-:Y:S01]  /*14070*/  FADD.FTZ R197, R8, R197 ;  /* 0x000000c508c57221 */ /* 0x000fe20000010000 */
[----:B------:R-:W-:Y:S01]  /*14080*/  F2FP.PACK_AB R8, R34, R185 ;  /* 0x000000b92208723e */ /* 0x000fe200000000ff */
[----:B------:R-:W-:Y:S01]  /*14090*/  FMUL.FTZ R38, R110, R2 ;  /* 0x000000026e267220 */ /* 0x000fe20000410000 */
[----:B------:R-:W1:Y:S01]  /*140a0*/  MUFU.EX2 R5, R24 ;  /* 0x0000001800057308 */ /* 0x000e620000000800 */
[----:B---3--:R-:W-:Y:S01]  /*140b0*/  FADD.FTZ R9, R10, R197 ;  /* 0x000000c50a097221 */ /* 0x008fe20000010000 */
[----:B------:R-:W-:Y:S01]  /*140c0*/  PRMT R196, R8, 0x7610, R196 ;  /* 0x0000761008c47816 */ /* 0x000fe200000000c4 */
[----:B------:R-:W-:Y:S01]  /*140d0*/  FMUL.FTZ R197, R114, R4 ;  /* 0x0000000472c57220 */ /* 0x000fe20000410000 */
[----:B------:R-:W-:Y:S01]  /*140e0*/  PRMT R195, R8, 0x7632, R195 ;  /* 0x0000763208c37816 */ /* 0x000fe200000000c3 */
[----:B------:R-:W-:Y:S01]  /*140f0*/  FMUL.FTZ R39, R111, R2 ;  /* 0x000000026f277220 */ /* 0x000fe20000410000 */
[----:B------:R-:W-:Y:S01]  /*14100*/  @!P5 PRMT R199, R225, 0x5410, RZ ;  /* 0x00005410e1c7d816 */ /* 0x000fe200000000ff */
[----:B------:R-:W-:Y:S01]  /*14110*/  FMUL.FTZ R225, R112, R6 ;  /* 0x0000000670e17220 */ /* 0x000fe20000410000 */
[----:B------:R-:W3:Y:S01]  /*14120*/  MUFU.EX2 R3, R26 ;  /* 0x0000001a00037308 */ /* 0x000ee20000000800 */
[C---:B--2---:R-:W-:Y:S01]  /*14130*/  FADD.FTZ R8, R7.reuse, R9 ;  /* 0x0000000907087221 */ /* 0x044fe20000010000 */
[----:B------:R-:W-:Y:S01]  /*14140*/  F2FP.PACK_AB R25, R7, R10 ;  /* 0x0000000a0719723e */ /* 0x000fe200000000ff */
[----:B------:R-:W-:Y:S01]  /*14150*/  IMAD.MOV.U32 R9, RZ, RZ, R183 ;  /* 0x000000ffff097224 */ /* 0x000fe200078e00b7 */
[----:B------:R-:W-:Y:S01]  /*14160*/  @!P4 PRMT R198, R224, 0x5410, RZ ;  /* 0x00005410e0c6c816 */ /* 0x000fe200000000ff */
[-C--:B------:R-:W-:Y:S01]  /*14170*/  FMUL.FTZ R112, R123, R4.reuse ;  /* 0x000000047b707220 */ /* 0x080fe20000410000 */
[----:B------:R-:W-:Y:S01]  /*14180*/  PRMT R12, R196, 0x5410, R195 ;  /* 0x00005410c40c7816 */ /* 0x000fe200000000c3 */
[----:B------:R-:W-:Y:S01]  /*14190*/  FMUL.FTZ R224, R115, R4 ;  /* 0x0000000473e07220 */ /* 0x000fe20000410000 */
[----:B------:R-:W-:Y:S01]  /*141a0*/  F2FP.PACK_AB R7, R9, R17 ;  /* 0x000000110907723e */ /* 0x000fe200000000ff */
[----:B-1----:R-:W-:Y:S01]  /*141b0*/  FADD.FTZ R8, R5, R8 ;  /* 0x0000000805087221 */ /* 0x002fe20000010000 */
[----:B------:R-:W-:Y:S01]  /*141c0*/  MUFU.EX2 R4, R145 ;  /* 0x0000009100047308 */ /* 0x000fe20000000800 */
[-C--:B------:R-:W-:Y:S01]  /*141d0*/  FMUL.FTZ R106, R106, R2.reuse ;  /* 0x000000026a6a7220 */ /* 0x080fe20000410000 */
[----:B------:R-:W-:Y:S01]  /*141e0*/  PRMT R194, R7, 0x7610, R194 ;  /* 0x0000761007c27816 */ /* 0x000fe200000000c2 */
[-C--:B------:R-:W-:Y:S01]  /*141f0*/  FMUL.FTZ R107, R107, R2.reuse ;  /* 0x000000026b6b7220 */ /* 0x080fe20000410000 */
[----:B------:R-:W-:Y:S01]  /*14200*/  PRMT R189, R7, 0x7632, R189 ;  /* 0x0000763207bd7816 */ /* 0x000fe200000000bd */
[-C--:B------:R-:W-:Y:S01]  /*14210*/  FMUL.FTZ R98, R98, R2.reuse ;  /* 0x0000000262627220 */ /* 0x080fe20000410000 */
[C---:B---3--:R-:W-:Y:S01]  /*14220*/  F2FP.PACK_AB R26, R3.reuse, R5 ;  /* 0x00000005031a723e */ /* 0x048fe200000000ff */
[----:B------:R-:W-:Y:S01]  /*14230*/  FADD.FTZ R31, R3, R8 ;  /* 0x00000008031f7221 */ /* 0x000fe20000010000 */
[----:B------:R-:W1:Y:S01]  /*14240*/  MUFU.EX2 R5, R146 ;  /* 0x0000009200057308 */ /* 0x000e620000000800 */
[--C-:B------:R-:W-:Y:S01]  /*14250*/  FADD.FTZ R3, R153, R16.reuse ;  /* 0x0000001099037221 */ /* 0x100fe20000010000 */
[----:B------:R-:W-:Y:S01]  /*14260*/  @!P1 HADD2 R229, -R194.H0_H0, -RZ.H0_H0 ;  /* 0xa00000ffc2e59230 */ /* 0x000fe20000000900 */
[-C--:B------:R-:W-:Y:S01]  /*14270*/  FMUL.FTZ R99, R99, R2.reuse ;  /* 0x0000000263637220 */ /* 0x080fe20000410000 */
[----:B------:R-:W-:Y:S01]  /*14280*/  @!P0 HADD2 R228, -R189.H0_H0, -RZ.H0_H0 ;  /* 0xa00000ffbde48230 */ /* 0x000fe20000000900 */
[-C--:B------:R-:W-:Y:S01]  /*14290*/  FMUL.FTZ R94, R94, R2.reuse ;  /* 0x000000025e5e7220 */ /* 0x080fe20000410000 */
[----:B------:R-:W-:Y:S01]  /*142a0*/  PRMT R183, R194, 0x5410, R189 ;  /* 0x00005410c2b77816 */ /* 0x000fe200000000bd */
[-C--:B------:R-:W-:Y:S01]  /*142b0*/  FMUL.FTZ R95, R95, R2.reuse ;  /* 0x000000025f5f7220 */ /* 0x080fe20000410000 */
[----:B------:R-:W-:Y:S01]  /*142c0*/  @!P1 PRMT R194, R229, 0x5410, RZ ;  /* 0x00005410e5c29816 */ /* 0x000fe200000000ff */
[-C--:B------:R-:W-:Y:S01]  /*142d0*/  FMUL.FTZ R122, R90, R2.reuse ;  /* 0x000000025a7a7220 */ /* 0x080fe20000410000 */
[----:B------:R-:W-:Y:S01]  /*142e0*/  @!P0 PRMT R189, R228, 0x5410, RZ ;  /* 0x00005410e4bd8816 */ /* 0x000fe200000000ff */
[-C--:B------:R-:W-:Y:S01]  /*142f0*/  FMUL.FTZ R123, R91, R2.reuse ;  /* 0x000000025b7b7220 */ /* 0x080fe20000410000 */
[----:B------:R-:W-:Y:S01]  /*14300*/  @!P3 HADD2 R227, -R196.H0_H0, -RZ.H0_H0 ;  /* 0xa00000ffc4e3b230 */ /* 0x000fe20000000900 */
[-C--:B------:R-:W-:Y:S01]  /*14310*/  FMUL.FTZ R130, R86, R2.reuse ;  /* 0x0000000256827220 */ /* 0x080fe20000410000 */
[----:B------:R-:W-:Y:S01]  /*14320*/  @!P2 HADD2 R226, -R195.H0_H0, -RZ.H0_H0 ;  /* 0xa00000ffc3e2a230 */ /* 0x000fe20000000900 */
[-C--:B------:R-:W-:Y:S01]  /*14330*/  FMUL.FTZ R131, R87, R2.reuse ;  /* 0x0000000257837220 */ /* 0x080fe20000410000 */
[----:B-1----:R-:W-:Y:S01]  /*14340*/  F2FP.PACK_AB R18, R4, R5 ;  /* 0x000000050412723e */ /* 0x002fe200000000ff */
[-C--:B------:R-:W-:Y:S01]  /*14350*/  FMUL.FTZ R242, R82, R2.reuse ;  /* 0x0000000252f27220 */ /* 0x080fe20000410000 */
[----:B------:R-:W-:Y:S01]  /*14360*/  @!P3 PRMT R196, R227, 0x5410, RZ ;  /* 0x00005410e3c4b816 */ /* 0x000fe200000000ff */
[-C--:B------:R-:W-:Y:S01]  /*14370*/  FMUL.FTZ R243, R83, R2.reuse ;  /* 0x0000000253f37220 */ /* 0x080fe20000410000 */
[----:B------:R-:W-:Y:S01]  /*14380*/  @!P2 PRMT R195, R226, 0x5410, RZ ;  /* 0x00005410e2c3a816 */ /* 0x000fe200000000ff */
[-C--:B------:R-:W-:Y:S01]  /*14390*/  FMUL.FTZ R246, R78, R2.reuse ;  /* 0x000000024ef67220 */ /* 0x080fe20000410000 */
[----:B------:R-:W-:Y:S01]  /*143a0*/  PRMT R16, R30, 0x7610, R16 ;  /* 0x000076101e107816 */ /* 0x000fe20000000010 */
[----:B------:R-:W-:Y:S01]  /*143b0*/  FMUL.FTZ R247, R79, R2 ;  /* 0x000000024ff77220 */ /* 0x000fe20000410000 */
[----:B------:R-:W-:Y:S01]  /*143c0*/  PRMT R170, R18, 0x7632, R170 ;  /* 0x0000763212aa7816 */ /* 0x000fe200000000aa */
[----:B------:R-:W-:Y:S01]  /*143d0*/  FADD.FTZ R2, R142, R15 ;  /* 0x0000000f8e027221 */ /* 0x000fe20000010000 */
[----:B------:R-:W-:Y:S01]  /*143e0*/  PRMT R187, R18, 0x7610, R187 ;  /* 0x0000761012bb7816 */ /* 0x000fe200000000bb */
[----:B------:R-:W-:Y:S01]  /*143f0*/  FADD.FTZ R3, R72, R3 ;  /* 0x0000000348037221 */ /* 0x000fe20000010000 */
[C---:B------:R-:W-:Y:S01]  /*14400*/  PRMT R166, R26.reuse, 0x7632, R166 ;  /* 0x000076321aa67816 */ /* 0x040fe200000000a6 */
[----:B------:R-:W-:Y:S01]  /*14410*/  IMAD.MOV.U32 R72, RZ, RZ, R14 ;  /* 0x000000ffff487224 */ /* 0x000fe200078e000e */
[----:B------:R-:W-:Y:S01]  /*14420*/  PRMT R168, R25, 0x7632, R168 ;  /* 0x0000763219a87816 */ /* 0x000fe200000000a8 */
[----:B------:R-:W-:Y:S01]  /*14430*/  FADD.FTZ R14, R27, R2 ;  /* 0x000000021b0e7221 */ /* 0x000fe20000010000 */
[----:B------:R-:W-:Y:S01]  /*14440*/  PRMT R165, R26, 0x7610, R165 ;  /* 0x000076101aa57816 */ /* 0x000fe200000000a5 */
[----:B------:R-:W-:Y:S01]  /*14450*/  IMAD.MOV.U32 R229, RZ, RZ, R12 ;  /* 0x000000ffffe57224 */ /* 0x000fe200078e000c */
[----:B------:R-:W-:Y:S01]  /*14460*/  PRMT R167, R25, 0x7610, R167 ;  /* 0x0000761019a77816 */ /* 0x000fe200000000a7 */
[----:B------:R-:W-:-:S02]  /*14470*/  IMAD.MOV.U32 R27, RZ, RZ, R17 ;  /* 0x000000ffff1b7224 */ /* 0x000fc400078e0011 */
[----:B------:R-:W-:Y:S02]  /*14480*/  FMUL.FTZ R228, R120, R6 ;  /* 0x0000000678e47220 */ /* 0x000fe40000410000 */
[----:B------:R-:W-:Y:S02]  /*14490*/  IMAD.MOV.U32 R12, RZ, RZ, R245 ;  /* 0x000000ffff0c7224 */ /* 0x000fe400078e00f5 */
[----:B------:R-:W-:Y:S02]  /*144a0*/  FADD.FTZ R17, R74, R3 ;  /* 0x000000034a117221 */ /* 0x000fe40000010000 */
        /* <DEDUP_REMOVED lines=13> */
[----:B------:R-:W-:Y:S02]  /*14580*/  IMAD.MOV.U32 R74, RZ, RZ, R20 ;  /* 0x000000ffff4a7224 */ /* 0x000fe400078e0014 */
[----:B------:R-:W-:-:S02]  /*14590*/  FADD.FTZ R0, R5, R11 ;  /* 0x0000000b05007221 */ /* 0x000fc40000010000 */
[----:B------:R-:W-:-:S04]  /*145a0*/  IMAD.WIDE.U32 R20, R53, -0x326172a9, RZ ;  /* 0xcd9e8d5735147825 */ /* 0x000fc800078e00ff */
[----:B------:R-:W-:Y:S01]  /*145b0*/  FADD.FTZ R15, R4, R0 ;  /* 0x00000000040f7221 */ /* 0x000fe20000010000 */
[----:B------:R-:W-:Y:S01]  /*145c0*/  LOP3.LUT R0, R21, R220, RZ, 0x3c, !PT ;  /* 0x000000dc15007212 */ /* 0x000fe200078e3cff */
[----:B------:R-:W-:Y:S01]  /*145d0*/  FMUL.FTZ R13, R101, R6 ;  /* 0x00000006650d7220 */ /* 0x000fe20000410000 */
[----:B------:R-:W-:Y:S01]  /*145e0*/  LOP3.LUT R2, R231, UR18, R20, 0x96, !PT ;  /* 0x00000012e7027c12 */ /* 0x000fe2000f8e9614 */
[----:B------:R-:W-:Y:S02]  /*145f0*/  IMAD.MOV.U32 R24, RZ, RZ, R12 ;  /* 0x000000ffff187224 */ /* 0x000fe400078e000c */
[----:B------:R-:W-:Y:S02]  /*14600*/  IMAD.MOV.U32 R153, RZ, RZ, R13 ;  /* 0x000000ffff997224 */ /* 0x000fe400078e000d */
[----:B------:R-:W-:-:S04]  /*14610*/  IMAD.WIDE.U32 R12, R0, -0x2daee0ad, RZ ;  /* 0xd2511f53000c7825 */ /* 0x000fc800078e00ff */
[----:B------:R-:W-:Y:S01]  /*14620*/  IMAD.WIDE.U32 R2, R2, -0x2daee0ad, RZ ;  /* 0xd2511f5302027825 */ /* 0x000fe200078e00ff */
[----:B------:R-:W-:Y:S02]  /*14630*/  LOP3.LUT R0, R13, UR17, R190, 0x96, !PT ;  /* 0x000000110d007c12 */ /* 0x000fe4000f8e96be */
[----:B------:R-:W-:Y:S01]  /*14640*/  PRMT R13, R19, 0x7632, R13 ;  /* 0x00007632130d7816 */ /* 0x000fe2000000000d */
[----:B------:R-:W-:Y:S02]  /*14650*/  FMUL.FTZ R227, R113, R6 ;  /* 0x0000000671e37220 */ /* 0x000fe40000410000 */
[----:B------:R-:W-:Y:S01]  /*14660*/  IMAD.WIDE.U32 R4, R0, -0x326172a9, RZ ;  /* 0xcd9e8d5700047825 */ /* 0x000fe200078e00ff */
[----:B------:R-:W-:-:S03]  /*14670*/  LOP3.LUT R0, R3, UR15, R12, 0x96, !PT ;  /* 0x0000000f03007c12 */ /* 0x000fc6000f8e960c */
[----:B------:R-:W-:Y:S01]  /*14680*/  FMUL.FTZ R226, R100, R6 ;  /* 0x0000000664e27220 */ /* 0x000fe20000410000 */
[----:B------:R-:W-:Y:S01]  /*14690*/  LOP3.LUT R3, R5, UR16, R230, 0x96, !PT ;  /* 0x0000001005037c12 */ /* 0x000fe2000f8e96e6 */
[----:B------:R-:W-:-:S04]  /*146a0*/  IMAD.WIDE.U32 R10, R0, -0x326172a9, RZ ;  /* 0xcd9e8d57000a7825 */ /* 0x000fc800078e00ff */
[----:B------:R-:W-:Y:S01]  /*146b0*/  IMAD.WIDE.U32 R6, R3, -0x2daee0ad, RZ ;  /* 0xd2511f5303067825 */ /* 0x000fe200078e00ff */
[----:B------:R-:W-:-:S03]  /*146c0*/  LOP3.LUT R3, R11, UR12, R4, 0x96, !PT ;  /* 0x0000000c0b037c12 */ /* 0x000fc6000f8e9604 */
[----:B------:R-:W-:Y:S01]  /*146d0*/  IMAD.MOV.U32 R25, RZ, RZ, R74 ;  /* 0x000000ffff197224 */ /* 0x000fe200078e004a */
[----:B------:R-:W-:Y:S01]  /*146e0*/  LOP3.LUT R0, R7, UR11, R2, 0x96, !PT ;  /* 0x0000000b07007c12 */ /* 0x000fe2000f8e9602 */
[----:B------:R-:W-:Y:S02]  /*146f0*/  IMAD.MOV.U32 R7, RZ, RZ, R9 ;  /* 0x000000ffff077224 */ /* 0x000fe400078e0009 */
[----:B------:R-:W-:-:S04]  /*14700*/  IMAD.WIDE.U32 R2, R3, -0x2daee0ad, RZ ;  /* 0xd2511f5303027825 */ /* 0x000fc800078e00ff */
[----:B------:R-:W-:Y:S01]  /*14710*/  IMAD.WIDE.U32 R8, R0, -0x326172a9, RZ ;  /* 0xcd9e8d5700087825 */ /* 0x000fe200078e00ff */
[----:B------:R-:W-:-:S03]  /*14720*/  LOP3.LUT R3, R3, UR9, R6, 0x96, !PT ;  /* 0x0000000903037c12 */ /* 0x000fc6000f8e9606 */
[----:B------:R-:W-:Y:S01]  /*14730*/  IMAD.MOV.U32 R26, RZ, RZ, R119 ;  /* 0x000000ffff1a7224 */ /* 0x000fe200078e0077 */
[----:B------:R-:W-:Y:S02]  /*14740*/  LOP3.LUT R0, R9, UR10, R10, 0x96, !PT ;  /* 0x0000000a09007c12 */ /* 0x000fe4000f8e960a */
[----:B------:R-:W-:Y:S01]  /*14750*/  LOP3.LUT R9, R23, UR18, R20, 0x96, !PT ;  /* 0x0000001217097c12 */ /* 0x000fe2000f8e9614 */
[----:B------:R-:W-:Y:S02]  /*14760*/  IMAD.MOV.U32 R20, RZ, RZ, R24 ;  /* 0x000000ffff147224 */ /* 0x000fe400078e0018 */
[----:B------:R-:W-:-:S04]  /*14770*/  IMAD.WIDE.U32 R10, R0, -0x2daee0ad, RZ ;  /* 0xd2511f53000a7825 */ /* 0x000fc800078e00ff */
[----:B------:R-:W-:Y:S01]  /*14780*/  FADD.FTZ R24, R64, R14 ;  /* 0x0000000e40187221 */ /* 0x000fe20000010000 */
[----:B------:R-:W-:Y:S01]  /*14790*/  LOP3.LUT R2, R11, UR6, R2, 0x96, !PT ;  /* 0x000000060b027c12 */ /* 0x000fe2000f8e9602 */
[----:B------:R-:W-:Y:S01]  /*147a0*/  IMAD.MOV.U32 R11, RZ, RZ, R7 ;  /* 0x000000ffff0b7224 */ /* 0x000fe200078e0007 */
[----:B------:R-:W-:Y:S01]  /*147b0*/  PRMT R14, R19, 0x7610, R14 ;  /* 0x00007610130e7816 */ /* 0x000fe2000000000e */
[----:B------:R-:W-:-:S04]  /*147c0*/  IMAD.WIDE.U32 R6, R3, -0x326172a9, RZ ;  /* 0xcd9e8d5703067825 */ /* 0x000fc800078e00ff */
[----:B------:R-:W-:Y:S01]  /*147d0*/  IMAD.WIDE.U32 R2, R2, -0x326172a9, RZ ;  /* 0xcd9e8d5702027825 */ /* 0x000fe200078e00ff */
[----:B------:R-:W-:-:S03]  /*147e0*/  LOP3.LUT R8, R7, UR8, R8, 0x96, !PT ;  /* 0x0000000807087c12 */ /* 0x000fc6000f8e9608 */
[----:B------:R-:W-:Y:S01]  /*147f0*/  IMAD.MOV.U32 R21, RZ, RZ, R11 ;  /* 0x000000ffff157224 */ /* 0x000fe200078e000b */
[----:B------:R-:W-:Y:S02]  /*14800*/  LOP3.LUT R0, R3, UR13, R6, 0x96, !PT ;  /* 0x0000000d03007c12 */ /* 0x000fe4000f8e9606 */
[----:B------:R-:W-:Y:S01]  /*14810*/  LOP3.LUT R11, R5, UR16, R22, 0x96, !PT ;  /* 0x00000010050b7c12 */ /* 0x000fe2000f8e9616 */
[----:B------:R-:W-:Y:S01]  /*14820*/  FADD.FTZ R22, R61, R17 ;  /* 0x000000113d167221 */ /* 0x000fe20000010000 */
[----:B------:R-:W-:Y:S01]  /*14830*/  LOP3.LUT R6, R0, 0xff, RZ, 0xc0, !PT ;  /* 0x000000ff00067812 */ /* 0x000fe200078ec0ff */
[----:B------:R-:W1:Y:S01]  /*14840*/  MUFU.EX2 R5, R147 ;  /* 0x0000009300057308 */ /* 0x000e620000000800 */
[----:B------:R-:W-:Y:S01]  /*14850*/  LOP3.LUT R7, R2, 0xffff, RZ, 0xc0, !PT ;  /* 0x0000ffff02077812 */ /* 0x000fe200078ec0ff */
[----:B------:R-:W-:Y:S01]  /*14860*/  FADD.FTZ R18, R143, R22 ;  /* 0x000000168f127221 */ /* 0x000fe20000010000 */
[----:B------:R-:W-:Y:S02]  /*14870*/  ISETP.GE.U32.AND P5, PT, R237, R6, PT ;  /* 0x00000006ed00720c */ /* 0x000fe40003fa6070 */
[----:B------:R-:W-:-:S04]  /*14880*/  LOP3.LUT R6, R0, 0xffff, RZ, 0xc0, !PT ;  /* 0x0000ffff00067812 */ /* 0x000fc800078ec0ff */
[----:B------:R-:W-:-:S04]  /*14890*/  SHF.R.U32.HI R6, RZ, 0x8, R6 ;  /* 0x00000008ff067819 */ /* 0x000fc80000011606 */
[----:B------:R-:W-:Y:S01]  /*148a0*/  LOP3.LUT R6, R6, 0xffff, RZ, 0xc0, !PT ;  /* 0x0000ffff06067812 */ /* 0x000fe200078ec0ff */
[----:B-1----:R-:W-:-:S03]  /*148b0*/  FADD.FTZ R3, R5, R15 ;  /* 0x0000000f05037221 */ /* 0x002fc60000010000 */
[C---:B------:R-:W-:Y:S01]  /*148c0*/  ISETP.GE.U32.AND P2, PT, R237.reuse, R6, PT ;  /* 0x00000006ed00720c */ /* 0x040fe20003f46070 */
[----:B------:R-:W-:Y:S01]  /*148d0*/  @!P5 HADD2 R76, -R16.H0_H0, -RZ.H0_H0 ;  /* 0xa00000ff104cd230 */ /* 0x000fe20000000900 */
[--C-:B------:R-:W-:Y:S02]  /*148e0*/  SHF.R.U32.HI R6, RZ, 0x10, R0.reuse ;  /* 0x00000010ff067819 */ /* 0x100fe40000011600 */
[----:B------:R-:W-:Y:S02]  /*148f0*/  SHF.R.U32.HI R0, RZ, 0x18, R0 ;  /* 0x00000018ff007819 */ /* 0x000fe40000011600 */
[----:B------:R-:W-:Y:S02]  /*14900*/  LOP3.LUT R6, R6, 0xff, RZ, 0xc0, !PT ;  /* 0x000000ff06067812 */ /* 0x000fe400078ec0ff */
[C---:B------:R-:W-:Y:S02]  /*14910*/  ISETP.GE.U32.AND P1, PT, R237.reuse, R0, PT ;  /* 0x00000000ed00720c */ /* 0x040fe40003f26070 */
[----:B------:R-:W1:Y:S01]  /*14920*/  MUFU.EX2 R0, R73 ;  /* 0x0000004900007308 */ /* 0x000e620000000800 */
[----:B------:R-:W-:-:S02]  /*14930*/  ISETP.GE.U32.AND P3, PT, R237, R6, PT ;  /* 0x00000006ed00720c */ /* 0x000fc40003f66070 */
[----:B------:R-:W-:Y:S02]  /*14940*/  LOP3.LUT R6, R2, 0xff, RZ, 0xc0, !PT ;  /* 0x000000ff02067812 */ /* 0x000fe400078ec0ff */
[----:B------:R-:W-:Y:S02]  /*14950*/  PRMT R15, R30, 0x7632, R15 ;  /* 0x000076321e0f7816 */ /* 0x000fe4000000000f */
[C---:B------:R-:W-:Y:S02]  /*14960*/  ISETP.GE.U32.AND P0, PT, R237.reuse, R6, PT ;  /* 0x00000006ed00720c */ /* 0x040fe40003f06070 */
[--C-:B------:R-:W-:Y:S01]  /*14970*/  SHF.R.U32.HI R6, RZ, 0x18, R2.reuse ;  /* 0x00000018ff067819 */ /* 0x100fe20000011602 */
[----:B------:R-:W-:Y:S01]  /*14980*/  @!P2 HADD2 R77, -R15.H0_H0, -RZ.H0_H0 ;  /* 0xa00000ff0f4da230 */ /* 0x000fe20000000900 */
[----:B------:R-:W-:Y:S01]  /*14990*/  SHF.R.U32.HI R2, RZ, 0x10, R2 ;  /* 0x00000010ff027819 */ /* 0x000fe20000011602 */
[----:B------:R-:W-:Y:S01]  /*149a0*/  @!P1 HADD2 R78, -R13.H0_H0, -RZ.H0_H0 ;  /* 0xa00000ff0d4e9230 */ /* 0x000fe20000000900 */
[----:B------:R-:W-:Y:S01]  /*149b0*/  ISETP.GE.U32.AND P4, PT, R237, R6, PT ;  /* 0x00000006ed00720c */ /* 0x000fe20003f86070 */
[----:B------:R-:W-:Y:S01]  /*149c0*/  @!P3 HADD2 R79, -R14.H0_H0, -RZ.H0_H0 ;  /* 0xa00000ff0e4fb230 */ /* 0x000fe20000000900 */
[----:B------:R-:W-:Y:S01]  /*149d0*/  PRMT R30, R167, 0x5410, R168 ;  /* 0x00005410a71e7816 */ /* 0x000fe200000000a8 */
[C---:B-1----:R-:W-:Y:S01]  /*149e0*/  FADD.FTZ R23, R0.reuse, R3 ;  /* 0x0000000300177221 */ /* 0x042fe20000010000 */
[----:B------:R-:W-:Y:S01]  /*149f0*/  F2FP.PACK_AB R6, R0, R5 ;  /* 0x000000050006723e */ /* 0x000fe200000000ff */
[----:B------:R-:W-:Y:S01]  /*14a00*/  IMAD.MOV.U32 R73, RZ, RZ, R35 ;  /* 0x000000ffff497224 */ /* 0x000fe200078e0023 */
[----:B------:R-:W-:Y:S01]  /*14a10*/  LOP3.LUT R0, R2, 0xff, RZ, 0xc0, !PT ;  /* 0x000000ff02007812 */ /* 0x000fe200078ec0ff */
[----:B------:R-:W-:Y:S01]  /*14a20*/  IMAD.WIDE.U32 R2, R8, -0x2daee0ad, RZ ;  /* 0xd2511f5308027825 */ /* 0x000fe200078e00ff */
[----:B------:R-:W-:Y:S01]  /*14a30*/  PRMT R35, R16, 0x5410, R15 ;  /* 0x0000541010237816 */ /* 0x000fe2000000000f */
[----:B------:R-:W-:Y:S01]  /*14a40*/  @!P0 HADD2 R80, -R187.H0_H0, -RZ.H0_H0 ;  /* 0xa00000ffbb508230 */ /* 0x000fe20000000900 */
[----:B------:R-:W-:Y:S01]  /*14a50*/  @!P5 PRMT R16, R76, 0x5410, RZ ;  /* 0x000054104c10d816 */ /* 0x000fe200000000ff */
[----:B------:R-:W-:Y:S01]  /*14a60*/  IMAD.MOV.U32 R61, RZ, RZ, R73 ;  /* 0x000000ffff3d7224 */ /* 0x000fe200078e0049 */
[----:B------:R-:W-:Y:S01]  /*14a70*/  ISETP.GE.U32.AND P5, PT, R237, R0, PT ;  /* 0x00000000ed00720c */ /* 0x000fe20003fa6070 */
[----:B------:R-:W-:Y:S01]  /*14a80*/  @!P4 HADD2 R82, -R168.H0_H0, -RZ.H0_H0 ;  /* 0xa00000ffa852c230 */ /* 0x000fe20000000900 */
[----:B------:R-:W-:Y:S01]  /*14a90*/  SHF.R.U32.HI R0, RZ, 0x8, R7 ;  /* 0x00000008ff007819 */ /* 0x000fe20000011607 */
[----:B------:R-:W-:Y:S01]  /*14aa0*/  IMAD.MOV.U32 R76, RZ, RZ, R124 ;  /* 0x000000ffff4c7224 */ /* 0x000fe200078e007c */
[----:B------:R-:W-:Y:S01]  /*14ab0*/  @!P2 PRMT R15, R77, 0x5410, RZ ;  /* 0x000054104d0fa816 */ /* 0x000fe200000000ff */
[----:B------:R-:W-:Y:S01]  /*14ac0*/  IMAD.MOV.U32 R77, RZ, RZ, R20 ;  /* 0x000000ffff4d7224 */ /* 0x000fe200078e0014 */
[----:B------:R-:W-:Y:S01]  /*14ad0*/  LOP3.LUT R0, R0, 0xffff, RZ, 0xc0, !PT ;  /* 0x0000ffff00007812 */ /* 0x000fe200078ec0ff */
[----:B------:R-:W-:Y:S01]  /*14ae0*/  IMAD.MOV.U32 R20, RZ, RZ, R34 ;  /* 0x000000ffff147224 */ /* 0x000fe200078e0022 */
[----:B------:R-:W-:-:S02]  /*14af0*/  PRMT R34, R14, 0x5410, R13 ;  /* 0x000054100e227816 */ /* 0x000fc4000000000d */
[----:B------:R-:W-:Y:S02]  /*14b00*/  ISETP.GE.U32.AND P2, PT, R237, R0, PT ;  /* 0x00000000ed00720c */ /* 0x000fe40003f46070 */
[----:B------:R-:W-:Y:S01]  /*14b10*/  LOP3.LUT R0, R3, UR14, R10, 0x96, !PT ;  /* 0x0000000e03007c12 */ /* 0x000fe2000f8e960a */
[----:B------:R-:W-:Y:S01]  /*14b20*/  @!P5 HADD2 R83, -R167.H0_H0, -RZ.H0_H0 ;  /* 0xa00000ffa753d230 */ /* 0x000fe20000000900 */
[----:B------:R-:W-:Y:S02]  /*14b30*/  @!P1 PRMT R13, R78, 0x5410, RZ ;  /* 0x000054104e0d9816 */ /* 0x000fe400000000ff */
[----:B------:R-:W-:Y:S02]  /*14b40*/  SHF.R.U32.HI R5, RZ, 0x10, R0 ;  /* 0x00000010ff057819 */ /* 0x000fe40000011600 */
[----:B------:R-:W-:Y:S01]  /*14b50*/  @!P3 PRMT R14, R79, 0x5410, RZ ;  /* 0x000054104f0eb816 */ /* 0x000fe200000000ff */
[----:B------:R-:W-:Y:S01]  /*14b60*/  IMAD.MOV.U32 R79, RZ, RZ, R27 ;  /* 0x000000ffff4f7224 */ /* 0x000fe200078e001b */
[----:B------:R-:W-:Y:S01]  /*14b70*/  LOP3.LUT R5, R5, 0xff, RZ, 0xc0, !PT ;  /* 0x000000ff05057812 */ /* 0x000fe200078ec0ff */
[----:B------:R-:W-:Y:S01]  /*14b80*/  IMAD.MOV.U32 R27, RZ, RZ, R72 ;  /* 0x000000ffff1b7224 */ /* 0x000fe200078e0048 */
[----:B------:R-:W-:Y:S01]  /*14b90*/  PRMT R171, R6, 0x7610, R171 ;  /* 0x0000761006ab7816 */ /* 0x000fe200000000ab */
[----:B------:R-:W-:Y:S01]  /*14ba0*/  IMAD.MOV.U32 R72, RZ, RZ, R109 ;  /* 0x000000ffff487224 */ /* 0x000fe200078e006d */
[C---:B------:R-:W-:Y:S01]  /*14bb0*/  ISETP.GE.U32.AND P1, PT, R237.reuse, R5, PT ;  /* 0x00000005ed00720c */ /* 0x040fe20003f26070 */
[----:B------:R-:W-:Y:S01]  /*14bc0*/  IMAD.MOV.U32 R109, RZ, RZ, R108 ;  /* 0x000000ffff6d7224 */ /* 0x000fe200078e006c */
[----:B------:R-:W-:Y:S01]  /*14bd0*/  LOP3.LUT R5, R0, 0xff, RZ, 0xc0, !PT ;  /* 0x000000ff00057812 */ /* 0x000fe200078ec0ff */
[----:B------:R-:W-:Y:S01]  /*14be0*/  @!P2 HADD2 R81, -R170.H0_H0, -RZ.H0_H0 ;  /* 0xa00000ffaa51a230 */ /* 0x000fe20000000900 */
[----:B------:R-:W-:Y:S01]  /*14bf0*/  PRMT R169, R6, 0x7632, R169 ;  /* 0x0000763206a97816 */ /* 0x000fe200000000a9 */
[----:B------:R-:W-:Y:S01]  /*14c00*/  IMAD.MOV.U32 R108, RZ, RZ, R112 ;  /* 0x000000ffff6c7224 */ /* 0x000fe200078e0070 */
[----:B------:R-:W-:Y:S01]  /*14c10*/  ISETP.GE.U32.AND P3, PT, R237, R5, PT ;  /* 0x00000005ed00720c */ /* 0x000fe20003f66070 */
[----:B------:R-:W-:Y:S01]  /*14c20*/  IMAD.WIDE.U32 R6, R9, -0x2daee0ad, RZ ;  /* 0xd2511f5309067825 */ /* 0x000fe200078e00ff */
[----:B------:R-:W-:-:S02]  /*14c30*/  SHF.R.U32.HI R5, RZ, 0x18, R0 ;  /* 0x00000018ff057819 */ /* 0x000fc40000011600 */
[----:B------:R-:W-:Y:S01]  /*14c40*/  LOP3.LUT R0, R0, 0xffff, RZ, 0xc0, !PT ;  /* 0x0000ffff00007812 */ /* 0x000fe200078ec0ff */
[----:B------:R-:W-:Y:S01]  /*14c50*/  IMAD.MOV.U32 R112, RZ, RZ, R228 ;  /* 0x000000ffff707224 */ /* 0x000fe200078e00e4 */
[----:B------:R-:W-:Y:S01]  /*14c60*/  LOP3.LUT R7, R7, UR15, R12, 0x96, !PT ;  /* 0x0000000f07077c12 */ /* 0x000fe2000f8e960c */
[----:B------:R-:W-:Y:S01]  /*14c70*/  IMAD.WIDE.U32 R8, R11, -0x2daee0ad, RZ ;  /* 0xd2511f530b087825 */ /* 0x000fe200078e00ff */
[----:B------:R-:W-:Y:S01]  /*14c80*/  SHF.R.U32.HI R0, RZ, 0x8, R0 ;  /* 0x00000008ff007819 */ /* 0x000fe20000011600 */
[----:B------:R-:W-:Y:S01]  /*14c90*/  @!P1 HADD2 R87, -R165.H0_H0, -RZ.H0_H0 ;  /* 0xa00000ffa5579230 */ /* 0x000fe20000000900 */
[----:B------:R-:W-:Y:S01]  /*14ca0*/  SHF.R.U32.HI R17, RZ, 0x10, R2 ;  /* 0x00000010ff117819 */ /* 0x000fe20000011602 */
[----:B------:R-:W-:Y:S01]  /*14cb0*/  IMAD.MOV.U32 R228, RZ, RZ, R33 ;  /* 0x000000ffffe47224 */ /* 0x000fe200078e0021 */
[----:B------:R-:W-:Y:S01]  /*14cc0*/  LOP3.LUT R0, R0, 0xffff, RZ, 0xc0, !PT ;  /* 0x0000ffff00007812 */ /* 0x000fe200078ec0ff */
[----:B------:R-:W-:Y:S01]  /*14cd0*/  IMAD.MOV.U32 R78, RZ, RZ, R109 ;  /* 0x000000ffff4e7224 */ /* 0x000fe200078e006d */
[----:B------:R-:W-:Y:S01]  /*14ce0*/  PRMT R33, R187, 0x5410, R170 ;  /* 0x00005410bb217816 */ /* 0x000fe200000000aa */
[----:B------:R-:W-:Y:S01]  /*14cf0*/  IMAD.MOV.U32 R73, RZ, RZ, R112 ;  /* 0x000000ffff497224 */ /* 0x000fe200078e0070 */
[----:B------:R-:W-:Y:S01]  /*14d00*/  @!P2 PRMT R170, R81, 0x5410, RZ ;  /* 0x0000541051aaa816 */ /* 0x000fe200000000ff */
[----:B------:R-:W-:Y:S01]  /*14d10*/  IMAD.MOV.U32 R81, RZ, RZ, R21 ;  /* 0x000000ffff517224 */ /* 0x000fe200078e0015 */
[----:B------:R-:W-:Y:S01]  /*14d20*/  ISETP.GE.U32.AND P2, PT, R237, R0, PT ;  /* 0x00000000ed00720c */ /* 0x000fe20003f46070 */
[----:B------:R-:W-:Y:S01]  /*14d30*/  @!P3 HADD2 R84, -R171.H0_H0, -RZ.H0_H0 ;  /* 0xa00000ffab54b230 */ /* 0x000fe20000000900 */
[----:B------:R-:W-:Y:S01]  /*14d40*/  LOP3.LUT R0, R9, UR11, R6, 0x96, !PT ;  /* 0x0000000b09007c12 */ /* 0x000fe2000f8e9606 */
[----:B------:R-:W-:Y:S01]  /*14d50*/  IMAD.WIDE.U32 R6, R7, -0x326172a9, RZ ;  /* 0xcd9e8d5707067825 */ /* 0x000fe200078e00ff */
[----:B------:R-:W-:-:S02]  /*14d60*/  @!P0 PRMT R187, R80, 0x5410, RZ ;  /* 0x0000541050bb8816 */ /* 0x000fc400000000ff */
[----:B------:R-:W-:Y:S01]  /*14d70*/  ISETP.GE.U32.AND P0, PT, R237, R5, PT ;  /* 0x00000005ed00720c */ /* 0x000fe20003f06070 */
[----:B------:R-:W-:Y:S01]  /*14d80*/  IMAD.WIDE.U32 R10, R0, -0x326172a9, RZ ;  /* 0xcd9e8d57000a7825 */ /* 0x000fe200078e00ff */
[----:B------:R-:W-:Y:S02]  /*14d90*/  LOP3.LUT R4, R7, UR12, R4, 0x96, !PT ;  /* 0x0000000c07047c12 */ /* 0x000fe4000f8e9604 */
[----:B------:R-:W-:Y:S01]  /*14da0*/  LOP3.LUT R9, R2, 0xffff, RZ, 0xc0, !PT ;  /* 0x0000ffff02097812 */ /* 0x000fe200078ec0ff */
[----:B------:R-:W-:Y:S01]  /*14db0*/  IMAD.MOV.U32 R80, RZ, RZ, R20 ;  /* 0x000000ffff507224 */ /* 0x000fe200078e0014 */
[----:B------:R-:W-:Y:S01]  /*14dc0*/  LOP3.LUT R0, R11, UR10, R6, 0x96, !PT ;  /* 0x0000000a0b007c12 */ /* 0x000fe2000f8e9606 */
[----:B------:R-:W-:Y:S01]  /*14dd0*/  IMAD.WIDE.U32 R4, R4, -0x2daee0ad, RZ ;  /* 0xd2511f5304047825 */ /* 0x000fe200078e00ff */
[----:B------:R-:W-:Y:S01]  /*14de0*/  @!P2 HADD2 R85, -R169.H0_H0, -RZ.H0_H0 ;  /* 0xa00000ffa955a230 */ /* 0x000fe20000000900 */
[----:B------:R-:W-:Y:S02]  /*14df0*/  PRMT R109, R165, 0x5410, R166 ;  /* 0x00005410a56d7816 */ /* 0x000fe400000000a6 */
[----:B------:R-:W-:Y:S01]  /*14e00*/  IMAD.WIDE.U32 R6, R0, -0x2daee0ad, RZ ;  /* 0xd2511f5300067825 */ /* 0x000fe200078e00ff */
[----:B------:R-:W-:Y:S01]  /*14e10*/  LOP3.LUT R5, R5, UR9, R8, 0x96, !PT ;  /* 0x0000000905057c12 */ /* 0x000fe2000f8e9608 */
[----:B------:R-:W-:Y:S01]  /*14e20*/  @!P0 HADD2 R86, -R166.H0_H0, -RZ.H0_H0 ;  /* 0xa00000ffa6568230 */ /* 0x000fe20000000900 */
[----:B------:R-:W-:Y:S01]  /*14e30*/  LOP3.LUT R0, R2, 0xff, RZ, 0xc0, !PT ;  /* 0x000000ff02007812 */ /* 0x000fe200078ec0ff */
[----:B------:R-:W-:Y:S01]  /*14e40*/  IMAD.MOV.U32 R64, RZ, RZ, R108 ;  /* 0x000000ffff407224 */ /* 0x000fe200078e006c */
[----:B------:R-:W-:Y:S01]  /*14e50*/  LOP3.LUT R7, R7, UR6, R4, 0x96, !PT ;  /* 0x0000000607077c12 */ /* 0x000fe2000f8e9604 */
[----:B------:R-:W-:Y:S01]  /*14e60*/  IMAD.WIDE.U32 R4, R5, -0x326172a9, RZ ;  /* 0xcd9e8d5705047825 */ /* 0x000fe200078e00ff */
[----:B------:R-:W-:-:S02]  /*14e70*/  SHF.R.U32.HI R8, RZ, 0x18, R2 ;  /* 0x00000018ff087819 */ /* 0x000fc40000011602 */
[----:B------:R-:W-:Y:S01]  /*14e80*/  @!P0 PRMT R166, R86, 0x5410, RZ ;  /* 0x0000541056a68816 */ /* 0x000fe200000000ff */
[----:B------:R-:W-:Y:S01]  /*14e90*/  IMAD.WIDE.U32 R2, R7, -0x326172a9, RZ ;  /* 0xcd9e8d5707027825 */ /* 0x000fe200078e00ff */
[----:B------:R-:W-:Y:S02]  /*14ea0*/  LOP3.LUT R10, R5, UR8, R10, 0x96, !PT ;  /* 0x00000008050a7c12 */ /* 0x000fe4000f8e960a */
[----:B------:R-:W-:Y:S01]  /*14eb0*/  ISETP.GE.U32.AND P0, PT, R237, R0, PT ;  /* 0x00000000ed00720c */ /* 0x000fe20003f06070 */
[----:B------:R-:W-:Y:S01]  /*14ec0*/  IMAD.MOV.U32 R86, RZ, RZ, R230 ;  /* 0x000000ffff567224 */ /* 0x000fe200078e00e6 */
[----:B------:R-:W-:Y:S01]  /*14ed0*/  LOP3.LUT R7, R2, 0xff, RZ, 0xc0, !PT ;  /* 0x000000ff02077812 */ /* 0x000fe200078ec0ff */
[----:B------:R-:W-:Y:S01]  /*14ee0*/  MUFU.EX2 R230, R155 ;  /* 0x0000009b00e67308 */ /* 0x000fe20000000800 */
[----:B------:R-:W-:Y:S01]  /*14ef0*/  SHF.R.U32.HI R5, RZ, 0x18, R2 ;  /* 0x00000018ff057819 */ /* 0x000fe20000011602 */
[----:B------:R-:W-:Y:S01]  /*14f00*/  IMAD.MOV.U32 R74, RZ, RZ, R228 ;  /* 0x000000ffff4a7224 */ /* 0x000fe200078e00e4 */
[----:B------:R-:W-:-:S02]  /*14f10*/  PRMT R112, R171, 0x5410, R169 ;  /* 0x00005410ab707816 */ /* 0x000fc400000000a9 */
[----:B------:R-:W-:Y:S02]  /*14f20*/  SHF.R.U32.HI R0, RZ, 0x10, R2 ;  /* 0x00000010ff007819 */ /* 0x000fe40000011602 */
[----:B------:R-:W-:Y:S01]  /*14f30*/  @!P4 PRMT R168, R82, 0x5410, RZ ;  /* 0x0000541052a8c816 */ /* 0x000fe200000000ff */
[----:B------:R-:W-:Y:S01]  /*14f40*/  MUFU.EX2 R228, R144 ;  /* 0x0000009000e47308 */ /* 0x000fe20000000800 */
[----:B------:R-:W-:Y:S01]  /*14f50*/  @!P2 PRMT R169, R85, 0x5410, RZ ;  /* 0x0000541055a9a816 */ /* 0x000fe200000000ff */
[----:B------:R-:W-:Y:S01]  /*14f60*/  IMAD.MOV.U32 R82, RZ, RZ, R27 ;  /* 0x000000ffff527224 */ /* 0x000fe200078e001b */
[C---:B------:R-:W-:Y:S01]  /*14f70*/  ISETP.GE.U32.AND P4, PT, R237.reuse, R7, PT ;  /* 0x00000007ed00720c */ /* 0x040fe20003f86070 */
[----:B------:R-:W-:Y:S01]  /*14f80*/  IMAD.MOV.U32 R27, RZ, RZ, R125 ;  /* 0x000000ffff1b7224 */ /* 0x000fe200078e007d */
[----:B------:R-:W-:Y:S01]  /*14f90*/  ISETP.GE.U32.AND P2, PT, R237, R5, PT ;  /* 0x00000005ed00720c */ /* 0x000fe20003f46070 */
[----:B------:R-:W-:Y:S01]  /*14fa0*/  IMAD.MOV.U32 R85, RZ, RZ, R153 ;  /* 0x000000ffff557224 */ /* 0x000fe200078e0099 */
[----:B------:R-:W-:Y:S01]  /*14fb0*/  LOP3.LUT R4, R3, UR13, R4, 0x96, !PT ;  /* 0x0000000d03047c12 */ /* 0x000fe2000f8e9604 */
[----:B------:R-:W1:Y:S01]  /*14fc0*/  MUFU.EX2 R5, R148 ;  /* 0x0000009400057308 */ /* 0x000e620000000800 */
[----:B------:R-:W-:Y:S01]  /*14fd0*/  LOP3.LUT R19, R2, 0xffff, RZ, 0xc0, !PT ;  /* 0x0000ffff02137812 */ /* 0x000fe200078ec0ff */
[----:B------:R-:W-:Y:S01]  /*14fe0*/  IMAD.WIDE.U32 R2, R10, -0x2daee0ad, RZ ;  /* 0xd2511f530a027825 */ /* 0x000fe200078e00ff */
[----:B------:R-:W-:-:S02]  /*14ff0*/  LOP3.LUT R0, R0, 0xff, RZ, 0xc0, !PT ;  /* 0x000000ff00007812 */ /* 0x000fc400078ec0ff */
[----:B------:R-:W-:Y:S01]  /*15000*/  @!P1 PRMT R165, R87, 0x5410, RZ ;  /* 0x0000541057a59816 */ /* 0x000fe200000000ff */
[----:B------:R-:W-:Y:S01]  /*15010*/  IMAD.MOV.U32 R87, RZ, RZ, R231 ;  /* 0x000000ffff577224 */ /* 0x000fe200078e00e7 */
[----:B------:R-:W-:Y:S01]  /*15020*/  ISETP.GE.U32.AND P1, PT, R237, R0, PT ;  /* 0x00000000ed00720c */ /* 0x000fe20003f26070 */
[----:B------:R-:W2:Y:S01]  /*15030*/  MUFU.EX2 R7, R149 ;  /* 0x0000009500077308 */ /* 0x000ea20000000800 */
[----:B------:R-:W-:Y:S01]  /*15040*/  LOP3.LUT R0, R3, UR14, R6, 0x96, !PT ;  /* 0x0000000e03007c12 */ /* 0x000fe2000f8e9606 */
[----:B------:R-:W-:Y:S01]  /*15050*/  IMAD.MOV.U32 R153, RZ, RZ, R219 ;  /* 0x000000ffff997224 */ /* 0x000fe200078e00db */
[----:B------:R-:W-:Y:S01]  /*15060*/  SHF.R.U32.HI R6, RZ, 0x8, R9 ;  /* 0x00000008ff067819 */ /* 0x000fe20000011609 */
[----:B------:R-:W-:Y:S01]  /*15070*/  FADD.FTZ R9, R44, R24 ;  /* 0x000000182c097221 */ /* 0x000fe20000010000 */
[----:B------:R-:W-:Y:S01]  /*15080*/  LOP3.LUT R21, R2, 0xffff, RZ, 0xc0, !PT ;  /* 0x0000ffff02157812 */ /* 0x000fe200078ec0ff */
[----:B------:R-:W-:Y:S01]  /*15090*/  IMAD.MOV.U32 R24, RZ, RZ, R80 ;  /* 0x000000ffff187224 */ /* 0x000fe200078e0050 */
[----:B------:R-:W-:Y:S01]  /*150a0*/  LOP3.LUT R3, R6, 0xffff, RZ, 0xc0, !PT ;  /* 0x0000ffff06037812 */ /* 0x000fe200078ec0ff */
[----:B-1----:R-:W-:Y:S01]  /*150b0*/  FADD.FTZ R11, R5, R23 ;  /* 0x00000017050b7221 */ /* 0x002fe20000010000 */
[----:B------:R-:W-:Y:S01]  /*150c0*/  @!P3 PRMT R171, R84, 0x5410, RZ ;  /* 0x0000541054abb816 */ /* 0x000fe200000000ff */
[----:B------:R1:W-:Y:S01]  /*150d0*/  MUFU.EX2 R6, R65 ;  /* 0x0000004100067308 */ /* 0x0003e20000000800 */
[----:B------:R-:W-:Y:S01]  /*150e0*/  ISETP.GE.U32.AND P3, PT, R237, R3, PT ;  /* 0x00000003ed00720c */ /* 0x000fe20003f66070 */
[----:B------:R-:W-:Y:S01]  /*150f0*/  IMAD.MOV.U32 R84, RZ, RZ, R232 ;  /* 0x000000ffff547224 */ /* 0x000fe200078e00e8 */
[----:B------:R-:W-:Y:S01]  /*15100*/  LOP3.LUT R12, R2, 0xff, RZ, 0xc0, !PT ;  /* 0x000000ff020c7812 */ /* 0x000fe200078ec0ff */
[----:B------:R-:W-:Y:S01]  /*15110*/  IMAD.MOV.U32 R80, RZ, RZ, R224 ;  /* 0x000000ffff507224 */ /* 0x000fe200078e00e0 */
[--C-:B------:R-:W-:Y:S01]  /*15120*/  SHF.R.U32.HI R20, RZ, 0x10, R2.reuse ;  /* 0x00000010ff147819 */ /* 0x100fe20000011602 */
[----:B------:R-:W-:Y:S01]  /*15130*/  IMAD.MOV.U32 R44, RZ, RZ, R81 ;  /* 0x000000ffff2c7224 */ /* 0x000fe200078e0051 */
[----:B--2---:R-:W-:Y:S01]  /*15140*/  F2FP.PACK_AB R3, R7, R5 ;  /* 0x000000050703723e */ /* 0x004fe200000000ff */
[----:B------:R-:W-:Y:S01]  /*15150*/  MUFU.EX2 R231, R156 ;  /* 0x0000009c00e77308 */ /* 0x000fe20000000800 */
[----:B------:R-:W-:Y:S01]  /*15160*/  SHF.R.U32.HI R10, RZ, 0x18, R2 ;  /* 0x00000018ff0a7819 */ /* 0x000fe20000011602 */
[----:B------:R-:W-:Y:S01]  /*15170*/  IMAD.MOV.U32 R81, RZ, RZ, R197 ;  /* 0x000000ffff517224 */ /* 0x000fe200078e00c5 */
[----:B------:R-:W-:-:S02]  /*15180*/  PRMT R164, R3, 0x7610, R164 ;  /* 0x0000761003a47816 */ /* 0x000fc400000000a4 */
[----:B------:R-:W-:Y:S02]  /*15190*/  PRMT R163, R3, 0x7632, R163 ;  /* 0x0000763203a37816 */ /* 0x000fe400000000a3 */
[----:B------:R-:W-:Y:S01]  /*151a0*/  LOP3.LUT R3, R17, 0xff, RZ, 0xc0, !PT ;  /* 0x000000ff11037812 */ /* 0x000fe200078ec0ff */
[----:B------:R-:W2:Y:S01]  /*151b0*/  MUFU.EX2 R2, R62 ;  /* 0x0000003e00027308 */ /* 0x000ea20000000800 */
[----:B------:R-:W-:Y:S01]  /*151c0*/  @!P0 HADD2 R89, -R164.H0_H0, -RZ.H0_H0 ;  /* 0xa00000ffa4598230 */ /* 0x000fe20000000900 */
[----:B------:R-:W-:Y:S01]  /*151d0*/  PRMT R108, R164, 0x5410, R163 ;  /* 0x00005410a46c7816 */ /* 0x000fe200000000a3 */
[----:B-1----:R-:W-:Y:S01]  /*151e0*/  IMAD.MOV.U32 R65, RZ, RZ, R25 ;  /* 0x000000ffff417224 */ /* 0x002fe200078e0019 */
[----:B------:R-:W-:Y:S01]  /*151f0*/  @!P5 PRMT R167, R83, 0x5410, RZ ;  /* 0x0000541053a7d816 */ /* 0x000fe200000000ff */
[----:B------:R-:W-:Y:S01]  /*15200*/  IMAD.MOV.U32 R83, RZ, RZ, R72 ;  /* 0x000000ffff537224 */ /* 0x000fe200078e0048 */
[----:B------:R-:W-:Y:S01]  /*15210*/  @!P0 PRMT R164, R89, 0x5410, RZ ;  /* 0x0000541059a48816 */ /* 0x000fe200000000ff */
[----:B------:R-:W-:Y:S01]  /*15220*/  IMAD.MOV.U32 R72, RZ, RZ, R229 ;  /* 0x000000ffff487224 */ /* 0x000fe200078e00e5 */
[C---:B------:R-:W-:Y:S01]  /*15230*/  ISETP.GE.U32.AND P0, PT, R237.reuse, R3, PT ;  /* 0x00000003ed00720c */ /* 0x040fe20003f06070 */
[----:B------:R-:W-:Y:S01]  /*15240*/  MUFU.EX2 R229, R67 ;  /* 0x0000004300e57308 */ /* 0x000fe20000000800 */
[----:B------:R-:W-:Y:S01]  /*15250*/  ISETP.GE.U32.AND P5, PT, R237, R8, PT ;  /* 0x00000008ed00720c */ /* 0x000fe20003fa6070 */
[----:B------:R-:W-:Y:S01]  /*15260*/  IMAD.MOV.U32 R25, RZ, RZ, R227 ;  /* 0x000000ffff197224 */ /* 0x000fe200078e00e3 */
[----:B------:R-:W-:Y:S01]  /*15270*/  LOP3.LUT R3, R4, 0xff, RZ, 0xc0, !PT ;  /* 0x000000ff04037812 */ /* 0x000fe200078ec0ff */
[----:B------:R-:W-:Y:S01]  /*15280*/  @!P3 HADD2 R88, -R163.H0_H0, -RZ.H0_H0 ;  /* 0xa00000ffa358b230 */ /* 0x000fe20000000900 */
[----:B------:R-:W-:Y:S01]  /*15290*/  IMAD.MOV.U32 R89, RZ, RZ, R220 ;  /* 0x000000ffff597224 */ /* 0x000fe200078e00dc */
[----:B--2---:R-:W-:Y:S01]  /*152a0*/  F2FP.PACK_AB R5, R6, R2 ;  /* 0x000000020605723e */ /* 0x004fe200000000ff */
[----:B------:R-:W-:Y:S01]  /*152b0*/  FADD.FTZ R17, R2, R31 ;  /* 0x0000001f02117221 */ /* 0x000fe20000010000 */
[----:B------:R-:W-:Y:S01]  /*152c0*/  LOP3.LUT R2, R4, 0xffff, RZ, 0xc0, !PT ;  /* 0x0000ffff04027812 */ /* 0x000fe200078ec0ff */
[----:B------:R-:W-:Y:S01]  /*152d0*/  MUFU.EX2 R232, R151 ;  /* 0x0000009700e87308 */ /* 0x000fe20000000800 */
[----:B------:R-:W-:Y:S01]  /*152e0*/  PRMT R162, R5, 0x7610, R162 ;  /* 0x0000761005a27816 */ /* 0x000fe200000000a2 */
[----:B------:R-:W-:Y:S01]  /*152f0*/  IMAD.MOV.U32 R62, RZ, RZ, R218 ;  /* 0x000000ffff3e7224 */ /* 0x000fe200078e00da */
[----:B------:R-:W-:-:S02]  /*15300*/  SHF.R.U32.HI R2, RZ, 0x8, R2 ;  /* 0x00000008ff027819 */ /* 0x000fc40000011602 */
[----:B------:R-:W-:Y:S01]  /*15310*/  PRMT R161, R5, 0x7632, R161 ;  /* 0x0000763205a17816 */ /* 0x000fe200000000a1 */
[----:B------:R-:W-:Y:S01]  /*15320*/  @!P0 HADD2 R90, -R162.H0_H0, -RZ.H0_H0 ;  /* 0xa00000ffa25a8230 */ /* 0x000fe20000000900 */
[----:B------:R-:W-:Y:S01]  /*15330*/  LOP3.LUT R2, R2, 0xffff, RZ, 0xc0, !PT ;  /* 0x0000ffff02027812 */ /* 0x000fe200078ec0ff */
[----:B------:R-:W-:Y:S01]  /*15340*/  MUFU.EX2 R227, R193 ;  /* 0x000000c100e37308 */ /* 0x000fe20000000800 */
[----:B------:R-:W-:Y:S01]  /*15350*/  PRMT R23, R162, 0x5410, R161 ;  /* 0x00005410a2177816 */ /* 0x000fe200000000a1 */
[----:B------:R-:W-:Y:S01]  /*15360*/  @!P5 HADD2 R91, -R161.H0_H0, -RZ.H0_H0 ;  /* 0xa00000ffa15bd230 */ /* 0x000fe20000000900 */
[----:B------:R-:W-:Y:S02]  /*15370*/  @!P0 PRMT R162, R90, 0x5410, RZ ;  /* 0x000054105aa28816 */ /* 0x000fe400000000ff */
[----:B------:R-:W-:Y:S01]  /*15380*/  @!P3 PRMT R163, R88, 0x5410, RZ ;  /* 0x0000541058a3b816 */ /* 0x000fe200000000ff */
[----:B------:R-:W-:Y:S01]  /*15390*/  IMAD.MOV.U32 R88, RZ, RZ, R82 ;  /* 0x000000ffff587224 */ /* 0x000fe200078e0052 */
[----:B------:R-:W-:Y:S01]  /*153a0*/  ISETP.GE.U32.AND P0, PT, R237, R2, PT ;  /* 0x00000002ed00720c */ /* 0x000fe20003f06070 */
[----:B------:R-:W1:Y:S01]  /*153b0*/  MUFU.EX2 R8, R150 ;  /* 0x0000009600087308 */ /* 0x000e620000000800 */
[----:B------:R-:W-:Y:S01]  /*153c0*/  SHF.R.U32.HI R2, RZ, 0x8, R19 ;  /* 0x00000008ff027819 */ /* 0x000fe20000011613 */
[----:B------:R-:W-:Y:S01]  /*153d0*/  IMAD.MOV.U32 R82, RZ, RZ, R226 ;  /* 0x000000ffff527224 */ /* 0x000fe200078e00e2 */
[----:B------:R-:W-:Y:S01]  /*153e0*/  @!P5 PRMT R161, R91, 0x5410, RZ ;  /* 0x000054105ba1d816 */ /* 0x000fe200000000ff */
[----:B------:R-:W-:Y:S01]  /*153f0*/  IMAD.MOV.U32 R91, RZ, RZ, R84 ;  /* 0x000000ffff5b7224 */ /* 0x000fe200078e0054 */
[----:B------:R-:W-:Y:S01]  /*15400*/  LOP3.LUT R2, R2, 0xffff, RZ, 0xc0, !PT ;  /* 0x0000ffff02027812 */ /* 0x000fe200078ec0ff */
[----:B------:R-:W-:Y:S01]  /*15410*/  IMAD.MOV.U32 R84, RZ, RZ, R126 ;  /* 0x000000ffff547224 */ /* 0x000fe200078e007e */
[C---:B------:R-:W-:Y:S01]  /*15420*/  ISETP.GE.U32.AND P3, PT, R237.reuse, R3, PT ;  /* 0x00000003ed00720c */ /* 0x040fe20003f66070 */
[----:B------:R-:W-:Y:S01]  /*15430*/  MUFU.EX2 R224, R235 ;  /* 0x000000eb00e07308 */ /* 0x000fe20000000800 */
[----:B------:R-:W-:-:S07]  /*15440*/  ISETP.GE.U32.AND P5, PT, R237, R2, PT ;  /* 0x00000002ed00720c */ /* 0x000fce0003fa6070 */
[----:B------:R-:W-:Y:S01]  /*15450*/  MUFU.EX2 R197, R154 ;  /* 0x0000009a00c57308 */ /* 0x000fe20000000800 */
[----:B------:R-:W-:-:S07]  /*15460*/  F2FP.PACK_AB R2, R231, R230 ;  /* 0x000000e6e702723e */ /* 0x000fce00000000ff */
[----:B------:R-:W-:Y:S01]  /*15470*/  MUFU.EX2 R220, R58 ;  /* 0x0000003a00dc7308 */ /* 0x000fe20000000800 */
[----:B------:R-:W-:-:S07]  /*15480*/  PRMT R158, R2, 0x7610, R158 ;  /* 0x00007610029e7816 */ /* 0x000fce000000009e */
[----:B------:R-:W-:Y:S01]  /*15490*/  MUFU.EX2 R219, R63 ;  /* 0x0000003f00db7308 */ /* 0x000fe20000000800 */
[----:B------:R-:W-:Y:S01]  /*154a0*/  @!P4 HADD2 R102, -R158.H0_H0, -RZ.H0_H0 ;  /* 0xa00000ff9e66c230 */ /* 0x000fe20000000900 */
[----:B------:R-:W-:Y:S01]  /*154b0*/  PRMT R157, R2, 0x7632, R157 ;  /* 0x00007632029d7816 */ /* 0x000fe2000000009d */
[----:B------:R-:W-:Y:S01]  /*154c0*/  FADD.FTZ R6, R6, R17 ;  /* 0x0000001106067221 */ /* 0x000fe20000010000 */
[----:B------:R-:W-:Y:S01]  /*154d0*/  SHF.R.U32.HI R2, RZ, 0x18, R4 ;  /* 0x00000018ff027819 */ /* 0x000fe20000011604 */
[----:B------:R-:W-:Y:S01]  /*154e0*/  IMAD.MOV.U32 R155, RZ, RZ, R83 ;  /* 0x000000ffff9b7224 */ /* 0x000fe200078e0053 */
[----:B------:R-:W-:Y:S01]  /*154f0*/  PRMT R124, R158, 0x5410, R157 ;  /* 0x000054109e7c7816 */ /* 0x000fe2000000009d */
[----:B------:R-:W-:Y:S01]  /*15500*/  @!P5 HADD2 R103, -R157.H0_H0, -RZ.H0_H0 ;  /* 0xa00000ff9d67d230 */ /* 0x000fe20000000900 */
[----:B------:R-:W-:Y:S01]  /*15510*/  @!P4 PRMT R158, R102, 0x5410, RZ ;  /* 0x00005410669ec816 */ /* 0x000fe200000000ff */
[----:B------:R-:W-:Y:S01]  /*15520*/  MUFU.EX2 R226, R234 ;  /* 0x000000ea00e27308 */ /* 0x000fe20000000800 */
[----:B------:R-:W-:Y:S01]  /*15530*/  ISETP.GE.U32.AND P4, PT, R237, R2, PT ;  /* 0x00000002ed00720c */ /* 0x000fe20003f86070 */
[----:B------:R-:W-:Y:S01]  /*15540*/  IMAD.MOV.U32 R102, RZ, RZ, R86 ;  /* 0x000000ffff667224 */ /* 0x000fe200078e0056 */
[----:B------:R-:W-:Y:S01]  /*15550*/  SHF.R.U32.HI R2, RZ, 0x10, R4 ;  /* 0x00000010ff027819 */ /* 0x000fe20000011604 */
[----:B------:R-:W-:Y:S01]  /*15560*/  IMAD.MOV.U32 R86, RZ, RZ, R77 ;  /* 0x000000ffff567224 */ /* 0x000fe200078e004d */
[----:B------:R2:W3:Y:S01]  /*15570*/  LDL.LU.S16 R4, [R1+0x20] ;  /* 0x0000200001047983 */ /* 0x0004e20000300600 */
[----:B------:R-:W-:Y:S01]  /*15580*/  @!P5 PRMT R157, R103, 0x5410, RZ ;  /* 0x00005410679dd816 */ /* 0x000fe200000000ff */
[----:B------:R-:W-:Y:S01]  /*15590*/  IMAD.MOV.U32 R103, RZ, RZ, R87 ;  /* 0x000000ffff677224 */ /* 0x000fe200078e0057 */
[----:B------:R-:W-:Y:S01]  /*155a0*/  LOP3.LUT R2, R2, 0xff, RZ, 0xc0, !PT ;  /* 0x000000ff02027812 */ /* 0x000fe200078ec0ff */
[----:B------:R-:W-:Y:S01]  /*155b0*/  IMAD.MOV.U32 R87, RZ, RZ, R79 ;  /* 0x000000ffff577224 */ /* 0x000fe200078e004f */
[----:B-1----:R-:W-:Y:S01]  /*155c0*/  F2FP.PACK_AB R3, R232, R8 ;  /* 0x00000008e803723e */ /* 0x002fe200000000ff */
[----:B------:R-:W-:Y:S01]  /*155d0*/  IMAD.MOV.U32 R79, RZ, RZ, R225 ;  /* 0x000000ffff4f7224 */ /* 0x000fe200078e00e1 */
[----:B------:R-:W-:Y:S01]  /*155e0*/  ISETP.GE.U32.AND P5, PT, R237, R2, PT ;  /* 0x00000002ed00720c */ /* 0x000fe20003fa6070 */
[----:B------:R-:W-:Y:S01]  /*155f0*/  IMAD.MOV.U32 R77, RZ, RZ, R222 ;  /* 0x000000ffff4d7224 */ /* 0x000fe200078e00de */
[----:B------:R-:W-:Y:S01]  /*15600*/  F2FP.PACK_AB R2, R229, R228 ;  /* 0x000000e4e502723e */ /* 0x000fe200000000ff */
[----:B------:R-:W-:Y:S01]  /*15610*/  MUFU.EX2 R218, R66 ;  /* 0x0000004200da7308 */ /* 0x000fe20000000800 */
[C---:B------:R-:W-:Y:S01]  /*15620*/  PRMT R160, R3.reuse, 0x7610, R160 ;  /* 0x0000761003a07816 */ /* 0x040fe200000000a0 */
[----:B------:R-:W-:Y:S01]  /*15630*/  IMAD.MOV.U32 R22, RZ, RZ, R78 ;  /* 0x000000ffff167224 */ /* 0x000fe200078e004e */
[C---:B------:R-:W-:Y:S01]  /*15640*/  PRMT R156, R2.reuse, 0x7610, R156 ;  /* 0x00007610029c7816 */ /* 0x040fe2000000009c */
[----:B------:R-:W-:Y:S01]  /*15650*/  STG.E.U16 [R140.64+-0x100], R59 ;  /* 0xffff003b8c007986 */ /* 0x000fe2000c101522 */
[----:B------:R-:W-:Y:S01]  /*15660*/  PRMT R151, R2, 0x7632, R151 ;  /* 0x0000763202977816 */ /* 0x000fe20000000097 */
[----:B------:R-:W-:Y:S01]  /*15670*/  @!P3 HADD2 R101, -R160.H0_H0, -RZ.H0_H0 ;  /* 0xa00000ffa065b230 */ /* 0x000fe20000000900 */
[----:B------:R-:W-:Y:S01]  /*15680*/  PRMT R159, R3, 0x7632, R159 ;  /* 0x00007632039f7816 */ /* 0x000fe2000000009f */
[----:B------:R-:W-:Y:S01]  /*15690*/  @!P1 HADD2 R110, -R156.H0_H0, -RZ.H0_H0 ;  /* 0xa00000ff9c6e9230 */ /* 0x000fe20000000900 */
[----:B------:R-:W-:Y:S01]  /*156a0*/  LOP3.LUT R2, R0, 0xff, RZ, 0xc0, !PT ;  /* 0x000000ff00027812 */ /* 0x000fe200078ec0ff */
[----:B------:R-:W1:Y:S01]  /*156b0*/  MUFU.EX2 R225, R233 ;  /* 0x000000e900e17308 */ /* 0x000e620000000800 */
[----:B------:R-:W-:Y:S01]  /*156c0*/  PRMT R126, R156, 0x5410, R151 ;  /* 0x000054109c7e7816 */ /* 0x000fe20000000097 */
[----:B------:R-:W-:Y:S01]  /*156d0*/  @!P2 HADD2 R111, -R151.H0_H0, -RZ.H0_H0 ;  /* 0xa00000ff976fa230 */ /* 0x000fe20000000900 */
[----:B------:R-:W-:Y:S01]  /*156e0*/  @!P1 PRMT R156, R110, 0x5410, RZ ;  /* 0x000054106e9c9816 */ /* 0x000fe200000000ff */
[----:B------:R-:W-:Y:S01]  /*156f0*/  @!P0 HADD2 R100, -R159.H0_H0, -RZ.H0_H0 ;  /* 0xa00000ff9f648230 */ /* 0x000fe20000000900 */
[----:B------:R-:W-:Y:S01]  /*15700*/  ISETP.GE.U32.AND P1, PT, R237, R2, PT ;  /* 0x00000002ed00720c */ /* 0x000fe20003f26070 */
[----:B------:R-:W-:Y:S01]  /*15710*/  STG.E.U16 [R140.64+-0xfe], R57 ;  /* 0xffff02398c007986 */ /* 0x000fe2000c101522 */
[----:B------:R-:W-:Y:S01]  /*15720*/  LOP3.LUT R2, R0, 0xffff, RZ, 0xc0, !PT ;  /* 0x0000ffff00027812 */ /* 0x000fe200078ec0ff */
[----:B------:R-:W-:Y:S01]  /*15730*/  FADD.FTZ R5, R47, R9 ;  /* 0x000000092f057221 */ /* 0x000fe20000010000 */
[----:B------:R-:W-:-:S02]  /*15740*/  PRMT R125, R160, 0x5410, R159 ;  /* 0x00005410a07d7816 */ /* 0x000fc4000000009f */
[----:B------:R-:W-:Y:S02]  /*15750*/  SHF.R.U32.HI R2, RZ, 0x8, R2 ;  /* 0x00000008ff027819 */ /* 0x000fe40000011602 */
[----:B------:R-:W-:Y:S02]  /*15760*/  @!P2 PRMT R151, R111, 0x5410, RZ ;  /* 0x000054106f97a816 */ /* 0x000fe400000000ff */
[----:B------:R-:W-:Y:S02]  /*15770*/  LOP3.LUT R2, R2, 0xffff, RZ, 0xc0, !PT ;  /* 0x0000ffff02027812 */ /* 0x000fe400078ec0ff */
[----:B------:R-:W-:Y:S02]  /*15780*/  @!P3 PRMT R160, R101, 0x5410, RZ ;  /* 0x0000541065a0b816 */ /* 0x000fe400000000ff */
[----:B------:R-:W-:Y:S02]  /*15790*/  ISETP.GE.U32.AND P2, PT, R237, R2, PT ;  /* 0x00000002ed00720c */ /* 0x000fe40003f46070 */
[----:B-1----:R-:W-:-:S02]  /*157a0*/  F2FP.PACK_AB R2, R227, R225 ;  /* 0x000000e1e302723e */ /* 0x002fc400000000ff */
[----:B------:R-:W-:Y:S02]  /*157b0*/  ISETP.GE.U32.AND P3, PT, R237, R12, PT ;  /* 0x0000000ced00720c */ /* 0x000fe40003f66070 */
[C---:B------:R-:W-:Y:S02]  /*157c0*/  PRMT R150, R2.reuse, 0x7610, R150 ;  /* 0x0000761002967816 */ /* 0x040fe40000000096 */
[----:B------:R-:W-:Y:S01]  /*157d0*/  PRMT R149, R2, 0x7632, R149 ;  /* 0x0000763202957816 */ /* 0x000fe20000000095 */
[----:B------:R-:W-:Y:S01]  /*157e0*/  MUFU.EX2 R222, R56 ;  /* 0x0000003800de7308 */ /* 0x000fe20000000800 */
[----:B------:R-:W-:Y:S01]  /*157f0*/  @!P0 PRMT R159, R100, 0x5410, RZ ;  /* 0x00005410649f8816 */ /* 0x000fe200000000ff */
[----:B------:R-:W-:Y:S01]  /*15800*/  @!P1 HADD2 R113, -R150.H0_H0, -RZ.H0_H0 ;  /* 0xa00000ff96719230 */ /* 0x000fe20000000900 */
[----:B------:R-:W-:Y:S02]  /*15810*/  LOP3.LUT R2, R20, 0xff, RZ, 0xc0, !PT ;  /* 0x000000ff14027812 */ /* 0x000fe400078ec0ff */
[----:B------:R-:W-:-:S02]  /*15820*/  PRMT R90, R150, 0x5410, R149 ;  /* 0x00005410965a7816 */ /* 0x000fc40000000095 */
[----:B------:R-:W-:Y:S02]  /*15830*/  @!P1 PRMT R150, R113, 0x5410, RZ ;  /* 0x0000541071969816 */ /* 0x000fe400000000ff */
[C---:B------:R-:W-:Y:S02]  /*15840*/  ISETP.GE.U32.AND P1, PT, R237.reuse, R2, PT ;  /* 0x00000002ed00720c */ /* 0x040fe40003f26070 */
[----:B------:R-:W-:Y:S01]  /*15850*/  SHF.R.U32.HI R2, RZ, 0x8, R21 ;  /* 0x00000008ff027819 */ /* 0x000fe20000011615 */
[----:B------:R-:W-:Y:S01]  /*15860*/  @!P2 HADD2 R114, -R149.H0_H0, -RZ.H0_H0 ;  /* 0xa00000ff9572a230 */ /* 0x000fe20000000900 */
[C---:B------:R-:W-:Y:S02]  /*15870*/  ISETP.GE.U32.AND P0, PT, R237.reuse, R10, PT ;  /* 0x0000000aed00720c */ /* 0x040fe40003f06070 */
[----:B------:R-:W-:Y:S02]  /*15880*/  LOP3.LUT R3, R2, 0xffff, RZ, 0xc0, !PT ;  /* 0x0000ffff02037812 */ /* 0x000fe400078ec0ff */
[----:B------:R-:W-:Y:S01]  /*15890*/  @!P2 PRMT R149, R114, 0x5410, RZ ;  /* 0x000054107295a816 */ /* 0x000fe200000000ff */
[----:B------:R-:W1:Y:S01]  /*158a0*/  MUFU.EX2 R2, R152 ;  /* 0x0000009800027308 */ /* 0x000e620000000800 */
[----:B------:R-:W-:-:S02]  /*158b0*/  ISETP.GE.U32.AND P2, PT, R237, R3, PT ;  /* 0x00000003ed00720c */ /* 0x000fc40003f46070 */
[----:B------:R-:W-:-:S04]  /*158c0*/  F2FP.PACK_AB R3, R226, R224 ;  /* 0x000000e0e203723e */ /* 0x000fc800000000ff */
[C---:B------:R-:W-:Y:S02]  /*158d0*/  PRMT R148, R3.reuse, 0x7610, R148 ;  /* 0x0000761003947816 */ /* 0x040fe40000000094 */
[----:B------:R-:W-:Y:S02]  /*158e0*/  PRMT R147, R3, 0x7632, R147 ;  /* 0x0000763203937816 */ /* 0x000fe40000000093 */
[--C-:B------:R-:W-:Y:S01]  /*158f0*/  SHF.R.U32.HI R3, RZ, 0x18, R0.reuse ;  /* 0x00000018ff037819 */ /* 0x100fe20000011600 */
[----:B------:R-:W-:Y:S01]  /*15900*/  @!P3 HADD2 R115, -R148.H0_H0, -RZ.H0_H0 ;  /* 0xa00000ff9473b230 */ /* 0x000fe20000000900 */
[----:B------:R-:W-:Y:S01]  /*15910*/  SHF.R.U32.HI R0, RZ, 0x10, R0 ;  /* 0x00000010ff007819 */ /* 0x000fe20000011600 */
[----:B------:R-:W-:Y:S01]  /*15920*/  @!P2 HADD2 R116, -R147.H0_H0, -RZ.H0_H0 ;  /* 0xa00000ff9374a230 */ /* 0x000fe20000000900 */
[----:B------:R-:W-:Y:S02]  /*15930*/  PRMT R31, R148, 0x5410, R147 ;  /* 0x00005410941f7816 */ /* 0x000fe40000000093 */
[----:B------:R-:W-:-:S02]  /*15940*/  @!P3 PRMT R148, R115, 0x5410, RZ ;  /* 0x000054107394b816 */ /* 0x000fc400000000ff */
[----:B------:R-:W-:Y:S02]  /*15950*/  ISETP.GE.U32.AND P3, PT, R237, R3, PT ;  /* 0x00000003ed00720c */ /* 0x000fe40003f66070 */
[----:B------:R-:W-:Y:S02]  /*15960*/  LOP3.LUT R0, R0, 0xff, RZ, 0xc0, !PT ;  /* 0x000000ff00007812 */ /* 0x000fe400078ec0ff */
[----:B-1----:R-:W-:Y:S02]  /*15970*/  F2FP.PACK_AB R3, R197, R2 ;  /* 0x00000002c503723e */ /* 0x002fe400000000ff */
[----:B------:R-:W-:Y:S02]  /*15980*/  @!P2 PRMT R147, R116, 0x5410, RZ ;  /* 0x000054107493a816 */ /* 0x000fe400000000ff */
[----:B------:R-:W-:Y:S02]  /*15990*/  ISETP.GE.U32.AND P2, PT, R237, R0, PT ;  /* 0x00000000ed00720c */ /* 0x000fe40003f46070 */
[----:B------:R-:W-:-:S02]  /*159a0*/  F2FP.PACK_AB R0, R222, R220 ;  /* 0x000000dcde00723e */ /* 0x000fc400000000ff */
[----:B------:R-:W-:Y:S02]  /*159b0*/  PRMT R143, R3, 0x7632, R143 ;  /* 0x00007632038f7816 */ /* 0x000fe4000000008f */
[C---:B------:R-:W-:Y:S02]  /*159c0*/  PRMT R146, R0.reuse, 0x7610, R146 ;  /* 0x0000761000927816 */ /* 0x040fe40000000092 */
[----:B------:R-:W-:Y:S02]  /*159d0*/  PRMT R145, R0, 0x7632, R145 ;  /* 0x0000763200917816 */ /* 0x000fe40000000091 */
[----:B------:R-:W-:Y:S02]  /*159e0*/  F2FP.PACK_AB R0, R219, R218 ;  /* 0x000000dadb00723e */ /* 0x000fe400000000ff */
[----:B------:R-:W-:Y:S02]  /*159f0*/  PRMT R144, R3, 0x7610, R144 ;  /* 0x0000761003907816 */ /* 0x000fe40000000090 */
[----:B------:R-:W-:-:S02]  /*15a00*/  PRMT R142, R0, 0x7610, R142 ;  /* 0x00007610008e7816 */ /* 0x000fc4000000008e */
[----:B------:R-:W-:Y:S02]  /*15a10*/  PRMT R41, R0, 0x7632, R41 ;  /* 0x0000763200297816 */ /* 0x000fe40000000029 */
[----:B------:R-:W-:Y:S01]  /*15a20*/  PRMT R119, R144, 0x5410, R143 ;  /* 0x0000541090777816 */ /* 0x000fe2000000008f */
[----:B------:R-:W-:Y:S02]  /*15a30*/  IMAD.MOV.U32 R19, RZ, RZ, R88 ;  /* 0x000000ffff137224 */ /* 0x000fe400078e0058 */
[----:B------:R-:W-:Y:S02]  /*15a40*/  FADD.FTZ R10, R52, R18 ;  /* 0x00000012340a7221 */ /* 0x000fe40000010000 */
[----:B------:R-:W-:Y:S02]  /*15a50*/  IMAD.MOV.U32 R88, RZ, RZ, R53 ;  /* 0x000000ffff587224 */ /* 0x000fe400078e0035 */
[----:B------:R-:W-:Y:S02]  /*15a60*/  IMAD.MOV.U32 R83, RZ, RZ, R74 ;  /* 0x000000ffff537224 */ /* 0x000fe400078e004a */
[----:B------:R-:W-:-:S02]  /*15a70*/  IMAD.MOV.U32 R78, RZ, RZ, R72 ;  /* 0x000000ffff4e7224 */ /* 0x000fc400078e0048 */
[----:B------:R-:W-:Y:S01]  /*15a80*/  FADD.FTZ R63, R2, R6 ;  /* 0x00000006023f7221 */ /* 0x000fe20000010000 */
[----:B------:R-:W-:Y:S01]  /*15a90*/  LOP3.LUT R2, R103, UR18, R91, 0x96, !PT ;  /* 0x0000001267027c12 */ /* 0x000fe2000f8e965b */
[----:B------:R-:W-:Y:S02]  /*15aa0*/  IMAD.MOV.U32 R74, RZ, RZ, R42 ;  /* 0x000000ffff4a7224 */ /* 0x000fe400078e002a */
[----:B------:R-:W-:Y:S02]  /*15ab0*/  IMAD.MOV.U32 R72, RZ, RZ, R43 ;  /* 0x000000ffff487224 */ /* 0x000fe400078e002b */
[----:B------:R-:W-:-:S04]  /*15ac0*/  IMAD.WIDE.U32 R2, R2, -0x2daee0ad, RZ ;  /* 0xd2511f5302027825 */ /* 0x000fc800078e00ff */
[----:B------:R-:W-:Y:S02]  /*15ad0*/  FADD.FTZ R7, R7, R11 ;  /* 0x0000000b07077221 */ /* 0x000fe40000010000 */
[----:B------:R-:W-:Y:S02]  /*15ae0*/  FADD.FTZ R154, R32, R5 ;  /* 0x00000005209a7221 */ /* 0x000fe40000010000 */
[----:B------:R-:W-:Y:S02]  /*15af0*/  FADD.FTZ R56, R8, R7 ;  /* 0x0000000708387221 */ /* 0x000fe40000010000 */
[----:B------:R-:W-:Y:S02]  /*15b00*/  IMAD.MOV.U32 R101, RZ, RZ, R173 ;  /* 0x000000ffff657224 */ /* 0x000fe400078e00ad */
[----:B------:R-:W4:Y:S01]  /*15b10*/  LDL.LU R173, [R1+0x1a4] ;  /* 0x0001a40001ad7983 */ /* 0x000f220000300800 */
[----:B------:R-:W-:Y:S01]  /*15b20*/  PRMT R233, R237, 0x7054, R237 ;  /* 0x00007054ede97816 */ /* 0x000fe200000000ed */
[----:B------:R-:W-:Y:S01]  /*15b30*/  @!P3 HADD2 R236, -R41.H0_H0, -RZ.H0_H0 ;  /* 0xa00000ff29ecb230 */ /* 0x000fe20000000900 */
[----:B------:R-:W-:-:S04]  /*15b40*/  PRMT R234, R142, 0x5410, R41 ;  /* 0x000054108eea7816 */ /* 0x000fc80000000029 */
[----:B------:R-:W-:Y:S01]  /*15b50*/  @!P3 PRMT R41, R236, 0x5410, RZ ;  /* 0x00005410ec29b816 */ /* 0x000fe200000000ff */
[----:B------:R-:W-:Y:S01]  /*15b60*/  FADD.FTZ R236, R60, R10 ;  /* 0x0000000a3cec7221 */ /* 0x000fe20000010000 */
[----:B---3--:R-:W-:-:S05]  /*15b70*/  @!P4 HADD2 R4, -R143.H0_H0, -RZ.H0_H0 ;  /* 0xa00000ff8f04c230 */ /* 0x008fca0000000900 */
[----:B------:R-:W-:-:S04]  /*15b80*/  PRMT R0, R4, 0x7610, R0 ;  /* 0x0000761004007816 */ /* 0x000fc80000000000 */
[----:B------:R-:W-:Y:S01]  /*15b90*/  @!P4 PRMT R143, R0, 0x5410, RZ ;  /* 0x00005410008fc816 */ /* 0x000fe200000000ff */
[----:B------:R-:W-:-:S04]  /*15ba0*/  IMAD.U32 R0, RZ, RZ, UR4 ;  /* 0x00000004ff007e24 */ /* 0x000fc8000f8e00ff */
[----:B------:R-:W-:-:S04]  /*15bb0*/  IMAD.WIDE R52, R0, 0x2, R140 ;  /* 0x0000000200347825 */ /* 0x000fc800078e028c */
[----:B------:R-:W-:Y:S01]  /*15bc0*/  IMAD.U32 R0, RZ, RZ, UR26 ;  /* 0x0000001aff007e24 */ /* 0x000fe2000f8e00ff */
[----:B------:R-:W-:Y:S03]  /*15bd0*/  STG.E.U16 [R52.64+-0x100], R54 ;  /* 0xffff003634007986 */ /* 0x000fe6000c101522 */
[----:B------:R-:W-:Y:S01]  /*15be0*/  IMAD.WIDE R42, R0, 0x2, R140 ;  /* 0x00000002002a7825 */ /* 0x000fe200078e028c */
[----:B------:R-:W-:Y:S01]  /*15bf0*/  LOP3.LUT R0, R239, UR17, R190, 0x96, !PT ;  /* 0x00000011ef007c12 */ /* 0x000fe2000f8e96be */
[----:B------:R-:W-:Y:S04]  /*15c00*/  STG.E.U16 [R52.64+-0xfe], R55 ;  /* 0xffff023734007986 */ /* 0x000fe8000c101522 */
[----:B------:R-:W-:Y:S04]  /*15c10*/  STG.E.U16 [R28.64+-0x100], R16 ;  /* 0xffff00101c007986 */ /* 0x000fe8000c101522 */
[----:B------:R-:W-:Y:S04]  /*15c20*/  STG.E.U16 [R28.64+-0xfe], R15 ;  /* 0xffff020f1c007986 */ /* 0x000fe8000c101522 */
[----:B------:R1:W-:Y:S02]  /*15c30*/  STG.E.U16 [R42.64+-0x100], R14 ;  /* 0xffff000e2a007986 */ /* 0x0003e4000c101522 */
[----:B-1----:R-:W-:Y:S01]  /*15c40*/  IMAD.WIDE.U32 R14, R0, -0x326172a9, RZ ;  /* 0xcd9e8d57000e7825 */ /* 0x002fe200078e00ff */
[----:B------:R-:W-:-:S04]  /*15c50*/  LOP3.LUT R0, R3, UR15, R238, 0x96, !PT ;  /* 0x0000000f03007c12 */ /* 0x000fc8000f8e96ee */
[----:B------:R-:W-:Y:S01]  /*15c60*/  LOP3.LUT R3, R15, UR16, R102, 0x96, !PT ;  /* 0x000000100f037c12 */ /* 0x000fe2000f8e9666 */
[----:B------:R-:W-:-:S04]  /*15c70*/  IMAD.WIDE.U32 R8, R0, -0x326172a9, RZ ;  /* 0xcd9e8d5700087825 */ /* 0x000fc800078e00ff */
        /* <DEDUP_REMOVED lines=14> */
[----:B------:R-:W-:-:S04]  /*15d60*/  LOP3.LUT R3, R2, 0xff, RZ, 0xc0, !PT ;  /* 0x000000ff02037812 */ /* 0x000fc800078ec0ff */
[----:B------:R-:W-:Y:S02]  /*15d70*/  PRMT R3, R3, 0x5410, R4 ;  /* 0x0000541003037816 */ /* 0x000fe40000000004 */
[----:B------:R-:W-:-:S03]  /*15d80*/  SHF.R.U32.HI R4, RZ, 0x10, R2 ;  /* 0x00000010ff047819 */ /* 0x000fc60000011602 */
[----:B------:R-:W-:-:S05]  /*15d90*/  HSET2.LE.AND R3, R3, R233, PT ;  /* 0x000000e903037233 */ /* 0x000fca0003803000 */
[----:B------:R-:W-:Y:S02]  /*15da0*/  LOP3.LUT R10, R3, R101, RZ, 0xc0, !PT ;  /* 0x00000065030a7212 */ /* 0x000fe400078ec0ff */
[----:B------:R-:W-:Y:S02]  /*15db0*/  SHF.R.U32.HI R3, RZ, 0x18, R2 ;  /* 0x00000018ff037819 */ /* 0x000fe40000011602 */
[----:B------:R-:W-:-:S04]  /*15dc0*/  LOP3.LUT R2, R4, 0xff, RZ, 0xc0, !PT ;  /* 0x000000ff04027812 */ /* 0x000fc800078ec0ff */
[----:B------:R-:W-:Y:S02]  /*15dd0*/  PRMT R11, R2, 0x5410, R3 ;  /* 0x00005410020b7816 */ /* 0x000fe40000000003 */
[C---:B------:R-:W-:Y:S02]  /*15de0*/  LOP3.LUT R2, R0.reuse, 0xffff, RZ, 0xc0, !PT ;  /* 0x0000ffff00027812 */ /* 0x040fe400078ec0ff */
[----:B------:R-:W-:Y:S02]  /*15df0*/  LOP3.LUT R6, R5, UR8, R6, 0x96, !PT ;  /* 0x0000000805067c12 */ /* 0x000fe4000f8e9606 */
[----:B------:R-:W-:Y:S02]  /*15e00*/  SHF.R.U32.HI R3, RZ, 0x8, R2 ;  /* 0x00000008ff037819 */ /* 0x000fe40000011602 */
[----:B------:R-:W-:Y:S02]  /*15e10*/  LOP3.LUT R2, R0, 0xff, RZ, 0xc0, !PT ;  /* 0x000000ff00027812 */ /* 0x000fe400078ec0ff */
[----:B------:R-:W-:-:S02]  /*15e20*/  SHF.R.U32.HI R4, RZ, 0x10, R0 ;  /* 0x00000010ff047819 */ /* 0x000fc40000011600 */
[----:B------:R-:W-:Y:S01]  /*15e30*/  PRMT R9, R2, 0x5410, R3 ;  /* 0x0000541002097816 */ /* 0x000fe20000000003 */
[----:B------:R-:W-:Y:S01]  /*15e40*/  IMAD.WIDE.U32 R2, R6, -0x2daee0ad, RZ ;  /* 0xd2511f5306027825 */ /* 0x000fe200078e00ff */
[----:B------:R-:W-:Y:S02]  /*15e50*/  SHF.R.U32.HI R5, RZ, 0x18, R0 ;  /* 0x00000018ff057819 */ /* 0x000fe40000011600 */
[----:B------:R-:W-:Y:S02]  /*15e60*/  LOP3.LUT R4, R4, 0xff, RZ, 0xc0, !PT ;  /* 0x000000ff04047812 */ /* 0x000fe400078ec0ff */
[----:B------:R-:W-:Y:S02]  /*15e70*/  LOP3.LUT R0, R3, UR14, R8, 0x96, !PT ;  /* 0x0000000e03007c12 */ /* 0x000fe4000f8e9608 */
[----:B------:R-:W-:Y:S02]  /*15e80*/  PRMT R7, R4, 0x5410, R5 ;  /* 0x0000541004077816 */ /* 0x000fe40000000005 */
[----:B------:R-:W-:Y:S01]  /*15e90*/  LOP3.LUT R4, R0, 0xffff, RZ, 0xc0, !PT ;  /* 0x0000ffff00047812 */ /* 0x000fe200078ec0ff */
[----:B------:R-:W-:-:S02]  /*15ea0*/  IMAD.MOV.U32 R101, RZ, RZ, R176 ;  /* 0x000000ffff657224 */ /* 0x000fc400078e00b0 */
[----:B------:R-:W3:Y:S01]  /*15eb0*/  LDL.LU R176, [R1+0x1a0] ;  /* 0x0001a00001b07983 */ /* 0x000ee20000300800 */
        /* <DEDUP_REMOVED lines=9> */
[----:B------:R-:W-:-:S04]  /*15f50*/  LOP3.LUT R0, R2, 0xff, RZ, 0xc0, !PT ;  /* 0x000000ff02007812 */ /* 0x000fc800078ec0ff */
[----:B------:R-:W-:Y:S02]  /*15f60*/  PRMT R16, R0, 0x5410, R3 ;  /* 0x0000541000107816 */ /* 0x000fe40000000003 */
[--C-:B------:R-:W-:Y:S02]  /*15f70*/  SHF.R.U32.HI R0, RZ, 0x10, R2.reuse ;  /* 0x00000010ff007819 */ /* 0x100fe40000011602 */
[----:B------:R-:W-:Y:S02]  /*15f80*/  SHF.R.U32.HI R2, RZ, 0x18, R2 ;  /* 0x00000018ff027819 */ /* 0x000fe40000011602 */
[----:B------:R-:W-:Y:S01]  /*15f90*/  LOP3.LUT R0, R0, 0xff, RZ, 0xc0, !PT ;  /* 0x000000ff00007812 */ /* 0x000fe200078ec0ff */
[----:B------:R1:W-:Y:S03]  /*15fa0*/  STG.E.U16 [R42.64+-0xfe], R13 ;  /* 0xffff020d2a007986 */ /* 0x0003e6000c101522 */
[----:B-1----:R-:W-:Y:S01]  /*15fb0*/  PRMT R13, R0, 0x5410, R2 ;  /* 0x00005410000d7816 */ /* 0x002fe20000000002 */
[----:B------:R-:W-:-:S05]  /*15fc0*/  HSET2.LE.AND R2, R9, R233, PT ;  /* 0x000000e909027233 */ /* 0x000fca0003803000 */
[----:B------:R-:W-:Y:S02]  /*15fd0*/  LOP3.LUT R8, R2, R174, RZ, 0xc0, !PT ;  /* 0x000000ae02087212 */ /* 0x000fe400078ec0ff */
[----:B------:R-:W2:Y:S01]  /*15fe0*/  LDL.LU R174, [R1+0x19c] ;  /* 0x00019c0001ae7983 */ /* 0x000ea20000300800 */
[----:B------:R-:W-:-:S05]  /*15ff0*/  HSET2.LE.AND R0, R11, R233, PT ;  /* 0x000000e90b007233 */ /* 0x000fca0003803000 */
[----:B------:R-:W-:Y:S01]  /*16000*/  LOP3.LUT R11, R0, R101, RZ, 0xc0, !PT ;  /* 0x00000065000b7212 */ /* 0x000fe200078ec0ff */
[----:B------:R-:W-:Y:S01]  /*16010*/  HSET2.LE.AND R0, R7, R233, PT ;  /* 0x000000e907007233 */ /* 0x000fe20003803000 */
[----:B------:R-:W-:-:S04]  /*16020*/  LOP3.LUT R3, R191, R192, RZ, 0x3c, !PT ;  /* 0x000000c0bf037212 */ /* 0x000fc800078e3cff */
[----:B------:R-:W-:Y:S02]  /*16030*/  LOP3.LUT R9, R0, R175, RZ, 0xc0, !PT ;  /* 0x000000af00097212 */ /* 0x000fe400078ec0ff */
[----:B------:R-:W2:Y:S01]  /*16040*/  LDL.LU R175, [R1+0x198] ;  /* 0x0001980001af7983 */ /* 0x000ea20000300800 */
[----:B------:R-:W-:Y:S01]  /*16050*/  IMAD.WIDE.U32 R110, R3, -0x326172a9, RZ ;  /* 0xcd9e8d57036e7825 */ /* 0x000fe200078e00ff */
[----:B------:R-:W-:-:S04]  /*16060*/  HSET2.LE.AND R2, R6, R233, PT ;  /* 0x000000e906027233 */ /* 0x000fc80003803000 */
[----:B------:R-:W-:Y:S02]  /*16070*/  LOP3.LUT R3, R111, UR18, R91, 0x96, !PT ;  /* 0x000000126f037c12 */ /* 0x000fe4000f8e965b */
[----:B------:R-:W-:Y:S02]  /*16080*/  LOP3.LUT R12, R2, R188, RZ, 0xc0, !PT ;  /* 0x000000bc020c7212 */ /* 0x000fe400078ec0ff */
[----:B------:R-:W-:Y:S01]  /*16090*/  LOP3.LUT R2, R15, UR16, R110, 0x96, !PT ;  /* 0x000000100f027c12 */ /* 0x000fe2000f8e966e */
[----:B------:R-:W-:Y:S01]  /*160a0*/  IMAD.WIDE.U32 R4, R3, -0x2daee0ad, RZ ;  /* 0xd2511f5303047825 */ /* 0x000fe200078e00ff */
[----:B------:R-:W-:Y:S02]  /*160b0*/  @!P1 HADD2 R117, -R146.H0_H0, -RZ.H0_H0 ;  /* 0xa00000ff92759230 */ /* 0x000fe40000000900 */
[----:B------:R-:W-:Y:S01]  /*160c0*/  @!P0 HADD2 R118, -R145.H0_H0, -RZ.H0_H0 ;  /* 0xa00000ff91768230 */ /* 0x000fe20000000900 */
[----:B------:R-:W-:Y:S01]  /*160d0*/  IMAD.WIDE.U32 R2, R2, -0x2daee0ad, RZ ;  /* 0xd2511f5302027825 */ /* 0x000fe200078e00ff */
[----:B------:R-:W-:-:S02]  /*160e0*/  LOP3.LUT R0, R5, UR15, R238, 0x96, !PT ;  /* 0x0000000f05007c12 */ /* 0x000fc4000f8e96ee */
[----:B------:R-:W-:Y:S01]  /*160f0*/  PRMT R235, R146, 0x5410, R145 ;  /* 0x0000541092eb7816 */ /* 0x000fe20000000091 */
[----:B------:R-:W-:Y:S01]  /*16100*/  @!P5 HADD2 R127, -R144.H0_H0, -RZ.H0_H0 ;  /* 0xa00000ff907fd230 */ /* 0x000fe20000000900 */
[----:B------:R-:W-:Y:S01]  /*16110*/  LOP3.LUT R3, R3, UR11, R4, 0x96, !PT ;  /* 0x0000000b03037c12 */ /* 0x000fe2000f8e9604 */
[----:B------:R-:W-:Y:S01]  /*16120*/  IMAD.WIDE.U32 R4, R0, -0x326172a9, RZ ;  /* 0xcd9e8d5700047825 */ /* 0x000fe200078e00ff */
[----:B------:R-:W-:Y:S01]  /*16130*/  @!P2 HADD2 R252, -R142.H0_H0, -RZ.H0_H0 ;  /* 0xa00000ff8efca230 */ /* 0x000fe20000000900 */
[----:B------:R-:W-:Y:S02]  /*16140*/  STG.E.U16 [R140.64+-0xf0], R51 ;  /* 0xffff10338c007986 */ /* 0x000fe4000c101522 */
[----:B------:R-:W-:Y:S01]  /*16150*/  IMAD.WIDE.U32 R54, R3, -0x326172a9, RZ ;  /* 0xcd9e8d5703367825 */ /* 0x000fe200078e00ff */
[----:B------:R-:W-:Y:S01]  /*16160*/  LOP3.LUT R0, R5, UR12, R14, 0x96, !PT ;  /* 0x0000000c05007c12 */ /* 0x000fe2000f8e960e */
[----:B------:R-:W-:Y:S03]  /*16170*/  STG.E.U16 [R140.64+-0xee], R50 ;  /* 0xffff12328c007986 */ /* 0x000fe6000c101522 */
[----:B------:R-:W-:Y:S01]  /*16180*/  LOP3.LUT R3, R55, UR10, R4, 0x96, !PT ;  /* 0x0000000a37037c12 */ /* 0x000fe2000f8e9604 */
[----:B------:R-:W-:Y:S01]  /*16190*/  IMAD.WIDE.U32 R4, R0, -0x2daee0ad, RZ ;  /* 0xd2511f5300047825 */ /* 0x000fe200078e00ff */
[----:B------:R1:W5:Y:S03]  /*161a0*/  LDL.LU R188, [R1+0x194] ;  /* 0x0001940001bc7983 */ /* 0x0003660000300800 */
[----:B------:R-:W-:Y:S01]  /*161b0*/  IMAD.WIDE.U32 R192, R3, -0x2daee0ad, RZ ;  /* 0xd2511f5303c07825 */ /* 0x000fe200078e00ff */
[----:B------:R-:W-:Y:S01]  /*161c0*/  LOP3.LUT R5, R5, UR9, R2, 0x96, !PT ;  /* 0x0000000905057c12 */ /* 0x000fe2000f8e9602 */
[----:B------:R-:W-:-:S02]  /*161d0*/  HSET2.LE.AND R2, R16, R233, PT ;  /* 0x000000e910027233 */ /* 0x000fc40003803000 */
[--C-:B------:R-:W-:Y:S02]  /*161e0*/  HSET2.LE.AND R3, R13, R233.reuse, PT ;  /* 0x000000e90d037233 */ /* 0x100fe40003803000 */
[----:B------:R-:W-:Y:S01]  /*161f0*/  HSET2.LE.AND R0, R17, R233, PT ;  /* 0x000000e911007233 */ /* 0x000fe20003803000 */
[----:B------:R-:W-:Y:S01]  /*16200*/  LOP3.LUT R14, R2, R155, RZ, 0xc0, !PT ;  /* 0x0000009b020e7212 */ /* 0x000fe200078ec0ff */
[----:B------:R-:W-:Y:S01]  /*16210*/  IMAD.MOV.U32 R155, RZ, RZ, R89 ;  /* 0x000000ffff9b7224 */ /* 0x000fe200078e0059 */
[----:B------:R-:W-:Y:S01]  /*16220*/  LOP3.LUT R15, R3, R22, RZ, 0xc0, !PT ;  /* 0x00000016030f7212 */ /* 0x000fe200078ec0ff */
[----:B------:R-:W-:Y:S01]  /*16230*/  IMAD.MOV.U32 R22, RZ, RZ, R65 ;  /* 0x000000ffff167224 */ /* 0x000fe200078e0041 */
[----:B------:R-:W-:Y:S01]  /*16240*/  LOP3.LUT R4, R193, UR6, R4, 0x96, !PT ;  /* 0x00000006c1047c12 */ /* 0x000fe2000f8e9604 */
[----:B------:R-:W-:Y:S02]  /*16250*/  IMAD.MOV.U32 R89, RZ, RZ, R24 ;  /* 0x000000ffff597224 */ /* 0x000fe400078e0018 */
[----:B------:R-:W-:Y:S01]  /*16260*/  IMAD.MOV.U32 R65, RZ, RZ, R87 ;  /* 0x000000ffff417224 */ /* 0x000fe200078e0057 */
[----:B------:R-:W-:Y:S01]  /*16270*/  LOP3.LUT R13, R0, R19, RZ, 0xc0, !PT ;  /* 0x00000013000d7212 */ /* 0x000fe200078ec0ff */
        /* <DEDUP_REMOVED lines=11> */
[----:B------:R-:W-:-:S04]  /*16330*/  IMAD.WIDE.U32 R214, R5, -0x326172a9, RZ ;  /* 0xcd9e8d5705d67825 */ /* 0x000fc800078e00ff */
[----:B------:R-:W-:Y:S01]  /*16340*/  IMAD.WIDE.U32 R2, R4, -0x326172a9, RZ ;  /* 0xcd9e8d5704027825 */ /* 0x000fe200078e00ff */
[----:B------:R-:W-:-:S03]  /*16350*/  @!P1 PRMT R146, R117, 0x5410, RZ ;  /* 0x0000541075929816 */ /* 0x000fc600000000ff */
[----:B------:R-:W-:Y:S02]  /*16360*/  IMAD.MOV.U32 R86, RZ, RZ, R84 ;  /* 0x000000ffff567224 */ /* 0x000fe400078e0054 */
[----:B------:R-:W-:Y:S01]  /*16370*/  IMAD.MOV.U32 R84, RZ, RZ, R81 ;  /* 0x000000ffff547224 */ /* 0x000fe200078e0051 */
[----:B------:R-:W-:Y:S01]  /*16380*/  @!P0 PRMT R145, R118, 0x5410, RZ ;  /* 0x0000541076918816 */ /* 0x000fe200000000ff */
[----:B------:R-:W-:Y:S01]  /*16390*/  IMAD.MOV.U32 R81, RZ, RZ, R77 ;  /* 0x000000ffff517224 */ /* 0x000fe200078e004d */
[C---:B------:R-:W-:Y:S01]  /*163a0*/  LOP3.LUT R55, R2.reuse, 0xffff, RZ, 0xc0, !PT ;  /* 0x0000ffff02377812 */ /* 0x040fe200078ec0ff */
[----:B------:R-:W-:Y:S01]  /*163b0*/  IMAD.MOV.U32 R77, RZ, RZ, R40 ;  /* 0x000000ffff4d7224 */ /* 0x000fe200078e0028 */
[----:B------:R-:W-:Y:S02]  /*163c0*/  LOP3.LUT R40, R3, UR13, R214, 0x96, !PT ;  /* 0x0000000d03287c12 */ /* 0x000fe4000f8e96d6 */
[----:B------:R-:W-:Y:S02]  /*163d0*/  LOP3.LUT R118, R2, 0xff, RZ, 0xc0, !PT ;  /* 0x000000ff02767812 */ /* 0x000fe400078ec0ff */
[----:B------:R-:W-:-:S02]  /*163e0*/  SHF.R.U32.HI R117, RZ, 0x10, R2 ;  /* 0x00000010ff757819 */ /* 0x000fc40000011602 */
[----:B------:R-:W-:Y:S01]  /*163f0*/  SHF.R.U32.HI R116, RZ, 0x18, R2 ;  /* 0x00000018ff747819 */ /* 0x000fe20000011602 */
[----:B------:R-:W-:-:S04]  /*16400*/  IMAD.WIDE.U32 R2, R19, -0x326172a9, RZ ;  /* 0xcd9e8d5713027825 */ /* 0x000fc800078e00ff */
[----:B------:R-:W-:Y:S02]  /*16410*/  IMAD.MOV.U32 R19, RZ, RZ, R44 ;  /* 0x000000ffff137224 */ /* 0x000fe400078e002c */
[----:B------:R-:W-:Y:S01]  /*16420*/  IMAD.MOV.U32 R44, RZ, RZ, R85 ;  /* 0x000000ffff2c7224 */ /* 0x000fe200078e0055 */
[----:B------:R-:W-:Y:S01]  /*16430*/  LOP3.LUT R0, R3, R155, RZ, 0x3c, !PT ;  /* 0x0000009b03007212 */ /* 0x000fe200078e3cff */
        /* <DEDUP_REMOVED lines=9> */
[----:B------:R-:W-:Y:S01]  /*164d0*/  LOP3.LUT R3, R103, UR18, R2, 0x96, !PT ;  /* 0x0000001267037c12 */ /* 0x000fe2000f8e9602 */
[----:B------:R-:W-:-:S04]  /*164e0*/  IMAD.WIDE.U32 R26, R0, -0x2daee0ad, RZ ;  /* 0xd2511f53001a7825 */ /* 0x000fc800078e00ff */
[----:B------:R-:W-:Y:S01]  /*164f0*/  IMAD.MOV.U32 R91, RZ, RZ, R65 ;  /* 0x000000ffff5b7224 */ /* 0x000fe200078e0041 */
[----:B------:R-:W-:Y:S01]  /*16500*/  LOP3.LUT R0, R27, UR17, R190, 0x96, !PT ;  /* 0x000000111b007c12 */ /* 0x000fe2000f8e96be */
[----:B------:R-:W-:-:S04]  /*16510*/  IMAD.WIDE.U32 R4, R3, -0x2daee0ad, RZ ;  /* 0xd2511f5303047825 */ /* 0x000fc800078e00ff */
[----:B------:R-:W-:Y:S02]  /*16520*/  IMAD.MOV.U32 R65, RZ, RZ, R86 ;  /* 0x000000ffff417224 */ /* 0x000fe400078e0056 */
[----:B------:R-:W-:Y:S02]  /*16530*/  IMAD.MOV.U32 R155, RZ, RZ, R88 ;  /* 0x000000ffff9b7224 */ /* 0x000fe400078e0058 */
[----:B------:R-:W-:Y:S02]  /*16540*/  IMAD.MOV.U32 R86, RZ, RZ, R84 ;  /* 0x000000ffff567224 */ /* 0x000fe400078e0054 */
[----:B------:R-:W-:Y:S02]  /*16550*/  IMAD.MOV.U32 R88, RZ, RZ, R24 ;  /* 0x000000ffff587224 */ /* 0x000fe400078e0018 */
[----:B------:R-:W-:Y:S02]  /*16560*/  IMAD.MOV.U32 R84, RZ, RZ, R25 ;  /* 0x000000ffff547224 */ /* 0x000fe400078e0019 */
[----:B------:R-:W-:Y:S01]  /*16570*/  IMAD.WIDE.U32 R24, R0, -0x326172a9, RZ ;  /* 0xcd9e8d5700187825 */ /* 0x000fe200078e00ff */
[----:B------:R-:W-:-:S02]  /*16580*/  LOP3.LUT R0, R5, UR15, R26, 0x96, !PT ;  /* 0x0000000f05007c12 */ /* 0x000fc4000f8e961a */
[----:B------:R-:W-:Y:S02]  /*16590*/  LOP3.LUT R27, R111, UR18, R2, 0x96, !PT ;  /* 0x000000126f1b7c12 */ /* 0x000fe4000f8e9602 */
[----:B------:R-:W-:Y:S01]  /*165a0*/  LOP3.LUT R2, R25, UR16, R102, 0x96, !PT ;  /* 0x0000001019027c12 */ /* 0x000fe2000f8e9666 */
[----:B------:R-:W-:-:S04]  /*165b0*/  IMAD.WIDE.U32 R6, R0, -0x326172a9, RZ ;  /* 0xcd9e8d5700067825 */ /* 0x000fc800078e00ff */
[----:B------:R-:W-:Y:S01]  /*165c0*/  IMAD.WIDE.U32 R2, R2, -0x2daee0ad, RZ ;  /* 0xd2511f5302027825 */ /* 0x000fe200078e00ff */
[----:B------:R-:W-:-:S04]  /*165d0*/  LOP3.LUT R0, R7, UR12, R24, 0x96, !PT ;  /* 0x0000000c07007c12 */ /* 0x000fc8000f8e9618 */
[----:B------:R-:W-:Y:S01]  /*165e0*/  LOP3.LUT R3, R3, UR11, R4, 0x96, !PT ;  /* 0x0000000b03037c12 */ /* 0x000fe2000f8e9604 */
[----:B------:R-:W-:-:S05]  /*165f0*/  IMAD.WIDE.U32 R4, R0, -0x2daee0ad, RZ ;  /* 0xd2511f5300047825 */ /* 0x000fca00078e00ff */
[----:B------:R-:W-:Y:S01]  /*16600*/  LOP3.LUT R5, R5, UR9, R2, 0x96, !PT ;  /* 0x0000000905057c12 */ /* 0x000fe2000f8e9602 */
[----:B------:R-:W-:-:S05]  /*16610*/  IMAD.WIDE.U32 R2, R3, -0x326172a9, RZ ;  /* 0xcd9e8d5703027825 */ /* 0x000fca00078e00ff */
[----:B------:R-:W-:-:S05]  /*16620*/  LOP3.LUT R0, R3, UR10, R6, 0x96, !PT ;  /* 0x0000000a03007c12 */ /* 0x000fca000f8e9606 */
[----:B------:R-:W-:-:S05]  /*16630*/  IMAD.WIDE.U32 R20, R0, -0x2daee0ad, RZ ;  /* 0xd2511f5300147825 */ /* 0x000fca00078e00ff */
[----:B------:R-:W-:Y:S01]  /*16640*/  LOP3.LUT R3, R21, UR6, R4, 0x96, !PT ;  /* 0x0000000615037c12 */ /* 0x000fe2000f8e9604 */
[----:B------:R-:W-:-:S05]  /*16650*/  IMAD.WIDE.U32 R4, R5, -0x326172a9, RZ ;  /* 0xcd9e8d5705047825 */ /* 0x000fca00078e00ff */
[----:B------:R-:W-:Y:S01]  /*16660*/  LOP3.LUT R21, R5, UR8, R2, 0x96, !PT ;  /* 0x0000000805157c12 */ /* 0x000fe2000f8e9602 */
        /* <DEDUP_REMOVED lines=11> */
[----:B------:R-:W-:-:S05]  /*16720*/  PRMT R2, R2, 0x5410, R3 ;  /* 0x0000541002027816 */ /* 0x000fca0000000003 */
[----:B------:R-:W-:Y:S01]  /*16730*/  HSET2.LE.AND R2, R2, R233, PT ;  /* 0x000000e902027233 */ /* 0x000fe20003803000 */
[----:B------:R-:W-:Y:S02]  /*16740*/  IMAD.MOV.U32 R58, RZ, RZ, R19 ;  /* 0x000000ffff3a7224 */ /* 0x000fe400078e0013 */
[----:B----4-:R-:W4:Y:S02]  /*16750*/  LDSM.16.MT88.4 R16, [R173+0x6000] ;  /* 0x00600000ad10783b */ /* 0x010f240000004200 */
[----:B------:R-:W-:Y:S02]  /*16760*/  LOP3.LUT R7, R2, R30, RZ, 0xc0, !PT ;  /* 0x0000001e02077212 */ /* 0x000fe400078ec0ff */
        /* <DEDUP_REMOVED lines=11> */
[----:B------:R-:W-:-:S04]  /*16820*/  @!P5 PRMT R144, R127, 0x5410, RZ ;  /* 0x000054107f90d816 */ /* 0x000fc800000000ff */
[----:B------:R-:W-:Y:S01]  /*16830*/  LOP3.LUT R5, R0, R34, RZ, 0xc0, !PT ;  /* 0x0000002200057212 */ /* 0x000fe200078ec0ff */
[----:B------:R-:W-:Y:S01]  /*16840*/  IMAD.MOV.U32 R114, RZ, RZ, R101 ;  /* 0x000000ffff727224 */ /* 0x000fe200078e0065 */
[----:B------:R-:W-:Y:S01]  /*16850*/  @!P2 PRMT R142, R252, 0x5410, RZ ;  /* 0x00005410fc8ea816 */ /* 0x000fe200000000ff */
[----:B------:R-:W-:Y:S01]  /*16860*/  IMAD.MOV.U32 R127, RZ, RZ, R31 ;  /* 0x000000ffff7f7224 */ /* 0x000fe200078e001f */
[----:B------:R1:W-:Y:S01]  /*16870*/  STG.E.U16 [R52.64+-0xf0], R46 ;  /* 0xffff102e34007986 */ /* 0x0003e2000c101522 */
[----:B------:R-:W-:Y:S02]  /*16880*/  IMAD.MOV.U32 R252, RZ, RZ, R65 ;  /* 0x000000fffffc7224 */ /* 0x000fe400078e0041 */
[----:B------:R-:W-:Y:S02]  /*16890*/  IMAD.MOV.U32 R32, RZ, RZ, R44 ;  /* 0x000000ffff207224 */ /* 0x000fe400078e002c */
[----:B------:R-:W-:Y:S02]  /*168a0*/  IMAD.MOV.U32 R60, RZ, RZ, R79 ;  /* 0x000000ffff3c7224 */ /* 0x000fe400078e004f */
[----:B------:R-:W-:-:S02]  /*168b0*/  IMAD.MOV.U32 R31, RZ, RZ, R78 ;  /* 0x000000ffff1f7224 */ /* 0x000fc400078e004e */
[----:B------:R-:W-:Y:S02]  /*168c0*/  IMAD.MOV.U32 R191, RZ, RZ, R77 ;  /* 0x000000ffffbf7224 */ /* 0x000fe400078e004d */
[----:B------:R-:W-:Y:S02]  /*168d0*/  IMAD.MOV.U32 R238, RZ, RZ, R76 ;  /* 0x000000ffffee7224 */ /* 0x000fe400078e004c */
[----:B------:R-:W-:Y:S01]  /*168e0*/  IMAD.MOV.U32 R239, RZ, RZ, R64 ;  /* 0x000000ffffef7224 */ /* 0x000fe200078e0040 */
[----:B----4-:R-:W-:Y:S01]  /*168f0*/  HMMA.16816.F32 R76, R8, R16, R136 ;  /* 0x00000010084c723c */ /* 0x010fe20000001888 */
[----:B------:R-:W-:Y:S02]  /*16900*/  IMAD.MOV.U32 R190, RZ, RZ, R73 ;  /* 0x000000ffffbe7224 */ /* 0x000fe400078e0049 */
[----:B------:R-:W-:Y:S02]  /*16910*/  IMAD.MOV.U32 R100, RZ, RZ, R74 ;  /* 0x000000ffff647224 */ /* 0x000fe400078e004a */
[----:B------:R-:W-:-:S02]  /*16920*/  IMAD.MOV.U32 R101, RZ, RZ, R72 ;  /* 0x000000ffff657224 */ /* 0x000fc400078e0048 */
[----:B------:R-:W-:Y:S01]  /*16930*/  IMAD.MOV.U32 R102, RZ, RZ, R45 ;  /* 0x000000ffff667224 */ /* 0x000fe200078e002d */
[----:B------:R-:W-:Y:S01]  /*16940*/  HMMA.16816.F32 R64, R4, R18, R104 ;  /* 0x000000120440723c */ /* 0x000fe20000001868 */
[----:B------:R-:W-:-:S07]  /*16950*/  IMAD.MOV.U32 R103, RZ, RZ, R75 ;  /* 0x000000ffff677224 */ /* 0x000fce00078e004b */
[----:B------:R-:W-:Y:S08]  /*16960*/  HMMA.16816.F32 R72, R4, R16, R36 ;  /* 0x000000100448723c */ /* 0x000ff00000001824 */
[----:B-1----:R-:W-:Y:S01]  /*16970*/  HMMA.16816.F32 R44, R8, R18, R132 ;  /* 0x00000012082c723c */ /* 0x002fe20000001884 */
[----:B---3--:R-:W1:Y:S01]  /*16980*/  LDSM.16.MT88.4 R16, [R176+0x6000] ;  /* 0x00600000b010783b */ /* 0x008e620000004200 */
[----:B------:R-:W-:-:S02]  /*16990*/  IMAD.MOV.U32 R152, RZ, RZ, R91 ;  /* 0x000000ffff987224 */ /* 0x000fc400078e005b */
[----:B------:R-:W-:Y:S01]  /*169a0*/  IMAD.MOV.U32 R115, RZ, RZ, R90 ;  /* 0x000000ffff737224 */ /* 0x000fe200078e005a */
[----:B------:R3:W-:Y:S01]  /*169b0*/  STG.E.U16 [R52.64+-0xee], R48 ;  /* 0xffff123034007986 */ /* 0x0007e2000c101522 */
        /* <DEDUP_REMOVED lines=9> */
[----:B---3--:R-:W-:Y:S01]  /*16a50*/  IMAD.MOV.U32 R48, RZ, RZ, R82 ;  /* 0x000000ffff307224 */ /* 0x008fe200078e0052 */
[-C--:B-1----:R-:W-:Y:S08]  /*16a60*/  HMMA.16816.F32 R104, R8, R16.reuse, R248 ;  /* 0x000000100868723c */ /* 0x082ff000000018f8 */
[C---:B------:R-:W-:Y:S08]  /*16a70*/  HMMA.16816.F32 R84, R4.reuse, R16, R96 ;  /* 0x000000100454723c */ /* 0x040ff00000001860 */
[-C--:B------:R-:W-:Y:S08]  /*16a80*/  HMMA.16816.F32 R80, R4, R18.reuse, R92 ;  /* 0x000000120450723c */ /* 0x080ff0000000185c */
[----:B------:R-:W-:Y:S01]  /*16a90*/  HMMA.16816.F32 R100, R8, R18, R100 ;  /* 0x000000120864723c */ /* 0x000fe20000001864 */
[----:B--2---:R-:W1:Y:S01]  /*16aa0*/  LDSM.16.MT88.4 R16, [R174+0x6000] ;  /* 0x00600000ae10783b */ /* 0x004e620000004200 */
        /* <DEDUP_REMOVED lines=19> */
[----:B-1----:R-:W-:Y:S01]  /*16be0*/  HMMA.16816.F32 R96, R8, R16, R136 ;  /* 0x000000100860723c */ /* 0x002fe20000001888 */
[----:B------:R-:W-:-:S06]  /*16bf0*/  IMAD.MOV.U32 R62, RZ, RZ, R184 ;  /* 0x000000ffff3e7224 */ /* 0x000fcc00078e00b8 */
[----:B------:R-:W-:Y:S02]  /*16c00*/  IMAD.MOV.U32 R136, RZ, RZ, R191 ;  /* 0x000000ffff887224 */ /* 0x000fe400078e00bf */
[----:B------:R-:W-:Y:S02]  /*16c10*/  IMAD.MOV.U32 R137, RZ, RZ, R238 ;  /* 0x000000ffff897224 */ /* 0x000fe400078e00ee */
[----:B------:R-:W-:Y:S02]  /*16c20*/  IMAD.MOV.U32 R138, RZ, RZ, R239 ;  /* 0x000000ffff8a7224 */ /* 0x000fe400078e00ef */
[----:B------:R-:W-:Y:S02]  /*16c30*/  IMAD.MOV.U32 R139, RZ, RZ, R60 ;  /* 0x000000ffff8b7224 */ /* 0x000fe400078e003c */
[----:B------:R-:W-:Y:S02]  /*16c40*/  IMAD.MOV.U32 R190, RZ, RZ, R154 ;  /* 0x000000ffffbe7224 */ /* 0x000fe400078e009a */
[----:B------:R-:W-:-:S02]  /*16c50*/  IMAD.MOV.U32 R191, RZ, RZ, R115 ;  /* 0x000000ffffbf7224 */ /* 0x000fc400078e0073 */
[----:B------:R-:W-:Y:S01]  /*16c60*/  IMAD.MOV.U32 R0, RZ, RZ, R57 ;  /* 0x000000ffff007224 */ /* 0x000fe200078e0039 */
[-C--:B------:R-:W-:Y:S01]  /*16c70*/  HMMA.16816.F32 R92, R8, R18.reuse, R136 ;  /* 0x00000012085c723c */ /* 0x080fe20000001888 */
[----:B------:R-:W-:Y:S02]  /*16c80*/  IMAD.MOV.U32 R2, RZ, RZ, R59 ;  /* 0x000000ffff027224 */ /* 0x000fe400078e003b */
[----:B------:R-:W-:Y:S02]  /*16c90*/  IMAD.MOV.U32 R30, RZ, RZ, R63 ;  /* 0x000000ffff1e7224 */ /* 0x000fe400078e003f */
[----:B------:R-:W-:Y:S02]  /*16ca0*/  IMAD.MOV.U32 R238, RZ, RZ, R56 ;  /* 0x000000ffffee7224 */ /* 0x000fe400078e0038 */
[----:B------:R-:W-:Y:S02]  /*16cb0*/  IMAD.MOV.U32 R239, RZ, RZ, R58 ;  /* 0x000000ffffef7224 */ /* 0x000fe400078e003a */
[----:B------:R-:W-:Y:S01]  /*16cc0*/  IMAD.MOV.U32 R154, RZ, RZ, R62 ;  /* 0x000000ffff9a7224 */ /* 0x000fe200078e003e */
[----:B------:R-:W-:Y:S01]  /*16cd0*/  HMMA.16816.F32 R56, R4, R18, R128 ;  /* 0x000000120438723c */ /* 0x000fe20000001880 */
[----:B------:R-:W-:-:S07]  /*16ce0*/  IMAD.MOV.U32 R115, RZ, RZ, R61 ;  /* 0x000000ffff737224 */ /* 0x000fce00078e003d */
[----:B------:R-:W-:Y:S01]  /*16cf0*/  HMMA.16816.F32 R60, R4, R16, R120 ;  /* 0x00000010043c723c */ /* 0x000fe20000001878 */
[----:B------:R-:W1:Y:S01]  /*16d00*/  LDSM.16.MT88.4 R16, [R175+0x6000] ;  /* 0x00600000af10783b */ /* 0x000e620000004200 */
[----:B------:R-:W-:Y:S02]  /*16d10*/  IMAD.MOV.U32 R152, RZ, RZ, R22 ;  /* 0x000000ffff987224 */ /* 0x000fe400078e0016 */
[----:B------:R-:W-:Y:S02]  /*16d20*/  IMAD.MOV.U32 R155, RZ, RZ, R186 ;  /* 0x000000ffff9b7224 */ /* 0x000fe400078e00ba */
[----:B------:R-:W-:Y:S01]  /*16d30*/  IMAD.MOV.U32 R22, RZ, RZ, R185 ;  /* 0x000000ffff167224 */ /* 0x000fe200078e00b9 */
[----:B------:R2:W5:Y:S01]  /*16d40*/  LDL.LU R186, [R1+0x190] ;  /* 0x0001900001ba7983 */ /* 0x0005620000300800 */
[----:B------:R-:W-:Y:S02]  /*16d50*/  IMAD.MOV.U32 R33, RZ, RZ, R48 ;  /* 0x000000ffff217224 */ /* 0x000fe400078e0030 */
[----:B------:R-:W-:Y:S01]  /*16d60*/  IMAD.MOV.U32 R3, RZ, RZ, R252 ;  /* 0x000000ffff037224 */ /* 0x000fe200078e00fc */
[----:B------:R2:W5:Y:S01]  /*16d70*/  LDL.LU R185, [R1+0x18c] ;  /* 0x00018c0001b97983 */ /* 0x0005620000300800 */
[----:B------:R-:W-:-:S02]  /*16d80*/  IMAD.MOV.U32 R252, RZ, RZ, R152 ;  /* 0x000000fffffc7224 */ /* 0x000fc400078e0098 */
[----:B------:R-:W-:Y:S01]  /*16d90*/  IMAD.MOV.U32 R48, RZ, RZ, R114 ;  /* 0x000000ffff307224 */ /* 0x000fe200078e0072 */
[----:B------:R2:W5:Y:S01]  /*16da0*/  LDL.LU R184, [R1+0x188] ;  /* 0x0001880001b87983 */ /* 0x0005620000300800 */
[----:B------:R-:W-:Y:S02]  /*16db0*/  IMAD.MOV.U32 R152, RZ, RZ, R183 ;  /* 0x000000ffff987224 */ /* 0x000fe400078e00b7 */
[----:B------:R-:W-:Y:S01]  /*16dc0*/  IMAD.MOV.U32 R114, RZ, RZ, R182 ;  /* 0x000000ffff727224 */ /* 0x000fe200078e00b6 */
[----:B------:R2:W5:Y:S01]  /*16dd0*/  LDL.LU R183, [R1+0x184] ;  /* 0x0001840001b77983 */ /* 0x0005620000300800 */
[----:B------:R-:W-:Y:S02]  /*16de0*/  IMAD.MOV.U32 R34, RZ, RZ, R50 ;  /* 0x000000ffff227224 */ /* 0x000fe400078e0032 */
[----:B------:R-:W-:Y:S01]  /*16df0*/  IMAD.MOV.U32 R35, RZ, RZ, R51 ;  /* 0x000000ffff237224 */ /* 0x000fe200078e0033 */
[----:B------:R2:W5:Y:S01]  /*16e00*/  LDL.LU R182, [R1+0x180] ;  /* 0x0001800001b67983 */ /* 0x0005620000300800 */
        /* <DEDUP_REMOVED lines=9> */
[----:B------:R-:W-:Y:S01]  /*16ea0*/  IMAD.MOV.U32 R115, RZ, RZ, R153 ;  /* 0x000000ffff737224 */ /* 0x000fe200078e0099 */
[----:B-1----:R-:W-:Y:S01]  /*16eb0*/  HMMA.16816.F32 R36, R4, R18, R244 ;  /* 0x000000120424723c */ /* 0x002fe200000018f4 */
[----:B------:R-:W-:Y:S02]  /*16ec0*/  IMAD.MOV.U32 R137, RZ, RZ, R48 ;  /* 0x000000ffff897224 */ /* 0x000fe400078e0030 */
[----:B------:R-:W-:Y:S02]  /*16ed0*/  IMAD.MOV.U32 R138, RZ, RZ, R50 ;  /* 0x000000ffff8a7224 */ /* 0x000fe400078e0032 */
[----:B------:R-:W-:-:S02]  /*16ee0*/  IMAD.MOV.U32 R190, RZ, RZ, R51 ;  /* 0x000000ffffbe7224 */ /* 0x000fc400078e0033 */
[----:B------:R-:W-:Y:S02]  /*16ef0*/  IMAD.MOV.U32 R153, RZ, RZ, R49 ;  /* 0x000000ffff997224 */ /* 0x000fe400078e0031 */
[----:B------:R-:W-:Y:S01]  /*16f00*/  HMMA.16816.F32 R48, R4, R16, R240 ;  /* 0x000000100430723c */ /* 0x000fe200000018f0 */
[----:B------:R-:W-:-:S06]  /*16f10*/  IMAD.MOV.U32 R246, RZ, RZ, R2 ;  /* 0x000000fffff67224 */ /* 0x000fcc00078e0002 */
[----:B------:R-:W-:Y:S01]  /*16f20*/  IMAD.MOV.U32 R242, RZ, RZ, R3 ;  /* 0x000000fffff27224 */ /* 0x000fe200078e0003 */
[----:B------:R-:W-:Y:S01]  /*16f30*/  HMMA.16816.F32 R88, R8, R16, R88 ;  /* 0x000000100858723c */ /* 0x000fe20000001858 */
[----:B------:R-:W-:-:S04]  /*16f40*/  IMAD.WIDE.U32 R2, R21, -0x2daee0ad, RZ ;  /* 0xd2511f5315027825 */ /* 0x000fc800078e00ff */
[----:B------:R-:W-:-:S03]  /*16f50*/  IMAD.MOV.U32 R250, RZ, RZ, R0 ;  /* 0x000000fffffa7224 */ /* 0x000fc600078e0000 */
[----:B------:R-:W-:Y:S01]  /*16f60*/  HMMA.16816.F32 R32, R8, R18, R32 ;  /* 0x000000120820723c */ /* 0x000fe20000001820 */
[----:B------:R-:W1:Y:S01]  /*16f70*/  LDSM.16.MT88.4 R8, [R173+0x6800] ;  /* 0x00680000ad08783b */ /* 0x000e620000004200 */
[----:B------:R-:W-:Y:S02]  /*16f80*/  LOP3.LUT R0, R3, UR14, R20, 0x96, !PT ;  /* 0x0000000e03007c12 */ /* 0x000fe4000f8e9614 */
[C---:B------:R-:W-:Y:S02]  /*16f90*/  LOP3.LUT R3, R2.reuse, 0xffff, RZ, 0xc0, !PT ;  /* 0x0000ffff02037812 */ /* 0x040fe400078ec0ff */
[----:B------:R-:W-:Y:S02]  /*16fa0*/  LOP3.LUT R4, R2, 0xff, RZ, 0xc0, !PT ;  /* 0x000000ff02047812 */ /* 0x000fe400078ec0ff */
[----:B------:R-:W-:Y:S02]  /*16fb0*/  SHF.R.U32.HI R5, RZ, 0x8, R3 ;  /* 0x00000008ff057819 */ /* 0x000fe40000011603 */
[----:B------:R-:W-:-:S02]  /*16fc0*/  SHF.R.U32.HI R3, RZ, 0x10, R2 ;  /* 0x00000010ff037819 */ /* 0x000fc40000011602 */
[----:B------:R-:W-:Y:S02]  /*16fd0*/  PRMT R16, R4, 0x5410, R5 ;  /* 0x0000541004107816 */ /* 0x000fe40000000005 */
[----:B------:R-:W-:Y:S02]  /*16fe0*/  SHF.R.U32.HI R4, RZ, 0x10, R0 ;  /* 0x00000010ff047819 */ /* 0x000fe40000011600 */
[----:B------:R-:W-:Y:S02]  /*16ff0*/  SHF.R.U32.HI R7, RZ, 0x18, R2 ;  /* 0x00000018ff077819 */ /* 0x000fe40000011602 */
[----:B------:R-:W-:Y:S02]  /*17000*/  LOP3.LUT R5, R3, 0xff, RZ, 0xc0, !PT ;  /* 0x000000ff03057812 */ /* 0x000fe400078ec0ff */
[C---:B------:R-:W-:Y:S02]  /*17010*/  LOP3.LUT R2, R0.reuse, 0xffff, RZ, 0xc0, !PT ;  /* 0x0000ffff00027812 */ /* 0x040fe400078ec0ff */
[----:B------:R-:W-:-:S02]  /*17020*/  LOP3.LUT R6, R0, 0xff, RZ, 0xc0, !PT ;  /* 0x000000ff00067812 */ /* 0x000fc400078ec0ff */
[----:B------:R-:W-:Y:S02]  /*17030*/  SHF.R.U32.HI R3, RZ, 0x18, R0 ;  /* 0x00000018ff037819 */ /* 0x000fe40000011600 */
[----:B------:R-:W-:Y:S02]  /*17040*/  LOP3.LUT R0, R4, 0xff, RZ, 0xc0, !PT ;  /* 0x000000ff04007812 */ /* 0x000fe400078ec0ff */
[----:B------:R-:W-:Y:S02]  /*17050*/  SHF.R.U32.HI R2, RZ, 0x8, R2 ;  /* 0x00000008ff027819 */ /* 0x000fe40000011602 */
[----:B------:R-:W-:Y:S01]  /*17060*/  PRMT R3, R0, 0x5410, R3 ;  /* 0x0000541000037816 */ /* 0x000fe20000000003 */
[--C-:B------:R-:W-:Y:S01]  /*17070*/  HSET2.LE.AND R0, R16, R233.reuse, PT ;  /* 0x000000e910007233 */ /* 0x100fe20003803000 */
[----:B------:R-:W-:Y:S01]  /*17080*/  PRMT R5, R5, 0x5410, R7 ;  /* 0x0000541005057816 */ /* 0x000fe20000000007 */
[----:B------:R-:W-:Y:S01]  /*17090*/  IMAD.MOV.U32 R22, RZ, RZ, R180 ;  /* 0x000000ffff167224 */ /* 0x000fe200078e00b4 */
[----:B------:R-:W-:Y:S01]  /*170a0*/  PRMT R2, R6, 0x5410, R2 ;  /* 0x0000541006027816 */ /* 0x000fe20000000002 */
[--C-:B------:R-:W-:Y:S01]  /*170b0*/  HSET2.LE.AND R3, R3, R233.reuse, PT ;  /* 0x000000e903037233 */ /* 0x100fe20003803000 */
[----:B------:R-:W-:Y:S01]  /*170c0*/  LOP3.LUT R6, R0, R108, RZ, 0xc0, !PT ;  /* 0x0000006c00067212 */ /* 0x000fe200078ec0ff */
[--C-:B------:R-:W-:Y:S01]  /*170d0*/  HSET2.LE.AND R0, R5, R233.reuse, PT ;  /* 0x000000e905007233 */ /* 0x100fe20003803000 */
[----:B------:R-:W-:Y:S01]  /*170e0*/  IMAD.MOV.U32 R155, RZ, RZ, R181 ;  /* 0x000000ffff9b7224 */ /* 0x000fe200078e00b5 */
[----:B------:R-:W-:Y:S01]  /*170f0*/  HSET2.LE.AND R2, R2, R233, PT ;  /* 0x000000e902027233 */ /* 0x000fe20003803000 */
[----:B------:R2:W5:Y:S01]  /*17100*/  LDL.LU R181, [R1+0x17c] ;  /* 0x00017c0001b57983 */ /* 0x0005620000300800 */
[----:B------:R-:W-:-:S02]  /*17110*/  IMAD.MOV.U32 R132, RZ, RZ, R30 ;  /* 0x000000ffff847224 */ /* 0x000fc400078e001e */
[----:B------:R-:W-:Y:S01]  /*17120*/  IMAD.MOV.U32 R30, RZ, RZ, R22 ;  /* 0x000000ffff1e7224 */ /* 0x000fe200078e0016 */
[----:B------:R2:W5:Y:S01]  /*17130*/  LDL.LU R180, [R1+0x178] ;  /* 0x0001780001b47983 */ /* 0x0005620000300800 */
[----:B------:R-:W-:Y:S01]  /*17140*/  IMAD.MOV.U32 R152, RZ, RZ, R179 ;  /* 0x000000ffff987224 */ /* 0x000fe200078e00b3 */
[----:B------:R-:W-:Y:S01]  /*17150*/  LOP3.LUT R7, R0, R23, RZ, 0xc0, !PT ;  /* 0x0000001700077212 */ /* 0x000fe200078ec0ff */
        /* <DEDUP_REMOVED lines=10> */
[----:B------:R-:W-:-:S03]  /*17200*/  IMAD.MOV.U32 R243, RZ, RZ, R30 ;  /* 0x000000fffff37224 */ /* 0x000fc600078e001e */
[----:B------:R2:W5:Y:S01]  /*17210*/  LDL.LU R172, [R1+0x168] ;  /* 0x0001680001ac7983 */ /* 0x0005620000300800 */
[----:B------:R-:W-:Y:S01]  /*17220*/  IMAD.MOV.U32 R247, RZ, RZ, R136 ;  /* 0x000000fffff77224 */ /* 0x000fe200078e0088 */
[-C--:B-1----:R-:W-:Y:S01]  /*17230*/  HMMA.16816.F32 R72, R4, R8.reuse, R72 ;  /* 0x000000080448723c */ /* 0x082fe20000001848 */
[----:B------:R-:W-:Y:S01]  /*17240*/  IMAD.MOV.U32 R249, RZ, RZ, R137 ;  /* 0x000000fffff97224 */ /* 0x000fe200078e0089 */
[----:B------:R-:W1:Y:S01]  /*17250*/  LDSM.16.MT88.4 R16, [R174+0x6800] ;  /* 0x00680000ae10783b */ /* 0x000e620000004200 */
[----:B------:R-:W-:Y:S02]  /*17260*/  IMAD.MOV.U32 R248, RZ, RZ, R138 ;  /* 0x000000fffff87224 */ /* 0x000fe400078e008a */
[----:B------:R-:W-:Y:S02]  /*17270*/  IMAD.MOV.U32 R251, RZ, RZ, R139 ;  /* 0x000000fffffb7224 */ /* 0x000fe400078e008b */
[----:B------:R-:W-:Y:S01]  /*17280*/  IMAD.MOV.U32 R244, RZ, RZ, R115 ;  /* 0x000000fffff47224 */ /* 0x000fe200078e0073 */
[----:B------:R-:W-:Y:S01]  /*17290*/  HMMA.16816.F32 R136, R12, R8, R76 ;  /* 0x000000080c88723c */ /* 0x000fe2000000184c */
[----:B------:R-:W-:-:S02]  /*172a0*/  IMAD.MOV.U32 R240, RZ, RZ, R114 ;  /* 0x000000fffff07224 */ /* 0x000fc400078e0072 */
[----:B------:R-:W-:-:S05]  /*172b0*/  IMAD.MOV.U32 R30, RZ, RZ, R113 ;  /* 0x000000ffff1e7224 */ /* 0x000fca00078e0071 */
[-C--:B------:R-:W-:Y:S01]  /*172c0*/  HMMA.16816.F32 R64, R4, R10.reuse, R64 ;  /* 0x0000000a0440723c */ /* 0x080fe20000001840 */
[----:B------:R-:W-:Y:S02]  /*172d0*/  IMAD.MOV.U32 R0, RZ, RZ, R22 ;  /* 0x000000ffff007224 */ /* 0x000fe400078e0016 */
[----:B------:R-:W3:Y:S05]  /*172e0*/  LDSM.16.MT88.4 R20, [R176+0x6800] ;  /* 0x00680000b014783b */ /* 0x000eea0000004200 */
[----:B------:R-:W-:Y:S01]  /*172f0*/  HMMA.16816.F32 R112, R12, R10, R44 ;  /* 0x0000000a0c70723c */ /* 0x000fe2000000182c */
[----:B------:R-:W4:Y:S01]  /*17300*/  LDSM.16.MT88.4 R8, [R175+0x6800] ;  /* 0x00680000af08783b */ /* 0x000f220000004200 */
[----:B------:R-:W-:-:S02]  /*17310*/  IMAD.MOV.U32 R2, RZ, RZ, R153 ;  /* 0x000000ffff027224 */ /* 0x000fc400078e0099 */
[----:B------:R-:W-:Y:S02]  /*17320*/  IMAD.MOV.U32 R245, RZ, RZ, R154 ;  /* 0x000000fffff57224 */ /* 0x000fe400078e009a */
[----:B------:R-:W-:Y:S02]  /*17330*/  IMAD.MOV.U32 R241, RZ, RZ, R152 ;  /* 0x000000fffff17224 */ /* 0x000fe400078e0098 */
[----:B------:R-:W-:Y:S01]  /*17340*/  IMAD.MOV.U32 R108, RZ, RZ, R155 ;  /* 0x000000ffff6c7224 */ /* 0x000fe200078e009b */
[C---:B-1----:R-:W-:Y:S08]  /*17350*/  HMMA.16816.F32 R60, R4.reuse, R16, R60 ;  /* 0x00000010043c723c */ /* 0x042ff0000000183c */
[C---:B------:R-:W-:Y:S08]  /*17360*/  HMMA.16816.F32 R56, R4.reuse, R18, R56 ;  /* 0x000000120438723c */ /* 0x040ff00000001838 */
[----:B---3--:R-:W-:Y:S08]  /*17370*/  HMMA.16816.F32 R84, R4, R20, R84 ;  /* 0x000000140454723c */ /* 0x008ff00000001854 */
[----:B----4-:R-:W-:Y:S07]  /*17380*/  HMMA.16816.F32 R152, R12, R10, R32 ;  /* 0x0000000a0c98723c */ /* 0x010fee0000001820 */
[----:B------:R-:W-:Y:S01]  /*17390*/  IMAD.MOV.U32 R35, RZ, RZ, R2 ;  /* 0x000000ffff237224 */ /* 0x000fe200078e0002 */
[----:B------:R-:W-:Y:S01]  /*173a0*/  LOP3.LUT R2, R25, UR16, R110, 0x96, !PT ;  /* 0x0000001019027c12 */ /* 0x000fe2000f8e966e */
[----:B------:R-:W-:Y:S04]  /*173b0*/  HMMA.16816.F32 R80, R4, R22, R80 ;  /* 0x000000160450723c */ /* 0x000fe80000001850 */
[----:B------:R-:W-:-:S04]  /*173c0*/  IMAD.WIDE.U32 R2, R2, -0x2daee0ad, RZ ;  /* 0xd2511f5302027825 */ /* 0x000fc800078e00ff */
[----:B------:R-:W-:Y:S01]  /*173d0*/  HMMA.16816.F32 R48, R4, R8, R48 ;  /* 0x000000080430723c */ /* 0x000fe20000001830 */
[----:B------:R-:W-:-:S07]  /*173e0*/  IMAD.MOV.U32 R34, RZ, RZ, R0 ;  /* 0x000000ffff227224 */ /* 0x000fce00078e0000 */
[----:B------:R-:W-:Y:S07]  /*173f0*/  HMMA.16816.F32 R36, R4, R10, R36 ;  /* 0x0000000a0424723c */ /* 0x000fee0000001824 */
[----:B------:R-:W-:Y:S01]  /*17400*/  IMAD.WIDE.U32 R6, R27, -0x2daee0ad, RZ ;  /* 0xd2511f531b067825 */ /* 0x000fe200078e00ff */
[----:B------:R-:W-:Y:S04]  /*17410*/  HMMA.16816.F32 R100, R12, R22, R100 ;  /* 0x000000160c64723c */ /* 0x000fe80000001864 */
[----:B------:R-:W-:-:S02]  /*17420*/  LOP3.LUT R4, R7, UR15, R26, 0x96, !PT ;  /* 0x0000000f07047c12 */ /* 0x000fc4000f8e961a */
[----:B------:R-:W-:-:S03]  /*17430*/  LOP3.LUT R0, R3, UR11, R6, 0x96, !PT ;  /* 0x0000000b03007c12 */ /* 0x000fc6000f8e9606 */
[----:B------:R-:W-:-:S04]  /*17440*/  IMAD.WIDE.U32 R4, R4, -0x326172a9, RZ ;  /* 0xcd9e8d5704047825 */ /* 0x000fc800078e00ff */
[----:B------:R-:W-:Y:S01]  /*17450*/  IMAD.WIDE.U32 R22, R0, -0x326172a9, RZ ;  /* 0xcd9e8d5700167825 */ /* 0x000fe200078e00ff */
[----:B------:R-:W-:Y:S01]  /*17460*/  LOP3.LUT R0, R5, UR12, R24, 0x96, !PT ;  /* 0x0000000c05007c12 */ /* 0x000fe2000f8e9618 */
[----:B------:R-:W-:Y:S01]  /*17470*/  HMMA.16816.F32 R128, R12, R20, R104 ;  /* 0x000000140c80723c */ /* 0x000fe20000001868 */
[----:B------:R-:W-:Y:S02]  /*17480*/  LDSM.16.MT88.4 R24, [R175+0x7000] ;  /* 0x00700000af18783b */ /* 0x000fe40000004200 */
[----:B------:R-:W-:Y:S01]  /*17490*/  LOP3.LUT R3, R23, UR10, R4, 0x96, !PT ;  /* 0x0000000a17037c12 */ /* 0x000fe2000f8e9604 */
[----:B------:R-:W-:-:S04]  /*174a0*/  IMAD.WIDE.U32 R4, R0, -0x2daee0ad, RZ ;  /* 0xd2511f5300047825 */ /* 0x000fc800078e00ff */
[----:B------:R-:W-:-:S05]  /*174b0*/  IMAD.WIDE.U32 R20, R3, -0x2daee0ad, RZ ;  /* 0xd2511f5303147825 */ /* 0x000fca00078e00ff */
[----:B------:R-:W-:Y:S02]  /*174c0*/  LOP3.LUT R3, R21, UR6, R4, 0x96, !PT ;  /* 0x0000000615037c12 */ /* 0x000fe4000f8e9604 */
[----:B------:R-:W-:-:S03]  /*174d0*/  LOP3.LUT R4, R5, UR9, R2, 0x96, !PT ;  /* 0x0000000905047c12 */ /* 0x000fc6000f8e9602 */
[----:B------:R-:W-:-:S04]  /*174e0*/  IMAD.WIDE.U32 R2, R3, -0x326172a9, RZ ;  /* 0xcd9e8d5703027825 */ /* 0x000fc800078e00ff */
[----:B------:R-:W-:Y:S01]  /*174f0*/  IMAD.MOV.U32 R33, RZ, RZ, R108 ;  /* 0x000000ffff217224 */ /* 0x000fe200078e006c */
[----:B------:R-:W-:Y:S01]  /*17500*/  LOP3.LUT R0, R2, 0xffff, RZ, 0xc0, !PT ;  /* 0x0000ffff02007812 */ /* 0x000fe200078ec0ff */
[----:B------:R-:W-:Y:S02]  /*17510*/  IMAD.MOV.U32 R32, RZ, RZ, R30 ;  /* 0x000000ffff207224 */ /* 0x000fe400078e001e */
[----:B------:R-:W-:Y:S02]  /*17520*/  IMAD.MOV.U32 R108, RZ, RZ, R31 ;  /* 0x000000ffff6c7224 */ /* 0x000fe400078e001f */
[----:B------:R-:W-:Y:S01]  /*17530*/  IMAD.WIDE.U32 R30, R4, -0x326172a9, RZ ;  /* 0xcd9e8d57041e7825 */ /* 0x000fe200078e00ff */
[----:B------:R-:W-:Y:S02]  /*17540*/  SHF.R.U32.HI R5, RZ, 0x8, R0 ;  /* 0x00000008ff057819 */ /* 0x000fe40000011600 */
[----:B------:R-:W-:Y:S02]  /*17550*/  LOP3.LUT R4, R2, 0xff, RZ, 0xc0, !PT ;  /* 0x000000ff02047812 */ /* 0x000fe400078ec0ff */
[----:B------:R-:W-:-:S02]  /*17560*/  LOP3.LUT R0, R3, UR13, R30, 0x96, !PT ;  /* 0x0000000d03007c12 */ /* 0x000fc4000f8e961e */
[--C-:B------:R-:W-:Y:S01]  /*17570*/  SHF.R.U32.HI R3, RZ, 0x10, R2.reuse ;  /* 0x00000010ff037819 */ /* 0x100fe20000011602 */
[----:B------:R-:W-:Y:S01]  /*17580*/  HMMA.16816.F32 R88, R12, R8, R88 ;  /* 0x000000080c58723c */ /* 0x000fe20000001858 */
[----:B------:R-:W-:Y:S02]  /*17590*/  SHF.R.U32.HI R7, RZ, 0x18, R2 ;  /* 0x00000018ff077819 */ /* 0x000fe40000011602 */
[----:B------:R-:W-:-:S04]  /*175a0*/  LOP3.LUT R3, R3, 0xff, RZ, 0xc0, !PT ;  /* 0x000000ff03037812 */ /* 0x000fc800078ec0ff */
[----:B------:R-:W-:Y:S01]  /*175b0*/  PRMT R8, R4, 0x5410, R5 ;  /* 0x0000541004087816 */ /* 0x000fe20000000005 */
[----:B------:R-:W-:Y:S01]  /*175c0*/  HMMA.16816.F32 R120, R12, R16, R96 ;  /* 0x000000100c78723c */ /* 0x000fe20000001860 */
[----:B------:R-:W-:-:S03]  /*175d0*/  PRMT R7, R3, 0x5410, R7 ;  /* 0x0000541003077816 */ /* 0x000fc60000000007 */
[----:B------:R-:W-:Y:S02]  /*175e0*/  HSET2.LE.AND R3, R8, R233, PT ;  /* 0x000000e908037233 */ /* 0x000fe40003803000 */
[----:B------:R-:W1:Y:S02]  /*175f0*/  LDSM.16.MT88.4 R8, [R173+0x7000] ;  /* 0x00700000ad08783b */ /* 0x000e640000004200 */
[----:B------:R-:W-:Y:S02]  /*17600*/  HMMA.16816.F32 R76, R12, R18, R92 ;  /* 0x000000120c4c723c */ /* 0x000fe4000000185c */
[----:B------:R-:W3:Y:S04]  /*17610*/  LDSM.16.MT88.4 R12, [R176+0x7000] ;  /* 0x00700000b00c783b */ /* 0x000ee80000004200 */
[----:B------:R-:W4:Y:S01]  /*17620*/  LDSM.16.MT88.4 R16, [R174+0x7000] ;  /* 0x00700000ae10783b */ /* 0x000f220000004200 */
[----:B------:R-:W-:-:S02]  /*17630*/  LOP3.LUT R2, R0, 0xffff, RZ, 0xc0, !PT ;  /* 0x0000ffff00027812 */ /* 0x000fc400078ec0ff */
[----:B------:R-:W-:Y:S02]  /*17640*/  LOP3.LUT R6, R0, 0xff, RZ, 0xc0, !PT ;  /* 0x000000ff00067812 */ /* 0x000fe400078ec0ff */
[--C-:B------:R-:W-:Y:S02]  /*17650*/  SHF.R.U32.HI R4, RZ, 0x10, R0.reuse ;  /* 0x00000010ff047819 */ /* 0x100fe40000011600 */
[----:B------:R-:W-:Y:S02]  /*17660*/  SHF.R.U32.HI R5, RZ, 0x18, R0 ;  /* 0x00000018ff057819 */ /* 0x000fe40000011600 */
[----:B------:R-:W-:Y:S02]  /*17670*/  SHF.R.U32.HI R0, RZ, 0x8, R2 ;  /* 0x00000008ff007819 */ /* 0x000fe40000011602 */
[----:B------:R-:W-:Y:S02]  /*17680*/  LOP3.LUT R2, R4, 0xff, RZ, 0xc0, !PT ;  /* 0x000000ff04027812 */ /* 0x000fe400078ec0ff */
[----:B------:R-:W-:-:S02]  /*17690*/  PRMT R0, R6, 0x5410, R0 ;  /* 0x0000541006007816 */ /* 0x000fc40000000000 */
[----:B------:R-:W-:-:S03]  /*176a0*/  PRMT R2, R2, 0x5410, R5 ;  /* 0x0000541002027816 */ /* 0x000fc60000000005 */
[--C-:B------:R-:W-:Y:S02]  /*176b0*/  HSET2.LE.AND R0, R0, R233.reuse, PT ;  /* 0x000000e900007233 */ /* 0x100fe40003803000 */
[----:B------:R-:W-:-:S03]  /*176c0*/  HSET2.LE.AND R2, R2, R233, PT ;  /* 0x000000e902027233 */ /* 0x000fc60003803000 */
[----:B------:R-:W-:Y:S01]  /*176d0*/  LOP3.LUT R4, R0, R125, RZ, 0xc0, !PT ;  /* 0x0000007d00047212 */ /* 0x000fe200078ec0ff */
[----:B------:R-:W-:Y:S01]  /*176e0*/  HSET2.LE.AND R0, R7, R233, PT ;  /* 0x000000e907007233 */ /* 0x000fe20003803000 */
[----:B------:R-:W-:Y:S02]  /*176f0*/  LOP3.LUT R5, R2, R119, RZ, 0xc0, !PT ;  /* 0x0000007702057212 */ /* 0x000fe400078ec0ff */
[----:B------:R-:W-:Y:S02]  /*17700*/  LOP3.LUT R6, R3, R124, RZ, 0xc0, !PT ;  /* 0x0000007c03067212 */ /* 0x000fe400078ec0ff */
[----:B------:R-:W-:Y:S02]  /*17710*/  LOP3.LUT R7, R0, R126, RZ, 0xc0, !PT ;  /* 0x0000007e00077212 */ /* 0x000fe400078ec0ff */
[----:B------:R-:W-:Y:S01]  /*17720*/  LOP3.LUT R0, R117, 0xff, RZ, 0xc0, !PT ;  /* 0x000000ff75007812 */ /* 0x000fe200078ec0ff */
[----:B------:R-:W-:Y:S01]  /*17730*/  IMAD.MOV.U32 R125, RZ, RZ, R108 ;  /* 0x000000ffff7d7224 */ /* 0x000fe200078e006c */
[----:B------:R-:W-:-:S03]  /*17740*/  SHF.R.U32.HI R2, RZ, 0x8, R55 ;  /* 0x00000008ff027819 */ /* 0x000fc60000011637 */
[C---:B-1----:R-:W-:Y:S08]  /*17750*/  HMMA.16816.F32 R108, R4.reuse, R8, R72 ;  /* 0x00000008046c723c */ /* 0x042ff00000001848 */
[C---:B------:R-:W-:Y:S08]  /*17760*/  HMMA.16816.F32 R104, R4.reuse, R10, R64 ;  /* 0x0000000a0468723c */ /* 0x040ff00000001840 */
[C---:B---3--:R-:W-:Y:S08]  /*17770*/  HMMA.16816.F32 R96, R4.reuse, R12, R84 ;  /* 0x0000000c0460723c */ /* 0x048ff00000001854 */
[C---:B------:R-:W-:Y:S08]  /*17780*/  HMMA.16816.F32 R92, R4.reuse, R14, R80 ;  /* 0x0000000e045c723c */ /* 0x040ff00000001850 */
[C---:B----4-:R-:W-:Y:S08]  /*17790*/  HMMA.16816.F32 R60, R4.reuse, R16, R60 ;  /* 0x00000010043c723c */ /* 0x050ff0000000183c */
[C---:B------:R-:W-:Y:S08]  /*177a0*/  HMMA.16816.F32 R56, R4.reuse, R18, R56 ;  /* 0x000000120438723c */ /* 0x040ff00000001838 */
[C---:B------:R-:W-:Y:S08]  /*177b0*/  HMMA.16816.F32 R48, R4.reuse, R24, R48 ;  /* 0x000000180430723c */ /* 0x040ff00000001830 */
[----:B------:R-:W-:Y:S07]  /*177c0*/  HMMA.16816.F32 R44, R4, R26, R36 ;  /* 0x0000001a042c723c */ /* 0x000fee0000001824 */
[----:B------:R-:W-:-:S02]  /*177d0*/  PRMT R7, R0, 0x5410, R116 ;  /* 0x0000541000077816 */ /* 0x000fc40000000074 */
[----:B------:R-:W-:Y:S02]  /*177e0*/  LOP3.LUT R0, R40, 0xffff, RZ, 0xc0, !PT ;  /* 0x0000ffff28007812 */ /* 0x000fe400078ec0ff */
[----:B------:R-:W-:Y:S02]  /*177f0*/  PRMT R6, R118, 0x5410, R2 ;  /* 0x0000541076067816 */ /* 0x000fe40000000002 */
[----:B------:R-:W-:Y:S02]  /*17800*/  SHF.R.U32.HI R2, RZ, 0x8, R0 ;  /* 0x00000008ff027819 */ /* 0x000fe40000011600 */
[----:B------:R-:W-:-:S04]  /*17810*/  LOP3.LUT R0, R40, 0xff, RZ, 0xc0, !PT ;  /* 0x000000ff28007812 */ /* 0x000fc800078ec0ff */
[----:B------:R-:W-:Y:S02]  /*17820*/  PRMT R3, R0, 0x5410, R2 ;  /* 0x0000541000037816 */ /* 0x000fe40000000002 */
[--C-:B------:R-:W-:Y:S02]  /*17830*/  SHF.R.U32.HI R0, RZ, 0x10, R40.reuse ;  /* 0x00000010ff007819 */ /* 0x100fe40000011628 */
[----:B------:R-:W-:Y:S02]  /*17840*/  SHF.R.U32.HI R2, RZ, 0x18, R40 ;  /* 0x00000018ff027819 */ /* 0x000fe40000011628 */
[----:B------:R-:W-:-:S04]  /*17850*/  LOP3.LUT R0, R0, 0xff, RZ, 0xc0, !PT ;  /* 0x000000ff00007812 */ /* 0x000fc800078ec0ff */
[----:B------:R-:W-:Y:S01]  /*17860*/  PRMT R2, R0, 0x5410, R2 ;  /* 0x0000541000027816 */ /* 0x000fe20000000002 */
[----:B------:R-:W-:-:S05]  /*17870*/  HSET2.LE.AND R0, R3, R233, PT ;  /* 0x000000e903007233 */ /* 0x000fca0003803000 */
[----:B------:R-:W-:Y:S01]  /*17880*/  LOP3.LUT R4, R0, R125, RZ, 0xc0, !PT ;  /* 0x0000007d00047212 */ /* 0x000fe200078ec0ff */
[----:B------:R-:W-:-:S05]  /*17890*/  HSET2.LE.AND R0, R2, R233, PT ;  /* 0x000000e902007233 */ /* 0x000fca0003803000 */
[----:B------:R-:W-:Y:S01]  /*178a0*/  LOP3.LUT R5, R0, R32, RZ, 0xc0, !PT ;  /* 0x0000002000057212 */ /* 0x000fe200078ec0ff */
[----:B------:R-:W-:Y:S01]  /*178b0*/  HSET2.LE.AND R0, R6, R233, PT ;  /* 0x000000e906007233 */ /* 0x000fe20003803000 */
[----:B------:R-:W-:-:S04]  /*178c0*/  LOP3.LUT R2, R31, UR8, R22, 0x96, !PT ;  /* 0x000000081f027c12 */ /* 0x000fc8000f8e9616 */
[----:B------:R-:W-:Y:S01]  /*178d0*/  LOP3.LUT R6, R0, R33, RZ, 0xc0, !PT ;  /* 0x0000002100067212 */ /* 0x000fe200078ec0ff */
[----:B------:R-:W-:Y:S01]  /*178e0*/  HSET2.LE.AND R0, R7, R233, PT ;  /* 0x000000e907007233 */ /* 0x000fe20003803000 */
[----:B------:R-:W-:-:S04]  /*178f0*/  IMAD.WIDE.U32 R2, R2, -0x2daee0ad, RZ ;  /* 0xd2511f5302027825 */ /* 0x000fc800078e00ff */
[----:B------:R-:W-:Y:S02]  /*17900*/  LOP3.LUT R7, R0, R34, RZ, 0xc0, !PT ;  /* 0x0000002200077212 */ /* 0x000fe400078ec0ff */
[----:B------:R-:W-:Y:S02]  /*17910*/  LOP3.LUT R0, R3, UR14, R20, 0x96, !PT ;  /* 0x0000000e03007c12 */ /* 0x000fe4000f8e9614 */
[----:B------:R-:W-:-:S03]  /*17920*/  LOP3.LUT R3, R2, 0xffff, RZ, 0xc0, !PT ;  /* 0x0000ffff02037812 */ /* 0x000fc600078ec0ff */
[C---:B------:R-:W-:Y:S07]  /*17930*/  HMMA.16816.F32 R136, R4.reuse, R8, R136 ;  /* 0x000000080488723c */ /* 0x040fee0000001888 */
[----:B------:R-:W-:Y:S01]  /*17940*/  LOP3.LUT R9, R2, 0xff, RZ, 0xc0, !PT ;  /* 0x000000ff02097812 */ /* 0x000fe200078ec0ff */
[----:B------:R-:W-:Y:S01]  /*17950*/  HMMA.16816.F32 R36, R4, R10, R112 ;  /* 0x0000000a0424723c */ /* 0x000fe20000001870 */
[----:B------:R-:W-:-:S06]  /*17960*/  SHF.R.U32.HI R8, RZ, 0x8, R3 ;  /* 0x00000008ff087819 */ /* 0x000fcc0000011603 */
[--C-:B------:R-:W-:Y:S01]  /*17970*/  SHF.R.U32.HI R11, RZ, 0x10, R2.reuse ;  /* 0x00000010ff0b7819 */ /* 0x100fe20000011602 */
[----:B------:R-:W-:Y:S07]  /*17980*/  HMMA.16816.F32 R128, R4, R12, R128 ;  /* 0x0000000c0480723c */ /* 0x000fee0000001880 */
[----:B------:R-:W-:Y:S02]  /*17990*/  SHF.R.U32.HI R12, RZ, 0x18, R2 ;  /* 0x00000018ff0c7819 */ /* 0x000fe40000011602 */
[----:B------:R-:W-:-:S04]  /*179a0*/  LOP3.LUT R2, R0, 0xffff, RZ, 0xc0, !PT ;  /* 0x0000ffff00027812 */ /* 0x000fc800078ec0ff */
[----:B------:R-:W-:Y:S02]  /*179b0*/  SHF.R.U32.HI R3, RZ, 0x8, R2 ;  /* 0x00000008ff037819 */ /* 0x000fe40000011602 */
[----:B------:R-:W-:-:S04]  /*179c0*/  LOP3.LUT R2, R0, 0xff, RZ, 0xc0, !PT ;  /* 0x000000ff00027812 */ /* 0x000fc800078ec0ff */
[----:B------:R-:W-:Y:S02]  /*179d0*/  PRMT R3, R2, 0x5410, R3 ;  /* 0x0000541002037816 */ /* 0x000fe40000000003 */
[----:B------:R-:W-:Y:S02]  /*179e0*/  SHF.R.U32.HI R2, RZ, 0x10, R0 ;  /* 0x00000010ff027819 */ /* 0x000fe40000011600 */
[----:B------:R-:W-:Y:S02]  /*179f0*/  PRMT R10, R9, 0x5410, R8 ;  /* 0x00005410090a7816 */ /* 0x000fe40000000008 */
[----:B------:R-:W-:Y:S02]  /*17a00*/  SHF.R.U32.HI R8, RZ, 0x18, R0 ;  /* 0x00000018ff087819 */ /* 0x000fe40000011600 */
[----:B------:R-:W-:Y:S01]  /*17a10*/  LOP3.LUT R2, R2, 0xff, RZ, 0xc0, !PT ;  /* 0x000000ff02027812 */ /* 0x000fe200078ec0ff */
[----:B------:R-:W-:Y:S01]  /*17a20*/  IMAD.MOV.U32 R119, RZ, RZ, R134 ;  /* 0x000000ffff777224 */ /* 0x000fe200078e0086 */
[----:B------:R-:W-:-:S02]  /*17a30*/  HSET2.LE.AND R0, R3, R233, PT ;  /* 0x000000e903007233 */ /* 0x000fc40003803000 */
[----:B------:R-:W-:Y:S01]  /*17a40*/  PRMT R2, R2, 0x5410, R8 ;  /* 0x0000541002027816 */ /* 0x000fe20000000008 */
[C---:B------:R-:W-:Y:S01]  /*17a50*/  HMMA.16816.F32 R120, R4.reuse, R16, R120 ;  /* 0x000000100478723c */ /* 0x040fe20000001878 */
[----:B------:R-:W-:Y:S01]  /*17a60*/  LOP3.LUT R9, R11, 0xff, RZ, 0xc0, !PT ;  /* 0x000000ff0b097812 */ /* 0x000fe200078ec0ff */
[----:B------:R-:W-:Y:S02]  /*17a70*/  IMAD.MOV.U32 R67, RZ, RZ, R127 ;  /* 0x000000ffff437224 */ /* 0x000fe400078e007f */
[----:B------:R-:W-:Y:S01]  /*17a80*/  IMAD.MOV.U32 R72, RZ, RZ, R35 ;  /* 0x000000ffff487224 */ /* 0x000fe200078e0023 */
[----:B------:R-:W-:Y:S01]  /*17a90*/  PRMT R3, R9, 0x5410, R12 ;  /* 0x0000541009037816 */ /* 0x000fe2000000000c */
[----:B------:R-:W-:Y:S01]  /*17aa0*/  IMAD.MOV.U32 R73, RZ, RZ, R244 ;  /* 0x000000ffff497224 */ /* 0x000fe200078e00f4 */
[----:B------:R-:W-:Y:S01]  /*17ab0*/  LDSM.16.MT88.4 R124, [R176+0x7800] ;  /* 0x00780000b07c783b */ /* 0x000fe20000004200 */
[----:B------:R-:W-:Y:S07]  /*17ac0*/  HMMA.16816.F32 R16, R4, R18, R76 ;  /* 0x000000120410723c */ /* 0x000fee000000184c */
[----:B------:R-:W-:Y:S01]  /*17ad0*/  LOP3.LUT R76, R0, R119, RZ, 0xc0, !PT ;  /* 0x00000077004c7212 */ /* 0x000fe200078ec0ff */
[----:B------:R-:W-:-:S02]  /*17ae0*/  HSET2.LE.AND R0, R2, R233, PT ;  /* 0x000000e902007233 */ /* 0x000fc40003803000 */
[--C-:B------:R-:W-:Y:S01]  /*17af0*/  HSET2.LE.AND R3, R3, R233.reuse, PT ;  /* 0x000000e903037233 */ /* 0x100fe20003803000 */
[----:B------:R-:W-:Y:S01]  /*17b00*/  HMMA.16816.F32 R112, R4, R24, R88 ;  /* 0x000000180470723c */ /* 0x000fe20000001858 */
[----:B------:R-:W-:-:S07]  /*17b10*/  HSET2.LE.AND R2, R10, R233, PT ;  /* 0x000000e90a027233 */ /* 0x000fce0003803000 */
[C---:B------:R-:W-:Y:S01]  /*17b20*/  HMMA.16816.F32 R32, R4.reuse, R14, R100 ;  /* 0x0000000e0420723c */ /* 0x040fe20000001864 */
[----:B------:R-:W-:Y:S01]  /*17b30*/  LOP3.LUT R78, R2, R67, RZ, 0xc0, !PT ;  /* 0x00000043024e7212 */ /* 0x000fe200078ec0ff */
[----:B------:R-:W-:Y:S01]  /*17b40*/  IMAD.MOV.U32 R74, RZ, RZ, R245 ;  /* 0x000000ffff4a7224 */ /* 0x000fe200078e00f5 */
[----:B------:R-:W-:Y:S01]  /*17b50*/  LOP3.LUT R2, R215, UR8, R54, 0x96, !PT ;  /* 0x00000008d7027c12 */ /* 0x000fe2000f8e9636 */
[----:B------:R-:W-:Y:S01]  /*17b60*/  IMAD.MOV.U32 R75, RZ, RZ, R246 ;  /* 0x000000ffff4b7224 */ /* 0x000fe200078e00f6 */
[----:B------:R-:W-:Y:S01]  /*17b70*/  LOP3.LUT R79, R3, R235, RZ, 0xc0, !PT ;  /* 0x000000eb034f7212 */ /* 0x000fe200078ec0ff */
[----:B------:R-:W-:Y:S01]  /*17b80*/  IMAD.MOV.U32 R244, RZ, RZ, R247 ;  /* 0x000000fffff47224 */ /* 0x000fe200078e00f7 */
[----:B------:R-:W-:Y:S01]  /*17b90*/  LOP3.LUT R77, R0, R234, RZ, 0xc0, !PT ;  /* 0x000000ea004d7212 */ /* 0x000fe200078ec0ff */
[----:B------:R-:W-:Y:S01]  /*17ba0*/  IMAD.WIDE.U32 R2, R2, -0x2daee0ad, RZ ;  /* 0xd2511f5302027825 */ /* 0x000fe200078e00ff */
[----:B------:R-:W-:Y:S01]  /*17bb0*/  HMMA.16816.F32 R24, R4, R26, R152 ;  /* 0x0000001a0418723c */ /* 0x000fe20000001898 */
[----:B------:R-:W-:Y:S03]  /*17bc0*/  LDSM.16.MT88.4 R116, [R174+0x7800] ;  /* 0x00780000ae74783b */ /* 0x000fe60000004200 */
[----:B------:R-:W-:Y:S01]  /*17bd0*/  LOP3.LUT R0, R2, 0xffff, RZ, 0xc0, !PT ;  /* 0x0000ffff02007812 */ /* 0x000fe200078ec0ff */
[----:B------:R-:W-:Y:S03]  /*17be0*/  STG.E.U16 [R28.64+-0xf0], R187 ;  /* 0xffff10bb1c007986 */ /* 0x000fe6000c101522 */
[----:B------:R-:W-:Y:S01]  /*17bf0*/  SHF.R.U32.HI R4, RZ, 0x8, R0 ;  /* 0x00000008ff047819 */ /* 0x000fe20000011600 */
[----:B------:R-:W-:Y:S01]  /*17c00*/  STG.E.U16 [R28.64+-0xee], R170 ;  /* 0xffff12aa1c007986 */ /* 0x000fe2000c101522 */
[----:B------:R-:W-:-:S02]  /*17c10*/  LOP3.LUT R0, R3, UR14, R192, 0x96, !PT ;  /* 0x0000000e03007c12 */ /* 0x000fc4000f8e96c0 */
[----:B------:R-:W-:Y:S01]  /*17c20*/  LOP3.LUT R5, R2, 0xff, RZ, 0xc0, !PT ;  /* 0x000000ff02057812 */ /* 0x000fe200078ec0ff */
[----:B------:R-:W-:Y:S01]  /*17c30*/  LDSM.16.MT88.4 R12, [R175+0x7800] ;  /* 0x00780000af0c783b */ /* 0x000fe20000004200 */
[--C-:B------:R-:W-:Y:S02]  /*17c40*/  SHF.R.U32.HI R3, RZ, 0x10, R2.reuse ;  /* 0x00000010ff037819 */ /* 0x100fe40000011602 */
[----:B------:R-:W-:Y:S02]  /*17c50*/  SHF.R.U32.HI R8, RZ, 0x18, R2 ;  /* 0x00000018ff087819 */ /* 0x000fe40000011602 */
[C---:B------:R-:W-:Y:S01]  /*17c60*/  LOP3.LUT R2, R0.reuse, 0xffff, RZ, 0xc0, !PT ;  /* 0x0000ffff00027812 */ /* 0x040fe200078ec0ff */
[----:B------:R-:W-:Y:S01]  /*17c70*/  IMAD.MOV.U32 R245, RZ, RZ, R132 ;  /* 0x000000fffff57224 */ /* 0x000fe200078e0084 */
[----:B------:R-:W-:Y:S01]  /*17c80*/  PRMT R9, R5, 0x5410, R4 ;  /* 0x0000541005097816 */ /* 0x000fe20000000004 */
[----:B------:R-:W-:Y:S01]  /*17c90*/  IMAD.MOV.U32 R246, RZ, RZ, R133 ;  /* 0x000000fffff67224 */ /* 0x000fe200078e0085 */
[----:B------:R-:W-:Y:S01]  /*17ca0*/  LOP3.LUT R7, R3, 0xff, RZ, 0xc0, !PT ;  /* 0x000000ff03077812 */ /* 0x000fe200078ec0ff */
[----:B------:R-:W-:Y:S01]  /*17cb0*/  IMAD.MOV.U32 R247, RZ, RZ, R135 ;  /* 0x000000fffff77224 */ /* 0x000fe200078e0087 */
[----:B------:R-:W-:Y:S01]  /*17cc0*/  LOP3.LUT R6, R0, 0xff, RZ, 0xc0, !PT ;  /* 0x000000ff00067812 */ /* 0x000fe200078ec0ff */
[----:B------:R-:W1:Y:S01]  /*17cd0*/  LDSM.16.MT88.4 R132, [R173+0x7800] ;  /* 0x00780000ad84783b */ /* 0x000e620000004200 */
[----:B------:R-:W-:-:S02]  /*17ce0*/  SHF.R.U32.HI R4, RZ, 0x8, R2 ;  /* 0x00000008ff047819 */ /* 0x000fc40000011602 */
[--C-:B------:R-:W-:Y:S01]  /*17cf0*/  SHF.R.U32.HI R3, RZ, 0x10, R0.reuse ;  /* 0x00000010ff037819 */ /* 0x100fe20000011600 */
[----:B------:R-:W-:Y:S01]  /*17d00*/  STG.E.U16 [R42.64+-0xf0], R167 ;  /* 0xffff10a72a007986 */ /* 0x000fe2000c101522 */
[----:B------:R-:W-:-:S03]  /*17d10*/  SHF.R.U32.HI R5, RZ, 0x18, R0 ;  /* 0x00000018ff057819 */ /* 0x000fc60000011600 */
[----:B------:R-:W-:Y:S01]  /*17d20*/  STG.E.U16 [R42.64+-0xee], R168 ;  /* 0xffff12a82a007986 */ /* 0x000fe2000c101522 */
[----:B------:R-:W-:-:S03]  /*17d30*/  PRMT R0, R6, 0x5410, R4 ;  /* 0x0000541006007816 */ /* 0x000fc60000000004 */
[----:B------:R-:W-:Y:S01]  /*17d40*/  STG.E.U16 [R140.64+-0xe0], R223 ;  /* 0xffff20df8c007986 */ /* 0x000fe2000c101522 */
[----:B------:R-:W-:-:S03]  /*17d50*/  LOP3.LUT R2, R3, 0xff, RZ, 0xc0, !PT ;  /* 0x000000ff03027812 */ /* 0x000fc600078ec0ff */
[----:B------:R-:W-:Y:S04]  /*17d60*/  STG.E.U16 [R140.64+-0xde], R221 ;  /* 0xffff22dd8c007986 */ /* 0x000fe8000c101522 */
[----:B------:R-:W-:Y:S04]  /*17d70*/  STG.E.U16 [R52.64+-0xe0], R217 ;  /* 0xffff20d934007986 */ /* 0x000fe8000c101522 */
[----:B------:R-:W-:Y:S04]  /*17d80*/  STG.E.U16 [R52.64+-0xde], R216 ;  /* 0xffff22d834007986 */ /* 0x000fe8000c101522 */
[----:B------:R-:W-:Y:S04]  /*17d90*/  STG.E.U16 [R28.64+-0xe0], R171 ;  /* 0xffff20ab1c007986 */ /* 0x000fe8000c101522 */
[----:B------:R-:W-:Y:S01]  /*17da0*/  STG.E.U16 [R28.64+-0xde], R169 ;  /* 0xffff22a91c007986 */ /* 0x000fe2000c101522 */
[----:B------:R-:W-:-:S03]  /*17db0*/  HSET2.LE.AND R0, R0, R233, PT ;  /* 0x000000e900007233 */ /* 0x000fc60003803000 */
[----:B------:R-:W-:Y:S01]  /*17dc0*/  STG.E.U16 [R42.64+-0xe0], R165 ;  /* 0xffff20a52a007986 */ /* 0x000fe2000c101522 */
[----:B------:R-:W-:-:S03]  /*17dd0*/  PRMT R2, R2, 0x5410, R5 ;  /* 0x0000541002027816 */ /* 0x000fc60000000005 */
[----:B------:R-:W-:Y:S01]  /*17de0*/  STG.E.U16 [R42.64+-0xde], R166 ;  /* 0xffff22a62a007986 */ /* 0x000fe2000c101522 */
[----:B------:R-:W-:-:S03]  /*17df0*/  PRMT R7, R7, 0x5410, R8 ;  /* 0x0000541007077816 */ /* 0x000fc60000000008 */
[----:B------:R-:W-:Y:S04]  /*17e00*/  STG.E.U16 [R140.64+-0xd0], R213 ;  /* 0xffff30d58c007986 */ /* 0x000fe8000c101522 */
[----:B------:R-:W-:Y:S04]  /*17e10*/  STG.E.U16 [R140.64+-0xce], R212 ;  /* 0xffff32d48c007986 */ /* 0x000fe8000c101522 */
[----:B------:R-:W-:Y:S04]  /*17e20*/  STG.E.U16 [R52.64+-0xd0], R211 ;  /* 0xffff30d334007986 */ /* 0x000fe8000c101522 */
[----:B------:R-:W-:Y:S04]  /*17e30*/  STG.E.U16 [R52.64+-0xce], R210 ;  /* 0xffff32d234007986 */ /* 0x000fe8000c101522 */
[----:B------:R-:W-:Y:S04]  /*17e40*/  STG.E.U16 [R28.64+-0xd0], R164 ;  /* 0xffff30a41c007986 */ /* 0x000fe8000c101522 */
[----:B------:R-:W-:Y:S04]  /*17e50*/  STG.E.U16 [R28.64+-0xce], R163 ;  /* 0xffff32a31c007986 */ /* 0x000fe8000c101522 */
[----:B------:R-:W-:Y:S04]  /*17e60*/  STG.E.U16 [R42.64+-0xd0], R162 ;  /* 0xffff30a22a007986 */ /* 0x000fe8000c101522 */
[----:B------:R-:W-:Y:S01]  /*17e70*/  STG.E.U16 [R42.64+-0xce], R161 ;  /* 0xffff32a12a007986 */ /* 0x000fe2000c101522 */
[----:B------:R-:W-:-:S03]  /*17e80*/  HSET2.LE.AND R2, R2, R233, PT ;  /* 0x000000e902027233 */ /* 0x000fc60003803000 */
[----:B------:R-:W-:Y:S01]  /*17e90*/  STG.E.U16 [R140.64+-0xc0], R209 ;  /* 0xffff40d18c007986 */ /* 0x000fe2000c101522 */
[----:B------:R-:W-:-:S03]  /*17ea0*/  LOP3.LUT R100, R0, R72, RZ, 0xc0, !PT ;  /* 0x0000004800647212 */ /* 0x000fc600078ec0ff */
[----:B------:R-:W-:Y:S01]  /*17eb0*/  STG.E.U16 [R140.64+-0xbe], R208 ;  /* 0xffff42d08c007986 */ /* 0x000fe2000c101522 */
[----:B------:R-:W-:-:S03]  /*17ec0*/  HSET2.LE.AND R0, R7, R233, PT ;  /* 0x000000e907007233 */ /* 0x000fc60003803000 */
[----:B------:R-:W-:Y:S04]  /*17ed0*/  STG.E.U16 [R52.64+-0xc0], R206 ;  /* 0xffff40ce34007986 */ /* 0x000fe8000c101522 */
[----:B------:R-:W-:Y:S01]  /*17ee0*/  STG.E.U16 [R52.64+-0xbe], R207 ;  /* 0xffff42cf34007986 */ /* 0x000fe2000c101522 */
[----:B------:R-:W-:-:S03]  /*17ef0*/  HSET2.LE.AND R3, R9, R233, PT ;  /* 0x000000e909037233 */ /* 0x000fc60003803000 */
[----:B------:R-:W-:Y:S04]  /*17f00*/  STG.E.U16 [R28.64+-0xc0], R160 ;  /* 0xffff40a01c007986 */ /* 0x000fe8000c101522 */
[----:B------:R-:W-:Y:S04]  /*17f10*/  STG.E.U16 [R28.64+-0xbe], R159 ;  /* 0xffff429f1c007986 */ /* 0x000fe8000c101522 */
[----:B------:R-:W-:Y:S04]  /*17f20*/  STG.E.U16 [R42.64+-0xc0], R144 ;  /* 0xffff40902a007986 */ /* 0x000fe8000c101522 */
[----:B------:R-:W-:Y:S04]  /*17f30*/  STG.E.U16 [R42.64+-0xbe], R143 ;  /* 0xffff428f2a007986 */ /* 0x000fe8000c101522 */
[----:B------:R-:W-:Y:S04]  /*17f40*/  STG.E.U16 [R140.64+-0xb0], R205 ;  /* 0xffff50cd8c007986 */ /* 0x000fe8000c101522 */
[----:B------:R-:W-:Y:S01]  /*17f50*/  STG.E.U16 [R140.64+-0xae], R204 ;  /* 0xffff52cc8c007986 */ /* 0x000fe2000c101522 */
[----:B------:R-:W-:-:S03]  /*17f60*/  LOP3.LUT R101, R2, R73, RZ, 0xc0, !PT ;  /* 0x0000004902657212 */ /* 0x000fc600078ec0ff */
[----:B------:R-:W-:Y:S04]  /*17f70*/  STG.E.U16 [R52.64+-0xb0], R202 ;  /* 0xffff50ca34007986 */ /* 0x000fe8000c101522 */
[----:B------:R3:W-:Y:S01]  /*17f80*/  STG.E.U16 [R52.64+-0xae], R203 ;  /* 0xffff52cb34007986 */ /* 0x0007e2000c101522 */
[----:B------:R-:W-:-:S03]  /*17f90*/  LOP3.LUT R103, R0, R75, RZ, 0xc0, !PT ;  /* 0x0000004b00677212 */ /* 0x000fc600078ec0ff */
[----:B------:R-:W-:Y:S01]  /*17fa0*/  STG.E.U16 [R28.64+-0xb0], R158 ;  /* 0xffff509e1c007986 */ /* 0x000fe2000c101522 */
[----:B------:R-:W-:-:S03]  /*17fb0*/  FADD.FTZ R2, R245, R244 ;  /* 0x000000f4f5027221 */ /* 0x000fc60000010000 */
[----:B------:R-:W-:Y:S01]  /*17fc0*/  STG.E.U16 [R28.64+-0xae], R157 ;  /* 0xffff529d1c007986 */ /* 0x000fe2000c101522 */
[----:B------:R-:W-:-:S03]  /*17fd0*/  LOP3.LUT R102, R3, R74, RZ, 0xc0, !PT ;  /* 0x0000004a03667212 */ /* 0x000fc600078ec0ff */
[----:B------:R-:W-:Y:S01]  /*17fe0*/  STG.E.U16 [R42.64+-0xb0], R156 ;  /* 0xffff509c2a007986 */ /* 0x000fe2000c101522 */
[----:B------:R-:W-:-:S03]  /*17ff0*/  FADD.FTZ R0, R232, R246 ;  /* 0x000000f6e8007221 */ /* 0x000fc60000010000 */
[----:B------:R-:W-:Y:S01]  /*18000*/  STG.E.U16 [R42.64+-0xae], R151 ;  /* 0xffff52972a007986 */ /* 0x000fe2000c101522 */
[----:B------:R-:W-:-:S03]  /*18010*/  FADD.FTZ R3, R197, R247 ;  /* 0x000000f7c5037221 */ /* 0x000fc60000010000 */
[----:B------:R-:W-:Y:S04]  /*18020*/  STG.E.U16 [R140.64+-0xa0], R201 ;  /* 0xffff60c98c007986 */ /* 0x000fe8000c101522 */
[----:B------:R-:W-:Y:S04]  /*18030*/  STG.E.U16 [R140.64+-0x9e], R200 ;  /* 0xffff62c88c007986 */ /* 0x000fe8000c101522 */
[----:B------:R-:W-:Y:S04]  /*18040*/  STG.E.U16 [R52.64+-0xa0], R199 ;  /* 0xffff60c734007986 */ /* 0x000fe8000c101522 */
[----:B------:R-:W-:Y:S01]  /*18050*/  STG.E.U16 [R52.64+-0x9e], R198 ;  /* 0xffff62c634007986 */ /* 0x000fe2000c101522 */
[----:B------:R-:W-:-:S03]  /*18060*/  FADD.FTZ R4, R241, R2 ;  /* 0x00000002f1047221 */ /* 0x000fc60000010000 */
[----:B------:R-:W-:Y:S04]  /*18070*/  STG.E.U16 [R28.64+-0xa0], R150 ;  /* 0xffff60961c007986 */ /* 0x000fe8000c101522 */
[----:B------:R-:W-:Y:S01]  /*18080*/  STG.E.U16 [R28.64+-0x9e], R149 ;  /* 0xffff62951c007986 */ /* 0x000fe2000c101522 */
[----:B------:R-:W-:-:S03]  /*18090*/  FADD.FTZ R2, R230, R0 ;  /* 0x00000000e6027221 */ /* 0x000fc60000010000 */
[----:B------:R-:W-:Y:S04]  /*180a0*/  STG.E.U16 [R42.64+-0xa0], R142 ;  /* 0xffff608e2a007986 */ /* 0x000fe8000c101522 */
[----:B------:R-:W-:Y:S01]  /*180b0*/  STG.E.U16 [R42.64+-0x9e], R41 ;  /* 0xffff62292a007986 */ /* 0x000fe2000c101522 */
[----:B------:R-:W-:-:S03]  /*180c0*/  FADD.FTZ R5, R240, R236 ;  /* 0x000000ecf0057221 */ /* 0x000fc60000010000 */
[----:B------:R4:W-:Y:S01]  /*180d0*/  STG.E.U16 [R140.64+-0x90], R196 ;  /* 0xffff70c48c007986 */ /* 0x0009e2000c101522 */
[----:B------:R-:W-:-:S03]  /*180e0*/  FADD.FTZ R0, R228, R3 ;  /* 0x00000003e4007221 */ /* 0x000fc60000010000 */
[----:B------:R2:W-:Y:S04]  /*180f0*/  STG.E.U16 [R140.64+-0x8e], R195 ;  /* 0xffff72c38c007986 */ /* 0x0005e8000c101522 */
[----:B------:R2:W-:Y:S04]  /*18100*/  STG.E.U16 [R52.64+-0x90], R194 ;  /* 0xffff70c234007986 */ /* 0x0005e8000c101522 */
[----:B------:R2:W-:Y:S04]  /*18110*/  STG.E.U16 [R52.64+-0x8e], R189 ;  /* 0xffff72bd34007986 */ /* 0x0005e8000c101522 */
[----:B------:R2:W-:Y:S04]  /*18120*/  STG.E.U16 [R28.64+-0x90], R148 ;  /* 0xffff70941c007986 */ /* 0x0005e8000c101522 */
[----:B------:R2:W-:Y:S04]  /*18130*/  STG.E.U16 [R28.64+-0x8e], R147 ;  /* 0xffff72931c007986 */ /* 0x0005e8000c101522 */
[----:B------:R2:W-:Y:S04]  /*18140*/  STG.E.U16 [R42.64+-0x90], R146 ;  /* 0xffff70922a007986 */ /* 0x0005e8000c101522 */
[----:B------:R2:W-:Y:S01]  /*18150*/  STG.E.U16 [R42.64+-0x8e], R145 ;  /* 0xffff72912a007986 */ /* 0x0005e2000c101522 */
        /* <DEDUP_REMOVED lines=12> */
[----:B-1----:R-:W-:Y:S01]  /*18220*/  HMMA.16816.F32 R108, R76, R132, R108 ;  /* 0x000000844c6c723c */ /* 0x002fe2000000186c */
[----:B------:R-:W-:Y:S01]  /*18230*/  FADD.FTZ R4, R190, R4 ;  /* 0x00000004be047221 */ /* 0x000fe20000010000 */
[----:B---3--:R-:W-:Y:S01]  /*18240*/  IADD3 R203, P0, R140, -0x180, RZ ;  /* 0xfffffe808ccb7810 */ /* 0x008fe20007f1e0ff */
[----:B------:R-:W-:-:S02]  /*18250*/  FADD.FTZ R3, R191, R3 ;  /* 0x00000003bf037221 */ /* 0x000fc40000010000 */
[----:B------:R-:W-:Y:S02]  /*18260*/  FADD.FTZ R2, R224, R2 ;  /* 0x00000002e0027221 */ /* 0x000fe40000010000 */
[----:B------:R-:W-:Y:S01]  /*18270*/  FADD.FTZ R0, R220, R0 ;  /* 0x00000000dc007221 */ /* 0x000fe20000010000 */
[----:B------:R-:W-:Y:S01]  /*18280*/  HMMA.16816.F32 R104, R76, R134, R104 ;  /* 0x000000864c68723c */ /* 0x000fe20000001868 */
[----:B------:R-:W-:Y:S01]  /*18290*/  FADD.FTZ R241, R238, R4 ;  /* 0x00000004eef17221 */ /* 0x000fe20000010000 */
[----:B------:R-:W-:Y:S01]  /*182a0*/  @P6 IADD3 R191, R252, -0x4, RZ ;  /* 0xfffffffcfcbf6810 */ /* 0x000fe20007ffe0ff */
[----:B------:R-:W-:-:S05]  /*182b0*/  FADD.FTZ R242, R239, R3 ;  /* 0x00000003eff27221 */ /* 0x000fca0000010000 */
[----:B------:R-:W-:Y:S01]  /*182c0*/  HMMA.16816.F32 R96, R76, R124, R96 ;  /* 0x0000007c4c60723c */ /* 0x000fe20000001860 */
[----:B----4-:R-:W-:Y:S01]  /*182d0*/  FADD.FTZ R196, R226, R2 ;  /* 0x00000002e2c47221 */ /* 0x010fe20000010000 */
[----:B------:R-:W-:Y:S01]  /*182e0*/  IADD3.X R202, R141, -0x1, RZ, P0, !PT ;  /* 0xffffffff8dca7810 */ /* 0x000fe200007fe4ff */
[----:B------:R-:W-:-:S05]  /*182f0*/  FADD.FTZ R197, R222, R0 ;  /* 0x00000000dec57221 */ /* 0x000fca0000010000 */
        /* <DEDUP_REMOVED lines=13> */
[----:B------:R-:W-:Y:S03]  /*183d0*/  @!UPT UIADD3 URZ, URZ, URZ, URZ ;  /* 0x0000003f3f3ff290 */ /* 0x000fe6000fffe03f */
[----:B------:R-:W-:Y:S11]  /*183e0*/  @P6 BRA `(.L_x_837) ;  /* 0x0000002000006947 */ /* 0x000ff60003800000 */
.L_x_830:
[----:B--2---:R-:W2:Y:S02]  /*183f0*/  LDL.LU R0, [R1+0x9c] ;  /* 0x00009c0001007983 */ /* 0x004ea40000300800 */
[----:B--2---:R-:W-:-:S07]  /*18400*/  IADD3 R191, R0, -0x1, RZ ;  /* 0xffffffff00bf7810 */ /* 0x004fce0007ffe0ff */
.L_x_837:
[----:B--2---:R-:W-:-:S13]  /*18410*/  ISETP.GE.AND P0, PT, R191, RZ, PT ;  /* 0x000000ffbf00720c */ /* 0x004fda0003f06270 */
[----:B------:R-:W-:Y:S05]  /*18420*/  @!P0 BRA `(.L_x_838) ;  /* 0x00006dc000008947 */ /* 0x000fea0003800000 */
[----:B------:R-:W2:Y:S01]  /*18430*/  LDL.LU R10, [R1+0x100] ;  /* 0x00010000010a7983 */ /* 0x000ea20000300800 */
[----:B------:R-:W-:Y:S01]  /*18440*/  ULDC.64 UR4, c[0x0][0x1a0] ;  /* 0x0000680000047ab9 */ /* 0x000fe20000000a00 */
[----:B------:R-:W-:Y:S01]  /*18450*/  IMAD.MOV.U32 R73, RZ, RZ, R69 ;  /* 0x000000ffff497224 */ /* 0x000fe200078e0045 */
[----:B------:R-:W-:Y:S01]  /*18460*/  USHF.L.U64.HI UR15, UR4, 0x5, UR5 ;  /* 0x00000005040f7899 */ /* 0x000fe20008010205 */
[----:B------:R-:W3:Y:S01]  /*18470*/  LDL.64 R14, [R1+0x140] ;  /* 0x00014000010e7983 */ /* 0x000ee20000100a00 */
[----:B------:R-:W-:Y:S01]  /*18480*/  USHF.L.U32 UR16, UR4, 0x5, URZ ;  /* 0x0000000504107899 */ /* 0x000fe2000800063f */
[----:B------:R-:W-:Y:S01]  /*18490*/  IMAD.MOV.U32 R72, RZ, RZ, R70 ;  /* 0x000000ffff487224 */ /* 0x000fe200078e0046 */
[----:B------:R-:W-:Y:S01]  /*184a0*/  UIMAD.WIDE.U32 UR32, UR4, 0x30, URZ ;  /* 0x00000030042078a5 */ /* 0x000fe2000f8e003f */
[----:B------:R-:W4:Y:S01]  /*184b0*/  LDL.LU R4, [R1+0x104] ;  /* 0x0001040001047983 */ /* 0x000f220000300800 */
[----:B------:R-:W-:Y:S01]  /*184c0*/  UIMAD UR17, UR5, 0x30, URZ ;  /* 0x00000030051178a4 */ /* 0x000fe2000f8e023f */
[----:B------:R-:W-:Y:S01]  /*184d0*/  MOV R3, R71 ;  /* 0x0000004700037202 */ /* 0x000fe20000000f00 */
[----:B------:R-:W-:Y:S01]  /*184e0*/  USHF.L.U32 UR21, UR7, 0x3, URZ ;  /* 0x0000000307157899 */ /* 0x000fe2000800063f */
[----:B------:R-:W3:Y:S01]  /*184f0*/  LDL R5, [R1+0x130] ;  /* 0x0001300001057983 */ /* 0x000ee20000100800 */
[----:B------:R-:W-:Y:S01]  /*18500*/  ULDC.64 UR4, c[0x0][0x198] ;  /* 0x0000660000047ab9 */ /* 0x000fe20000000a00 */
[----:B------:R-:W-:Y:S01]  /*18510*/  IMAD.MOV.U32 R0, RZ, RZ, R68 ;  /* 0x000000ffff007224 */ /* 0x000fe200078e0044 */
[----:B------:R-:W-:Y:S01]  /*18520*/  USHF.L.U64.HI UR18, UR4, 0x5, UR5 ;  /* 0x0000000504127899 */ /* 0x000fe20008010205 */
[----:B------:R-:W3:Y:S01]  /*18530*/  LDL.LU.64 R8, [R1+0x110] ;  /* 0x0001100001087983 */ /* 0x000ee20000300a00 */
[----:B------:R-:W-:-:S02]  /*18540*/  USHF.L.U32 UR19, UR4, 0x5, URZ ;  /* 0x0000000504137899 */ /* 0x000fc4000800063f */
[----:B------:R-:W-:Y:S01]  /*18550*/  UIMAD.WIDE.U32 UR30, UR4, 0x30, URZ ;  /* 0x00000030041e78a5 */ /* 0x000fe2000f8e003f */
[----:B------:R-:W3:Y:S01]  /*18560*/  LDL.LU.64 R6, [R1+0x118] ;  /* 0x0001180001067983 */ /* 0x000ee20000300a00 */
[----:B------:R-:W-:Y:S02]  /*18570*/  UIMAD UR4, UR7, 0x38, UR21 ;  /* 0x00000038070478a4 */ /* 0x000fe4000f8e0215 */
[----:B------:R-:W-:Y:S02]  /*18580*/  USHF.R.S32.HI UR23, URZ, 0x1f, UR7 ;  /* 0x0000001f3f177899 */ /* 0x000fe40008011407 */
[----:B------:R-:W-:Y:S02]  /*18590*/  UIADD3 UR4, UR4, 0x1, URZ ;  /* 0x0000000104047890 */ /* 0x000fe4000fffe03f */
[----:B------:R-:W-:Y:S02]  /*185a0*/  UIMAD UR20, UR5, 0x30, URZ ;  /* 0x00000030051478a4 */ /* 0x000fe4000f8e023f */
[----:B------:R-:W-:-:S02]  /*185b0*/  USHF.R.S32.HI UR6, URZ, 0x1f, UR26 ;  /* 0x0000001f3f067899 */ /* 0x000fc4000801141a */
[----:B------:R-:W-:Y:S02]  /*185c0*/  UIMAD.WIDE.U32 UR28, UR7, 0x70, URZ ;  /* 0x00000070071c78a5 */ /* 0x000fe4000f8e003f */
[----:B------:R-:W-:Y:S02]  /*185d0*/  USHF.R.S32.HI UR5, URZ, 0x1f, UR21 ;  /* 0x0000001f3f057899 */ /* 0x000fe40008011415 */
[----:B------:R-:W-:Y:S02]  /*185e0*/  UIMAD UR23, UR23, 0x70, URZ ;  /* 0x00000070171778a4 */ /* 0x000fe4000f8e023f */
[----:B------:R-:W-:Y:S02]  /*185f0*/  USHF.R.S32.HI UR24, URZ, 0x1f, UR4 ;  /* 0x0000001f3f187899 */ /* 0x000fe40008011404 */
[----:B------:R-:W-:Y:S02]  /*18600*/  USHF.L.U32 UR27, UR26, 0x1, URZ ;  /* 0x000000011a1b7899 */ /* 0x000fe4000800063f */
[----:B------:R-:W-:-:S02]  /*18610*/  USHF.L.U32 UR22, UR21, 0x1, URZ ;  /* 0x0000000115167899 */ /* 0x000fc4000800063f */
[----:B------:R-:W-:Y:S02]  /*18620*/  USHF.L.U64.HI UR26, UR26, 0x1, UR6 ;  /* 0x000000011a1a7899 */ /* 0x000fe40008010206 */
[----:B------:R-:W-:Y:S02]  /*18630*/  UIADD3 UR17, UR17, UR33, URZ ;  /* 0x0000002111117290 */ /* 0x000fe4000fffe03f */
[----:B------:R-:W-:Y:S02]  /*18640*/  UIADD3 UR20, UR20, UR31, URZ ;  /* 0x0000001f14147290 */ /* 0x000fe4000fffe03f */
[----:B------:R-:W-:Y:S02]  /*18650*/  USHF.L.U64.HI UR21, UR21, 0x1, UR5 ;  /* 0x0000000115157899 */ /* 0x000fe40008010205 */
[----:B------:R-:W-:Y:S02]  /*18660*/  UIADD3 UR23, UR29, UR23, URZ ;  /* 0x000000171d177290 */ /* 0x000fe4000fffe03f */
[----:B------:R-:W-:-:S02]  /*18670*/  USHF.L.U32 UR25, UR4, 0x1, URZ ;  /* 0x0000000104197899 */ /* 0x000fc4000800063f */
[----:B------:R-:W-:Y:S01]  /*18680*/  USHF.L.U64.HI UR24, UR4, 0x1, UR24 ;  /* 0x0000000104187899 */ /* 0x000fe20008010218 */
[C---:B--2---:R-:W-:Y:S01]  /*18690*/  IADD3 R2, R10.reuse, 0x4, RZ ;  /* 0x000000040a027810 */ /* 0x044fe20007ffe0ff */
[----:B------:R-:W-:-:S04]  /*186a0*/  IMAD.WIDE.U32 R12, R10, -0x326172a9, RZ ;  /* 0xcd9e8d570a0c7825 */ /* 0x000fc800078e00ff */
[----:B------:R-:W-:Y:S01]  /*186b0*/  IMAD.WIDE.U32 R10, R2, -0x326172a9, RZ ;  /* 0xcd9e8d57020a7825 */ /* 0x000fe200078e00ff */
[----:B----4-:R-:W-:-:S04]  /*186c0*/  LOP3.LUT R2, R13, R4, RZ, 0x3c, !PT ;  /* 0x000000040d027212 */ /* 0x010fc800078e3cff */
[----:B------:R-:W-:Y:S01]  /*186d0*/  LOP3.LUT R4, R11, R4, RZ, 0x3c, !PT ;  /* 0x000000040b047212 */ /* 0x000fe200078e3cff */
[----:B------:R1:W-:Y:S01]  /*186e0*/  STL.64 [R1+0x128], R12 ;  /* 0x0001280c01007387 */ /* 0x0003e20000100a00 */
[----:B---3--:R-:W-:Y:S01]  /*186f0*/  IMAD.WIDE.U32 R244, R5, -0x2daee0ad, RZ ;  /* 0xd2511f5305f47825 */ /* 0x008fe200078e00ff */
[----:B------:R-:W-:Y:S02]  /*18700*/  PRMT R5, R237, 0x7054, R237 ;  /* 0x00007054ed057816 */ /* 0x000fe400000000ed */
[----:B------:R2:W-:Y:S01]  /*18710*/  STL.64 [R1+0x120], R10 ;  /* 0x0001200a01007387 */ /* 0x0005e20000100a00 */
[----:B------:R-:W-:Y:S01]  /*18720*/  MOV R5, R9 ;  /* 0x0000000900057202 */ /* 0x000fe20000000f00 */
[----:B-1----:R-:W-:-:S04]  /*18730*/  IMAD.WIDE.U32 R12, R2, -0x2daee0ad, RZ ;  /* 0xd2511f53020c7825 */ /* 0x002fc800078e00ff */
[----:B--2---:R-:W-:Y:S01]  /*18740*/  IMAD.WIDE.U32 R10, R4, -0x2daee0ad, RZ ;  /* 0xd2511f53040a7825 */ /* 0x004fe200078e00ff */
[----:B------:R-:W-:Y:S01]  /*18750*/  MOV R4, R6 ;  /* 0x0000000600047202 */ /* 0x000fe20000000f00 */
[----:B------:R1:W-:Y:S04]  /*18760*/  STL.64 [R1+0x10], R12 ;  /* 0x0000100c01007387 */ /* 0x0003e80000100a00 */
[----:B------:R1:W-:Y:S04]  /*18770*/  STL.64 [R1+0x138], R4 ;  /* 0x0001380401007387 */ /* 0x0003e80000100a00 */
[----:B------:R1:W-:Y:S01]  /*18780*/  STL.64 [R1+0x18], R10 ;  /* 0x0000180a01007387 */ /* 0x0003e20000100a00 */
[----:B------:R-:W-:Y:S01]  /*18790*/  ISETP.GE.AND P0, PT, R14, c[0x0][0x220], PT ;  /* 0x000088000e007a0c */ /* 0x000fe20003f06270 */
[----:B------:R-:W-:Y:S05]  /*187a0*/  BRA `(.L_x_839) ;  /* 0x0000030000007947 */ /* 0x000fea0003800000 */
.L_x_841:
[----:B------:R-:W2:Y:S01]  /*187b0*/  LDL.64 R74, [R1+0x150] ;  /* 0x00015000014a7983 */ /* 0x000ea20000100a00 */
[----:B------:R-:W-:Y:S01]  /*187c0*/  IADD3 R2, R191, -0x1, RZ ;  /* 0xffffffffbf027810 */ /* 0x000fe20007ffe0ff */
[----:B------:R-:W-:Y:S02]  /*187d0*/  @!P0 IMAD.MOV.U32 R69, RZ, RZ, c[0x0][0x198] ;  /* 0x00006600ff458624 */ /* 0x000fe400078e00ff */
[----:B------:R-:W3:Y:S01]  /*187e0*/  LDL.64 R192, [R1+0x148] ;  /* 0x0001480001c07983 */ /* 0x000ee20000100a00 */
[----:B------:R-:W-:Y:S01]  /*187f0*/  SHF.R.S32.HI R68, RZ, 0x1f, R2 ;  /* 0x0000001fff447819 */ /* 0x000fe20000011402 */
[----:B------:R-:W-:Y:S02]  /*18800*/  IMAD.WIDE.U32 R70, R2, c[0x0][0x198], RZ ;  /* 0x0000660002467a25 */ /* 0x000fe400078e00ff */
[----:B------:R1:W-:Y:S02]  /*18810*/  @P0 STS.128 [R188+0x4000], RZ ;  /* 0x004000ffbc000388 */ /* 0x0003e40000000c00 */
[----:B------:R-:W-:Y:S04]  /*18820*/  IMAD R68, R68, c[0x0][0x198], RZ ;  /* 0x0000660044447a24 */ /* 0x000fe800078e02ff */
[----:B------:R-:W-:Y:S04]  /*18830*/  IMAD R68, R2, c[0x0][0x19c], R68 ;  /* 0x0000670002447a24 */ /* 0x000fe800078e0244 */
[----:B------:R-:W-:Y:S01]  /*18840*/  IMAD.IADD R68, R71, 0x1, R68 ;  /* 0x0000000147447824 */ /* 0x000fe200078e0244 */
[----:B--2---:R-:W-:Y:S01]  /*18850*/  LEA R2, P2, R70, R74, 0x6 ;  /* 0x0000004a46027211 */ /* 0x004fe200078430ff */
[----:B------:R-:W-:Y:S03]  /*18860*/  @!P0 IMAD.MOV.U32 R74, RZ, RZ, c[0x0][0x19c] ;  /* 0x00006700ff4a8624 */ /* 0x000fe600078e00ff */
[----:B------:R-:W-:Y:S02]  /*18870*/  @!P0 LEA R142, P6, R2, c[0x0][0x168], 0x1 ;  /* 0x00005a00028e8a11 */ /* 0x000fe400078c08ff */
[----:B---3--:R-:W-:Y:S02]  /*18880*/  LEA.HI.X R68, R70, R193, R68, 0x6, P2 ;  /* 0x000000c146447211 */ /* 0x008fe400010f3444 */
[----:B------:R-:W-:Y:S02]  /*18890*/  @!P0 LEA R75, P1, R69, R2, 0x4 ;  /* 0x00000002454b8211 */ /* 0x000fe400078220ff */
[C---:B------:R-:W-:Y:S02]  /*188a0*/  @!P0 LEA.HI.X R143, R2.reuse, c[0x0][0x16c], R68, 0x1, P6 ;  /* 0x00005b00028f8a11 */ /* 0x040fe400030f0c44 */
[----:B------:R-:W-:Y:S02]  /*188b0*/  @!P0 LEA R140, P5, R75, c[0x0][0x168], 0x1 ;  /* 0x00005a004b8c8a11 */ /* 0x000fe400078a08ff */
[----:B------:R-:W-:Y:S01]  /*188c0*/  @!P0 LEA.HI.X R69, R69, R68, R74, 0x4, P1 ;  /* 0x0000004445458211 */ /* 0x000fe200008f244a */
[----:B------:R-:W-:Y:S01]  /*188d0*/  @!PT LDS RZ, [RZ] ;  /* 0x00000000fffff984 */ /* 0x000fe20000000800 */
[----:B------:R-:W-:Y:S01]  /*188e0*/  @!PT LDS RZ, [RZ] ;  /* 0x00000000fffff984 */ /* 0x000fe20000000800 */
[----:B------:R-:W-:Y:S01]  /*188f0*/  @!PT LDS RZ, [RZ] ;  /* 0x00000000fffff984 */ /* 0x000fe20000000800 */
[----:B------:R1:W-:Y:S01]  /*18900*/  @!P0 LDGSTS.E.BYPASS.LTC128B.128 [R188+0x4000], [R142.64] ;  /* 0x040000008ebc8fae */ /* 0x0003e2000b901d62 */
[----:B------:R-:W-:Y:S02]  /*18910*/  @!P0 IADD3 R71, P4, R2, UR19, RZ ;  /* 0x0000001302478c10 */ /* 0x000fe4000ff9e0ff */
[----:B------:R-:W-:Y:S01]  /*18920*/  @!P0 LEA.HI.X R141, R75, c[0x0][0x16c], R69, 0x1, P5 ;  /* 0x00005b004b8d8a11 */ /* 0x000fe200028f0c45 */
[----:B------:R1:W-:Y:S01]  /*18930*/  @P0 STS.128 [R188+0x4800], RZ ;  /* 0x004800ffbc000388 */ /* 0x0003e20000000c00 */
[C---:B------:R-:W-:Y:S02]  /*18940*/  @!P0 LEA R74, P3, R71.reuse, c[0x0][0x168], 0x1 ;  /* 0x00005a00474a8a11 */ /* 0x040fe400078608ff */
[----:B------:R-:W-:Y:S01]  /*18950*/  @!P0 IADD3.X R145, R68, UR18, RZ, P4, !PT ;  /* 0x0000001244918c10 */ /* 0x000fe2000a7fe4ff */
[----:B------:R-:W-:Y:S01]  /*18960*/  @!PT LDS RZ, [RZ] ;  /* 0x00000000fffff984 */ /* 0x000fe20000000800 */
[----:B------:R-:W-:Y:S01]  /*18970*/  @!PT LDS RZ, [RZ] ;  /* 0x00000000fffff984 */ /* 0x000fe20000000800 */
[----:B------:R-:W-:Y:S01]  /*18980*/  @!PT LDS RZ, [RZ] ;  /* 0x00000000fffff984 */ /* 0x000fe20000000800 */
[----:B------:R1:W-:Y:S01]  /*18990*/  @!P0 LDGSTS.E.BYPASS.LTC128B.128 [R188+0x4800], [R140.64] ;  /* 0x048000008cbc8fae */ /* 0x0003e2000b901d62 */
[----:B------:R-:W-:Y:S02]  /*189a0*/  @!P0 IADD3 R144, P2, R2, UR30, RZ ;  /* 0x0000001e02908c10 */ /* 0x000fe4000ff5e0ff */
[----:B------:R-:W-:Y:S01]  /*189b0*/  @!P0 LEA.HI.X R75, R71, c[0x0][0x16c], R145, 0x1, P3 ;  /* 0x00005b00474b8a11 */ /* 0x000fe200018f0c91 */
[----:B------:R1:W-:Y:S01]  /*189c0*/  @P0 STS.128 [R188+0x5000], RZ ;  /* 0x005000ffbc000388 */ /* 0x0003e20000000c00 */
[----:B------:R-:W-:Y:S02]  /*189d0*/  @!P0 LEA R70, P1, R144, c[0x0][0x168], 0x1 ;  /* 0x00005a0090468a11 */ /* 0x000fe400078208ff */
[----:B------:R-:W-:Y:S01]  /*189e0*/  @!P0 IADD3.X R146, R68, UR20, RZ, P2, !PT ;  /* 0x0000001444928c10 */ /* 0x000fe200097fe4ff */
[----:B------:R-:W-:Y:S01]  /*189f0*/  @!PT LDS RZ, [RZ] ;  /* 0x00000000fffff984 */ /* 0x000fe20000000800 */
[----:B------:R-:W-:Y:S01]  /*18a00*/  @!PT LDS RZ, [RZ] ;  /* 0x00000000fffff984 */ /* 0x000fe20000000800 */
[----:B------:R-:W-:Y:S01]  /*18a10*/  @!PT LDS RZ, [RZ] ;  /* 0x00000000fffff984 */ /* 0x000fe20000000800 */
[----:B------:R1:W-:Y:S03]  /*18a20*/  @!P0 LDGSTS.E.BYPASS.LTC128B.128 [R188+0x5000], [R74.64] ;  /* 0x050000004abc8fae */ /* 0x0003e6000b901d62 */
[----:B------:R-:W-:Y:S01]  /*18a30*/  @!P0 LEA.HI.X R71, R144, c[0x0][0x16c], R146, 0x1, P1 ;  /* 0x00005b0090478a11 */ /* 0x000fe200008f0c92 */
[----:B------:R1:W-:Y:S04]  /*18a40*/  @P0 STS.128 [R188+0x5800], RZ ;  /* 0x005800ffbc000388 */ /* 0x0003e80000000c00 */
[----:B------:R-:W-:Y:S01]  /*18a50*/  @!PT LDS RZ, [RZ] ;  /* 0x00000000fffff984 */ /* 0x000fe20000000800 */
[----:B------:R-:W-:Y:S01]  /*18a60*/  @!PT LDS RZ, [RZ] ;  /* 0x00000000fffff984 */ /* 0x000fe20000000800 */
[----:B------:R-:W-:Y:S01]  /*18a70*/  @!PT LDS RZ, [RZ] ;  /* 0x00000000fffff984 */ /* 0x000fe20000000800 */
[----:B------:R1:W-:Y:S04]  /*18a80*/  @!P0 LDGSTS.E.BYPASS.LTC128B.128 [R188+0x5800], [R70.64] ;  /* 0x0580000046bc8fae */ /* 0x0003e8000b901d62 */
[----:B------:R-:W0:Y:S01]  /*18a90*/  LDGDEPBAR ;  /* 0x00000000000079af */ /* 0x000e220000000000 */
[----:B------:R-:W-:-:S05]  /*18aa0*/  BRA `(.L_x_840) ;  /* 0x0000093000007947 */ /* 0x000fca0003800000 */
.L_x_839:
[----:B-1----:R-:W2:Y:S01]  /*18ab0*/  LDL.64 R4, [R1+0x138] ;  /* 0x0001380001047983 */ /* 0x002ea20000100a00 */
[----:B------:R-:W-:Y:S04]  /*18ac0*/  DEPBAR.LE SB0, 0x0 ;  /* 0x000080000000791a */ /* 0x000fe80000000000 */
[----:B------:R-:W-:Y:S01]  /*18ad0*/  IMAD.MOV.U32 R9, RZ, RZ, 0x6 ;  /* 0x00000006ff097424 */ /* 0x000fe200078e00ff */
[----:B------:R-:W-:Y:S01]  /*18ae0*/  BAR.SYNC.DEFER_BLOCKING 0x0 ;  /* 0x0000000000007b1d */ /* 0x000fe20000010000 */
[----:B------:R-:W-:Y:S01]  /*18af0*/  IMAD.MOV.U32 R2, RZ, RZ, c[0x0][0x1a0] ;  /* 0x00006800ff027624 */ /* 0x000fe200078e00ff */
[----:B------:R-:W-:Y:S01]  /*18b00*/  SHF.R.S32.HI R6, RZ, 0x1f, R191 ;  /* 0x0000001fff067819 */ /* 0x000fe200000114bf */
[----:B------:R-:W-:Y:S02]  /*18b10*/  IMAD.MOV.U32 R8, RZ, RZ, c[0x0][0x1a0] ;  /* 0x00006800ff087624 */ /* 0x000fe400078e00ff */
[----:B------:R-:W-:Y:S01]  /*18b20*/  IMAD.MOV.U32 R7, RZ, RZ, c[0x0][0x1a0] ;  /* 0x00006800ff077624 */ /* 0x000fe200078e00ff */
[----:B------:R-:W-:Y:S01]  /*18b30*/  SHF.L.U64.HI R2, R2, R9, c[0x0][0x1a4] ;  /* 0x0000690002027619 */ /* 0x000fe20000010209 */
[----:B------:R-:W-:Y:S02]  /*18b40*/  IMAD.SHL.U32 R8, R8, 0x40, RZ ;  /* 0x0000004008087824 */ /* 0x000fe400078e00ff */
[----:B------:R-:W-:Y:S02]  /*18b50*/  IMAD.MOV.U32 R16, RZ, RZ, 0x4 ;  /* 0x00000004ff107424 */ /* 0x000fe400078e00ff */
[----:B------:R-:W-:Y:S02]  /*18b60*/  IMAD R2, R2, R191, RZ ;  /* 0x000000bf02027224 */ /* 0x000fe400078e02ff */
[----:B------:R-:W-:Y:S02]  /*18b70*/  IMAD.MOV.U32 R15, RZ, RZ, c[0x0][0x1a0] ;  /* 0x00006800ff0f7624 */ /* 0x000fe400078e00ff */
[----:B------:R-:W-:Y:S02]  /*18b80*/  IMAD R2, R6, R8, R2 ;  /* 0x0000000806027224 */ /* 0x000fe400078e0202 */
[----:B------:R-:W-:Y:S01]  /*18b90*/  IMAD.SHL.U32 R7, R7, 0x10, RZ ;  /* 0x0000001007077824 */ /* 0x000fe200078e00ff */
[----:B------:R-:W-:Y:S01]  /*18ba0*/  SHF.L.U64.HI R15, R15, R16, c[0x0][0x1a4] ;  /* 0x000069000f0f7619 */ /* 0x000fe20000010210 */
[----:B-----5:R-:W-:Y:S01]  /*18bb0*/  @P0 STS.128 [R188+0x6000], RZ ;  /* 0x006000ffbc000388 */ /* 0x020fe20000000c00 */
[----:B--2---:R-:W-:Y:S04]  /*18bc0*/  IMAD.WIDE.U32 R4, R191, R8, R4 ;  /* 0x00000008bf047225 */ /* 0x004fe800078e0004 */
[----:B------:R-:W-:Y:S01]  /*18bd0*/  IMAD.IADD R2, R5, 0x1, R2 ;  /* 0x0000000105027824 */ /* 0x000fe200078e0202 */
[C---:B------:R-:W-:Y:S02]  /*18be0*/  @!P0 LEA R12, P6, R4.reuse, c[0x0][0x170], 0x1 ;  /* 0x00005c00040c8a11 */ /* 0x040fe400078c08ff */
[----:B------:R-:W-:Y:S02]  /*18bf0*/  @!P0 IADD3 R7, P1, R7, R4, RZ ;  /* 0x0000000407078210 */ /* 0x000fe40007f3e0ff */
[C-C-:B------:R-:W-:Y:S02]  /*18c00*/  @!P0 LEA.HI.X R13, R4.reuse, c[0x0][0x174], R2.reuse, 0x1, P6 ;  /* 0x00005d00040d8a11 */ /* 0x140fe400030f0c02 */
[----:B------:R-:W-:Y:S01]  /*18c10*/  @!P0 LEA R10, P5, R7, c[0x0][0x170], 0x1 ;  /* 0x00005c00070a8a11 */ /* 0x000fe200078a08ff */
[----:B------:R-:W-:Y:S01]  /*18c20*/  @!P0 IMAD.X R5, R15, 0x1, R2, P1 ;  /* 0x000000010f058824 */ /* 0x000fe200008e0602 */
[C---:B------:R-:W-:Y:S01]  /*18c30*/  @!P0 IADD3 R9, P4, R4.reuse, UR16, RZ ;  /* 0x0000001004098c10 */ /* 0x040fe2000ff9e0ff */
[----:B------:R-:W-:Y:S01]  /*18c40*/  @!PT LDS RZ, [RZ] ;  /* 0x00000000fffff984 */ /* 0x000fe20000000800 */
[----:B------:R-:W-:Y:S01]  /*18c50*/  @!PT LDS RZ, [RZ] ;  /* 0x00000000fffff984 */ /* 0x000fe20000000800 */
[----:B------:R-:W-:Y:S01]  /*18c60*/  @!PT LDS RZ, [RZ] ;  /* 0x00000000fffff984 */ /* 0x000fe20000000800 */
[----:B------:R1:W-:Y:S01]  /*18c70*/  @!P0 LDGSTS.E.BYPASS.LTC128B.128 [R188+0x6000], [R12.64] ;  /* 0x060000000cbc8fae */ /* 0x0003e2000b901d62 */
[----:B------:R-:W-:Y:S02]  /*18c80*/  @!P0 IADD3 R14, P2, R4, UR32, RZ ;  /* 0x00000020040e8c10 */ /* 0x000fe4000ff5e0ff */
[----:B------:R-:W-:Y:S02]  /*18c90*/  @!P0 LEA.HI.X R11, R7, c[0x0][0x174], R5, 0x1, P5 ;  /* 0x00005d00070b8a11 */ /* 0x000fe400028f0c05 */
[C---:B------:R-:W-:Y:S01]  /*18ca0*/  @!P0 LEA R8, P3, R9.reuse, c[0x0][0x170], 0x1 ;  /* 0x00005c0009088a11 */ /* 0x040fe200078608ff */
[----:B------:R-:W-:Y:S01]  /*18cb0*/  @P0 STS.128 [R188+0x6800], RZ ;  /* 0x006800ffbc000388 */ /* 0x000fe20000000c00 */
[C---:B------:R-:W-:Y:S02]  /*18cc0*/  @!P0 IADD3.X R15, R2.reuse, UR15, RZ, P4, !PT ;  /* 0x0000000f020f8c10 */ /* 0x040fe4000a7fe4ff */
[----:B------:R-:W-:Y:S02]  /*18cd0*/  @!P0 IADD3.X R16, R2, UR17, RZ, P2, !PT ;  /* 0x0000001102108c10 */ /* 0x000fe400097fe4ff */
[----:B------:R-:W-:Y:S01]  /*18ce0*/  @!P0 LEA.HI.X R9, R9, c[0x0][0x174], R15, 0x1, P3 ;  /* 0x00005d0009098a11 */ /* 0x000fe200018f0c0f */
[----:B------:R-:W-:Y:S01]  /*18cf0*/  @!PT LDS RZ, [RZ] ;  /* 0x00000000fffff984 */ /* 0x000fe20000000800 */
[----:B------:R-:W-:Y:S01]  /*18d00*/  @!PT LDS RZ, [RZ] ;  /* 0x00000000fffff984 */ /* 0x000fe20000000800 */
[----:B------:R-:W-:Y:S01]  /*18d10*/  @!PT LDS RZ, [RZ] ;  /* 0x00000000fffff984 */ /* 0x000fe20000000800 */
[----:B------:R2:W-:Y:S01]  /*18d20*/  @!P0 LDGSTS.E.BYPASS.LTC128B.128 [R188+0x6800], [R10.64] ;  /* 0x068000000abc8fae */ /* 0x0005e2000b901d62 */
[C---:B------:R-:W-:Y:S04]  /*18d30*/  @!P0 LEA R6, P1, R14.reuse, c[0x0][0x170], 0x1 ;  /* 0x00005c000e068a11 */ /* 0x040fe800078208ff */
[----:B------:R-:W-:Y:S01]  /*18d40*/  @!P0 LEA.HI.X R7, R14, c[0x0][0x174], R16, 0x1, P1 ;  /* 0x00005d000e078a11 */ /* 0x000fe200008f0c10 */
[----:B------:R-:W-:Y:S01]  /*18d50*/  @P0 STS.128 [R188+0x7000], RZ ;  /* 0x007000ffbc000388 */ /* 0x000fe20000000c00 */
[----:B------:R-:W-:Y:S05]  /*18d60*/  ISETP.GE.AND P1, PT, R191, 0x1, PT ;  /* 0x00000001bf00780c */ /* 0x000fea0003f26270 */
        /* <DEDUP_REMOVED lines=10> */
[----:B------:R-:W3:Y:S06]  /*18e10*/  LDSM.16.M88.4 R16, [R172+0x4000] ;  /* 0x00400000ac10783b */ /* 0x000eec0000000200 */
[----:B------:R-:W2:Y:S06]  /*18e20*/  LDSM.16.M88.4 R60, [R179+0x2000] ;  /* 0x00200000b33c783b */ /* 0x000eac0000000200 */
[----:B------:R-:W4:Y:S06]  /*18e30*/  LDSM.16.M88.4 R32, [R172+0x4800] ;  /* 0x00480000ac20783b */ /* 0x000f2c0000000200 */
[----:B------:R-:W0:Y:S06]  /*18e40*/  LDGDEPBAR ;  /* 0x00000000000079af */ /* 0x000e2c0000000000 */
[----:B------:R-:W4:Y:S06]  /*18e50*/  LDSM.16.M88.4 R48, [R172+0x5000] ;  /* 0x00500000ac30783b */ /* 0x000f2c0000000200 */
[----:B------:R-:W4:Y:S06]  /*18e60*/  LDSM.16.M88.4 R68, [R172+0x5800] ;  /* 0x00580000ac44783b */ /* 0x000f2c0000000200 */
[----:B------:R-:W-:Y:S01]  /*18e70*/  LDSM.16.M88.4 R140, [R182] ;  /* 0x00000000b68c783b */ /* 0x000fe20000000200 */
[-C--:B---3--:R-:W-:Y:S05]  /*18e80*/  HMMA.16816.F32 R4, R64, R16.reuse, RZ ;  /* 0x000000104004723c */ /* 0x088fea00000018ff */
[----:B------:R-:W3:Y:S03]  /*18e90*/  LDSM.16.M88.4 R144, [R178+0x4000] ;  /* 0x00400000b290783b */ /* 0x000ee60000000200 */
[C---:B--2---:R-:W-:Y:S03]  /*18ea0*/  HMMA.16816.F32 R8, R60.reuse, R16, RZ ;  /* 0x000000103c08723c */ /* 0x044fe600000018ff */
[----:B------:R-:W2:Y:S06]  /*18eb0*/  LDSM.16.M88.4 R148, [R182+0x2000] ;  /* 0x00200000b694783b */ /* 0x000eac0000000200 */
[----:B------:R-:W2:Y:S01]  /*18ec0*/  LDSM.16.M88.4 R152, [R178+0x4800] ;  /* 0x00480000b298783b */ /* 0x000ea20000000200 */
[-C--:B-1----:R-:W-:Y:S05]  /*18ed0*/  HMMA.16816.F32 R12, R60, R18.reuse, RZ ;  /* 0x000000123c0c723c */ /* 0x082fea00000018ff */
[----:B------:R-:W-:Y:S03]  /*18ee0*/  LDSM.16.M88.4 R156, [R178+0x5800] ;  /* 0x00580000b29c783b */ /* 0x000fe60000000200 */
[C---:B------:R-:W-:Y:S03]  /*18ef0*/  HMMA.16816.F32 R16, R64.reuse, R18, RZ ;  /* 0x000000124010723c */ /* 0x040fe600000018ff */
[----:B------:R-:W-:Y:S05]  /*18f00*/  LDSM.16.M88.4 R160, [R180] ;  /* 0x00000000b4a0783b */ /* 0x000fea0000000200 */
[-C--:B----4-:R-:W-:Y:S01]  /*18f10*/  HMMA.16816.F32 R20, R64, R32.reuse, RZ ;  /* 0x000000204014723c */ /* 0x090fe200000018ff */
[----:B------:R-:W-:Y:S06]  /*18f20*/  LDSM.16.M88.4 R164, [R183] ;  /* 0x00000000b7a4783b */ /* 0x000fec0000000200 */
[----:B------:R-:W-:Y:S01]  /*18f30*/  LDSM.16.M88.4 R168, [R180+0x2000] ;  /* 0x00200000b4a8783b */ /* 0x000fe20000000200 */
        /* <DEDUP_REMOVED lines=12> */
[-C--:B---3--:R-:W-:Y:S08]  /*19000*/  HMMA.16816.F32 R4, R140, R144.reuse, R4 ;  /* 0x000000908c04723c */ /* 0x088ff00000001804 */
[C---:B--2---:R-:W-:Y:S08]  /*19010*/  HMMA.16816.F32 R8, R148.reuse, R144, R8 ;  /* 0x000000909408723c */ /* 0x044ff00000001808 */
        /* <DEDUP_REMOVED lines=16> */
[----:B------:R-:W-:Y:S07]  /*19120*/  LDSM.16.M88.4 R148, [R181+0x2000] ;  /* 0x00200000b594783b */ /* 0x000fee0000000200 */
[----:B------:R-:W-:Y:S01]  /*19130*/  HMMA.16816.F32 R64, R140, R158, R64 ;  /* 0x0000009e8c40723c */ /* 0x000fe20000001840 */
[----:B------:R-:W-:Y:S06]  /*19140*/  LDSM.16.M88.4 R140, [R181] ;  /* 0x00000000b58c783b */ /* 0x000fec0000000200 */
[----:B------:R-:W-:Y:S01]  /*19150*/  LDSM.16.M88.4 R156, [R177+0x800] ;  /* 0x00080000b19c783b */ /* 0x000fe20000000200 */
        /* <DEDUP_REMOVED lines=14> */
[----:B------:R-:W3:Y:S01]  /*19240*/  LDSM.16.M88.4 R152, [R177+0x1800] ;  /* 0x00180000b198783b */ /* 0x000ee20000000200 */
[----:B------:R-:W-:Y:S05]  /*19250*/  DEPBAR.LE SB0, 0x0 ;  /* 0x000080000000791a */ /* 0x000fea0000000000 */
[----:B------:R-:W-:Y:S01]  /*19260*/  BAR.SYNC.DEFER_BLOCKING 0x0 ;  /* 0x0000000000007b1d */ /* 0x000fe20000010000 */
[-C--:B-1----:R-:W-:Y:S08]  /*19270*/  HMMA.16816.F32 R52, R160, R68.reuse, R52 ;  /* 0x00000044a034723c */ /* 0x082ff00000001834 */
[C---:B------:R-:W-:Y:S08]  /*19280*/  HMMA.16816.F32 R56, R168.reuse, R68, R56 ;  /* 0x00000044a838723c */ /* 0x040ff00000001838 */
[-C--:B------:R-:W-:Y:S08]  /*19290*/  HMMA.16816.F32 R60, R168, R70.reuse, R60 ;  /* 0x00000046a83c723c */ /* 0x080ff0000000183c */
[----:B------:R-:W-:Y:S08]  /*192a0*/  HMMA.16816.F32 R64, R160, R70, R64 ;  /* 0x00000046a040723c */ /* 0x000ff00000001840 */
        /* <DEDUP_REMOVED lines=12> */
[-C--:B---3--:R-:W-:Y:S08]  /*19370*/  HMMA.16816.F32 R52, R140, R152.reuse, R52 ;  /* 0x000000988c34723c */ /* 0x088ff00000001834 */
[C---:B------:R-:W-:Y:S08]  /*19380*/  HMMA.16816.F32 R56, R148.reuse, R152, R56 ;  /* 0x000000989438723c */ /* 0x040ff00000001838 */
[-C--:B------:R-:W-:Y:S08]  /*19390*/  HMMA.16816.F32 R60, R148, R154.reuse, R60 ;  /* 0x0000009a943c723c */ /* 0x080ff0000000183c */
[----:B------:R-:W-:Y:S07]  /*193a0*/  HMMA.16816.F32 R64, R140, R154, R64 ;  /* 0x0000009a8c40723c */ /* 0x000fee0000001840 */
[----:B------:R-:W-:Y:S02]  /*193b0*/  IMAD.MOV.U32 R154, RZ, RZ, R203 ;  /* 0x000000ffff9a7224 */ /* 0x000fe400078e00cb */
[----:B------:R-:W-:Y:S01]  /*193c0*/  IMAD.MOV.U32 R155, RZ, RZ, R202 ;  /* 0x000000ffff9b7224 */ /* 0x000fe200078e00ca */
[----:B------:R-:W-:-:S05]  /*193d0*/  @P1 BRA `(.L_x_841) ;  /* 0xfffff3d000001947 */ /* 0x000fca000383ffff */
.L_x_840:
[----:B------:R-:W-:Y:S01]  /*193e0*/  FMNMX.FTZ R2, R4, R72, !PT ;  /* 0x0000004804027209 */ /* 0x000fe20007810000 */
[----:B------:R-:W2:Y:S01]  /*193f0*/  LDL.64 R200, [R1+0x18] ;  /* 0x0000180001c87983 */ /* 0x000ea20000100a00 */
[----:B------:R-:W-:Y:S01]  /*19400*/  LOP3.LUT R187, R187, 0xfdffffff, RZ, 0xc0, !PT ;  /* 0xfdffffffbbbb7812 */ /* 0x000fe200078ec0ff */
[----:B------:R-:W-:Y:S01]  /*19410*/  UIADD3 UR4, UR37, 0x76cf5d0a, URZ ;  /* 0x76cf5d0a25047890 */ /* 0x000fe2000fffe03f */
[----:B------:R-:W-:Y:S01]  /*19420*/  FMNMX.FTZ R2, R5, R2, !PT ;  /* 0x0000000205027209 */ /* 0x000fe20007810000 */
[----:B------:R-:W-:Y:S01]  /*19430*/  UIADD3 UR6, UR36, 0x1715609d, URZ ;  /* 0x1715609d24067890 */ /* 0x000fe2000fffe03f */
[----:B------:R-:W-:Y:S01]  /*19440*/  @P0 LOP3.LUT R187, R187, 0x2000000, RZ, 0xfc, !PT ;  /* 0x02000000bbbb0812 */ /* 0x000fe200078efcff */
[----:B------:R-:W3:Y:S01]  /*19450*/  LDL.64 R164, [R1+0x10] ;  /* 0x0000100001a47983 */ /* 0x000ee20000100a00 */
[----:B------:R-:W-:Y:S01]  /*19460*/  FMNMX.FTZ R2, R16, R2, !PT ;  /* 0x0000000210027209 */ /* 0x000fe20007810000 */
[----:B------:R-:W-:Y:S01]  /*19470*/  IMAD.SHL.U32 R166, R191, 0x2, RZ ;  /* 0x00000002bfa67824 */ /* 0x000fe200078e00ff */
[----:B------:R-:W-:Y:S01]  /*19480*/  LOP3.LUT R187, R187, 0xdfffffff, RZ, 0xc0, !PT ;  /* 0xdfffffffbbbb7812 */ /* 0x000fe200078ec0ff */
[----:B------:R-:W-:Y:S01]  /*19490*/  UIADD3 UR8, UR36, 0x78dde6e4, URZ ;  /* 0x78dde6e424087890 */ /* 0x000fe2000fffe03f */
[----:B------:R-:W-:Y:S01]  /*194a0*/  FMNMX.FTZ R2, R17, R2, !PT ;  /* 0x0000000211027209 */ /* 0x000fe20007810000 */
[----:B------:R-:W4:Y:S01]  /*194b0*/  LDL.64 R170, [R1+0x128] ;  /* 0x0001280001aa7983 */ /* 0x000f220000100a00 */
[----:B-1----:R-:W-:Y:S01]  /*194c0*/  LOP3.LUT R74, R166, UR37, RZ, 0x3c, !PT ;  /* 0x00000025a64a7c12 */ /* 0x002fe2000f8e3cff */
[----:B------:R-:W-:Y:S01]  /*194d0*/  UIADD3 UR7, UR37, -0x126145ec, URZ ;  /* 0xed9eba1425077890 */ /* 0x000fe2000fffe03f */
[----:B------:R-:W-:Y:S01]  /*194e0*/  FMNMX.FTZ R2, R20, R2, !PT ;  /* 0x0000000214027209 */ /* 0x000fe20007810000 */
[----:B------:R-:W-:Y:S01]  /*194f0*/  UIADD3 UR5, UR37, -0x4498517b, URZ ;  /* 0xbb67ae8525057890 */ /* 0x000fe2000fffe03f */
[----:B------:R-:W-:Y:S01]  /*19500*/  LOP3.LUT R75, R245, R74, RZ, 0x3c, !PT ;  /* 0x0000004af54b7212 */ /* 0x000fe200078e3cff */
[----:B------:R-:W4:Y:S01]  /*19510*/  LDL.64 R168, [R1+0x120] ;  /* 0x0001200001a87983 */ /* 0x000f220000100a00 */
[----:B------:R-:W-:Y:S01]  /*19520*/  FMNMX.FTZ R2, R21, R2, !PT ;  /* 0x0000000215027209 */ /* 0x000fe20007810000 */
[----:B------:R-:W-:Y:S02]  /*19530*/  UIADD3 UR12, UR36, -0x61c88647, URZ ;  /* 0x9e3779b9240c7890 */ /* 0x000fe4000fffe03f */
[----:B------:R-:W-:Y:S01]  /*19540*/  UIADD3 UR11, UR36, 0x3c6ef372, URZ ;  /* 0x3c6ef372240b7890 */ /* 0x000fe2000fffe03f */
[----:B------:R-:W-:Y:S01]  /*19550*/  FMNMX.FTZ R2, R32, R2, !PT ;  /* 0x0000000220027209 */ /* 0x000fe20007810000 */
[----:B------:R1:W4:Y:S01]  /*19560*/  LDL.S16 R163, [R1+0x80] ;  /* 0x0000800001a37983 */ /* 0x0003220000100600 */
[----:B------:R-:W-:Y:S01]  /*19570*/  IMAD.WIDE.U32 R148, R75, -0x326172a9, RZ ;  /* 0xcd9e8d574b947825 */ /* 0x000fe200078e00ff */
[----:B------:R-:W-:Y:S01]  /*19580*/  UIADD3 UR9, UR37, 0x32370b8f, URZ ;  /* 0x32370b8f25097890 */ /* 0x000fe2000fffe03f */
[----:B------:R-:W-:Y:S01]  /*19590*/  FMNMX.FTZ R2, R33, R2, !PT ;  /* 0x0000000221027209 */ /* 0x000fe20007810000 */
[----:B------:R1:W4:Y:S01]  /*195a0*/  LDL.S16 R158, [R1+0x78] ;  /* 0x00007800019e7983 */ /* 0x0003220000100600 */
[----:B------:R-:W-:Y:S02]  /*195b0*/  UIADD3 UR10, UR36, -0x255992d5, URZ ;  /* 0xdaa66d2b240a7890 */ /* 0x000fe4000fffe03f */
[----:B------:R-:W-:Y:S01]  /*195c0*/  FMNMX.FTZ R2, R36, R2, !PT ;  /* 0x0000000224027209 */ /* 0x000fe20007810000 */
[----:B------:R1:W4:Y:S03]  /*195d0*/  LDL.S16 R162, [R1+0x7c] ;  /* 0x00007c0001a27983 */ /* 0x0003260000100600 */
[----:B------:R-:W-:Y:S01]  /*195e0*/  FMNMX.FTZ R2, R37, R2, !PT ;  /* 0x0000000225027209 */ /* 0x000fe20007810000 */
[----:B------:R1:W4:Y:S03]  /*195f0*/  LDL.S16 R161, [R1+0x94] ;  /* 0x0000940001a17983 */ /* 0x0003260000100600 */
[----:B------:R-:W-:Y:S01]  /*19600*/  FMNMX.FTZ R2, R48, R2, !PT ;  /* 0x0000000230027209 */ /* 0x000fe20007810000 */
[----:B------:R1:W4:Y:S03]  /*19610*/  LDL.S16 R160, [R1+0x90] ;  /* 0x0000900001a07983 */ /* 0x0003260000100600 */
        /* <DEDUP_REMOVED lines=53> */
[----:B-1----:R-:W-:Y:S03]  /*19970*/  FMNMX.FTZ R70, R70, R141, !PT ;  /* 0x0000008d46467209 */ /* 0x002fe60007810000 */
[----:B------:R-:W1:Y:S01]  /*19980*/  SHFL.BFLY PT, R146, R71, 0x2, 0x1f ;  /* 0x0c401f0047927f89 */ /* 0x000e6200000e0000 */
[----:B------:R-:W-:Y:S02]  /*19990*/  FSETP.NEU.FTZ.AND P1, PT, R70, -INF , PT ;  /* 0xff8000004600780b */ /* 0x000fe40003f3d000 */
[----:B------:R-:W-:Y:S02]  /*199a0*/  FMNMX.FTZ R2, R2, R140, !PT ;  /* 0x0000008c02027209 */ /* 0x000fe40007810000 */
[----:B-1----:R-:W-:Y:S05]  /*199b0*/  FMNMX.FTZ R146, R71, R146, !PT ;  /* 0x0000009247927209 */ /* 0x002fea0007810000 */
[----:B------:R-:W-:Y:S01]  /*199c0*/  SHFL.BFLY PT, R156, R146, 0x1, 0x1f ;  /* 0x0c201f00929c7f89 */ /* 0x000fe200000e0000 */
[--C-:B--2---:R-:W-:Y:S05]  /*199d0*/  LOP3.LUT R69, R201, UR5, R244.reuse, 0x96, !PT ;  /* 0x00000005c9457c12 */ /* 0x104fea000f8e96f4 */
[----:B------:R-:W-:Y:S01]  /*199e0*/  IMAD.WIDE.U32 R230, R69, -0x326172a9, RZ ;  /* 0xcd9e8d5745e67825 */ /* 0x000fe200078e00ff */
[----:B---3--:R-:W-:Y:S01]  /*199f0*/  LOP3.LUT R74, R165, UR5, R244, 0x96, !PT ;  /* 0x00000005a54a7c12 */ /* 0x008fe2000f8e96f4 */
[----:B------:R-:W-:Y:S01]  /*19a00*/  UIADD3 UR5, UR37, -0x56f99767, URZ ;  /* 0xa906689925057890 */ /* 0x000fe2000fffe03f */
[----:B------:R-:W-:Y:S03]  /*19a10*/  FMNMX.FTZ R69, R42, R68, !PT ;  /* 0x000000442a457209 */ /* 0x000fe60007810000 */
[----:B------:R-:W-:Y:S01]  /*19a20*/  IMAD.WIDE.U32 R222, R74, -0x326172a9, RZ ;  /* 0xcd9e8d574ade7825 */ /* 0x000fe200078e00ff */
[----:B------:R-:W-:Y:S02]  /*19a30*/  FMNMX.FTZ R74, R43, R69, !PT ;  /* 0x000000452b4a7209 */ /* 0x000fe40007810000 */
[----:B----4-:R-:W-:Y:S02]  /*19a40*/  LOP3.LUT R68, R149, UR12, R170, 0x96, !PT ;  /* 0x0000000c95447c12 */ /* 0x010fe4000f8e96aa */
[----:B------:R-:W-:Y:S02]  /*19a50*/  FMNMX.FTZ R74, R46, R74, !PT ;  /* 0x0000004a2e4a7209 */ /* 0x000fe40007810000 */
[----:B------:R-:W-:Y:S01]  /*19a60*/  LOP3.LUT R150, R223, UR11, R148, 0x96, !PT ;  /* 0x0000000bdf967c12 */ /* 0x000fe2000f8e9694 */
[----:B------:R-:W-:Y:S01]  /*19a70*/  IMAD.WIDE.U32 R68, R68, -0x2daee0ad, RZ ;  /* 0xd2511f5344447825 */ /* 0x000fe200078e00ff */
[----:B------:R-:W-:Y:S02]  /*19a80*/  FMNMX.FTZ R74, R47, R74, !PT ;  /* 0x0000004a2f4a7209 */ /* 0x000fe40007810000 */
[----:B------:R-:W-:Y:S01]  /*19a90*/  LOP3.LUT R75, R149, UR12, R168, 0x96, !PT ;  /* 0x0000000c954b7c12 */ /* 0x000fe2000f8e96a8 */
[----:B------:R-:W-:Y:S01]  /*19aa0*/  IMAD.WIDE.U32 R150, R150, -0x2daee0ad, RZ ;  /* 0xd2511f5396967825 */ /* 0x000fe200078e00ff */
[----:B------:R-:W-:Y:S02]  /*19ab0*/  FMNMX.FTZ R74, R58, R74, !PT ;  /* 0x0000004a3a4a7209 */ /* 0x000fe40007810000 */
[----:B------:R-:W-:Y:S02]  /*19ac0*/  LOP3.LUT R140, R69, UR4, R164, 0x96, !PT ;  /* 0x00000004458c7c12 */ /* 0x000fe4000f8e96a4 */
[----:B------:R-:W-:Y:S02]  /*19ad0*/  FMNMX.FTZ R74, R59, R74, !PT ;  /* 0x0000004a3b4a7209 */ /* 0x000fe40007810000 */
[----:B------:R-:W-:Y:S01]  /*19ae0*/  LOP3.LUT R144, R151, UR9, R68, 0x96, !PT ;  /* 0x0000000997907c12 */ /* 0x000fe2000f8e9644 */
[----:B------:R-:W-:Y:S01]  /*19af0*/  IMAD.WIDE.U32 R68, R75, -0x2daee0ad, RZ ;  /* 0xd2511f534b447825 */ /* 0x000fe200078e00ff */
[----:B------:R-:W-:Y:S01]  /*19b00*/  FMNMX.FTZ R74, R62, R74, !PT ;  /* 0x0000004a3e4a7209 */ /* 0x000fe20007810000 */
[----:B------:R-:W1:Y:S01]  /*19b10*/  SHFL.BFLY PT, R151, R2, 0x1, 0x1f ;  /* 0x0c201f0002977f89 */ /* 0x000e6200000e0000 */
[----:B------:R-:W-:Y:S01]  /*19b20*/  LOP3.LUT R148, R231, UR11, R148, 0x96, !PT ;  /* 0x0000000be7947c12 */ /* 0x000fe2000f8e9694 */
[----:B------:R-:W-:Y:S01]  /*19b30*/  FMUL.FTZ R75, R70, c[0x0][0x23c] ;  /* 0x00008f00464b7a20 */ /* 0x000fe20000410000 */
[----:B------:R-:W-:Y:S01]  /*19b40*/  FMNMX.FTZ R71, R63, R74, !PT ;  /* 0x0000004a3f477209 */ /* 0x000fe20007810000 */
[----:B------:R-:W-:Y:S01]  /*19b50*/  IMAD.WIDE.U32 R144, R144, -0x326172a9, RZ ;  /* 0xcd9e8d5790907825 */ /* 0x000fe200078e00ff */
[----:B------:R-:W-:Y:S02]  /*19b60*/  LOP3.LUT R141, R69, UR4, R200, 0x96, !PT ;  /* 0x00000004458d7c12 */ /* 0x000fe4000f8e96c8 */
[----:B------:R-:W-:Y:S01]  /*19b70*/  FSEL R74, R75, RZ, P1 ;  /* 0x000000ff4b4a7208 */ /* 0x000fe20000800000 */
[----:B------:R-:W-:Y:S04]  /*19b80*/  IMAD.WIDE.U32 R148, R148, -0x2daee0ad, RZ ;  /* 0xd2511f5394947825 */ /* 0x000fe800078e00ff */
[----:B------:R-:W-:Y:S01]  /*19b90*/  FFMA.FTZ R4, R4, c[0x0][0x23c], -R74 ;  /* 0x00008f0004047a23 */ /* 0x000fe2000001084a */
[----:B------:R-:W-:Y:S01]  /*19ba0*/  LOP3.LUT R142, R149, UR9, R68, 0x96, !PT ;  /* 0x00000009958e7c12 */ /* 0x000fe2000f8e9644 */
[--C-:B------:R-:W-:Y:S02]  /*19bb0*/  FFMA.FTZ R5, R5, c[0x0][0x23c], -R74.reuse ;  /* 0x00008f0005057a23 */ /* 0x100fe4000001084a */
[----:B------:R2:W-:Y:S01]  /*19bc0*/  MUFU.EX2 R224, R4 ;  /* 0x0000000400e07308 */ /* 0x0005e20000000800 */
[----:B------:R-:W-:Y:S04]  /*19bd0*/  IMAD.WIDE.U32 R68, R140, -0x326172a9, RZ ;  /* 0xcd9e8d578c447825 */ /* 0x000fe800078e00ff */
[----:B------:R-:W-:Y:S01]  /*19be0*/  FFMA.FTZ R229, R48, c[0x0][0x23c], -R74 ;  /* 0x00008f0030e57a23 */ /* 0x000fe2000001084a */
[----:B------:R-:W-:Y:S01]  /*19bf0*/  LOP3.LUT R147, R69, UR10, R222, 0x96, !PT ;  /* 0x0000000a45937c12 */ /* 0x000fe2000f8e96de */
[----:B------:R-:W-:Y:S01]  /*19c00*/  FFMA.FTZ R240, R52, c[0x0][0x23c], -R74 ;  /* 0x00008f0034f07a23 */ /* 0x000fe2000001084a */
[----:B-1----:R-:W-:Y:S01]  /*19c10*/  FMNMX.FTZ R69, R2, R151, !PT ;  /* 0x0000009702457209 */ /* 0x002fe20007810000 */
[----:B------:R-:W-:Y:S01]  /*19c20*/  IMAD.WIDE.U32 R142, R142, -0x326172a9, RZ ;  /* 0xcd9e8d578e8e7825 */ /* 0x000fe200078e00ff */
[----:B------:R-:W-:Y:S01]  /*19c30*/  LOP3.LUT R68, R145, UR8, R68, 0x96, !PT ;  /* 0x0000000891447c12 */ /* 0x000fe2000f8e9644 */
[----:B------:R1:W3:Y:S01]  /*19c40*/  MUFU.EX2 R235, R5 ;  /* 0x0000000500eb7308 */ /* 0x0002e20000000800 */
[----:B------:R-:W-:Y:S01]  /*19c50*/  FSETP.NEU.FTZ.AND P1, PT, R69, -INF , PT ;  /* 0xff8000004500780b */ /* 0x000fe20003f3d000 */
[----:B------:R-:W-:Y:S01]  /*19c60*/  IMAD.WIDE.U32 R140, R141, -0x326172a9, RZ ;  /* 0xcd9e8d578d8c7825 */ /* 0x000fe200078e00ff */
[----:B------:R-:W4:Y:S03]  /*19c70*/  SHFL.BFLY PT, R145, R71, 0x2, 0x1f ;  /* 0x0c401f0047917f89 */ /* 0x000f2600000e0000 */
[----:B------:R-:W-:Y:S01]  /*19c80*/  FFMA.FTZ R179, R65, c[0x0][0x23c], -R74 ;  /* 0x00008f0041b37a23 */ /* 0x000fe2000001084a */
[----:B------:R-:W-:Y:S01]  /*19c90*/  LOP3.LUT R2, R143, UR8, R140, 0x96, !PT ;  /* 0x000000088f027c12 */ /* 0x000fe2000f8e968c */
[----:B------:R-:W-:Y:S01]  /*19ca0*/  IMAD.WIDE.U32 R152, R68, -0x2daee0ad, RZ ;  /* 0xd2511f5344987825 */ /* 0x000fe200078e00ff */
[----:B------:R-:W-:Y:S03]  /*19cb0*/  FMNMX.FTZ R68, R146, R156, !PT ;  /* 0x0000009c92447209 */ /* 0x000fe60007810000 */
[----:B------:R-:W-:Y:S01]  /*19cc0*/  IMAD.WIDE.U32 R192, R2, -0x2daee0ad, RZ ;  /* 0xd2511f5302c07825 */ /* 0x000fe200078e00ff */
[----:B--2---:R-:W-:Y:S03]  /*19cd0*/  LOP3.LUT R4, R141, UR10, R230, 0x96, !PT ;  /* 0x0000000a8d047c12 */ /* 0x004fe6000f8e96e6 */
[----:B------:R-:W-:Y:S02]  /*19ce0*/  FMUL.FTZ R75, R69, c[0x0][0x23c] ;  /* 0x00008f00454b7a20 */ /* 0x000fe40000410000 */
[--C-:B------:R-:W-:Y:S02]  /*19cf0*/  FFMA.FTZ R194, R21, c[0x0][0x23c], -R74.reuse ;  /* 0x00008f0015c27a23 */ /* 0x100fe4000001084a */
[----:B------:R-:W-:Y:S01]  /*19d00*/  FFMA.FTZ R202, R33, c[0x0][0x23c], -R74 ;  /* 0x00008f0021ca7a23 */ /* 0x000fe2000001084a */
[----:B------:R-:W-:Y:S01]  /*19d10*/  FSEL R75, R75, RZ, P1 ;  /* 0x000000ff4b4b7208 */ /* 0x000fe20000800000 */
[----:B------:R-:W-:Y:S01]  /*19d20*/  IMAD.WIDE.U32 R140, R147, -0x2daee0ad, RZ ;  /* 0xd2511f53938c7825 */ /* 0x000fe200078e00ff */
[----:B------:R-:W-:Y:S03]  /*19d30*/  FSETP.NEU.FTZ.AND P1, PT, R68, -INF , PT ;  /* 0xff8000004400780b */ /* 0x000fe60003f3d000 */
[----:B-1----:R-:W-:Y:S01]  /*19d40*/  IMAD.WIDE.U32 R4, R4, -0x2daee0ad, RZ ;  /* 0xd2511f5304047825 */ /* 0x002fe200078e00ff */
[----:B------:R-:W-:Y:S02]  /*19d50*/  LOP3.LUT R150, R141, UR7, R150, 0x96, !PT ;  /* 0x000000078d967c12 */ /* 0x000fe4000f8e9696 */
[----:B------:R-:W-:Y:S01]  /*19d60*/  LOP3.LUT R147, R153, UR5, R140, 0x96, !PT ;  /* 0x0000000599937c12 */ /* 0x000fe2000f8e968c */
[--C-:B------:R-:W-:Y:S01]  /*19d70*/  FFMA.FTZ R198, R34, c[0x0][0x23c], -R75.reuse ;  /* 0x00008f0022c67a23 */ /* 0x100fe2000001084b */
[----:B------:R-:W-:Y:S01]  /*19d80*/  LOP3.LUT R149, R193, UR5, R4, 0x96, !PT ;  /* 0x00000005c1957c12 */ /* 0x000fe2000f8e9604 */
[--C-:B------:R-:W-:Y:S01]  /*19d90*/  FFMA.FTZ R4, R7, c[0x0][0x23c], -R75.reuse ;  /* 0x00008f0007047a23 */ /* 0x100fe2000001084b */
[----:B------:R-:W-:Y:S01]  /*19da0*/  LOP3.LUT R148, R5, UR7, R148, 0x96, !PT ;  /* 0x0000000705947c12 */ /* 0x000fe2000f8e9694 */
[----:B------:R-:W-:Y:S01]  /*19db0*/  FMUL.FTZ R7, R68, c[0x0][0x23c] ;  /* 0x00008f0044077a20 */ /* 0x000fe20000410000 */
[----:B----4-:R-:W-:Y:S01]  /*19dc0*/  FMNMX.FTZ R71, R71, R145, !PT ;  /* 0x0000009147477209 */ /* 0x010fe20007810000 */
[--C-:B------:R-:W-:Y:S01]  /*19dd0*/  FFMA.FTZ R213, R39, c[0x0][0x23c], -R75.reuse ;  /* 0x00008f0027d57a23 */ /* 0x100fe2000001084b */
[----:B------:R1:W-:Y:S01]  /*19de0*/  MUFU.EX2 R232, R4 ;  /* 0x0000000400e87308 */ /* 0x0003e20000000800 */
[----:B------:R-:W-:Y:S01]  /*19df0*/  FFMA.FTZ R236, R55, c[0x0][0x23c], -R75 ;  /* 0x00008f0037ec7a23 */ /* 0x000fe2000001084b */
[----:B------:R-:W-:Y:S01]  /*19e00*/  FSEL R7, R7, RZ, P1 ;  /* 0x000000ff07077208 */ /* 0x000fe20000800000 */
[----:B------:R-:W-:Y:S01]  /*19e10*/  IMAD.WIDE.U32 R150, R150, -0x326172a9, RZ ;  /* 0xcd9e8d5796967825 */ /* 0x000fe200078e00ff */
[----:B------:R-:W2:Y:S03]  /*19e20*/  SHFL.BFLY PT, R140, R71, 0x1, 0x1f ;  /* 0x0c201f00478c7f89 */ /* 0x000ea600000e0000 */
[----:B------:R-:W-:Y:S01]  /*19e30*/  FFMA.FTZ R8, R8, c[0x0][0x23c], -R7 ;  /* 0x00008f0008087a23 */ /* 0x000fe20000010807 */
[----:B------:R-:W-:Y:S01]  /*19e40*/  LOP3.LUT R189, R151, UR6, R144, 0x96, !PT ;  /* 0x0000000697bd7c12 */ /* 0x000fe2000f8e9690 */
[----:B------:R-:W-:Y:S02]  /*19e50*/  FFMA.FTZ R6, R6, c[0x0][0x23c], -R75 ;  /* 0x00008f0006067a23 */ /* 0x000fe4000001084b */
[----:B------:R4:W-:Y:S01]  /*19e60*/  MUFU.EX2 R151, R8 ;  /* 0x0000000800977308 */ /* 0x0009e20000000800 */
[----:B------:R-:W-:Y:S04]  /*19e70*/  IMAD.WIDE.U32 R146, R147, -0x326172a9, RZ ;  /* 0xcd9e8d5793927825 */ /* 0x000fe800078e00ff */
[--C-:B------:R-:W-:Y:S01]  /*19e80*/  FFMA.FTZ R178, R61, c[0x0][0x23c], -R7.reuse ;  /* 0x00008f003db27a23 */ /* 0x100fe20000010807 */
[----:B------:R-:W-:Y:S01]  /*19e90*/  LOP3.LUT R2, R147, UR13, R150, 0x96, !PT ;  /* 0x0000000d93027c12 */ /* 0x000fe2000f8e9696 */
[----:B------:R-:W-:Y:S02]  /*19ea0*/  FFMA.FTZ R9, R9, c[0x0][0x23c], -R7 ;  /* 0x00008f0009097a23 */ /* 0x000fe40000010807 */
[----:B------:R-:W-:Y:S01]  /*19eb0*/  FFMA.FTZ R249, R66, c[0x0][0x23c], -R75 ;  /* 0x00008f0042f97a23 */ /* 0x000fe2000001084b */
[----:B------:R-:W-:Y:S01]  /*19ec0*/  LOP3.LUT R5, R2, 0xffff, RZ, 0xc0, !PT ;  /* 0x0000ffff02057812 */ /* 0x000fe200078ec0ff */
[----:B------:R2:W2:Y:S01]  /*19ed0*/  MUFU.EX2 R225, R6 ;  /* 0x0000000600e17308 */ /* 0x0004a20000000800 */
[--C-:B------:R-:W-:Y:S01]  /*19ee0*/  FFMA.FTZ R203, R28, c[0x0][0x23c], -R7.reuse ;  /* 0x00008f001ccb7a23 */ /* 0x100fe20000010807 */
[----:B-1----:R-:W-:Y:S01]  /*19ef0*/  SHF.R.U32.HI R4, RZ, 0x10, R2 ;  /* 0x00000010ff047819 */ /* 0x002fe20000011602 */
[----:B------:R-:W-:Y:S01]  /*19f00*/  FFMA.FTZ R205, R29, c[0x0][0x23c], -R7 ;  /* 0x00008f001dcd7a23 */ /* 0x000fe20000010807 */
[----:B------:R-:W-:Y:S01]  /*19f10*/  SHF.R.U32.HI R5, RZ, 0x8, R5 ;  /* 0x00000008ff057819 */ /* 0x000fe20000011605 */
[----:B------:R-:W-:Y:S01]  /*19f20*/  IMAD.WIDE.U32 R156, R148, -0x326172a9, RZ ;  /* 0xcd9e8d57949c7825 */ /* 0x000fe200078e00ff */
[----:B------:R-:W-:Y:S02]  /*19f30*/  LOP3.LUT R4, R4, 0xff, RZ, 0xc0, !PT ;  /* 0x000000ff04047812 */ /* 0x000fe400078ec0ff */
[----:B------:R-:W-:Y:S01]  /*19f40*/  LOP3.LUT R5, R5, 0xffff, RZ, 0xc0, !PT ;  /* 0x0000ffff05057812 */ /* 0x000fe200078ec0ff */
[----:B------:R-:W-:Y:S01]  /*19f50*/  IMAD.WIDE.U32 R148, R149, -0x326172a9, RZ ;  /* 0xcd9e8d5795947825 */ /* 0x000fe200078e00ff */
[C---:B------:R-:W-:Y:S01]  /*19f60*/  ISETP.GE.U32.AND P4, PT, R237.reuse, R4, PT ;  /* 0x00000004ed00720c */ /* 0x040fe20003f86070 */
[----:B------:R-:W1:Y:S01]  /*19f70*/  MUFU.EX2 R227, R9 ;  /* 0x0000000900e37308 */ /* 0x000e620000000800 */
[----:B------:R-:W-:Y:S01]  /*19f80*/  ISETP.GE.U32.AND P5, PT, R237, R5, PT ;  /* 0x00000005ed00720c */ /* 0x000fe20003fa6070 */
[--C-:B------:R-:W-:Y:S01]  /*19f90*/  FFMA.FTZ R210, R40, c[0x0][0x23c], -R7.reuse ;  /* 0x00008f0028d27a23 */ /* 0x100fe20000010807 */
[----:B----4-:R-:W-:Y:S01]  /*19fa0*/  LOP3.LUT R8, R149, UR13, R156, 0x96, !PT ;  /* 0x0000000d95087c12 */ /* 0x010fe2000f8e969c */
[--C-:B------:R-:W-:Y:S01]  /*19fb0*/  FFMA.FTZ R214, R41, c[0x0][0x23c], -R7.reuse ;  /* 0x00008f0029d67a23 */ /* 0x100fe20000010807 */
[----:B------:R-:W-:Y:S01]  /*19fc0*/  SHF.R.U32.HI R5, RZ, 0x18, R2 ;  /* 0x00000018ff057819 */ /* 0x000fe20000011602 */
[--C-:B------:R-:W-:Y:S01]  /*19fd0*/  FFMA.FTZ R219, R44, c[0x0][0x23c], -R7.reuse ;  /* 0x00008f002cdb7a23 */ /* 0x100fe20000010807 */
[----:B---3--:R-:W-:Y:S01]  /*19fe0*/  F2FP.PACK_AB R4, R235, R224 ;  /* 0x000000e0eb04723e */ /* 0x008fe200000000ff */
[--C-:B------:R-:W-:Y:S01]  /*19ff0*/  FFMA.FTZ R220, R45, c[0x0][0x23c], -R7.reuse ;  /* 0x00008f002ddc7a23 */ /* 0x100fe20000010807 */
[----:B------:R-:W-:Y:S01]  /*1a000*/  ISETP.GE.U32.AND P3, PT, R237, R5, PT ;  /* 0x00000005ed00720c */ /* 0x000fe20003f66070 */
[--C-:B------:R-:W-:Y:S01]  /*1a010*/  FFMA.FTZ R243, R56, c[0x0][0x23c], -R7.reuse ;  /* 0x00008f0038f37a23 */ /* 0x100fe20000010807 */
[----:B------:R-:W-:Y:S01]  /*1a020*/  LOP3.LUT R218, R157, UR6, R142, 0x96, !PT ;  /* 0x000000069dda7c12 */ /* 0x000fe2000f8e968e */
[--C-:B------:R-:W-:Y:S01]  /*1a030*/  FFMA.FTZ R247, R57, c[0x0][0x23c], -R7.reuse ;  /* 0x00008f0039f77a23 */ /* 0x100fe20000010807 */
[----:B--2---:R-:W-:Y:S01]  /*1a040*/  LOP3.LUT R6, R2, 0xff, RZ, 0xc0, !PT ;  /* 0x000000ff02067812 */ /* 0x004fe200078ec0ff */
[----:B------:R-:W-:Y:S01]  /*1a050*/  FFMA.FTZ R251, R60, c[0x0][0x23c], -R7 ;  /* 0x00008f003cfb7a23 */ /* 0x000fe20000010807 */
[----:B------:R-:W-:Y:S01]  /*1a060*/  LOP3.LUT R2, R8, 0xff, RZ, 0xc0, !PT ;  /* 0x000000ff08027812 */ /* 0x000fe200078ec0ff */
[--C-:B------:R-:W-:Y:S01]  /*1a070*/  FFMA.FTZ R228, R49, c[0x0][0x23c], -R74.reuse ;  /* 0x00008f0031e47a23 */ /* 0x100fe2000001084a */
[----:B------:R-:W-:Y:S01]  /*1a080*/  ISETP.GE.U32.AND P6, PT, R237, R6, PT ;  /* 0x00000006ed00720c */ /* 0x000fe20003fc6070 */
[--C-:B------:R-:W-:Y:S01]  /*1a090*/  FFMA.FTZ R239, R53, c[0x0][0x23c], -R74.reuse ;  /* 0x00008f0035ef7a23 */ /* 0x100fe2000001084a */
[----:B------:R-:W-:Y:S01]  /*1a0a0*/  ISETP.GE.U32.AND P2, PT, R237, R2, PT ;  /* 0x00000002ed00720c */ /* 0x000fe20003f46070 */
[----:B------:R-:W-:Y:S01]  /*1a0b0*/  FFMA.FTZ R199, R32, c[0x0][0x23c], -R74 ;  /* 0x00008f0020c77a23 */ /* 0x000fe2000001084a */
[----:B------:R-:W-:Y:S01]  /*1a0c0*/  PRMT R2, R4, 0x7632, R2 ;  /* 0x0000763204027816 */ /* 0x000fe20000000002 */
[--C-:B------:R-:W-:Y:S01]  /*1a0d0*/  FFMA.FTZ R216, R36, c[0x0][0x23c], -R74.reuse ;  /* 0x00008f0024d87a23 */ /* 0x100fe2000001084a */
[----:B------:R-:W-:Y:S01]  /*1a0e0*/  F2FP.PACK_AB R5, R232, R225 ;  /* 0x000000e1e805723e */ /* 0x000fe200000000ff */
[----:B------:R-:W-:Y:S01]  /*1a0f0*/  FFMA.FTZ R217, R37, c[0x0][0x23c], -R74 ;  /* 0x00008f0025d97a23 */ /* 0x000fe2000001084a */
[----:B------:R-:W-:Y:S01]  /*1a100*/  PRMT R144, R4, 0x5410, R2 ;  /* 0x0000541004907816 */ /* 0x000fe20000000002 */
[----:B------:R-:W-:Y:S01]  /*1a110*/  @!P5 HADD2 R163, -R2.H0_H0, -RZ.H0_H0 ;  /* 0xa00000ff02a3d230 */ /* 0x000fe20000000900 */
[----:B------:R-:W-:Y:S01]  /*1a120*/  PRMT R6, R5, 0x7632, R6 ;  /* 0x0000763205067816 */ /* 0x000fe20000000006 */
[----:B------:R-:W-:Y:S01]  /*1a130*/  @!P4 HADD2 R162, -R5.H0_H0, -RZ.H0_H0 ;  /* 0xa00000ff05a2c230 */ /* 0x000fe20000000900 */
[----:B------:R-:W-:Y:S01]  /*1a140*/  FMNMX.FTZ R71, R71, R140, !PT ;  /* 0x0000008c47477209 */ /* 0x000fe20007810000 */
[----:B------:R-:W-:Y:S01]  /*1a150*/  @!P6 HADD2 R158, -R4.H0_H0, -RZ.H0_H0 ;  /* 0xa00000ff049ee230 */ /* 0x000fe20000000900 */
[----:B------:R-:W-:Y:S01]  /*1a160*/  PRMT R143, R163, 0x7610, R143 ;  /* 0x00007610a38f7816 */ /* 0x000fe2000000008f */
[----:B------:R-:W-:Y:S01]  /*1a170*/  @!P3 HADD2 R161, -R6.H0_H0, -RZ.H0_H0 ;  /* 0xa00000ff06a1b230 */ /* 0x000fe20000000900 */
[----:B------:R-:W-:Y:S01]  /*1a180*/  PRMT R145, R162, 0x7610, R145 ;  /* 0x00007610a2917816 */ /* 0x000fe20000000091 */
[----:B------:R-:W-:Y:S01]  /*1a190*/  IMAD.MOV.U32 R32, RZ, RZ, R170 ;  /* 0x000000ffff207224 */ /* 0x000fe200078e00aa */
[----:B------:R-:W-:Y:S01]  /*1a1a0*/  @!P5 PRMT R2, R143, 0x5410, RZ ;  /* 0x000054108f02d816 */ /* 0x000fe200000000ff */
[----:B------:R2:W-:Y:S01]  /*1a1b0*/  @!P6 STL.S16 [R1+0x78], R158 ;  /* 0x0000789e0100e387 */ /* 0x0005e20000100600 */
[----:B------:R-:W-:Y:S01]  /*1a1c0*/  PRMT R143, R5, 0x5410, R6 ;  /* 0x00005410058f7816 */ /* 0x000fe20000000006 */
[----:B------:R-:W-:Y:S01]  /*1a1d0*/  FFMA.FTZ R170, R25, c[0x0][0x23c], -R7 ;  /* 0x00008f0019aa7a23 */ /* 0x000fe20000010807 */
[----:B------:R-:W-:Y:S01]  /*1a1e0*/  @!P4 PRMT R5, R145, 0x5410, RZ ;  /* 0x000054109105c816 */ /* 0x000fe200000000ff */
[----:B------:R1:W-:Y:S01]  /*1a1f0*/  STG.E.U16 [R154.64+0x2], R2 ;  /* 0x000002029a007986 */ /* 0x0003e2000c101522 */
[----:B------:R-:W-:Y:S01]  /*1a200*/  PRMT R153, R158, 0x7610, R153 ;  /* 0x000076109e997816 */ /* 0x000fe20000000099 */
[----:B------:R-:W-:Y:S01]  /*1a210*/  IMAD.MOV.U32 R33, RZ, RZ, R171 ;  /* 0x000000ffff217224 */ /* 0x000fe200078e00ab */
[----:B------:R-:W-:Y:S01]  /*1a220*/  PRMT R142, R161, 0x7610, R142 ;  /* 0x00007610a18e7816 */ /* 0x000fe2000000008e */
[----:B------:R-:W-:Y:S01]  /*1a230*/  @!P5 STL.S16 [R1+0x80], R163 ;  /* 0x000080a30100d387 */ /* 0x000fe20000100600 */
[----:B------:R-:W-:Y:S01]  /*1a240*/  @!P6 PRMT R4, R153, 0x5410, RZ ;  /* 0x000054109904e816 */ /* 0x000fe200000000ff */
[----:B------:R-:W-:Y:S01]  /*1a250*/  MUFU.EX2 R170, R170 ;  /* 0x000000aa00aa7308 */ /* 0x000fe20000000800 */
[----:B------:R-:W-:Y:S01]  /*1a260*/  @!P3 PRMT R6, R142, 0x5410, RZ ;  /* 0x000054108e06b816 */ /* 0x000fe200000000ff */
[----:B------:R3:W-:Y:S01]  /*1a270*/  @!P4 STL.S16 [R1+0x7c], R162 ;  /* 0x00007ca20100c387 */ /* 0x0007e20000100600 */
[----:B------:R-:W-:Y:S01]  /*1a280*/  LOP3.LUT R204, R148, 0xff, RZ, 0xc0, !PT ;  /* 0x000000ff94cc7812 */ /* 0x000fe200078ec0ff */
[----:B------:R-:W-:Y:S02]  /*1a290*/  IMAD.MOV.U32 R21, RZ, RZ, R169 ;  /* 0x000000ffff157224 */ /* 0x000fe400078e00a9 */
[----:B------:R-:W-:Y:S01]  /*1a2a0*/  @!P3 STL.S16 [R1+0x94], R161 ;  /* 0x000094a10100b387 */ /* 0x000fe20000100600 */
[--C-:B------:R-:W-:Y:S02]  /*1a2b0*/  FFMA.FTZ R169, R24, c[0x0][0x23c], -R7.reuse ;  /* 0x00008f0018a97a23 */ /* 0x100fe40000010807 */
[----:B------:R-:W-:Y:S01]  /*1a2c0*/  IMAD.MOV.U32 R36, RZ, RZ, R164 ;  /* 0x000000ffff247224 */ /* 0x000fe200078e00a4 */
[----:B------:R4:W-:Y:S01]  /*1a2d0*/  STG.E.U16 [R154.64], R4 ;  /* 0x000000049a007986 */ /* 0x0009e2000c101522 */
[----:B------:R-:W-:Y:S02]  /*1a2e0*/  FFMA.FTZ R164, R12, c[0x0][0x23c], -R7 ;  /* 0x00008f000ca47a23 */ /* 0x000fe40000010807 */
[----:B------:R-:W-:Y:S01]  /*1a2f0*/  IMAD.MOV.U32 R37, RZ, RZ, R165 ;  /* 0x000000ffff257224 */ /* 0x000fe200078e00a5 */
[----:B------:R-:W-:Y:S01]  /*1a300*/  MUFU.EX2 R169, R169 ;  /* 0x000000a900a97308 */ /* 0x000fe20000000800 */
[----:B--2---:R-:W-:Y:S01]  /*1a310*/  IADD3 R158, P1, R154, UR22, RZ ;  /* 0x000000169a9e7c10 */ /* 0x004fe2000ff3e0ff */
[----:B------:R-:W-:Y:S02]  /*1a320*/  FFMA.FTZ R165, R13, c[0x0][0x23c], -R7 ;  /* 0x00008f000da57a23 */ /* 0x000fe40000010807 */
[--C-:B------:R-:W-:Y:S01]  /*1a330*/  FFMA.FTZ R18, R18, c[0x0][0x23c], -R75.reuse ;  /* 0x00008f0012127a23 */ /* 0x100fe2000001084b */
[----:B------:R-:W-:Y:S01]  /*1a340*/  IADD3.X R159, R155, UR21, RZ, P1, !PT ;  /* 0x000000159b9f7c10 */ /* 0x000fe20008ffe4ff */
[--C-:B------:R-:W-:Y:S01]  /*1a350*/  FFMA.FTZ R19, R19, c[0x0][0x23c], -R75.reuse ;  /* 0x00008f0013137a23 */ /* 0x100fe2000001084b */
[----:B-1----:R-:W-:Y:S01]  /*1a360*/  F2FP.PACK_AB R2, R227, R151 ;  /* 0x00000097e302723e */ /* 0x002fe200000000ff */
[----:B------:R-:W-:Y:S02]  /*1a370*/  FFMA.FTZ R171, R22, c[0x0][0x23c], -R75 ;  /* 0x00008f0016ab7a23 */ /* 0x000fe4000001084b */
[----:B------:R1:W-:Y:S01]  /*1a380*/  STG.E.U16 [R158.64], R5 ;  /* 0x000000059e007986 */ /* 0x0003e2000c101522 */
[----:B------:R-:W-:Y:S01]  /*1a390*/  PRMT R141, R2, 0x7632, R141 ;  /* 0x00007632028d7816 */ /* 0x000fe2000000008d */
[----:B------:R-:W-:Y:S01]  /*1a3a0*/  @!P2 HADD2 R160, -R2.H0_H0, -RZ.H0_H0 ;  /* 0xa00000ff02a0a230 */ /* 0x000fe20000000900 */
[----:B---3--:R-:W-:Y:S01]  /*1a3b0*/  IADD3 R162, P3, R154, UR25, RZ ;  /* 0x000000199aa27c10 */ /* 0x008fe2000ff7e0ff */
[----:B------:R-:W-:Y:S01]  /*1a3c0*/  STG.E.U16 [R158.64+0x2], R6 ;  /* 0x000002069e007986 */ /* 0x000fe2000c101522 */
[----:B------:R-:W-:Y:S01]  /*1a3d0*/  PRMT R145, R2, 0x5410, R141 ;  /* 0x0000541002917816 */ /* 0x000fe2000000008d */
[----:B------:R-:W-:Y:S01]  /*1a3e0*/  MUFU.EX2 R171, R171 ;  /* 0x000000ab00ab7308 */ /* 0x000fe20000000800 */
[----:B------:R-:W-:Y:S01]  /*1a3f0*/  PRMT R9, R160, 0x7610, R9 ;  /* 0x00007610a0097816 */ /* 0x000fe20000000009 */
[----:B------:R2:W-:Y:S01]  /*1a400*/  @!P2 STL.S16 [R1+0x90], R160 ;  /* 0x000090a00100a387 */ /* 0x0005e20000100600 */
[----:B------:R-:W-:Y:S01]  /*1a410*/  IADD3.X R163, R155, UR24, RZ, P3, !PT ;  /* 0x000000189ba37c10 */ /* 0x000fe20009ffe4ff */
[--C-:B------:R-:W-:Y:S01]  /*1a420*/  FFMA.FTZ R190, R23, c[0x0][0x23c], -R75.reuse ;  /* 0x00008f0017be7a23 */ /* 0x100fe2000001084b */
[----:B------:R-:W-:Y:S01]  /*1a430*/  @!P2 PRMT R2, R9, 0x5410, RZ ;  /* 0x000054100902a816 */ /* 0x000fe200000000ff */
[--C-:B------:R-:W-:Y:S01]  /*1a440*/  FFMA.FTZ R212, R38, c[0x0][0x23c], -R75.reuse ;  /* 0x00008f0026d47a23 */ /* 0x100fe2000001084b */
[----:B----4-:R-:W-:Y:S01]  /*1a450*/  IADD3 R4, P1, R158, UR28, RZ ;  /* 0x0000001c9e047c10 */ /* 0x010fe2000ff3e0ff */
[----:B------:R3:W4:Y:S01]  /*1a460*/  LDL.S16 R9, [R1+0x84] ;  /* 0x0000840001097983 */ /* 0x0007220000100600 */
[--C-:B------:R-:W-:Y:S02]  /*1a470*/  FFMA.FTZ R221, R50, c[0x0][0x23c], -R75.reuse ;  /* 0x00008f0032dd7a23 */ /* 0x100fe4000001084b */
[--C-:B------:R-:W-:Y:S02]  /*1a480*/  FFMA.FTZ R226, R51, c[0x0][0x23c], -R75.reuse ;  /* 0x00008f0033e27a23 */ /* 0x100fe4000001084b */
[--C-:B------:R-:W-:Y:S02]  /*1a490*/  FFMA.FTZ R238, R54, c[0x0][0x23c], -R75.reuse ;  /* 0x00008f0036ee7a23 */ /* 0x100fe4000001084b */
[----:B------:R-:W-:Y:S02]  /*1a4a0*/  FFMA.FTZ R252, R67, c[0x0][0x23c], -R75 ;  /* 0x00008f0043fc7a23 */ /* 0x000fe4000001084b */
[--C-:B------:R-:W-:Y:S02]  /*1a4b0*/  FFMA.FTZ R16, R16, c[0x0][0x23c], -R74.reuse ;  /* 0x00008f0010107a23 */ /* 0x100fe4000001084a */
[----:B------:R-:W-:Y:S01]  /*1a4c0*/  FFMA.FTZ R17, R17, c[0x0][0x23c], -R74 ;  /* 0x00008f0011117a23 */ /* 0x000fe2000001084a */
[----:B-1----:R-:W-:Y:S01]  /*1a4d0*/  IADD3.X R5, R159, UR23, RZ, P1, !PT ;  /* 0x000000179f057c10 */ /* 0x002fe20008ffe4ff */
[----:B------:R-:W-:Y:S01]  /*1a4e0*/  FADD.FTZ R0, -R68, R0 ;  /* 0x0000000044007221 */ /* 0x000fe20000010100 */
[----:B------:R-:W-:Y:S01]  /*1a4f0*/  MUFU.EX2 R195, R16 ;  /* 0x0000001000c37308 */ /* 0x000fe20000000800 */
[----:B------:R-:W-:Y:S02]  /*1a500*/  FFMA.FTZ R193, R20, c[0x0][0x23c], -R74 ;  /* 0x00008f0014c17a23 */ /* 0x000fe4000001084a */
[----:B------:R1:W-:Y:S01]  /*1a510*/  STG.E.U16 [R4.64], R2 ;  /* 0x0000000204007986 */ /* 0x0003e2000c101522 */
[----:B--2---:R-:W-:Y:S01]  /*1a520*/  IADD3 R160, P3, R154, UR27, RZ ;  /* 0x0000001b9aa07c10 */ /* 0x004fe2000ff7e0ff */
[----:B------:R-:W-:Y:S02]  /*1a530*/  IMAD.MOV.U32 R20, RZ, RZ, R168 ;  /* 0x000000ffff147224 */ /* 0x000fe400078e00a8 */
[----:B------:R-:W-:Y:S01]  /*1a540*/  FFMA.FTZ R250, R64, c[0x0][0x23c], -R74 ;  /* 0x00008f0040fa7a23 */ /* 0x000fe2000001084a */
[----:B------:R-:W-:Y:S01]  /*1a550*/  IADD3.X R161, R155, UR26, RZ, P3, !PT ;  /* 0x0000001a9ba17c10 */ /* 0x000fe20009ffe4ff */
[----:B------:R-:W-:Y:S01]  /*1a560*/  IMAD.MOV.U32 R49, RZ, RZ, R37 ;  /* 0x000000ffff317224 */ /* 0x000fe200078e0025 */
[----:B------:R-:W2:Y:S01]  /*1a570*/  MUFU.EX2 R209, R17 ;  /* 0x0000001100d17308 */ /* 0x000ea20000000800 */
[----:B------:R-:W-:Y:S09]  /*1a580*/  FMUL.FTZ R0, R0, c[0x0][0x23c] ;  /* 0x00008f0000007a20 */ /* 0x000ff20000410000 */
[----:B------:R-:W-:Y:S01]  /*1a590*/  MUFU.EX2 R193, R193 ;  /* 0x000000c100c17308 */ /* 0x000fe20000000800 */
[----:B-1----:R-:W-:Y:S02]  /*1a5a0*/  LOP3.LUT R4, R146, 0xff, RZ, 0xc0, !PT ;  /* 0x000000ff92047812 */ /* 0x002fe400078ec0ff */
[----:B------:R-:W-:Y:S02]  /*1a5b0*/  SHF.R.U32.HI R2, RZ, 0x18, R146 ;  /* 0x00000018ff027819 */ /* 0x000fe40000011692 */
[C---:B------:R-:W-:Y:S02]  /*1a5c0*/  ISETP.GE.U32.AND P4, PT, R237.reuse, R4, PT ;  /* 0x00000004ed00720c */ /* 0x040fe40003f86070 */
[----:B------:R-:W-:Y:S02]  /*1a5d0*/  SHF.R.U32.HI R5, RZ, 0x18, R8 ;  /* 0x00000018ff057819 */ /* 0x000fe40000011608 */
[C---:B------:R-:W-:Y:S02]  /*1a5e0*/  ISETP.GE.U32.AND P1, PT, R237.reuse, R2, PT ;  /* 0x00000002ed00720c */ /* 0x040fe40003f26070 */
[----:B------:R-:W-:Y:S02]  /*1a5f0*/  SHF.R.U32.HI R4, RZ, 0x10, R146 ;  /* 0x00000010ff047819 */ /* 0x000fe40000011692 */
[----:B------:R-:W-:Y:S02]  /*1a600*/  SHF.R.U32.HI R2, RZ, 0x10, R8 ;  /* 0x00000010ff027819 */ /* 0x000fe40000011608 */
[----:B------:R-:W-:Y:S02]  /*1a610*/  LOP3.LUT R8, R8, 0xffff, RZ, 0xc0, !PT ;  /* 0x0000ffff08087812 */ /* 0x000fe400078ec0ff */
[----:B------:R-:W-:Y:S02]  /*1a620*/  ISETP.GE.U32.AND P5, PT, R237, R5, PT ;  /* 0x00000005ed00720c */ /* 0x000fe40003fa6070 */
[----:B------:R-:W-:Y:S02]  /*1a630*/  LOP3.LUT R5, R4, 0xff, RZ, 0xc0, !PT ;  /* 0x000000ff04057812 */ /* 0x000fe400078ec0ff */
[----:B------:R-:W-:Y:S02]  /*1a640*/  SHF.R.U32.HI R4, RZ, 0x8, R8 ;  /* 0x00000008ff047819 */ /* 0x000fe40000011608 */
[----:B------:R-:W-:Y:S02]  /*1a650*/  @P4 LOP3.LUT R187, R187, 0x20000000, RZ, 0xfc, !PT ;  /* 0x20000000bbbb4812 */ /* 0x000fe400078efcff */
[----:B------:R-:W-:Y:S02]  /*1a660*/  LOP3.LUT R4, R4, 0xffff, RZ, 0xc0, !PT ;  /* 0x0000ffff04047812 */ /* 0x000fe400078ec0ff */
[----:B------:R-:W-:Y:S02]  /*1a670*/  FSETP.NEU.FTZ.AND P4, PT, R71, -INF , PT ;  /* 0xff8000004700780b */ /* 0x000fe40003f9d000 */
[----:B------:R-:W-:Y:S01]  /*1a680*/  ISETP.GE.U32.AND P0, PT, R237, R4, PT ;  /* 0x00000004ed00720c */ /* 0x000fe20003f06070 */
[----:B------:R-:W-:Y:S01]  /*1a690*/  FMUL.FTZ R4, R71, c[0x0][0x23c] ;  /* 0x00008f0047047a20 */ /* 0x000fe20000410000 */
[----:B------:R-:W-:Y:S02]  /*1a6a0*/  LOP3.LUT R2, R2, 0xff, RZ, 0xc0, !PT ;  /* 0x000000ff02027812 */ /* 0x000fe400078ec0ff */
[----:B--2---:R-:W-:Y:S02]  /*1a6b0*/  F2FP.PACK_AB R74, R209, R195 ;  /* 0x000000c3d14a723e */ /* 0x004fe400000000ff */
[----:B------:R-:W-:Y:S02]  /*1a6c0*/  FSEL R4, R4, RZ, P4 ;  /* 0x000000ff04047208 */ /* 0x000fe40002000000 */
[----:B------:R-:W-:Y:S02]  /*1a6d0*/  ISETP.GE.U32.AND P6, PT, R237, R2, PT ;  /* 0x00000002ed00720c */ /* 0x000fe40003fc6070 */
[----:B------:R-:W-:Y:S01]  /*1a6e0*/  LOP3.LUT R2, R146, 0xffff, RZ, 0xc0, !PT ;  /* 0x0000ffff92027812 */ /* 0x000fe200078ec0ff */
[--C-:B------:R-:W-:Y:S01]  /*1a6f0*/  FFMA.FTZ R10, R10, c[0x0][0x23c], -R4.reuse ;  /* 0x00008f000a0a7a23 */ /* 0x100fe20000010804 */
[----:B------:R-:W-:Y:S01]  /*1a700*/  LOP3.LUT P4, RZ, R187, 0x20000000, RZ, 0xc0, !PT ;  /* 0x20000000bbff7812 */ /* 0x000fe2000788c0ff */
[----:B------:R-:W-:Y:S01]  /*1a710*/  FFMA.FTZ R11, R11, c[0x0][0x23c], -R4 ;  /* 0x00008f000b0b7a23 */ /* 0x000fe20000010804 */
[----:B------:R-:W-:Y:S01]  /*1a720*/  SHF.R.U32.HI R2, RZ, 0x8, R2 ;  /* 0x00000008ff027819 */ /* 0x000fe20000011602 */
[--C-:B------:R-:W-:Y:S01]  /*1a730*/  FFMA.FTZ R177, R62, c[0x0][0x23c], -R4.reuse ;  /* 0x00008f003eb17a23 */ /* 0x100fe20000010804 */
[----:B------:R-:W-:Y:S01]  /*1a740*/  ISETP.GE.U32.AND P2, PT, R237, R5, PT ;  /* 0x00000005ed00720c */ /* 0x000fe20003f46070 */
[----:B------:R-:W-:Y:S01]  /*1a750*/  MUFU.EX2 R215, R11 ;  /* 0x0000000b00d77308 */ /* 0x000fe20000000800 */
[----:B------:R-:W-:Y:S01]  /*1a760*/  LOP3.LUT R2, R2, 0xffff, RZ, 0xc0, !PT ;  /* 0x0000ffff02027812 */ /* 0x000fe200078ec0ff */
[--C-:B------:R-:W-:Y:S01]  /*1a770*/  FFMA.FTZ R172, R63, c[0x0][0x23c], -R4.reuse ;  /* 0x00008f003fac7a23 */ /* 0x100fe20000010804 */
[----:B------:R-:W-:Y:S01]  /*1a780*/  LOP3.LUT R187, R187, 0xf7ffffff, RZ, 0xc0, !PT ;  /* 0xf7ffffffbbbb7812 */ /* 0x000fe200078ec0ff */
[--C-:B------:R-:W-:Y:S01]  /*1a790*/  FFMA.FTZ R157, R15, c[0x0][0x23c], -R4.reuse ;  /* 0x00008f000f9d7a23 */ /* 0x100fe20000010804 */
[----:B------:R-:W-:Y:S01]  /*1a7a0*/  ISETP.GE.U32.AND P3, PT, R237, R2, PT ;  /* 0x00000002ed00720c */ /* 0x000fe20003f66070 */
[--C-:B------:R-:W-:Y:S02]  /*1a7b0*/  FFMA.FTZ R168, R26, c[0x0][0x23c], -R4.reuse ;  /* 0x00008f001aa87a23 */ /* 0x100fe40000010804 */
[--C-:B------:R-:W-:Y:S02]  /*1a7c0*/  FFMA.FTZ R208, R42, c[0x0][0x23c], -R4.reuse ;  /* 0x00008f002ad07a23 */ /* 0x100fe40000010804 */
[----:B------:R-:W1:Y:S01]  /*1a7d0*/  MUFU.EX2 R10, R10 ;  /* 0x0000000a000a7308 */ /* 0x000e620000000800 */
[--C-:B------:R-:W-:Y:S02]  /*1a7e0*/  FFMA.FTZ R211, R43, c[0x0][0x23c], -R4.reuse ;  /* 0x00008f002bd37a23 */ /* 0x100fe40000010804 */
[--C-:B------:R-:W-:Y:S02]  /*1a7f0*/  FFMA.FTZ R153, R14, c[0x0][0x23c], -R4.reuse ;  /* 0x00008f000e997a23 */ /* 0x100fe40000010804 */
[--C-:B------:R-:W-:Y:S02]  /*1a800*/  FFMA.FTZ R167, R27, c[0x0][0x23c], -R4.reuse ;  /* 0x00008f001ba77a23 */ /* 0x100fe40000010804 */
[--C-:B------:R-:W-:Y:S02]  /*1a810*/  FFMA.FTZ R206, R30, c[0x0][0x23c], -R4.reuse ;  /* 0x00008f001ece7a23 */ /* 0x100fe40000010804 */
[--C-:B------:R-:W-:Y:S01]  /*1a820*/  FFMA.FTZ R207, R31, c[0x0][0x23c], -R4.reuse ;  /* 0x00008f001fcf7a23 */ /* 0x100fe20000010804 */
[----:B------:R2:W2:Y:S01]  /*1a830*/  MUFU.EX2 R2, R0 ;  /* 0x0000000000027308 */ /* 0x0004a20000000800 */
[--C-:B------:R-:W-:Y:S02]  /*1a840*/  FFMA.FTZ R234, R46, c[0x0][0x23c], -R4.reuse ;  /* 0x00008f002eea7a23 */ /* 0x100fe40000010804 */
[--C-:B------:R-:W-:Y:S02]  /*1a850*/  FFMA.FTZ R233, R47, c[0x0][0x23c], -R4.reuse ;  /* 0x00008f002fe97a23 */ /* 0x100fe40000010804 */
[--C-:B------:R-:W-:Y:S02]  /*1a860*/  FFMA.FTZ R246, R58, c[0x0][0x23c], -R4.reuse ;  /* 0x00008f003af67a23 */ /* 0x100fe40000010804 */
[----:B------:R-:W-:Y:S01]  /*1a870*/  FFMA.FTZ R248, R59, c[0x0][0x23c], -R4 ;  /* 0x00008f003bf87a23 */ /* 0x000fe20000010804 */
[----:B------:R-:W-:Y:S02]  /*1a880*/  LOP3.LUT R4, R148, 0xffff, RZ, 0xc0, !PT ;  /* 0x0000ffff94047812 */ /* 0x000fe400078ec0ff */
[----:B------:R-:W-:Y:S01]  /*1a890*/  MUFU.EX2 R167, R167 ;  /* 0x000000a700a77308 */ /* 0x000fe20000000800 */
[----:B-1----:R-:W-:Y:S09]  /*1a8a0*/  F2FP.PACK_AB R140, R215, R10 ;  /* 0x0000000ad78c723e */ /* 0x002ff200000000ff */
[----:B------:R-:W-:Y:S01]  /*1a8b0*/  MUFU.EX2 R153, R153 ;  /* 0x0000009900997308 */ /* 0x000fe20000000800 */
[----:B--2---:R-:W-:Y:S02]  /*1a8c0*/  FADD.FTZ R0, -R71, R3 ;  /* 0x0000000347007221 */ /* 0x004fe40000010100 */
[----:B------:R-:W-:Y:S02]  /*1a8d0*/  FMUL.FTZ R56, R2, R80 ;  /* 0x0000005002387220 */ /* 0x000fe40000410000 */
[----:B------:R-:W-:Y:S02]  /*1a8e0*/  FMUL.FTZ R0, R0, c[0x0][0x23c] ;  /* 0x00008f0000007a20 */ /* 0x000fe40000410000 */
[C---:B------:R-:W-:Y:S03]  /*1a8f0*/  FMUL.FTZ R29, R2.reuse, R93 ;  /* 0x0000005d021d7220 */ /* 0x040fe60000410000 */
[----:B------:R-:W-:Y:S01]  /*1a900*/  MUFU.EX2 R157, R157 ;  /* 0x0000009d009d7308 */ /* 0x000fe20000000800 */
[C---:B------:R-:W-:Y:S02]  /*1a910*/  FMUL.FTZ R45, R2.reuse, R85 ;  /* 0x00000055022d7220 */ /* 0x040fe40000410000 */
[C---:B------:R-:W-:Y:S02]  /*1a920*/  FMUL.FTZ R12, R2.reuse, R104 ;  /* 0x00000068020c7220 */ /* 0x040fe40000410000 */
[C---:B------:R-:W-:Y:S02]  /*1a930*/  FMUL.FTZ R13, R2.reuse, R105 ;  /* 0x00000069020d7220 */ /* 0x040fe40000410000 */
[C---:B------:R-:W-:Y:S02]  /*1a940*/  FMUL.FTZ R24, R2.reuse, R96 ;  /* 0x0000006002187220 */ /* 0x040fe40000410000 */
[C---:B------:R-:W-:Y:S01]  /*1a950*/  FMUL.FTZ R25, R2.reuse, R97 ;  /* 0x0000006102197220 */ /* 0x040fe20000410000 */
[----:B------:R1:W2:Y:S01]  /*1a960*/  MUFU.EX2 R3, R0 ;  /* 0x0000000000037308 */ /* 0x0002a20000000800 */
[C---:B------:R-:W-:Y:S02]  /*1a970*/  FMUL.FTZ R28, R2.reuse, R92 ;  /* 0x0000005c021c7220 */ /* 0x040fe40000410000 */
[C---:B------:R-:W-:Y:S02]  /*1a980*/  FMUL.FTZ R40, R2.reuse, R88 ;  /* 0x0000005802287220 */ /* 0x040fe40000410000 */
[C---:B------:R-:W-:Y:S02]  /*1a990*/  FMUL.FTZ R41, R2.reuse, R89 ;  /* 0x0000005902297220 */ /* 0x040fe40000410000 */
[C---:B------:R-:W-:Y:S02]  /*1a9a0*/  FMUL.FTZ R44, R2.reuse, R84 ;  /* 0x00000054022c7220 */ /* 0x040fe40000410000 */
[C---:B------:R-:W-:Y:S01]  /*1a9b0*/  FMUL.FTZ R57, R2.reuse, R81 ;  /* 0x0000005102397220 */ /* 0x040fe20000410000 */
[----:B------:R-:W-:Y:S01]  /*1a9c0*/  MUFU.EX2 R85, R18 ;  /* 0x0000001200557308 */ /* 0x000fe20000000800 */
[C---:B------:R-:W-:Y:S02]  /*1a9d0*/  FMUL.FTZ R60, R2.reuse, R76 ;  /* 0x0000004c023c7220 */ /* 0x040fe40000410000 */
[C---:B------:R-:W-:Y:S02]  /*1a9e0*/  FMUL.FTZ R61, R2.reuse, R77 ;  /* 0x0000004d023d7220 */ /* 0x040fe40000410000 */
[----:B------:R-:W-:Y:S01]  /*1a9f0*/  FFMA.FTZ R151, R2, R196, R151 ;  /* 0x000000c402977223 */ /* 0x000fe20000010097 */
[----:B------:R-:W-:Y:S01]  /*1aa00*/  SHF.R.U32.HI R196, RZ, 0x18, R148 ;  /* 0x00000018ffc47819 */ /* 0x000fe20000011694 */
[----:B------:R-:W-:Y:S02]  /*1aa10*/  IMAD.MOV.U32 R104, RZ, RZ, R20 ;  /* 0x000000ffff687224 */ /* 0x000fe400078e0014 */
[----:B------:R-:W-:Y:S01]  /*1aa20*/  IMAD.MOV.U32 R105, RZ, RZ, R21 ;  /* 0x000000ffff697224 */ /* 0x000fe200078e0015 */
[----:B------:R-:W-:Y:S01]  /*1aa30*/  MUFU.EX2 R93, R19 ;  /* 0x00000013005d7308 */ /* 0x000fe20000000800 */
[----:B------:R-:W-:Y:S02]  /*1aa40*/  IMAD.MOV.U32 R97, RZ, RZ, R49 ;  /* 0x000000ffff617224 */ /* 0x000fe400078e0031 */
[----:B------:R-:W-:Y:S02]  /*1aa50*/  IMAD.MOV.U32 R88, RZ, RZ, R32 ;  /* 0x000000ffff587224 */ /* 0x000fe400078e0020 */
[--C-:B-1----:R-:W-:Y:S01]  /*1aa60*/  FADD.FTZ R0, -R70, R72.reuse ;  /* 0x0000004846007221 */ /* 0x102fe20000010100 */
[C---:B------:R-:W-:Y:S01]  /*1aa70*/  PRMT R72, R74.reuse, 0x7632, R72 ;  /* 0x000076324a487816 */ /* 0x040fe20000000048 */
[C---:B--2---:R-:W-:Y:S02]  /*1aa80*/  FMUL.FTZ R62, R3.reuse, R78 ;  /* 0x0000004e033e7220 */ /* 0x044fe40000410000 */
[C---:B------:R-:W-:Y:S01]  /*1aa90*/  FMUL.FTZ R15, R3.reuse, R107 ;  /* 0x0000006b030f7220 */ /* 0x040fe20000410000 */
[----:B------:R-:W-:Y:S01]  /*1aaa0*/  PRMT R80, R74, 0x5410, R72 ;  /* 0x000054104a507816 */ /* 0x000fe20000000048 */
[----:B------:R-:W-:Y:S01]  /*1aab0*/  FMUL.FTZ R0, R0, c[0x0][0x23c] ;  /* 0x00008f0000007a20 */ /* 0x000fe20000410000 */
[----:B------:R-:W-:Y:S01]  /*1aac0*/  MUFU.EX2 R97, R168 ;  /* 0x000000a800617308 */ /* 0x000fe20000000800 */
[C---:B------:R-:W-:Y:S02]  /*1aad0*/  FFMA.FTZ R84, R3.reuse, R197, R10 ;  /* 0x000000c503547223 */ /* 0x040fe4000001000a */
[C---:B------:R-:W-:Y:S02]  /*1aae0*/  FMUL.FTZ R10, R3.reuse, R110 ;  /* 0x0000006e030a7220 */ /* 0x040fe40000410000 */
[C---:B------:R-:W-:Y:S02]  /*1aaf0*/  FMUL.FTZ R26, R3.reuse, R98 ;  /* 0x00000062031a7220 */ /* 0x040fe40000410000 */
[C---:B------:R-:W-:Y:S02]  /*1ab00*/  FMUL.FTZ R27, R3.reuse, R99 ;  /* 0x00000063031b7220 */ /* 0x040fe40000410000 */
[C---:B------:R-:W-:Y:S01]  /*1ab10*/  FMUL.FTZ R30, R3.reuse, R94 ;  /* 0x0000005e031e7220 */ /* 0x040fe20000410000 */
[----:B------:R-:W1:Y:S01]  /*1ab20*/  MUFU.EX2 R0, R0 ;  /* 0x0000000000007308 */ /* 0x000e620000000800 */
        /* <DEDUP_REMOVED lines=8> */
[----:B------:R-:W-:Y:S02]  /*1abb0*/  FMUL.FTZ R63, R3, R79 ;  /* 0x0000004f033f7220 */ /* 0x000fe40000410000 */
[----:B------:R-:W-:Y:S02]  /*1abc0*/  IMAD.MOV.U32 R89, RZ, RZ, R33 ;  /* 0x000000ffff597224 */ /* 0x000fe400078e0021 */
[----:B------:R-:W-:Y:S01]  /*1abd0*/  FADD.FTZ R151, R227, R151 ;  /* 0x00000097e3977221 */ /* 0x000fe20000010000 */
[----:B------:R-:W-:Y:S01]  /*1abe0*/  MUFU.EX2 R95, R194 ;  /* 0x000000c2005f7308 */ /* 0x000fe20000000800 */
[C---:B-1----:R-:W-:Y:S02]  /*1abf0*/  FMUL.FTZ R20, R0.reuse, R128 ;  /* 0x0000008000147220 */ /* 0x042fe40000410000 */
[C---:B------:R-:W-:Y:S02]  /*1ac00*/  FMUL.FTZ R53, R0.reuse, R113 ;  /* 0x0000007100357220 */ /* 0x040fe40000410000 */
[C---:B------:R-:W-:Y:S02]  /*1ac10*/  FMUL.FTZ R16, R0.reuse, R132 ;  /* 0x0000008400107220 */ /* 0x040fe40000410000 */
[C---:B------:R-:W-:Y:S03]  /*1ac20*/  FMUL.FTZ R17, R0.reuse, R133 ;  /* 0x0000008500117220 */ /* 0x040fe60000410000 */
[----:B------:R-:W-:Y:S01]  /*1ac30*/  MUFU.EX2 R89, R164 ;  /* 0x000000a400597308 */ /* 0x000fe20000000800 */
[C---:B------:R-:W-:Y:S02]  /*1ac40*/  FMUL.FTZ R21, R0.reuse, R129 ;  /* 0x0000008100157220 */ /* 0x040fe40000410000 */
[C---:B------:R-:W-:Y:S02]  /*1ac50*/  FMUL.FTZ R32, R0.reuse, R124 ;  /* 0x0000007c00207220 */ /* 0x040fe40000410000 */
[C---:B------:R-:W-:Y:S02]  /*1ac60*/  FMUL.FTZ R33, R0.reuse, R125 ;  /* 0x0000007d00217220 */ /* 0x040fe40000410000 */
[C---:B------:R-:W-:Y:S02]  /*1ac70*/  FMUL.FTZ R49, R0.reuse, R117 ;  /* 0x0000007500317220 */ /* 0x040fe40000410000 */
[C---:B------:R-:W-:Y:S01]  /*1ac80*/  FMUL.FTZ R64, R0.reuse, R100 ;  /* 0x0000006400407220 */ /* 0x040fe20000410000 */
[----:B------:R-:W-:Y:S01]  /*1ac90*/  MUFU.EX2 R94, R190 ;  /* 0x000000be005e7308 */ /* 0x000fe20000000800 */
[----:B------:R-:W-:Y:S02]  /*1aca0*/  FMUL.FTZ R65, R0, R101 ;  /* 0x0000006500417220 */ /* 0x000fe40000410000 */
[----:B------:R-:W-:Y:S05]  /*1acb0*/  IMAD.WIDE.U32 R124, R189, -0x2daee0ad, RZ ;  /* 0xd2511f53bd7c7825 */ /* 0x000fea00078e00ff */
[----:B------:R-:W-:Y:S02]  /*1acc0*/  LOP3.LUT R81, R125, UR14, R152, 0x96, !PT ;  /* 0x0000000e7d517c12 */ /* 0x000fe4000f8e9698 */
[----:B------:R-:W-:Y:S02]  /*1acd0*/  MUFU.EX2 R129, R213 ;  /* 0x000000d500817308 */ /* 0x000fe40000000800 */
[----:B------:R-:W-:Y:S08]  /*1ace0*/  LOP3.LUT R189, R81, 0xff, RZ, 0xc0, !PT ;  /* 0x000000ff51bd7812 */ /* 0x000ff000078ec0ff */
[----:B------:R-:W-:Y:S10]  /*1acf0*/  MUFU.EX2 R101, R198 ;  /* 0x000000c600657308 */ /* 0x000ff40000000800 */
[----:B------:R-:W-:Y:S01]  /*1ad00*/  MUFU.EX2 R99, R199 ;  /* 0x000000c700637308 */ /* 0x000fe20000000800 */
[----:B----4-:R-:W-:Y:S05]  /*1ad10*/  @!P0 HADD2 R9, -R141.H0_H0, -RZ.H0_H0 ;  /* 0xa00000ff8d098230 */ /* 0x010fea0000000900 */
[----:B------:R-:W-:Y:S01]  /*1ad20*/  PRMT R8, R9, 0x7610, R8 ;  /* 0x0000761009087816 */ /* 0x000fe20000000008 */
[----:B------:R1:W-:Y:S03]  /*1ad30*/  @!P0 STL.S16 [R1+0x84], R9 ;  /* 0x0000840901008387 */ /* 0x0003e60000100600 */
[----:B------:R-:W-:Y:S01]  /*1ad40*/  @!P0 PRMT R141, R8, 0x5410, RZ ;  /* 0x00005410088d8816 */ /* 0x000fe200000000ff */
[----:B------:R3:W2:Y:S01]  /*1ad50*/  LDL.S16 R48, [R1+0x8c] ;  /* 0x00008c0001307983 */ /* 0x0006a20000100600 */
[----:B------:R-:W-:Y:S03]  /*1ad60*/  IMAD.MOV.U32 R8, RZ, RZ, R200 ;  /* 0x000000ffff087224 */ /* 0x000fe600078e00c8 */
[----:B------:R3:W4:Y:S04]  /*1ad70*/  LDL.S16 R52, [R1+0x88] ;  /* 0x0000880001347983 */ /* 0x0007280000100600 */
[----:B------:R-:W-:Y:S01]  /*1ad80*/  STG.E.U16 [R162.64], R141 ;  /* 0x0000008da2007986 */ /* 0x000fe2000c101522 */
[----:B-1----:R-:W-:Y:S02]  /*1ad90*/  IMAD.MOV.U32 R9, RZ, RZ, R201 ;  /* 0x000000ffff097224 */ /* 0x002fe400078e00c9 */
[--C-:B------:R-:W-:Y:S01]  /*1ada0*/  FFMA.FTZ R201, R35, c[0x0][0x23c], -R75.reuse ;  /* 0x00008f0023c97a23 */ /* 0x100fe2000001084b */
[----:B------:R-:W-:Y:S01]  /*1adb0*/  PRMT R75, R140, 0x7632, R75 ;  /* 0x000076328c4b7816 */ /* 0x000fe2000000004b */
[----:B------:R-:W-:Y:S02]  /*1adc0*/  IMAD.MOV.U32 R37, RZ, RZ, R9 ;  /* 0x000000ffff257224 */ /* 0x000fe400078e0009 */
[----:B------:R-:W-:Y:S01]  /*1add0*/  FMUL.FTZ R9, R2, R109 ;  /* 0x0000006d02097220 */ /* 0x000fe20000410000 */
[----:B------:R-:W-:Y:S01]  /*1ade0*/  PRMT R142, R140, 0x5410, R75 ;  /* 0x000054108c8e7816 */ /* 0x000fe2000000004b */
[----:B------:R-:W-:Y:S02]  /*1adf0*/  IMAD.MOV.U32 R109, RZ, RZ, R37 ;  /* 0x000000ffff6d7224 */ /* 0x000fe400078e0025 */
[----:B------:R-:W-:Y:S02]  /*1ae00*/  FMUL.FTZ R37, R0, R121 ;  /* 0x0000007900257220 */ /* 0x000fe40000410000 */
[----:B------:R-:W-:Y:S01]  /*1ae10*/  MUFU.EX2 R121, R208 ;  /* 0x000000d000797308 */ /* 0x000fe20000000800 */
[----:B--2---:R-:W-:Y:S02]  /*1ae20*/  @!P6 HADD2 R48, -R140.H0_H0, -RZ.H0_H0 ;  /* 0xa00000ff8c30e230 */ /* 0x004fe40000000900 */
[----:B----4-:R-:W-:Y:S03]  /*1ae30*/  @!P5 HADD2 R52, -R75.H0_H0, -RZ.H0_H0 ;  /* 0xa00000ff4b34d230 */ /* 0x010fe60000000900 */
[----:B------:R-:W-:Y:S01]  /*1ae40*/  PRMT R7, R48, 0x7610, R7 ;  /* 0x0000761030077816 */ /* 0x000fe20000000007 */
[----:B------:R1:W-:Y:S03]  /*1ae50*/  @!P6 STL.S16 [R1+0x8c], R48 ;  /* 0x00008c300100e387 */ /* 0x0003e60000100600 */
[----:B------:R-:W-:Y:S01]  /*1ae60*/  @!P6 PRMT R140, R7, 0x5410, RZ ;  /* 0x00005410078ce816 */ /* 0x000fe200000000ff */
[----:B------:R3:W2:Y:S01]  /*1ae70*/  LDL.S16 R11, [R1+0x9c] ;  /* 0x00009c00010b7983 */ /* 0x0006a20000100600 */
[----:B------:R-:W-:Y:S02]  /*1ae80*/  PRMT R14, R52, 0x7610, R14 ;  /* 0x00007610340e7816 */ /* 0x000fe4000000000e */
[----:B------:R-:W-:Y:S01]  /*1ae90*/  ISETP.GE.U32.AND P6, PT, R237, R189, PT ;  /* 0x000000bded00720c */ /* 0x000fe20003fc6070 */
[----:B------:R3:W4:Y:S01]  /*1aea0*/  LDL.S16 R7, [R1+0x98] ;  /* 0x0000980001077983 */ /* 0x0007220000100600 */
[----:B------:R-:W-:Y:S01]  /*1aeb0*/  @!P5 PRMT R75, R14, 0x5410, RZ ;  /* 0x000054100e4bd816 */ /* 0x000fe200000000ff */
[----:B------:R-:W-:Y:S02]  /*1aec0*/  FMUL.FTZ R14, R3, R106 ;  /* 0x0000006a030e7220 */ /* 0x000fe40000410000 */
[----:B------:R3:W-:Y:S01]  /*1aed0*/  @!P5 STL.S16 [R1+0x88], R52 ;  /* 0x000088340100d387 */ /* 0x0007e20000100600 */
[----:B------:R-:W-:Y:S03]  /*1aee0*/  ISETP.GE.U32.AND P5, PT, R237, R196, PT ;  /* 0x000000c4ed00720c */ /* 0x000fe60003fa6070 */
[----:B------:R-:W-:Y:S04]  /*1aef0*/  STG.E.U16 [R160.64], R140 ;  /* 0x0000008ca0007986 */ /* 0x000fe8000c101522 */
[----:B------:R3:W-:Y:S01]  /*1af00*/  STG.E.U16 [R160.64+0x2], R75 ;  /* 0x0000024ba0007986 */ /* 0x0007e2000c101522 */
[----:B-1----:R-:W-:Y:S02]  /*1af10*/  IMAD.MOV.U32 R48, RZ, RZ, R36 ;  /* 0x000000ffff307224 */ /* 0x002fe400078e0024 */
[----:B------:R-:W-:Y:S02]  /*1af20*/  IMAD.MOV.U32 R36, RZ, RZ, R8 ;  /* 0x000000ffff247224 */ /* 0x000fe400078e0008 */
[----:B------:R-:W-:Y:S01]  /*1af30*/  FMUL.FTZ R8, R2, R108 ;  /* 0x0000006c02087220 */ /* 0x000fe20000410000 */
[----:B------:R-:W-:Y:S01]  /*1af40*/  SHF.R.U32.HI R2, RZ, 0x8, R4 ;  /* 0x00000008ff027819 */ /* 0x000fe20000011604 */
[----:B------:R-:W-:Y:S01]  /*1af50*/  IMAD.MOV.U32 R108, RZ, RZ, R36 ;  /* 0x000000ffff6c7224 */ /* 0x000fe200078e0024 */
[----:B------:R-:W-:Y:S01]  /*1af60*/  SHF.R.U32.HI R4, RZ, 0x10, R148 ;  /* 0x00000010ff047819 */ /* 0x000fe20000011694 */
[----:B------:R-:W-:Y:S01]  /*1af70*/  FMUL.FTZ R36, R0, R120 ;  /* 0x0000007800247220 */ /* 0x000fe20000410000 */
[----:B------:R-:W-:Y:S01]  /*1af80*/  LOP3.LUT R200, R2, 0xffff, RZ, 0xc0, !PT ;  /* 0x0000ffff02c87812 */ /* 0x000fe200078ec0ff */
[----:B------:R-:W-:Y:S01]  /*1af90*/  MUFU.EX2 R120, R214 ;  /* 0x000000d600787308 */ /* 0x000fe20000000800 */
[----:B------:R-:W-:Y:S01]  /*1afa0*/  LOP3.LUT R197, R4, 0xff, RZ, 0xc0, !PT ;  /* 0x000000ff04c57812 */ /* 0x000fe200078ec0ff */
[C---:B---3--:R-:W-:Y:S02]  /*1afb0*/  FMUL.FTZ R52, R0.reuse, R112 ;  /* 0x0000007000347220 */ /* 0x048fe40000410000 */
[C---:B------:R-:W-:Y:S02]  /*1afc0*/  FMUL.FTZ R4, R0.reuse, R136 ;  /* 0x0000008800047220 */ /* 0x040fe40000410000 */
[----:B------:R-:W-:Y:S02]  /*1afd0*/  IMAD.MOV.U32 R96, RZ, RZ, R48 ;  /* 0x000000ffff607224 */ /* 0x000fe400078e0030 */
[----:B------:R-:W-:Y:S02]  /*1afe0*/  FMUL.FTZ R48, R0, R116 ;  /* 0x0000007400307220 */ /* 0x000fe40000410000 */
[----:B------:R-:W-:Y:S01]  /*1aff0*/  FADD.FTZ R2, -R69, R73 ;  /* 0x0000004945027221 */ /* 0x000fe20000010100 */
[----:B------:R-:W-:Y:S01]  /*1b000*/  LOP3.LUT R75, R148, 0xff, RZ, 0xc0, !PT ;  /* 0x000000ff944b7812 */ /* 0x000fe200078ec0ff */
[----:B------:R-:W-:Y:S02]  /*1b010*/  FFMA.FTZ R73, R0, R241, R224 ;  /* 0x000000f100497223 */ /* 0x000fe400000100e0 */
[----:B------:R-:W-:Y:S02]  /*1b020*/  FMUL.FTZ R2, R2, c[0x0][0x23c] ;  /* 0x00008f0002027a20 */ /* 0x000fe40000410000 */
[----:B------:R-:W-:Y:S01]  /*1b030*/  FADD.FTZ R79, R235, R73 ;  /* 0x00000049eb4f7221 */ /* 0x000fe20000010000 */
[----:B------:R-:W-:Y:S03]  /*1b040*/  LOP3.LUT R73, R81, 0xffff, RZ, 0xc0, !PT ;  /* 0x0000ffff51497812 */ /* 0x000fe600078ec0ff */
[----:B------:R-:W1:Y:S01]  /*1b050*/  MUFU.EX2 R2, R2 ;  /* 0x0000000200027308 */ /* 0x000e620000000800 */
[----:B------:R-:W-:Y:S01]  /*1b060*/  SHF.R.U32.HI R73, RZ, 0x8, R73 ;  /* 0x00000008ff497819 */ /* 0x000fe20000011649 */
[C---:B-1----:R-:W-:Y:S02]  /*1b070*/  FMUL.FTZ R66, R2.reuse, R102 ;  /* 0x0000006602427220 */ /* 0x042fe40000410000 */
[C---:B------:R-:W-:Y:S02]  /*1b080*/  FMUL.FTZ R34, R2.reuse, R126 ;  /* 0x0000007e02227220 */ /* 0x040fe40000410000 */
[C---:B------:R-:W-:Y:S02]  /*1b090*/  FMUL.FTZ R35, R2.reuse, R127 ;  /* 0x0000007f02237220 */ /* 0x040fe40000410000 */
[C---:B------:R-:W-:Y:S02]  /*1b0a0*/  FMUL.FTZ R39, R2.reuse, R123 ;  /* 0x0000007b02277220 */ /* 0x040fe40000410000 */
[C---:B------:R-:W-:Y:S02]  /*1b0b0*/  FFMA.FTZ R76, R2.reuse, R242, R225 ;  /* 0x000000f2024c7223 */ /* 0x040fe400000100e1 */
[C---:B------:R-:W-:Y:S01]  /*1b0c0*/  FMUL.FTZ R18, R2.reuse, R134 ;  /* 0x0000008602127220 */ /* 0x040fe20000410000 */
[----:B------:R-:W-:Y:S01]  /*1b0d0*/  SHF.R.U32.HI R134, RZ, 0x18, R124 ;  /* 0x00000018ff867819 */ /* 0x000fe2000001167c */
[C---:B------:R-:W-:Y:S02]  /*1b0e0*/  FMUL.FTZ R19, R2.reuse, R135 ;  /* 0x0000008702137220 */ /* 0x040fe40000410000 */
[C---:B------:R-:W-:Y:S01]  /*1b0f0*/  FMUL.FTZ R22, R2.reuse, R130 ;  /* 0x0000008202167220 */ /* 0x040fe20000410000 */
[----:B------:R-:W-:Y:S01]  /*1b100*/  LOP3.LUT R130, R125, UR14, R152, 0x96, !PT ;  /* 0x0000000e7d827c12 */ /* 0x000fe2000f8e9698 */
[C---:B------:R-:W-:Y:S02]  /*1b110*/  FMUL.FTZ R23, R2.reuse, R131 ;  /* 0x0000008302177220 */ /* 0x040fe40000410000 */
[C---:B------:R-:W-:Y:S02]  /*1b120*/  FMUL.FTZ R38, R2.reuse, R122 ;  /* 0x0000007a02267220 */ /* 0x040fe40000410000 */
[C---:B------:R-:W-:Y:S02]  /*1b130*/  FMUL.FTZ R50, R2.reuse, R118 ;  /* 0x0000007602327220 */ /* 0x040fe40000410000 */
[C---:B------:R-:W-:Y:S02]  /*1b140*/  FMUL.FTZ R51, R2.reuse, R119 ;  /* 0x0000007702337220 */ /* 0x040fe40000410000 */
[C---:B------:R-:W-:Y:S01]  /*1b150*/  FMUL.FTZ R54, R2.reuse, R114 ;  /* 0x0000007202367220 */ /* 0x040fe20000410000 */
[----:B------:R-:W-:Y:S01]  /*1b160*/  MUFU.EX2 R119, R210 ;  /* 0x000000d200777308 */ /* 0x000fe20000000800 */
[C---:B------:R-:W-:Y:S02]  /*1b170*/  FMUL.FTZ R55, R2.reuse, R115 ;  /* 0x0000007302377220 */ /* 0x040fe40000410000 */
[----:B------:R-:W-:Y:S07]  /*1b180*/  FMUL.FTZ R67, R2, R103 ;  /* 0x0000006702437220 */ /* 0x000fee0000410000 */
[----:B------:R-:W-:Y:S01]  /*1b190*/  MUFU.EX2 R103, R201 ;  /* 0x000000c900677308 */ /* 0x000fe20000000800 */
[----:B--2---:R-:W-:Y:S02]  /*1b1a0*/  @!P4 HADD2 R11, -R74.H0_H0, -RZ.H0_H0 ;  /* 0xa00000ff4a0bc230 */ /* 0x004fe40000000900 */
[----:B----4-:R-:W-:Y:S03]  /*1b1b0*/  @!P3 HADD2 R7, -R72.H0_H0, -RZ.H0_H0 ;  /* 0xa00000ff4807b230 */ /* 0x010fe60000000900 */
[----:B------:R-:W-:Y:S01]  /*1b1c0*/  PRMT R6, R11, 0x7610, R6 ;  /* 0x000076100b067816 */ /* 0x000fe20000000006 */
[----:B------:R1:W-:Y:S03]  /*1b1d0*/  @!P4 STL.S16 [R1+0x9c], R11 ;  /* 0x00009c0b0100c387 */ /* 0x0003e60000100600 */
[----:B------:R-:W-:Y:S01]  /*1b1e0*/  @!P4 PRMT R74, R6, 0x5410, RZ ;  /* 0x00005410064ac816 */ /* 0x000fe200000000ff */
[----:B------:R2:W-:Y:S01]  /*1b1f0*/  @!P3 STL.S16 [R1+0x98], R7 ;  /* 0x000098070100b387 */ /* 0x0005e20000100600 */
[----:B------:R-:W-:Y:S02]  /*1b200*/  PRMT R5, R7, 0x7610, R5 ;  /* 0x0000761007057816 */ /* 0x000fe40000000005 */
[----:B------:R-:W-:Y:S01]  /*1b210*/  ISETP.GE.U32.AND P4, PT, R237, R197, PT ;  /* 0x000000c5ed00720c */ /* 0x000fe20003f86070 */
[----:B------:R3:W4:Y:S01]  /*1b220*/  LDL.S16 R6, [R1+0xa0] ;  /* 0x0000a00001067983 */ /* 0x0007220000100600 */
[----:B------:R-:W-:Y:S01]  /*1b230*/  @!P3 PRMT R72, R5, 0x5410, RZ ;  /* 0x000054100548b816 */ /* 0x000fe200000000ff */
[----:B------:R-:W-:Y:S01]  /*1b240*/  FMUL.FTZ R5, R0, R137 ;  /* 0x0000008900057220 */ /* 0x000fe20000410000 */
[----:B------:R-:W-:Y:S01]  /*1b250*/  ISETP.GE.U32.AND P3, PT, R237, R200, PT ;  /* 0x000000c8ed00720c */ /* 0x000fe20003f66070 */
[----:B------:R3:W3:Y:S01]  /*1b260*/  LDL.S16 R78, [R1+0xa4] ;  /* 0x0000a400014e7983 */ /* 0x0006e20000100600 */
[----:B------:R-:W-:Y:S03]  /*1b270*/  LOP3.LUT R137, R124, 0xff, RZ, 0xc0, !PT ;  /* 0x000000ff7c897812 */ /* 0x000fe600078ec0ff */
[----:B------:R-:W-:Y:S04]  /*1b280*/  STG.E.U16 [R154.64+0x10], R74 ;  /* 0x0000104a9a007986 */ /* 0x000fe8000c101522 */
[----:B------:R-:W-:Y:S01]  /*1b290*/  STG.E.U16 [R154.64+0x12], R72 ;  /* 0x000012489a007986 */ /* 0x000fe2000c101522 */
[----:B-1----:R-:W-:Y:S01]  /*1b2a0*/  FMUL.FTZ R11, R3, R111 ;  /* 0x0000006f030b7220 */ /* 0x002fe20000410000 */
[----:B------:R-:W-:Y:S01]  /*1b2b0*/  F2FP.PACK_AB R3, R93, R85 ;  /* 0x000000555d03723e */ /* 0x000fe200000000ff */
[----:B--2---:R-:W-:Y:S03]  /*1b2c0*/  FMUL.FTZ R7, R2, R139 ;  /* 0x0000008b02077220 */ /* 0x004fe60000410000 */
[C---:B------:R-:W-:Y:S02]  /*1b2d0*/  PRMT R0, R3.reuse, 0x7610, R0 ;  /* 0x0000761003007816 */ /* 0x040fe40000000000 */
[----:B------:R-:W-:Y:S04]  /*1b2e0*/  PRMT R3, R3, 0x7632, R3 ;  /* 0x0000763203037816 */ /* 0x000fe80000000003 */
[----:B------:R-:W-:Y:S01]  /*1b2f0*/  PRMT R82, R0, 0x5410, R3 ;  /* 0x0000541000527816 */ /* 0x000fe20000000003 */
[----:B----4-:R-:W-:Y:S02]  /*1b300*/  @!P2 HADD2 R6, -R0.H0_H0, -RZ.H0_H0 ;  /* 0xa00000ff0006a230 */ /* 0x010fe40000000900 */
[----:B---3--:R-:W-:Y:S03]  /*1b310*/  @!P1 HADD2 R78, -R3.H0_H0, -RZ.H0_H0 ;  /* 0xa00000ff034e9230 */ /* 0x008fe60000000900 */
[----:B------:R-:W-:Y:S01]  /*1b320*/  PRMT R83, R6, 0x7610, R83 ;  /* 0x0000761006537816 */ /* 0x000fe20000000053 */
[----:B------:R1:W-:Y:S01]  /*1b330*/  @!P2 STL.S16 [R1+0xa0], R6 ;  /* 0x0000a0060100a387 */ /* 0x0003e20000100600 */
[----:B------:R-:W-:Y:S03]  /*1b340*/  PRMT R77, R78, 0x7610, R77 ;  /* 0x000076104e4d7816 */ /* 0x000fe6000000004d */
[----:B------:R2:W-:Y:S01]  /*1b350*/  @!P1 STL.S16 [R1+0xa4], R78 ;  /* 0x0000a44e01009387 */ /* 0x0005e20000100600 */
[----:B------:R-:W-:Y:S02]  /*1b360*/  @!P2 PRMT R0, R83, 0x5410, RZ ;  /* 0x000054105300a816 */ /* 0x000fe400000000ff */
[----:B------:R-:W-:Y:S01]  /*1b370*/  @!P1 PRMT R3, R77, 0x5410, RZ ;  /* 0x000054104d039816 */ /* 0x000fe200000000ff */
[----:B------:R3:W4:Y:S01]  /*1b380*/  LDL.S16 R112, [R1+0xb0] ;  /* 0x0000b00001707983 */ /* 0x0007220000100600 */
[----:B------:R-:W-:Y:S03]  /*1b390*/  ISETP.GE.U32.AND P2, PT, R237, R204, PT ;  /* 0x000000cced00720c */ /* 0x000fe60003f46070 */
[----:B------:R3:W3:Y:S04]  /*1b3a0*/  LDL.S16 R107, [R1+0xac] ;  /* 0x0000ac00016b7983 */ /* 0x0006e80000100600 */
[----:B------:R2:W3:Y:S04]  /*1b3b0*/  LDL.S16 R102, [R1+0xa8] ;  /* 0x0000a80001667983 */ /* 0x0004e80000100600 */
[----:B------:R2:W3:Y:S04]  /*1b3c0*/  LDL.S16 R113, [R1+0xb4] ;  /* 0x0000b40001717983 */ /* 0x0004e80000100600 */
[----:B------:R2:W3:Y:S01]  /*1b3d0*/  LDL.S16 R111, [R1+0xbc] ;  /* 0x0000bc00016f7983 */ /* 0x0004e20000100600 */
[----:B-1----:R-:W-:Y:S01]  /*1b3e0*/  FMUL.FTZ R6, R2, R138 ;  /* 0x0000008a02067220 */ /* 0x002fe20000410000 */
[----:B------:R-:W-:Y:S02]  /*1b3f0*/  IADD3 R2, R166, 0x1, RZ ;  /* 0x00000001a6027810 */ /* 0x000fe40007ffe0ff */
[----:B------:R-:W-:Y:S01]  /*1b400*/  LOP3.LUT R166, R73, 0xffff, RZ, 0xc0, !PT ;  /* 0x0000ffff49a67812 */ /* 0x000fe200078ec0ff */
[----:B------:R1:W3:Y:S01]  /*1b410*/  LDL.S16 R109, [R1+0xb8] ;  /* 0x0000b800016d7983 */ /* 0x0002e20000100600 */
[----:B------:R-:W-:Y:S01]  /*1b420*/  LOP3.LUT R2, R2, UR37, RZ, 0x3c, !PT ;  /* 0x0000002502027c12 */ /* 0x000fe2000f8e3cff */
[----:B------:R-:W-:Y:S01]  /*1b430*/  FADD.FTZ R73, R195, R79 ;  /* 0x0000004fc3497221 */ /* 0x000fe20000010000 */
[----:B------:R-:W-:Y:S01]  /*1b440*/  ISETP.GE.U32.AND P0, PT, R237, R166, PT ;  /* 0x000000a6ed00720c */ /* 0x000fe20003f06070 */
[----:B------:R-:W-:Y:S01]  /*1b450*/  STG.E.U16 [R158.64+0x10], R0 ;  /* 0x000010009e007986 */ /* 0x000fe2000c101522 */
[----:B------:R-:W-:Y:S01]  /*1b460*/  LOP3.LUT R2, R245, R2, RZ, 0x3c, !PT ;  /* 0x00000002f5027212 */ /* 0x000fe200078e3cff */
[----:B------:R-:W-:Y:S01]  /*1b470*/  FADD.FTZ R92, R209, R73 ;  /* 0x00000049d15c7221 */ /* 0x000fe20000010000 */
[----:B------:R-:W-:Y:S01]  /*1b480*/  LOP3.LUT R73, R146, 0xff, RZ, 0xc0, !PT ;  /* 0x000000ff92497812 */ /* 0x000fe200078ec0ff */
[----:B------:R-:W-:Y:S02]  /*1b490*/  STG.E.U16 [R158.64+0x12], R3 ;  /* 0x000012039e007986 */ /* 0x000fe4000c101522 */
[----:B------:R-:W-:Y:S04]  /*1b4a0*/  IMAD.WIDE.U32 R86, R2, -0x326172a9, RZ ;  /* 0xcd9e8d5702567825 */ /* 0x000fe800078e00ff */
[----:B------:R-:W-:Y:S01]  /*1b4b0*/  FADD.FTZ R2, R232, R76 ;  /* 0x0000004ce8027221 */ /* 0x000fe20000010000 */
[----:B------:R-:W-:Y:S01]  /*1b4c0*/  LOP3.LUT R76, R87, UR12, R88, 0x96, !PT ;  /* 0x0000000c574c7c12 */ /* 0x000fe2000f8e9658 */
[----:B------:R-:W-:Y:S01]  /*1b4d0*/  FADD.FTZ R88, R215, R84 ;  /* 0x00000054d7587221 */ /* 0x000fe20000010000 */
[----:B------:R-:W-:Y:S01]  /*1b4e0*/  LOP3.LUT R84, R223, UR11, R86, 0x96, !PT ;  /* 0x0000000bdf547c12 */ /* 0x000fe2000f8e9656 */
[----:B------:R-:W-:Y:S01]  /*1b4f0*/  FADD.FTZ R2, R85, R2 ;  /* 0x0000000255027221 */ /* 0x000fe20000010000 */
[----:B------:R-:W-:Y:S01]  /*1b500*/  LOP3.LUT R86, R231, UR11, R86, 0x96, !PT ;  /* 0x0000000be7567c12 */ /* 0x000fe2000f8e9656 */
[----:B------:R-:W-:Y:S04]  /*1b510*/  IMAD.WIDE.U32 R76, R76, -0x2daee0ad, RZ ;  /* 0xd2511f534c4c7825 */ /* 0x000fe800078e00ff */
[----:B------:R-:W-:Y:S01]  /*1b520*/  IMAD.WIDE.U32 R84, R84, -0x2daee0ad, RZ ;  /* 0xd2511f5354547825 */ /* 0x000fe200078e00ff */
[----:B--2---:R-:W-:Y:S02]  /*1b530*/  LOP3.LUT R78, R77, UR4, R96, 0x96, !PT ;  /* 0x000000044d4e7c12 */ /* 0x004fe4000f8e9660 */
[----:B------:R-:W2:Y:S01]  /*1b540*/  MUFU.EX2 R96, R202 ;  /* 0x000000ca00607308 */ /* 0x000ea20000000800 */
[----:B------:R-:W-:Y:S01]  /*1b550*/  FADD.FTZ R93, R93, R2 ;  /* 0x000000025d5d7221 */ /* 0x000fe20000010000 */
[----:B------:R-:W-:Y:S01]  /*1b560*/  LOP3.LUT R85, R85, UR9, R76, 0x96, !PT ;  /* 0x0000000955557c12 */ /* 0x000fe2000f8e964c */
[----:B------:R-:W-:Y:S01]  /*1b570*/  IMAD.WIDE.U32 R78, R78, -0x326172a9, RZ ;  /* 0xcd9e8d574e4e7825 */ /* 0x000fe200078e00ff */
[----:B------:R-:W-:Y:S04]  /*1b580*/  LOP3.LUT R2, R147, UR13, R150, 0x96, !PT ;  /* 0x0000000d93027c12 */ /* 0x000fe8000f8e9696 */
[----:B------:R-:W-:Y:S05]  /*1b590*/  LOP3.LUT R77, R79, UR10, R222, 0x96, !PT ;  /* 0x0000000a4f4d7c12 */ /* 0x000fea000f8e96de */
[----:B------:R-:W-:Y:S05]  /*1b5a0*/  IMAD.WIDE.U32 R76, R77, -0x2daee0ad, RZ ;  /* 0xd2511f534d4c7825 */ /* 0x000fea00078e00ff */
[----:B------:R-:W-:Y:S01]  /*1b5b0*/  LOP3.LUT R79, R77, UR7, R84, 0x96, !PT ;  /* 0x000000074d4f7c12 */ /* 0x000fe2000f8e9654 */
[----:B------:R-:W-:Y:S05]  /*1b5c0*/  IMAD.WIDE.U32 R84, R85, -0x326172a9, RZ ;  /* 0xcd9e8d5755547825 */ /* 0x000fea00078e00ff */
[----:B------:R-:W-:Y:S05]  /*1b5d0*/  LOP3.LUT R78, R85, UR8, R78, 0x96, !PT ;  /* 0x00000008554e7c12 */ /* 0x000fea000f8e964e */
[----:B------:R-:W-:Y:S04]  /*1b5e0*/  IMAD.WIDE.U32 R164, R78, -0x2daee0ad, RZ ;  /* 0xd2511f534ea47825 */ /* 0x000fe800078e00ff */
[----:B------:R-:W-:Y:S01]  /*1b5f0*/  IMAD.WIDE.U32 R78, R79, -0x326172a9, RZ ;  /* 0xcd9e8d574f4e7825 */ /* 0x000fe200078e00ff */
[----:B------:R-:W-:Y:S02]  /*1b600*/  LOP3.LUT R83, R165, UR5, R76, 0x96, !PT ;  /* 0x00000005a5537c12 */ /* 0x000fe4000f8e964c */
[----:B------:R-:W-:Y:S01]  /*1b610*/  LOP3.LUT R76, R87, UR12, R104, 0x96, !PT ;  /* 0x0000000c574c7c12 */ /* 0x000fe2000f8e9668 */
[----:B------:R-:W-:Y:S01]  /*1b620*/  IMAD.WIDE.U32 R86, R86, -0x2daee0ad, RZ ;  /* 0xd2511f5356567825 */ /* 0x000fe200078e00ff */
[----:B------:R-:W-:Y:S02]  /*1b630*/  LOP3.LUT R215, R79, UR6, R84, 0x96, !PT ;  /* 0x000000064fd77c12 */ /* 0x000fe4000f8e9654 */
[----:B------:R-:W-:Y:S01]  /*1b640*/  SHF.R.U32.HI R79, RZ, 0x10, R146 ;  /* 0x00000010ff4f7819 */ /* 0x000fe20000011692 */
[----:B------:R-:W-:Y:S05]  /*1b650*/  IMAD.WIDE.U32 R76, R76, -0x2daee0ad, RZ ;  /* 0xd2511f534c4c7825 */ /* 0x000fea00078e00ff */
[----:B------:R-:W-:Y:S02]  /*1b660*/  LOP3.LUT R84, R77, UR4, R108, 0x96, !PT ;  /* 0x000000044d547c12 */ /* 0x000fe4000f8e966c */
[----:B------:R-:W-:Y:S01]  /*1b670*/  LOP3.LUT R87, R87, UR9, R76, 0x96, !PT ;  /* 0x0000000957577c12 */ /* 0x000fe2000f8e964c */
[----:B------:R1:W3:Y:S02]  /*1b680*/  LDL.S16 R108, [R1+0xc0] ;  /* 0x0000c000016c7983 */ /* 0x0002e40000100600 */
[----:B------:R-:W-:Y:S05]  /*1b690*/  IMAD.WIDE.U32 R84, R84, -0x326172a9, RZ ;  /* 0xcd9e8d5754547825 */ /* 0x000fea00078e00ff */
[----:B------:R-:W-:Y:S05]  /*1b6a0*/  LOP3.LUT R76, R85, UR10, R230, 0x96, !PT ;  /* 0x0000000a554c7c12 */ /* 0x000fea000f8e96e6 */
[----:B------:R-:W-:Y:S05]  /*1b6b0*/  IMAD.WIDE.U32 R76, R76, -0x2daee0ad, RZ ;  /* 0xd2511f534c4c7825 */ /* 0x000fea00078e00ff */
[----:B------:R-:W-:Y:S01]  /*1b6c0*/  LOP3.LUT R104, R77, UR7, R86, 0x96, !PT ;  /* 0x000000074d687c12 */ /* 0x000fe2000f8e9656 */
[----:B------:R-:W-:Y:S04]  /*1b6d0*/  IMAD.WIDE.U32 R86, R87, -0x326172a9, RZ ;  /* 0xcd9e8d5757567825 */ /* 0x000fe800078e00ff */
[----:B------:R-:W-:Y:S01]  /*1b6e0*/  IMAD.WIDE.U32 R104, R104, -0x326172a9, RZ ;  /* 0xcd9e8d5768687825 */ /* 0x000fe200078e00ff */
[----:B------:R-:W-:Y:S02]  /*1b6f0*/  LOP3.LUT R84, R87, UR8, R84, 0x96, !PT ;  /* 0x0000000857547c12 */ /* 0x000fe4000f8e9654 */
[----:B------:R-:W-:Y:S02]  /*1b700*/  LOP3.LUT R87, R79, 0xff, RZ, 0xc0, !PT ;  /* 0x000000ff4f577812 */ /* 0x000fe400078ec0ff */
[----:B------:R-:W-:Y:S01]  /*1b710*/  LOP3.LUT R209, R105, UR6, R86, 0x96, !PT ;  /* 0x0000000669d17c12 */ /* 0x000fe2000f8e9656 */
[----:B------:R-:W-:Y:S01]  /*1b720*/  IMAD.WIDE.U32 R194, R84, -0x2daee0ad, RZ ;  /* 0xd2511f5354c27825 */ /* 0x000fe200078e00ff */
[----:B------:R-:W-:Y:S02]  /*1b730*/  F2FP.PACK_AB R84, R90, R89 ;  /* 0x000000595a54723e */ /* 0x000fe400000000ff */
[----:B------:R-:W-:Y:S02]  /*1b740*/  F2FP.PACK_AB R86, R157, R153 ;  /* 0x000000999d56723e */ /* 0x000fe400000000ff */
[----:B------:R-:W-:Y:S02]  /*1b750*/  LOP3.LUT R106, R195, UR5, R76, 0x96, !PT ;  /* 0x00000005c36a7c12 */ /* 0x000fe4000f8e964c */
[----:B------:R-:W-:Y:S02]  /*1b760*/  LOP3.LUT R76, R146, 0xffff, RZ, 0xc0, !PT ;  /* 0x0000ffff924c7812 */ /* 0x000fe400078ec0ff */
[----:B------:R-:W-:Y:S02]  /*1b770*/  SHF.R.U32.HI R146, RZ, 0x18, R146 ;  /* 0x00000018ff927819 */ /* 0x000fe40000011692 */
[----:B------:R-:W-:Y:S04]  /*1b780*/  SHF.R.U32.HI R76, RZ, 0x8, R76 ;  /* 0x00000008ff4c7819 */ /* 0x000fe8000001164c */
[----:B------:R-:W-:Y:S01]  /*1b790*/  PRMT R165, R73, 0x5410, R76 ;  /* 0x0000541049a57816 */ /* 0x000fe2000000004c */
[----:B------:R-:W-:Y:S01]  /*1b7a0*/  FADD.FTZ R73, R89, R151 ;  /* 0x0000009759497221 */ /* 0x000fe20000010000 */
[----:B------:R-:W-:Y:S01]  /*1b7b0*/  LOP3.LUT R89, R2, 0xff, RZ, 0xc0, !PT ;  /* 0x000000ff02597812 */ /* 0x000fe200078ec0ff */
[----:B------:R-:W-:Y:S01]  /*1b7c0*/  FADD.FTZ R76, R153, R88 ;  /* 0x00000058994c7221 */ /* 0x000fe20000010000 */
[----:B------:R-:W-:Y:S01]  /*1b7d0*/  SHF.R.U32.HI R88, RZ, 0x18, R2 ;  /* 0x00000018ff587819 */ /* 0x000fe20000011602 */
[----:B------:R-:W-:Y:S01]  /*1b7e0*/  FADD.FTZ R90, R90, R73 ;  /* 0x000000495a5a7221 */ /* 0x000fe20000010000 */
[----:B------:R-:W-:Y:S01]  /*1b7f0*/  LOP3.LUT R73, R2, 0xffff, RZ, 0xc0, !PT ;  /* 0x0000ffff02497812 */ /* 0x000fe200078ec0ff */
[----:B------:R-:W-:Y:S01]  /*1b800*/  FADD.FTZ R91, R157, R76 ;  /* 0x0000004c9d5b7221 */ /* 0x000fe20000010000 */
[----:B------:R-:W-:Y:S01]  /*1b810*/  PRMT R153, R87, 0x5410, R146 ;  /* 0x0000541057997816 */ /* 0x000fe20000000092 */
[----:B------:R-:W-:Y:S01]  /*1b820*/  IMAD.WIDE.U32 R76, R83, -0x326172a9, RZ ;  /* 0xcd9e8d57534c7825 */ /* 0x000fe200078e00ff */
[----:B------:R-:W-:Y:S02]  /*1b830*/  SHF.R.U32.HI R83, RZ, 0x10, R2 ;  /* 0x00000010ff537819 */ /* 0x000fe40000011602 */
[----:B------:R-:W-:Y:S01]  /*1b840*/  SHF.R.U32.HI R85, RZ, 0x8, R73 ;  /* 0x00000008ff557819 */ /* 0x000fe20000011649 */
[----:B------:R-:W-:Y:S01]  /*1b850*/  FADD.FTZ R2, R193, R92 ;  /* 0x0000005cc1027221 */ /* 0x000fe20000010000 */
[C-C-:B------:R-:W-:Y:S02]  /*1b860*/  LOP3.LUT R79, R77.reuse, UR13, R78.reuse, 0x96, !PT ;  /* 0x0000000d4d4f7c12 */ /* 0x140fe4000f8e964e */
[----:B------:R-:W-:Y:S01]  /*1b870*/  LOP3.LUT R133, R77, UR13, R78, 0x96, !PT ;  /* 0x0000000d4d857c12 */ /* 0x000fe2000f8e964e */
[--C-:B------:R-:W-:Y:S01]  /*1b880*/  FADD.FTZ R78, R95, R2.reuse ;  /* 0x000000025f4e7221 */ /* 0x100fe20000010000 */
[----:B------:R-:W-:Y:S02]  /*1b890*/  PRMT R2, R84, 0x7632, R2 ;  /* 0x0000763254027816 */ /* 0x000fe40000000002 */
[----:B------:R-:W-:Y:S01]  /*1b8a0*/  LOP3.LUT R73, R83, 0xff, RZ, 0xc0, !PT ;  /* 0x000000ff53497812 */ /* 0x000fe200078ec0ff */
[----:B------:R-:W-:Y:S01]  /*1b8b0*/  FADD.FTZ R78, R99, R78 ;  /* 0x0000004e634e7221 */ /* 0x000fe20000010000 */
[----:B------:R-:W-:Y:S02]  /*1b8c0*/  PRMT R151, R89, 0x5410, R85 ;  /* 0x0000541059977816 */ /* 0x000fe40000000055 */
[----:B------:R-:W-:Y:S01]  /*1b8d0*/  PRMT R150, R73, 0x5410, R88 ;  /* 0x0000541049967816 */ /* 0x000fe20000000058 */
[----:B------:R-:W-:Y:S01]  /*1b8e0*/  FADD.FTZ R73, R171, R93 ;  /* 0x0000005dab497221 */ /* 0x000fe20000010000 */
[----:B------:R-:W-:Y:S02]  /*1b8f0*/  PRMT R85, R86, 0x7632, R85 ;  /* 0x0000763256557816 */ /* 0x000fe40000000055 */
[----:B------:R-:W-:Y:S01]  /*1b900*/  F2FP.PACK_AB R87, R95, R193 ;  /* 0x000000c15f57723e */ /* 0x000fe200000000ff */
[C---:B------:R-:W-:Y:S01]  /*1b910*/  FADD.FTZ R83, R94.reuse, R73 ;  /* 0x000000495e537221 */ /* 0x040fe20000010000 */
[----:B------:R-:W-:Y:S01]  /*1b920*/  F2FP.PACK_AB R93, R94, R171 ;  /* 0x000000ab5e5d723e */ /* 0x000fe200000000ff */
[----:B------:R-:W-:Y:S01]  /*1b930*/  FADD.FTZ R73, R169, R90 ;  /* 0x0000005aa9497221 */ /* 0x000fe20000010000 */
[C---:B------:R-:W-:Y:S02]  /*1b940*/  F2FP.PACK_AB R94, R170.reuse, R169 ;  /* 0x000000a9aa5e723e */ /* 0x040fe400000000ff */
[----:B------:R-:W-:Y:S01]  /*1b950*/  PRMT R92, R87, 0x7632, R92 ;  /* 0x00007632575c7816 */ /* 0x000fe2000000005c */
[----:B------:R-:W-:Y:S01]  /*1b960*/  FADD.FTZ R88, R170, R73 ;  /* 0x00000049aa587221 */ /* 0x000fe20000010000 */
[----:B------:R-:W-:Y:S01]  /*1b970*/  SHF.R.U32.HI R146, RZ, 0x18, R81 ;  /* 0x00000018ff927819 */ /* 0x000fe20000011651 */
[----:B------:R-:W-:Y:S01]  /*1b980*/  FADD.FTZ R73, R97, R91 ;  /* 0x0000005b61497221 */ /* 0x000fe20000010000 */
[----:B------:R-:W-:Y:S01]  /*1b990*/  F2FP.PACK_AB R97, R167, R97 ;  /* 0x00000061a761723e */ /* 0x000fe200000000ff */
[----:B------:R-:W-:Y:S01]  /*1b9a0*/  IMAD.WIDE.U32 R90, R218, -0x2daee0ad, RZ ;  /* 0xd2511f53da5a7825 */ /* 0x000fe200078e00ff */
[----:B------:R-:W-:Y:S02]  /*1b9b0*/  PRMT R95, R93, 0x7632, R95 ;  /* 0x000076325d5f7816 */ /* 0x000fe4000000005f */
[C---:B--2---:R-:W-:Y:S01]  /*1b9c0*/  F2FP.PACK_AB R99, R96.reuse, R99 ;  /* 0x000000636063723e */ /* 0x044fe200000000ff */
[----:B------:R-:W-:Y:S01]  /*1b9d0*/  FADD.FTZ R89, R167, R73 ;  /* 0x00000049a7597221 */ /* 0x000fe20000010000 */
[----:B------:R-:W-:Y:S01]  /*1b9e0*/  PRMT R98, R97, 0x7632, R98 ;  /* 0x0000763261627816 */ /* 0x000fe20000000062 */
[----:B------:R-:W-:Y:S01]  /*1b9f0*/  FADD.FTZ R73, R101, R83 ;  /* 0x0000005365497221 */ /* 0x000fe20000010000 */
[----:B------:R-:W-:Y:S01]  /*1ba00*/  F2FP.PACK_AB R101, R103, R101 ;  /* 0x000000656765723e */ /* 0x000fe200000000ff */
[----:B------:R-:W-:Y:S01]  /*1ba10*/  FADD.FTZ R83, R96, R78 ;  /* 0x0000004e60537221 */ /* 0x000fe20000010000 */
[----:B------:R-:W-:Y:S01]  /*1ba20*/  PRMT R100, R99, 0x7632, R100 ;  /* 0x0000763263647816 */ /* 0x000fe20000000064 */
[----:B------:R-:W-:Y:S01]  /*1ba30*/  FADD.FTZ R103, R103, R73 ;  /* 0x0000004967677221 */ /* 0x000fe20000010000 */
[----:B------:R-:W-:Y:S01]  /*1ba40*/  SHF.R.U32.HI R73, RZ, 0x10, R81 ;  /* 0x00000010ff497819 */ /* 0x000fe20000011651 */
[----:B------:R-:W-:Y:S01]  /*1ba50*/  MUFU.EX2 R96, R205 ;  /* 0x000000cd00607308 */ /* 0x000fe20000000800 */
[C---:B------:R-:W-:Y:S02]  /*1ba60*/  LOP3.LUT R140, R76.reuse, 0xff, RZ, 0xc0, !PT ;  /* 0x000000ff4c8c7812 */ /* 0x040fe400078ec0ff */
[----:B------:R-:W-:Y:S02]  /*1ba70*/  LOP3.LUT R147, R73, 0xff, RZ, 0xc0, !PT ;  /* 0x000000ff49937812 */ /* 0x000fe400078ec0ff */
[----:B------:R-:W-:Y:S02]  /*1ba80*/  LOP3.LUT R73, R91, UR14, R192, 0x96, !PT ;  /* 0x0000000e5b497c12 */ /* 0x000fe4000f8e96c0 */
[C---:B------:R-:W-:Y:S02]  /*1ba90*/  LOP3.LUT R157, R76.reuse, 0xffff, RZ, 0xc0, !PT ;  /* 0x0000ffff4c9d7812 */ /* 0x040fe400078ec0ff */
[C---:B------:R-:W-:Y:S02]  /*1baa0*/  LOP3.LUT R139, R73.reuse, 0xff, RZ, 0xc0, !PT ;  /* 0x000000ff498b7812 */ /* 0x040fe400078ec0ff */
[----:B------:R-:W-:Y:S02]  /*1bab0*/  LOP3.LUT R78, R73, 0xffff, RZ, 0xc0, !PT ;  /* 0x0000ffff494e7812 */ /* 0x000fe400078ec0ff */
[----:B------:R-:W-:Y:S02]  /*1bac0*/  SHF.R.U32.HI R115, RZ, 0x18, R73 ;  /* 0x00000018ff737819 */ /* 0x000fe40000011649 */
[----:B------:R-:W-:Y:S02]  /*1bad0*/  SHF.R.U32.HI R78, RZ, 0x8, R78 ;  /* 0x00000008ff4e7819 */ /* 0x000fe4000001164e */
[--C-:B------:R-:W-:Y:S02]  /*1bae0*/  SHF.R.U32.HI R171, RZ, 0x18, R76.reuse ;  /* 0x00000018ffab7819 */ /* 0x100fe4000001164c */
[--C-:B------:R-:W-:Y:S02]  /*1baf0*/  SHF.R.U32.HI R190, RZ, 0x10, R76.reuse ;  /* 0x00000010ffbe7819 */ /* 0x100fe4000001164c */
[C---:B------:R-:W-:Y:S02]  /*1bb00*/  LOP3.LUT R193, R76.reuse, 0xffff, RZ, 0xc0, !PT ;  /* 0x0000ffff4cc17812 */ /* 0x040fe400078ec0ff */
[----:B------:R-:W-:Y:S02]  /*1bb10*/  LOP3.LUT R195, R76, 0xff, RZ, 0xc0, !PT ;  /* 0x000000ff4cc37812 */ /* 0x000fe400078ec0ff */
[--C-:B------:R-:W-:Y:S02]  /*1bb20*/  SHF.R.U32.HI R199, RZ, 0x10, R76.reuse ;  /* 0x00000010ffc77819 */ /* 0x100fe4000001164c */
[----:B------:R-:W-:Y:S02]  /*1bb30*/  SHF.R.U32.HI R198, RZ, 0x18, R76 ;  /* 0x00000018ffc67819 */ /* 0x000fe4000001164c */
[----:B------:R-:W-:Y:S02]  /*1bb40*/  LOP3.LUT R131, R90, 0xff, RZ, 0xc0, !PT ;  /* 0x000000ff5a837812 */ /* 0x000fe400078ec0ff */
[----:B------:R-:W-:Y:S02]  /*1bb50*/  SHF.R.U32.HI R74, RZ, 0x10, R90 ;  /* 0x00000010ff4a7819 */ /* 0x000fe4000001165a */
[----:B------:R-:W-:Y:S02]  /*1bb60*/  SHF.R.U32.HI R72, RZ, 0x10, R79 ;  /* 0x00000010ff487819 */ /* 0x000fe4000001164f */
[----:B------:R-:W-:Y:S01]  /*1bb70*/  ISETP.GE.U32.AND P1, PT, R237, R140, PT ;  /* 0x0000008ced00720c */ /* 0x000fe20003f26070 */
[----:B----4-:R-:W-:Y:S02]  /*1bb80*/  @!P2 HADD2 R112, -R84.H0_H0, -RZ.H0_H0 ;  /* 0xa00000ff5470a230 */ /* 0x010fe40000000900 */
[----:B---3--:R-:W-:Y:S03]  /*1bb90*/  @!P3 HADD2 R107, -R2.H0_H0, -RZ.H0_H0 ;  /* 0xa00000ff026bb230 */ /* 0x008fe60000000900 */
[----:B------:R-:W-:Y:S01]  /*1bba0*/  PRMT R167, R112, 0x7610, R167 ;  /* 0x0000761070a77816 */ /* 0x000fe200000000a7 */
[----:B------:R-:W-:Y:S01]  /*1bbb0*/  @!P2 STL.S16 [R1+0xb0], R112 ;  /* 0x0000b0700100a387 */ /* 0x000fe20000100600 */
[----:B------:R-:W-:Y:S01]  /*1bbc0*/  @!P4 HADD2 R102, -R86.H0_H0, -RZ.H0_H0 ;  /* 0xa00000ff5666c230 */ /* 0x000fe20000000900 */
[----:B------:R-:W-:Y:S02]  /*1bbd0*/  PRMT R168, R107, 0x7610, R168 ;  /* 0x000076106ba87816 */ /* 0x000fe400000000a8 */
[----:B------:R2:W-:Y:S01]  /*1bbe0*/  @!P3 STL.S16 [R1+0xac], R107 ;  /* 0x0000ac6b0100b387 */ /* 0x0005e20000100600 */
[----:B------:R-:W-:Y:S01]  /*1bbf0*/  @!P5 HADD2 R113, -R85.H0_H0, -RZ.H0_H0 ;  /* 0xa00000ff5571d230 */ /* 0x000fe20000000900 */
[----:B------:R-:W-:Y:S01]  /*1bc00*/  PRMT R169, R102, 0x7610, R169 ;  /* 0x0000761066a97816 */ /* 0x000fe200000000a9 */
[----:B------:R-:W-:Y:S03]  /*1bc10*/  @!P6 HADD2 R111, -R87.H0_H0, -RZ.H0_H0 ;  /* 0xa00000ff576fe230 */ /* 0x000fe60000000900 */
[----:B------:R-:W-:Y:S01]  /*1bc20*/  PRMT R201, R113, 0x7610, R201 ;  /* 0x0000761071c97816 */ /* 0x000fe200000000c9 */
[----:B------:R-:W-:Y:S05]  /*1bc30*/  @!P0 HADD2 R109, -R92.H0_H0, -RZ.H0_H0 ;  /* 0xa00000ff5c6d8230 */ /* 0x000fea0000000900 */
[----:B------:R-:W-:Y:S04]  /*1bc40*/  PRMT R222, R109, 0x7610, R222 ;  /* 0x000076106dde7816 */ /* 0x000fe800000000de */
[----:B------:R-:W-:Y:S02]  /*1bc50*/  PRMT R141, R222, 0x7610, R141 ;  /* 0x00007610de8d7816 */ /* 0x000fe4000000008d */
[C---:B------:R-:W-:Y:S01]  /*1bc60*/  PRMT R222, R237.reuse, 0x7054, R237 ;  /* 0x00007054edde7816 */ /* 0x040fe200000000ed */
[----:B--2---:R1:W2:Y:S04]  /*1bc70*/  LDL.S16 R107, [R1+0xc4] ;  /* 0x0000c400016b7983 */ /* 0x0042a80000100600 */
[----:B------:R3:W-:Y:S04]  /*1bc80*/  @!P4 STL.S16 [R1+0xa8], R102 ;  /* 0x0000a8660100c387 */ /* 0x0007e80000100600 */
[----:B------:R1:W4:Y:S04]  /*1bc90*/  LDL.S16 R112, [R1+0xc8] ;  /* 0x0000c80001707983 */ /* 0x0003280000100600 */
[----:B------:R-:W-:Y:S04]  /*1bca0*/  @!P5 STL.S16 [R1+0xb4], R113 ;  /* 0x0000b4710100d387 */ /* 0x000fe80000100600 */
[----:B------:R-:W-:Y:S04]  /*1bcb0*/  @!P6 STL.S16 [R1+0xbc], R111 ;  /* 0x0000bc6f0100e387 */ /* 0x000fe80000100600 */
[----:B------:R1:W4:Y:S04]  /*1bcc0*/  LDL.S16 R105, [R1+0xd0] ;  /* 0x0000d00001697983 */ /* 0x0003280000100600 */
[----:B------:R1:W-:Y:S01]  /*1bcd0*/  @!P0 STL.S16 [R1+0xb8], R109 ;  /* 0x0000b86d01008387 */ /* 0x0003e20000100600 */
[----:B------:R-:W-:Y:S01]  /*1bce0*/  ISETP.GE.U32.AND P0, PT, R237, R147, PT ;  /* 0x00000093ed00720c */ /* 0x000fe20003f06070 */
[----:B---3--:R3:W3:Y:S01]  /*1bcf0*/  MUFU.EX2 R102, R203 ;  /* 0x000000cb00667308 */ /* 0x0086e20000000800 */
[----:B-1----:R-:W-:Y:S02]  /*1bd00*/  LOP3.LUT R109, R78, 0xffff, RZ, 0xc0, !PT ;  /* 0x0000ffff4e6d7812 */ /* 0x002fe400078ec0ff */
[----:B------:R-:W-:Y:S02]  /*1bd10*/  SHF.R.U32.HI R78, RZ, 0x10, R73 ;  /* 0x00000010ff4e7819 */ /* 0x000fe40000011649 */
[----:B---3--:R-:W-:Y:S01]  /*1bd20*/  PRMT R203, R111, 0x7610, R203 ;  /* 0x000076106fcb7816 */ /* 0x008fe200000000cb */
[----:B------:R-:W-:Y:S01]  /*1bd30*/  FADD.FTZ R81, R102, R88 ;  /* 0x0000005866517221 */ /* 0x000fe20000010000 */
[----:B------:R-:W-:Y:S01]  /*1bd40*/  F2FP.PACK_AB R102, R96, R102 ;  /* 0x000000666066723e */ /* 0x000fe200000000ff */
[----:B------:R1:W3:Y:S01]  /*1bd50*/  LDL.S16 R111, [R1+0xcc] ;  /* 0x0000cc00016f7983 */ /* 0x0002e20000100600 */
[----:B------:R-:W-:Y:S01]  /*1bd60*/  LOP3.LUT R138, R78, 0xff, RZ, 0xc0, !PT ;  /* 0x000000ff4e8a7812 */ /* 0x000fe200078ec0ff */
[----:B------:R-:W-:Y:S01]  /*1bd70*/  FADD.FTZ R81, R96, R81 ;  /* 0x0000005160517221 */ /* 0x000fe20000010000 */
[----:B------:R-:W-:Y:S01]  /*1bd80*/  PRMT R96, R94, 0x7632, R96 ;  /* 0x000076325e607816 */ /* 0x000fe20000000060 */
[----:B------:R-:W-:Y:S01]  /*1bd90*/  MUFU.EX2 R78, R207 ;  /* 0x000000cf004e7308 */ /* 0x000fe20000000800 */
[----:B------:R-:W-:Y:S05]  /*1bda0*/  @!P0 HADD2 R108, -R93.H0_H0, -RZ.H0_H0 ;  /* 0xa00000ff5d6c8230 */ /* 0x000fea0000000900 */
[----:B------:R-:W-:Y:S01]  /*1bdb0*/  PRMT R202, R108, 0x7610, R202 ;  /* 0x000076106cca7816 */ /* 0x000fe200000000ca */
[----:B------:R1:W-:Y:S01]  /*1bdc0*/  @!P0 STL.S16 [R1+0xc0], R108 ;  /* 0x0000c06c01008387 */ /* 0x0003e20000100600 */
[----:B------:R-:W-:Y:S03]  /*1bdd0*/  ISETP.GE.U32.AND P0, PT, R237, R146, PT ;  /* 0x00000092ed00720c */ /* 0x000fe60003f06070 */
[----:B-1----:R1:W3:Y:S10]  /*1bde0*/  LDL.S16 R108, [R1+0xd4] ;  /* 0x0000d400016c7983 */ /* 0x0022f40000100600 */
[----:B--2---:R-:W-:Y:S05]  /*1bdf0*/  @!P0 HADD2 R107, -R95.H0_H0, -RZ.H0_H0 ;  /* 0xa00000ff5f6b8230 */ /* 0x004fea0000000900 */
[----:B------:R-:W-:Y:S01]  /*1be00*/  PRMT R242, R107, 0x7610, R242 ;  /* 0x000076106bf27816 */ /* 0x000fe200000000f2 */
[----:B------:R2:W-:Y:S01]  /*1be10*/  @!P0 STL.S16 [R1+0xc4], R107 ;  /* 0x0000c46b01008387 */ /* 0x0005e20000100600 */
[C---:B------:R-:W-:Y:S11]  /*1be20*/  ISETP.GE.U32.AND P0, PT, R237.reuse, R139, PT ;  /* 0x0000008bed00720c */ /* 0x040ff60003f06070 */
[----:B------:R-:W-:Y:S02]  /*1be30*/  @!UPT UIADD3 URZ, URZ, URZ, URZ ;  /* 0x0000003f3f3ff290 */ /* 0x000fe4000fffe03f */
[----:B----4-:R-:W-:Y:S05]  /*1be40*/  @!P0 HADD2 R112, -R94.H0_H0, -RZ.H0_H0 ;  /* 0xa00000ff5e708230 */ /* 0x010fea0000000900 */
[----:B------:R-:W-:Y:S01]  /*1be50*/  PRMT R241, R112, 0x7610, R241 ;  /* 0x0000761070f17816 */ /* 0x000fe200000000f1 */
[----:B--2---:R1:W2:Y:S04]  /*1be60*/  LDL.S16 R107, [R1+0xd8] ;  /* 0x0000d800016b7983 */ /* 0x0042a80000100600 */
[----:B------:R-:W-:Y:S01]  /*1be70*/  @!P0 STL.S16 [R1+0xc8], R112 ;  /* 0x0000c87001008387 */ /* 0x000fe20000100600 */
[----:B------:R-:W-:Y:S11]  /*1be80*/  ISETP.GE.U32.AND P0, PT, R237, R109, PT ;  /* 0x0000006ded00720c */ /* 0x000ff60003f06070 */
[----:B------:R-:W-:Y:S02]  /*1be90*/  @!UPT UIADD3 URZ, URZ, URZ, URZ ;  /* 0x0000003f3f3ff290 */ /* 0x000fe4000fffe03f */
[----:B------:R-:W-:Y:S05]  /*1bea0*/  @!P0 HADD2 R105, -R96.H0_H0, -RZ.H0_H0 ;  /* 0xa00000ff60698230 */ /* 0x000fea0000000900 */
[----:B------:R-:W-:Y:S01]  /*1beb0*/  PRMT R235, R105, 0x7610, R235 ;  /* 0x0000761069eb7816 */ /* 0x000fe200000000eb */
[----:B------:R4:W-:Y:S01]  /*1bec0*/  @!P0 STL.S16 [R1+0xd0], R105 ;  /* 0x0000d06901008387 */ /* 0x0009e20000100600 */
[----:B------:R-:W-:Y:S11]  /*1bed0*/  ISETP.GE.U32.AND P0, PT, R237, R138, PT ;  /* 0x0000008aed00720c */ /* 0x000ff60003f06070 */
[----:B------:R-:W-:Y:S02]  /*1bee0*/  @!UPT UIADD3 URZ, URZ, URZ, URZ ;  /* 0x0000003f3f3ff290 */ /* 0x000fe4000fffe03f */
[----:B---3--:R-:W-:Y:S05]  /*1bef0*/  @!P0 HADD2 R111, -R97.H0_H0, -RZ.H0_H0 ;  /* 0xa00000ff616f8230 */ /* 0x008fea0000000900 */
[----:B------:R-:W-:Y:S01]  /*1bf00*/  PRMT R232, R111, 0x7610, R232 ;  /* 0x000076106fe87816 */ /* 0x000fe200000000e8 */
[----:B------:R3:W-:Y:S01]  /*1bf10*/  @!P0 STL.S16 [R1+0xcc], R111 ;  /* 0x0000cc6f01008387 */ /* 0x0007e20000100600 */
[C---:B------:R-:W-:Y:S03]  /*1bf20*/  ISETP.GE.U32.AND P0, PT, R237.reuse, R115, PT ;  /* 0x00000073ed00720c */ /* 0x040fe60003f06070 */
[----:B------:R1:W2:Y:S01]  /*1bf30*/  LDL.S16 R88, [R1+0xdc] ;  /* 0x0000dc0001587983 */ /* 0x0002a20000100600 */
[----:B----4-:R-:W4:Y:S09]  /*1bf40*/  MUFU.EX2 R105, R206 ;  /* 0x000000ce00697308 */ /* 0x010f320000000800 */
[----:B------:R-:W-:Y:S05]  /*1bf50*/  @!P0 HADD2 R108, -R98.H0_H0, -RZ.H0_H0 ;  /* 0xa00000ff626c8230 */ /* 0x000fea0000000900 */
[----:B------:R-:W-:Y:S01]  /*1bf60*/  PRMT R231, R108, 0x7610, R231 ;  /* 0x000076106ce77816 */ /* 0x000fe200000000e7 */
[----:B------:R1:W-:Y:S01]  /*1bf70*/  @!P0 STL.S16 [R1+0xd4], R108 ;  /* 0x0000d46c01008387 */ /* 0x0003e20000100600 */
[----:B------:R-:W-:Y:S01]  /*1bf80*/  ISETP.GE.U32.AND P0, PT, R237, R137, PT ;  /* 0x00000089ed00720c */ /* 0x000fe20003f06070 */
[----:B---3--:R-:W-:Y:S01]  /*1bf90*/  MUFU.EX2 R111, R212 ;  /* 0x000000d4006f7308 */ /* 0x008fe20000000800 */
[----:B----4-:R-:W-:Y:S01]  /*1bfa0*/  FADD.FTZ R73, R105, R89 ;  /* 0x0000005969497221 */ /* 0x010fe20000010000 */
[C---:B------:R-:W-:Y:S03]  /*1bfb0*/  F2FP.PACK_AB R105, R78.reuse, R105 ;  /* 0x000000694e69723e */ /* 0x040fe600000000ff */
[----:B------:R-:W-:Y:S01]  /*1bfc0*/  FADD.FTZ R78, R78, R73 ;  /* 0x000000494e4e7221 */ /* 0x000fe20000010000 */
[----:B------:R-:W-:Y:S04]  /*1bfd0*/  LOP3.LUT R73, R124, 0xffff, RZ, 0xc0, !PT ;  /* 0x0000ffff7c497812 */ /* 0x000fe800078ec0ff */
[----:B------:R-:W-:Y:S04]  /*1bfe0*/  SHF.R.U32.HI R73, RZ, 0x8, R73 ;  /* 0x00000008ff497819 */ /* 0x000fe80000011649 */
[----:B------:R-:W-:Y:S02]  /*1bff0*/  LOP3.LUT R136, R73, 0xffff, RZ, 0xc0, !PT ;  /* 0x0000ffff49887812 */ /* 0x000fe400078ec0ff */
[--C-:B------:R-:W-:Y:S02]  /*1c000*/  LOP3.LUT R73, R149, UR13, R156.reuse, 0x96, !PT ;  /* 0x0000000d95497c12 */ /* 0x100fe4000f8e969c */
[----:B------:R-:W-:Y:S02]  /*1c010*/  PRMT R156, R141, 0x7610, R156 ;  /* 0x000076108d9c7816 */ /* 0x000fe4000000009c */
[C---:B------:R-:W-:Y:S01]  /*1c020*/  LOP3.LUT R76, R73.reuse, 0xffff, RZ, 0xc0, !PT ;  /* 0x0000ffff494c7812 */ /* 0x040fe200078ec0ff */
[----:B-1----:R-:W1:Y:S01]  /*1c030*/  MUFU.EX2 R108, R216 ;  /* 0x000000d8006c7308 */ /* 0x002e620000000800 */
[----:B------:R-:W-:Y:S02]  /*1c040*/  LOP3.LUT R77, R73, 0xff, RZ, 0xc0, !PT ;  /* 0x000000ff494d7812 */ /* 0x000fe400078ec0ff */
[----:B------:R-:W-:Y:S04]  /*1c050*/  SHF.R.U32.HI R76, RZ, 0x8, R76 ;  /* 0x00000008ff4c7819 */ /* 0x000fe8000001164c */
[----:B------:R-:W-:Y:S02]  /*1c060*/  PRMT R117, R77, 0x5410, R76 ;  /* 0x000054104d757816 */ /* 0x000fe4000000004c */
[--C-:B------:R-:W-:Y:S01]  /*1c070*/  SHF.R.U32.HI R77, RZ, 0x10, R73.reuse ;  /* 0x00000010ff4d7819 */ /* 0x100fe20000011649 */
[----:B------:R3:W-:Y:S01]  /*1c080*/  MUFU.EX2 R141, R229 ;  /* 0x000000e5008d7308 */ /* 0x0007e20000000800 */
[----:B------:R-:W-:Y:S02]  /*1c090*/  SHF.R.U32.HI R76, RZ, 0x18, R73 ;  /* 0x00000018ff4c7819 */ /* 0x000fe40000011649 */
[----:B------:R-:W-:Y:S04]  /*1c0a0*/  LOP3.LUT R73, R77, 0xff, RZ, 0xc0, !PT ;  /* 0x000000ff4d497812 */ /* 0x000fe800078ec0ff */
[----:B------:R-:W-:Y:S02]  /*1c0b0*/  PRMT R114, R73, 0x5410, R76 ;  /* 0x0000541049727816 */ /* 0x000fe4000000004c */
[----:B------:R-:W-:Y:S01]  /*1c0c0*/  LOP3.LUT R73, R148, 0xffff, RZ, 0xc0, !PT ;  /* 0x0000ffff94497812 */ /* 0x000fe200078ec0ff */
[----:B------:R-:W4:Y:S03]  /*1c0d0*/  MUFU.EX2 R77, R211 ;  /* 0x000000d3004d7308 */ /* 0x000f260000000800 */
[----:B------:R-:W-:Y:S01]  /*1c0e0*/  SHF.R.U32.HI R73, RZ, 0x8, R73 ;  /* 0x00000008ff497819 */ /* 0x000fe20000011649 */
[----:B-1----:R-:W-:Y:S03]  /*1c0f0*/  FADD.FTZ R76, R108, R83 ;  /* 0x000000536c4c7221 */ /* 0x002fe60000010000 */
[----:B------:R-:W-:Y:S02]  /*1c100*/  PRMT R112, R75, 0x5410, R73 ;  /* 0x000054104b707816 */ /* 0x000fe40000000049 */
[----:B------:R-:W-:Y:S01]  /*1c110*/  SHF.R.U32.HI R75, RZ, 0x10, R124 ;  /* 0x00000010ff4b7819 */ /* 0x000fe2000001167c */
[----:B------:R1:W-:Y:S01]  /*1c120*/  MUFU.EX2 R149, R219 ;  /* 0x000000db00957308 */ /* 0x0003e20000000800 */
[----:B------:R-:W-:Y:S02]  /*1c130*/  SHF.R.U32.HI R73, RZ, 0x10, R148 ;  /* 0x00000010ff497819 */ /* 0x000fe40000011694 */
[----:B------:R-:W-:Y:S01]  /*1c140*/  LOP3.LUT R135, R75, 0xff, RZ, 0xc0, !PT ;  /* 0x000000ff4b877812 */ /* 0x000fe200078ec0ff */
[----:B------:R-:W-:Y:S01]  /*1c150*/  FADD.FTZ R75, R121, R78 ;  /* 0x0000004e794b7221 */ /* 0x000fe20000010000 */
[----:B------:R-:W-:Y:S02]  /*1c160*/  SHF.R.U32.HI R148, RZ, 0x18, R148 ;  /* 0x00000018ff947819 */ /* 0x000fe40000011694 */
[----:B------:R-:W-:Y:S02]  /*1c170*/  LOP3.LUT R73, R73, 0xff, RZ, 0xc0, !PT ;  /* 0x000000ff49497812 */ /* 0x000fe400078ec0ff */
[----:B---3--:R-:W-:Y:S02]  /*1c180*/  PRMT R229, R156, 0x7610, R229 ;  /* 0x000076109ce57816 */ /* 0x008fe400000000e5 */
[----:B------:R-:W-:Y:S01]  /*1c190*/  PRMT R83, R73, 0x5410, R148 ;  /* 0x0000541049537816 */ /* 0x000fe20000000094 */
[--C-:B------:R-:W-:Y:S01]  /*1c1a0*/  FADD.FTZ R73, R111, R103.reuse ;  /* 0x000000676f497221 */ /* 0x100fe20000010000 */
[----:B------:R-:W-:Y:S01]  /*1c1b0*/  PRMT R103, R101, 0x7632, R103 ;  /* 0x0000763265677816 */ /* 0x000fe20000000067 */
[----:B----4-:R-:W-:Y:S01]  /*1c1c0*/  FADD.FTZ R152, R77, R75 ;  /* 0x0000004b4d987221 */ /* 0x010fe20000010000 */
[----:B------:R-:W-:Y:S01]  /*1c1d0*/  LOP3.LUT R75, R90, 0xffff, RZ, 0xc0, !PT ;  /* 0x0000ffff5a4b7812 */ /* 0x000fe200078ec0ff */
[--C-:B------:R-:W-:Y:S01]  /*1c1e0*/  HSET2.LE.AND R83, R83, R222.reuse, PT ;  /* 0x000000de53537233 */ /* 0x100fe20003803000 */
[C---:B------:R-:W-:Y:S01]  /*1c1f0*/  F2FP.PACK_AB R111, R129.reuse, R111 ;  /* 0x0000006f816f723e */ /* 0x040fe200000000ff */
[----:B------:R-:W-:Y:S01]  /*1c200*/  FADD.FTZ R129, R129, R73 ;  /* 0x0000004981817221 */ /* 0x000fe20000010000 */
[----:B------:R-:W-:Y:S01]  /*1c210*/  SHF.R.U32.HI R75, RZ, 0x8, R75 ;  /* 0x00000008ff4b7819 */ /* 0x000fe2000001164b */
[----:B------:R3:W4:Y:S01]  /*1c220*/  MUFU.EX2 R148, R221 ;  /* 0x000000dd00947308 */ /* 0x0007220000000800 */
[----:B------:R-:W-:Y:S02]  /*1c230*/  F2FP.PACK_AB R121, R77, R121 ;  /* 0x000000794d79723e */ /* 0x000fe400000000ff */
[----:B------:R-:W-:Y:S02]  /*1c240*/  PRMT R116, R111, 0x7632, R116 ;  /* 0x000076326f747816 */ /* 0x000fe40000000074 */
[----:B------:R-:W-:Y:S02]  /*1c250*/  PRMT R122, R121, 0x7632, R122 ;  /* 0x00007632797a7816 */ /* 0x000fe4000000007a */
[----:B-1----:R-:W-:Y:S02]  /*1c260*/  PRMT R219, R169, 0x7610, R219 ;  /* 0x00007610a9db7816 */ /* 0x002fe400000000db */
[----:B------:R-:W-:Y:S02]  /*1c270*/  SHF.R.U32.HI R156, RZ, 0x18, R124 ;  /* 0x00000018ff9c7819 */ /* 0x000fe4000001167c */
[----:B---3--:R-:W-:Y:S01]  /*1c280*/  PRMT R221, R201, 0x7610, R221 ;  /* 0x00007610c9dd7816 */ /* 0x008fe200000000dd */
[----:B----4-:R-:W-:Y:S01]  /*1c290*/  FADD.FTZ R3, R148, R129 ;  /* 0x0000008194037221 */ /* 0x010fe20000010000 */
[----:B------:R-:W-:Y:S01]  /*1c2a0*/  LOP3.LUT R129, R91, UR14, R192, 0x96, !PT ;  /* 0x0000000e5b817c12 */ /* 0x000fe2000f8e96c0 */
[----:B--2---:R-:W-:Y:S05]  /*1c2b0*/  @!P0 HADD2 R107, -R99.H0_H0, -RZ.H0_H0 ;  /* 0xa00000ff636b8230 */ /* 0x004fea0000000900 */
[----:B------:R-:W-:Y:S01]  /*1c2c0*/  PRMT R230, R107, 0x7610, R230 ;  /* 0x000076106be67816 */ /* 0x000fe200000000e6 */
[----:B------:R1:W-:Y:S01]  /*1c2d0*/  @!P0 STL.S16 [R1+0xd8], R107 ;  /* 0x0000d86b01008387 */ /* 0x0003e20000100600 */
[C---:B------:R-:W-:Y:S01]  /*1c2e0*/  ISETP.GE.U32.AND P0, PT, R237.reuse, R136, PT ;  /* 0x00000088ed00720c */ /* 0x040fe20003f06070 */
[----:B-1----:R-:W1:Y:S11]  /*1c2f0*/  MUFU.EX2 R107, R217 ;  /* 0x000000d9006b7308 */ /* 0x002e760000000800 */
[----:B------:R-:W-:Y:S01]  /*1c300*/  @!UPT UIADD3 URZ, URZ, URZ, URZ ;  /* 0x0000003f3f3ff290 */ /* 0x000fe2000fffe03f */
[----:B------:R-:W-:Y:S05]  /*1c310*/  @!P0 HADD2 R88, -R100.H0_H0, -RZ.H0_H0 ;  /* 0xa00000ff64588230 */ /* 0x000fea0000000900 */
[----:B------:R-:W-:Y:S01]  /*1c320*/  PRMT R227, R88, 0x7610, R227 ;  /* 0x0000761058e37816 */ /* 0x000fe200000000e3 */
[----:B------:R2:W-:Y:S01]  /*1c330*/  @!P0 STL.S16 [R1+0xdc], R88 ;  /* 0x0000dc5801008387 */ /* 0x0005e20000100600 */
[----:B------:R-:W-:Y:S02]  /*1c340*/  ISETP.GE.U32.AND P0, PT, R237, R135, PT ;  /* 0x00000087ed00720c */ /* 0x000fe40003f06070 */
[C---:B-1----:R-:W-:Y:S01]  /*1c350*/  F2FP.PACK_AB R108, R107.reuse, R108 ;  /* 0x0000006c6b6c723e */ /* 0x042fe200000000ff */
[----:B------:R1:W3:Y:S01]  /*1c360*/  LDL.S16 R126, [R1+0xe4] ;  /* 0x0000e400017e7983 */ /* 0x0002e20000100600 */
[----:B------:R-:W-:Y:S02]  /*1c370*/  FADD.FTZ R107, R107, R76 ;  /* 0x0000004c6b6b7221 */ /* 0x000fe40000010000 */
[----:B------:R-:W-:Y:S01]  /*1c380*/  PRMT R110, R108, 0x7632, R110 ;  /* 0x000076326c6e7816 */ /* 0x000fe2000000006e */
[----:B------:R1:W4:Y:S01]  /*1c390*/  LDL.S16 R123, [R1+0xe8] ;  /* 0x0000e800017b7983 */ /* 0x0003220000100600 */
[----:B------:R-:W-:Y:S01]  /*1c3a0*/  FADD.FTZ R76, R119, R81 ;  /* 0x00000051774c7221 */ /* 0x000fe20000010000 */
[C---:B------:R-:W-:Y:S01]  /*1c3b0*/  F2FP.PACK_AB R119, R120.reuse, R119 ;  /* 0x000000777877723e */ /* 0x040fe200000000ff */
[----:B------:R-:W-:Y:S01]  /*1c3c0*/  FADD.FTZ R107, R141, R107 ;  /* 0x0000006b8d6b7221 */ /* 0x000fe20000010000 */
[----:B------:R1:W4:Y:S01]  /*1c3d0*/  LDL.S16 R113, [R1+0xf8] ;  /* 0x0000f80001717983 */ /* 0x0003220000100600 */
[----:B------:R-:W-:Y:S01]  /*1c3e0*/  FADD.FTZ R120, R120, R76 ;  /* 0x0000004c78787221 */ /* 0x000fe20000010000 */
[----:B------:R-:W-:Y:S01]  /*1c3f0*/  PRMT R118, R119, 0x7632, R118 ;  /* 0x0000763277767816 */ /* 0x000fe20000000076 */
[----:B--2---:R-:W-:Y:S01]  /*1c400*/  IMAD.WIDE.U32 R88, R106, -0x326172a9, RZ ;  /* 0xcd9e8d576a587825 */ /* 0x004fe200078e00ff */
[----:B------:R-:W-:Y:S04]  /*1c410*/  PRMT R106, R105, 0x7632, R106 ;  /* 0x00007632696a7816 */ /* 0x000fe8000000006a */
[C-C-:B------:R-:W-:Y:S02]  /*1c420*/  LOP3.LUT R73, R89.reuse, UR13, R104.reuse, 0x96, !PT ;  /* 0x0000000d59497c12 */ /* 0x140fe4000f8e9668 */
[--C-:B------:R-:W-:Y:S02]  /*1c430*/  LOP3.LUT R132, R89, UR13, R104.reuse, 0x96, !PT ;  /* 0x0000000d59847c12 */ /* 0x100fe4000f8e9668 */
[----:B------:R-:W-:Y:S02]  /*1c440*/  PRMT R104, R102, 0x7632, R104 ;  /* 0x0000763266687816 */ /* 0x000fe40000000068 */
[----:B------:R-:W-:Y:S01]  /*1c450*/  LOP3.LUT R169, R88, 0xff, RZ, 0xc0, !PT ;  /* 0x000000ff58a97812 */ /* 0x000fe200078ec0ff */
[----:B---3--:R-:W-:Y:S05]  /*1c460*/  @!P0 HADD2 R126, -R101.H0_H0, -RZ.H0_H0 ;  /* 0xa00000ff657e8230 */ /* 0x008fea0000000900 */
[----:B------:R-:W-:Y:S01]  /*1c470*/  PRMT R225, R126, 0x7610, R225 ;  /* 0x000076107ee17816 */ /* 0x000fe200000000e1 */
[----:B------:R2:W-:Y:S01]  /*1c480*/  @!P0 STL.S16 [R1+0xe4], R126 ;  /* 0x0000e47e01008387 */ /* 0x0005e20000100600 */
[----:B------:R-:W-:Y:S03]  /*1c490*/  ISETP.GE.U32.AND P0, PT, R237, R134, PT ;  /* 0x00000086ed00720c */ /* 0x000fe60003f06070 */
[----:B------:R1:W3:Y:S04]  /*1c4a0*/  LDL.S16 R127, [R1+0xf4] ;  /* 0x0000f400017f7983 */ /* 0x0002e80000100600 */
[----:B------:R1:W3:Y:S06]  /*1c4b0*/  LDL.S16 R128, [R1+0x108] ;  /* 0x0001080001807983 */ /* 0x0002ec0000100600 */
[----:B----4-:R-:W-:Y:S05]  /*1c4c0*/  @!P0 HADD2 R123, -R103.H0_H0, -RZ.H0_H0 ;  /* 0xa00000ff677b8230 */ /* 0x010fea0000000900 */
[----:B------:R-:W-:Y:S01]  /*1c4d0*/  PRMT R224, R123, 0x7610, R224 ;  /* 0x000076107be07816 */ /* 0x000fe200000000e0 */
[----:B------:R4:W-:Y:S01]  /*1c4e0*/  @!P0 STL.S16 [R1+0xe8], R123 ;  /* 0x0000e87b01008387 */ /* 0x0009e20000100600 */
[----:B------:R-:W-:Y:S03]  /*1c4f0*/  ISETP.GE.U32.AND P0, PT, R237, R131, PT ;  /* 0x00000083ed00720c */ /* 0x000fe60003f06070 */
[----:B--2---:R1:W2:Y:S10]  /*1c500*/  LDL.S16 R126, [R1+0x104] ;  /* 0x00010400017e7983 */ /* 0x0042b40000100600 */
[----:B------:R-:W-:Y:S05]  /*1c510*/  @!P0 HADD2 R113, -R102.H0_H0, -RZ.H0_H0 ;  /* 0xa00000ff66718230 */ /* 0x000fea0000000900 */
[----:B------:R-:W-:Y:S01]  /*1c520*/  PRMT R223, R113, 0x7610, R223 ;  /* 0x0000761071df7816 */ /* 0x000fe200000000df */
[----:B------:R1:W-:Y:S01]  /*1c530*/  @!P0 STL.S16 [R1+0xf8], R113 ;  /* 0x0000f87101008387 */ /* 0x0003e20000100600 */
[----:B----4-:R-:W-:Y:S02]  /*1c540*/  LOP3.LUT R123, R74, 0xff, RZ, 0xc0, !PT ;  /* 0x000000ff4a7b7812 */ /* 0x010fe400078ec0ff */
[----:B------:R-:W-:Y:S04]  /*1c550*/  LOP3.LUT R74, R79, 0xffff, RZ, 0xc0, !PT ;  /* 0x0000ffff4f4a7812 */ /* 0x000fe800078ec0ff */
[----:B------:R-:W-:Y:S02]  /*1c560*/  SHF.R.U32.HI R74, RZ, 0x8, R74 ;  /* 0x00000008ff4a7819 */ /* 0x000fe4000001164a */
[----:B-1----:R-:W-:Y:S02]  /*1c570*/  LOP3.LUT R113, R75, 0xffff, RZ, 0xc0, !PT ;  /* 0x0000ffff4b717812 */ /* 0x002fe400078ec0ff */
[----:B------:R-:W-:Y:S02]  /*1c580*/  SHF.R.U32.HI R75, RZ, 0x18, R90 ;  /* 0x00000018ff4b7819 */ /* 0x000fe4000001165a */
[C---:B------:R-:W-:Y:S02]  /*1c590*/  ISETP.GE.U32.AND P0, PT, R237.reuse, R113, PT ;  /* 0x00000071ed00720c */ /* 0x040fe40003f06070 */
[----:B------:R-:W-:Y:S11]  /*1c5a0*/  ISETP.GE.U32.AND P6, PT, R237, R75, PT ;  /* 0x0000004bed00720c */ /* 0x000ff60003fc6070 */
[----:B------:R-:W-:Y:S02]  /*1c5b0*/  @!UPT UIADD3 URZ, URZ, URZ, URZ ;  /* 0x0000003f3f3ff290 */ /* 0x000fe4000fffe03f */
[----:B------:R-:W-:Y:S04]  /*1c5c0*/  @P6 LOP3.LUT R187, R187, 0x8000000, RZ, 0xfc, !PT ;  /* 0x08000000bbbb6812 */ /* 0x000fe800078efcff */
[----:B------:R-:W-:Y:S01]  /*1c5d0*/  LOP3.LUT R187, R187, 0xfbffffff, RZ, 0xc0, !PT ;  /* 0xfbffffffbbbb7812 */ /* 0x000fe200078ec0ff */
[----:B---3--:R-:W-:Y:S05]  /*1c5e0*/  @!P0 HADD2 R127, -R104.H0_H0, -RZ.H0_H0 ;  /* 0xa00000ff687f8230 */ /* 0x008fea0000000900 */
[----:B------:R-:W-:Y:S01]  /*1c5f0*/  PRMT R218, R127, 0x7610, R218 ;  /* 0x000076107fda7816 */ /* 0x000fe200000000da */
[----:B------:R1:W-:Y:S01]  /*1c600*/  @!P0 STL.S16 [R1+0xf4], R127 ;  /* 0x0000f47f01008387 */ /* 0x0003e20000100600 */
[C---:B------:R-:W-:Y:S03]  /*1c610*/  ISETP.GE.U32.AND P0, PT, R237.reuse, R123, PT ;  /* 0x0000007bed00720c */ /* 0x040fe60003f06070 */
[----:B------:R3:W4:Y:S10]  /*1c620*/  LDL.S16 R76, [R1+0x118] ;  /* 0x00011800014c7983 */ /* 0x0007340000100600 */
[----:B------:R-:W-:Y:S02]  /*1c630*/  @!P0 HADD2 R128, -R105.H0_H0, -RZ.H0_H0 ;  /* 0xa00000ff69808230 */ /* 0x000fe40000000900 */
[----:B--2---:R-:W-:Y:S03]  /*1c640*/  @!P6 HADD2 R126, -R106.H0_H0, -RZ.H0_H0 ;  /* 0xa00000ff6a7ee230 */ /* 0x004fe60000000900 */
[----:B------:R-:W-:Y:S02]  /*1c650*/  PRMT R217, R128, 0x7610, R217 ;  /* 0x0000761080d97816 */ /* 0x000fe400000000d9 */
[----:B------:R-:W-:Y:S01]  /*1c660*/  PRMT R216, R126, 0x7610, R216 ;  /* 0x000076107ed87816 */ /* 0x000fe200000000d8 */
[----:B-1----:R3:W2:Y:S04]  /*1c670*/  LDL.S16 R127, [R1+0x10c] ;  /* 0x00010c00017f7983 */ /* 0x0026a80000100600 */
[----:B------:R1:W-:Y:S04]  /*1c680*/  @!P0 STL.S16 [R1+0x108], R128 ;  /* 0x0001088001008387 */ /* 0x0003e80000100600 */
[----:B------:R3:W3:Y:S04]  /*1c690*/  LDL.S16 R81, [R1+0x114] ;  /* 0x0001140001517983 */ /* 0x0006e80000100600 */
[----:B------:R1:W-:Y:S01]  /*1c6a0*/  @!P6 STL.S16 [R1+0x104], R126 ;  /* 0x0001047e0100e387 */ /* 0x0003e20000100600 */
[----:B------:R-:W-:Y:S03]  /*1c6b0*/  ISETP.GE.U32.AND P6, PT, R237, R200, PT ;  /* 0x000000c8ed00720c */ /* 0x000fe60003fc6070 */
[----:B------:R2:W3:Y:S04]  /*1c6c0*/  LDL.S16 R78, [R1+0x110] ;  /* 0x00011000014e7983 */ /* 0x0004e80000100600 */
[----:B------:R2:W3:Y:S01]  /*1c6d0*/  LDL.S16 R77, [R1+0x100] ;  /* 0x00010000014d7983 */ /* 0x0004e20000100600 */
[----:B-1----:R-:W-:Y:S02]  /*1c6e0*/  LOP3.LUT R128, R79, 0xff, RZ, 0xc0, !PT ;  /* 0x000000ff4f807812 */ /* 0x002fe400078ec0ff */
[----:B------:R-:W-:Y:S02]  /*1c6f0*/  SHF.R.U32.HI R79, RZ, 0x18, R79 ;  /* 0x00000018ff4f7819 */ /* 0x000fe4000001164f */
[----:B------:R-:W-:Y:S02]  /*1c700*/  ISETP.GE.U32.AND P0, PT, R237, R128, PT ;  /* 0x00000080ed00720c */ /* 0x000fe40003f06070 */
[----:B------:R-:W-:Y:S11]  /*1c710*/  LOP3.LUT R126, R74, 0xffff, RZ, 0xc0, !PT ;  /* 0x0000ffff4a7e7812 */ /* 0x000ff600078ec0ff */
[----:B--2---:R-:W-:Y:S05]  /*1c720*/  @!P0 HADD2 R127, -R108.H0_H0, -RZ.H0_H0 ;  /* 0xa00000ff6c7f8230 */ /* 0x004fea0000000900 */
[----:B------:R-:W-:Y:S01]  /*1c730*/  PRMT R214, R127, 0x7610, R214 ;  /* 0x000076107fd67816 */ /* 0x000fe200000000d6 */
[----:B------:R1:W-:Y:S01]  /*1c740*/  @!P0 STL.S16 [R1+0x10c], R127 ;  /* 0x00010c7f01008387 */ /* 0x0003e20000100600 */
[----:B------:R-:W-:Y:S11]  /*1c750*/  ISETP.GE.U32.AND P0, PT, R237, R126, PT ;  /* 0x0000007eed00720c */ /* 0x000ff60003f06070 */
[----:B------:R-:W-:Y:S02]  /*1c760*/  @!UPT UIADD3 URZ, URZ, URZ, URZ ;  /* 0x0000003f3f3ff290 */ /* 0x000fe4000fffe03f */
[----:B----4-:R-:W-:Y:S05]  /*1c770*/  @!P0 HADD2 R76, -R110.H0_H0, -RZ.H0_H0 ;  /* 0xa00000ff6e4c8230 */ /* 0x010fea0000000900 */
[----:B------:R-:W-:Y:S01]  /*1c780*/  PRMT R213, R76, 0x7610, R213 ;  /* 0x000076104cd57816 */ /* 0x000fe200000000d5 */
[----:B------:R2:W-:Y:S01]  /*1c790*/  @!P0 STL.S16 [R1+0x118], R76 ;  /* 0x0001184c01008387 */ /* 0x0005e20000100600 */
[----:B-1----:R-:W-:Y:S02]  /*1c7a0*/  LOP3.LUT R127, R72, 0xff, RZ, 0xc0, !PT ;  /* 0x000000ff487f7812 */ /* 0x002fe400078ec0ff */
[----:B------:R-:W-:Y:S02]  /*1c7b0*/  LOP3.LUT R72, R73, 0xffff, RZ, 0xc0, !PT ;  /* 0x0000ffff49487812 */ /* 0x000fe400078ec0ff */
[----:B------:R-:W-:Y:S02]  /*1c7c0*/  ISETP.GE.U32.AND P0, PT, R237, R127, PT ;  /* 0x0000007fed00720c */ /* 0x000fe40003f06070 */
[----:B------:R-:W-:Y:S02]  /*1c7d0*/  SHF.R.U32.HI R0, RZ, 0x8, R72 ;  /* 0x00000008ff007819 */ /* 0x000fe40000011648 */
[----:B------:R-:W-:Y:S02]  /*1c7e0*/  LOP3.LUT R72, R73, 0xff, RZ, 0xc0, !PT ;  /* 0x000000ff49487812 */ /* 0x000fe400078ec0ff */
[----:B------:R-:W-:Y:S02]  /*1c7f0*/  LOP3.LUT R0, R0, 0xffff, RZ, 0xc0, !PT ;  /* 0x0000ffff00007812 */ /* 0x000fe400078ec0ff */
[C---:B------:R-:W-:Y:S02]  /*1c800*/  ISETP.GE.U32.AND P5, PT, R237.reuse, R72, PT ;  /* 0x00000048ed00720c */ /* 0x040fe40003fa6070 */
[--C-:B------:R-:W-:Y:S02]  /*1c810*/  SHF.R.U32.HI R72, RZ, 0x10, R73.reuse ;  /* 0x00000010ff487819 */ /* 0x100fe40000011649 */
[C---:B------:R-:W-:Y:S01]  /*1c820*/  ISETP.GE.U32.AND P4, PT, R237.reuse, R0, PT ;  /* 0x00000000ed00720c */ /* 0x040fe20003f86070 */
[----:B---3--:R-:W-:Y:S01]  /*1c830*/  @!P0 HADD2 R81, -R111.H0_H0, -RZ.H0_H0 ;  /* 0xa00000ff6f518230 */ /* 0x008fe20000000900 */
[----:B------:R-:W-:Y:S02]  /*1c840*/  LOP3.LUT R72, R72, 0xff, RZ, 0xc0, !PT ;  /* 0x000000ff48487812 */ /* 0x000fe400078ec0ff */
[----:B------:R-:W-:Y:S01]  /*1c850*/  SHF.R.U32.HI R0, RZ, 0x18, R73 ;  /* 0x00000018ff007819 */ /* 0x000fe20000011649 */
[----:B--2---:R1:W2:Y:S01]  /*1c860*/  LDL.S16 R76, [R1+0xfc] ;  /* 0x0000fc00014c7983 */ /* 0x0042a20000100600 */
[C---:B------:R-:W-:Y:S01]  /*1c870*/  ISETP.GE.U32.AND P3, PT, R237.reuse, R72, PT ;  /* 0x00000048ed00720c */ /* 0x040fe20003f66070 */
[--C-:B------:R-:W-:Y:S01]  /*1c880*/  HSET2.LE.AND R72, R151, R222.reuse, PT ;  /* 0x000000de97487233 */ /* 0x100fe20003803000 */
[C---:B------:R-:W-:Y:S01]  /*1c890*/  ISETP.GE.U32.AND P2, PT, R237.reuse, R0, PT ;  /* 0x00000000ed00720c */ /* 0x040fe20003f46070 */
[----:B------:R3:W-:Y:S01]  /*1c8a0*/  @!P0 STL.S16 [R1+0x114], R81 ;  /* 0x0001145101008387 */ /* 0x0007e20000100600 */
[----:B------:R-:W-:Y:S01]  /*1c8b0*/  ISETP.GE.U32.AND P0, PT, R237, R79, PT ;  /* 0x0000004fed00720c */ /* 0x000fe20003f06070 */
[----:B------:R-:W-:Y:S01]  /*1c8c0*/  @!P5 HADD2 R77, -R119.H0_H0, -RZ.H0_H0 ;  /* 0xa00000ff774dd230 */ /* 0x000fe20000000900 */
[----:B------:R-:W-:Y:S01]  /*1c8d0*/  LOP3.LUT R72, R72, R144, RZ, 0xc0, !PT ;  /* 0x0000009048487212 */ /* 0x000fe200078ec0ff */
[----:B------:R1:W4:Y:S01]  /*1c8e0*/  LDL.S16 R75, [R1+0xf0] ;  /* 0x0000f000014b7983 */ /* 0x0003220000100600 */
[----:B------:R-:W-:Y:S01]  /*1c8f0*/  PRMT R212, R81, 0x7610, R212 ;  /* 0x0000761051d47816 */ /* 0x000fe200000000d4 */
[----:B------:R1:W1:Y:S01]  /*1c900*/  MUFU.EX2 R144, R228 ;  /* 0x000000e400907308 */ /* 0x0002620000000800 */
[----:B------:R-:W-:Y:S01]  /*1c910*/  PRMT R0, R84, 0x5410, R2 ;  /* 0x0000541054007816 */ /* 0x000fe20000000002 */
[--C-:B------:R-:W-:Y:S01]  /*1c920*/  HSET2.LE.AND R73, R150, R222.reuse, PT ;  /* 0x000000de96497233 */ /* 0x100fe20003803000 */
[----:B------:R-:W-:Y:S02]  /*1c930*/  PRMT R150, R202, 0x7610, R150 ;  /* 0x00007610ca967816 */ /* 0x000fe40000000096 */
[----:B------:R-:W-:Y:S02]  /*1c940*/  PRMT R210, R77, 0x7610, R210 ;  /* 0x000076104dd27816 */ /* 0x000fe400000000d2 */
[----:B------:R-:W-:Y:S01]  /*1c950*/  LOP3.LUT R73, R73, R143, RZ, 0xc0, !PT ;  /* 0x0000008f49497212 */ /* 0x000fe200078ec0ff */
[----:B------:R-:W-:Y:S01]  /*1c960*/  @!P0 HADD2 R78, -R116.H0_H0, -RZ.H0_H0 ;  /* 0xa00000ff744e8230 */ /* 0x000fe20000000900 */
[----:B------:R-:W-:Y:S01]  /*1c970*/  @P0 LOP3.LUT R187, R187, 0x4000000, RZ, 0xfc, !PT ;  /* 0x04000000bbbb0812 */ /* 0x000fe200078efcff */
[----:B------:R1:W1:Y:S03]  /*1c980*/  MUFU.EX2 R143, R226 ;  /* 0x000000e2008f7308 */ /* 0x0002660000000800 */
[----:B------:R-:W-:Y:S01]  /*1c990*/  PRMT R211, R78, 0x7610, R211 ;  /* 0x000076104ed37816 */ /* 0x000fe200000000d3 */
[----:B------:R-:W-:Y:S01]  /*1c9a0*/  @!P0 STL.S16 [R1+0x110], R78 ;  /* 0x0001104e01008387 */ /* 0x000fe20000100600 */
[----:B------:R-:W-:Y:S03]  /*1c9b0*/  LOP3.LUT R187, R187, 0xefffffff, RZ, 0xc0, !PT ;  /* 0xefffffffbbbb7812 */ /* 0x000fe600078ec0ff */
[----:B------:R2:W4:Y:S01]  /*1c9c0*/  LDL.S16 R74, [R1+0xec] ;  /* 0x0000ec00014a7983 */ /* 0x0005220000100600 */
[----:B------:R-:W-:Y:S01]  /*1c9d0*/  @P5 LOP3.LUT R187, R187, 0x10000000, RZ, 0xfc, !PT ;  /* 0x10000000bbbb5812 */ /* 0x000fe200078efcff */
[--C-:B---3--:R-:W-:Y:S02]  /*1c9e0*/  HSET2.LE.AND R81, R114, R222.reuse, PT ;  /* 0x000000de72517233 */ /* 0x108fe40003803000 */
[----:B------:R-:W-:Y:S01]  /*1c9f0*/  @!P5 STL.S16 [R1+0x100], R77 ;  /* 0x0001004d0100d387 */ /* 0x000fe20000100600 */
[----:B------:R-:W-:Y:S01]  /*1ca00*/  ISETP.GE.U32.AND P5, PT, R237, R204, PT ;  /* 0x000000cced00720c */ /* 0x000fe20003fa6070 */
[----:B------:R3:W2:Y:S01]  /*1ca10*/  MUFU.EX2 R114, R220 ;  /* 0x000000dc00727308 */ /* 0x0006a20000000800 */
[----:B-1----:R-:W-:Y:S01]  /*1ca20*/  PRMT R228, R203, 0x7610, R228 ;  /* 0x00007610cbe47816 */ /* 0x002fe200000000e4 */
[----:B------:R-:W-:Y:S01]  /*1ca30*/  FADD.FTZ R107, R144, R107 ;  /* 0x0000006b906b7221 */ /* 0x000fe20000010000 */
[----:B------:R-:W-:Y:S02]  /*1ca40*/  LOP3.LUT R81, R81, R142, RZ, 0xc0, !PT ;  /* 0x0000008e51517212 */ /* 0x000fe400078ec0ff */
[----:B------:R-:W-:Y:S02]  /*1ca50*/  LOP3.LUT R142, R88, 0xff, RZ, 0xc0, !PT ;  /* 0x000000ff588e7812 */ /* 0x000fe400078ec0ff */
[----:B------:R-:W-:Y:S02]  /*1ca60*/  PRMT R226, R168, 0x7610, R226 ;  /* 0x00007610a8e27816 */ /* 0x000fe400000000e2 */
[----:B------:R-:W-:Y:S02]  /*1ca70*/  F2FP.PACK_AB R170, R143, R148 ;  /* 0x000000948faa723e */ /* 0x000fe400000000ff */
[--C-:B------:R-:W-:Y:S02]  /*1ca80*/  SHF.R.U32.HI R148, RZ, 0x18, R88.reuse ;  /* 0x00000018ff947819 */ /* 0x100fe40000011658 */
[----:B------:R-:W-:Y:S02]  /*1ca90*/  SHF.R.U32.HI R168, RZ, 0x18, R88 ;  /* 0x00000018ffa87819 */ /* 0x000fe40000011658 */
[----:B------:R-:W-:Y:S02]  /*1caa0*/  @!P6 PRMT R2, R226, 0x5410, RZ ;  /* 0x00005410e202e816 */ /* 0x000fe400000000ff */
[----:B------:R-:W-:Y:S03]  /*1cab0*/  LOP3.LUT P6, RZ, R187, 0x8000000, RZ, 0xc0, !PT ;  /* 0x08000000bbff7812 */ /* 0x000fe600078cc0ff */
[----:B------:R1:W-:Y:S01]  /*1cac0*/  STG.E.U16 [R162.64+0x10], R2 ;  /* 0x00001002a2007986 */ /* 0x0003e2000c101522 */
[----:B---3--:R-:W-:Y:S02]  /*1cad0*/  PRMT R220, R167, 0x7610, R220 ;  /* 0x00007610a7dc7816 */ /* 0x008fe400000000dc */
[----:B------:R-:W-:Y:S02]  /*1cae0*/  LOP3.LUT R167, R88, 0xffff, RZ, 0xc0, !PT ;  /* 0x0000ffff58a77812 */ /* 0x000fe400078ec0ff */
[----:B------:R-:W-:Y:S02]  /*1caf0*/  @!P5 PRMT R84, R220, 0x5410, RZ ;  /* 0x00005410dc54d816 */ /* 0x000fe400000000ff */
[----:B------:R-:W-:Y:S03]  /*1cb00*/  LOP3.LUT P5, RZ, R187, 0x10000000, RZ, 0xc0, !PT ;  /* 0x10000000bbff7812 */ /* 0x000fe600078ac0ff */
[----:B------:R3:W-:Y:S01]  /*1cb10*/  STG.E.U16 [R162.64+0xe], R84 ;  /* 0x00000e54a2007986 */ /* 0x0007e2000c101522 */
[----:B-1----:R-:W-:Y:S02]  /*1cb20*/  PRMT R2, R99, 0x5410, R100 ;  /* 0x0000541063027816 */ /* 0x002fe40000000064 */
[----:B---3--:R-:W-:Y:S01]  /*1cb30*/  LOP3.LUT R84, R199, 0xff, RZ, 0xc0, !PT ;  /* 0x000000ffc7547812 */ /* 0x008fe200078ec0ff */
[----:B--2---:R-:W-:Y:S05]  /*1cb40*/  @!P4 HADD2 R76, -R118.H0_H0, -RZ.H0_H0 ;  /* 0xa00000ff764cc230 */ /* 0x004fea0000000900 */
[----:B------:R-:W-:Y:S01]  /*1cb50*/  PRMT R208, R76, 0x7610, R208 ;  /* 0x000076104cd07816 */ /* 0x000fe200000000d0 */
[----:B------:R-:W-:Y:S01]  /*1cb60*/  @!P4 STL.S16 [R1+0xfc], R76 ;  /* 0x0000fc4c0100c387 */ /* 0x000fe20000100600 */
[----:B----4-:R-:W-:Y:S03]  /*1cb70*/  @!P3 HADD2 R75, -R121.H0_H0, -RZ.H0_H0 ;  /* 0xa00000ff794bb230 */ /* 0x010fe60000000900 */
[----:B------:R-:W1:Y:S02]  /*1cb80*/  LDSM.16.MT88.4 R76, [R173+0x6000] ;  /* 0x00600000ad4c783b */ /* 0x000e640000004200 */
[----:B------:R-:W-:Y:S06]  /*1cb90*/  PRMT R207, R75, 0x7610, R207 ;  /* 0x000076104bcf7816 */ /* 0x000fec00000000cf */
[----:B------:R2:W-:Y:S01]  /*1cba0*/  @!P3 STL.S16 [R1+0xf0], R75 ;  /* 0x0000f04b0100b387 */ /* 0x0005e20000100600 */
[----:B------:R-:W-:Y:S05]  /*1cbb0*/  @!P2 HADD2 R74, -R122.H0_H0, -RZ.H0_H0 ;  /* 0xa00000ff7a4aa230 */ /* 0x000fea0000000900 */
[----:B------:R-:W-:Y:S01]  /*1cbc0*/  PRMT R206, R74, 0x7610, R206 ;  /* 0x000076104ace7816 */ /* 0x000fe200000000ce */
[----:B------:R3:W-:Y:S04]  /*1cbd0*/  @!P2 STL.S16 [R1+0xec], R74 ;  /* 0x0000ec4a0100a387 */ /* 0x0007e80000100600 */
[----:B------:R4:W4:Y:S01]  /*1cbe0*/  LDL.S16 R151, [R1+0xe0] ;  /* 0x0000e00001977983 */ /* 0x0009220000100600 */
[--C-:B--2---:R-:W-:Y:S01]  /*1cbf0*/  HSET2.LE.AND R75, R153, R222.reuse, PT ;  /* 0x000000de994b7233 */ /* 0x104fe20003803000 */
[----:B------:R-:W-:Y:S04]  /*1cc00*/  SHF.R.U32.HI R153, RZ, 0x10, R124 ;  /* 0x00000010ff997819 */ /* 0x000fe8000001167c */
[----:B------:R-:W-:Y:S01]  /*1cc10*/  LOP3.LUT R75, R75, R82, RZ, 0xc0, !PT ;  /* 0x000000524b4b7212 */ /* 0x000fe200078ec0ff */
[--C-:B------:R-:W-:Y:S01]  /*1cc20*/  HSET2.LE.AND R82, R112, R222.reuse, PT ;  /* 0x000000de70527233 */ /* 0x100fe20003803000 */
[----:B------:R-:W-:Y:S04]  /*1cc30*/  F2FP.PACK_AB R112, R114, R149 ;  /* 0x000000957270723e */ /* 0x000fe800000000ff */
[----:B------:R-:W-:Y:S02]  /*1cc40*/  LOP3.LUT R82, R82, R0, RZ, 0xc0, !PT ;  /* 0x0000000052527212 */ /* 0x000fe400078ec0ff */
[----:B------:R-:W-:Y:S01]  /*1cc50*/  PRMT R0, R86, 0x5410, R85 ;  /* 0x0000541056007816 */ /* 0x000fe20000000055 */
[--C-:B---3--:R-:W-:Y:S01]  /*1cc60*/  HSET2.LE.AND R74, R165, R222.reuse, PT ;  /* 0x000000dea54a7233 */ /* 0x108fe20003803000 */
[----:B------:R-:W-:Y:S02]  /*1cc70*/  SHF.R.U32.HI R165, RZ, 0x10, R88 ;  /* 0x00000010ffa57819 */ /* 0x000fe40000011658 */
[----:B------:R-:W-:Y:S01]  /*1cc80*/  LOP3.LUT R83, R83, R0, RZ, 0xc0, !PT ;  /* 0x0000000053537212 */ /* 0x000fe200078ec0ff */
[----:B------:R-:W-:Y:S01]  /*1cc90*/  FADD.FTZ R0, R149, R120 ;  /* 0x0000007895007221 */ /* 0x000fe20000010000 */
[----:B------:R-:W-:Y:S01]  /*1cca0*/  LOP3.LUT R74, R74, R80, RZ, 0xc0, !PT ;  /* 0x000000504a4a7212 */ /* 0x000fe200078ec0ff */
[--C-:B------:R-:W-:Y:S01]  /*1ccb0*/  HSET2.LE.AND R80, R117, R222.reuse, PT ;  /* 0x000000de75507233 */ /* 0x100fe20003803000 */
[----:B------:R-:W-:Y:S01]  /*1ccc0*/  F2FP.PACK_AB R117, R144, R141 ;  /* 0x0000008d9075723e */ /* 0x000fe200000000ff */
[----:B------:R-:W-:Y:S01]  /*1ccd0*/  FADD.FTZ R141, R143, R3 ;  /* 0x000000038f8d7221 */ /* 0x000fe20000010000 */
[----:B------:R-:W-:Y:S01]  /*1cce0*/  SHF.R.U32.HI R143, RZ, 0x10, R88 ;  /* 0x00000010ff8f7819 */ /* 0x000fe20000011658 */
[----:B------:R-:W-:Y:S01]  /*1ccf0*/  MUFU.EX2 R3, R233 ;  /* 0x000000e900037308 */ /* 0x000fe20000000800 */
[----:B------:R-:W-:Y:S01]  /*1cd00*/  LOP3.LUT R144, R88, 0xffff, RZ, 0xc0, !PT ;  /* 0x0000ffff58907812 */ /* 0x000fe200078ec0ff */
[-C--:B-1----:R-:W-:Y:S01]  /*1cd10*/  HMMA.16816.F32 R4, R72, R76.reuse, R4 ;  /* 0x0000004c4804723c */ /* 0x082fe20000001804 */
[----:B------:R-:W-:Y:S01]  /*1cd20*/  SHF.R.U32.HI R88, RZ, 0x8, R157 ;  /* 0x00000008ff587819 */ /* 0x000fe2000001169d */
[----:B------:R-:W-:Y:S01]  /*1cd30*/  FADD.FTZ R201, R114, R0 ;  /* 0x0000000072c97221 */ /* 0x000fe20000010000 */
[----:B------:R-:W-:Y:S02]  /*1cd40*/  PRMT R120, R117, 0x7632, R120 ;  /* 0x0000763275787816 */ /* 0x000fe40000000078 */
[----:B------:R-:W-:Y:S02]  /*1cd50*/  LOP3.LUT R88, R88, 0xffff, RZ, 0xc0, !PT ;  /* 0x0000ffff58587812 */ /* 0x000fe400078ec0ff */
[----:B------:R-:W-:Y:S01]  /*1cd60*/  LOP3.LUT R80, R80, R145, RZ, 0xc0, !PT ;  /* 0x0000009150507212 */ /* 0x000fe200078ec0ff */
[----:B------:R-:W1:Y:S01]  /*1cd70*/  MUFU.EX2 R114, R234 ;  /* 0x000000ea00727308 */ /* 0x000e620000000800 */
[----:B------:R-:W-:Y:S03]  /*1cd80*/  ISETP.GE.U32.AND P0, PT, R237, R88, PT ;  /* 0x00000058ed00720c */ /* 0x000fe60003f06070 */
[----:B------:R-:W-:Y:S02]  /*1cd90*/  LOP3.LUT R149, R124, 0xffff, RZ, 0xc0, !PT ;  /* 0x0000ffff7c957812 */ /* 0x000fe400078ec0ff */
[C---:B------:R-:W-:Y:S01]  /*1cda0*/  LOP3.LUT R89, R90.reuse, 0xffff, RZ, 0xc0, !PT ;  /* 0x0000ffff5a597812 */ /* 0x040fe200078ec0ff */
[C---:B------:R-:W-:Y:S01]  /*1cdb0*/  HMMA.16816.F32 R8, R80.reuse, R76, R8 ;  /* 0x0000004c5008723c */ /* 0x040fe20000001808 */
[--C-:B------:R-:W-:Y:S02]  /*1cdc0*/  SHF.R.U32.HI R91, RZ, 0x10, R90.reuse ;  /* 0x00000010ff5b7819 */ /* 0x100fe4000001165a */
[----:B------:R-:W-:Y:S02]  /*1cdd0*/  LOP3.LUT R145, R90, 0xff, RZ, 0xc0, !PT ;  /* 0x000000ff5a917812 */ /* 0x000fe400078ec0ff */
[----:B------:R-:W-:Y:S02]  /*1cde0*/  SHF.R.U32.HI R90, RZ, 0x18, R90 ;  /* 0x00000018ff5a7819 */ /* 0x000fe4000001165a */
[----:B------:R-:W-:Y:S01]  /*1cdf0*/  PRMT R125, R111, 0x5410, R116 ;  /* 0x000054106f7d7816 */ /* 0x000fe20000000074 */
[-C--:B------:R-:W-:Y:S08]  /*1ce00*/  HMMA.16816.F32 R12, R80, R78.reuse, R12 ;  /* 0x0000004e500c723c */ /* 0x080ff0000000180c */
[C---:B------:R-:W-:Y:S01]  /*1ce10*/  HMMA.16816.F32 R16, R72.reuse, R78, R16 ;  /* 0x0000004e4810723c */ /* 0x040fe20000001810 */
[----:B------:R-:W2:Y:S03]  /*1ce20*/  LDSM.16.MT88.4 R76, [R176+0x6000] ;  /* 0x00600000b04c783b */ /* 0x000ea60000004200 */
[----:B-1----:R-:W-:Y:S01]  /*1ce30*/  FADD.FTZ R0, R114, R152 ;  /* 0x0000009872007221 */ /* 0x002fe20000010000 */
[----:B------:R-:W-:Y:S01]  /*1ce40*/  F2FP.PACK_AB R114, R3, R114 ;  /* 0x000000720372723e */ /* 0x000fe200000000ff */
[----:B------:R-:W1:Y:S02]  /*1ce50*/  MUFU.EX2 R152, R240 ;  /* 0x000000f000987308 */ /* 0x000e640000000800 */
[-C--:B--2---:R-:W-:Y:S08]  /*1ce60*/  HMMA.16816.F32 R20, R72, R76.reuse, R20 ;  /* 0x0000004c4814723c */ /* 0x084ff00000001814 */
[C---:B------:R-:W-:Y:S08]  /*1ce70*/  HMMA.16816.F32 R24, R80.reuse, R76, R24 ;  /* 0x0000004c5018723c */ /* 0x040ff00000001818 */
[-C--:B------:R-:W-:Y:S08]  /*1ce80*/  HMMA.16816.F32 R28, R80, R78.reuse, R28 ;  /* 0x0000004e501c723c */ /* 0x080ff0000000181c */
[C---:B------:R-:W-:Y:S01]  /*1ce90*/  HMMA.16816.F32 R32, R72.reuse, R78, R32 ;  /* 0x0000004e4820723c */ /* 0x040fe20000001820 */
[----:B------:R-:W2:Y:S07]  /*1cea0*/  LDSM.16.MT88.4 R76, [R174+0x6000] ;  /* 0x00600000ae4c783b */ /* 0x000eae0000004200 */
[-C--:B--2---:R-:W-:Y:S08]  /*1ceb0*/  HMMA.16816.F32 R36, R72, R76.reuse, R36 ;  /* 0x0000004c4824723c */ /* 0x084ff00000001824 */
[C---:B------:R-:W-:Y:S01]  /*1cec0*/  HMMA.16816.F32 R40, R80.reuse, R76, R40 ;  /* 0x0000004c5028723c */ /* 0x040fe20000001828 */
[----:B------:R-:W2:Y:S06]  /*1ced0*/  MUFU.EX2 R77, R239 ;  /* 0x000000ef004d7308 */ /* 0x000eac0000000800 */
[----:B-1----:R-:W-:Y:S01]  /*1cee0*/  FADD.FTZ R76, R152, R107 ;  /* 0x0000006b984c7221 */ /* 0x002fe20000010000 */
[----:B------:R-:W-:Y:S01]  /*1cef0*/  PRMT R107, R101, 0x5410, R103 ;  /* 0x00005410656b7816 */ /* 0x000fe20000000067 */
[-C--:B------:R-:W-:Y:S08]  /*1cf00*/  HMMA.16816.F32 R44, R80, R78.reuse, R44 ;  /* 0x0000004e502c723c */ /* 0x080ff0000000182c */
[C---:B------:R-:W-:Y:S01]  /*1cf10*/  HMMA.16816.F32 R48, R72.reuse, R78, R48 ;  /* 0x0000004e4830723c */ /* 0x040fe20000001830 */
[----:B--2---:R-:W-:Y:S03]  /*1cf20*/  F2FP.PACK_AB R152, R77, R152 ;  /* 0x000000984d98723e */ /* 0x004fe600000000ff */
[----:B----4-:R-:W-:Y:S05]  /*1cf30*/  @!P1 HADD2 R151, -R117.H0_H0, -RZ.H0_H0 ;  /* 0xa00000ff75979230 */ /* 0x010fea0000000900 */
[----:B------:R-:W-:Y:S01]  /*1cf40*/  PRMT R205, R151, 0x7610, R205 ;  /* 0x0000761097cd7816 */ /* 0x000fe200000000cd */
[----:B------:R1:W-:Y:S04]  /*1cf50*/  @!P1 STL.S16 [R1+0xe0], R151 ;  /* 0x0000e09701009387 */ /* 0x0003e80000100600 */
[----:B------:R2:W3:Y:S01]  /*1cf60*/  LDL.S16 R203, [R1+0x11c] ;  /* 0x00011c0001cb7983 */ /* 0x0004e20000100600 */
[----:B-1----:R-:W-:Y:S02]  /*1cf70*/  LOP3.LUT R151, R124, 0xff, RZ, 0xc0, !PT ;  /* 0x000000ff7c977812 */ /* 0x002fe400078ec0ff */
[----:B------:R-:W-:Y:S01]  /*1cf80*/  PRMT R124, R108, 0x5410, R110 ;  /* 0x000054106c7c7816 */ /* 0x000fe2000000006e */
[----:B---3--:R-:W-:Y:S05]  /*1cf90*/  @!P0 HADD2 R203, -R120.H0_H0, -RZ.H0_H0 ;  /* 0xa00000ff78cb8230 */ /* 0x008fea0000000900 */
[----:B------:R-:W-:Y:S01]  /*1cfa0*/  PRMT R157, R203, 0x7610, R157 ;  /* 0x00007610cb9d7816 */ /* 0x000fe2000000009d */
[----:B------:R1:W-:Y:S01]  /*1cfb0*/  @!P0 STL.S16 [R1+0x11c], R203 ;  /* 0x00011ccb01008387 */ /* 0x0003e20000100600 */
[----:B------:R-:W-:Y:S01]  /*1cfc0*/  ISETP.GE.U32.AND P0, PT, R237, R196, PT ;  /* 0x000000c4ed00720c */ /* 0x000fe20003f06070 */
[----:B------:R-:W-:Y:S02]  /*1cfd0*/  FADD.FTZ R196, R77, R76 ;  /* 0x0000004c4dc47221 */ /* 0x000fe40000010000 */
[----:B------:R-:W-:Y:S10]  /*1cfe0*/  MUFU.EX2 R77, R236 ;  /* 0x000000ec004d7308 */ /* 0x000ff40000000800 */
[----:B------:R-:W-:Y:S02]  /*1cff0*/  @!P0 PRMT R85, R221, 0x5410, RZ ;  /* 0x00005410dd558816 */ /* 0x000fe400000000ff */
[----:B------:R-:W-:Y:S01]  /*1d000*/  ISETP.GE.U32.AND P0, PT, R237, R166, PT ;  /* 0x000000a6ed00720c */ /* 0x000fe20003f06070 */
[----:B------:R-:W-:Y:S01]  /*1d010*/  FADD.FTZ R166, R3, R0 ;  /* 0x0000000003a67221 */ /* 0x000fe20000010000 */
[----:B------:R-:W-:Y:S01]  /*1d020*/  PRMT R0, R87, 0x5410, R92 ;  /* 0x0000541057007816 */ /* 0x000fe2000000005c */
[----:B------:R3:W-:Y:S01]  /*1d030*/  STG.E.U16 [R160.64+0x12], R85 ;  /* 0x00001255a0007986 */ /* 0x0007e2000c101522 */
[----:B------:R-:W-:Y:S02]  /*1d040*/  PRMT R3, R93, 0x5410, R95 ;  /* 0x000054105d037816 */ /* 0x000fe4000000005f */
[----:B-1----:R-:W-:Y:S04]  /*1d050*/  IADD3 R203, P1, R154, -0x80, RZ ;  /* 0xffffff809acb7810 */ /* 0x002fe80007f3e0ff */
[----:B------:R-:W-:Y:S02]  /*1d060*/  IADD3.X R202, R155, -0x1, RZ, P1, !PT ;  /* 0xffffffff9bca7810 */ /* 0x000fe40000ffe4ff */
[----:B------:R-:W-:Y:S02]  /*1d070*/  ISETP.GE.U32.AND P1, PT, R237, R197, PT ;  /* 0x000000c5ed00720c */ /* 0x000fe40003f26070 */
[----:B------:R-:W-:Y:S02]  /*1d080*/  @!P0 PRMT R92, R229, 0x5410, RZ ;  /* 0x00005410e55c8816 */ /* 0x000fe400000000ff */
[----:B------:R-:W-:Y:S02]  /*1d090*/  ISETP.GE.U32.AND P0, PT, R237, R146, PT ;  /* 0x00000092ed00720c */ /* 0x000fe40003f06070 */
[----:B------:R2:W4:Y:S07]  /*1d0a0*/  LDL.S16 R146, [R1+0x64] ;  /* 0x0000640001927983 */ /* 0x00052e0000100600 */
[----:B------:R-:W-:Y:S02]  /*1d0b0*/  @!P1 PRMT R86, R219, 0x5410, RZ ;  /* 0x00005410db569816 */ /* 0x000fe400000000ff */
[C---:B------:R-:W-:Y:S02]  /*1d0c0*/  ISETP.GE.U32.AND P1, PT, R237.reuse, R189, PT ;  /* 0x000000bded00720c */ /* 0x040fe40003f26070 */
[----:B------:R-:W-:Y:S01]  /*1d0d0*/  @!P0 PRMT R95, R242, 0x5410, RZ ;  /* 0x00005410f25f8816 */ /* 0x000fe200000000ff */
[----:B------:R2:W2:Y:S01]  /*1d0e0*/  LDL.S16 R189, [R1+0x70] ;  /* 0x0000700001bd7983 */ /* 0x0004a20000100600 */
[C---:B------:R-:W-:Y:S02]  /*1d0f0*/  ISETP.GE.U32.AND P0, PT, R237.reuse, R109, PT ;  /* 0x0000006ded00720c */ /* 0x040fe40003f06070 */
[----:B------:R-:W-:Y:S01]  /*1d100*/  PRMT R109, R94, 0x5410, R96 ;  /* 0x000054105e6d7816 */ /* 0x000fe20000000060 */
[----:B------:R1:W-:Y:S01]  /*1d110*/  STG.E.U16 [R160.64+0x10], R86 ;  /* 0x00001056a0007986 */ /* 0x0003e2000c101522 */
[----:B---3--:R-:W-:Y:S03]  /*1d120*/  SHF.R.U32.HI R85, RZ, 0x8, R149 ;  /* 0x00000008ff557819 */ /* 0x008fe60000011695 */
[----:B------:R3:W-:Y:S02]  /*1d130*/  STG.E.U16 [R154.64+0x22], R92 ;  /* 0x0000225c9a007986 */ /* 0x0007e4000c101522 */
[----:B------:R-:W-:Y:S02]  /*1d140*/  @!P1 PRMT R87, R228, 0x5410, RZ ;  /* 0x00005410e4579816 */ /* 0x000fe400000000ff */
[----:B------:R-:W-:Y:S02]  /*1d150*/  ISETP.GE.U32.AND P1, PT, R237, R147, PT ;  /* 0x00000093ed00720c */ /* 0x000fe40003f26070 */
[----:B------:R-:W-:Y:S01]  /*1d160*/  @!P0 PRMT R96, R235, 0x5410, RZ ;  /* 0x00005410eb608816 */ /* 0x000fe200000000ff */
[----:B------:R3:W-:Y:S01]  /*1d170*/  STG.E.U16 [R154.64+0x20], R87 ;  /* 0x000020579a007986 */ /* 0x0007e2000c101522 */
[----:B------:R-:W-:Y:S02]  /*1d180*/  ISETP.GE.U32.AND P0, PT, R237, R115, PT ;  /* 0x00000073ed00720c */ /* 0x000fe40003f06070 */
[----:B------:R-:W-:Y:S01]  /*1d190*/  PRMT R115, R97, 0x5410, R98 ;  /* 0x0000541061737816 */ /* 0x000fe20000000062 */
[----:B------:R-:W-:Y:S06]  /*1d1a0*/  STG.E.U16 [R158.64+0x22], R95 ;  /* 0x0000225f9e007986 */ /* 0x000fec000c101522 */
[----:B------:R-:W-:Y:S02]  /*1d1b0*/  @!P1 PRMT R93, R150, 0x5410, RZ ;  /* 0x00005410965d9816 */ /* 0x000fe400000000ff */
[----:B------:R-:W-:Y:S01]  /*1d1c0*/  ISETP.GE.U32.AND P1, PT, R237, R139, PT ;  /* 0x0000008bed00720c */ /* 0x000fe20003f26070 */
[----:B------:R-:W3:Y:S01]  /*1d1d0*/  MUFU.EX2 R150, R238 ;  /* 0x000000ee00967308 */ /* 0x000ee20000000800 */
[----:B------:R-:W-:Y:S01]  /*1d1e0*/  @!P0 PRMT R98, R231, 0x5410, RZ ;  /* 0x00005410e7628816 */ /* 0x000fe200000000ff */
[----:B------:R3:W-:Y:S01]  /*1d1f0*/  STG.E.U16 [R158.64+0x20], R93 ;  /* 0x0000205d9e007986 */ /* 0x0007e2000c101522 */
[----:B------:R-:W-:Y:S02]  /*1d200*/  ISETP.GE.U32.AND P0, PT, R237, R136, PT ;  /* 0x00000088ed00720c */ /* 0x000fe40003f06070 */
[----:B-1----:R-:W-:Y:S01]  /*1d210*/  LOP3.LUT R86, R153, 0xff, RZ, 0xc0, !PT ;  /* 0x000000ff99567812 */ /* 0x002fe200078ec0ff */
[----:B------:R-:W-:Y:S01]  /*1d220*/  STG.E.U16 [R162.64+0x20], R96 ;  /* 0x00002060a2007986 */ /* 0x000fe2000c101522 */
[----:B---3--:R-:W-:Y:S05]  /*1d230*/  PRMT R92, R170, 0x7610, R92 ;  /* 0x00007610aa5c7816 */ /* 0x008fea000000005c */
[----:B------:R-:W-:Y:S02]  /*1d240*/  @!P1 PRMT R94, R241, 0x5410, RZ ;  /* 0x00005410f15e9816 */ /* 0x000fe400000000ff */
[----:B------:R-:W-:Y:S02]  /*1d250*/  ISETP.GE.U32.AND P1, PT, R237, R138, PT ;  /* 0x0000008aed00720c */ /* 0x000fe40003f26070 */
[----:B------:R-:W-:Y:S01]  /*1d260*/  @!P0 PRMT R100, R227, 0x5410, RZ ;  /* 0x00005410e3648816 */ /* 0x000fe200000000ff */
[----:B------:R-:W-:Y:S01]  /*1d270*/  STG.E.U16 [R162.64+0x1e], R94 ;  /* 0x00001e5ea2007986 */ /* 0x000fe2000c101522 */
[----:B------:R-:W-:Y:S02]  /*1d280*/  ISETP.GE.U32.AND P0, PT, R237, R134, PT ;  /* 0x00000086ed00720c */ /* 0x000fe40003f06070 */
[----:B------:R-:W-:Y:S01]  /*1d290*/  PRMT R138, R84, 0x5410, R198 ;  /* 0x00005410548a7816 */ /* 0x000fe200000000c6 */
[----:B------:R-:W-:Y:S01]  /*1d2a0*/  STG.E.U16 [R160.64+0x22], R98 ;  /* 0x00002262a0007986 */ /* 0x000fe2000c101522 */
[----:B------:R-:W-:Y:S02]  /*1d2b0*/  LOP3.LUT R84, R130, 0xffff, RZ, 0xc0, !PT ;  /* 0x0000ffff82547812 */ /* 0x000fe400078ec0ff */
[----:B------:R-:W-:Y:S01]  /*1d2c0*/  PRMT R134, R151, 0x5410, R85 ;  /* 0x0000541097867816 */ /* 0x000fe20000000055 */
[----:B------:R-:W-:Y:S01]  /*1d2d0*/  FADD.FTZ R76, R150, R141 ;  /* 0x0000008d964c7221 */ /* 0x000fe20000010000 */
[C---:B------:R-:W-:Y:S02]  /*1d2e0*/  F2FP.PACK_AB R150, R77.reuse, R150 ;  /* 0x000000964d96723e */ /* 0x040fe400000000ff */
[----:B------:R-:W-:Y:S01]  /*1d2f0*/  @!P1 PRMT R97, R232, 0x5410, RZ ;  /* 0x00005410e8619816 */ /* 0x000fe200000000ff */
[----:B------:R-:W-:Y:S01]  /*1d300*/  FADD.FTZ R192, R77, R76 ;  /* 0x0000004c4dc07221 */ /* 0x000fe20000010000 */
[C---:B------:R-:W-:Y:S02]  /*1d310*/  ISETP.GE.U32.AND P1, PT, R237.reuse, R137, PT ;  /* 0x00000089ed00720c */ /* 0x040fe40003f26070 */
[----:B------:R-:W-:Y:S01]  /*1d320*/  @!P0 PRMT R103, R224, 0x5410, RZ ;  /* 0x00005410e0678816 */ /* 0x000fe200000000ff */
[----:B------:R-:W-:Y:S01]  /*1d330*/  STG.E.U16 [R160.64+0x20], R97 ;  /* 0x00002061a0007986 */ /* 0x000fe2000c101522 */
[----:B------:R-:W-:Y:S02]  /*1d340*/  ISETP.GE.U32.AND P0, PT, R237, R131, PT ;  /* 0x00000083ed00720c */ /* 0x000fe40003f06070 */
[----:B------:R-:W-:Y:S01]  /*1d350*/  LOP3.LUT R137, R190, 0xff, RZ, 0xc0, !PT ;  /* 0x000000ffbe897812 */ /* 0x000fe200078ec0ff */
[----:B------:R-:W-:Y:S01]  /*1d360*/  STG.E.U16 [R154.64+0x32], R100 ;  /* 0x000032649a007986 */ /* 0x000fe2000c101522 */
[----:B------:R-:W-:Y:S01]  /*1d370*/  LOP3.LUT R76, R143, 0xff, RZ, 0xc0, !PT ;  /* 0x000000ff8f4c7812 */ /* 0x000fe200078ec0ff */
[----:B------:R-:W-:Y:S01]  /*1d380*/  MUFU.EX2 R190, R247 ;  /* 0x000000f700be7308 */ /* 0x000fe20000000800 */
[----:B------:R-:W-:Y:S02]  /*1d390*/  SHF.R.U32.HI R85, RZ, 0x8, R89 ;  /* 0x00000008ff557819 */ /* 0x000fe40000011659 */
[----:B------:R-:W-:Y:S02]  /*1d3a0*/  LOP3.LUT R89, R130, 0xff, RZ, 0xc0, !PT ;  /* 0x000000ff82597812 */ /* 0x000fe400078ec0ff */
[----:B------:R-:W-:Y:S02]  /*1d3b0*/  @!P1 PRMT R99, R230, 0x5410, RZ ;  /* 0x00005410e6639816 */ /* 0x000fe400000000ff */
[----:B------:R-:W-:Y:S02]  /*1d3c0*/  ISETP.GE.U32.AND P1, PT, R237, R135, PT ;  /* 0x00000087ed00720c */ /* 0x000fe40003f26070 */
[----:B------:R-:W-:Y:S01]  /*1d3d0*/  SHF.R.U32.HI R87, RZ, 0x8, R84 ;  /* 0x00000008ff577819 */ /* 0x000fe20000011654 */
[----:B------:R-:W-:Y:S01]  /*1d3e0*/  STG.E.U16 [R154.64+0x30], R99 ;  /* 0x000030639a007986 */ /* 0x000fe2000c101522 */
[--C-:B------:R-:W-:Y:S02]  /*1d3f0*/  SHF.R.U32.HI R84, RZ, 0x10, R130.reuse ;  /* 0x00000010ff547819 */ /* 0x100fe40000011682 */
[----:B------:R-:W-:Y:S01]  /*1d400*/  PRMT R87, R89, 0x5410, R87 ;  /* 0x0000541059577816 */ /* 0x000fe20000000057 */
[----:B------:R-:W-:Y:S01]  /*1d410*/  STG.E.U16 [R158.64+0x32], R103 ;  /* 0x000032679e007986 */ /* 0x000fe2000c101522 */
[----:B------:R-:W-:Y:S02]  /*1d420*/  PRMT R135, R145, 0x5410, R85 ;  /* 0x0000541091877816 */ /* 0x000fe40000000055 */
[----:B------:R-:W-:Y:S02]  /*1d430*/  SHF.R.U32.HI R85, RZ, 0x18, R130 ;  /* 0x00000018ff557819 */ /* 0x000fe40000011682 */
[----:B------:R-:W-:Y:S02]  /*1d440*/  LOP3.LUT R84, R84, 0xff, RZ, 0xc0, !PT ;  /* 0x000000ff54547812 */ /* 0x000fe400078ec0ff */
[----:B------:R-:W-:Y:S02]  /*1d450*/  @!P1 PRMT R101, R225, 0x5410, RZ ;  /* 0x00005410e1659816 */ /* 0x000fe400000000ff */
[----:B------:R-:W-:Y:S02]  /*1d460*/  ISETP.GE.U32.AND P1, PT, R237, R113, PT ;  /* 0x00000071ed00720c */ /* 0x000fe40003f26070 */
[----:B------:R-:W-:Y:S01]  /*1d470*/  PRMT R113, R102, 0x5410, R104 ;  /* 0x0000541066717816 */ /* 0x000fe20000000068 */
[----:B------:R-:W-:Y:S01]  /*1d480*/  STG.E.U16 [R158.64+0x30], R101 ;  /* 0x000030659e007986 */ /* 0x000fe2000c101522 */
[----:B------:R-:W-:Y:S02]  /*1d490*/  @!P0 PRMT R102, R223, 0x5410, RZ ;  /* 0x00005410df668816 */ /* 0x000fe400000000ff */
[----:B------:R-:W-:Y:S02]  /*1d4a0*/  ISETP.GE.U32.AND P0, PT, R237, R123, PT ;  /* 0x0000007bed00720c */ /* 0x000fe40003f06070 */
[----:B------:R-:W-:Y:S01]  /*1d4b0*/  PRMT R123, R105, 0x5410, R106 ;  /* 0x00005410697b7816 */ /* 0x000fe2000000006a */
[----:B------:R-:W-:Y:S01]  /*1d4c0*/  STG.E.U16 [R162.64+0x2e], R102 ;  /* 0x00002e66a2007986 */ /* 0x000fe2000c101522 */
[----:B------:R-:W-:Y:S02]  /*1d4d0*/  @!P6 PRMT R106, R216, 0x5410, RZ ;  /* 0x00005410d86ae816 */ /* 0x000fe400000000ff */
[C---:B------:R-:W-:Y:S02]  /*1d4e0*/  ISETP.GE.U32.AND P6, PT, R237.reuse, R126, PT ;  /* 0x0000007eed00720c */ /* 0x040fe40003fc6070 */
[----:B------:R-:W-:Y:S02]  /*1d4f0*/  @!P1 PRMT R104, R218, 0x5410, RZ ;  /* 0x00005410da689816 */ /* 0x000fe400000000ff */
[----:B------:R-:W-:Y:S02]  /*1d500*/  ISETP.GE.U32.AND P1, PT, R237, R171, PT ;  /* 0x000000abed00720c */ /* 0x000fe40003f26070 */
[----:B------:R-:W-:Y:S01]  /*1d510*/  PRMT R126, R117, 0x5410, R120 ;  /* 0x00005410757e7816 */ /* 0x000fe20000000078 */
[----:B------:R1:W3:Y:S01]  /*1d520*/  LDL.S16 R171, [R1+0x74] ;  /* 0x0000740001ab7983 */ /* 0x0002e20000100600 */
[----:B------:R-:W-:Y:S02]  /*1d530*/  @!P0 PRMT R105, R217, 0x5410, RZ ;  /* 0x00005410d9698816 */ /* 0x000fe400000000ff */
[----:B------:R-:W-:Y:S01]  /*1d540*/  ISETP.GE.U32.AND P0, PT, R237, R128, PT ;  /* 0x00000080ed00720c */ /* 0x000fe20003f06070 */
[----:B------:R-:W-:Y:S01]  /*1d550*/  STG.E.U16 [R162.64+0x30], R104 ;  /* 0x00003068a2007986 */ /* 0x000fe2000c101522 */
[----:B------:R-:W-:Y:S02]  /*1d560*/  PRMT R128, R121, 0x5410, R122 ;  /* 0x0000541079807816 */ /* 0x000fe4000000007a */
[----:B------:R-:W-:Y:S01]  /*1d570*/  @!P2 PRMT R122, R206, 0x5410, RZ ;  /* 0x00005410ce7aa816 */ /* 0x000fe200000000ff */
[----:B------:R-:W-:Y:S01]  /*1d580*/  STG.E.U16 [R160.64+0x30], R105 ;  /* 0x00003069a0007986 */ /* 0x000fe2000c101522 */
[----:B------:R-:W-:Y:S01]  /*1d590*/  PRMT R131, R86, 0x5410, R156 ;  /* 0x0000541056837816 */ /* 0x000fe2000000009c */
[--C-:B------:R-:W-:Y:S01]  /*1d5a0*/  HSET2.LE.AND R86, R134, R222.reuse, PT ;  /* 0x000000de86567233 */ /* 0x100fe20003803000 */
[----:B------:R-:W-:Y:S01]  /*1d5b0*/  PRMT R85, R84, 0x5410, R85 ;  /* 0x0000541054557816 */ /* 0x000fe20000000055 */
[----:B------:R-:W-:Y:S01]  /*1d5c0*/  STG.E.U16 [R160.64+0x32], R106 ;  /* 0x0000326aa0007986 */ /* 0x000fe2000c101522 */
[----:B------:R-:W-:Y:S01]  /*1d5d0*/  @!P6 PRMT R110, R213, 0x5410, RZ ;  /* 0x00005410d56ee816 */ /* 0x000fe200000000ff */
[--C-:B------:R-:W-:Y:S01]  /*1d5e0*/  HSET2.LE.AND R84, R87, R222.reuse, PT ;  /* 0x000000de57547233 */ /* 0x100fe20003803000 */
[----:B------:R-:W-:Y:S01]  /*1d5f0*/  LOP3.LUT R86, R86, R2, RZ, 0xc0, !PT ;  /* 0x0000000256567212 */ /* 0x000fe200078ec0ff */
[--C-:B------:R-:W-:Y:S01]  /*1d600*/  HSET2.LE.AND R87, R131, R222.reuse, PT ;  /* 0x000000de83577233 */ /* 0x100fe20003803000 */
[----:B------:R-:W-:Y:S01]  /*1d610*/  @!P0 PRMT R108, R214, 0x5410, RZ ;  /* 0x00005410d66c8816 */ /* 0x000fe200000000ff */
[----:B------:R-:W-:Y:S01]  /*1d620*/  STG.E.U16 [R154.64+0x42], R110 ;  /* 0x0000426e9a007986 */ /* 0x000fe2000c101522 */
[----:B------:R-:W-:Y:S01]  /*1d630*/  ISETP.GE.U32.AND P0, PT, R237, R127, PT ;  /* 0x0000007fed00720c */ /* 0x000fe20003f06070 */
[--C-:B------:R-:W-:Y:S01]  /*1d640*/  HSET2.LE.AND R85, R85, R222.reuse, PT ;  /* 0x000000de55557233 */ /* 0x100fe20003803000 */
[----:B------:R-:W-:Y:S01]  /*1d650*/  PRMT R127, R119, 0x5410, R118 ;  /* 0x00005410777f7816 */ /* 0x000fe20000000076 */
[----:B------:R-:W-:Y:S01]  /*1d660*/  STG.E.U16 [R154.64+0x40], R108 ;  /* 0x0000406c9a007986 */ /* 0x000fe2000c101522 */
[----:B------:R-:W-:Y:S02]  /*1d670*/  @!P5 PRMT R119, R210, 0x5410, RZ ;  /* 0x00005410d277d816 */ /* 0x000fe400000000ff */
[C---:B------:R-:W-:Y:S02]  /*1d680*/  ISETP.GE.U32.AND P5, PT, R237.reuse, R88, PT ;  /* 0x00000058ed00720c */ /* 0x040fe40003fa6070 */
[----:B------:R-:W-:Y:S02]  /*1d690*/  @!P4 PRMT R118, R208, 0x5410, RZ ;  /* 0x00005410d076c816 */ /* 0x000fe400000000ff */
[----:B------:R-:W-:Y:S02]  /*1d6a0*/  ISETP.GE.U32.AND P4, PT, R237, R76, PT ;  /* 0x0000004ced00720c */ /* 0x000fe40003f86070 */
[----:B------:R-:W-:Y:S02]  /*1d6b0*/  SHF.R.U32.HI R76, RZ, 0x8, R144 ;  /* 0x00000008ff4c7819 */ /* 0x000fe40000011690 */
[----:B------:R-:W-:Y:S02]  /*1d6c0*/  LOP3.LUT R88, R91, 0xff, RZ, 0xc0, !PT ;  /* 0x000000ff5b587812 */ /* 0x000fe400078ec0ff */
[----:B------:R-:W-:Y:S02]  /*1d6d0*/  LOP3.LUT R76, R76, 0xffff, RZ, 0xc0, !PT ;  /* 0x0000ffff4c4c7812 */ /* 0x000fe400078ec0ff */
[----:B------:R-:W-:Y:S02]  /*1d6e0*/  PRMT R136, R88, 0x5410, R90 ;  /* 0x0000541058887816 */ /* 0x000fe4000000005a */
[----:B------:R-:W-:Y:S01]  /*1d6f0*/  @!P5 PRMT R120, R157, 0x5410, RZ ;  /* 0x000054109d78d816 */ /* 0x000fe200000000ff */
[----:B------:R-:W-:Y:S01]  /*1d700*/  LDSM.16.MT88.4 R88, [R173+0x6800] ;  /* 0x00680000ad58783b */ /* 0x000fe20000004200 */
[C---:B------:R-:W-:Y:S02]  /*1d710*/  ISETP.GE.U32.AND P5, PT, R237.reuse, R137, PT ;  /* 0x00000089ed00720c */ /* 0x040fe40003fa6070 */
[----:B------:R-:W-:Y:S02]  /*1d720*/  ISETP.GE.U32.AND P2, PT, R237, R76, PT ;  /* 0x0000004ced00720c */ /* 0x000fe40003f46070 */
[----:B------:R-:W-:Y:S02]  /*1d730*/  SHF.R.U32.HI R76, RZ, 0x8, R193 ;  /* 0x00000008ff4c7819 */ /* 0x000fe400000116c1 */
[----:B------:R-:W-:Y:S01]  /*1d740*/  LOP3.LUT R84, R84, R0, RZ, 0xc0, !PT ;  /* 0x0000000054547212 */ /* 0x000fe200078ec0ff */
[----:B------:R1:W3:Y:S01]  /*1d750*/  LDL.S16 R157, [R1+0x6c] ;  /* 0x00006c00019d7983 */ /* 0x0002e20000100600 */
[----:B------:R-:W-:Y:S01]  /*1d760*/  PRMT R139, R195, 0x5410, R76 ;  /* 0x00005410c38b7816 */ /* 0x000fe2000000004c */
[--C-:B------:R-:W-:Y:S01]  /*1d770*/  HSET2.LE.AND R0, R135, R222.reuse, PT ;  /* 0x000000de87007233 */ /* 0x100fe20003803000 */
[----:B------:R-:W-:Y:S01]  /*1d780*/  LOP3.LUT R85, R85, R3, RZ, 0xc0, !PT ;  /* 0x0000000355557212 */ /* 0x000fe200078ec0ff */
[----:B------:R-:W1:Y:S01]  /*1d790*/  LDSM.16.MT88.4 R76, [R175+0x6000] ;  /* 0x00600000af4c783b */ /* 0x000e620000004200 */
[----:B------:R-:W-:Y:S02]  /*1d7a0*/  LOP3.LUT R87, R87, R107, RZ, 0xc0, !PT ;  /* 0x0000006b57577212 */ /* 0x000fe400078ec0ff */
[----:B------:R-:W-:Y:S02]  /*1d7b0*/  ISETP.GE.U32.AND P6, PT, R237, R142, PT ;  /* 0x0000008eed00720c */ /* 0x000fe40003fc6070 */
[----:B------:R-:W-:Y:S02]  /*1d7c0*/  PRMT R93, R170, 0x7632, R93 ;  /* 0x00007632aa5d7816 */ /* 0x000fe4000000005d */
[----:B------:R-:W-:Y:S01]  /*1d7d0*/  LOP3.LUT R3, R133, 0xff, RZ, 0xc0, !PT ;  /* 0x000000ff85037812 */ /* 0x000fe200078ec0ff */
[----:B------:R-:W-:Y:S01]  /*1d7e0*/  MUFU.EX2 R170, R179 ;  /* 0x000000b300aa7308 */ /* 0x000fe20000000800 */
[----:B------:R-:W-:Y:S02]  /*1d7f0*/  @!P3 PRMT R121, R207, 0x5410, RZ ;  /* 0x00005410cf79b816 */ /* 0x000fe400000000ff */
[----:B------:R-:W-:Y:S02]  /*1d800*/  @!P0 PRMT R111, R212, 0x5410, RZ ;  /* 0x00005410d46f8816 */ /* 0x000fe400000000ff */
[----:B------:R-:W-:Y:S02]  /*1d810*/  SHF.R.U32.HI R2, RZ, 0x8, R167 ;  /* 0x00000008ff027819 */ /* 0x000fe400000116a7 */
[----:B------:R-:W-:Y:S01]  /*1d820*/  ISETP.GE.U32.AND P3, PT, R237, R140, PT ;  /* 0x0000008ced00720c */ /* 0x000fe20003f66070 */
[----:B------:R-:W-:Y:S01]  /*1d830*/  STG.E.U16 [R158.64+0x40], R111 ;  /* 0x0000406f9e007986 */ /* 0x000fe2000c101522 */
[----:B------:R-:W-:Y:S01]  /*1d840*/  PRMT R134, R169, 0x5410, R2 ;  /* 0x00005410a9867816 */ /* 0x000fe20000000002 */
[----:B------:R-:W-:Y:S01]  /*1d850*/  MUFU.EX2 R167, R251 ;  /* 0x000000fb00a77308 */ /* 0x000fe20000000800 */
[----:B------:R-:W-:Y:S02]  /*1d860*/  SHF.R.U32.HI R2, RZ, 0x10, R133 ;  /* 0x00000010ff027819 */ /* 0x000fe40000011685 */
[----:B------:R-:W-:Y:S02]  /*1d870*/  PRMT R151, R152, 0x7632, R151 ;  /* 0x0000763298977816 */ /* 0x000fe40000000097 */
[----:B------:R-:W-:Y:S02]  /*1d880*/  LOP3.LUT R2, R2, 0xff, RZ, 0xc0, !PT ;  /* 0x000000ff02027812 */ /* 0x000fe400078ec0ff */
[----:B------:R-:W-:Y:S02]  /*1d890*/  PRMT R149, R150, 0x7632, R149 ;  /* 0x0000763296957816 */ /* 0x000fe40000000095 */
[----:B------:R-:W-:Y:S01]  /*1d8a0*/  LOP3.LUT P0, RZ, R187, 0x4000000, RZ, 0xc0, !PT ;  /* 0x04000000bbff7812 */ /* 0x000fe2000780c0ff */
[----:B------:R-:W-:Y:S01]  /*1d8b0*/  MUFU.EX2 R169, R249 ;  /* 0x000000f900a97308 */ /* 0x000fe20000000800 */
[----:B------:R-:W-:Y:S02]  /*1d8c0*/  @!P3 PRMT R117, R205, 0x5410, RZ ;  /* 0x00005410cd75b816 */ /* 0x000fe400000000ff */
[----:B------:R-:W-:Y:S07]  /*1d8d0*/  ISETP.GE.U32.AND P3, PT, R237, R148, PT ;  /* 0x00000094ed00720c */ /* 0x000fee0003f66070 */
[----:B------:R-:W4:Y:S01]  /*1d8e0*/  MUFU.EX2 R148, R243 ;  /* 0x000000f300947308 */ /* 0x000f220000000800 */
[-C--:B-1----:R-:W-:Y:S01]  /*1d8f0*/  HMMA.16816.F32 R52, R72, R76.reuse, R52 ;  /* 0x0000004c4834723c */ /* 0x082fe20000001834 */
[----:B------:R-:W-:Y:S02]  /*1d900*/  @!P0 PRMT R116, R211, 0x5410, RZ ;  /* 0x00005410d3748816 */ /* 0x000fe400000000ff */
[----:B------:R-:W-:Y:S03]  /*1d910*/  LOP3.LUT P0, RZ, R187, 0x2000000, RZ, 0xc0, !PT ;  /* 0x02000000bbff7812 */ /* 0x000fe6000780c0ff */
[----:B------:R-:W-:Y:S02]  /*1d920*/  STG.E.U16 [R158.64+0x42], R116 ;  /* 0x000042749e007986 */ /* 0x000fe4000c101522 */
[C---:B------:R-:W-:Y:S02]  /*1d930*/  HMMA.16816.F32 R56, R80.reuse, R76, R56 ;  /* 0x0000004c5038723c */ /* 0x040fe40000001838 */
[----:B------:R-:W-:Y:S04]  /*1d940*/  STG.E.U16 [R162.64+0x3e], R119 ;  /* 0x00003e77a2007986 */ /* 0x000fe8000c101522 */
[----:B------:R-:W-:Y:S01]  /*1d950*/  STG.E.U16 [R162.64+0x40], R118 ;  /* 0x00004076a2007986 */ /* 0x000fe2000c101522 */
[C---:B------:R-:W-:Y:S01]  /*1d960*/  LOP3.LUT R76, R129.reuse, 0xffff, RZ, 0xc0, !PT ;  /* 0x0000ffff814c7812 */ /* 0x040fe200078ec0ff */
[-C--:B------:R-:W-:Y:S01]  /*1d970*/  HMMA.16816.F32 R60, R80, R78.reuse, R60 ;  /* 0x0000004e503c723c */ /* 0x080fe2000000183c */
[----:B------:R-:W-:Y:S01]  /*1d980*/  LOP3.LUT R77, R129, 0xff, RZ, 0xc0, !PT ;  /* 0x000000ff814d7812 */ /* 0x000fe200078ec0ff */
[----:B------:R-:W-:Y:S02]  /*1d990*/  STG.E.U16 [R160.64+0x40], R121 ;  /* 0x00004079a0007986 */ /* 0x000fe4000c101522 */
[----:B------:R-:W-:Y:S02]  /*1d9a0*/  SHF.R.U32.HI R76, RZ, 0x8, R76 ;  /* 0x00000008ff4c7819 */ /* 0x000fe4000001164c */
[----:B------:R-:W-:Y:S01]  /*1d9b0*/  STG.E.U16 [R160.64+0x42], R122 ;  /* 0x0000427aa0007986 */ /* 0x000fe2000c101522 */
[----:B------:R-:W-:Y:S01]  /*1d9c0*/  LOP3.LUT R80, R133, 0xffff, RZ, 0xc0, !PT ;  /* 0x0000ffff85507812 */ /* 0x000fe200078ec0ff */
[----:B------:R-:W-:Y:S01]  /*1d9d0*/  HMMA.16816.F32 R64, R72, R78, R64 ;  /* 0x0000004e4840723c */ /* 0x000fe20000001840 */
[----:B------:R-:W-:Y:S01]  /*1d9e0*/  PRMT R130, R77, 0x5410, R76 ;  /* 0x000054104d827816 */ /* 0x000fe2000000004c */
[----:B------:R-:W1:Y:S02]  /*1d9f0*/  LDSM.16.MT88.4 R72, [R176+0x6800] ;  /* 0x00680000b048783b */ /* 0x000e640000004200 */
[--C-:B------:R-:W-:Y:S02]  /*1da00*/  SHF.R.U32.HI R76, RZ, 0x10, R129.reuse ;  /* 0x00000010ff4c7819 */ /* 0x100fe40000011681 */
[----:B------:R-:W-:Y:S01]  /*1da10*/  SHF.R.U32.HI R129, RZ, 0x18, R129 ;  /* 0x00000018ff817819 */ /* 0x000fe20000011681 */
[--C-:B------:R-:W-:Y:S01]  /*1da20*/  HSET2.LE.AND R79, R136, R222.reuse, PT ;  /* 0x000000de884f7233 */ /* 0x100fe20003803000 */
[-C--:B------:R-:W-:Y:S01]  /*1da30*/  HMMA.16816.F32 R4, R84, R88.reuse, R4 ;  /* 0x000000585404723c */ /* 0x080fe20000001804 */
[----:B------:R-:W-:Y:S01]  /*1da40*/  LOP3.LUT R76, R76, 0xff, RZ, 0xc0, !PT ;  /* 0x000000ff4c4c7812 */ /* 0x000fe200078ec0ff */
[----:B------:R-:W-:Y:S02]  /*1da50*/  STG.E.U16 [R154.64+0x52], R120 ;  /* 0x000052789a007986 */ /* 0x000fe4000c101522 */
[----:B------:R-:W-:Y:S02]  /*1da60*/  LOP3.LUT R78, R0, R113, RZ, 0xc0, !PT ;  /* 0x00000071004e7212 */ /* 0x000fe400078ec0ff */
[----:B------:R-:W-:Y:S01]  /*1da70*/  PRMT R77, R76, 0x5410, R129 ;  /* 0x000054104c4d7816 */ /* 0x000fe20000000081 */
[--C-:B------:R-:W-:Y:S01]  /*1da80*/  HSET2.LE.AND R76, R130, R222.reuse, PT ;  /* 0x000000de824c7233 */ /* 0x100fe20003803000 */
[----:B------:R-:W-:Y:S01]  /*1da90*/  LOP3.LUT R79, R79, R123, RZ, 0xc0, !PT ;  /* 0x0000007b4f4f7212 */ /* 0x000fe200078ec0ff */
[----:B------:R-:W-:Y:S01]  /*1daa0*/  IMAD.WIDE.U32 R130, R215, -0x2daee0ad, RZ ;  /* 0xd2511f53d7827825 */ /* 0x000fe200078e00ff */
[----:B------:R-:W-:Y:S02]  /*1dab0*/  STG.E.U16 [R154.64+0x50], R117 ;  /* 0x000050759a007986 */ /* 0x000fe4000c101522 */
[--C-:B------:R-:W-:Y:S01]  /*1dac0*/  HSET2.LE.AND R77, R77, R222.reuse, PT ;  /* 0x000000de4d4d7233 */ /* 0x100fe20003803000 */
[----:B------:R-:W-:Y:S01]  /*1dad0*/  LOP3.LUT R76, R76, R109, RZ, 0xc0, !PT ;  /* 0x0000006d4c4c7212 */ /* 0x000fe200078ec0ff */
[----:B------:R-:W-:Y:S01]  /*1dae0*/  LDSM.16.MT88.4 R116, [R174+0x7800] ;  /* 0x00780000ae74783b */ /* 0x000fe20000004200 */
[----:B------:R-:W-:Y:S02]  /*1daf0*/  SHF.R.U32.HI R80, RZ, 0x8, R80 ;  /* 0x00000008ff507819 */ /* 0x000fe40000011650 */
[----:B------:R-:W-:Y:S02]  /*1db00*/  LOP3.LUT R77, R77, R115, RZ, 0xc0, !PT ;  /* 0x000000734d4d7212 */ /* 0x000fe400078ec0ff */
[----:B------:R-:W-:Y:S02]  /*1db10*/  SHF.R.U32.HI R81, RZ, 0x18, R133 ;  /* 0x00000018ff517819 */ /* 0x000fe40000011685 */
[----:B------:R-:W-:Y:S02]  /*1db20*/  PRMT R115, R112, 0x7632, R115 ;  /* 0x0000763270737816 */ /* 0x000fe40000000073 */
[----:B------:R-:W-:Y:S01]  /*1db30*/  PRMT R123, R2, 0x5410, R81 ;  /* 0x00005410027b7816 */ /* 0x000fe20000000051 */
[C---:B------:R-:W-:Y:S01]  /*1db40*/  HMMA.16816.F32 R8, R76.reuse, R88, R8 ;  /* 0x000000584c08723c */ /* 0x040fe20000001808 */
[----:B------:R-:W-:Y:S02]  /*1db50*/  PRMT R129, R3, 0x5410, R80 ;  /* 0x0000541003817816 */ /* 0x000fe40000000050 */
[----:B------:R-:W-:Y:S02]  /*1db60*/  PRMT R3, R92, 0x5410, R93 ;  /* 0x000054105c037816 */ /* 0x000fe4000000005d */
[----:B------:R-:W-:Y:S02]  /*1db70*/  LOP3.LUT R0, R165, 0xff, RZ, 0xc0, !PT ;  /* 0x000000ffa5007812 */ /* 0x000fe400078ec0ff */
[C---:B------:R-:W-:Y:S01]  /*1db80*/  LOP3.LUT R88, R132.reuse, 0xffff, RZ, 0xc0, !PT ;  /* 0x0000ffff84587812 */ /* 0x040fe200078ec0ff */
[-C--:B------:R-:W-:Y:S01]  /*1db90*/  HMMA.16816.F32 R12, R76, R90.reuse, R12 ;  /* 0x0000005a4c0c723c */ /* 0x080fe2000000180c */
[----:B------:R-:W-:Y:S01]  /*1dba0*/  LOP3.LUT R89, R132, 0xff, RZ, 0xc0, !PT ;  /* 0x000000ff84597812 */ /* 0x000fe200078ec0ff */
[----:B------:R-:W-:Y:S02]  /*1dbb0*/  MUFU.EX2 R165, R177 ;  /* 0x000000b100a57308 */ /* 0x000fe40000000800 */
[----:B------:R-:W-:Y:S02]  /*1dbc0*/  SHF.R.U32.HI R88, RZ, 0x8, R88 ;  /* 0x00000008ff587819 */ /* 0x000fe40000011658 */
[----:B------:R-:W-:Y:S02]  /*1dbd0*/  PRMT R135, R0, 0x5410, R168 ;  /* 0x0000541000877816 */ /* 0x000fe400000000a8 */
[C---:B------:R-:W-:Y:S01]  /*1dbe0*/  HMMA.16816.F32 R16, R84.reuse, R90, R16 ;  /* 0x0000005a5410723c */ /* 0x040fe20000001810 */
[----:B------:R-:W-:Y:S03]  /*1dbf0*/  PRMT R109, R89, 0x5410, R88 ;  /* 0x00005410596d7816 */ /* 0x000fe60000000058 */
[C-C-:B------:R-:W-:Y:S01]  /*1dc00*/  LOP3.LUT R0, R131.reuse, UR14, R164.reuse, 0x96, !PT ;  /* 0x0000000e83007c12 */ /* 0x140fe2000f8e96a4 */
[----:B------:R-:W2:Y:S01]  /*1dc10*/  MUFU.EX2 R168, R252 ;  /* 0x000000fc00a87308 */ /* 0x000ea20000000800 */
[----:B------:R-:W-:Y:S02]  /*1dc20*/  PRMT R113, R114, 0x7632, R113 ;  /* 0x0000763272717816 */ /* 0x000fe40000000071 */
[-C--:B-1----:R-:W-:Y:S01]  /*1dc30*/  HMMA.16816.F32 R20, R84, R72.reuse, R20 ;  /* 0x000000485414723c */ /* 0x082fe20000001814 */
[----:B------:R-:W-:Y:S03]  /*1dc40*/  LOP3.LUT R2, R0, 0xff, RZ, 0xc0, !PT ;  /* 0x000000ff00027812 */ /* 0x000fe600078ec0ff */
[----:B------:R-:W-:Y:S01]  /*1dc50*/  LOP3.LUT R107, R131, UR14, R164, 0x96, !PT ;  /* 0x0000000e836b7c12 */ /* 0x000fe2000f8e96a4 */
[----:B----4-:R-:W-:Y:S01]  /*1dc60*/  FADD.FTZ R164, R148, R201 ;  /* 0x000000c994a47221 */ /* 0x010fe20000010000 */
[----:B------:R-:W-:Y:S01]  /*1dc70*/  F2FP.PACK_AB R148, R190, R148 ;  /* 0x00000094be94723e */ /* 0x000fe200000000ff */
[----:B------:R-:W-:Y:S01]  /*1dc80*/  @!P2 HADD2 R146, -R115.H0_H0, -RZ.H0_H0 ;  /* 0xa00000ff7392a230 */ /* 0x000fe20000000900 */
[C---:B------:R-:W-:Y:S04]  /*1dc90*/  HMMA.16816.F32 R24, R76.reuse, R72, R24 ;  /* 0x000000484c18723c */ /* 0x040fe80000001818 */
[----:B------:R-:W-:Y:S03]  /*1dca0*/  PRMT R147, R148, 0x7632, R147 ;  /* 0x0000763294937816 */ /* 0x000fe60000000093 */
[----:B------:R-:W-:Y:S01]  /*1dcb0*/  SHF.R.U32.HI R72, RZ, 0x18, R0 ;  /* 0x00000018ff487819 */ /* 0x000fe20000011600 */
[-C--:B------:R-:W-:Y:S01]  /*1dcc0*/  HMMA.16816.F32 R28, R76, R74.reuse, R28 ;  /* 0x0000004a4c1c723c */ /* 0x080fe2000000181c */
[----:B--2---:R-:W-:Y:S03]  /*1dcd0*/  @!P5 HADD2 R189, -R92.H0_H0, -RZ.H0_H0 ;  /* 0xa00000ff5cbdd230 */ /* 0x004fe60000000900 */
[----:B------:R-:W-:Y:S04]  /*1dce0*/  F2FP.PACK_AB R140, R168, R169 ;  /* 0x000000a9a88c723e */ /* 0x000fe800000000ff */
[C---:B------:R-:W-:Y:S01]  /*1dcf0*/  HMMA.16816.F32 R32, R84.reuse, R74, R32 ;  /* 0x0000004a5420723c */ /* 0x040fe20000001820 */
[----:B------:R1:W-:Y:S03]  /*1dd00*/  @!P5 STL.S16 [R1+0x70], R189 ;  /* 0x000070bd0100d387 */ /* 0x0003e60000100600 */
[----:B------:R-:W-:Y:S01]  /*1dd10*/  PRMT R80, R189, 0x7610, R80 ;  /* 0x00007610bd507816 */ /* 0x000fe20000000050 */
[----:B------:R2:W4:Y:S03]  /*1dd20*/  LDL.S16 R94, [R1+0x5c] ;  /* 0x00005c00015e7983 */ /* 0x0005260000100600 */
[----:B------:R-:W-:Y:S02]  /*1dd30*/  @!P5 PRMT R92, R80, 0x5410, RZ ;  /* 0x00005410505cd816 */ /* 0x000fe400000000ff */
[----:B------:R-:W2:Y:S01]  /*1dd40*/  LDSM.16.MT88.4 R80, [R174+0x6800] ;  /* 0x00680000ae50783b */ /* 0x000ea20000004200 */
[----:B------:R-:W-:Y:S02]  /*1dd50*/  ISETP.GE.U32.AND P5, PT, R237, R2, PT ;  /* 0x00000002ed00720c */ /* 0x000fe40003fa6070 */
[----:B------:R-:W-:Y:S02]  /*1dd60*/  LOP3.LUT R2, R0, 0xffff, RZ, 0xc0, !PT ;  /* 0x0000ffff00027812 */ /* 0x000fe400078ec0ff */
[----:B------:R-:W-:Y:S02]  /*1dd70*/  SHF.R.U32.HI R0, RZ, 0x10, R0 ;  /* 0x00000010ff007819 */ /* 0x000fe40000011600 */
[----:B------:R-:W-:Y:S01]  /*1dd80*/  SHF.R.U32.HI R2, RZ, 0x8, R2 ;  /* 0x00000008ff027819 */ /* 0x000fe20000011602 */
[----:B------:R-:W-:Y:S01]  /*1dd90*/  STG.E.U16 [R158.64+0x50], R92 ;  /* 0x0000505c9e007986 */ /* 0x000fe2000c101522 */
[----:B------:R-:W-:Y:S02]  /*1dda0*/  LOP3.LUT R0, R0, 0xff, RZ, 0xc0, !PT ;  /* 0x000000ff00007812 */ /* 0x000fe400078ec0ff */
[----:B------:R-:W-:Y:S01]  /*1ddb0*/  LOP3.LUT R2, R2, 0xffff, RZ, 0xc0, !PT ;  /* 0x0000ffff02027812 */ /* 0x000fe200078ec0ff */
[----:B-1----:R-:W-:Y:S01]  /*1ddc0*/  MUFU.EX2 R189, R248 ;  /* 0x000000f800bd7308 */ /* 0x002fe20000000800 */
[-C--:B--2---:R-:W-:Y:S08]  /*1ddd0*/  HMMA.16816.F32 R36, R84, R80.reuse, R36 ;  /* 0x000000505424723c */ /* 0x084ff00000001824 */
[C---:B------:R-:W-:Y:S08]  /*1dde0*/  HMMA.16816.F32 R40, R76.reuse, R80, R40 ;  /* 0x000000504c28723c */ /* 0x040ff00000001828 */
[-C--:B------:R-:W-:Y:S08]  /*1ddf0*/  HMMA.16816.F32 R44, R76, R82.reuse, R44 ;  /* 0x000000524c2c723c */ /* 0x080ff0000000182c */
[C---:B------:R-:W-:Y:S07]  /*1de00*/  HMMA.16816.F32 R48, R84.reuse, R82, R48 ;  /* 0x000000525430723c */ /* 0x040fee0000001830 */
[--C-:B------:R-:W-:Y:S05]  /*1de10*/  HSET2.LE.AND R83, R138, R222.reuse, PT ;  /* 0x000000de8a537233 */ /* 0x100fea0003803000 */
[----:B------:R-:W-:Y:S02]  /*1de20*/  LOP3.LUT R83, R83, R3, RZ, 0xc0, !PT ;  /* 0x0000000353537212 */ /* 0x000fe400078ec0ff */
[----:B------:R-:W-:Y:S01]  /*1de30*/  SHF.R.U32.HI R3, RZ, 0x18, R130 ;  /* 0x00000018ff037819 */ /* 0x000fe20000011682 */
[----:B---3--:R-:W-:Y:S05]  /*1de40*/  @!P1 HADD2 R171, -R93.H0_H0, -RZ.H0_H0 ;  /* 0xa00000ff5dab9230 */ /* 0x008fea0000000900 */
[----:B------:R1:W-:Y:S01]  /*1de50*/  @!P1 STL.S16 [R1+0x74], R171 ;  /* 0x000074ab01009387 */ /* 0x0003e20000100600 */
[----:B------:R-:W-:Y:S03]  /*1de60*/  PRMT R91, R171, 0x7610, R91 ;  /* 0x00007610ab5b7816 */ /* 0x000fe6000000005b */
[----:B------:R2:W3:Y:S01]  /*1de70*/  LDL.S16 R89, [R1+0x68] ;  /* 0x0000680001597983 */ /* 0x0004e20000100600 */
[----:B------:R-:W-:Y:S02]  /*1de80*/  @!P1 PRMT R93, R91, 0x5410, RZ ;  /* 0x000054105b5d9816 */ /* 0x000fe400000000ff */
[----:B------:R-:W-:Y:S02]  /*1de90*/  ISETP.GE.U32.AND P1, PT, R237, R2, PT ;  /* 0x00000002ed00720c */ /* 0x000fe40003f26070 */
[----:B------:R-:W-:Y:S01]  /*1dea0*/  PRMT R2, R112, 0x5410, R115 ;  /* 0x0000541070027816 */ /* 0x000fe20000000073 */
[----:B------:R-:W-:Y:S01]  /*1deb0*/  STG.E.U16 [R158.64+0x52], R93 ;  /* 0x0000525d9e007986 */ /* 0x000fe2000c101522 */
[----:B-1----:R-:W1:Y:S01]  /*1dec0*/  MUFU.EX2 R171, R250 ;  /* 0x000000fa00ab7308 */ /* 0x002e620000000800 */
[----:B------:R-:W-:Y:S05]  /*1ded0*/  @!P6 HADD2 R157, -R112.H0_H0, -RZ.H0_H0 ;  /* 0xa00000ff709de230 */ /* 0x000fea0000000900 */
[----:B------:R2:W-:Y:S01]  /*1dee0*/  @!P6 STL.S16 [R1+0x6c], R157 ;  /* 0x00006c9d0100e387 */ /* 0x0005e20000100600 */
[----:B------:R-:W-:Y:S02]  /*1def0*/  PRMT R88, R157, 0x7610, R88 ;  /* 0x000076109d587816 */ /* 0x000fe40000000058 */
[----:B-1----:R-:W-:Y:S01]  /*1df00*/  F2FP.PACK_AB R144, R170, R171 ;  /* 0x000000abaa90723e */ /* 0x002fe200000000ff */
[----:B------:R1:W-:Y:S01]  /*1df10*/  @!P2 STL.S16 [R1+0x64], R146 ;  /* 0x000064920100a387 */ /* 0x0003e20000100600 */
[----:B------:R-:W-:Y:S02]  /*1df20*/  @!P6 PRMT R112, R88, 0x5410, RZ ;  /* 0x000054105870e816 */ /* 0x000fe400000000ff */
[C---:B------:R-:W-:Y:S01]  /*1df30*/  ISETP.GE.U32.AND P6, PT, R237.reuse, R72, PT ;  /* 0x00000048ed00720c */ /* 0x040fe20003fc6070 */
[----:B------:R3:W3:Y:S01]  /*1df40*/  LDL.S16 R96, [R1+0x58] ;  /* 0x0000580001607983 */ /* 0x0006e20000100600 */
[----:B------:R-:W-:Y:S02]  /*1df50*/  PRMT R72, R146, 0x7610, R72 ;  /* 0x0000761092487816 */ /* 0x000fe40000000048 */
[----:B------:R-:W-:Y:S01]  /*1df60*/  PRMT R143, R144, 0x7632, R143 ;  /* 0x00007632908f7816 */ /* 0x000fe2000000008f */
[----:B------:R3:W3:Y:S01]  /*1df70*/  LDL.S16 R95, [R1+0x54] ;  /* 0x00005400015f7983 */ /* 0x0006e20000100600 */
[----:B------:R-:W-:Y:S02]  /*1df80*/  @!P2 PRMT R115, R72, 0x5410, RZ ;  /* 0x000054104873a816 */ /* 0x000fe400000000ff */
[----:B------:R-:W-:Y:S01]  /*1df90*/  ISETP.GE.U32.AND P2, PT, R237, R0, PT ;  /* 0x00000000ed00720c */ /* 0x000fe20003f46070 */
[----:B------:R-:W1:Y:S01]  /*1dfa0*/  LDSM.16.MT88.4 R72, [R175+0x6800] ;  /* 0x00680000af48783b */ /* 0x000e620000004200 */
[----:B------:R-:W-:Y:S07]  /*1dfb0*/  PRMT R0, R114, 0x5410, R113 ;  /* 0x0000541072007816 */ /* 0x000fee0000000071 */
[----:B------:R-:W-:Y:S01]  /*1dfc0*/  STG.E.U16 [R162.64+0x4e], R112 ;  /* 0x00004e70a2007986 */ /* 0x000fe2000c101522 */
[----:B--2---:R-:W-:Y:S03]  /*1dfd0*/  IMAD.WIDE.U32 R156, R209, -0x2daee0ad, RZ ;  /* 0xd2511f53d19c7825 */ /* 0x004fe600078e00ff */
[----:B------:R-:W-:Y:S01]  /*1dfe0*/  STG.E.U16 [R162.64+0x50], R115 ;  /* 0x00005073a2007986 */ /* 0x000fe2000c101522 */
[----:B-1----:R-:W1:Y:S02]  /*1dff0*/  MUFU.EX2 R146, R246 ;  /* 0x000000f600927308 */ /* 0x002e640000000800 */
[----:B-1----:R-:W-:Y:S01]  /*1e000*/  FADD.FTZ R153, R146, R166 ;  /* 0x000000a692997221 */ /* 0x002fe20000010000 */
[----:B------:R-:W-:Y:S07]  /*1e010*/  F2FP.PACK_AB R146, R189, R146 ;  /* 0x00000092bd92723e */ /* 0x000fee00000000ff */
[----:B------:R-:W1:Y:S01]  /*1e020*/  MUFU.EX2 R166, R178 ;  /* 0x000000b200a67308 */ /* 0x000e620000000800 */
[-C--:B------:R-:W-:Y:S01]  /*1e030*/  HMMA.16816.F32 R52, R84, R72.reuse, R52 ;  /* 0x000000485434723c */ /* 0x080fe20000001834 */
[----:B------:R-:W-:Y:S07]  /*1e040*/  PRMT R145, R146, 0x7632, R145 ;  /* 0x0000763292917816 */ /* 0x000fee0000000091 */
[C---:B------:R-:W-:Y:S08]  /*1e050*/  HMMA.16816.F32 R56, R76.reuse, R72, R56 ;  /* 0x000000484c38723c */ /* 0x040ff00000001838 */
[-C--:B------:R-:W-:Y:S07]  /*1e060*/  HMMA.16816.F32 R60, R76, R74.reuse, R60 ;  /* 0x0000004a4c3c723c */ /* 0x080fee000000183c */
[--C-:B------:R-:W-:Y:S01]  /*1e070*/  HSET2.LE.AND R78, R134, R222.reuse, PT ;  /* 0x000000de864e7233 */ /* 0x100fe20003803000 */
[----:B------:R-:W-:Y:S01]  /*1e080*/  HMMA.16816.F32 R64, R84, R74, R64 ;  /* 0x0000004a5440723c */ /* 0x000fe20000001840 */
[--C-:B------:R-:W-:Y:S03]  /*1e090*/  HSET2.LE.AND R79, R135, R222.reuse, PT ;  /* 0x000000de874f7233 */ /* 0x100fe60003803000 */
[--C-:B------:R-:W-:Y:S01]  /*1e0a0*/  HSET2.LE.AND R76, R109, R222.reuse, PT ;  /* 0x000000de6d4c7233 */ /* 0x100fe20003803000 */
[----:B------:R-:W-:Y:S02]  /*1e0b0*/  LOP3.LUT R78, R78, R2, RZ, 0xc0, !PT ;  /* 0x000000024e4e7212 */ /* 0x000fe400078ec0ff */
[----:B------:R-:W-:Y:S02]  /*1e0c0*/  LOP3.LUT R79, R79, R0, RZ, 0xc0, !PT ;  /* 0x000000004f4f7212 */ /* 0x000fe400078ec0ff */
[----:B------:R-:W-:Y:S03]  /*1e0d0*/  LOP3.LUT R76, R76, R127, RZ, 0xc0, !PT ;  /* 0x0000007f4c4c7212 */ /* 0x000fe600078ec0ff */
[----:B------:R-:W-:Y:S02]  /*1e0e0*/  LOP3.LUT R2, R130, 0xffff, RZ, 0xc0, !PT ;  /* 0x0000ffff82027812 */ /* 0x000fe400078ec0ff */
[C---:B------:R-:W-:Y:S02]  /*1e0f0*/  LOP3.LUT R0, R157.reuse, UR14, R194, 0x96, !PT ;  /* 0x0000000e9d007c12 */ /* 0x040fe4000f8e96c2 */
[----:B------:R-:W-:Y:S02]  /*1e100*/  SHF.R.U32.HI R2, RZ, 0x8, R2 ;  /* 0x00000008ff027819 */ /* 0x000fe40000011602 */
[----:B-1----:R-:W-:Y:S02]  /*1e110*/  F2FP.PACK_AB R142, R166, R167 ;  /* 0x000000a7a68e723e */ /* 0x002fe400000000ff */
[----:B------:R-:W-:Y:S02]  /*1e120*/  LOP3.LUT R2, R2, 0xffff, RZ, 0xc0, !PT ;  /* 0x0000ffff02027812 */ /* 0x000fe400078ec0ff */
[----:B------:R-:W-:Y:S01]  /*1e130*/  PRMT R141, R142, 0x7632, R141 ;  /* 0x000076328e8d7816 */ /* 0x000fe2000000008d */
[----:B----4-:R-:W-:Y:S05]  /*1e140*/  @!P4 HADD2 R94, -R114.H0_H0, -RZ.H0_H0 ;  /* 0xa00000ff725ec230 */ /* 0x010fea0000000900 */
[----:B------:R1:W-:Y:S01]  /*1e150*/  @!P4 STL.S16 [R1+0x5c], R94 ;  /* 0x00005c5e0100c387 */ /* 0x0003e20000100600 */
[----:B------:R-:W-:Y:S03]  /*1e160*/  PRMT R90, R94, 0x7610, R90 ;  /* 0x000076105e5a7816 */ /* 0x000fe6000000005a */
[----:B------:R2:W4:Y:S01]  /*1e170*/  LDL.S16 R91, [R1+0x50] ;  /* 0x00005000015b7983 */ /* 0x0005220000100600 */
[----:B------:R-:W-:Y:S02]  /*1e180*/  @!P4 PRMT R114, R90, 0x5410, RZ ;  /* 0x000054105a72c816 */ /* 0x000fe400000000ff */
[----:B------:R-:W-:Y:S01]  /*1e190*/  SHF.R.U32.HI R90, RZ, 0x18, R132 ;  /* 0x00000018ff5a7819 */ /* 0x000fe20000011684 */
[----:B------:R2:W2:Y:S04]  /*1e1a0*/  LDL.S16 R98, [R1+0x60] ;  /* 0x0000600001627983 */ /* 0x0004a80000100600 */
[----:B------:R-:W-:Y:S01]  /*1e1b0*/  STG.E.U16 [R160.64+0x50], R114 ;  /* 0x00005072a0007986 */ /* 0x000fe2000c101522 */
[----:B-1----:R-:W-:Y:S04]  /*1e1c0*/  LOP3.LUT R94, R157, UR14, R194, 0x96, !PT ;  /* 0x0000000e9d5e7c12 */ /* 0x002fe8000f8e96c2 */
[C---:B------:R-:W-:Y:S04]  /*1e1d0*/  LOP3.LUT R88, R94.reuse, 0xff, RZ, 0xc0, !PT ;  /* 0x000000ff5e587812 */ /* 0x040fe800078ec0ff */
[----:B------:R-:W-:Y:S02]  /*1e1e0*/  ISETP.GE.U32.AND P4, PT, R237, R88, PT ;  /* 0x00000058ed00720c */ /* 0x000fe40003f86070 */
[----:B------:R-:W-:Y:S04]  /*1e1f0*/  LOP3.LUT R88, R94, 0xffff, RZ, 0xc0, !PT ;  /* 0x0000ffff5e587812 */ /* 0x000fe800078ec0ff */
[----:B------:R-:W-:Y:S04]  /*1e200*/  SHF.R.U32.HI R88, RZ, 0x8, R88 ;  /* 0x00000008ff587819 */ /* 0x000fe80000011658 */
[----:B------:R-:W-:Y:S01]  /*1e210*/  LOP3.LUT R80, R88, 0xffff, RZ, 0xc0, !PT ;  /* 0x0000ffff58507812 */ /* 0x000fe200078ec0ff */
[----:B---3--:R-:W-:Y:S05]  /*1e220*/  @!P3 HADD2 R89, -R113.H0_H0, -RZ.H0_H0 ;  /* 0xa00000ff7159b230 */ /* 0x008fea0000000900 */
[----:B------:R1:W-:Y:S01]  /*1e230*/  @!P3 STL.S16 [R1+0x68], R89 ;  /* 0x000068590100b387 */ /* 0x0003e20000100600 */
[----:B------:R-:W-:Y:S04]  /*1e240*/  PRMT R99, R89, 0x7610, R99 ;  /* 0x0000761059637816 */ /* 0x000fe80000000063 */
[----:B------:R-:W-:Y:S02]  /*1e250*/  @!P3 PRMT R113, R99, 0x5410, RZ ;  /* 0x000054106371b816 */ /* 0x000fe400000000ff */
[----:B------:R-:W-:Y:S02]  /*1e260*/  ISETP.GE.U32.AND P3, PT, R237, R80, PT ;  /* 0x00000050ed00720c */ /* 0x000fe40003f66070 */
[--C-:B------:R-:W-:Y:S01]  /*1e270*/  SHF.R.U32.HI R80, RZ, 0x18, R94.reuse ;  /* 0x00000018ff507819 */ /* 0x100fe2000001165e */
[----:B------:R-:W-:Y:S01]  /*1e280*/  STG.E.U16 [R160.64+0x52], R113 ;  /* 0x00005271a0007986 */ /* 0x000fe2000c101522 */
[----:B------:R-:W-:Y:S02]  /*1e290*/  SHF.R.U32.HI R94, RZ, 0x10, R94 ;  /* 0x00000010ff5e7819 */ /* 0x000fe4000001165e */
[----:B------:R-:W-:Y:S02]  /*1e2a0*/  SHF.R.U32.HI R99, RZ, 0x10, R130 ;  /* 0x00000010ff637819 */ /* 0x000fe40000011682 */
[----:B------:R-:W-:Y:S02]  /*1e2b0*/  LOP3.LUT R72, R94, 0xff, RZ, 0xc0, !PT ;  /* 0x000000ff5e487812 */ /* 0x000fe400078ec0ff */
[----:B-1----:R-:W-:Y:S02]  /*1e2c0*/  SHF.R.U32.HI R89, RZ, 0x10, R132 ;  /* 0x00000010ff597819 */ /* 0x002fe40000011684 */
[----:B------:R-:W-:Y:S02]  /*1e2d0*/  LDSM.16.MT88.4 R132, [R173+0x7800] ;  /* 0x00780000ad84783b */ /* 0x000fe40000004200 */
[----:B------:R-:W-:Y:S04]  /*1e2e0*/  LOP3.LUT R89, R89, 0xff, RZ, 0xc0, !PT ;  /* 0x000000ff59597812 */ /* 0x000fe800078ec0ff */
[----:B------:R-:W-:Y:S05]  /*1e2f0*/  PRMT R97, R89, 0x5410, R90 ;  /* 0x0000541059617816 */ /* 0x000fea000000005a */
[--C-:B------:R-:W-:Y:S01]  /*1e300*/  HSET2.LE.AND R77, R97, R222.reuse, PT ;  /* 0x000000de614d7233 */ /* 0x100fe20003803000 */
[----:B------:R-:W-:Y:S04]  /*1e310*/  LOP3.LUT R97, R130, 0xffff, RZ, 0xc0, !PT ;  /* 0x0000ffff82617812 */ /* 0x000fe800078ec0ff */
[----:B------:R-:W-:Y:S01]  /*1e320*/  LOP3.LUT R77, R77, R128, RZ, 0xc0, !PT ;  /* 0x000000804d4d7212 */ /* 0x000fe200078ec0ff */
[----:B------:R-:W-:Y:S02]  /*1e330*/  @!P5 HADD2 R96, -R152.H0_H0, -RZ.H0_H0 ;  /* 0xa00000ff9860d230 */ /* 0x000fe40000000900 */
[----:B------:R-:W-:Y:S03]  /*1e340*/  @!P1 HADD2 R95, -R151.H0_H0, -RZ.H0_H0 ;  /* 0xa00000ff975f9230 */ /* 0x000fe60000000900 */
[----:B------:R1:W-:Y:S01]  /*1e350*/  @!P5 STL.S16 [R1+0x58], R96 ;  /* 0x000058600100d387 */ /* 0x0003e20000100600 */
[----:B------:R-:W-:Y:S03]  /*1e360*/  PRMT R89, R96, 0x7610, R89 ;  /* 0x0000761060597816 */ /* 0x000fe60000000059 */
[----:B------:R3:W-:Y:S01]  /*1e370*/  @!P1 STL.S16 [R1+0x54], R95 ;  /* 0x0000545f01009387 */ /* 0x0007e20000100600 */
[----:B------:R-:W-:Y:S02]  /*1e380*/  PRMT R88, R95, 0x7610, R88 ;  /* 0x000076105f587816 */ /* 0x000fe40000000058 */
[----:B-1----:R-:W-:Y:S02]  /*1e390*/  PRMT R96, R152, 0x5410, R151 ;  /* 0x0000541098607816 */ /* 0x002fe40000000097 */
[----:B------:R-:W-:Y:S02]  /*1e3a0*/  @!P5 PRMT R152, R89, 0x5410, RZ ;  /* 0x000054105998d816 */ /* 0x000fe400000000ff */
[----:B------:R-:W-:Y:S02]  /*1e3b0*/  @!P1 PRMT R151, R88, 0x5410, RZ ;  /* 0x0000541058979816 */ /* 0x000fe400000000ff */
[C---:B------:R-:W-:Y:S01]  /*1e3c0*/  ISETP.GE.U32.AND P5, PT, R237.reuse, R80, PT ;  /* 0x00000050ed00720c */ /* 0x040fe20003fa6070 */
[----:B------:R-:W-:Y:S01]  /*1e3d0*/  STG.E.U16 [R154.64+0x60], R152 ;  /* 0x000060989a007986 */ /* 0x000fe2000c101522 */
[----:B------:R-:W-:Y:S02]  /*1e3e0*/  LOP3.LUT R80, R130, 0xff, RZ, 0xc0, !PT ;  /* 0x000000ff82507812 */ /* 0x000fe400078ec0ff */
[----:B---3--:R-:W-:Y:S01]  /*1e3f0*/  PRMT R95, R150, 0x5410, R149 ;  /* 0x00005410965f7816 */ /* 0x008fe20000000095 */
[----:B------:R-:W-:Y:S01]  /*1e400*/  STG.E.U16 [R154.64+0x62], R151 ;  /* 0x000062979a007986 */ /* 0x000fe2000c101522 */
[----:B------:R-:W-:Y:S02]  /*1e410*/  ISETP.GE.U32.AND P1, PT, R237, R80, PT ;  /* 0x00000050ed00720c */ /* 0x000fe40003f26070 */
[----:B------:R-:W-:Y:S04]  /*1e420*/  SHF.R.U32.HI R80, RZ, 0x10, R130 ;  /* 0x00000010ff507819 */ /* 0x000fe80000011682 */
[----:B------:R-:W-:Y:S01]  /*1e430*/  LOP3.LUT R80, R80, 0xff, RZ, 0xc0, !PT ;  /* 0x000000ff50507812 */ /* 0x000fe200078ec0ff */
[----:B----4-:R-:W-:Y:S02]  /*1e440*/  @!P2 HADD2 R91, -R150.H0_H0, -RZ.H0_H0 ;  /* 0xa00000ff965ba230 */ /* 0x010fe40000000900 */
[----:B--2---:R-:W-:Y:S03]  /*1e450*/  @!P6 HADD2 R98, -R149.H0_H0, -RZ.H0_H0 ;  /* 0xa00000ff9562e230 */ /* 0x004fe60000000900 */
[----:B------:R-:W-:Y:S01]  /*1e460*/  @!P2 STL.S16 [R1+0x50], R91 ;  /* 0x0000505b0100a387 */ /* 0x000fe20000100600 */
[----:B------:R-:W-:Y:S03]  /*1e470*/  PRMT R81, R91, 0x7610, R81 ;  /* 0x000076105b517816 */ /* 0x000fe60000000051 */
[----:B------:R1:W-:Y:S01]  /*1e480*/  @!P6 STL.S16 [R1+0x60], R98 ;  /* 0x000060620100e387 */ /* 0x0003e20000100600 */
[----:B------:R-:W-:Y:S02]  /*1e490*/  PRMT R82, R98, 0x7610, R82 ;  /* 0x0000761062527816 */ /* 0x000fe40000000052 */
[----:B------:R-:W-:Y:S01]  /*1e4a0*/  @!P2 PRMT R150, R81, 0x5410, RZ ;  /* 0x000054105196a816 */ /* 0x000fe200000000ff */
[----:B------:R2:W3:Y:S01]  /*1e4b0*/  LDL.S16 R102, [R1+0x40] ;  /* 0x0000400001667983 */ /* 0x0004e20000100600 */
[C---:B------:R-:W-:Y:S01]  /*1e4c0*/  ISETP.GE.U32.AND P2, PT, R237.reuse, R80, PT ;  /* 0x00000050ed00720c */ /* 0x040fe20003f46070 */
[--C-:B------:R-:W-:Y:S01]  /*1e4d0*/  HSET2.LE.AND R80, R129, R222.reuse, PT ;  /* 0x000000de81507233 */ /* 0x100fe20003803000 */
[----:B------:R-:W-:Y:S01]  /*1e4e0*/  @!P6 PRMT R149, R82, 0x5410, RZ ;  /* 0x000054105295e816 */ /* 0x000fe200000000ff */
[----:B------:R2:W4:Y:S01]  /*1e4f0*/  LDL.S16 R94, [R1+0x3c] ;  /* 0x00003c00015e7983 */ /* 0x0005220000100600 */
[--C-:B------:R-:W-:Y:S01]  /*1e500*/  HSET2.LE.AND R81, R123, R222.reuse, PT ;  /* 0x000000de7b517233 */ /* 0x100fe20003803000 */
[----:B------:R-:W-:Y:S01]  /*1e510*/  ISETP.GE.U32.AND P6, PT, R237, R72, PT ;  /* 0x00000048ed00720c */ /* 0x000fe20003fc6070 */
[--C-:B------:R-:W-:Y:S01]  /*1e520*/  HSET2.LE.AND R82, R139, R222.reuse, PT ;  /* 0x000000de8b527233 */ /* 0x100fe20003803000 */
[----:B------:R2:W2:Y:S01]  /*1e530*/  LDL.S16 R101, [R1+0x48] ;  /* 0x0000480001657983 */ /* 0x0004a20000100600 */
[----:B------:R-:W-:Y:S02]  /*1e540*/  LOP3.LUT R80, R80, R124, RZ, 0xc0, !PT ;  /* 0x0000007c50507212 */ /* 0x000fe400078ec0ff */
[----:B------:R-:W-:Y:S01]  /*1e550*/  LOP3.LUT R81, R81, R125, RZ, 0xc0, !PT ;  /* 0x0000007d51517212 */ /* 0x000fe200078ec0ff */
[----:B------:R-:W1:Y:S01]  /*1e560*/  LDSM.16.MT88.4 R88, [R173+0x7000] ;  /* 0x00700000ad58783b */ /* 0x000e620000004200 */
[----:B------:R-:W-:Y:S07]  /*1e570*/  LOP3.LUT R82, R82, R126, RZ, 0xc0, !PT ;  /* 0x0000007e52527212 */ /* 0x000fee00078ec0ff */
[----:B------:R1:W2:Y:S02]  /*1e580*/  LDL.S16 R100, [R1+0x44] ;  /* 0x0000440001647983 */ /* 0x0002a40000100600 */
[----:B-1----:R-:W-:Y:S02]  /*1e590*/  LOP3.LUT R98, R130, 0xff, RZ, 0xc0, !PT ;  /* 0x000000ff82627812 */ /* 0x002fe400078ec0ff */
[----:B------:R-:W-:Y:S01]  /*1e5a0*/  SHF.R.U32.HI R130, RZ, 0x18, R130 ;  /* 0x00000018ff827819 */ /* 0x000fe20000011682 */
[----:B------:R-:W1:Y:S08]  /*1e5b0*/  LDSM.16.MT88.4 R72, [R176+0x7000] ;  /* 0x00700000b048783b */ /* 0x000e700000004200 */
[----:B------:R-:W-:Y:S08]  /*1e5c0*/  LDSM.16.MT88.4 R124, [R176+0x7800] ;  /* 0x00780000b07c783b */ /* 0x000ff00000004200 */
[----:B------:R-:W-:Y:S04]  /*1e5d0*/  STG.E.U16 [R158.64+0x60], R150 ;  /* 0x000060969e007986 */ /* 0x000fe8000c101522 */
[----:B------:R-:W-:Y:S01]  /*1e5e0*/  STG.E.U16 [R158.64+0x62], R149 ;  /* 0x000062959e007986 */ /* 0x000fe2000c101522 */
[-C--:B------:R-:W-:Y:S08]  /*1e5f0*/  HMMA.16816.F32 R4, R80, R88.reuse, R4 ;  /* 0x000000585004723c */ /* 0x080ff00000001804 */
[C---:B------:R-:W-:Y:S07]  /*1e600*/  HMMA.16816.F32 R8, R76.reuse, R88, R8 ;  /* 0x000000584c08723c */ /* 0x040fee0000001808 */
[----:B------:R-:W-:Y:S01]  /*1e610*/  PRMT R89, R146, 0x5410, R145 ;  /* 0x0000541092597816 */ /* 0x000fe20000000091 */
[-C--:B------:R-:W-:Y:S08]  /*1e620*/  HMMA.16816.F32 R12, R76, R90.reuse, R12 ;  /* 0x0000005a4c0c723c */ /* 0x080ff0000000180c */
[C---:B------:R-:W-:Y:S08]  /*1e630*/  HMMA.16816.F32 R16, R80.reuse, R90, R16 ;  /* 0x0000005a5010723c */ /* 0x040ff00000001810 */
[-C--:B-1----:R-:W-:Y:S08]  /*1e640*/  HMMA.16816.F32 R20, R80, R72.reuse, R20 ;  /* 0x000000485014723c */ /* 0x082ff00000001814 */
[C---:B------:R-:W-:Y:S07]  /*1e650*/  HMMA.16816.F32 R24, R76.reuse, R72, R24 ;  /* 0x000000484c18723c */ /* 0x040fee0000001818 */
[----:B------:R-:W-:Y:S01]  /*1e660*/  LOP3.LUT R72, R156, 0xff, RZ, 0xc0, !PT ;  /* 0x000000ff9c487812 */ /* 0x000fe200078ec0ff */
[-C--:B------:R-:W-:Y:S01]  /*1e670*/  HMMA.16816.F32 R28, R76, R74.reuse, R28 ;  /* 0x0000004a4c1c723c */ /* 0x080fe2000000181c */
[----:B------:R-:W-:Y:S04]  /*1e680*/  LOP3.LUT R73, R99, 0xff, RZ, 0xc0, !PT ;  /* 0x000000ff63497812 */ /* 0x000fe800078ec0ff */
[----:B------:R-:W-:Y:S03]  /*1e690*/  PRMT R103, R73, 0x5410, R130 ;  /* 0x0000541049677816 */ /* 0x000fe60000000082 */
[C---:B------:R-:W-:Y:S04]  /*1e6a0*/  HMMA.16816.F32 R32, R80.reuse, R74, R32 ;  /* 0x0000004a5020723c */ /* 0x040fe80000001820 */
[--C-:B------:R-:W-:Y:S02]  /*1e6b0*/  HSET2.LE.AND R103, R103, R222.reuse, PT ;  /* 0x000000de67677233 */ /* 0x100fe40003803000 */
[----:B---3--:R-:W-:Y:S02]  /*1e6c0*/  @!P4 HADD2 R102, -R148.H0_H0, -RZ.H0_H0 ;  /* 0xa00000ff9466c230 */ /* 0x008fe40000000900 */
[----:B----4-:R-:W-:Y:S03]  /*1e6d0*/  @!P3 HADD2 R94, -R147.H0_H0, -RZ.H0_H0 ;  /* 0xa00000ff935eb230 */ /* 0x010fe60000000900 */
[----:B------:R-:W-:Y:S01]  /*1e6e0*/  @!P4 STL.S16 [R1+0x40], R102 ;  /* 0x000040660100c387 */ /* 0x000fe20000100600 */
[----:B------:R-:W-:Y:S01]  /*1e6f0*/  PRMT R85, R102, 0x7610, R85 ;  /* 0x0000761066557816 */ /* 0x000fe20000000055 */
[----:B--2---:R-:W-:Y:S02]  /*1e700*/  @!P6 HADD2 R101, -R146.H0_H0, -RZ.H0_H0 ;  /* 0xa00000ff9265e230 */ /* 0x004fe40000000900 */
[----:B------:R1:W-:Y:S01]  /*1e710*/  @!P3 STL.S16 [R1+0x3c], R94 ;  /* 0x00003c5e0100b387 */ /* 0x0003e20000100600 */
[----:B------:R-:W-:Y:S03]  /*1e720*/  PRMT R84, R94, 0x7610, R84 ;  /* 0x000076105e547816 */ /* 0x000fe60000000054 */
[----:B------:R2:W5:Y:S01]  /*1e730*/  LDL.LU R179, [R1+0x174] ;  /* 0x0001740001b37983 */ /* 0x0005620000300800 */
[----:B------:R-:W-:Y:S03]  /*1e740*/  PRMT R91, R101, 0x7610, R91 ;  /* 0x00007610655b7816 */ /* 0x000fe6000000005b */
[----:B------:R-:W-:Y:S01]  /*1e750*/  @!P6 STL.S16 [R1+0x48], R101 ;  /* 0x000048650100e387 */ /* 0x000fe20000100600 */
[----:B------:R-:W-:Y:S01]  /*1e760*/  @!P6 PRMT R146, R91, 0x5410, RZ ;  /* 0x000054105b92e816 */ /* 0x000fe200000000ff */
[----:B------:R-:W-:Y:S02]  /*1e770*/  @!P5 HADD2 R100, -R145.H0_H0, -RZ.H0_H0 ;  /* 0xa00000ff9164d230 */ /* 0x000fe40000000900 */
[----:B------:R2:W3:Y:S04]  /*1e780*/  LDL.S16 R91, [R1+0x4c] ;  /* 0x00004c00015b7983 */ /* 0x0004e80000100600 */
[----:B------:R-:W-:Y:S01]  /*1e790*/  @!P5 STL.S16 [R1+0x44], R100 ;  /* 0x000044640100d387 */ /* 0x000fe20000100600 */
[----:B------:R-:W-:Y:S04]  /*1e7a0*/  PRMT R88, R100, 0x7610, R88 ;  /* 0x0000761064587816 */ /* 0x000fe80000000058 */
[----:B------:R-:W-:Y:S02]  /*1e7b0*/  @!P5 PRMT R145, R88, 0x5410, RZ ;  /* 0x000054105891d816 */ /* 0x000fe400000000ff */
[----:B------:R-:W-:Y:S02]  /*1e7c0*/  SHF.R.U32.HI R88, RZ, 0x18, R156 ;  /* 0x00000018ff587819 */ /* 0x000fe4000001169c */
[----:B-1----:R-:W-:Y:S02]  /*1e7d0*/  PRMT R94, R148, 0x5410, R147 ;  /* 0x00005410945e7816 */ /* 0x002fe40000000093 */
[----:B------:R-:W-:Y:S02]  /*1e7e0*/  @!P4 PRMT R148, R85, 0x5410, RZ ;  /* 0x000054105594c816 */ /* 0x000fe400000000ff */
[----:B------:R-:W-:Y:S02]  /*1e7f0*/  @!P3 PRMT R147, R84, 0x5410, RZ ;  /* 0x000054105493b816 */ /* 0x000fe400000000ff */
[----:B------:R-:W1:Y:S01]  /*1e800*/  LDSM.16.MT88.4 R84, [R174+0x7000] ;  /* 0x00700000ae54783b */ /* 0x000e620000004200 */
[C---:B------:R-:W-:Y:S02]  /*1e810*/  ISETP.GE.U32.AND P3, PT, R237.reuse, R2, PT ;  /* 0x00000002ed00720c */ /* 0x040fe40003f66070 */
[----:B------:R-:W-:Y:S02]  /*1e820*/  SHF.R.U32.HI R2, RZ, 0x8, R97 ;  /* 0x00000008ff027819 */ /* 0x000fe40000011661 */
[C---:B------:R-:W-:Y:S02]  /*1e830*/  ISETP.GE.U32.AND P4, PT, R237.reuse, R3, PT ;  /* 0x00000003ed00720c */ /* 0x040fe40003f86070 */
[----:B------:R-:W-:Y:S01]  /*1e840*/  PRMT R102, R98, 0x5410, R2 ;  /* 0x0000541062667816 */ /* 0x000fe20000000002 */
[----:B------:R-:W-:Y:S01]  /*1e850*/  STG.E.U16 [R162.64+0x5e], R148 ;  /* 0x00005e94a2007986 */ /* 0x000fe2000c101522 */
[C---:B------:R-:W-:Y:S02]  /*1e860*/  LOP3.LUT R2, R156.reuse, 0xffff, RZ, 0xc0, !PT ;  /* 0x0000ffff9c027812 */ /* 0x040fe400078ec0ff */
[----:B------:R-:W-:Y:S01]  /*1e870*/  LOP3.LUT R3, R156, 0xff, RZ, 0xc0, !PT ;  /* 0x000000ff9c037812 */ /* 0x000fe200078ec0ff */
[----:B------:R-:W-:Y:S01]  /*1e880*/  STG.E.U16 [R162.64+0x60], R147 ;  /* 0x00006093a2007986 */ /* 0x000fe2000c101522 */
[----:B------:R-:W-:Y:S01]  /*1e890*/  SHF.R.U32.HI R2, RZ, 0x8, R2 ;  /* 0x00000008ff027819 */ /* 0x000fe20000011602 */
[--C-:B------:R-:W-:Y:S01]  /*1e8a0*/  HSET2.LE.AND R102, R102, R222.reuse, PT ;  /* 0x000000de66667233 */ /* 0x100fe20003803000 */
[----:B------:R-:W-:Y:S01]  /*1e8b0*/  ISETP.GE.U32.AND P6, PT, R237, R3, PT ;  /* 0x00000003ed00720c */ /* 0x000fe20003fc6070 */
[----:B------:R-:W-:Y:S01]  /*1e8c0*/  STG.E.U16 [R160.64+0x60], R146 ;  /* 0x00006092a0007986 */ /* 0x000fe2000c101522 */
[----:B------:R-:W-:Y:S02]  /*1e8d0*/  PRMT R99, R72, 0x5410, R2 ;  /* 0x0000541048637816 */ /* 0x000fe40000000002 */
[----:B------:R-:W-:Y:S01]  /*1e8e0*/  LOP3.LUT R3, R156, 0xffff, RZ, 0xc0, !PT ;  /* 0x0000ffff9c037812 */ /* 0x000fe200078ec0ff */
[----:B------:R-:W4:Y:S01]  /*1e8f0*/  LDSM.16.MT88.4 R72, [R175+0x7000] ;  /* 0x00700000af48783b */ /* 0x000f220000004200 */
[----:B------:R2:W2:Y:S01]  /*1e900*/  MUFU.EX2 R157, R172 ;  /* 0x000000ac009d7308 */ /* 0x0004a20000000800 */
[----:B------:R-:W-:Y:S02]  /*1e910*/  SHF.R.U32.HI R2, RZ, 0x10, R156 ;  /* 0x00000010ff027819 */ /* 0x000fe4000001169c */
[----:B------:R-:W-:Y:S02]  /*1e920*/  SHF.R.U32.HI R3, RZ, 0x8, R3 ;  /* 0x00000008ff037819 */ /* 0x000fe40000011603 */
[----:B------:R-:W-:Y:S02]  /*1e930*/  LOP3.LUT R2, R2, 0xff, RZ, 0xc0, !PT ;  /* 0x000000ff02027812 */ /* 0x000fe400078ec0ff */
[----:B------:R-:W-:Y:S01]  /*1e940*/  STG.E.U16 [R160.64+0x62], R145 ;  /* 0x00006291a0007986 */ /* 0x000fe2000c101522 */
[----:B------:R-:W-:Y:S02]  /*1e950*/  LOP3.LUT R3, R3, 0xffff, RZ, 0xc0, !PT ;  /* 0x0000ffff03037812 */ /* 0x000fe400078ec0ff */
[----:B------:R-:W-:Y:S02]  /*1e960*/  PRMT R98, R2, 0x5410, R88 ;  /* 0x0000541002627816 */ /* 0x000fe40000000058 */
[----:B------:R-:W-:Y:S02]  /*1e970*/  ISETP.GE.U32.AND P5, PT, R237, R3, PT ;  /* 0x00000003ed00720c */ /* 0x000fe40003fa6070 */
[----:B------:R-:W-:Y:S02]  /*1e980*/  PRMT R88, R144, 0x5410, R143 ;  /* 0x0000541090587816 */ /* 0x000fe4000000008f */
[--C-:B------:R-:W-:Y:S02]  /*1e990*/  SHF.R.U32.HI R3, RZ, 0x10, R156.reuse ;  /* 0x00000010ff037819 */ /* 0x100fe4000001169c */
[----:B------:R-:W-:Y:S01]  /*1e9a0*/  SHF.R.U32.HI R156, RZ, 0x18, R156 ;  /* 0x00000018ff9c7819 */ /* 0x000fe2000001169c */
[-C--:B-1----:R-:W-:Y:S01]  /*1e9b0*/  HMMA.16816.F32 R36, R80, R84.reuse, R36 ;  /* 0x000000545024723c */ /* 0x082fe20000001824 */
[----:B------:R-:W-:Y:S02]  /*1e9c0*/  LOP3.LUT R2, R3, 0xff, RZ, 0xc0, !PT ;  /* 0x000000ff03027812 */ /* 0x000fe400078ec0ff */
[--C-:B------:R-:W-:Y:S02]  /*1e9d0*/  SHF.R.U32.HI R3, RZ, 0x10, R107.reuse ;  /* 0x00000010ff037819 */ /* 0x100fe4000001166b */
[----:B------:R-:W-:Y:S02]  /*1e9e0*/  LOP3.LUT R102, R102, R88, RZ, 0xc0, !PT ;  /* 0x0000005866667212 */ /* 0x000fe400078ec0ff */
[C---:B------:R-:W-:Y:S01]  /*1e9f0*/  LOP3.LUT R97, R0.reuse, 0xff, RZ, 0xc0, !PT ;  /* 0x000000ff00617812 */ /* 0x040fe200078ec0ff */
[C---:B------:R-:W-:Y:S07]  /*1ea00*/  HMMA.16816.F32 R40, R76.reuse, R84, R40 ;  /* 0x000000544c28723c */ /* 0x040fee0000001828 */
[----:B------:R-:W-:Y:S01]  /*1ea10*/  SHF.R.U32.HI R85, RZ, 0x10, R0 ;  /* 0x00000010ff557819 */ /* 0x000fe20000011600 */
[-C--:B------:R-:W-:Y:S01]  /*1ea20*/  HMMA.16816.F32 R44, R76, R86.reuse, R44 ;  /* 0x000000564c2c723c */ /* 0x080fe2000000182c */
[----:B------:R-:W-:Y:S04]  /*1ea30*/  LOP3.LUT R84, R0, 0xffff, RZ, 0xc0, !PT ;  /* 0x0000ffff00547812 */ /* 0x000fe800078ec0ff */
[----:B------:R-:W-:Y:S03]  /*1ea40*/  SHF.R.U32.HI R84, RZ, 0x8, R84 ;  /* 0x00000008ff547819 */ /* 0x000fe60000011654 */
[C---:B------:R-:W-:Y:S01]  /*1ea50*/  HMMA.16816.F32 R48, R80.reuse, R86, R48 ;  /* 0x000000565030723c */ /* 0x040fe20000001830 */
[----:B------:R-:W-:Y:S07]  /*1ea60*/  PRMT R84, R97, 0x5410, R84 ;  /* 0x0000541061547816 */ /* 0x000fee0000000054 */
[-C--:B----4-:R-:W-:Y:S08]  /*1ea70*/  HMMA.16816.F32 R52, R80, R72.reuse, R52 ;  /* 0x000000485034723c */ /* 0x090ff00000001834 */
[C---:B------:R-:W-:Y:S08]  /*1ea80*/  HMMA.16816.F32 R56, R76.reuse, R72, R56 ;  /* 0x000000484c38723c */ /* 0x040ff00000001838 */
[-C--:B------:R-:W-:Y:S07]  /*1ea90*/  HMMA.16816.F32 R60, R76, R74.reuse, R60 ;  /* 0x0000004a4c3c723c */ /* 0x080fee000000183c */
[--C-:B------:R-:W-:Y:S01]  /*1eaa0*/  HSET2.LE.AND R78, R99, R222.reuse, PT ;  /* 0x000000de634e7233 */ /* 0x100fe20003803000 */
[----:B------:R-:W-:Y:S01]  /*1eab0*/  HMMA.16816.F32 R64, R80, R74, R64 ;  /* 0x0000004a5040723c */ /* 0x000fe20000001840 */
[--C-:B------:R-:W-:Y:S03]  /*1eac0*/  HSET2.LE.AND R76, R84, R222.reuse, PT ;  /* 0x000000de544c7233 */ /* 0x100fe60003803000 */
[--C-:B------:R-:W-:Y:S02]  /*1ead0*/  HSET2.LE.AND R79, R98, R222.reuse, PT ;  /* 0x000000de624f7233 */ /* 0x100fe40003803000 */
[----:B------:R-:W-:Y:S01]  /*1eae0*/  LOP3.LUT R76, R76, R94, RZ, 0xc0, !PT ;  /* 0x0000005e4c4c7212 */ /* 0x000fe200078ec0ff */
[----:B---3--:R-:W-:Y:S05]  /*1eaf0*/  @!P1 HADD2 R91, -R144.H0_H0, -RZ.H0_H0 ;  /* 0xa00000ff905b9230 */ /* 0x008fea0000000900 */
[----:B------:R1:W-:Y:S01]  /*1eb00*/  @!P1 STL.S16 [R1+0x4c], R91 ;  /* 0x00004c5b01009387 */ /* 0x0003e20000100600 */
[----:B------:R-:W-:Y:S03]  /*1eb10*/  PRMT R90, R91, 0x7610, R90 ;  /* 0x000076105b5a7816 */ /* 0x000fe6000000005a */
[----:B------:R3:W5:Y:S01]  /*1eb20*/  LDL.LU R178, [R1+0x170] ;  /* 0x0001700001b27983 */ /* 0x0007620000300800 */
[----:B------:R-:W-:Y:S02]  /*1eb30*/  @!P1 PRMT R144, R90, 0x5410, RZ ;  /* 0x000054105a909816 */ /* 0x000fe400000000ff */
[----:B------:R-:W-:Y:S01]  /*1eb40*/  ISETP.GE.U32.AND P1, PT, R237, R2, PT ;  /* 0x00000002ed00720c */ /* 0x000fe20003f26070 */
[----:B------:R3:W5:Y:S01]  /*1eb50*/  LDL.LU R177, [R1+0x16c] ;  /* 0x00016c0001b17983 */ /* 0x0007620000300800 */
[C---:B------:R-:W-:Y:S02]  /*1eb60*/  LOP3.LUT R2, R107.reuse, 0xffff, RZ, 0xc0, !PT ;  /* 0x0000ffff6b027812 */ /* 0x040fe400078ec0ff */
[----:B------:R-:W-:Y:S01]  /*1eb70*/  LOP3.LUT R90, R107, 0xff, RZ, 0xc0, !PT ;  /* 0x000000ff6b5a7812 */ /* 0x000fe200078ec0ff */
[----:B--2---:R3:W5:Y:S01]  /*1eb80*/  LDL.LU R172, [R1+0x168] ;  /* 0x0001680001ac7983 */ /* 0x0047620000300800 */
[----:B------:R-:W-:Y:S02]  /*1eb90*/  SHF.R.U32.HI R2, RZ, 0x8, R2 ;  /* 0x00000008ff027819 */ /* 0x000fe40000011602 */
[----:B------:R-:W-:Y:S01]  /*1eba0*/  SHF.R.U32.HI R107, RZ, 0x18, R107 ;  /* 0x00000018ff6b7819 */ /* 0x000fe2000001166b */
[----:B------:R3:W2:Y:S01]  /*1ebb0*/  LDL.S16 R197, [R1+0x38] ;  /* 0x0000380001c57983 */ /* 0x0006a20000100600 */
[----:B------:R-:W-:Y:S02]  /*1ebc0*/  PRMT R90, R90, 0x5410, R2 ;  /* 0x000054105a5a7816 */ /* 0x000fe40000000002 */
[----:B------:R-:W-:Y:S01]  /*1ebd0*/  F2FP.PACK_AB R2, R157, R165 ;  /* 0x000000a59d02723e */ /* 0x000fe200000000ff */
[----:B------:R3:W4:Y:S02]  /*1ebe0*/  LDL.S16 R195, [R1+0x34] ;  /* 0x0000340001c37983 */ /* 0x0007240000100600 */
[--C-:B------:R-:W-:Y:S02]  /*1ebf0*/  HSET2.LE.AND R100, R90, R222.reuse, PT ;  /* 0x000000de5a647233 */ /* 0x100fe40003803000 */
[----:B------:R3:W3:Y:S01]  /*1ec00*/  LDL.S16 R194, [R1+0x30] ;  /* 0x0000300001c27983 */ /* 0x0006e20000100600 */
[----:B-1----:R-:W-:Y:S02]  /*1ec10*/  SHF.R.U32.HI R91, RZ, 0x18, R0 ;  /* 0x00000018ff5b7819 */ /* 0x002fe40000011600 */
[----:B------:R-:W-:Y:S01]  /*1ec20*/  LOP3.LUT R0, R3, 0xff, RZ, 0xc0, !PT ;  /* 0x000000ff03007812 */ /* 0x000fe200078ec0ff */
[----:B------:R1:W3:Y:S01]  /*1ec30*/  LDL.S16 R193, [R1+0x2c] ;  /* 0x00002c0001c17983 */ /* 0x0002e20000100600 */
[----:B------:R-:W-:Y:S02]  /*1ec40*/  LOP3.LUT R3, R85, 0xff, RZ, 0xc0, !PT ;  /* 0x000000ff55037812 */ /* 0x000fe400078ec0ff */
[----:B------:R-:W-:Y:S01]  /*1ec50*/  PRMT R0, R0, 0x5410, R107 ;  /* 0x0000541000007816 */ /* 0x000fe2000000006b */
[----:B------:R1:W3:Y:S01]  /*1ec60*/  LDL.S16 R83, [R1+0x28] ;  /* 0x0000280001537983 */ /* 0x0002e20000100600 */
[----:B------:R-:W-:Y:S02]  /*1ec70*/  PRMT R91, R3, 0x5410, R91 ;  /* 0x00005410035b7816 */ /* 0x000fe4000000005b */
[----:B------:R-:W-:Y:S01]  /*1ec80*/  PRMT R3, R140, 0x7632, R3 ;  /* 0x000076328c037816 */ /* 0x000fe20000000003 */
[----:B------:R1:W3:Y:S01]  /*1ec90*/  LDL.S16 R82, [R1+0x24] ;  /* 0x0000240001527983 */ /* 0x0002e20000100600 */
[--C-:B------:R-:W-:Y:S01]  /*1eca0*/  HSET2.LE.AND R101, R0, R222.reuse, PT ;  /* 0x000000de00657233 */ /* 0x100fe20003803000 */
[----:B------:R-:W-:Y:S01]  /*1ecb0*/  PRMT R0, R2, 0x7632, R0 ;  /* 0x0000763202007816 */ /* 0x000fe20000000000 */
[----:B------:R-:W-:Y:S01]  /*1ecc0*/  HSET2.LE.AND R77, R91, R222, PT ;  /* 0x000000de5b4d7233 */ /* 0x000fe20003803000 */
[----:B------:R1:W3:Y:S01]  /*1ecd0*/  LDL.S16 R81, [R1+0x20] ;  /* 0x0000200001517983 */ /* 0x0002e20000100600 */
[----:B------:R-:W-:Y:S02]  /*1ece0*/  PRMT R72, R140, 0x5410, R3 ;  /* 0x000054108c487816 */ /* 0x000fe40000000003 */
[----:B------:R-:W-:Y:S01]  /*1ecf0*/  LOP3.LUT R100, R100, R96, RZ, 0xc0, !PT ;  /* 0x0000006064647212 */ /* 0x000fe200078ec0ff */
[----:B------:R-:W-:Y:S01]  /*1ed00*/  STG.E.U16 [R154.64+0x70], R144 ;  /* 0x000070909a007986 */ /* 0x000fe2000c101522 */
[----:B------:R-:W-:Y:S02]  /*1ed10*/  LOP3.LUT R103, R103, R72, RZ, 0xc0, !PT ;  /* 0x0000004867677212 */ /* 0x000fe400078ec0ff */
[----:B------:R-:W-:Y:S02]  /*1ed20*/  LOP3.LUT R101, R101, R95, RZ, 0xc0, !PT ;  /* 0x0000005f65657212 */ /* 0x000fe400078ec0ff */
[----:B------:R-:W-:Y:S02]  /*1ed30*/  PRMT R72, R142, 0x5410, R141 ;  /* 0x000054108e487816 */ /* 0x000fe4000000008d */
[----:B------:R-:W-:Y:S02]  /*1ed40*/  PRMT R80, R2, 0x5410, R0 ;  /* 0x0000541002507816 */ /* 0x000fe40000000000 */
[----:B------:R-:W-:Y:S01]  /*1ed50*/  LOP3.LUT R78, R78, R72, RZ, 0xc0, !PT ;  /* 0x000000484e4e7212 */ /* 0x000fe200078ec0ff */
[-C--:B------:R-:W-:Y:S01]  /*1ed60*/  HMMA.16816.F32 R136, R100, R132.reuse, R4 ;  /* 0x000000846488723c */ /* 0x080fe20000001804 */
[----:B------:R-:W-:Y:S01]  /*1ed70*/  LOP3.LUT R77, R77, R89, RZ, 0xc0, !PT ;  /* 0x000000594d4d7212 */ /* 0x000fe200078ec0ff */
[----:B------:R-:W1:Y:S01]  /*1ed80*/  LDSM.16.MT88.4 R72, [R175+0x7800] ;  /* 0x00780000af48783b */ /* 0x000e620000004200 */
[----:B------:R-:W-:Y:S07]  /*1ed90*/  LOP3.LUT R79, R79, R80, RZ, 0xc0, !PT ;  /* 0x000000504f4f7212 */ /* 0x000fee00078ec0ff */
        /* <DEDUP_REMOVED lines=11> */
[-C--:B-1----:R-:W-:Y:S01]  /*1ee50*/  HMMA.16816.F32 R112, R100, R72.reuse, R52 ;  /* 0x000000486470723c */ /* 0x082fe20000001834 */
[----:B--2---:R-:W-:Y:S03]  /*1ee60*/  @!P3 HADD2 R197, -R143.H0_H0, -RZ.H0_H0 ;  /* 0xa00000ff8fc5b230 */ /* 0x004fe60000000900 */
[----:B----4-:R-:W-:Y:S02]  /*1ee70*/  @!P2 HADD2 R195, -R140.H0_H0, -RZ.H0_H0 ;  /* 0xa00000ff8cc3a230 */ /* 0x010fe40000000900 */
[----:B------:R-:W-:Y:S01]  /*1ee80*/  @!P3 STL.S16 [R1+0x38], R197 ;  /* 0x000038c50100b387 */ /* 0x000fe20000100600 */
[----:B------:R-:W-:Y:S01]  /*1ee90*/  PRMT R10, R197, 0x7610, R10 ;  /* 0x00007610c50a7816 */ /* 0x000fe2000000000a */
[----:B---3--:R-:W-:Y:S02]  /*1eea0*/  @!P4 HADD2 R194, -R3.H0_H0, -RZ.H0_H0 ;  /* 0xa00000ff03c2c230 */ /* 0x008fe40000000900 */
[----:B------:R-:W-:Y:S02]  /*1eeb0*/  @!P2 STL.S16 [R1+0x34], R195 ;  /* 0x000034c30100a387 */ /* 0x000fe40000100600 */
[----:B------:R-:W-:Y:S02]  /*1eec0*/  @!P3 PRMT R143, R10, 0x5410, RZ ;  /* 0x000054100a8fb816 */ /* 0x000fe400000000ff */
[----:B------:R-:W-:Y:S01]  /*1eed0*/  ISETP.GE.U32.AND P3, PT, R237, R156, PT ;  /* 0x0000009ced00720c */ /* 0x000fe20003f66070 */
[----:B------:R-:W-:Y:S01]  /*1eee0*/  @!P4 STL.S16 [R1+0x30], R194 ;  /* 0x000030c20100c387 */ /* 0x000fe20000100600 */
[----:B------:R-:W-:Y:S01]  /*1eef0*/  @!P6 HADD2 R193, -R142.H0_H0, -RZ.H0_H0 ;  /* 0xa00000ff8ec1e230 */ /* 0x000fe20000000900 */
[----:B------:R-:W-:Y:S01]  /*1ef00*/  PRMT R9, R195, 0x7610, R9 ;  /* 0x00007610c3097816 */ /* 0x000fe20000000009 */
[----:B------:R-:W-:Y:S01]  /*1ef10*/  @!P5 HADD2 R83, -R141.H0_H0, -RZ.H0_H0 ;  /* 0xa00000ff8d53d230 */ /* 0x000fe20000000900 */
[----:B------:R-:W-:Y:S01]  /*1ef20*/  STG.E.U16 [R154.64+0x72], R143 ;  /* 0x0000728f9a007986 */ /* 0x000fe2000c101522 */
[----:B------:R-:W-:Y:S01]  /*1ef30*/  PRMT R8, R194, 0x7610, R8 ;  /* 0x00007610c2087816 */ /* 0x000fe20000000008 */
[----:B------:R-:W-:Y:S02]  /*1ef40*/  @!P1 HADD2 R82, -R2.H0_H0, -RZ.H0_H0 ;  /* 0xa00000ff02529230 */ /* 0x000fe40000000900 */
[----:B------:R-:W-:Y:S01]  /*1ef50*/  @!P6 STL.S16 [R1+0x2c], R193 ;  /* 0x00002cc10100e387 */ /* 0x000fe20000100600 */
[----:B------:R-:W-:Y:S02]  /*1ef60*/  @!P2 PRMT R140, R9, 0x5410, RZ ;  /* 0x00005410098ca816 */ /* 0x000fe400000000ff */
[----:B------:R-:W-:Y:S01]  /*1ef70*/  @!P4 PRMT R3, R8, 0x5410, RZ ;  /* 0x000054100803c816 */ /* 0x000fe200000000ff */
[----:B------:R-:W-:Y:S01]  /*1ef80*/  @!P5 STL.S16 [R1+0x28], R83 ;  /* 0x000028530100d387 */ /* 0x000fe20000100600 */
[----:B------:R-:W-:Y:S01]  /*1ef90*/  @!P3 HADD2 R81, -R0.H0_H0, -RZ.H0_H0 ;  /* 0xa00000ff0051b230 */ /* 0x000fe20000000900 */
[----:B------:R-:W-:Y:S02]  /*1efa0*/  PRMT R7, R193, 0x7610, R7 ;  /* 0x00007610c1077816 */ /* 0x000fe40000000007 */
[----:B------:R-:W-:Y:S01]  /*1efb0*/  @!P1 STL.S16 [R1+0x24], R82 ;  /* 0x0000245201009387 */ /* 0x000fe20000100600 */
[----:B------:R-:W-:Y:S02]  /*1efc0*/  PRMT R6, R83, 0x7610, R6 ;  /* 0x0000761053067816 */ /* 0x000fe40000000006 */
[----:B------:R-:W-:Y:S01]  /*1efd0*/  @!P6 PRMT R142, R7, 0x5410, RZ ;  /* 0x00005410078ee816 */ /* 0x000fe200000000ff */
[----:B------:R1:W-:Y:S01]  /*1efe0*/  @!P3 STL.S16 [R1+0x20], R81 ;  /* 0x000020510100b387 */ /* 0x0003e20000100600 */
[----:B------:R-:W-:Y:S02]  /*1eff0*/  @!P5 PRMT R141, R6, 0x5410, RZ ;  /* 0x00005410068dd816 */ /* 0x000fe400000000ff */
[----:B------:R-:W-:Y:S01]  /*1f000*/  PRMT R5, R82, 0x7610, R5 ;  /* 0x0000761052057816 */ /* 0x000fe20000000005 */
[----:B------:R-:W-:Y:S01]  /*1f010*/  STG.E.U16 [R158.64+0x70], R140 ;  /* 0x0000708c9e007986 */ /* 0x000fe2000c101522 */
[----:B------:R-:W-:Y:S02]  /*1f020*/  PRMT R4, R81, 0x7610, R4 ;  /* 0x0000761051047816 */ /* 0x000fe40000000004 */
[----:B------:R-:W-:Y:S01]  /*1f030*/  @!P1 PRMT R2, R5, 0x5410, RZ ;  /* 0x0000541005029816 */ /* 0x000fe200000000ff */
[----:B------:R-:W-:Y:S01]  /*1f040*/  FADD.FTZ R5, R169, R192 ;  /* 0x000000c0a9057221 */ /* 0x000fe20000010000 */
[----:B------:R-:W-:Y:S01]  /*1f050*/  STG.E.U16 [R158.64+0x72], R3 ;  /* 0x000072039e007986 */ /* 0x000fe2000c101522 */
[----:B------:R-:W-:Y:S01]  /*1f060*/  @!P3 PRMT R0, R4, 0x5410, RZ ;  /* 0x000054100400b816 */ /* 0x000fe200000000ff */
[----:B------:R-:W-:Y:S01]  /*1f070*/  FADD.FTZ R4, R171, R196 ;  /* 0x000000c4ab047221 */ /* 0x000fe20000010000 */
[----:B------:R-:W-:Y:S01]  /*1f080*/  ISETP.GT.AND P1, PT, R191, RZ, PT ;  /* 0x000000ffbf00720c */ /* 0x000fe20003f24270 */
[----:B------:R-:W-:Y:S01]  /*1f090*/  FADD.FTZ R242, R168, R5 ;  /* 0x00000005a8f27221 */ /* 0x000fe20000010000 */
[----:B------:R-:W-:Y:S01]  /*1f0a0*/  STG.E.U16 [R162.64+0x6e], R142 ;  /* 0x00006e8ea2007986 */ /* 0x000fe2000c101522 */
[----:B------:R-:W-:Y:S03]  /*1f0b0*/  FADD.FTZ R241, R170, R4 ;  /* 0x00000004aaf17221 */ /* 0x000fe60000010000 */
[----:B------:R-:W-:Y:S04]  /*1f0c0*/  STG.E.U16 [R162.64+0x70], R141 ;  /* 0x0000708da2007986 */ /* 0x000fe8000c101522 */
[----:B------:R2:W-:Y:S01]  /*1f0d0*/  STG.E.U16 [R160.64+0x70], R2 ;  /* 0x00007002a0007986 */ /* 0x0005e2000c101522 */
[C---:B-1----:R-:W-:Y:S03]  /*1f0e0*/  HMMA.16816.F32 R80, R76.reuse, R72, R56 ;  /* 0x000000484c50723c */ /* 0x042fe60000001838 */
[----:B------:R1:W-:Y:S04]  /*1f0f0*/  STG.E.U16 [R160.64+0x72], R0 ;  /* 0x00007200a0007986 */ /* 0x0003e8000c101522 */
[----:B------:R-:W-:Y:S01]  /*1f100*/  IMAD.MOV.U32 R73, RZ, RZ, R69 ;  /* 0x000000ffff497224 */ /* 0x000fe200078e0045 */
[-C--:B------:R-:W-:Y:S01]  /*1f110*/  HMMA.16816.F32 R76, R76, R74.reuse, R60 ;  /* 0x0000004a4c4c723c */ /* 0x080fe2000000183c */
[----:B------:R-:W-:Y:S07]  /*1f120*/  IMAD.MOV.U32 R72, RZ, RZ, R70 ;  /* 0x000000ffff487224 */ /* 0x000fee00078e0046 */
[----:B------:R-:W-:Y:S01]  /*1f130*/  HMMA.16816.F32 R100, R100, R74, R64 ;  /* 0x0000004a6464723c */ /* 0x000fe20000001840 */
[----:B--2---:R-:W-:Y:S03]  /*1f140*/  FADD.FTZ R2, R190, R164 ;  /* 0x000000a4be027221 */ /* 0x004fe60000010000 */
[----:B-1----:R-:W-:Y:S02]  /*1f150*/  FADD.FTZ R0, R189, R153 ;  /* 0x00000099bd007221 */ /* 0x002fe40000010000 */
[----:B------:R-:W-:Y:S02]  /*1f160*/  FADD.FTZ R3, R167, R2 ;  /* 0x00000002a7037221 */ /* 0x000fe40000010000 */
[----:B------:R-:W-:Y:S01]  /*1f170*/  FADD.FTZ R2, R165, R0 ;  /* 0x00000000a5027221 */ /* 0x000fe20000010000 */
[----:B------:R-:W-:Y:S03]  /*1f180*/  IADD3 R0, R191, -0x1, RZ ;  /* 0xffffffffbf007810 */ /* 0x000fe60007ffe0ff */
[----:B------:R-:W-:Y:S02]  /*1f190*/  FADD.FTZ R196, R166, R3 ;  /* 0x00000003a6c47221 */ /* 0x000fe40000010000 */
[----:B------:R-:W-:Y:S02]  /*1f1a0*/  FADD.FTZ R197, R157, R2 ;  /* 0x000000029dc57221 */ /* 0x000fe40000010000 */
[----:B------:R-:W-:Y:S02]  /*1f1b0*/  IMAD.MOV.U32 R191, RZ, RZ, R0 ;  /* 0x000000ffffbf7224 */ /* 0x000fe400078e0000 */
[----:B------:R-:W-:Y:S02]  /*1f1c0*/  IMAD.MOV.U32 R3, RZ, RZ, R71 ;  /* 0x000000ffff037224 */ /* 0x000fe400078e0047 */
[----:B------:R-:W-:Y:S01]  /*1f1d0*/  IMAD.MOV.U32 R0, RZ, RZ, R68 ;  /* 0x000000ffff007224 */ /* 0x000fe200078e0044 */
[----:B-----5:R-:W-:-:S05]  /*1f1e0*/  @P1 BRA `(.L_x_839) ;  /* 0xffff98c000001947 */ /* 0x020fca000383ffff */
.L_x_838:
[----:B------:R-:W2:Y:S01]  /*1f1f0*/  LDL.LU R57, [R1+0x134] ;  /* 0x0001340001397983 */ /* 0x000ea20000300800 */
[----:B------:R-:W-:Y:S01]  /*1f200*/  MOV R6, 0x3f800000 ;  /* 0x3f80000000067802 */ /* 0x000fe20000000f00 */
[----:B------:R-:W1:Y:S01]  /*1f210*/  LDC.U8 R40, c[0x0][0x329] ;  /* 0x0000ca40ff287b82 */ /* 0x000e620000000000 */
[----:B------:R-:W-:Y:S01]  /*1f220*/  BSSY B0, `(.L_x_842) ;  /* 0x0000135000007945 */ /* 0x000fe20003800000 */
[----:B------:R-:W3:Y:S04]  /*1f230*/  SHFL.BFLY PT, R0, R241, 0x2, 0x1f ;  /* 0x0c401f00f1007f89 */ /* 0x000ee800000e0000 */
[----:B------:R-:W4:Y:S04]  /*1f240*/  SHFL.BFLY PT, R2, R242, 0x2, 0x1f ;  /* 0x0c401f00f2027f89 */ /* 0x000f2800000e0000 */
[----:B------:R-:W1:Y:S04]  /*1f250*/  SHFL.BFLY PT, R3, R196, 0x2, 0x1f ;  /* 0x0c401f00c4037f89 */ /* 0x000e6800000e0000 */
[----:B------:R-:W1:Y:S01]  /*1f260*/  S2R R55, SR_TID.X ;  /* 0x0000000000377919 */ /* 0x000e620000002100 */
[----:B---3--:R-:W-:-:S02]  /*1f270*/  FADD.FTZ R241, R0, R241 ;  /* 0x000000f100f17221 */ /* 0x008fc40000010000 */
[----:B----4-:R-:W-:-:S03]  /*1f280*/  FADD.FTZ R0, R2, R242 ;  /* 0x000000f202007221 */ /* 0x010fc60000010000 */
[----:B------:R-:W3:Y:S01]  /*1f290*/  SHFL.BFLY PT, R5, R241, 0x1, 0x1f ;  /* 0x0c201f00f1057f89 */ /* 0x000ee200000e0000 */
[----:B-1----:R-:W-:-:S03]  /*1f2a0*/  FADD.FTZ R196, R3, R196 ;  /* 0x000000c403c47221 */ /* 0x002fc60000010000 */
[----:B------:R-:W1:Y:S01]  /*1f2b0*/  SHFL.BFLY PT, R2, R197, 0x2, 0x1f ;  /* 0x0c401f00c5027f89 */ /* 0x000e6200000e0000 */
[----:B------:R-:W-:-:S03]  /*1f2c0*/  SHF.R.S32.HI R56, RZ, 0x1f, R55 ;  /* 0x0000001fff387819 */ /* 0x000fc60000011437 */
[----:B------:R-:W4:Y:S01]  /*1f2d0*/  SHFL.BFLY PT, R3, R196, 0x1, 0x1f ;  /* 0x0c201f00c4037f89 */ /* 0x000f2200000e0000 */
[----:B------:R-:W-:-:S03]  /*1f2e0*/  LEA.HI R54, R56, R55, RZ, 0x5 ;  /* 0x0000003738367211 */ /* 0x000fc600078f28ff */
[----:B------:R-:W4:Y:S01]  /*1f2f0*/  SHFL.BFLY PT, R4, R0, 0x1, 0x1f ;  /* 0x0c201f0000047f89 */ /* 0x000f2200000e0000 */
[----:B------:R-:W-:Y:S01]  /*1f300*/  SHF.R.S32.HI R9, RZ, 0x5, R54 ;  /* 0x00000005ff097819 */ /* 0x000fe20000011436 */
[----:B---3--:R-:W-:Y:S01]  /*1f310*/  FADD.FTZ R241, R241, R5 ;  /* 0x00000005f1f17221 */ /* 0x008fe20000010000 */
[----:B------:R-:W-:Y:S01]  /*1f320*/  MOV R5, 0x3f800000 ;  /* 0x3f80000000057802 */ /* 0x000fe20000000f00 */
[----:B-1----:R-:W-:-:S03]  /*1f330*/  FADD.FTZ R197, R2, R197 ;  /* 0x000000c502c57221 */ /* 0x002fc60000010000 */
[----:B------:R-:W-:Y:S01]  /*1f340*/  FSETP.NE.FTZ.AND P6, PT, R241, RZ, PT ;  /* 0x000000fff100720b */ /* 0x000fe20003fd5000 */
[----:B----4-:R-:W-:Y:S01]  /*1f350*/  FADD.FTZ R38, R196, R3 ;  /* 0x00000003c4267221 */ /* 0x010fe20000010000 */
[----:B------:R-:W1:Y:S01]  /*1f360*/  SHFL.BFLY PT, R8, R197, 0x1, 0x1f ;  /* 0x0c201f00c5087f89 */ /* 0x000e6200000e0000 */
[----:B------:R-:W-:-:S03]  /*1f370*/  FADD.FTZ R37, R0, R4 ;  /* 0x0000000400257221 */ /* 0x000fc60000010000 */
[----:B------:R-:W-:Y:S02]  /*1f380*/  FSETP.NE.FTZ.AND P4, PT, R38, RZ, PT ;  /* 0x000000ff2600720b */ /* 0x000fe40003f95000 */
[----:B------:R-:W-:Y:S02]  /*1f390*/  LEA.HI R4, R56, R55, RZ, 0x2 ;  /* 0x0000003738047211 */ /* 0x000fe400078f10ff */
[----:B------:R-:W-:-:S03]  /*1f3a0*/  FSETP.NE.FTZ.AND P5, PT, R37, RZ, PT ;  /* 0x000000ff2500720b */ /* 0x000fc60003fb5000 */
[----:B------:R-:W3:Y:S01]  /*1f3b0*/  @P6 MUFU.RCP R5, R241 ;  /* 0x000000f100056308 */ /* 0x000ee20000001000 */
[--C-:B------:R-:W-:Y:S02]  /*1f3c0*/  SHF.R.S32.HI R0, RZ, 0x2, R4.reuse ;  /* 0x00000002ff007819 */ /* 0x100fe40000011404 */
[----:B------:R-:W-:Y:S02]  /*1f3d0*/  SHF.R.S32.HI R7, RZ, 0x1f, R4 ;  /* 0x0000001fff077819 */ /* 0x000fe40000011404 */
[----:B------:R-:W-:Y:S02]  /*1f3e0*/  LOP3.LUT R4, R4, 0x3ffffffc, RZ, 0xc0, !PT ;  /* 0x3ffffffc04047812 */ /* 0x000fe400078ec0ff */
[----:B------:R-:W-:-:S04]  /*1f3f0*/  LEA.HI R7, R7, R0, RZ, 0x3 ;  /* 0x0000000007077211 */ /* 0x000fc800078f18ff */
[----:B------:R-:W-:Y:S01]  /*1f400*/  LOP3.LUT R19, R7, 0xfffffff8, RZ, 0xc0, !PT ;  /* 0xfffffff807137812 */ /* 0x000fe200078ec0ff */
[----:B------:R-:W4:Y:S01]  /*1f410*/  @P5 MUFU.RCP R6, R37 ;  /* 0x0000002500065308 */ /* 0x000f220000001000 */
[----:B-1----:R-:W-:Y:S02]  /*1f420*/  FADD.FTZ R39, R197, R8 ;  /* 0x00000008c5277221 */ /* 0x002fe40000010000 */
[----:B------:R-:W-:Y:S01]  /*1f430*/  IADD3 R19, R0, -R19, RZ ;  /* 0x8000001300137210 */ /* 0x000fe20007ffe0ff */
[----:B---3--:R-:W-:Y:S02]  /*1f440*/  FMUL.FTZ R0, R5, c[0x0][0x2dc] ;  /* 0x0000b70005007a20 */ /* 0x008fe40000410000 */
[----:B------:R-:W-:Y:S02]  /*1f450*/  FSETP.NE.FTZ.AND P3, PT, R39, RZ, PT ;  /* 0x000000ff2700720b */ /* 0x000fe40003f75000 */
[C---:B------:R-:W-:Y:S02]  /*1f460*/  FMUL.FTZ R136, R0.reuse, R136 ;  /* 0x0000008800887220 */ /* 0x040fe40000410000 */
[----:B------:R-:W-:-:S02]  /*1f470*/  FMUL.FTZ R5, R0, R137 ;  /* 0x0000008900057220 */ /* 0x000fc40000410000 */
[C---:B------:R-:W-:Y:S02]  /*1f480*/  FMUL.FTZ R132, R0.reuse, R132 ;  /* 0x0000008400847220 */ /* 0x040fe40000410000 */
[C---:B------:R-:W-:Y:S01]  /*1f490*/  FMUL.FTZ R133, R0.reuse, R133 ;  /* 0x0000008500857220 */ /* 0x040fe20000410000 */
[----:B------:R-:W-:Y:S01]  /*1f4a0*/  F2FP.PACK_AB R5, R5, R136 ;  /* 0x000000880505723e */ /* 0x000fe200000000ff */
[C---:B------:R-:W-:Y:S02]  /*1f4b0*/  FMUL.FTZ R128, R0.reuse, R128 ;  /* 0x0000008000807220 */ /* 0x040fe40000410000 */
[C---:B------:R-:W-:Y:S02]  /*1f4c0*/  FMUL.FTZ R14, R0.reuse, R129 ;  /* 0x00000081000e7220 */ /* 0x040fe40000410000 */
[C---:B------:R-:W-:Y:S02]  /*1f4d0*/  FMUL.FTZ R124, R0.reuse, R124 ;  /* 0x0000007c007c7220 */ /* 0x040fe40000410000 */
        /* <DEDUP_REMOVED lines=13> */
[----:B------:R-:W-:-:S04]  /*1f5b0*/  F2FP.PACK_AB R28, R28, R112 ;  /* 0x000000701c1c723e */ /* 0x000fc800000000ff */
[----:B------:R-:W-:Y:S02]  /*1f5c0*/  F2FP.PACK_AB R32, R32, R100 ;  /* 0x000000642020723e */ /* 0x000fe400000000ff */
[----:B--2---:R-:W-:-:S13]  /*1f5d0*/  ISETP.NE.AND P0, PT, R57, -0x1, PT ;  /* 0xffffffff3900780c */ /* 0x004fda0003f05270 */
[----:B------:R-:W-:-:S04]  /*1f5e0*/  @P0 IMAD.WIDE.U32 R2, R57, c[0x0][0x1e8], RZ ;  /* 0x00007a0039020a25 */ /* 0x000fc800078e00ff */
[----:B------:R-:W-:Y:S01]  /*1f5f0*/  @P0 IMAD R53, R57, c[0x0][0x1ec], R3 ;  /* 0x00007b0039350a24 */ /* 0x000fe200078e0203 */
[----:B------:R-:W-:Y:S02]  /*1f600*/  @P0 MOV R52, R2 ;  /* 0x0000000200340202 */ /* 0x000fe40000000f00 */
[----:B------:R-:W-:Y:S02]  /*1f610*/  MOV R2, 0x3f800000 ;  /* 0x3f80000000027802 */ /* 0x000fe40000000f00 */
[----:B------:R-:W-:Y:S01]  /*1f620*/  IADD3 R3, -R4, R55, RZ ;  /* 0x0000003704037210 */ /* 0x000fe20007ffe1ff */
[----:B------:R-:W-:-:S03]  /*1f630*/  IMAD.MOV.U32 R4, RZ, RZ, 0x3f800000 ;  /* 0x3f800000ff047424 */ /* 0x000fc600078e00ff */
[----:B------:R-:W1:Y:S01]  /*1f640*/  @P4 MUFU.RCP R2, R38 ;  /* 0x0000002600024308 */ /* 0x000e620000001000 */
[----:B------:R-:W-:Y:S01]  /*1f650*/  LEA R30, R9, R3, 0x9 ;  /* 0x00000003091e7211 */ /* 0x000fe200078e48ff */
[----:B----4-:R-:W-:Y:S01]  /*1f660*/  FMUL.FTZ R3, R6, c[0x0][0x2dc] ;  /* 0x0000b70006037a20 */ /* 0x010fe20000410000 */
[----:B------:R-:W-:-:S03]  /*1f670*/  MOV R6, 0xfffffff0 ;  /* 0xfffffff000067802 */ /* 0x000fc60000000f00 */
[C---:B------:R-:W-:Y:S02]  /*1f680*/  FMUL.FTZ R138, R3.reuse, R138 ;  /* 0x0000008a038a7220 */ /* 0x040fe40000410000 */
[----:B------:R-:W2:Y:S01]  /*1f690*/  @P3 MUFU.RCP R4, R39 ;  /* 0x0000002700043308 */ /* 0x000ea20000001000 */
[C---:B------:R-:W-:Y:S02]  /*1f6a0*/  FMUL.FTZ R139, R3.reuse, R139 ;  /* 0x0000008b038b7220 */ /* 0x040fe40000410000 */
[C---:B------:R-:W-:Y:S02]  /*1f6b0*/  FMUL.FTZ R134, R3.reuse, R134 ;  /* 0x0000008603867220 */ /* 0x040fe40000410000 */
[C---:B------:R-:W-:Y:S02]  /*1f6c0*/  FMUL.FTZ R7, R3.reuse, R135 ;  /* 0x0000008703077220 */ /* 0x040fe40000410000 */
[----:B------:R-:W-:Y:S02]  /*1f6d0*/  FMUL.FTZ R130, R3, R130 ;  /* 0x0000008203827220 */ /* 0x000fe40000410000 */
[----:B-1----:R-:W-:Y:S01]  /*1f6e0*/  FMUL.FTZ R2, R2, c[0x0][0x2dc] ;  /* 0x0000b70002027a20 */ /* 0x002fe20000410000 */
[----:B------:R-:W-:Y:S01]  /*1f6f0*/  F2FP.PACK_AB R7, R7, R134 ;  /* 0x000000860707723e */ /* 0x000fe200000000ff */
[----:B------:R-:W-:-:S02]  /*1f700*/  FMUL.FTZ R13, R3, R131 ;  /* 0x00000083030d7220 */ /* 0x000fc40000410000 */
[C---:B------:R-:W-:Y:S02]  /*1f710*/  FMUL.FTZ R108, R2.reuse, R108 ;  /* 0x0000006c026c7220 */ /* 0x040fe40000410000 */
        /* <DEDUP_REMOVED lines=22> */
[----:B------:R-:W-:Y:S01]  /*1f880*/  LOP3.LUT R2, R19, 0x1, RZ, 0xc0, !PT ;  /* 0x0000000113027812 */ /* 0x000fe200078ec0ff */
[----:B--2---:R-:W-:Y:S01]  /*1f890*/  FMUL.FTZ R0, R4, c[0x0][0x2dc] ;  /* 0x0000b70004007a20 */ /* 0x004fe20000410000 */
[----:B------:R-:W-:Y:S01]  /*1f8a0*/  F2FP.PACK_AB R4, R139, R138 ;  /* 0x0000008a8b04723e */ /* 0x000fe200000000ff */
[C---:B------:R-:W-:Y:S01]  /*1f8b0*/  FMUL.FTZ R126, R3.reuse, R126 ;  /* 0x0000007e037e7220 */ /* 0x040fe20000410000 */
[----:B------:R-:W-:Y:S01]  /*1f8c0*/  ISETP.NE.U32.AND P1, PT, R2, 0x1, PT ;  /* 0x000000010200780c */ /* 0x000fe20003f25070 */
[----:B------:R-:W-:Y:S01]  /*1f8d0*/  FMUL.FTZ R10, R3, R127 ;  /* 0x0000007f030a7220 */ /* 0x000fe20000410000 */
[----:B------:R-:W-:Y:S01]  /*1f8e0*/  SHF.L.U32 R2, R19, 0x6, RZ ;  /* 0x0000000613027819 */ /* 0x000fe200000006ff */
[C---:B------:R-:W-:Y:S01]  /*1f8f0*/  FMUL.FTZ R122, R3.reuse, R122 ;  /* 0x0000007a037a7220 */ /* 0x040fe20000410000 */
[----:B------:R-:W-:Y:S01]  /*1f900*/  SEL R6, R6, 0x10, !P1 ;  /* 0x0000001006067807 */ /* 0x000fe20004800000 */
[C---:B------:R-:W-:Y:S01]  /*1f910*/  FMUL.FTZ R23, R3.reuse, R123 ;  /* 0x0000007b03177220 */ /* 0x040fe20000410000 */
[----:B------:R-:W-:Y:S01]  /*1f920*/  LOP3.LUT R2, R2, 0x1c0, RZ, 0xc0, !PT ;  /* 0x000001c002027812 */ /* 0x000fe200078ec0ff */
[----:B------:R-:W-:Y:S01]  /*1f930*/  FMUL.FTZ R118, R3, R118 ;  /* 0x0000007603767220 */ /* 0x000fe20000410000 */
[----:B------:R-:W-:Y:S01]  /*1f940*/  R2P PR, R19, 0x6 ;  /* 0x0000000613007804 */ /* 0x000fe20000000000 */
[C---:B------:R-:W-:Y:S01]  /*1f950*/  FMUL.FTZ R119, R3.reuse, R119 ;  /* 0x0000007703777220 */ /* 0x040fe20000410000 */
[----:B------:R-:W-:Y:S01]  /*1f960*/  LEA.HI R2, R2, R2, RZ, 0x1d ;  /* 0x0000000202027211 */ /* 0x000fe200078fe8ff */
[C---:B------:R-:W-:Y:S01]  /*1f970*/  FMUL.FTZ R114, R3.reuse, R114 ;  /* 0x0000007203727220 */ /* 0x040fe20000410000 */
[----:B------:R-:W-:Y:S01]  /*1f980*/  F2FP.PACK_AB R10, R10, R126 ;  /* 0x0000007e0a0a723e */ /* 0x000fe200000000ff */
[----:B------:R-:W-:Y:S01]  /*1f990*/  FMUL.FTZ R27, R3, R115 ;  /* 0x00000073031b7220 */ /* 0x000fe20000410000 */
[----:B------:R-:W-:Y:S01]  /*1f9a0*/  LEA R2, R30, R2, 0x1 ;  /* 0x000000021e027211 */ /* 0x000fe200078e08ff */
[----:B------:R-:W-:Y:S01]  /*1f9b0*/  IMAD.MOV.U32 R30, RZ, RZ, 0x20 ;  /* 0x00000020ff1e7424 */ /* 0x000fe200078e00ff */
[----:B------:R-:W-:Y:S01]  /*1f9c0*/  F2FP.PACK_AB R23, R23, R122 ;  /* 0x0000007a1717723e */ /* 0x000fe200000000ff */
[C---:B------:R-:W-:Y:S01]  /*1f9d0*/  FMUL.FTZ R102, R3.reuse, R102 ;  /* 0x0000006603667220 */ /* 0x040fe20000410000 */
[----:B------:R-:W-:Y:S01]  /*1f9e0*/  SHF.L.U32 R2, R2, 0x1, RZ ;  /* 0x0000000102027819 */ /* 0x000fe200000006ff */
[----:B------:R-:W-:Y:S01]  /*1f9f0*/  FMUL.FTZ R31, R3, R103 ;  /* 0x00000067031f7220 */ /* 0x000fe20000410000 */
[----:B------:R-:W-:Y:S01]  /*1fa00*/  SEL R30, R30, 0xffffffe0, !P1 ;  /* 0xffffffe01e1e7807 */ /* 0x000fe20004800000 */
[----:B------:R-:W-:Y:S01]  /*1fa10*/  FMUL.FTZ R110, R0, R110 ;  /* 0x0000006e006e7220 */ /* 0x000fe20000410000 */
[----:B------:R-:W-:Y:S01]  /*1fa20*/  IADD3 R3, R2, R6, RZ ;  /* 0x0000000602037210 */ /* 0x000fe20007ffe0ff */
[C---:B------:R-:W-:Y:S01]  /*1fa30*/  FMUL.FTZ R9, R0.reuse, R111 ;  /* 0x0000006f00097220 */ /* 0x040fe20000410000 */
[----:B------:R1:W-:Y:S01]  /*1fa40*/  STS [R2], R5 ;  /* 0x0000000502007388 */ /* 0x0003e20000000800 */
[C---:B------:R-:W-:Y:S01]  /*1fa50*/  FMUL.FTZ R106, R0.reuse, R106 ;  /* 0x0000006a006a7220 */ /* 0x040fe20000410000 */
[----:B------:R-:W-:Y:S01]  /*1fa60*/  F2FP.PACK_AB R19, R119, R118 ;  /* 0x000000767713723e */ /* 0x000fe200000000ff */
[C---:B------:R-:W-:Y:S01]  /*1fa70*/  FMUL.FTZ R15, R0.reuse, R107 ;  /* 0x0000006b000f7220 */ /* 0x040fe20000410000 */
[----:B------:R2:W-:Y:S01]  /*1fa80*/  STS [R2+0x400], R4 ;  /* 0x0004000402007388 */ /* 0x0005e20000000800 */
[C---:B------:R-:W-:Y:S01]  /*1fa90*/  FMUL.FTZ R98, R0.reuse, R98 ;  /* 0x0000006200627220 */ /* 0x040fe20000410000 */
[----:B------:R-:W-:Y:S01]  /*1faa0*/  F2FP.PACK_AB R9, R9, R110 ;  /* 0x0000006e0909723e */ /* 0x000fe200000000ff */
[C---:B------:R-:W-:Y:S01]  /*1fab0*/  FMUL.FTZ R18, R0.reuse, R99 ;  /* 0x0000006300127220 */ /* 0x040fe20000410000 */
[----:B------:R-:W-:Y:S01]  /*1fac0*/  F2FP.PACK_AB R15, R15, R106 ;  /* 0x0000006a0f0f723e */ /* 0x000fe200000000ff */
[C---:B------:R-:W-:Y:S01]  /*1fad0*/  FMUL.FTZ R94, R0.reuse, R94 ;  /* 0x0000005e005e7220 */ /* 0x040fe20000410000 */
[----:B------:R3:W-:Y:S01]  /*1fae0*/  STS [R3+0x400], R7 ;  /* 0x0004000703007388 */ /* 0x0007e20000000800 */
[----:B------:R-:W-:Y:S01]  /*1faf0*/  FMUL.FTZ R25, R0, R95 ;  /* 0x0000005f00197220 */ /* 0x000fe20000410000 */
        /* <DEDUP_REMOVED lines=13> */
[----:B------:R-:W-:Y:S01]  /*1fbd0*/  FMUL.FTZ R78, R0, R78 ;  /* 0x0000004e004e7220 */ /* 0x000fe20000410000 */
[----:B-1----:R-:W-:Y:S01]  /*1fbe0*/  IADD3 R5, R2, R30, RZ ;  /* 0x0000001e02057210 */ /* 0x002fe20007ffe0ff */
[----:B------:R-:W-:Y:S01]  /*1fbf0*/  FMUL.FTZ R35, R0, R79 ;  /* 0x0000004f00237220 */ /* 0x000fe20000410000 */
[----:B------:R-:W-:-:S02]  /*1fc00*/  F2FP.PACK_AB R0, R133, R132 ;  /* 0x000000848500723e */ /* 0x000fc400000000ff */
[----:B--2---:R-:W-:Y:S02]  /*1fc10*/  IADD3 R4, R3, R30, RZ ;  /* 0x0000001e03047210 */ /* 0x004fe40007ffe0ff */
[----:B------:R-:W-:Y:S01]  /*1fc20*/  F2FP.PACK_AB R33, R33, R82 ;  /* 0x000000522121723e */ /* 0x000fe200000000ff */
[----:B------:R1:W-:Y:S01]  /*1fc30*/  STS [R3], R0 ;  /* 0x0000000003007388 */ /* 0x0003e20000000800 */
[----:B------:R-:W-:Y:S01]  /*1fc40*/  F2FP.PACK_AB R36, R36, R76 ;  /* 0x0000004c2424723e */ /* 0x000fe200000000ff */
[----:B---3--:R-:W2:Y:S01]  /*1fc50*/  LDC.U8 R7, c[0x0][0x328] ;  /* 0x0000ca00ff077b82 */ /* 0x008ea20000000000 */
[----:B------:R-:W-:Y:S01]  /*1fc60*/  F2FP.PACK_AB R35, R35, R78 ;  /* 0x0000004e2323723e */ /* 0x000fe200000000ff */
[----:B------:R-:W-:Y:S01]  /*1fc70*/  STS [R2+0x2000], R8 ;  /* 0x0020000802007388 */ /* 0x000fe20000000800 */
[----:B------:R-:W-:-:S03]  /*1fc80*/  ISETP.NE.AND P1, PT, R40, RZ, PT ;  /* 0x000000ff2800720c */ /* 0x000fc60003f25270 */
[----:B------:R3:W-:Y:S04]  /*1fc90*/  STS [R2+0x2400], R9 ;  /* 0x0024000902007388 */ /* 0x0007e80000000800 */
[----:B------:R4:W-:Y:S04]  /*1fca0*/  STS [R3+0x2000], R16 ;  /* 0x0020001003007388 */ /* 0x0009e80000000800 */
[----:B------:R4:W-:Y:S04]  /*1fcb0*/  STS [R3+0x2400], R15 ;  /* 0x0024000f03007388 */ /* 0x0009e80000000800 */
[----:B------:R4:W-:Y:S04]  /*1fcc0*/  STS [R5], R14 ;  /* 0x0000000e05007388 */ /* 0x0009e80000000800 */
[----:B------:R4:W-:Y:S01]  /*1fcd0*/  STS [R5+0x400], R13 ;  /* 0x0004000d05007388 */ /* 0x0009e20000000800 */
[----:B-1----:R-:W-:-:S02]  /*1fce0*/  IADD3 R0, R2, 0x40, RZ ;  /* 0x0000004002007810 */ /* 0x002fc40007ffe0ff */
[----:B------:R-:W-:Y:S01]  /*1fcf0*/  @P2 IADD3 R0, R2, -0x40, RZ ;  /* 0xffffffc002002810 */ /* 0x000fe20007ffe0ff */
[----:B------:R1:W-:Y:S01]  /*1fd00*/  STS [R4], R11 ;  /* 0x0000000b04007388 */ /* 0x0003e20000000800 */
[----:B--2---:R-:W-:-:S03]  /*1fd10*/  ISETP.NE.AND P2, PT, R7, RZ, PT ;  /* 0x000000ff0700720c */ /* 0x004fc60003f45270 */
[----:B------:R2:W-:Y:S01]  /*1fd20*/  STS [R4+0x400], R10 ;  /* 0x0004000a04007388 */ /* 0x0005e20000000800 */
[----:B---3--:R-:W-:Y:S02]  /*1fd30*/  IADD3 R2, R30, 0x400, R0 ;  /* 0x000004001e027810 */ /* 0x008fe40007ffe000 */
[----:B------:R-:W-:Y:S01]  /*1fd40*/  @P1 MOV R9, c[0x0][0x210] ;  /* 0x0000840000091a02 */ /* 0x000fe20000000f00 */
[----:B------:R-:W-:Y:S01]  /*1fd50*/  STS [R5+0x2000], R12 ;  /* 0x0020000c05007388 */ /* 0x000fe20000000800 */
[----:B------:R-:W-:Y:S02]  /*1fd60*/  @!P1 MOV R9, 0x1 ;  /* 0x0000000100099802 */ /* 0x000fe40000000f00 */
[----:B----4-:R-:W-:Y:S01]  /*1fd70*/  MOV R16, 0x7f800000 ;  /* 0x7f80000000107802 */ /* 0x010fe20000000f00 */
[----:B------:R3:W-:Y:S01]  /*1fd80*/  STS [R5+0x2400], R18 ;  /* 0x0024001205007388 */ /* 0x0007e20000000800 */
[----:B------:R-:W-:-:S03]  /*1fd90*/  MOV R15, 0x7f800000 ;  /* 0x7f800000000f7802 */ /* 0x000fc60000000f00 */
[----:B------:R4:W-:Y:S01]  /*1fda0*/  STS [R4+0x2000], R17 ;  /* 0x0020001104007388 */ /* 0x0009e20000000800 */
[----:B------:R-:W-:-:S03]  /*1fdb0*/  MOV R14, 0x7f800000 ;  /* 0x7f800000000e7802 */ /* 0x000fc60000000f00 */
[----:B------:R4:W-:Y:S01]  /*1fdc0*/  STS [R4+0x2400], R25 ;  /* 0x0024001904007388 */ /* 0x0009e20000000800 */
[----:B------:R-:W-:-:S03]  /*1fdd0*/  MOV R13, 0x7f800000 ;  /* 0x7f800000000d7802 */ /* 0x000fc60000000f00 */
[----:B------:R-:W-:Y:S01]  /*1fde0*/  STS [R0], R24 ;  /* 0x0000001800007388 */ /* 0x000fe20000000800 */
[----:B-1----:R-:W1:Y:S03]  /*1fdf0*/  @P6 MUFU.LG2 R11, R241 ;  /* 0x000000f1000b6308 */ /* 0x002e660000000c00 */
[----:B------:R-:W-:Y:S04]  /*1fe00*/  STS [R0+0x400], R23 ;  /* 0x0004001700007388 */ /* 0x000fe80000000800 */
[----:B------:R-:W1:Y:S01]  /*1fe10*/  S2R R8, SR_CTAID.Y ;  /* 0x0000000000087919 */ /* 0x000e620000002600 */
[----:B--2---:R-:W2:Y:S01]  /*1fe20*/  @P4 MUFU.LG2 R10, R38 ;  /* 0x00000026000a4308 */ /* 0x004ea20000000c00 */
[----:B---3--:R-:W-:-:S02]  /*1fe30*/  IADD3 R5, R6, R2, RZ ;  /* 0x0000000206057210 */ /* 0x008fc40007ffe0ff */
[----:B------:R-:W3:Y:S01]  /*1fe40*/  S2R R18, SR_CTAID.X ;  /* 0x0000000000127919 */ /* 0x000ee20000002500 */
[----:B------:R-:W-:-:S04]  /*1fe50*/  IADD3 R2, R6, R0, RZ ;  /* 0x0000000006027210 */ /* 0x000fc80007ffe0ff */
[----:B------:R-:W2:Y:S01]  /*1fe60*/  @P5 MUFU.LG2 R12, R37 ;  /* 0x00000025000c5308 */ /* 0x000ea20000000c00 */
[----:B----4-:R-:W4:Y:S01]  /*1fe70*/  S2R R17, SR_CTAID.Z ;  /* 0x0000000000117919 */ /* 0x010f220000002700 */
[----:B------:R-:W-:Y:S01]  /*1fe80*/  IMAD.IADD R3, R30, 0x1, R2 ;  /* 0x000000011e037824 */ /* 0x000fe200078e0202 */
[----:B------:R-:W-:Y:S02]  /*1fe90*/  @P1 MOV R4, c[0x0][0x210] ;  /* 0x0000840000041a02 */ /* 0x000fe40000000f00 */
[----:B------:R-:W-:Y:S04]  /*1fea0*/  STS [R2], R20 ;  /* 0x0000001402007388 */ /* 0x000fe80000000800 */
[----:B------:R-:W-:Y:S01]  /*1feb0*/  STS [R2+0x400], R19 ;  /* 0x0004001302007388 */ /* 0x000fe20000000800 */
[----:B------:R-:W-:-:S03]  /*1fec0*/  @P1 IMAD R4, R4, c[0x0][0x214], RZ ;  /* 0x0000850004041a24 */ /* 0x000fc600078e02ff */
[----:B------:R-:W-:Y:S01]  /*1fed0*/  STS [R0+0x2000], R22 ;  /* 0x0020001600007388 */ /* 0x000fe20000000800 */
[----:B-1----:R-:W-:-:S03]  /*1fee0*/  @!P0 IMAD.WIDE.U32 R6, R8, c[0x0][0x1e0], RZ ;  /* 0x0000780008068a25 */ /* 0x002fc600078e00ff */
[----:B------:R1:W-:Y:S02]  /*1fef0*/  STS [R0+0x2400], R21 ;  /* 0x0024001500007388 */ /* 0x0003e40000000800 */
[----:B------:R-:W-:Y:S02]  /*1ff00*/  @!P0 MOV R52, R6 ;  /* 0x0000000600348202 */ /* 0x000fe40000000f00 */
[----:B------:R-:W-:Y:S01]  /*1ff10*/  STS [R2+0x2000], R26 ;  /* 0x0020001a02007388 */ /* 0x000fe20000000800 */
[----:B------:R-:W-:-:S03]  /*1ff20*/  @P6 FMUL.FTZ R6, R11, 0.69314718246459960938 ;  /* 0x3f3172180b066820 */ /* 0x000fc60000410000 */
[----:B------:R3:W-:Y:S01]  /*1ff30*/  STS [R2+0x2400], R29 ;  /* 0x0024001d02007388 */ /* 0x0007e20000000800 */
[----:B------:R-:W-:Y:S02]  /*1ff40*/  @P6 FFMA.FTZ R16, R70, c[0x0][0x238], R6 ;  /* 0x00008e0046106a23 */ /* 0x000fe40000010006 */
[----:B--2---:R-:W-:-:S04]  /*1ff50*/  @P4 FMUL.FTZ R6, R10, 0.69314718246459960938 ;  /* 0x3f3172180a064820 */ /* 0x004fc80000410000 */
[----:B------:R-:W-:Y:S01]  /*1ff60*/  @P4 FFMA.FTZ R13, R68, c[0x0][0x238], R6 ;  /* 0x00008e00440d4a23 */ /* 0x000fe20000010006 */
[----:B-1----:R-:W-:-:S05]  /*1ff70*/  IADD3 R0, R30, R0, RZ ;  /* 0x000000001e007210 */ /* 0x002fca0007ffe0ff */
[----:B------:R-:W-:Y:S01]  /*1ff80*/  STS [R0], R28 ;  /* 0x0000001c00007388 */ /* 0x000fe20000000800 */
[----:B---3--:R-:W-:-:S03]  /*1ff90*/  @!P1 MOV R2, c[0x0][0x214] ;  /* 0x0000850000029a02 */ /* 0x008fc60000000f00 */
[----:B------:R-:W-:Y:S01]  /*1ffa0*/  STS [R0+0x400], R27 ;  /* 0x0004001b00007388 */ /* 0x000fe20000000800 */
[----:B------:R-:W-:-:S03]  /*1ffb0*/  @!P1 SEL R4, R2, c[0x0][0x234], !P2 ;  /* 0x00008d0002049a07 */ /* 0x000fc60005000000 */
[----:B------:R-:W-:Y:S01]  /*1ffc0*/  STS [R3], R32 ;  /* 0x0000002003007388 */ /* 0x000fe20000000800 */
[----:B------:R-:W-:Y:S02]  /*1ffd0*/  @!P0 SHF.R.S32.HI R2, RZ, 0x1f, R8 ;  /* 0x0000001fff028819 */ /* 0x000fe40000011408 */
[----:B------:R-:W-:Y:S01]  /*1ffe0*/  ISETP.NE.OR P2, PT, R40, RZ, !P2 ;  /* 0x000000ff2800720c */ /* 0x000fe20005745670 */
[----:B------:R-:W-:Y:S02]  /*1fff0*/  STS [R5], R31 ;  /* 0x0000001f05007388 */ /* 0x000fe40000000800 */
[----:B------:R-:W-:Y:S02]  /*20000*/  @!P0 IMAD R2, R2, c[0x0][0x1e0], RZ ;  /* 0x0000780002028a24 */ /* 0x000fe400078e02ff */
[----:B------:R-:W-:Y:S02]  /*20010*/  STS [R0+0x2000], R34 ;  /* 0x0020002200007388 */ /* 0x000fe40000000800 */
[----:B------:R-:W-:-:S02]  /*20020*/  @!P0 IMAD R2, R8, c[0x0][0x1e4], R2 ;  /* 0x0000790008028a24 */ /* 0x000fc400078e0202 */
[----:B------:R1:W-:Y:S03]  /*20030*/  STS [R0+0x2400], R33 ;  /* 0x0024002100007388 */ /* 0x0003e60000000800 */
[----:B------:R-:W-:Y:S01]  /*20040*/  @!P0 IADD3 R53, R7, R2, RZ ;  /* 0x0000000207358210 */ /* 0x000fe20007ffe0ff */
[----:B------:R2:W-:Y:S04]  /*20050*/  STS [R3+0x2000], R36 ;  /* 0x0020002403007388 */ /* 0x0005e80000000800 */
[----:B------:R3:W-:Y:S04]  /*20060*/  STS [R5+0x2000], R35 ;  /* 0x0020002305007388 */ /* 0x0007e80000000800 */
[----:B------:R-:W-:Y:S01]  /*20070*/  BAR.SYNC.DEFER_BLOCKING 0x0 ;  /* 0x0000000000007b1d */ /* 0x000fe20000010000 */
[----:B-1----:R-:W-:Y:S01]  /*20080*/  @P1 MOV R0, 0x1 ;  /* 0x0000000100001802 */ /* 0x002fe20000000f00 */
[----:B------:R-:W-:-:S02]  /*20090*/  @!P1 IMAD R0, R4, c[0x0][0x1c0], RZ ;  /* 0x0000700004009a24 */ /* 0x000fc400078e02ff */
[C---:B--2---:R-:W-:Y:S02]  /*200a0*/  @!P2 IMAD R3, R8.reuse, c[0x0][0x214], RZ ;  /* 0x000085000803aa24 */ /* 0x044fe400078e02ff */
[----:B------:R-:W-:Y:S01]  /*200b0*/  IMAD R7, R8, R0, RZ ;  /* 0x0000000008077224 */ /* 0x000fe200078e02ff */
[----:B------:R-:W-:Y:S01]  /*200c0*/  LOP3.LUT R0, R54, 0xffffffe0, RZ, 0xc0, !PT ;  /* 0xffffffe036007812 */ /* 0x000fe200078ec0ff */
[----:B------:R-:W1:Y:S01]  /*200d0*/  @P3 MUFU.LG2 R8, R39 ;  /* 0x0000002700083308 */ /* 0x000e620000000c00 */
[----:B---3--:R-:W-:Y:S01]  /*200e0*/  @!P2 SEL R5, R3, R57, !P0 ;  /* 0x000000390305a207 */ /* 0x008fe20004000000 */
[----:B-----5:R2:W3:Y:S02]  /*200f0*/  LDS.128 R20, [R188] ;  /* 0x00000000bc147984 */ /* 0x0204e40000000c00 */
[----:B------:R-:W-:Y:S01]  /*20100*/  IMAD.IADD R0, R55, 0x1, -R0 ;  /* 0x0000000137007824 */ /* 0x000fe200078e0a00 */
[----:B------:R-:W-:Y:S01]  /*20110*/  SEL R7, R7, RZ, P2 ;  /* 0x000000ff07077207 */ /* 0x000fe20001000000 */
[----:B------:R-:W-:Y:S01]  /*20120*/  CS2R R2, SRZ ;  /* 0x0000000000027805 */ /* 0x000fe2000001ff00 */
[----:B------:R2:W2:Y:S01]  /*20130*/  LDS.128 R24, [R188+0x800] ;  /* 0x00080000bc187984 */ /* 0x0004a20000000c00 */
[----:B------:R-:W-:-:S02]  /*20140*/  @!P2 MOV R2, R5 ;  /* 0x000000050002a202 */ /* 0x000fc40000000f00 */
[----:B------:R-:W-:Y:S01]  /*20150*/  LOP3.LUT P0, RZ, R0, 0x3, RZ, 0xc0, !PT ;  /* 0x0000000300ff7812 */ /* 0x000fe2000780c0ff */
[----:B------:R2:W2:Y:S01]  /*20160*/  LDS.128 R28, [R188+0x1000] ;  /* 0x00100000bc1c7984 */ /* 0x0004a20000000c00 */
[----:B------:R-:W-:Y:S01]  /*20170*/  IMAD R0, R18, R9, RZ ;  /* 0x0000000912007224 */ /* 0x000fe200078e02ff */
[----:B------:R-:W-:Y:S01]  /*20180*/  @!P2 SHF.R.S32.HI R3, RZ, 0x1f, R5 ;  /* 0x0000001fff03a819 */ /* 0x000fe20000011405 */
[----:B----4-:R-:W-:Y:S01]  /*20190*/  IMAD R4, R17, R4, R7 ;  /* 0x0000000411047224 */ /* 0x010fe200078e0207 */
[----:B------:R4:W2:Y:S01]  /*201a0*/  LDS.128 R32, [R188+0x1800] ;  /* 0x00180000bc207984 */ /* 0x0008a20000000c00 */
[----:B------:R-:W-:Y:S01]  /*201b0*/  @P5 FMUL.FTZ R7, R12, 0.69314718246459960938 ;  /* 0x3f3172180c075820 */ /* 0x000fe20000410000 */
[----:B------:R-:W-:Y:S01]  /*201c0*/  SHF.L.U32 R0, R0, 0x7, RZ ;  /* 0x0000000700007819 */ /* 0x000fe200000006ff */
[----:B-1----:R-:W-:Y:S01]  /*201d0*/  @P3 FMUL.FTZ R5, R8, 0.69314718246459960938 ;  /* 0x3f31721808053820 */ /* 0x002fe20000410000 */
[----:B------:R4:W1:Y:S01]  /*201e0*/  LDS.128 R40, [R188+0x2000] ;  /* 0x00200000bc287984 */ /* 0x0008620000000c00 */
[----:B------:R-:W-:Y:S01]  /*201f0*/  @P5 FFMA.FTZ R15, R69, c[0x0][0x238], R7 ;  /* 0x00008e00450f5a23 */ /* 0x000fe20000010007 */
[----:B------:R-:W-:Y:S01]  /*20200*/  IADD3 R10, P2, P1, R0, R2, R4 ;  /* 0x00000002000a7210 */ /* 0x000fe2000795e004 */
[----:B------:R-:W-:Y:S01]  /*20210*/  @P3 FFMA.FTZ R14, R71, c[0x0][0x238], R5 ;  /* 0x00008e00470e3a23 */ /* 0x000fe20000010005 */
[----:B------:R4:W1:Y:S01]  /*20220*/  LDS.128 R44, [R188+0x2800] ;  /* 0x00280000bc2c7984 */ /* 0x0008620000000c00 */
[----:B------:R-:W-:-:S02]  /*20230*/  SHF.R.S32.HI R2, RZ, 0x1f, R0 ;  /* 0x0000001fff027819 */ /* 0x000fc40000011400 */
[----:B------:R-:W-:Y:S01]  /*20240*/  SHF.R.S32.HI R0, RZ, 0x1f, R4 ;  /* 0x0000001fff007819 */ /* 0x000fe20000011404 */
[----:B------:R4:W1:Y:S03]  /*20250*/  LDS.128 R48, [R188+0x3000] ;  /* 0x00300000bc307984 */ /* 0x0008660000000c00 */
[----:B------:R-:W-:Y:S01]  /*20260*/  IADD3.X R11, R2, R3, R0, P2, P1 ;  /* 0x00000003020b7210 */ /* 0x000fe200017e2400 */
[----:B------:R-:W1:Y:S01]  /*20270*/  LDS.128 R188, [R188+0x3800] ;  /* 0x00380000bcbc7984 */ /* 0x000e620000000c00 */
[----:B------:R-:W-:Y:S05]  /*20280*/  @P0 BRA `(.L_x_843) ;  /* 0x000002e000000947 */ /* 0x000fea0003800000 */
[----:B------:R-:W5:Y:S04]  /*20290*/  LDL.LU R19, [R1+0x158] ;  /* 0x0001580001137983 */ /* 0x000f680000300800 */
[----:B------:R-:W4:Y:S02]  /*202a0*/  S2R R4, SR_TID.X ;  /* 0x0000000000047919 */ /* 0x000f240000002100 */
[----:B----4-:R-:W-:-:S04]  /*202b0*/  SHF.R.S32.HI R2, RZ, 0x1f, R4 ;  /* 0x0000001fff027819 */ /* 0x010fc80000011404 */
[----:B------:R-:W-:-:S04]  /*202c0*/  LEA.HI R2, R2, R4, RZ, 0x5 ;  /* 0x0000000402027211 */ /* 0x000fc800078f28ff */
[----:B------:R-:W-:Y:S02]  /*202d0*/  LOP3.LUT R0, R2, 0xffffffe0, RZ, 0xc0, !PT ;  /* 0xffffffe002007812 */ /* 0x000fe400078ec0ff */
[--C-:B------:R-:W-:Y:S02]  /*202e0*/  SHF.R.S32.HI R3, RZ, 0x5, R2.reuse ;  /* 0x00000005ff037819 */ /* 0x100fe40000011402 */
[----:B------:R-:W-:Y:S01]  /*202f0*/  SHF.R.S32.HI R2, RZ, 0x1f, R2 ;  /* 0x0000001fff027819 */ /* 0x000fe20000011402 */
[----:B------:R-:W-:-:S03]  /*20300*/  IMAD.IADD R0, R4, 0x1, -R0 ;  /* 0x0000000104007824 */ /* 0x000fc600078e0a00 */
[----:B------:R-:W-:Y:S02]  /*20310*/  LEA.HI R2, R2, R3, RZ, 0x2 ;  /* 0x0000000302027211 */ /* 0x000fe400078f10ff */
[----:B------:R-:W-:Y:S02]  /*20320*/  SHF.R.S32.HI R4, RZ, 0x1f, R0 ;  /* 0x0000001fff047819 */ /* 0x000fe40000011400 */
[----:B------:R-:W-:Y:S02]  /*20330*/  LOP3.LUT R2, R2, 0xffffffc, RZ, 0xc0, !PT ;  /* 0x0ffffffc02027812 */ /* 0x000fe400078ec0ff */
[----:B------:R-:W-:-:S03]  /*20340*/  LEA.HI R0, R4, R0, RZ, 0x2 ;  /* 0x0000000004007211 */ /* 0x000fc600078f10ff */
[----:B------:R-:W-:Y:S01]  /*20350*/  IMAD.IADD R2, R3, 0x1, -R2 ;  /* 0x0000000103027824 */ /* 0x000fe200078e0a02 */
[----:B------:R-:W-:-:S05]  /*20360*/  SHF.R.S32.HI R0, RZ, 0x2, R0 ;  /* 0x00000002ff007819 */ /* 0x000fca0000011400 */
[----:B------:R-:W-:-:S05]  /*20370*/  IMAD R0, R2, 0x10, R0 ;  /* 0x0000001002007824 */ /* 0x000fca00078e0200 */
[C---:B------:R-:W-:Y:S02]  /*20380*/  IADD3 R3, R0.reuse, 0x8, RZ ;  /* 0x0000000800037810 */ /* 0x040fe40007ffe0ff */
[C---:B------:R-:W-:Y:S02]  /*20390*/  IADD3 R2, R0.reuse, 0x40, RZ ;  /* 0x0000004000027810 */ /* 0x040fe40007ffe0ff */
[C---:B------:R-:W-:Y:S02]  /*203a0*/  IADD3 R4, R0.reuse, 0x48, RZ ;  /* 0x0000004800047810 */ /* 0x040fe40007ffe0ff */
[-C--:B-----5:R-:W-:Y:S02]  /*203b0*/  ISETP.GE.AND P6, PT, R0, R19.reuse, PT ;  /* 0x000000130000720c */ /* 0x0a0fe40003fc6270 */
[-C--:B------:R-:W-:Y:S02]  /*203c0*/  ISETP.GE.AND P5, PT, R3, R19.reuse, PT ;  /* 0x000000130300720c */ /* 0x080fe40003fa6270 */
[----:B------:R-:W-:-:S02]  /*203d0*/  ISETP.GE.AND P4, PT, R2, R19, PT ;  /* 0x000000130200720c */ /* 0x000fc40003f86270 */
[----:B------:R-:W-:-:S07]  /*203e0*/  ISETP.GE.AND P3, PT, R4, R19, PT ;  /* 0x000000130400720c */ /* 0x000fce0003f66270 */
[-C--:B------:R-:W-:Y:S02]  /*203f0*/  @!P6 IMAD R0, R0, R9.reuse, RZ ;  /* 0x000000090000e224 */ /* 0x080fe400078e02ff */
[-C--:B------:R-:W-:Y:S02]  /*20400*/  @!P5 IMAD R3, R3, R9.reuse, RZ ;  /* 0x000000090303d224 */ /* 0x080fe400078e02ff */
[-C--:B------:R-:W-:Y:S01]  /*20410*/  @!P4 IMAD R7, R2, R9.reuse, RZ ;  /* 0x000000090207c224 */ /* 0x080fe200078e02ff */
[----:B------:R-:W-:Y:S01]  /*20420*/  @!P6 IADD3 R5, P0, R0, R10, RZ ;  /* 0x0000000a0005e210 */ /* 0x000fe20007f1e0ff */
[----:B------:R-:W-:-:S03]  /*20430*/  @!P3 IMAD R2, R4, R9, RZ ;  /* 0x000000090402b224 */ /* 0x000fc600078e02ff */
[-C--:B------:R-:W-:Y:S02]  /*20440*/  @!P6 LEA.HI.X.SX32 R6, R0, R11.reuse, 0x1, P0 ;  /* 0x0000000b0006e211 */ /* 0x080fe400000f0eff */
[----:B------:R-:W-:Y:S02]  /*20450*/  @!P6 LEA R8, P0, R5, c[0x0][0x200], 0x2 ;  /* 0x000080000508ea11 */ /* 0x000fe400078010ff */
        /* <DEDUP_REMOVED lines=17> */
.L_x_843:
[----:B------:R-:W-:Y:S05]  /*20570*/  BSYNC B0 ;  /* 0x0000000000007941 */ /* 0x000fea0003800000 */
.L_x_842:
[----:B----4-:R-:W4:Y:S04]  /*20580*/  LDL.LU R9, [R1+0x15c] ;  /* 0x00015c0001097983 */ /* 0x010f280000300800 */
[----:B------:R-:W5:Y:S01]  /*20590*/  LDL.LU.64 R6, [R1+0x140] ;  /* 0x0001400001067983 */ /* 0x000f620000300a00 */
[----:B------:R-:W-:Y:S01]  /*205a0*/  LEA.HI R12, R56, R55, RZ, 0x3 ;  /* 0x00000037380c7211 */ /* 0x000fe200078f18ff */
[----:B------:R-:W-:Y:S02]  /*205b0*/  BSSY B0, `(.L_x_844) ;  /* 0x0000020000007945 */ /* 0x000fe40003800000 */
[----:B------:R-:W3:Y:S02]  /*205c0*/  S2R R3, SR_TID.X ;  /* 0x0000000000037919 */ /* 0x000ee40000002100 */
[----:B---3--:R-:W-:-:S04]  /*205d0*/  SHF.R.S32.HI R2, RZ, 0x1f, R3 ;  /* 0x0000001fff027819 */ /* 0x008fc80000011403 */
[----:B------:R-:W-:-:S04]  /*205e0*/  LEA.HI R2, R2, R3, RZ, 0x3 ;  /* 0x0000000302027211 */ /* 0x000fc800078f18ff */
[----:B------:R-:W-:Y:S02]  /*205f0*/  LOP3.LUT R0, R2, 0xfffffff8, RZ, 0xc0, !PT ;  /* 0xfffffff802007812 */ /* 0x000fe400078ec0ff */
[----:B------:R-:W-:-:S03]  /*20600*/  SHF.R.S32.HI R2, RZ, 0x3, R2 ;  /* 0x00000003ff027819 */ /* 0x000fc60000011402 */
[----:B------:R-:W-:Y:S01]  /*20610*/  IMAD.IADD R0, R3, 0x1, -R0 ;  /* 0x0000000103007824 */ /* 0x000fe200078e0a00 */
[----:B------:R-:W-:-:S03]  /*20620*/  SHF.R.S32.HI R3, RZ, 0x1f, R17 ;  /* 0x0000001fff037819 */ /* 0x000fc60000011411 */
[----:B------:R-:W-:Y:S02]  /*20630*/  IMAD.SHL.U32 R0, R0, 0x8, RZ ;  /* 0x0000000800007824 */ /* 0x000fe400078e00ff */
[----:B------:R-:W-:-:S03]  /*20640*/  IMAD R3, R3, c[0x0][0x1f0], RZ ;  /* 0x00007c0003037a24 */ /* 0x000fc600078e02ff */
[----:B------:R-:W-:Y:S01]  /*20650*/  SHF.R.S32.HI R0, RZ, 0x1f, R0 ;  /* 0x0000001fff007819 */ /* 0x000fe20000011400 */
[----:B----4-:R-:W-:Y:S01]  /*20660*/  IMAD R13, R18, -0x80, R9 ;  /* 0xffffff80120d7824 */ /* 0x010fe200078e0209 */
[C---:B-----5:R-:W-:Y:S02]  /*20670*/  IADD3 R4, P0, R6.reuse, R52, RZ ;  /* 0x0000003406047210 */ /* 0x060fe40007f1e0ff */
[----:B------:R-:W-:Y:S02]  /*20680*/  ISETP.GE.AND P1, PT, R6, c[0x0][0x220], PT ;  /* 0x0000880006007a0c */ /* 0x000fe40003f26270 */
[----:B------:R-:W3:Y:S01]  /*20690*/  S2R R6, SR_CTAID.X ;  /* 0x0000000000067919 */ /* 0x000ee20000002500 */
[----:B------:R-:W-:Y:S01]  /*206a0*/  IMAD.X R5, R0, 0x1, R53, P0 ;  /* 0x0000000100057824 */ /* 0x000fe200000e0635 */
[----:B------:R-:W-:-:S03]  /*206b0*/  SHF.R.S32.HI R0, RZ, 0x3, R12 ;  /* 0x00000003ff007819 */ /* 0x000fc6000001140c */
[----:B------:R-:W-:Y:S01]  /*206c0*/  IMAD.WIDE.U32 R10, R17, c[0x0][0x1f0], R4 ;  /* 0x00007c00110a7a25 */ /* 0x000fe200078e0004 */
[----:B------:R-:W-:-:S03]  /*206d0*/  ISETP.GE.OR P0, PT, R0, R13, P1 ;  /* 0x0000000d0000720c */ /* 0x000fc60000f06670 */
[----:B------:R-:W-:Y:S01]  /*206e0*/  IMAD R0, R17, c[0x0][0x1f4], R3 ;  /* 0x00007d0011007a24 */ /* 0x000fe200078e0203 */
[----:B------:R-:W-:-:S03]  /*206f0*/  SHF.R.S32.HI R3, RZ, 0x1f, R2 ;  /* 0x0000001fff037819 */ /* 0x000fc60000011402 */
[----:B------:R-:W-:Y:S02]  /*20700*/  IMAD.IADD R9, R11, 0x1, R0 ;  /* 0x000000010b097824 */ /* 0x000fe400078e0200 */
[----:B---3--:R-:W-:-:S04]  /*20710*/  IMAD.WIDE R6, R6, 0x80, R2 ;  /* 0x0000008006067825 */ /* 0x008fc800078e0202 */
        /* <DEDUP_REMOVED lines=9> */
.L_x_845:
[----:B------:R-:W-:Y:S05]  /*207b0*/  BSYNC B0 ;  /* 0x0000000000007941 */ /* 0x000fea0003800000 */
.L_x_844:
[----:B------:R-:W-:Y:S01]  /*207c0*/  LEA.HI.SX32 R0, R12, 0x10, 0x1d ;  /* 0x000000100c007811 */ /* 0x000fe200078feaff */
[----:B------:R-:W-:Y:S03]  /*207d0*/  BSSY B0, `(.L_x_846) ;  /* 0x000000e000007945 */ /* 0x000fe60003800000 */
[----:B------:R-:W-:-:S13]  /*207e0*/  ISETP.GE.OR P0, PT, R0, R13, P1 ;  /* 0x0000000d0000720c */ /* 0x000fda0000f06670 */
        /* <DEDUP_REMOVED lines=12> */
.L_x_847:
[----:B------:R-:W-:Y:S05]  /*208b0*/  BSYNC B0 ;  /* 0x0000000000007941 */ /* 0x000fea0003800000 */
.L_x_846:
[----:B------:R-:W-:Y:S01]  /*208c0*/  LEA.HI.SX32 R0, R12, 0x20, 0x1d ;  /* 0x000000200c007811 */ /* 0x000fe200078feaff */
[----:B------:R-:W-:Y:S03]  /*208d0*/  BSSY B0, `(.L_x_848) ;  /* 0x000000e000007945 */ /* 0x000fe60003800000 */
[----:B------:R-:W-:-:S13]  /*208e0*/  ISETP.GE.OR P0, PT, R0, R13, P1 ;  /* 0x0000000d0000720c */ /* 0x000fda0000f06670 */
        /* <DEDUP_REMOVED lines=12> */
.L_x_849:
[----:B------:R-:W-:Y:S05]  /*209b0*/  BSYNC B0 ;  /* 0x0000000000007941 */ /* 0x000fea0003800000 */
.L_x_848:
        /* <DEDUP_REMOVED lines=15> */
.L_x_851:
[----:B------:R-:W-:Y:S05]  /*20ab0*/  BSYNC B0 ;  /* 0x0000000000007941 */ /* 0x000fea0003800000 */
.L_x_850:
        /* <DEDUP_REMOVED lines=15> */
.L_x_853:
[----:B------:R-:W-:Y:S05]  /*20bb0*/  BSYNC B0 ;  /* 0x0000000000007941 */ /* 0x000fea0003800000 */
.L_x_852:
[----:B------:R-:W-:Y:S01]  /*20bc0*/  LEA.HI.SX32 R0, R12, 0x50, 0x1d ;  /* 0x000000500c007811 */ /* 0x000fe200078feaff */
[----:B------:R-:W-:Y:S03]  /*20bd0*/  BSSY B0, `(.L_x_854) ;  /* 0x000000e000007945 */ /* 0x000fe60003800000 */
[----:B------:R-:W-:-:S13]  /*20be0*/  ISETP.GE.OR P0, PT, R0, R13, P1 ;  /* 0x0000000d0000720c */ /* 0x000fda0000f06670 */
        /* <DEDUP_REMOVED lines=12> */
.L_x_855:
[----:B------:R-:W-:Y:S05]  /*20cb0*/  BSYNC B0 ;  /* 0x0000000000007941 */ /* 0x000fea0003800000 */
.L_x_854:
        /* <DEDUP_REMOVED lines=15> */
.L_x_857:
[----:B------:R-:W-:Y:S05]  /*20db0*/  BSYNC B0 ;  /* 0x0000000000007941 */ /* 0x000fea0003800000 */
.L_x_856:
[----:B------:R-:W-:-:S04]  /*20dc0*/  LEA.HI.SX32 R0, R12, 0x70, 0x1d ;  /* 0x000000700c007811 */ /* 0x000fc800078feaff */
[----:B------:R-:W-:-:S13]  /*20dd0*/  ISETP.GE.OR P1, PT, R0, R13, P1 ;  /* 0x0000000d0000720c */ /* 0x000fda0000f26670 */
        /* <DEDUP_REMOVED lines=13> */
.L_x_792:
[----:B------:R-:W3:Y:S04]  /*20eb0*/  LDL.LU R12, [R1+0x134] ;  /* 0x00013400010c7983 */ /* 0x000ee80000300800 */
[----:B------:R-:W4:Y:S01]  /*20ec0*/  LDL.LU R9, [R1+0x15c] ;  /* 0x00015c0001097983 */ /* 0x000f220000300800 */
[----:B------:R-:W5:Y:S01]  /*20ed0*/  LDC.U8 R4, c[0x0][0x329] ;  /* 0x0000ca40ff047b82 */ /* 0x000f620000000000 */
[----:B------:R-:W-:Y:S01]  /*20ee0*/  LEA.HI R10, R17, R26, RZ, 0x3 ;  /* 0x0000001a110a7211 */ /* 0x000fe200078f18ff */
[----:B------:R-:W-:Y:S03]  /*20ef0*/  BSSY B0, `(.L_x_858) ;  /* 0x0000042000007945 */ /* 0x000fe60003800000 */
[----:B------:R-:W-:-:S02]  /*20f00*/  LOP3.LUT R8, R10, 0xfffffff8, RZ, 0xc0, !PT ;  /* 0xfffffff80a087812 */ /* 0x000fc400078ec0ff */
[----:B------:R-:W-:Y:S01]  /*20f10*/  SHF.R.S32.HI R10, RZ, 0x3, R10 ;  /* 0x00000003ff0a7819 */ /* 0x000fe2000001140a */
[----:B--2---:R-:W2:Y:S02]  /*20f20*/  LDC.U8 R6, c[0x0][0x328] ;  /* 0x0000ca00ff067b82 */ /* 0x004ea40000000000 */
[----:B------:R-:W-:Y:S01]  /*20f30*/  IMAD.IADD R17, R26, 0x1, -R8 ;  /* 0x000000011a117824 */ /* 0x000fe200078e0a08 */
[----:B------:R-:W-:Y:S02]  /*20f40*/  SHF.R.S32.HI R8, RZ, 0x1f, R19 ;  /* 0x0000001fff087819 */ /* 0x000fe40000011413 */
[----:B------:R-:W-:-:S03]  /*20f50*/  SHF.R.S32.HI R11, RZ, 0x1f, R10 ;  /* 0x0000001fff0b7819 */ /* 0x000fc6000001140a */
[----:B------:R-:W-:-:S04]  /*20f60*/  IMAD R8, R8, c[0x0][0x1f0], RZ ;  /* 0x00007c0008087a24 */ /* 0x000fc800078e02ff */
[----:B------:R-:W-:Y:S01]  /*20f70*/  IMAD R8, R19, c[0x0][0x1f4], R8 ;  /* 0x00007d0013087a24 */ /* 0x000fe200078e0208 */
[----:B-----5:R-:W-:Y:S02]  /*20f80*/  ISETP.NE.AND P0, PT, R4, RZ, PT ;  /* 0x000000ff0400720c */ /* 0x020fe40003f05270 */
[----:B--2---:R-:W-:-:S04]  /*20f90*/  ISETP.NE.AND P2, PT, R6, RZ, PT ;  /* 0x000000ff0600720c */ /* 0x004fc80003f45270 */
[----:B------:R-:W-:-:S07]  /*20fa0*/  ISETP.EQ.AND P2, PT, R4, RZ, P2 ;  /* 0x000000ff0400720c */ /* 0x000fce0001742270 */
[----:B------:R-:W-:Y:S01]  /*20fb0*/  @P0 IMAD.MOV.U32 R7, RZ, RZ, c[0x0][0x210] ;  /* 0x00008400ff070624 */ /* 0x000fe200078e00ff */
[----:B------:R-:W-:Y:S01]  /*20fc0*/  @!P0 ISETP.NE.AND P3, PT, R6, RZ, PT ;  /* 0x000000ff0600820c */ /* 0x000fe20003f65270 */
[----:B------:R-:W-:Y:S01]  /*20fd0*/  @!P0 IMAD.MOV.U32 R6, RZ, RZ, c[0x0][0x214] ;  /* 0x00008500ff068624 */ /* 0x000fe200078e00ff */
[----:B------:R-:W-:Y:S01]  /*20fe0*/  @P0 MOV R15, c[0x0][0x210] ;  /* 0x00008400000f0a02 */ /* 0x000fe20000000f00 */
[----:B------:R-:W-:Y:S02]  /*20ff0*/  @P0 IMAD R7, R7, c[0x0][0x214], RZ ;  /* 0x0000850007070a24 */ /* 0x000fe400078e02ff */
[----:B------:R-:W-:Y:S01]  /*21000*/  @!P0 IMAD.MOV.U32 R15, RZ, RZ, 0x1 ;  /* 0x00000001ff0f8424 */ /* 0x000fe200078e00ff */
[----:B------:R-:W-:Y:S01]  /*21010*/  @!P0 SEL R7, R6, c[0x0][0x234], !P3 ;  /* 0x00008d0006078a07 */ /* 0x000fe20005800000 */
[----:B------:R-:W-:-:S04]  /*21020*/  @P0 IMAD.MOV.U32 R6, RZ, RZ, 0x1 ;  /* 0x00000001ff060424 */ /* 0x000fc800078e00ff */
[----:B------:R-:W-:-:S04]  /*21030*/  @!P0 IMAD R6, R7, c[0x0][0x1c0], RZ ;  /* 0x0000700007068a24 */ /* 0x000fc800078e02ff */
[----:B------:R-:W-:Y:S01]  /*21040*/  IMAD R6, R18, R6, RZ ;  /* 0x0000000612067224 */ /* 0x000fe200078e02ff */
[C---:B---3--:R-:W-:Y:S02]  /*21050*/  ISETP.NE.AND P4, PT, R12.reuse, -0x1, PT ;  /* 0xffffffff0c00780c */ /* 0x048fe40003f85270 */
[----:B------:R-:W-:Y:S02]  /*21060*/  ISETP.NE.OR P1, PT, R12, -0x1, !P2 ;  /* 0xffffffff0c00780c */ /* 0x000fe40005725670 */
[----:B----4-:R-:W-:Y:S02]  /*21070*/  IADD3 R14, -R28, R9, RZ ;  /* 0x000000091c0e7210 */ /* 0x010fe40007ffe1ff */
[----:B------:R-:W2:Y:S02]  /*21080*/  S2R R9, SR_CTAID.X ;  /* 0x0000000000097919 */ /* 0x000ea40000002500 */
[----:B------:R-:W-:-:S04]  /*21090*/  ISETP.GE.AND P0, PT, R10, R14, PT ;  /* 0x0000000e0a00720c */ /* 0x000fc80003f06270 */
[----:B------:R-:W-:Y:S01]  /*210a0*/  P2R R27, PR, RZ, 0x1 ;  /* 0x00000001ff1b7803 */ /* 0x000fe20000000000 */
[----:B------:R-:W-:Y:S01]  /*210b0*/  @P4 IMAD.WIDE.U32 R2, R12, c[0x0][0x1e8], RZ ;  /* 0x00007a000c024a25 */ /* 0x000fe200078e00ff */
[----:B------:R-:W-:-:S03]  /*210c0*/  @!P4 SHF.R.S32.HI R0, RZ, 0x1f, R18 ;  /* 0x0000001fff00c819 */ /* 0x000fc60000011412 */
[----:B------:R-:W-:Y:S02]  /*210d0*/  @P4 IMAD R5, R12, c[0x0][0x1ec], R3 ;  /* 0x00007b000c054a24 */ /* 0x000fe400078e0203 */
[----:B------:R-:W-:Y:S02]  /*210e0*/  @!P4 IMAD R0, R0, c[0x0][0x1e0], RZ ;  /* 0x000078000000ca24 */ /* 0x000fe400078e02ff */
[----:B------:R-:W-:Y:S02]  /*210f0*/  @P4 IMAD.MOV.U32 R4, RZ, RZ, R2 ;  /* 0x000000ffff044224 */ /* 0x000fe400078e0002 */
[----:B------:R-:W-:-:S04]  /*21100*/  @!P4 IMAD.WIDE.U32 R2, R18, c[0x0][0x1e0], RZ ;  /* 0x000078001202ca25 */ /* 0x000fc800078e00ff */
[----:B------:R-:W-:Y:S01]  /*21110*/  @!P4 IMAD R0, R18, c[0x0][0x1e4], R0 ;  /* 0x000079001200ca24 */ /* 0x000fe200078e0200 */
[----:B------:R-:W-:Y:S01]  /*21120*/  @!P4 MOV R4, R2 ;  /* 0x000000020004c202 */ /* 0x000fe20000000f00 */
[----:B------:R-:W-:Y:S02]  /*21130*/  @!P1 IMAD R12, R18, c[0x0][0x214], RZ ;  /* 0x00008500120c9a24 */ /* 0x000fe400078e02ff */
[----:B------:R-:W-:Y:S02]  /*21140*/  @!P4 IMAD.IADD R5, R3, 0x1, R0 ;  /* 0x000000010305c824 */ /* 0x000fe400078e0200 */
[----:B------:R-:W-:Y:S01]  /*21150*/  IMAD.SHL.U32 R0, R17, 0x8, RZ ;  /* 0x0000000811007824 */ /* 0x000fe200078e00ff */
[----:B------:R3:W-:Y:S01]  /*21160*/  @!P1 STL [R1+0x134], R12 ;  /* 0x0001340c01009387 */ /* 0x0007e20000100800 */
[----:B------:R-:W-:Y:S02]  /*21170*/  @!P2 CS2R R2, SRZ ;  /* 0x000000000002a805 */ /* 0x000fe4000001ff00 */
[----:B------:R-:W-:Y:S01]  /*21180*/  @P2 IMAD.MOV.U32 R2, RZ, RZ, R12 ;  /* 0x000000ffff022224 */ /* 0x000fe200078e000c */
[----:B------:R-:W-:-:S02]  /*21190*/  IADD3 R4, P3, R0, R4, RZ ;  /* 0x0000000400047210 */ /* 0x000fc40007f7e0ff */
[C---:B------:R-:W-:Y:S02]  /*211a0*/  ISETP.GE.AND P1, PT, R0.reuse, c[0x0][0x220], PT ;  /* 0x0000880000007a0c */ /* 0x040fe40003f26270 */
[----:B------:R-:W-:Y:S02]  /*211b0*/  LEA.HI.X.SX32 R5, R0, R5, 0x1, P3 ;  /* 0x0000000500057211 */ /* 0x000fe400018f0eff */
[----:B------:R-:W-:Y:S01]  /*211c0*/  SEL R0, R6, RZ, !P2 ;  /* 0x000000ff06007207 */ /* 0x000fe20005000000 */
[----:B------:R-:W-:Y:S01]  /*211d0*/  IMAD R6, R28, R15, RZ ;  /* 0x0000000f1c067224 */ /* 0x000fe200078e02ff */
[----:B------:R-:W-:Y:S02]  /*211e0*/  ISETP.GE.OR P3, PT, R10, R14, P1 ;  /* 0x0000000e0a00720c */ /* 0x000fe40000f66670 */
[----:B------:R-:W-:Y:S01]  /*211f0*/  @P2 SHF.R.S32.HI R3, RZ, 0x1f, R12 ;  /* 0x0000001fff032819 */ /* 0x000fe2000001140c */
[----:B------:R-:W-:-:S05]  /*21200*/  IMAD R0, R19, R7, R0 ;  /* 0x0000000713007224 */ /* 0x000fca00078e0200 */
[--C-:B------:R-:W-:Y:S02]  /*21210*/  IADD3 R18, P2, P0, R6, R2, R0.reuse ;  /* 0x0000000206127210 */ /* 0x100fe4000785e000 */
[----:B------:R-:W-:Y:S01]  /*21220*/  SHF.R.S32.HI R0, RZ, 0x1f, R0 ;  /* 0x0000001fff007819 */ /* 0x000fe20000011400 */
[----:B---3--:R-:W-:Y:S01]  /*21230*/  IMAD.WIDE.U32 R12, R19, c[0x0][0x1f0], R4 ;  /* 0x00007c00130c7a25 */ /* 0x008fe200078e0004 */
[----:B------:R-:W-:-:S03]  /*21240*/  SHF.R.S32.HI R4, RZ, 0x1f, R6 ;  /* 0x0000001fff047819 */ /* 0x000fc60000011406 */
[----:B--2---:R-:W-:Y:S01]  /*21250*/  IMAD.WIDE R6, R9, 0x80, R10 ;  /* 0x0000008009067825 */ /* 0x004fe200078e020a */
[----:B------:R-:W-:-:S03]  /*21260*/  IADD3.X R16, R4, R3, R0, P2, P0 ;  /* 0x0000000304107210 */ /* 0x000fc600017e0400 */
[----:B------:R-:W-:Y:S01]  /*21270*/  IMAD.IADD R9, R8, 0x1, R13 ;  /* 0x0000000108097824 */ /* 0x000fe200078e020d */
        /* <DEDUP_REMOVED lines=9> */
.L_x_859:
[----:B------:R-:W-:Y:S05]  /*21310*/  BSYNC B0 ;  /* 0x0000000000007941 */ /* 0x000fea0003800000 */
.L_x_858:
[----:B------:R-:W-:Y:S01]  /*21320*/  IADD3 R25, R10, 0x10, RZ ;  /* 0x000000100a197810 */ /* 0x000fe20007ffe0ff */
[----:B------:R-:W-:Y:S03]  /*21330*/  BSSY B0, `(.L_x_860) ;  /* 0x0000010000007945 */ /* 0x000fe60003800000 */
[CC--:B------:R-:W-:Y:S02]  /*21340*/  ISETP.GE.OR P0, PT, R25.reuse, R14.reuse, P1 ;  /* 0x0000000e1900720c */ /* 0x0c0fe40000f06670 */
[----:B------:R-:W-:-:S04]  /*21350*/  ISETP.GE.AND P2, PT, R25, R14, PT ;  /* 0x0000000e1900720c */ /* 0x000fc80003f46270 */
[----:B------:R-:W-:-:S07]  /*21360*/  P2R R26, PR, RZ, 0x4 ;  /* 0x00000004ff1a7803 */ /* 0x000fce0000000000 */
[----:B------:R-:W-:Y:S05]  /*21370*/  @P0 BRA `(.L_x_861) ;  /* 0x000000b000000947 */ /* 0x000fea0003800000 */
[----:B------:R-:W-:Y:S02]  /*21380*/  IADD3 R0, P0, R6, 0x10, RZ ;  /* 0x0000001006007810 */ /* 0x000fe40007f1e0ff */
[----:B------:R-:W-:-:S03]  /*21390*/  MOV R3, R9 ;  /* 0x0000000900037202 */ /* 0x000fc60000000f00 */
[----:B------:R-:W-:-:S04]  /*213a0*/  IMAD.X R2, RZ, RZ, R7, P0 ;  /* 0x000000ffff027224 */ /* 0x000fc800000e0607 */
[----:B--2---:R-:W-:Y:S02]  /*213b0*/  IMAD R4, R2, c[0x0][0x1e8], RZ ;  /* 0x00007a0002047a24 */ /* 0x004fe400078e02ff */
[----:B------:R-:W-:-:S04]  /*213c0*/  IMAD.MOV.U32 R2, RZ, RZ, R12 ;  /* 0x000000ffff027224 */ /* 0x000fc800078e000c */
[----:B------:R-:W-:-:S04]  /*213d0*/  IMAD.WIDE.U32 R2, R0, c[0x0][0x1e8], R2 ;  /* 0x00007a0000027a25 */ /* 0x000fc800078e0002 */
[----:B------:R-:W-:Y:S01]  /*213e0*/  IMAD R0, R0, c[0x0][0x1ec], R4 ;  /* 0x00007b0000007a24 */ /* 0x000fe200078e0204 */
[----:B------:R-:W-:-:S04]  /*213f0*/  LEA R4, P0, R2, c[0x0][0x1d0], 0x1 ;  /* 0x0000740002047a11 */ /* 0x000fc800078008ff */
[----:B------:R-:W-:-:S04]  /*21400*/  IADD3 R0, R0, R3, RZ ;  /* 0x0000000300007210 */ /* 0x000fc80007ffe0ff */
[----:B------:R-:W-:-:S05]  /*21410*/  LEA.HI.X R5, R2, c[0x0][0x1d4], R0, 0x1, P0 ;  /* 0x0000750002057a11 */ /* 0x000fca00000f0c00 */
[----:B------:R2:W-:Y:S02]  /*21420*/  STG.E.128 [R4.64], RZ ;  /* 0x000000ff04007986 */ /* 0x0005e4000c101d22 */
.L_x_861:
[----:B------:R-:W-:Y:S05]  /*21430*/  BSYNC B0 ;  /* 0x0000000000007941 */ /* 0x000fea0003800000 */
.L_x_860:
[----:B------:R-:W-:Y:S01]  /*21440*/  IADD3 R24, R10, 0x20, RZ ;  /* 0x000000200a187810 */ /* 0x000fe20007ffe0ff */
[----:B------:R-:W-:Y:S03]  /*21450*/  BSSY B0, `(.L_x_862) ;  /* 0x000000f000007945 */ /* 0x000fe60003800000 */
[CC--:B------:R-:W-:Y:S02]  /*21460*/  ISETP.GE.OR P0, PT, R24.reuse, R14.reuse, P1 ;  /* 0x0000000e1800720c */ /* 0x0c0fe40000f06670 */
[----:B------:R-:W-:-:S11]  /*21470*/  ISETP.GE.AND P6, PT, R24, R14, PT ;  /* 0x0000000e1800720c */ /* 0x000fd60003fc6270 */
        /* <DEDUP_REMOVED lines=12> */
.L_x_863:
[----:B------:R-:W-:Y:S05]  /*21540*/  BSYNC B0 ;  /* 0x0000000000007941 */ /* 0x000fea0003800000 */
.L_x_862:
        /* <DEDUP_REMOVED lines=16> */
.L_x_865:
[----:B------:R-:W-:Y:S05]  /*21650*/  BSYNC B0 ;  /* 0x0000000000007941 */ /* 0x000fea0003800000 */
.L_x_864:
        /* <DEDUP_REMOVED lines=16> */
.L_x_867:
[----:B------:R-:W-:Y:S05]  /*21760*/  BSYNC B0 ;  /* 0x0000000000007941 */ /* 0x000fea0003800000 */
.L_x_866:
        /* <DEDUP_REMOVED lines=16> */
.L_x_869:
[----:B------:R-:W-:Y:S05]  /*21870*/  BSYNC B0 ;  /* 0x0000000000007941 */ /* 0x000fea0003800000 */
.L_x_868:
        /* <DEDUP_REMOVED lines=16> */
.L_x_871:
[----:B------:R-:W-:Y:S05]  /*21980*/  BSYNC B0 ;  /* 0x0000000000007941 */ /* 0x000fea0003800000 */
.L_x_870:
        /* <DEDUP_REMOVED lines=9> */
[----:B--2---:R-:W-:-:S04]  /*21a20*/  IMAD.WIDE.U32 R4, R0, c[0x0][0x1e8], R2 ;  /* 0x00007a0000047a25 */ /* 0x004fc800078e0002 */
[----:B------:R-:W-:Y:S01]  /*21a30*/  IMAD R6, R6, c[0x0][0x1e8], RZ ;  /* 0x00007a0006067a24 */ /* 0x000fe200078e02ff */
[----:B------:R-:W-:-:S03]  /*21a40*/  LEA R2, P0, R4, c[0x0][0x1d0], 0x1 ;  /* 0x0000740004027a11 */ /* 0x000fc600078008ff */
[----:B------:R-:W-:-:S05]  /*21a50*/  IMAD R0, R0, c[0x0][0x1ec], R6 ;  /* 0x00007b0000007a24 */ /* 0x000fca00078e0206 */
[----:B------:R-:W-:-:S04]  /*21a60*/  IADD3 R0, R0, R5, RZ ;  /* 0x0000000500007210 */ /* 0x000fc80007ffe0ff */
[----:B------:R-:W-:-:S05]  /*21a70*/  LEA.HI.X R3, R4, c[0x0][0x1d4], R0, 0x1, P0 ;  /* 0x0000750004037a11 */ /* 0x000fca00000f0c00 */
[----:B------:R2:W-:Y:S02]  /*21a80*/  STG.E.128 [R2.64], RZ ;  /* 0x000000ff02007986 */ /* 0x0005e4000c101d22 */
.L_x_873:
[----:B------:R-:W-:Y:S05]  /*21a90*/  BSYNC B0 ;  /* 0x0000000000007941 */ /* 0x000fea0003800000 */
.L_x_872:
        /* <DEDUP_REMOVED lines=11> */
[----:B------:R-:W-:-:S03]  /*21b50*/  @!P6 IMAD.MOV.U32 R12, RZ, RZ, 0x7f800000 ;  /* 0x7f800000ff0ce424 */ /* 0x000fc600078e00ff */
[----:B------:R-:W-:Y:S02]  /*21b60*/  @!P0 LEA.HI.X.SX32 R5, R0, R16, 0x1, P1 ;  /* 0x0000001000058211 */ /* 0x000fe400008f0eff */
[----:B------:R-:W-:-:S13]  /*21b70*/  ISETP.NE.OR P1, PT, R17, RZ, P2 ;  /* 0x000000ff1100720c */ /* 0x000fda0001725670 */
[----:B------:R-:W-:-:S05]  /*21b80*/  @!P1 IMAD R0, R25, R15, RZ ;  /* 0x0000000f19009224 */ /* 0x000fca00078e02ff */
[----:B------:R-:W-:-:S04]  /*21b90*/  @!P1 IADD3 R3, P2, R0, R18, RZ ;  /* 0x0000001200039210 */ /* 0x000fc80007f5e0ff */
[----:B------:R-:W-:Y:S02]  /*21ba0*/  @!P1 LEA.HI.X.SX32 R0, R0, R16, 0x1, P2 ;  /* 0x0000001000009211 */ /* 0x000fe400010f0eff */
        /* <DEDUP_REMOVED lines=8> */
[----:B--2---:R-:W-:Y:S02]  /*21c30*/  @!P1 IMAD.MOV.U32 R0, RZ, RZ, 0x7f800000 ;  /* 0x7f800000ff009424 */ /* 0x004fe400078e00ff */
[----:B------:R-:W-:-:S03]  /*21c40*/  @!P6 IMAD R4, R24, R15, RZ ;  /* 0x0000000f1804e224 */ /* 0x000fc600078e02ff */
[----:B------:R2:W-:Y:S01]  /*21c50*/  @!P1 STG.E [R2.64], R0 ;  /* 0x0000000002009986 */ /* 0x0005e2000c101922 */
[----:B------:R-:W-:-:S04]  /*21c60*/  ISETP.NE.AND P1, PT, R7, RZ, PT ;  /* 0x000000ff0700720c */ /* 0x000fc80003f25270 */
[----:B------:R-:W-:Y:S02]  /*21c70*/  ISETP.NE.OR P1, PT, R17, RZ, P1 ;  /* 0x000000ff1100720c */ /* 0x000fe40000f25670 */
[----:B--2---:R-:W-:Y:S01]  /*21c80*/  @!P6 IADD3 R0, P0, R4, R18, RZ ;  /* 0x000000120400e210 */ /* 0x004fe20007f1e0ff */
[----:B------:R-:W-:-:S03]  /*21c90*/  @!P5 IMAD R2, R23, R15, RZ ;  /* 0x0000000f1702d224 */ /* 0x000fc600078e02ff */
[----:B------:R-:W-:Y:S02]  /*21ca0*/  @!P6 LEA.HI.X.SX32 R3, R4, R16, 0x1, P0 ;  /* 0x000000100403e211 */ /* 0x000fe400000f0eff */
[----:B------:R-:W-:-:S04]  /*21cb0*/  @!P6 LEA R10, P0, R0, c[0x0][0x200], 0x2 ;  /* 0x00008000000aea11 */ /* 0x000fc800078010ff */
[----:B------:R-:W-:Y:S02]  /*21cc0*/  @!P6 LEA.HI.X R11, R0, c[0x0][0x204], R3, 0x2, P0 ;  /* 0x00008100000bea11 */ /* 0x000fe400000f1403 */
[----:B------:R-:W-:-:S03]  /*21cd0*/  @!P5 IADD3 R0, P0, R2, R18, RZ ;  /* 0x000000120200d210 */ /* 0x000fc60007f1e0ff */
[----:B------:R2:W-:Y:S01]  /*21ce0*/  @!P6 STG.E [R10.64], R12 ;  /* 0x0000000c0a00e986 */ /* 0x0005e2000c101922 */
[----:B------:R-:W-:Y:S01]  /*21cf0*/  @!P5 LEA.HI.X.SX32 R3, R2, R16, 0x1, P0 ;  /* 0x000000100203d211 */ /* 0x000fe200000f0eff */
[----:B------:R-:W-:Y:S01]  /*21d00*/  @!P4 IMAD R2, R22, R15, RZ ;  /* 0x0000000f1602c224 */ /* 0x000fe200078e02ff */
[----:B------:R-:W-:-:S04]  /*21d10*/  @!P5 LEA R8, P0, R0, c[0x0][0x200], 0x2 ;  /* 0x000080000008da11 */ /* 0x000fc800078010ff */
[----:B------:R-:W-:Y:S01]  /*21d20*/  @!P5 LEA.HI.X R9, R0, c[0x0][0x204], R3, 0x2, P0 ;  /* 0x000081000009da11 */ /* 0x000fe200000f1403 */
[----:B------:R-:W-:Y:S01]  /*21d30*/  @!P3 IMAD R3, R21, R15, RZ ;  /* 0x0000000f1503b224 */ /* 0x000fe200078e02ff */
[----:B------:R-:W-:-:S04]  /*21d40*/  @!P4 IADD3 R0, P0, R2, R18, RZ ;  /* 0x000000120200c210 */ /* 0x000fc80007f1e0ff */
[----:B------:R-:W-:Y:S02]  /*21d50*/  @!P4 LEA.HI.X.SX32 R2, R2, R16, 0x1, P0 ;  /* 0x000000100202c211 */ /* 0x000fe400000f0eff */
[----:B------:R-:W-:-:S04]  /*21d60*/  @!P4 LEA R6, P0, R0, c[0x0][0x200], 0x2 ;  /* 0x000080000006ca11 */ /* 0x000fc800078010ff */
[----:B------:R-:W-:Y:S01]  /*21d70*/  @!P4 LEA.HI.X R7, R0, c[0x0][0x204], R2, 0x2, P0 ;  /* 0x000081000007ca11 */ /* 0x000fe200000f1402 */
[----:B------:R-:W-:Y:S01]  /*21d80*/  @!P2 IMAD R2, R19, R15, RZ ;  /* 0x0000000f1302a224 */ /* 0x000fe200078e02ff */
[----:B------:R-:W-:-:S04]  /*21d90*/  @!P3 IADD3 R0, P0, R3, R18, RZ ;  /* 0x000000120300b210 */ /* 0x000fc80007f1e0ff */
[----:B------:R-:W-:Y:S02]  /*21da0*/  @!P3 LEA.HI.X.SX32 R3, R3, R16, 0x1, P0 ;  /* 0x000000100303b211 */ /* 0x000fe400000f0eff */
[----:B------:R-:W-:Y:S01]  /*21db0*/  @!P3 LEA R4, P0, R0, c[0x0][0x200], 0x2 ;  /* 0x000080000004ba11 */ /* 0x000fe200078010ff */
[----:B--2---:R-:W-:-:S03]  /*21dc0*/  @!P4 IMAD.MOV.U32 R10, RZ, RZ, 0x7f800000 ;  /* 0x7f800000ff0ac424 */ /* 0x004fc600078e00ff */
[----:B------:R-:W-:Y:S02]  /*21dd0*/  @!P3 LEA.HI.X R5, R0, c[0x0][0x204], R3, 0x2, P0 ;  /* 0x000081000005ba11 */ /* 0x000fe400000f1403 */
[----:B------:R-:W-:-:S04]  /*21de0*/  @!P2 IADD3 R0, P0, R2, R18, RZ ;  /* 0x000000120200a210 */ /* 0x000fc80007f1e0ff */
[----:B------:R-:W-:Y:S02]  /*21df0*/  @!P2 LEA.HI.X.SX32 R3, R2, R16, 0x1, P0 ;  /* 0x000000100203a211 */ /* 0x000fe400000f0eff */
[----:B------:R-:W-:-:S04]  /*21e00*/  @!P2 LEA R2, P0, R0, c[0x0][0x200], 0x2 ;  /* 0x000080000002aa11 */ /* 0x000fc800078010ff */
[----:B------:R-:W-:Y:S01]  /*21e10*/  @!P2 LEA.HI.X R3, R0, c[0x0][0x204], R3, 0x2, P0 ;  /* 0x000081000003aa11 */ /* 0x000fe200000f1403 */
[----:B------:R-:W-:-:S05]  /*21e20*/  @!P5 IMAD.MOV.U32 R0, RZ, RZ, 0x7f800000 ;  /* 0x7f800000ff00d424 */ /* 0x000fca00078e00ff */
[----:B------:R2:W-:Y:S04]  /*21e30*/  @!P5 STG.E [R8.64], R0 ;  /* 0x000000000800d986 */ /* 0x0005e8000c101922 */
[----:B------:R3:W-:Y:S01]  /*21e40*/  @!P4 STG.E [R6.64], R10 ;  /* 0x0000000a0600c986 */ /* 0x0007e2000c101922 */
[----:B--2---:R-:W-:Y:S02]  /*21e50*/  @!P3 IMAD.MOV.U32 R8, RZ, RZ, 0x7f800000 ;  /* 0x7f800000ff08b424 */ /* 0x004fe400078e00ff */
[----:B------:R-:W-:-:S03]  /*21e60*/  @!P2 IMAD.MOV.U32 R0, RZ, RZ, 0x7f800000 ;  /* 0x7f800000ff00a424 */ /* 0x000fc600078e00ff */
[----:B------:R3:W-:Y:S04]  /*21e70*/  @!P3 STG.E [R4.64], R8 ;  /* 0x000000080400b986 */ /* 0x0007e8000c101922 */
[----:B------:R3:W-:Y:S01]  /*21e80*/  @!P2 STG.E [R2.64], R0 ;  /* 0x000000000200a986 */ /* 0x0007e2000c101922 */
[----:B------:R-:W-:Y:S05]  /*21e90*/  @P1 EXIT ;  /* 0x000000000000194d */ /* 0x000fea0003800000 */
[----:B---3--:R-:W-:-:S05]  /*21ea0*/  IMAD R0, R20, R15, RZ ;  /* 0x0000000f14007224 */ /* 0x008fca00078e02ff */
[----:B------:R-:W-:-:S04]  /*21eb0*/  IADD3 R3, P0, R0, R18, RZ ;  /* 0x0000001200037210 */ /* 0x000fc80007f1e0ff */
[----:B------:R-:W-:Y:S02]  /*21ec0*/  LEA.HI.X.SX32 R0, R0, R16, 0x1, P0 ;  /* 0x0000001000007211 */ /* 0x000fe400000f0eff */
[----:B------:R-:W-:-:S04]  /*21ed0*/  LEA R2, P0, R3, c[0x0][0x200], 0x2 ;  /* 0x0000800003027a11 */ /* 0x000fc800078010ff */
[----:B------:R-:W-:Y:S01]  /*21ee0*/  LEA.HI.X R3, R3, c[0x0][0x204], R0, 0x2, P0 ;  /* 0x0000810003037a11 */ /* 0x000fe200000f1400 */
[----:B------:R-:W-:-:S05]  /*21ef0*/  IMAD.MOV.U32 R0, RZ, RZ, 0x7f800000 ;  /* 0x7f800000ff007424 */ /* 0x000fca00078e00ff */
[----:B------:R-:W-:Y:S01]  /*21f00*/  STG.E [R2.64], R0 ;  /* 0x0000000002007986 */ /* 0x000fe2000c101922 */
[----:B------:R-:W-:Y:S05]  /*21f10*/  EXIT ;  /* 0x000000000000794d */ /* 0x000fea0003800000 */
.L_x_874:
        /* <DEDUP_REMOVED lines=14> */
.L_x_1144:


//--------------------- .text._ZN5flash16flash_fwd_kernelI23Flash_fwd_kernel_traitsILi64ELi128ELi64ELi4ELb0ELb0EN7cutlass6half_tE19Flash_kernel_traitsILi64ELi128ELi64ELi4ES3_EELb0ELb1ELb0ELb0ELb0ELb0ELb1ELb0EEEvNS_16Flash_fwd_paramsE --------------------------
	.section	.text._ZN5flash16flash_fwd_kernelI23Flash_fwd_kernel_traitsILi64ELi128ELi64ELi4ELb0ELb0EN7cutlass6half_tE19Flash_kernel_traitsILi64ELi128ELi64ELi4ES3_EELb0ELb1ELb0ELb0ELb0ELb0ELb1ELb0EEEvNS_16Flash_fwd_paramsE,"ax",@progbits
	.sectioninfo	@"SHI_REGISTERS=255"
	.align	128
        .global         _ZN5flash16flash_fwd_kernelI23Flash_fwd_kernel_traitsILi64ELi128ELi64ELi4ELb0ELb0EN7cutlass6half_tE19Flash_kernel_traitsILi64ELi128ELi64ELi4ES3_EELb0ELb1ELb0ELb0ELb0ELb0ELb1ELb0EEEvNS_16Flash_fwd_paramsE
        .type           _ZN5flash16flash_fwd_kernelI23Flash_fwd_kernel_traitsILi64ELi128ELi64ELi4ELb0ELb0EN7cutlass6half_tE19Flash_kernel_traitsILi64ELi128ELi64ELi4ES3_EELb0ELb1ELb0ELb0ELb0ELb0ELb1ELb0EEEvNS_16Flash_fwd_paramsE,@function
        .size           _ZN5flash16flash_fwd_kernelI23Flash_fwd_kernel_traitsILi64ELi128ELi64ELi4ELb0ELb0EN7cutlass6half_tE19Flash_kernel_traitsILi64ELi128ELi64ELi4ES3_EELb0ELb1ELb0ELb0ELb0ELb0ELb1ELb0EEEvNS_16Flash_fwd_paramsE,(.L_x_1145 - _ZN5flash16flash_fwd_kernelI23Flash_fwd_kernel_traitsILi64ELi128ELi64ELi4ELb0ELb0EN7cutlass6half_tE19Flash_kernel_traitsILi64ELi128ELi64ELi4ES3_EELb0ELb1ELb0ELb0ELb0ELb0ELb1ELb0EEEvNS_16Flash_fwd_paramsE)
        .other          _ZN5flash16flash_fwd_kernelI23Flash_fwd_kernel_traitsILi64ELi128ELi64ELi4ELb0ELb0EN7cutlass6half_tE19Flash_kernel_traitsILi64ELi128ELi64ELi4ES3_EELb0ELb1ELb0ELb0ELb0ELb0ELb1ELb0EEEvNS_16Flash_fwd_paramsE,@"STO_CUDA_ENTRY STV_DEFAULT"
_ZN5flash16flash_fwd_kernelI23Flash_fwd_kernel_traitsILi64ELi128ELi64ELi4ELb0ELb0EN7cutlass6half_tE19Flash_kernel_traitsILi64ELi128ELi64ELi4ES3_EELb0ELb1ELb0ELb0ELb0ELb0ELb1ELb0EEEvNS_16Flash_fwd_paramsE:
.text._ZN5flash16flash_fwd_kernelI23Flash_fwd_kernel_traitsILi64ELi128ELi64ELi4ELb0ELb0EN7cutlass6half_tE19Flash_kernel_traitsILi64ELi128ELi64ELi4ES3_EELb0ELb1ELb0ELb0ELb0ELb0ELb1ELb0EEEvNS_16Flash_fwd_paramsE:
        /* <DEDUP_REMOVED lines=10> */
[----:B------:R-:W-:Y:S02]  /*00a0*/  ISETP.NE.U32.AND P0, PT, RZ, c[0x0][0x250], PT ;  /* 0x00009400ff007a0c */ /* 0x000fe40003f05070 */
[----:B------:R-:W-:-:S02]  /*00b0*/  IADD3 R1, R1, -0x48, RZ ;  /* 0xffffffb801017810 */ /* 0x000fc40007ffe0ff */
[----:B------:R-:W-:Y:S02]  /*00c0*/  ISETP.NE.AND.EX P0, PT, RZ, c[0x0][0x254], PT, P0 ;  /* 0x00009500ff007a0c */ /* 0x000fe40003f05300 */
[----:B-1----:R-:W-:Y:S01]  /*00d0*/  ISETP.NE.AND P3, PT, R0, RZ, PT ;  /* 0x000000ff0000720c */ /* 0x002fe20003f65270 */
[----:B--2---:R-:W-:-:S03]  /*00e0*/  IMAD.WIDE R2, R16, R22, c[0x0][0x240] ;  /* 0x0000900010027625 */ /* 0x004fc600078e0216 */
[----:B------:R-:W-:Y:S01]  /*00f0*/  ISETP.EQ.OR.EX P1, PT, RZ, c[0x0][0x24c], !P3, P1 ;  /* 0x00009300ff007a0c */ /* 0x000fe20005f22710 */
[----:B------:R-:W-:Y:S01]  /*0100*/  IMAD.WIDE R4, R16, R22, c[0x0][0x248] ;  /* 0x0000920010047625 */ /* 0x000fe200078e0216 */
[----:B------:R1:W2:Y:S04]  /*0110*/  @P2 LDG.E R252, [R2.64] ;  /* 0x0000000602fc2981 */ /* 0x0002a8000c1e1900 */
[----:B------:R1:W2:Y:S01]  /*0120*/  @P2 LDG.E R0, [R2.64+0x4] ;  /* 0x0000040602002981 */ /* 0x0002a2000c1e1900 */
[----:B------:R-:W-:-:S06]  /*0130*/  IMAD.MOV.U32 R7, RZ, RZ, RZ ;  /* 0x000000ffff077224 */ /* 0x000fcc00078e00ff */
[----:B------:R3:W5:Y:S04]  /*0140*/  @!P1 LDG.E R8, [R4.64] ;  /* 0x0000000604089981 */ /* 0x000768000c1e1900 */
[----:B------:R-:W4:Y:S04]  /*0150*/  S2R R250, SR_CTAID.X ;  /* 0x0000000000fa7919 */ /* 0x000f280000002500 */
[----:B------:R-:W2:Y:S01]  /*0160*/  S2R R19, SR_CTAID.Z ;  /* 0x0000000000137919 */ /* 0x000ea20000002700 */
[----:B-1----:R-:W-:-:S05]  /*0170*/  @P0 IMAD.WIDE R2, R16, R22, c[0x0][0x250] ;  /* 0x0000940010020625 */ /* 0x002fca00078e0216 */
[----:B------:R3:W5:Y:S01]  /*0180*/  @P0 LDG.E R7, [R2.64] ;  /* 0x0000000602070981 */ /* 0x000762000c1e1900 */
[----:B------:R-:W-:-:S04]  /*0190*/  ISETP.NE.U32.AND P0, PT, RZ, c[0x0][0x248], PT ;  /* 0x00009200ff007a0c */ /* 0x000fc80003f05070 */
[----:B------:R-:W-:Y:S01]  /*01a0*/  ISETP.NE.AND.EX P0, PT, RZ, c[0x0][0x24c], PT, P0 ;  /* 0x00009300ff007a0c */ /* 0x000fe20003f05300 */
[----:B--2---:R-:W-:Y:S02]  /*01b0*/  @P2 IMAD.IADD R18, R0, 0x1, -R252 ;  /* 0x0000000100122824 */ /* 0x004fe400078e0afc */
[----:B------:R-:W-:-:S10]  /*01c0*/  @!P2 IMAD.MOV.U32 R18, RZ, RZ, c[0x0][0x214] ;  /* 0x00008500ff12a624 */ /* 0x000fd400078e00ff */
[----:B------:R-:W-:Y:S05]  /*01d0*/  @!P0 BRA `(.L_x_875) ;  /* 0x0000004000008947 */ /* 0x000fea0003800000 */
[----:B---34-:R-:W2:Y:S02]  /*01e0*/  @P3 LDG.E R0, [R4.64+0x4] ;  /* 0x0000040604003981 */ /* 0x018ea4000c1e1900 */
[----:B--2--5:R-:W-:-:S06]  /*01f0*/  @P3 IADD3 R0, R0, -R8, RZ ;  /* 0x8000000800003210 */ /* 0x024fcc0007ffe0ff */
[----:B------:R1:W5:Y:S01]  /*0200*/  @!P3 LDG.E R0, [R4.64] ;  /* 0x000000060400b981 */ /* 0x000362000c1e1900 */
[----:B------:R-:W-:Y:S05]  /*0210*/  BRA `(.L_x_876) ;  /* 0x0000001000007947 */ /* 0x000fea0003800000 */
.L_x_875:
[----:B---34-:R-:W-:Y:S02]  /*0220*/  MOV R0, c[0x0][0x218] ;  /* 0x0000860000007a02 */ /* 0x018fe40000000f00 */
.L_x_876:
        /* <DEDUP_REMOVED lines=13> */
[----:B------:R-:W2:Y:S01]  /*0300*/  S2R R21, SR_TID.X ;  /* 0x0000000000157919 */ /* 0x000ea20000002100 */
[----:B------:R-:W-:Y:S02]  /*0310*/  IADD3 R2, R41, 0x3f, RZ ;  /* 0x0000003f29027810 */ /* 0x000fe40007ffe0ff */
[----:B------:R-:W-:Y:S02]  /*0320*/  IADD3 R0, R0, c[0x0][0x2e8], R41 ;  /* 0x0000ba0000007a10 */ /* 0x000fe40007ffe029 */
[----:B------:R-:W-:Y:S02]  /*0330*/  SHF.R.S32.HI R3, RZ, 0x1f, R2 ;  /* 0x0000001fff037819 */ /* 0x000fe40000011402 */
[----:B-1----:R-:W-:Y:S02]  /*0340*/  SHF.R.S32.HI R4, RZ, 0x1f, R0 ;  /* 0x0000001fff047819 */ /* 0x002fe40000011400 */
[----:B------:R-:W-:-:S02]  /*0350*/  LEA.HI R2, R3, R2, RZ, 0x6 ;  /* 0x0000000203027211 */ /* 0x000fc400078f30ff */
[----:B------:R-:W-:Y:S02]  /*0360*/  LEA.HI R0, R4, R0, RZ, 0x6 ;  /* 0x0000000004007211 */ /* 0x000fe400078f30ff */
[----:B------:R-:W-:Y:S02]  /*0370*/  SHF.R.S32.HI R2, RZ, 0x6, R2 ;  /* 0x00000006ff027819 */ /* 0x000fe40000011402 */
[----:B------:R-:W-:-:S04]  /*0380*/  SHF.R.S32.HI R0, RZ, 0x6, R0 ;  /* 0x00000006ff007819 */ /* 0x000fc80000011400 */
[----:B------:R-:W-:-:S04]  /*0390*/  IMNMX R216, R2, R0, PT ;  /* 0x0000000002d87217 */ /* 0x000fc80003800200 */
[----:B------:R-:W-:-:S13]  /*03a0*/  ISETP.GE.AND P0, PT, R216, 0x1, PT ;  /* 0x00000001d800780c */ /* 0x000fda0003f06270 */
[----:B------:R-:W-:Y:S05]  /*03b0*/  @!P0 BRA `(.L_x_877) ;  /* 0x00011af000008947 */ /* 0x000fea0003800000 */
[----:B--2---:R-:W-:Y:S02]  /*03c0*/  ISETP.NE.AND P1, PT, R252, -0x1, PT ;  /* 0xfffffffffc00780c */ /* 0x004fe40003f25270 */
[----:B------:R-:W-:-:S11]  /*03d0*/  ISETP.NE.AND P0, PT, R8, -0x1, PT ;  /* 0xffffffff0800780c */ /* 0x000fd60003f05270 */
[----:B------:R-:W-:Y:S01]  /*03e0*/  @!P1 SHF.R.S32.HI R4, RZ, 0x1f, R16 ;  /* 0x0000001fff049819 */ /* 0x000fe20000011410 */
[----:B------:R-:W-:Y:S01]  /*03f0*/  @P1 IMAD.WIDE.U32 R2, R252, c[0x0][0x190], RZ ;  /* 0x00006400fc021a25 */ /* 0x000fe200078e00ff */
[----:B------:R-:W-:-:S03]  /*0400*/  @P0 IADD3 R0, R7, R8, RZ ;  /* 0x0000000807000210 */ /* 0x000fc60007ffe0ff */
        /* <DEDUP_REMOVED lines=8> */
[----:B------:R-:W-:-:S03]  /*0490*/  @P0 IMAD R15, R0, c[0x0][0x19c], R3 ;  /* 0x00006700000f0a24 */ /* 0x000fc600078e0203 */
[----:B------:R-:W-:Y:S01]  /*04a0*/  @!P1 IADD3 R11, R5, R6, RZ ;  /* 0x00000006050b9210 */ /* 0x000fe20007ffe0ff */
        /* <DEDUP_REMOVED lines=12> */
.L_x_878:
[----:B------:R-:W-:Y:S02]  /*0570*/  IABS R4, c[0x0][0x1c8] ;  /* 0x0000720000047a13 */ /* 0x000fe40000000000 */
[----:B------:R-:W-:Y:S02]  /*0580*/  IABS R5, R19 ;  /* 0x0000001300057213 */ /* 0x000fe40000000000 */
[----:B------:R-:W1:Y:S08]  /*0590*/  I2F.RP R2, R4 ;  /* 0x0000000400027306 */ /* 0x000e700000209400 */
[----:B-1----:R-:W1:Y:S02]  /*05a0*/  MUFU.RCP R2, R2 ;  /* 0x0000000200027308 */ /* 0x002e640000001000 */
[----:B-1----:R-:W-:-:S06]  /*05b0*/  IADD3 R2, R2, 0xffffffe, RZ ;  /* 0x0ffffffe02027810 */ /* 0x002fcc0007ffe0ff */
[----:B------:R-:W1:Y:S02]  /*05c0*/  F2I.FTZ.U32.TRUNC.NTZ R3, R2 ;  /* 0x0000000200037305 */ /* 0x000e64000021f000 */
[----:B-1----:R-:W-:Y:S02]  /*05d0*/  IMAD.MOV R0, RZ, RZ, -R3 ;  /* 0x000000ffff007224 */ /* 0x002fe400078e0a03 */
        /* <DEDUP_REMOVED lines=35> */
.L_x_879:
[----:B------:R-:W-:Y:S01]  /*0810*/  SHF.R.S32.HI R17, RZ, 0x1f, R21 ;  /* 0x0000001fff117819 */ /* 0x000fe20000011415 */
[----:B------:R-:W-:Y:S01]  /*0820*/  IMAD.IADD R247, R18, 0x1, -R23 ;  /* 0x0000000112f77824 */ /* 0x000fe200078e0a17 */
[----:B------:R-:W-:Y:S01]  /*0830*/  BSSY B0, `(.L_x_880) ;  /* 0x000002d000007945 */ /* 0x000fe20003800000 */
[----:B------:R-:W-:Y:S01]  /*0840*/  IMAD R5, R5, c[0x0][0x1a8], RZ ;  /* 0x00006a0005057a24 */ /* 0x000fe200078e02ff */
[CC--:B------:R-:W-:Y:S02]  /*0850*/  LEA.HI R0, R17.reuse, R21.reuse, RZ, 0x3 ;  /* 0x0000001511007211 */ /* 0x0c0fe400078f18ff */
[----:B------:R-:W-:Y:S02]  /*0860*/  LEA.HI R4, R17, R21, RZ, 0x6 ;  /* 0x0000001511047211 */ /* 0x000fe400078f30ff */
[----:B------:R-:W-:-:S02]  /*0870*/  LOP3.LUT R2, R0, 0xfffffff8, RZ, 0xc0, !PT ;  /* 0xfffffff800027812 */ /* 0x000fc400078ec0ff */
[----:B------:R-:W-:Y:S01]  /*0880*/  SHF.R.S32.HI R32, RZ, 0x3, R0 ;  /* 0x00000003ff207819 */ /* 0x000fe20000011400 */
[----:B------:R-:W-:Y:S01]  /*0890*/  IMAD.SHL.U32 R4, R4, 0x8, RZ ;  /* 0x0000000804047824 */ /* 0x000fe200078e00ff */
[----:B------:R-:W-:Y:S01]  /*08a0*/  LEA.HI R16, R17, R21, RZ, 0x5 ;  /* 0x0000001511107211 */ /* 0x000fe200078f28ff */
[----:B------:R-:W-:Y:S01]  /*08b0*/  IMAD.IADD R20, R21, 0x1, -R2 ;  /* 0x0000000115147824 */ /* 0x000fe200078e0a02 */
[--C-:B------:R-:W-:Y:S01]  /*08c0*/  SHF.R.S32.HI R33, RZ, 0x1f, R32.reuse ;  /* 0x0000001fff217819 */ /* 0x100fe20000011420 */
[----:B------:R-:W-:Y:S02]  /*08d0*/  IMAD.SHL.U32 R0, R32, 0x40, RZ ;  /* 0x0000004020007824 */ /* 0x000fe400078e00ff */
[----:B------:R-:W-:Y:S02]  /*08e0*/  IMAD.SHL.U32 R234, R20, 0x8, RZ ;  /* 0x0000000814ea7824 */ /* 0x000fe400078e00ff */
[----:B------:R-:W-:Y:S01]  /*08f0*/  IMAD.WIDE R250, R250, 0x80, R32 ;  /* 0x00000080fafa7825 */ /* 0x000fe200078e0220 */
[----:B------:R-:W-:-:S02]  /*0900*/  LOP3.LUT R0, R0, 0x1c0, RZ, 0xc0, !PT ;  /* 0x000001c000007812 */ /* 0x000fc400078ec0ff */
[--C-:B------:R-:W-:Y:S02]  /*0910*/  SHF.R.S32.HI R235, RZ, 0x1f, R234.reuse ;  /* 0x0000001fffeb7819 */ /* 0x100fe400000114ea */
[----:B------:R-:W-:Y:S02]  /*0920*/  LOP3.LUT R3, R0, 0x38, R234, 0xf8, !PT ;  /* 0x0000003800037812 */ /* 0x000fe400078ef8ea */
[----:B------:R-:W-:Y:S01]  /*0930*/  SHF.R.U32.HI R0, RZ, 0x3, R0 ;  /* 0x00000003ff007819 */ /* 0x000fe20000011600 */
[----:B------:R1:W-:Y:S01]  /*0940*/  STL.64 [R1], R234 ;  /* 0x000000ea01007387 */ /* 0x0003e20000100a00 */
[----:B------:R-:W-:Y:S02]  /*0950*/  IADD3 R2, P0, R234, R9, RZ ;  /* 0x00000009ea027210 */ /* 0x000fe40007f1e0ff */
[----:B------:R-:W-:Y:S01]  /*0960*/  LOP3.LUT R0, R3, R0, RZ, 0x3c, !PT ;  /* 0x0000000003007212 */ /* 0x000fe200078e3cff */
[----:B------:R1:W-:Y:S02]  /*0970*/  STL.64 [R1+0x10], R32 ;  /* 0x0000102001007387 */ /* 0x0003e40000100a00 */
[----:B------:R-:W-:Y:S01]  /*0980*/  IMAD.X R3, R235, 0x1, R11, P0 ;  /* 0x00000001eb037824 */ /* 0x000fe200000e060b */
[----:B------:R-:W-:-:S02]  /*0990*/  ISETP.GE.AND P0, PT, R32, R247, PT ;  /* 0x000000f72000720c */ /* 0x000fc40003f06270 */
[----:B------:R-:W-:Y:S01]  /*09a0*/  LOP3.LUT R4, R0, 0xfffffe00, R4, 0xf8, !PT ;  /* 0xfffffe0000047812 */ /* 0x000fe200078ef804 */
[C---:B------:R-:W-:Y:S01]  /*09b0*/  IMAD R0, R19.reuse, c[0x0][0x1ac], R5 ;  /* 0x00006b0013007a24 */ /* 0x040fe200078e0205 */
[----:B------:R-:W-:Y:S01]  /*09c0*/  SHF.R.S32.HI R11, RZ, 0x1f, R10 ;  /* 0x0000001fff0b7819 */ /* 0x000fe2000001140a */
[----:B------:R-:W-:Y:S01]  /*09d0*/  IMAD.WIDE.U32 R8, R19, c[0x0][0x1a8], R2 ;  /* 0x00006a0013087a25 */ /* 0x000fe200078e0002 */
[----:B------:R-:W-:-:S03]  /*09e0*/  SHF.R.S32.HI R19, RZ, 0x5, R16 ;  /* 0x00000005ff137819 */ /* 0x000fc60000011410 */
[----:B------:R-:W-:Y:S02]  /*09f0*/  IMAD.SHL.U32 R203, R4, 0x2, RZ ;  /* 0x0000000204cb7824 */ /* 0x000fe400078e00ff */
[----:B------:R-:W-:Y:S02]  /*0a00*/  IMAD.IADD R7, R9, 0x1, R0 ;  /* 0x0000000109077824 */ /* 0x000fe400078e0200 */
        /* <DEDUP_REMOVED lines=15> */
.L_x_881:
[----:B------:R-:W-:Y:S05]  /*0b00*/  BSYNC B0 ;  /* 0x0000000000007941 */ /* 0x000fea0003800000 */
.L_x_880:
[----:B------:R-:W-:Y:S01]  /*0b10*/  IADD3 R28, R32, 0x10, RZ ;  /* 0x00000010201c7810 */ /* 0x000fe20007ffe0ff */
[----:B------:R-:W-:Y:S03]  /*0b20*/  BSSY B0, `(.L_x_882) ;  /* 0x0000015000007945 */ /* 0x000fe60003800000 */
[----:B------:R-:W-:Y:S01]  /*0b30*/  ISETP.GE.AND P0, PT, R28, R247, PT ;  /* 0x000000f71c00720c */ /* 0x000fe20003f06270 */
[----:B------:R4:W-:-:S12]  /*0b40*/  STL [R1+0x2c], R28 ;  /* 0x00002c1c01007387 */ /* 0x0009d80000100800 */
[----:B------:R-:W-:Y:S05]  /*0b50*/  @P0 BRA `(.L_x_883) ;  /* 0x0000011000000947 */ /* 0x000fea0003800000 */
[----:B------:R-:W-:-:S13]  /*0b60*/  ISETP.GE.AND P0, PT, R234, c[0x0][0x220], PT ;  /* 0x00008800ea007a0c */ /* 0x000fda0003f06270 */
[----:B------:R1:W-:Y:S01]  /*0b70*/  @P0 STS.128 [R203+0x800], RZ ;  /* 0x000800ffcb000388 */ /* 0x0003e20000000c00 */
        /* <DEDUP_REMOVED lines=15> */
.L_x_883:
[----:B------:R-:W-:Y:S05]  /*0c70*/  BSYNC B0 ;  /* 0x0000000000007941 */ /* 0x000fea0003800000 */
.L_x_882:
        /* <DEDUP_REMOVED lines=22> */
.L_x_885:
[----:B------:R-:W-:Y:S05]  /*0de0*/  BSYNC B0 ;  /* 0x0000000000007941 */ /* 0x000fea0003800000 */
.L_x_884:
        /* <DEDUP_REMOVED lines=22> */
.L_x_887:
[----:B------:R-:W-:Y:S05]  /*0f50*/  BSYNC B0 ;  /* 0x0000000000007941 */ /* 0x000fea0003800000 */
.L_x_886:
        /* <DEDUP_REMOVED lines=11> */
[----:B-1----:R-:W-:Y:S02]  /*1010*/  IMAD.X R0, RZ, RZ, R251, P0 ;  /* 0x000000ffff007224 */ /* 0x002fe400000e06fb */
        /* <DEDUP_REMOVED lines=10> */
.L_x_889:
[----:B------:R-:W-:Y:S05]  /*10c0*/  BSYNC B0 ;  /* 0x0000000000007941 */ /* 0x000fea0003800000 */
.L_x_888:
[----:B-1----:R-:W-:Y:S01]  /*10d0*/  IADD3 R0, R32, 0x50, RZ ;  /* 0x0000005020007810 */ /* 0x002fe20007ffe0ff */
        /* <DEDUP_REMOVED lines=21> */
.L_x_891:
[----:B------:R-:W-:Y:S05]  /*1230*/  BSYNC B0 ;  /* 0x0000000000007941 */ /* 0x000fea0003800000 */
.L_x_890:
        /* <DEDUP_REMOVED lines=22> */
.L_x_893:
[----:B------:R-:W-:Y:S05]  /*13a0*/  BSYNC B0 ;  /* 0x0000000000007941 */ /* 0x000fea0003800000 */
.L_x_892:
[----:B-1----:R-:W-:Y:S01]  /*13b0*/  IADD3 R0, R32, 0x70, RZ ;  /* 0x0000007020007810 */ /* 0x002fe20007ffe0ff */
[----:B------:R-:W-:Y:S01]  /*13c0*/  IMAD.MOV.U32 R221, RZ, RZ, c[0x0][0x198] ;  /* 0x00006600ffdd7624 */ /* 0x000fe200078e00ff */
[----:B------:R-:W-:Y:S01]  /*13d0*/  BSSY B0, `(.L_x_894) ;  /* 0x0000018000007945 */ /* 0x000fe20003800000 */
[----:B------:R-:W-:Y:S01]  /*13e0*/  IMAD.MOV.U32 R24, RZ, RZ, 0x6 ;  /* 0x00000006ff187424 */ /* 0x000fe200078e00ff */
[----:B------:R-:W-:Y:S01]  /*13f0*/  ISETP.GE.AND P0, PT, R0, R247, PT ;  /* 0x000000f70000720c */ /* 0x000fe20003f06270 */
[----:B------:R1:W-:Y:S01]  /*1400*/  STL [R1+0x38], R0 ;  /* 0x0000380001007387 */ /* 0x0003e20000100800 */
[C---:B------:R-:W-:Y:S02]  /*1410*/  IMAD.SHL.U32 R130, R221.reuse, 0x40, RZ ;  /* 0x00000040dd827824 */ /* 0x040fe400078e00ff */
[----:B------:R-:W-:-:S09]  /*1420*/  SHF.L.U64.HI R119, R221, R24, c[0x0][0x19c] ;  /* 0x00006700dd777619 */ /* 0x000fd20000010218 */
[----:B------:R-:W-:Y:S05]  /*1430*/  @P0 BRA `(.L_x_895) ;  /* 0x0000011000000947 */ /* 0x000fea0003800000 */
[----:B------:R-:W-:-:S13]  /*1440*/  ISETP.GE.AND P0, PT, R234, c[0x0][0x220], PT ;  /* 0x00008800ea007a0c */ /* 0x000fda0003f06270 */
[----:B------:R1:W-:Y:S01]  /*1450*/  @P0 STS.128 [R203+0x3800], RZ ;  /* 0x003800ffcb000388 */ /* 0x0003e20000000c00 */
[----:B------:R-:W-:Y:S05]  /*1460*/  @P0 BRA `(.L_x_895) ;  /* 0x000000e000000947 */ /* 0x000fea0003800000 */
[----:B------:R-:W-:Y:S01]  /*1470*/  IADD3 R6, P0, R250, 0x70, RZ ;  /* 0x00000070fa067810 */ /* 0x000fe20007f1e0ff */
[----:B------:R-:W-:Y:S01]  /*1480*/  IMAD.MOV.U32 R2, RZ, RZ, R8 ;  /* 0x000000ffff027224 */ /* 0x000fe200078e0008 */
[----:B------:R-:W-:-:S03]  /*1490*/  MOV R3, R7 ;  /* 0x0000000700037202 */ /* 0x000fc60000000f00 */
[----:B-1----:R-:W-:Y:S02]  /*14a0*/  IMAD.X R0, RZ, RZ, R251, P0 ;  /* 0x000000ffff007224 */ /* 0x002fe400000e06fb */
[----:B---3--:R-:W-:-:S04]  /*14b0*/  IMAD.WIDE.U32 R4, R6, c[0x0][0x190], R2 ;  /* 0x0000640006047a25 */ /* 0x008fc800078e0002 */
        /* <DEDUP_REMOVED lines=9> */
.L_x_895:
[----:B------:R-:W-:Y:S05]  /*1550*/  BSYNC B0 ;  /* 0x0000000000007941 */ /* 0x000fea0003800000 */
.L_x_894:
[----:B-1----:R-:W-:Y:S01]  /*1560*/  IMAD R0, R33, c[0x0][0x198], RZ ;  /* 0x0000660021007a24 */ /* 0x002fe200078e02ff */
[----:B------:R-:W-:Y:S01]  /*1570*/  LEA.HI R17, R17, R21, RZ, 0x4 ;  /* 0x0000001511117211 */ /* 0x000fe200078f20ff */
[----:B---3--:R-:W-:Y:S01]  /*1580*/  IMAD.WIDE.U32 R4, R32, c[0x0][0x198], R234 ;  /* 0x0000660020047a25 */ /* 0x008fe200078e00ea */
[----:B------:R-:W-:Y:S01]  /*1590*/  IADD3 R40, R216, -0x1, RZ ;  /* 0xffffffffd8287810 */ /* 0x000fe20007ffe0ff */
[----:B------:R-:W-:Y:S01]  /*15a0*/  BSSY B0, `(.L_x_896) ;  /* 0x0000036000007945 */ /* 0x000fe20003800000 */
[----:B------:R-:W-:Y:S01]  /*15b0*/  MOV R25, 0x10 ;  /* 0x0000001000197802 */ /* 0x000fe20000000f00 */
[----:B------:R-:W-:Y:S01]  /*15c0*/  IMAD R6, R32, c[0x0][0x19c], R0 ;  /* 0x0000670020067a24 */ /* 0x000fe200078e0200 */
[----:B------:R-:W-:Y:S01]  /*15d0*/  IADD3 R4, P0, R14, R4, RZ ;  /* 0x000000040e047210 */ /* 0x000fe20007f1e0ff */
[----:B------:R-:W-:Y:S01]  /*15e0*/  IMAD R7, R33, c[0x0][0x1a0], RZ ;  /* 0x0000680021077a24 */ /* 0x000fe200078e02ff */
[----:B------:R-:W-:Y:S01]  /*15f0*/  LOP3.LUT R0, R17, 0xfffffff0, RZ, 0xc0, !PT ;  /* 0xfffffff011007812 */ /* 0x000fe200078ec0ff */
[----:B------:R-:W-:Y:S01]  /*1600*/  IMAD.WIDE.U32 R2, R32, c[0x0][0x1a0], R234 ;  /* 0x0000680020027a25 */ /* 0x000fe200078e00ea */
[----:B------:R-:W-:-:S02]  /*1610*/  IADD3.X R5, R15, R5, R6, P0, !PT ;  /* 0x000000050f057210 */ /* 0x000fc400007fe406 */
[----:B------:R-:W-:Y:S01]  /*1620*/  SHF.R.S32.HI R15, RZ, 0x1f, R40 ;  /* 0x0000001fff0f7819 */ /* 0x000fe20000011428 */
[----:B------:R-:W-:Y:S01]  /*1630*/  IMAD R6, R32, c[0x0][0x1a4], R7 ;  /* 0x0000690020067a24 */ /* 0x000fe200078e0207 */
[----:B------:R-:W-:Y:S01]  /*1640*/  IADD3 R2, P0, R12, R2, RZ ;  /* 0x000000020c027210 */ /* 0x000fe20007f1e0ff */
[----:B------:R-:W-:Y:S01]  /*1650*/  IMAD R8, R11, c[0x0][0x1b0], RZ ;  /* 0x00006c000b087a24 */ /* 0x000fe200078e02ff */
[----:B------:R-:W-:Y:S01]  /*1660*/  MOV R179, R40 ;  /* 0x0000002800b37202 */ /* 0x000fe20000000f00 */
[----:B------:R-:W-:Y:S01]  /*1670*/  IMAD.WIDE.U32 R226, R10, c[0x0][0x1b0], R4 ;  /* 0x00006c000ae27a25 */ /* 0x000fe200078e0004 */
[----:B------:R-:W-:-:S03]  /*1680*/  IADD3.X R3, R13, R3, R6, P0, !PT ;  /* 0x000000030d037210 */ /* 0x000fc600007fe406 */
[C---:B------:R-:W-:Y:S01]  /*1690*/  IMAD R8, R10.reuse, c[0x0][0x1b4], R8 ;  /* 0x00006d000a087a24 */ /* 0x040fe200078e0208 */
[----:B------:R1:W-:Y:S01]  /*16a0*/  STL.64 [R1+0x18], R226 ;  /* 0x000018e201007387 */ /* 0x0003e20000100a00 */
[----:B------:R-:W-:Y:S02]  /*16b0*/  IMAD.IADD R0, R21, 0x1, -R0 ;  /* 0x0000000115007824 */ /* 0x000fe400078e0a00 */
[----:B------:R-:W-:Y:S01]  /*16c0*/  IMAD.WIDE.U32 R30, R10, c[0x0][0x1b8], R2 ;  /* 0x00006e000a1e7a25 */ /* 0x000fe200078e0002 */
[----:B------:R-:W-:Y:S02]  /*16d0*/  LOP3.LUT R2, R16, 0xffffffe0, RZ, 0xc0, !PT ;  /* 0xffffffe010027812 */ /* 0x000fe400078ec0ff */
[----:B------:R-:W-:Y:S01]  /*16e0*/  SHF.R.S32.HI R9, RZ, 0x1f, R0 ;  /* 0x0000001fff097819 */ /* 0x000fe20000011400 */
[----:B------:R-:W-:Y:S01]  /*16f0*/  IMAD.IADD R225, R227, 0x1, R8 ;  /* 0x00000001e3e17824 */ /* 0x000fe200078e0208 */
[----:B------:R1:W-:Y:S01]  /*1700*/  STL.64 [R1+0x20], R30 ;  /* 0x0000201e01007387 */ /* 0x0003e20000100a00 */
[----:B------:R-:W-:Y:S01]  /*1710*/  IMAD.MOV.U32 R224, RZ, RZ, R226 ;  /* 0x000000ffffe07224 */ /* 0x000fe200078e00e2 */
[----:B------:R-:W-:Y:S01]  /*1720*/  LEA.HI R6, R9, R0, RZ, 0x3 ;  /* 0x0000000009067211 */ /* 0x000fe200078f18ff */
[----:B------:R-:W-:-:S02]  /*1730*/  IMAD R7, R11, c[0x0][0x1b8], RZ ;  /* 0x00006e000b077a24 */ /* 0x000fc400078e02ff */
[----:B------:R-:W-:Y:S01]  /*1740*/  IMAD R14, R40, -0x40, R41 ;  /* 0xffffffc0280e7824 */ /* 0x000fe200078e0229 */
[----:B------:R1:W-:Y:S01]  /*1750*/  STL.64 [R1+0x8], R224 ;  /* 0x000008e001007387 */ /* 0x0003e20000100a00 */
[----:B------:R-:W-:Y:S01]  /*1760*/  IMAD R9, R10, c[0x0][0x1bc], R7 ;  /* 0x00006f000a097a24 */ /* 0x000fe200078e0207 */
[----:B------:R-:W-:Y:S01]  /*1770*/  LOP3.LUT R7, R6, 0xfffffff8, RZ, 0xc0, !PT ;  /* 0xfffffff806077812 */ /* 0x000fe200078ec0ff */
[----:B------:R-:W-:Y:S01]  /*1780*/  IMAD.MOV.U32 R4, RZ, RZ, 0x20 ;  /* 0x00000020ff047424 */ /* 0x000fe200078e00ff */
[----:B------:R-:W-:Y:S01]  /*1790*/  ISETP.GE.AND P0, PT, R32, R14, PT ;  /* 0x0000000e2000720c */ /* 0x000fe20003f06270 */
[----:B------:R-:W-:Y:S01]  /*17a0*/  IMAD.IADD R12, R21, 0x1, -R2 ;  /* 0x00000001150c7824 */ /* 0x000fe200078e0a02 */
[----:B------:R-:W-:Y:S01]  /*17b0*/  IADD3 R13, R0, -R7, RZ ;  /* 0x80000007000d7210 */ /* 0x000fe20007ffe0ff */
[----:B------:R-:W-:Y:S01]  /*17c0*/  IMAD R0, R119, R40, RZ ;  /* 0x0000002877007224 */ /* 0x000fe200078e02ff */
[----:B------:R-:W-:Y:S02]  /*17d0*/  IADD3 R249, R31, R9, RZ ;  /* 0x000000091ff97210 */ /* 0x000fe40007ffe0ff */
[----:B------:R-:W-:Y:S01]  /*17e0*/  R2P PR, R13, 0x6 ;  /* 0x000000060d007804 */ /* 0x000fe20000000000 */
[-C--:B------:R-:W-:Y:S01]  /*17f0*/  IMAD R8, R15, R130.reuse, R0 ;  /* 0x000000820f087224 */ /* 0x080fe200078e0200 */
[----:B------:R-:W-:Y:S01]  /*1800*/  SHF.L.U32 R0, R6, 0x6, RZ ;  /* 0x0000000606007819 */ /* 0x000fe200000006ff */
[----:B------:R-:W-:-:S02]  /*1810*/  IMAD.WIDE.U32 R6, R40, R130, R224 ;  /* 0x0000008228067225 */ /* 0x000fc400078e00e0 */
[----:B------:R-:W-:Y:S02]  /*1820*/  SEL R4, R4, 0xffffffe0, !P2 ;  /* 0xffffffe004047807 */ /* 0x000fe40005000000 */
[----:B------:R-:W-:Y:S01]  /*1830*/  LOP3.LUT R16, R0, 0xfffffe00, RZ, 0xc0, !PT ;  /* 0xfffffe0000107812 */ /* 0x000fe200078ec0ff */
[----:B------:R-:W-:Y:S01]  /*1840*/  IMAD.IADD R9, R7, 0x1, R8 ;  /* 0x0000000107097824 */ /* 0x000fe200078e0208 */
        /* <DEDUP_REMOVED lines=11> */
.L_x_897:
[----:B------:R-:W-:Y:S05]  /*1900*/  BSYNC B0 ;  /* 0x0000000000007941 */ /* 0x000fea0003800000 */
.L_x_896:
        /* <DEDUP_REMOVED lines=16> */
.L_x_899:
[----:B------:R-:W-:Y:S05]  /*1a10*/  BSYNC B0 ;  /* 0x0000000000007941 */ /* 0x000fea0003800000 */
.L_x_898:
        /* <DEDUP_REMOVED lines=15> */
.L_x_901:
[----:B------:R-:W-:Y:S05]  /*1b10*/  BSYNC B0 ;  /* 0x0000000000007941 */ /* 0x000fea0003800000 */
.L_x_900:
        /* <DEDUP_REMOVED lines=20> */
.L_x_903:
[----:B------:R-:W-:Y:S05]  /*1c60*/  BSYNC B0 ;  /* 0x0000000000007941 */ /* 0x000fea0003800000 */
.L_x_902:
[----:B------:R-:W0:Y:S01]  /*1c70*/  LDGDEPBAR ;  /* 0x00000000000079af */ /* 0x000e220000000000 */
[----:B------:R-:W-:Y:S01]  /*1c80*/  SHF.R.S32.HI R8, RZ, 0x4, R17 ;  /* 0x00000004ff087819 */ /* 0x000fe20000011411 */
[----:B------:R-:W-:Y:S01]  /*1c90*/  IMAD.SHL.U32 R0, R20, 0x40, RZ ;  /* 0x0000004014007824 */ /* 0x000fe200078e00ff */
[C---:B------:R-:W-:Y:S01]  /*1ca0*/  ISETP.GE.AND P0, PT, R32.reuse, R14, PT ;  /* 0x0000000e2000720c */ /* 0x040fe20003f06270 */
[----:B------:R-:W-:Y:S01]  /*1cb0*/  IMAD.SHL.U32 R3, R32, 0x8, RZ ;  /* 0x0000000820037824 */ /* 0x000fe200078e00ff */
[----:B------:R-:W-:Y:S01]  /*1cc0*/  LEA.HI R5, R17, R8, RZ, 0x1 ;  /* 0x0000000811057211 */ /* 0x000fe200078f08ff */
[----:B------:R-:W-:Y:S01]  /*1cd0*/  IMAD.MOV.U32 R248, RZ, RZ, R30 ;  /* 0x000000fffff87224 */ /* 0x000fe200078e001e */
[----:B------:R-:W-:Y:S01]  /*1ce0*/  LOP3.LUT R0, R0, 0x1c0, RZ, 0xc0, !PT ;  /* 0x000001c000007812 */ /* 0x000fe200078ec0ff */
[----:B------:R-:W-:Y:S01]  /*1cf0*/  IMAD.SHL.U32 R21, R21, 0x2, RZ ;  /* 0x0000000215157824 */ /* 0x000fe200078e00ff */
[----:B-1----:R-:W-:Y:S01]  /*1d00*/  SHF.R.S32.HI R7, RZ, 0x1f, R12 ;  /* 0x0000001fff077819 */ /* 0x002fe2000001140c */
[----:B------:R-:W-:Y:S01]  /*1d10*/  BSSY B0, `(.L_x_904) ;  /* 0x000002b000007945 */ /* 0x000fe20003800000 */
[----:B------:R-:W-:-:S02]  /*1d20*/  LOP3.LUT R5, R5, 0xfffffffe, RZ, 0xc0, !PT ;  /* 0xfffffffe05057812 */ /* 0x000fc400078ec0ff */
[----:B------:R-:W-:Y:S01]  /*1d30*/  LOP3.LUT R6, R0, 0x8, R3, 0xf8, !PT ;  /* 0x0000000800067812 */ /* 0x000fe200078ef803 */
[----:B------:R-:W-:Y:S01]  /*1d40*/  IMAD.SHL.U32 R3, R13, 0x40, RZ ;  /* 0x000000400d037824 */ /* 0x000fe200078e00ff */
[----:B------:R-:W-:Y:S01]  /*1d50*/  SHF.R.U32.HI R0, RZ, 0x3, R0 ;  /* 0x00000003ff007819 */ /* 0x000fe20000011600 */
[----:B------:R-:W-:Y:S01]  /*1d60*/  IMAD.IADD R5, R8, 0x1, -R5 ;  /* 0x0000000108057824 */ /* 0x000fe200078e0a05 */
[----:B------:R-:W-:Y:S01]  /*1d70*/  LEA.HI R7, R7, R12, RZ, 0x2 ;  /* 0x0000000c07077211 */ /* 0x000fe200078f10ff */
[----:B------:R-:W-:Y:S01]  /*1d80*/  IMAD R8, R233, R40, RZ ;  /* 0x00000028e9087224 */ /* 0x000fe200078e02ff */
[----:B------:R-:W-:Y:S01]  /*1d90*/  LOP3.LUT R9, R6, R0, RZ, 0x3c, !PT ;  /* 0x0000000006097212 */ /* 0x000fe200078e3cff */
[----:B------:R-:W-:Y:S01]  /*1da0*/  IMAD R6, R19, 0x10, R23 ;  /* 0x0000001013067824 */ /* 0x000fe200078e0217 */
[----:B------:R-:W-:Y:S01]  /*1db0*/  LOP3.LUT R0, R3, 0x1c0, RZ, 0xc0, !PT ;  /* 0x000001c003007812 */ /* 0x000fe200078ec0ff */
[----:B------:R-:W-:Y:S01]  /*1dc0*/  IMAD.SHL.U32 R3, R5, 0x8, RZ ;  /* 0x0000000805037824 */ /* 0x000fe200078e00ff */
[----:B------:R-:W-:Y:S01]  /*1dd0*/  SHF.R.S32.HI R7, RZ, 0x2, R7 ;  /* 0x00000002ff077819 */ /* 0x000fe20000011407 */
[----:B------:R-:W-:-:S04]  /*1de0*/  DEPBAR.LE SB0, 0x0 ;  /* 0x000080000000791a */ /* 0x000fc80000000000 */
[----:B------:R-:W-:Y:S01]  /*1df0*/  BAR.SYNC.DEFER_BLOCKING 0x0 ;  /* 0x0000000000007b1d */ /* 0x000fe20000010000 */
[----:B------:R-:W-:Y:S01]  /*1e00*/  IADD3 R6, R6, 0x1, R7 ;  /* 0x0000000106067810 */ /* 0x000fe20007ffe007 */
[----:B------:R-:W-:Y:S01]  /*1e10*/  IMAD R10, R15, R232, R8 ;  /* 0x000000e80f0a7224 */ /* 0x000fe200078e0208 */
[----:B------:R-:W-:Y:S02]  /*1e20*/  LOP3.LUT P1, RZ, R20, 0x2, RZ, 0xc0, !PT ;  /* 0x0000000214ff7812 */ /* 0x000fe4000782c0ff */
[----:B------:R-:W-:Y:S01]  /*1e30*/  IADD3 R12, R41, R6, -R18 ;  /* 0x00000006290c7210 */ /* 0x000fe20007ffe812 */
[----:B------:R1:W-:Y:S01]  /*1e40*/  STL [R1+0x34], R7 ;  /* 0x0000340701007387 */ /* 0x0003e20000100800 */
[----:B------:R-:W-:Y:S02]  /*1e50*/  LOP3.LUT R228, R21, 0x6, RZ, 0xc0, !PT ;  /* 0x0000000615e47812 */ /* 0x000fe400078ec0ff */
[----:B------:R-:W-:Y:S01]  /*1e60*/  IADD3 R42, R12, c[0x0][0x2e8], RZ ;  /* 0x0000ba000c2a7a10 */ /* 0x000fe20007ffe0ff */
[----:B------:R2:W-:Y:S01]  /*1e70*/  @P0 STS.128 [R203+0x6000], RZ ;  /* 0x006000ffcb000388 */ /* 0x0005e20000000c00 */
[----:B-1----:R-:W-:Y:S01]  /*1e80*/  LOP3.LUT R7, R0, 0x8, R3, 0xf8, !PT ;  /* 0x0000000800077812 */ /* 0x002fe200078ef803 */
[----:B------:R-:W-:Y:S01]  /*1e90*/  IMAD R3, R5, 0x200, R9 ;  /* 0x0000020005037824 */ /* 0x000fe200078e0209 */
[----:B------:R-:W-:Y:S01]  /*1ea0*/  SHF.R.U32.HI R0, RZ, 0x3, R0 ;  /* 0x00000003ff007819 */ /* 0x000fe20000011600 */
[----:B------:R-:W-:-:S02]  /*1eb0*/  IMAD R5, R19, 0x400, R16 ;  /* 0x0000040013057824 */ /* 0x000fc400078e0210 */
[----:B------:R-:W-:Y:S01]  /*1ec0*/  IMAD.WIDE.U32 R8, R40, R232, R248 ;  /* 0x000000e828087225 */ /* 0x000fe200078e00f8 */
[----:B------:R-:W-:-:S03]  /*1ed0*/  LOP3.LUT R0, R7, R0, RZ, 0x3c, !PT ;  /* 0x0000000007007212 */ /* 0x000fc600078e3cff */
[----:B------:R-:W-:Y:S02]  /*1ee0*/  IMAD.IADD R11, R9, 0x1, R10 ;  /* 0x00000001090b7824 */ /* 0x000fe400078e020a */
[----:B------:R-:W-:Y:S02]  /*1ef0*/  IMAD.IADD R5, R0, 0x1, R5 ;  /* 0x0000000100057824 */ /* 0x000fe400078e0205 */
        /* <DEDUP_REMOVED lines=12> */
.L_x_905:
[----:B------:R-:W-:Y:S05]  /*1fc0*/  BSYNC B0 ;  /* 0x0000000000007941 */ /* 0x000fea0003800000 */
.L_x_904:
[----:B------:R-:W-:Y:S01]  /*1fd0*/  ISETP.GE.AND P0, PT, R28, R14, PT ;  /* 0x0000000e1c00720c */ /* 0x000fe20003f06270 */
[----:B------:R-:W-:Y:S01]  /*1fe0*/  BSSY B0, `(.L_x_906) ;  /* 0x0000010000007945 */ /* 0x000fe20003800000 */
[C---:B------:R-:W-:Y:S01]  /*1ff0*/  SHF.L.U64.HI R230, R229.reuse, R22, c[0x0][0x1a4] ;  /* 0x00006900e5e67619 */ /* 0x040fe20000010216 */
[----:B------:R-:W-:-:S10]  /*2000*/  IMAD.SHL.U32 R231, R229, 0x10, RZ ;  /* 0x00000010e5e77824 */ /* 0x000fd400078e00ff */
[----:B------:R1:W-:Y:S01]  /*2010*/  @P0 STS.128 [R203+0x6800], RZ ;  /* 0x006800ffcb000388 */ /* 0x0003e20000000c00 */
[----:B------:R-:W-:Y:S05]  /*2020*/  @P0 BRA `(.L_x_907) ;  /* 0x000000b000000947 */ /* 0x000fea0003800000 */
[----:B------:R-:W-:-:S13]  /*2030*/  ISETP.GE.AND P0, PT, R234, c[0x0][0x220], PT ;  /* 0x00008800ea007a0c */ /* 0x000fda0003f06270 */
[----:B------:R1:W-:Y:S01]  /*2040*/  @P0 STS.128 [R203+0x6800], RZ ;  /* 0x006800ffcb000388 */ /* 0x0003e20000000c00 */
[----:B------:R-:W-:Y:S05]  /*2050*/  @P0 BRA `(.L_x_907) ;  /* 0x0000008000000947 */ /* 0x000fea0003800000 */
[----:B------:R-:W-:-:S05]  /*2060*/  IADD3 R7, P0, R231, R8, RZ ;  /* 0x00000008e7077210 */ /* 0x000fca0007f1e0ff */
[----:B-1----:R-:W-:Y:S01]  /*2070*/  IMAD.X R13, R230, 0x1, R11, P0 ;  /* 0x00000001e60d7824 */ /* 0x002fe200000e060b */
[----:B------:R-:W-:-:S04]  /*2080*/  LEA R12, P0, R7, c[0x0][0x170], 0x1 ;  /* 0x00005c00070c7a11 */ /* 0x000fc800078008ff */
[----:B------:R-:W-:-:S05]  /*2090*/  LEA.HI.X R13, R7, c[0x0][0x174], R13, 0x1, P0 ;  /* 0x00005d00070d7a11 */ /* 0x000fca00000f0c0d */
[----:B------:R-:W-:Y:S01]  /*20a0*/  @!PT LDS RZ, [RZ] ;  /* 0x00000000fffff984 */ /* 0x000fe20000000800 */
[----:B------:R-:W-:Y:S01]  /*20b0*/  @!PT LDS RZ, [RZ] ;  /* 0x00000000fffff984 */ /* 0x000fe20000000800 */
[----:B------:R-:W-:Y:S01]  /*20c0*/  @!PT LDS RZ, [RZ] ;  /* 0x00000000fffff984 */ /* 0x000fe20000000800 */
[----:B------:R1:W-:Y:S04]  /*20d0*/  LDGSTS.E.BYPASS.LTC128B.128 [R203+0x6800], [R12.64] ;  /* 0x068000000ccb7fae */ /* 0x0003e8000b901d46 */
.L_x_907:
[----:B------:R-:W-:Y:S05]  /*20e0*/  BSYNC B0 ;  /* 0x0000000000007941 */ /* 0x000fea0003800000 */
.L_x_906:
        /* <DEDUP_REMOVED lines=16> */
.L_x_909:
[----:B------:R-:W-:Y:S05]  /*21f0*/  BSYNC B0 ;  /* 0x0000000000007941 */ /* 0x000fea0003800000 */
.L_x_908:
        /* <DEDUP_REMOVED lines=18> */
.L_x_911:
[----:B------:R-:W-:Y:S05]  /*2320*/  BSYNC B0 ;  /* 0x0000000000007941 */ /* 0x000fea0003800000 */
.L_x_910:
[----:B------:R-:W-:Y:S01]  /*2330*/  IMAD.SHL.U32 R195, R5, 0x2, RZ ;  /* 0x0000000205c37824 */ /* 0x000fe200078e00ff */
[----:B------:R-:W-:Y:S01]  /*2340*/  LOP3.LUT P0, RZ, R20, 0x4, RZ, 0xc0, !PT ;  /* 0x0000000414ff7812 */ /* 0x000fe2000780c0ff */
[----:B------:R-:W-:Y:S01]  /*2350*/  IMAD.SHL.U32 R188, R3, 0x2, RZ ;  /* 0x0000000203bc7824 */ /* 0x000fe200078e00ff */
[----:B------:R-:W-:Y:S01]  /*2360*/  IADD3 R5, R42, 0x40, RZ ;  /* 0x000000402a057810 */ /* 0x000fe20007ffe0ff */
[--C-:B------:R-:W-:Y:S01]  /*2370*/  IMAD R198, R2, 0x2, R195.reuse ;  /* 0x0000000202c67824 */ /* 0x100fe200078e02c3 */
[----:B------:R-:W-:Y:S01]  /*2380*/  LDSM.16.M88.4 R16, [R195] ;  /* 0x00000000c310783b */ /* 0x000fe20000000200 */
[----:B------:R-:W-:Y:S01]  /*2390*/  IMAD R194, R0, 0x2, R188 ;  /* 0x0000000200c27824 */ /* 0x000fe200078e02bc */
[----:B------:R-:W-:Y:S01]  /*23a0*/  IADD3 R3, R188, 0x4000, RZ ;  /* 0x00004000bc037810 */ /* 0x000fe20007ffe0ff */
[----:B------:R-:W-:Y:S01]  /*23b0*/  IMAD R196, R4, 0x2, R195 ;  /* 0x0000000204c47824 */ /* 0x000fe200078e02c3 */
[----:B------:R-:W5:Y:S01]  /*23c0*/  LDSM.16.M88.4 R44, [R188+0x4000] ;  /* 0x00400000bc2c783b */ /* 0x000f620000000200 */
[----:B------:R-:W-:-:S02]  /*23d0*/  IADD3 R199, R188, 0x4040, RZ ;  /* 0x00004040bcc77810 */ /* 0x000fc40007ffe0ff */
[----:B------:R-:W-:Y:S01]  /*23e0*/  IMAD R197, R2, 0x2, R196 ;  /* 0x0000000202c57824 */ /* 0x000fe200078e02c4 */
[----:B-1----:R-:W1:Y:S01]  /*23f0*/  LDSM.16.M88.4 R12, [R195+0x2000] ;  /* 0x00200000c30c783b */ /* 0x002e620000000200 */
[----:B------:R-:W-:Y:S02]  /*2400*/  @P0 IADD3 R199, R3, -0x40, RZ ;  /* 0xffffffc003c70810 */ /* 0x000fe40007ffe0ff */
[C---:B------:R-:W-:Y:S01]  /*2410*/  IADD3 R3, R42.reuse, 0x8, RZ ;  /* 0x000000082a037810 */ /* 0x040fe20007ffe0ff */
[----:B------:R-:W-:Y:S01]  /*2420*/  LDSM.16.M88.4 R8, [R198] ;  /* 0x00000000c608783b */ /* 0x000fe20000000200 */
[----:B------:R-:W-:Y:S01]  /*2430*/  IADD3 R7, R42, 0x48, RZ ;  /* 0x000000482a077810 */ /* 0x000fe20007ffe0ff */
[----:B------:R-:W-:Y:S01]  /*2440*/  IMAD R193, R0, 0x2, R199 ;  /* 0x0000000200c17824 */ /* 0x000fe200078e02c7 */
[C---:B------:R-:W-:Y:S01]  /*2450*/  IADD3 R202, R199.reuse, 0x800, RZ ;  /* 0x00000800c7ca7810 */ /* 0x040fe20007ffe0ff */
[----:B------:R-:W2:Y:S01]  /*2460*/  LDSM.16.M88.4 R48, [R194+0x4000] ;  /* 0x00400000c230783b */ /* 0x000ea20000000200 */
[----:B------:R-:W-:-:S02]  /*2470*/  IADD3 R201, R199, 0x1000, RZ ;  /* 0x00001000c7c97810 */ /* 0x000fc40007ffe0ff */
[----:B------:R-:W-:Y:S01]  /*2480*/  IADD3 R200, R199, 0x1800, RZ ;  /* 0x00001800c7c87810 */ /* 0x000fe20007ffe0ff */
[----:B------:R-:W3:Y:S04]  /*2490*/  LDSM.16.M88.4 R36, [R198+0x2000] ;  /* 0x00200000c624783b */ /* 0x000ee80000000200 */
[----:B------:R-:W-:Y:S04]  /*24a0*/  LDSM.16.M88.4 R32, [R196] ;  /* 0x00000000c420783b */ /* 0x000fe80000000200 */
[----:B------:R-:W4:Y:S04]  /*24b0*/  LDSM.16.M88.4 R56, [R199] ;  /* 0x00000000c738783b */ /* 0x000f280000000200 */
[----:B----4-:R-:W4:Y:S04]  /*24c0*/  LDSM.16.M88.4 R28, [R196+0x2000] ;  /* 0x00200000c41c783b */ /* 0x010f280000000200 */
[----:B------:R-:W-:Y:S04]  /*24d0*/  LDSM.16.M88.4 R64, [R188+0x4800] ;  /* 0x00480000bc40783b */ /* 0x000fe80000000200 */
[----:B------:R-:W-:Y:S01]  /*24e0*/  LDSM.16.M88.4 R24, [R197] ;  /* 0x00000000c518783b */ /* 0x000fe20000000200 */
[-C--:B-----5:R-:W-:Y:S03]  /*24f0*/  HMMA.16816.F32 R20, R16, R44.reuse, RZ ;  /* 0x0000002c1014723c */ /* 0x0a0fe600000018ff */
[----:B------:R-:W5:Y:S04]  /*2500*/  LDSM.16.M88.4 R60, [R193] ;  /* 0x00000000c13c783b */ /* 0x000f680000000200 */
[----:B------:R-:W0:Y:S01]  /*2510*/  LDGDEPBAR ;  /* 0x00000000000079af */ /* 0x000e220000000000 */
[----:B-1----:R-:W-:Y:S08]  /*2520*/  HMMA.16816.F32 R52, R12, R44, RZ ;  /* 0x0000002c0c34723c */ /* 0x002ff000000018ff */
[----:B------:R-:W-:Y:S08]  /*2530*/  HMMA.16816.F32 R76, R16, R46, RZ ;  /* 0x0000002e104c723c */ /* 0x000ff000000018ff */
[-C--:B--2---:R-:W-:Y:S01]  /*2540*/  HMMA.16816.F32 R68, R8, R48.reuse, R20 ;  /* 0x000000300844723c */ /* 0x084fe20000001814 */
[----:B------:R-:W1:Y:S07]  /*2550*/  LDSM.16.M88.4 R20, [R197+0x2000] ;  /* 0x00200000c514783b */ /* 0x000e6e0000000200 */
[----:B---3--:R-:W-:Y:S08]  /*2560*/  HMMA.16816.F32 R52, R36, R48, R52 ;  /* 0x000000302434723c */ /* 0x008ff00000001834 */
[----:B------:R-:W-:Y:S08]  /*2570*/  HMMA.16816.F32 R76, R8, R50, R76 ;  /* 0x00000032084c723c */ /* 0x000ff0000000184c */
[----:B------:R-:W-:Y:S08]  /*2580*/  HMMA.16816.F32 R72, R32, R56, R68 ;  /* 0x000000382048723c */ /* 0x000ff00000001844 */
[----:B------:R-:W-:Y:S08]  /*2590*/  HMMA.16816.F32 R68, R12, R46, RZ ;  /* 0x0000002e0c44723c */ /* 0x000ff000000018ff */
[----:B----4-:R-:W-:Y:S01]  /*25a0*/  HMMA.16816.F32 R44, R28, R56, R52 ;  /* 0x000000381c2c723c */ /* 0x010fe20000001834 */
[----:B------:R-:W2:Y:S07]  /*25b0*/  LDSM.16.M88.4 R52, [R194+0x4800] ;  /* 0x00480000c234783b */ /* 0x000eae0000000200 */
[----:B-----5:R-:W-:Y:S08]  /*25c0*/  HMMA.16816.F32 R84, R24, R60, R72 ;  /* 0x0000003c1854723c */ /* 0x020ff00000001848 */
[----:B------:R-:W-:Y:S08]  /*25d0*/  HMMA.16816.F32 R48, R36, R50, R68 ;  /* 0x000000322430723c */ /* 0x000ff00000001844 */
[----:B------:R-:W-:Y:S08]  /*25e0*/  HMMA.16816.F32 R68, R12, R64, RZ ;  /* 0x000000400c44723c */ /* 0x000ff000000018ff */
[----:B-1----:R-:W-:Y:S01]  /*25f0*/  HMMA.16816.F32 R88, R20, R60, R44 ;  /* 0x0000003c1458723c */ /* 0x002fe2000000182c */
[----:B------:R-:W-:-:S02]  /*2600*/  FMUL.FTZ R84, R84, c[0x0][0x2ec] ;  /* 0x0000bb0054547a20 */ /* 0x000fc40000410000 */
[----:B------:R-:W-:Y:S02]  /*2610*/  FMUL.FTZ R85, R85, c[0x0][0x2ec] ;  /* 0x0000bb0055557a20 */ /* 0x000fe40000410000 */
[----:B------:R-:W-:Y:S01]  /*2620*/  FMUL.FTZ R86, R86, c[0x0][0x2ec] ;  /* 0x0000bb0056567a20 */ /* 0x000fe20000410000 */
[----:B------:R-:W-:Y:S01]  /*2630*/  MUFU.TANH R118, R84 ;  /* 0x0000005400767308 */ /* 0x000fe20000002400 */
[----:B------:R-:W-:Y:S01]  /*2640*/  FMUL.FTZ R87, R87, c[0x0][0x2ec] ;  /* 0x0000bb0057577a20 */ /* 0x000fe20000410000 */
[----:B------:R-:W-:Y:S06]  /*2650*/  HMMA.16816.F32 R72, R16, R64, RZ ;  /* 0x000000401048723c */ /* 0x000fec00000018ff */
[----:B------:R-:W-:Y:S02]  /*2660*/  MUFU.TANH R114, R85 ;  /* 0x0000005500727308 */ /* 0x000fe40000002400 */
[-C--:B------:R-:W-:Y:S06]  /*2670*/  HMMA.16816.F32 R44, R32, R58.reuse, R76 ;  /* 0x0000003a202c723c */ /* 0x080fec000000184c */
[----:B------:R-:W-:Y:S02]  /*2680*/  MUFU.TANH R117, R86 ;  /* 0x0000005600757308 */ /* 0x000fe40000002400 */
[----:B------:R-:W-:Y:S01]  /*2690*/  HMMA.16816.F32 R56, R28, R58, R48 ;  /* 0x0000003a1c38723c */ /* 0x000fe20000001830 */
[----:B------:R-:W1:Y:S01]  /*26a0*/  LDSM.16.M88.4 R48, [R199+0x800] ;  /* 0x00080000c730783b */ /* 0x000e620000000200 */
[----:B------:R-:W-:-:S02]  /*26b0*/  FMUL.FTZ R88, R88, c[0x0][0x2ec] ;  /* 0x0000bb0058587a20 */ /* 0x000fc40000410000 */
[----:B------:R-:W-:Y:S02]  /*26c0*/  FMUL.FTZ R89, R89, c[0x0][0x2ec] ;  /* 0x0000bb0059597a20 */ /* 0x000fe40000410000 */
[----:B------:R3:W4:Y:S01]  /*26d0*/  MUFU.TANH R113, R87 ;  /* 0x0000005700717308 */ /* 0x0007220000002400 */
[----:B------:R-:W-:Y:S01]  /*26e0*/  FMUL.FTZ R90, R90, c[0x0][0x2ec] ;  /* 0x0000bb005a5a7a20 */ /* 0x000fe20000410000 */
[----:B--2---:R-:W-:Y:S01]  /*26f0*/  HMMA.16816.F32 R76, R36, R52, R68 ;  /* 0x00000034244c723c */ /* 0x004fe20000001844 */
[----:B------:R-:W-:-:S05]  /*2700*/  FMUL.FTZ R91, R91, c[0x0][0x2ec] ;  /* 0x0000bb005b5b7a20 */ /* 0x000fca0000410000 */
[----:B------:R-:W-:Y:S02]  /*2710*/  MUFU.TANH R116, R88 ;  /* 0x0000005800747308 */ /* 0x000fe40000002400 */
[----:B------:R-:W-:Y:S06]  /*2720*/  HMMA.16816.F32 R80, R8, R52, R72 ;  /* 0x000000340850723c */ /* 0x000fec0000001848 */
[----:B------:R-:W2:Y:S02]  /*2730*/  MUFU.TANH R112, R89 ;  /* 0x0000005900707308 */ /* 0x000ea40000002400 */
[-C--:B------:R-:W-:Y:S01]  /*2740*/  HMMA.16816.F32 R72, R24, R62.reuse, R44 ;  /* 0x0000003e1848723c */ /* 0x080fe2000000182c */
[----:B------:R-:W5:Y:S05]  /*2750*/  LDSM.16.M88.4 R44, [R193+0x800] ;  /* 0x00080000c12c783b */ /* 0x000f6a0000000200 */
[----:B------:R-:W-:Y:S02]  /*2760*/  MUFU.TANH R115, R90 ;  /* 0x0000005a00737308 */ /* 0x000fe40000002400 */
[----:B---3--:R-:W-:Y:S01]  /*2770*/  HMMA.16816.F32 R84, R20, R62, R56 ;  /* 0x0000003e1454723c */ /* 0x008fe20000001838 */
[----:B------:R-:W3:Y:S05]  /*2780*/  LDSM.16.M88.4 R56, [R188+0x5000] ;  /* 0x00500000bc38783b */ /* 0x000eea0000000200 */
[----:B------:R-:W1:Y:S02]  /*2790*/  MUFU.TANH R111, R91 ;  /* 0x0000005b006f7308 */ /* 0x000e640000002400 */
[-C--:B------:R-:W-:Y:S08]  /*27a0*/  HMMA.16816.F32 R60, R16, R66.reuse, RZ ;  /* 0x00000042103c723c */ /* 0x080ff000000018ff */
[----:B------:R-:W-:Y:S01]  /*27b0*/  HMMA.16816.F32 R68, R12, R66, RZ ;  /* 0x000000420c44723c */ /* 0x000fe200000018ff */
[----:B------:R-:W-:-:S02]  /*27c0*/  FMUL.FTZ R72, R72, c[0x0][0x2ec] ;  /* 0x0000bb0048487a20 */ /* 0x000fc40000410000 */
[----:B------:R-:W-:Y:S02]  /*27d0*/  FMUL.FTZ R73, R73, c[0x0][0x2ec] ;  /* 0x0000bb0049497a20 */ /* 0x000fe40000410000 */
[----:B------:R-:W-:Y:S01]  /*27e0*/  FMUL.FTZ R74, R74, c[0x0][0x2ec] ;  /* 0x0000bb004a4a7a20 */ /* 0x000fe20000410000 */
[----:B------:R-:W2:Y:S01]  /*27f0*/  MUFU.TANH R107, R72 ;  /* 0x00000048006b7308 */ /* 0x000ea20000002400 */
[----:B------:R-:W-:Y:S01]  /*2800*/  FMUL.FTZ R75, R75, c[0x0][0x2ec] ;  /* 0x0000bb004b4b7a20 */ /* 0x000fe20000410000 */
[-C--:B-1----:R-:W-:Y:S01]  /*2810*/  HMMA.16816.F32 R76, R28, R48.reuse, R76 ;  /* 0x000000301c4c723c */ /* 0x082fe2000000184c */
[----:B------:R-:W-:Y:S02]  /*2820*/  FMUL.FTZ R84, R84, c[0x0][0x2ec] ;  /* 0x0000bb0054547a20 */ /* 0x000fe40000410000 */
[----:B------:R-:W-:Y:S02]  /*2830*/  FMUL.FTZ R85, R85, c[0x0][0x2ec] ;  /* 0x0000bb0055557a20 */ /* 0x000fe40000410000 */
[----:B------:R-:W-:Y:S01]  /*2840*/  FMUL.FTZ R86, R86, c[0x0][0x2ec] ;  /* 0x0000bb0056567a20 */ /* 0x000fe20000410000 */
[----:B------:R-:W-:Y:S01]  /*2850*/  MUFU.TANH R110, R73 ;  /* 0x00000049006e7308 */ /* 0x000fe20000002400 */
[----:B------:R-:W-:Y:S01]  /*2860*/  FMUL.FTZ R87, R87, c[0x0][0x2ec] ;  /* 0x0000bb0057577a20 */ /* 0x000fe20000410000 */
[----:B------:R-:W-:Y:S06]  /*2870*/  HMMA.16816.F32 R64, R32, R48, R80 ;  /* 0x000000302040723c */ /* 0x000fec0000001850 */
[----:B------:R-:W1:Y:S02]  /*2880*/  MUFU.TANH R105, R74 ;  /* 0x0000004a00697308 */ /* 0x000e640000002400 */
[-C--:B------:R-:W-:Y:S06]  /*2890*/  HMMA.16816.F32 R60, R8, R54.reuse, R60 ;  /* 0x00000036083c723c */ /* 0x080fec000000183c */
[----:B------:R1:W-:Y:S02]  /*28a0*/  MUFU.TANH R106, R75 ;  /* 0x0000004b006a7308 */ /* 0x0003e40000002400 */
[----:B------:R-:W-:Y:S01]  /*28b0*/  HMMA.16816.F32 R80, R36, R54, R68 ;  /* 0x000000362450723c */ /* 0x000fe20000001844 */
[----:B------:R-:W2:Y:S05]  /*28c0*/  LDSM.16.M88.4 R52, [R194+0x5000] ;  /* 0x00500000c234783b */ /* 0x000eaa0000000200 */
[----:B------:R-:W1:Y:S02]  /*28d0*/  MUFU.TANH R98, R84 ;  /* 0x0000005400627308 */ /* 0x000e640000002400 */
[----:B-----5:R-:W-:Y:S06]  /*28e0*/  HMMA.16816.F32 R92, R20, R44, R76 ;  /* 0x0000002c145c723c */ /* 0x020fec000000184c */
[----:B------:R-:W-:Y:S02]  /*28f0*/  MUFU.TANH R104, R85 ;  /* 0x0000005500687308 */ /* 0x000fe40000002400 */
[----:B---3--:R-:W-:Y:S06]  /*2900*/  HMMA.16816.F32 R76, R16, R56, RZ ;  /* 0x00000038104c723c */ /* 0x008fec00000018ff */
[----:B------:R-:W3:Y:S02]  /*2910*/  MUFU.TANH R96, R86 ;  /* 0x0000005600607308 */ /* 0x000ee40000002400 */
[----:B-1----:R-:W-:Y:S06]  /*2920*/  HMMA.16816.F32 R72, R24, R44, R64 ;  /* 0x0000002c1848723c */ /* 0x002fec0000001840 */
[----:B------:R2:W1:Y:S02]  /*2930*/  MUFU.TANH R101, R87 ;  /* 0x0000005700657308 */ /* 0x0004640000002400 */
[----:B------:R-:W-:Y:S01]  /*2940*/  HMMA.16816.F32 R64, R32, R50, R60 ;  /* 0x000000322040723c */ /* 0x000fe2000000183c */
[----:B------:R-:W-:-:S02]  /*2950*/  FMUL.FTZ R92, R92, c[0x0][0x2ec] ;  /* 0x0000bb005c5c7a20 */ /* 0x000fc40000410000 */
[----:B------:R-:W-:Y:S02]  /*2960*/  FMUL.FTZ R94, R94, c[0x0][0x2ec] ;  /* 0x0000bb005e5e7a20 */ /* 0x000fe40000410000 */
[----:B------:R-:W-:Y:S02]  /*2970*/  FMUL.FTZ R93, R93, c[0x0][0x2ec] ;  /* 0x0000bb005d5d7a20 */ /* 0x000fe40000410000 */
[----:B------:R-:W-:Y:S01]  /*2980*/  FMUL.FTZ R95, R95, c[0x0][0x2ec] ;  /* 0x0000bb005f5f7a20 */ /* 0x000fe20000410000 */
[----:B------:R-:W-:Y:S01]  /*2990*/  HMMA.16816.F32 R60, R28, R50, R80 ;  /* 0x000000321c3c723c */ /* 0x000fe20000001850 */
[----:B------:R-:W5:Y:S01]  /*29a0*/  LDSM.16.M88.4 R48, [R199+0x1000] ;  /* 0x00100000c730783b */ /* 0x000f620000000200 */
[----:B------:R-:W-:Y:S06]  /*29b0*/  MUFU.TANH R92, R92 ;  /* 0x0000005c005c7308 */ /* 0x000fec0000002400 */
[----:B------:R-:W-:Y:S01]  /*29c0*/  HMMA.16816.F32 R68, R12, R56, RZ ;  /* 0x000000380c44723c */ /* 0x000fe200000018ff */
[----:B------:R-:W-:Y:S01]  /*29d0*/  FMUL.FTZ R72, R72, c[0x0][0x2ec] ;  /* 0x0000bb0048487a20 */ /* 0x000fe20000410000 */
[----:B------:R-:W-:Y:S01]  /*29e0*/  MUFU.TANH R94, R94 ;  /* 0x0000005e005e7308 */ /* 0x000fe20000002400 */
[----:B------:R-:W-:-:S02]  /*29f0*/  FMUL.FTZ R73, R73, c[0x0][0x2ec] ;  /* 0x0000bb0049497a20 */ /* 0x000fc40000410000 */
[----:B------:R-:W-:Y:S02]  /*2a00*/  FMUL.FTZ R74, R74, c[0x0][0x2ec] ;  /* 0x0000bb004a4a7a20 */ /* 0x000fe40000410000 */
[----:B------:R-:W-:Y:S01]  /*2a10*/  FMUL.FTZ R75, R75, c[0x0][0x2ec] ;  /* 0x0000bb004b4b7a20 */ /* 0x000fe20000410000 */
[----:B--2---:R-:W-:Y:S02]  /*2a20*/  HMMA.16816.F32 R84, R8, R52, R76 ;  /* 0x000000340854723c */ /* 0x004fe4000000184c */
[----:B------:R-:W2:Y:S06]  /*2a30*/  MUFU.TANH R97, R72 ;  /* 0x0000004800617308 */ /* 0x000eac0000002400 */
[-C--:B------:R-:W-:Y:S01]  /*2a40*/  HMMA.16816.F32 R88, R20, R46.reuse, R60 ;  /* 0x0000002e1458723c */ /* 0x080fe2000000183c */
[----:B------:R-:W1:Y:S01]  /*2a50*/  LDSM.16.M88.4 R60, [R193+0x1000] ;  /* 0x00100000c13c783b */ /* 0x000e620000000200 */
[----:B------:R-:W-:Y:S06]  /*2a60*/  MUFU.TANH R99, R73 ;  /* 0x0000004900637308 */ /* 0x000fec0000002400 */
[----:B------:R-:W-:Y:S01]  /*2a70*/  HMMA.16816.F32 R76, R24, R46, R64 ;  /* 0x0000002e184c723c */ /* 0x000fe20000001840 */
[----:B------:R-:W1:Y:S01]  /*2a80*/  LDSM.16.M88.4 R44, [R188+0x5800] ;  /* 0x00580000bc2c783b */ /* 0x000e620000000200 */
[----:B------:R-:W1:Y:S06]  /*2a90*/  MUFU.TANH R129, R74 ;  /* 0x0000004a00817308 */ /* 0x000e6c0000002400 */
[----:B------:R-:W-:Y:S02]  /*2aa0*/  HMMA.16816.F32 R64, R12, R58, RZ ;  /* 0x0000003a0c40723c */ /* 0x000fe400000018ff */
[----:B------:R1:W1:Y:S06]  /*2ab0*/  MUFU.TANH R127, R75 ;  /* 0x0000004b007f7308 */ /* 0x00026c0000002400 */
[----:B------:R-:W-:Y:S01]  /*2ac0*/  HMMA.16816.F32 R80, R36, R52, R68 ;  /* 0x000000342450723c */ /* 0x000fe20000001844 */
[----:B------:R-:W-:Y:S01]  /*2ad0*/  FMUL.FTZ R0, R90, c[0x0][0x2ec] ;  /* 0x0000bb005a007a20 */ /* 0x000fe20000410000 */
[----:B------:R-:W-:Y:S01]  /*2ae0*/  MUFU.TANH R93, R93 ;  /* 0x0000005d005d7308 */ /* 0x000fe20000002400 */
[----:B------:R-:W-:-:S02]  /*2af0*/  FMUL.FTZ R88, R88, c[0x0][0x2ec] ;  /* 0x0000bb0058587a20 */ /* 0x000fc40000410000 */
[----:B------:R-:W-:-:S03]  /*2b00*/  FMUL.FTZ R89, R89, c[0x0][0x2ec] ;  /* 0x0000bb0059597a20 */ /* 0x000fc60000410000 */
[----:B------:R-:W-:Y:S01]  /*2b10*/  HMMA.16816.F32 R56, R16, R58, RZ ;  /* 0x0000003a1038723c */ /* 0x000fe200000018ff */
[----:B------:R-:W-:Y:S01]  /*2b20*/  FMUL.FTZ R76, R76, c[0x0][0x2ec] ;  /* 0x0000bb004c4c7a20 */ /* 0x000fe20000410000 */
[----:B------:R-:W1:Y:S01]  /*2b30*/  MUFU.TANH R95, R95 ;  /* 0x0000005f005f7308 */ /* 0x000e620000002400 */
[----:B------:R-:W-:Y:S02]  /*2b40*/  FMUL.FTZ R77, R77, c[0x0][0x2ec] ;  /* 0x0000bb004d4d7a20 */ /* 0x000fe40000410000 */
[----:B------:R-:W-:Y:S02]  /*2b50*/  FMUL.FTZ R78, R78, c[0x0][0x2ec] ;  /* 0x0000bb004e4e7a20 */ /* 0x000fe40000410000 */
[----:B------:R-:W-:Y:S01]  /*2b60*/  FMUL.FTZ R79, R79, c[0x0][0x2ec] ;  /* 0x0000bb004f4f7a20 */ /* 0x000fe20000410000 */
[----:B-----5:R-:W-:Y:S02]  /*2b70*/  HMMA.16816.F32 R68, R32, R48, R84 ;  /* 0x000000302044723c */ /* 0x020fe40000001854 */
[----:B------:R-:W5:Y:S06]  /*2b80*/  MUFU.TANH R103, R76 ;  /* 0x0000004c00677308 */ /* 0x000f6c0000002400 */
[-C--:B------:R-:W-:Y:S02]  /*2b90*/  HMMA.16816.F32 R64, R36, R54.reuse, R64 ;  /* 0x000000362440723c */ /* 0x080fe40000001840 */
[----:B------:R-:W-:Y:S06]  /*2ba0*/  MUFU.TANH R102, R77 ;  /* 0x0000004d00667308 */ /* 0x000fec0000002400 */
[----:B------:R-:W-:Y:S02]  /*2bb0*/  HMMA.16816.F32 R52, R8, R54, R56 ;  /* 0x000000360834723c */ /* 0x000fe40000001838 */
[----:B------:R-:W2:Y:S06]  /*2bc0*/  MUFU.TANH R126, R78 ;  /* 0x0000004e007e7308 */ /* 0x000eac0000002400 */
[----:B-1----:R-:W-:Y:S01]  /*2bd0*/  HMMA.16816.F32 R56, R24, R60, R68 ;  /* 0x0000003c1838723c */ /* 0x002fe20000001844 */
[----:B------:R-:W1:Y:S01]  /*2be0*/  LDSM.16.M88.4 R68, [R194+0x5800] ;  /* 0x00580000c244783b */ /* 0x000e620000000200 */
[----:B------:R2:W-:Y:S06]  /*2bf0*/  MUFU.TANH R124, R79 ;  /* 0x0000004f007c7308 */ /* 0x0005ec0000002400 */
[----:B------:R-:W-:Y:S02]  /*2c00*/  HMMA.16816.F32 R72, R28, R48, R80 ;  /* 0x000000301c48723c */ /* 0x000fe40000001850 */
[----:B------:R3:W-:Y:S06]  /*2c10*/  MUFU.TANH R84, R0 ;  /* 0x0000000000547308 */ /* 0x0007ec0000002400 */
[C---:B------:R-:W-:Y:S02]  /*2c20*/  HMMA.16816.F32 R80, R12.reuse, R46, RZ ;  /* 0x0000002e0c50723c */ /* 0x040fe400000018ff */
[----:B------:R-:W1:Y:S06]  /*2c30*/  MUFU.TANH R85, R88 ;  /* 0x0000005800557308 */ /* 0x000e6c0000002400 */
[-C--:B--2---:R-:W-:Y:S01]  /*2c40*/  HMMA.16816.F32 R76, R12, R44.reuse, RZ ;  /* 0x0000002c0c4c723c */ /* 0x084fe200000018ff */
[----:B---3--:R-:W-:Y:S01]  /*2c50*/  FMUL.FTZ R0, R91, c[0x0][0x2ec] ;  /* 0x0000bb005b007a20 */ /* 0x008fe20000410000 */
[----:B------:R-:W2:Y:S06]  /*2c60*/  MUFU.TANH R89, R89 ;  /* 0x0000005900597308 */ /* 0x000eac0000002400 */
[C---:B------:R-:W-:Y:S02]  /*2c70*/  HMMA.16816.F32 R12, R16.reuse, R44, RZ ;  /* 0x0000002c100c723c */ /* 0x040fe400000018ff */
[----:B------:R3:W1:Y:S06]  /*2c80*/  MUFU.TANH R100, R0 ;  /* 0x0000000000647308 */ /* 0x00066c0000002400 */
[----:B------:R-:W-:Y:S01]  /*2c90*/  HMMA.16816.F32 R44, R16, R46, RZ ;  /* 0x0000002e102c723c */ /* 0x000fe200000018ff */
[----:B------:R-:W2:Y:S07]  /*2ca0*/  LDSM.16.M88.4 R16, [R199+0x1800] ;  /* 0x00180000c710783b */ /* 0x000eae0000000200 */
[----:B------:R-:W-:Y:S01]  /*2cb0*/  HMMA.16816.F32 R72, R20, R60, R72 ;  /* 0x0000003c1448723c */ /* 0x000fe20000001848 */
[----:B---3--:R-:W-:-:S04]  /*2cc0*/  FMUL.FTZ R0, R56, c[0x0][0x2ec] ;  /* 0x0000bb0038007a20 */ /* 0x008fc80000410000 */
[----:B------:R3:W1:Y:S03]  /*2cd0*/  MUFU.TANH R109, R0 ;  /* 0x00000000006d7308 */ /* 0x0006660000002400 */
[-C--:B------:R-:W-:Y:S08]  /*2ce0*/  HMMA.16816.F32 R52, R32, R50.reuse, R52 ;  /* 0x000000322034723c */ /* 0x080ff00000001834 */
[----:B------:R-:W-:Y:S01]  /*2cf0*/  HMMA.16816.F32 R64, R28, R50, R64 ;  /* 0x000000321c40723c */ /* 0x000fe20000001840 */
[----:B---3--:R-:W-:-:S07]  /*2d00*/  FMUL.FTZ R0, R57, c[0x0][0x2ec] ;  /* 0x0000bb0039007a20 */ /* 0x008fce0000410000 */
[----:B-1----:R-:W-:Y:S01]  /*2d10*/  HMMA.16816.F32 R48, R8, R68, R12 ;  /* 0x000000440830723c */ /* 0x002fe2000000180c */
[----:B------:R-:W1:Y:S01]  /*2d20*/  LDSM.16.M88.4 R12, [R193+0x1800] ;  /* 0x00180000c10c783b */ /* 0x000e620000000200 */
[----:B------:R-:W-:-:S04]  /*2d30*/  DEPBAR.LE SB0, 0x0 ;  /* 0x000080000000791a */ /* 0x000fc80000000000 */
[----:B------:R3:W-:Y:S02]  /*2d40*/  MUFU.TANH R108, R0 ;  /* 0x00000000006c7308 */ /* 0x0007e40000002400 */
[-C--:B------:R-:W-:Y:S08]  /*2d50*/  HMMA.16816.F32 R52, R24, R62.reuse, R52 ;  /* 0x0000003e1834723c */ /* 0x080ff00000001834 */
[----:B------:R-:W-:Y:S01]  /*2d60*/  HMMA.16816.F32 R60, R20, R62, R64 ;  /* 0x0000003e143c723c */ /* 0x000fe20000001840 */
[----:B---3--:R-:W-:-:S04]  /*2d70*/  FMUL.FTZ R0, R58, c[0x0][0x2ec] ;  /* 0x0000bb003a007a20 */ /* 0x008fc80000410000 */
[----:B------:R3:W1:Y:S02]  /*2d80*/  MUFU.TANH R147, R0 ;  /* 0x0000000000937308 */ /* 0x0006640000002400 */
[----:B---3--:R-:W-:Y:S02]  /*2d90*/  FMUL.FTZ R0, R59, c[0x0][0x2ec] ;  /* 0x0000bb003b007a20 */ /* 0x008fe40000410000 */
[----:B------:R-:W-:Y:S04]  /*2da0*/  HMMA.16816.F32 R56, R8, R70, R44 ;  /* 0x000000460838723c */ /* 0x000fe8000000182c */
[----:B------:R3:W-:Y:S03]  /*2db0*/  MUFU.TANH R146, R0 ;  /* 0x0000000000927308 */ /* 0x0007e60000002400 */
[----:B------:R-:W-:Y:S01]  /*2dc0*/  FMUL.FTZ R10, R75, c[0x0][0x2ec] ;  /* 0x0000bb004b0a7a20 */ /* 0x000fe20000410000 */
[-C--:B------:R-:W-:Y:S01]  /*2dd0*/  IMNMX R8, R42, R41.reuse, PT ;  /* 0x000000292a087217 */ /* 0x080fe20003800200 */
[----:B------:R-:W-:Y:S01]  /*2de0*/  HMMA.16816.F32 R44, R36, R68, R76 ;  /* 0x00000044242c723c */ /* 0x000fe2000000184c */
[----:B------:R-:W-:-:S02]  /*2df0*/  IMNMX R9, R3, R41, PT ;  /* 0x0000002903097217 */ /* 0x000fc40003800200 */
[----:B------:R1:W-:Y:S01]  /*2e00*/  MUFU.TANH R134, R10 ;  /* 0x0000000a00867308 */ /* 0x0003e20000002400 */
[----:B------:R-:W-:-:S04]  /*2e10*/  IMNMX R11, R5, R41, PT ;  /* 0x00000029050b7217 */ /* 0x000fc80003800200 */
[----:B------:R-:W-:Y:S01]  /*2e20*/  HMMA.16816.F32 R36, R36, R70, R80 ;  /* 0x000000462424723c */ /* 0x000fe20000001850 */
[----:B---3--:R-:W-:-:S04]  /*2e30*/  FMUL.FTZ R0, R72, c[0x0][0x2ec] ;  /* 0x0000bb0048007a20 */ /* 0x008fc80000410000 */
[----:B------:R3:W2:Y:S01]  /*2e40*/  MUFU.TANH R123, R0 ;  /* 0x00000000007b7308 */ /* 0x0006a20000002400 */
[----:B-1----:R-:W-:Y:S01]  /*2e50*/  IMNMX R10, R7, R41, PT ;  /* 0x00000029070a7217 */ /* 0x002fe20003800200 */
[----:B------:R-:W-:-:S06]  /*2e60*/  FMUL.FTZ R7, R52, c[0x0][0x2ec] ;  /* 0x0000bb0034077a20 */ /* 0x000fcc0000410000 */
[----:B------:R1:W-:Y:S01]  /*2e70*/  MUFU.TANH R120, R7 ;  /* 0x0000000700787308 */ /* 0x0003e20000002400 */
[----:B---3--:R-:W-:-:S07]  /*2e80*/  FMUL.FTZ R0, R73, c[0x0][0x2ec] ;  /* 0x0000bb0049007a20 */ /* 0x008fce0000410000 */
[----:B------:R3:W-:Y:S01]  /*2e90*/  MUFU.TANH R125, R0 ;  /* 0x00000000007d7308 */ /* 0x0007e20000002400 */
[----:B-1----:R-:W-:-:S07]  /*2ea0*/  FMUL.FTZ R7, R55, c[0x0][0x2ec] ;  /* 0x0000bb0037077a20 */ /* 0x002fce0000410000 */
[----:B------:R-:W-:Y:S01]  /*2eb0*/  MUFU.TANH R72, R7 ;  /* 0x0000000700487308 */ /* 0x000fe20000002400 */
[----:B---3--:R-:W-:-:S07]  /*2ec0*/  FMUL.FTZ R0, R74, c[0x0][0x2ec] ;  /* 0x0000bb004a007a20 */ /* 0x008fce0000410000 */
[----:B------:R1:W3:Y:S02]  /*2ed0*/  MUFU.TANH R128, R0 ;  /* 0x0000000000807308 */ /* 0x0002e40000002400 */
[----:B-1----:R-:W-:Y:S02]  /*2ee0*/  IMAD R0, R40, 0x40, R228 ;  /* 0x0000004028007824 */ /* 0x002fe400078e02e4 */
[C---:B--2---:R-:W-:Y:S03]  /*2ef0*/  HMMA.16816.F32 R40, R32.reuse, R16, R48 ;  /* 0x000000102028723c */ /* 0x044fe60000001830 */
[C---:B------:R-:W-:Y:S02]  /*2f00*/  IADD3 R5, R0.reuse, 0x1, RZ ;  /* 0x0000000100057810 */ /* 0x040fe40007ffe0ff */
[----:B------:R-:W-:Y:S02]  /*2f10*/  IADD3 R3, R0, 0x8, RZ ;  /* 0x0000000800037810 */ /* 0x000fe40007ffe0ff */
[C---:B------:R-:W-:Y:S01]  /*2f20*/  ISETP.GE.AND P0, PT, R5.reuse, R8, PT ;  /* 0x000000080500720c */ /* 0x040fe20003f06270 */
[----:B------:R-:W-:Y:S01]  /*2f30*/  HMMA.16816.F32 R32, R32, R18, R56 ;  /* 0x000000122020723c */ /* 0x000fe20000001838 */
[----:B------:R-:W-:-:S02]  /*2f40*/  ISETP.GE.AND P1, PT, R5, R9, PT ;  /* 0x000000090500720c */ /* 0x000fc40003f26270 */
[C---:B------:R-:W-:Y:S01]  /*2f50*/  ISETP.GE.AND P4, PT, R5.reuse, R11, PT ;  /* 0x0000000b0500720c */ /* 0x040fe20003f86270 */
[----:B------:R-:W-:Y:S01]  /*2f60*/  BAR.SYNC.DEFER_BLOCKING 0x0 ;  /* 0x0000000000007b1d */ /* 0x000fe20000010000 */
[----:B------:R-:W-:Y:S01]  /*2f70*/  ISETP.GE.AND P2, PT, R5, R10, PT ;  /* 0x0000000a0500720c */ /* 0x000fe20003f46270 */
[----:B------:R-:W-:Y:S01]  /*2f80*/  FMUL.FTZ R5, R53, c[0x0][0x2ec] ;  /* 0x0000bb0035057a20 */ /* 0x000fe20000410000 */
[----:B------:R-:W-:Y:S02]  /*2f90*/  ISETP.GE.AND P6, PT, R3, R8, PT ;  /* 0x000000080300720c */ /* 0x000fe40003fc6270 */
[----:B----4-:R-:W-:Y:S01]  /*2fa0*/  FSEL R66, R113, -INF , !P1 ;  /* 0xff80000071427808 */ /* 0x010fe20004800000 */
[----:B------:R1:W2:Y:S01]  /*2fb0*/  MUFU.TANH R138, R5 ;  /* 0x00000005008a7308 */ /* 0x0002a20000002400 */
[----:B------:R-:W-:Y:S02]  /*2fc0*/  FSEL R53, R112, -INF , !P4 ;  /* 0xff80000070357808 */ /* 0x000fe40006000000 */
[----:B------:R-:W-:-:S02]  /*2fd0*/  FSEL R55, R111, -INF , !P2 ;  /* 0xff8000006f377808 */ /* 0x000fc40005000000 */
[----:B------:R-:W-:Y:S01]  /*2fe0*/  FSEL R52, R107, -INF , !P6 ;  /* 0xff8000006b347808 */ /* 0x000fe20007000000 */
[----:B------:R-:W-:Y:S01]  /*2ff0*/  HMMA.16816.F32 R48, R24, R12, R40 ;  /* 0x0000000c1830723c */ /* 0x000fe20000001828 */
[----:B------:R-:W-:Y:S02]  /*3000*/  FSEL R64, R114, -INF , !P0 ;  /* 0xff80000072407808 */ /* 0x000fe40004000000 */
[C---:B------:R-:W-:Y:S02]  /*3010*/  ISETP.GE.AND P5, PT, R3.reuse, R9, PT ;  /* 0x000000090300720c */ /* 0x040fe40003fa6270 */
[C---:B------:R-:W-:Y:S02]  /*3020*/  ISETP.GE.AND P3, PT, R3.reuse, R11, PT ;  /* 0x0000000b0300720c */ /* 0x040fe40003f66270 */
[----:B------:R-:W-:Y:S01]  /*3030*/  ISETP.GE.AND P0, PT, R3, R10, PT ;  /* 0x0000000a0300720c */ /* 0x000fe20003f06270 */
[----:B------:R-:W-:Y:S01]  /*3040*/  HMMA.16816.F32 R40, R28, R16, R44 ;  /* 0x000000101c28723c */ /* 0x000fe2000000182c */
[----:B------:R-:W-:Y:S01]  /*3050*/  FMUL.FTZ R3, R54, c[0x0][0x2ec] ;  /* 0x0000bb0036037a20 */ /* 0x000fe20000410000 */
[----:B-1----:R-:W-:-:S02]  /*3060*/  IADD3 R5, R0, 0x9, RZ ;  /* 0x0000000900057810 */ /* 0x002fc40007ffe0ff */
[----:B------:R-:W-:Y:S01]  /*3070*/  FSEL R76, R105, -INF , !P5 ;  /* 0xff800000694c7808 */ /* 0x000fe20006800000 */
[----:B------:R1:W4:Y:S01]  /*3080*/  MUFU.TANH R69, R3 ;  /* 0x0000000300457308 */ /* 0x0003220000002400 */
[C---:B------:R-:W-:Y:S02]  /*3090*/  ISETP.GE.AND P1, PT, R5.reuse, R8, PT ;  /* 0x000000080500720c */ /* 0x040fe40003f26270 */
[C---:B------:R-:W-:Y:S01]  /*30a0*/  ISETP.GE.AND P4, PT, R5.reuse, R9, PT ;  /* 0x000000090500720c */ /* 0x040fe20003f86270 */
[----:B------:R-:W-:Y:S01]  /*30b0*/  HMMA.16816.F32 R28, R28, R18, R36 ;  /* 0x000000121c1c723c */ /* 0x000fe20000001824 */
[C---:B------:R-:W-:Y:S02]  /*30c0*/  ISETP.GE.AND P2, PT, R5.reuse, R11, PT ;  /* 0x0000000b0500720c */ /* 0x040fe40003f46270 */
[----:B------:R-:W-:Y:S01]  /*30d0*/  ISETP.GE.AND P6, PT, R5, R10, PT ;  /* 0x0000000a0500720c */ /* 0x000fe20003fc6270 */
[----:B------:R-:W-:Y:S01]  /*30e0*/  FMUL.FTZ R5, R60, c[0x0][0x2ec] ;  /* 0x0000bb003c057a20 */ /* 0x000fe20000410000 */
[----:B------:R-:W-:-:S02]  /*30f0*/  FSEL R54, R98, -INF , !P3 ;  /* 0xff80000062367808 */ /* 0x000fc40005800000 */
[----:B------:R-:W-:Y:S01]  /*3100*/  FSEL R60, R96, -INF , !P0 ;  /* 0xff800000603c7808 */ /* 0x000fe20004000000 */
[----:B------:R2:W2:Y:S01]  /*3110*/  MUFU.TANH R122, R5 ;  /* 0x00000005007a7308 */ /* 0x0004a20000002400 */
[----:B------:R-:W-:Y:S01]  /*3120*/  FSEL R65, R110, -INF , !P1 ;  /* 0xff8000006e417808 */ /* 0x000fe20004800000 */
[----:B------:R-:W-:Y:S01]  /*3130*/  HMMA.16816.F32 R24, R24, R14, R32 ;  /* 0x0000000e1818723c */ /* 0x000fe20000001820 */
[----:B------:R-:W-:Y:S01]  /*3140*/  FSEL R67, R106, -INF , !P4 ;  /* 0xff8000006a437808 */ /* 0x000fe20006000000 */
[----:B------:R-:W-:Y:S01]  /*3150*/  FMUL.FTZ R51, R51, c[0x0][0x2ec] ;  /* 0x0000bb0033337a20 */ /* 0x000fe20000410000 */
[----:B-1----:R-:W-:Y:S02]  /*3160*/  IADD3 R3, R0, 0x10, RZ ;  /* 0x0000001000037810 */ /* 0x002fe40007ffe0ff */
[----:B------:R-:W-:Y:S02]  /*3170*/  FSEL R44, R104, -INF , !P2 ;  /* 0xff800000682c7808 */ /* 0x000fe40005000000 */
[C---:B------:R-:W-:Y:S01]  /*3180*/  ISETP.GE.AND P5, PT, R3.reuse, R8, PT ;  /* 0x000000080300720c */ /* 0x040fe20003fa6270 */
[----:B------:R-:W-:Y:S01]  /*3190*/  HMMA.16816.F32 R40, R20, R12, R40 ;  /* 0x0000000c1428723c */ /* 0x000fe20000001828 */
[C---:B------:R-:W-:Y:S01]  /*31a0*/  ISETP.GE.AND P3, PT, R3.reuse, R9, PT ;  /* 0x000000090300720c */ /* 0x040fe20003f66270 */
[----:B------:R-:W-:Y:S01]  /*31b0*/  MUFU.TANH R51, R51 ;  /* 0x0000003300337308 */ /* 0x000fe20000002400 */
[----:B------:R-:W-:-:S02]  /*31c0*/  ISETP.GE.AND P0, PT, R3, R11, PT ;  /* 0x0000000b0300720c */ /* 0x000fc40003f06270 */
[----:B------:R-:W-:Y:S01]  /*31d0*/  ISETP.GE.AND P1, PT, R3, R10, PT ;  /* 0x0000000a0300720c */ /* 0x000fe20003f26270 */
[----:B--2---:R-:W-:Y:S01]  /*31e0*/  FMUL.FTZ R5, R61, c[0x0][0x2ec] ;  /* 0x0000bb003d057a20 */ /* 0x004fe20000410000 */
[----:B------:R-:W-:Y:S01]  /*31f0*/  IADD3 R3, R0, 0x11, RZ ;  /* 0x0000001100037810 */ /* 0x000fe20007ffe0ff */
[----:B------:R-:W-:Y:S01]  /*3200*/  HMMA.16816.F32 R20, R20, R14, R28 ;  /* 0x0000000e1414723c */ /* 0x000fe2000000181c */
[----:B------:R-:W-:Y:S01]  /*3210*/  FSEL R45, R101, -INF , !P6 ;  /* 0xff800000652d7808 */ /* 0x000fe20007000000 */
[----:B------:R1:W-:Y:S01]  /*3220*/  MUFU.TANH R68, R5 ;  /* 0x0000000500447308 */ /* 0x0003e20000002400 */
[----:B------:R-:W-:Y:S02]  /*3230*/  FSEL R61, R97, -INF , !P5 ;  /* 0xff800000613d7808 */ /* 0x000fe40006800000 */
[C---:B------:R-:W-:Y:S02]  /*3240*/  ISETP.GE.AND P4, PT, R3.reuse, R8, PT ;  /* 0x000000080300720c */ /* 0x040fe40003f86270 */
[C---:B------:R-:W-:Y:S01]  /*3250*/  ISETP.GE.AND P2, PT, R3.reuse, R9, PT ;  /* 0x000000090300720c */ /* 0x040fe20003f46270 */
[----:B------:R-:W-:Y:S01]  /*3260*/  FMUL.FTZ R12, R24, c[0x0][0x2ec] ;  /* 0x0000bb00180c7a20 */ /* 0x000fe20000410000 */
[----:B------:R-:W-:-:S02]  /*3270*/  ISETP.GE.AND P6, PT, R3, R11, PT ;  /* 0x0000000b0300720c */ /* 0x000fc40003fc6270 */
[----:B------:R-:W-:Y:S02]  /*3280*/  ISETP.GE.AND P5, PT, R3, R10, PT ;  /* 0x0000000a0300720c */ /* 0x000fe40003fa6270 */
[----:B------:R-:W-:Y:S01]  /*3290*/  IADD3 R3, R0, 0x18, RZ ;  /* 0x0000001800037810 */ /* 0x000fe20007ffe0ff */
[----:B------:R-:W-:Y:S01]  /*32a0*/  MUFU.TANH R12, R12 ;  /* 0x0000000c000c7308 */ /* 0x000fe20000002400 */
[----:B------:R-:W-:Y:S01]  /*32b0*/  FSEL R129, R129, -INF , !P3 ;  /* 0xff80000081817808 */ /* 0x000fe20005800000 */
[----:B------:R-:W-:Y:S01]  /*32c0*/  FMUL.FTZ R41, R41, c[0x0][0x2ec] ;  /* 0x0000bb0029297a20 */ /* 0x000fe20000410000 */
[----:B------:R-:W-:Y:S01]  /*32d0*/  FSEL R56, R92, -INF , !P0 ;  /* 0xff8000005c387808 */ /* 0x000fe20004000000 */
[----:B-1----:R-:W-:Y:S01]  /*32e0*/  FMUL.FTZ R5, R62, c[0x0][0x2ec] ;  /* 0x0000bb003e057a20 */ /* 0x002fe20000410000 */
[----:B------:R-:W-:Y:S01]  /*32f0*/  FSEL R88, R94, -INF , !P1 ;  /* 0xff8000005e587808 */ /* 0x000fe20004800000 */
[----:B------:R-:W-:Y:S01]  /*3300*/  FMUL.FTZ R40, R40, c[0x0][0x2ec] ;  /* 0x0000bb0028287a20 */ /* 0x000fe20000410000 */
[C---:B------:R-:W-:Y:S01]  /*3310*/  ISETP.GE.AND P3, PT, R3.reuse, R8, PT ;  /* 0x000000080300720c */ /* 0x040fe20003f66270 */
[----:B------:R1:W2:Y:S01]  /*3320*/  MUFU.TANH R7, R5 ;  /* 0x0000000500077308 */ /* 0x0002a20000002400 */
[C---:B------:R-:W-:Y:S01]  /*3330*/  ISETP.GE.AND P0, PT, R3.reuse, R9, PT ;  /* 0x000000090300720c */ /* 0x040fe20003f06270 */
[----:B------:R-:W-:Y:S01]  /*3340*/  FMUL.FTZ R42, R42, c[0x0][0x2ec] ;  /* 0x0000bb002a2a7a20 */ /* 0x000fe20000410000 */
[----:B------:R-:W-:Y:S01]  /*3350*/  ISETP.GE.AND P1, PT, R3, R11, PT ;  /* 0x0000000b0300720c */ /* 0x000fe20003f26270 */
[----:B------:R-:W-:Y:S01]  /*3360*/  FMUL.FTZ R43, R43, c[0x0][0x2ec] ;  /* 0x0000bb002b2b7a20 */ /* 0x000fe20000410000 */
[----:B------:R-:W-:Y:S01]  /*3370*/  FSEL R127, R127, -INF , !P2 ;  /* 0xff8000007f7f7808 */ /* 0x000fe20005000000 */
[----:B------:R-:W-:Y:S01]  /*3380*/  FMUL.FTZ R22, R22, c[0x0][0x2ec] ;  /* 0x0000bb0016167a20 */ /* 0x000fe20000410000 */
[----:B------:R-:W-:Y:S01]  /*3390*/  FSEL R101, R95, -INF , !P5 ;  /* 0xff8000005f657808 */ /* 0x000fe20006800000 */
[----:B------:R-:W-:Y:S01]  /*33a0*/  MUFU.TANH R41, R41 ;  /* 0x0000002900297308 */ /* 0x000fe20000002400 */
[----:B-----5:R-:W-:Y:S01]  /*33b0*/  FSEL R103, R103, -INF , !P3 ;  /* 0xff80000067677808 */ /* 0x020fe20005800000 */
[----:B------:R-:W-:Y:S01]  /*33c0*/  FMUL.FTZ R20, R20, c[0x0][0x2ec] ;  /* 0x0000bb0014147a20 */ /* 0x000fe20000410000 */
[----:B------:R-:W-:Y:S01]  /*33d0*/  FSEL R126, R126, -INF , !P0 ;  /* 0xff8000007e7e7808 */ /* 0x000fe20004000000 */
[----:B------:R-:W-:Y:S01]  /*33e0*/  FMUL.FTZ R21, R21, c[0x0][0x2ec] ;  /* 0x0000bb0015157a20 */ /* 0x000fe20000410000 */
[----:B------:R-:W-:Y:S01]  /*33f0*/  FSEL R80, R85, -INF , !P1 ;  /* 0xff80000055507808 */ /* 0x000fe20004800000 */
[----:B------:R-:W-:-:S02]  /*3400*/  FMUL.FTZ R23, R23, c[0x0][0x2ec] ;  /* 0x0000bb0017177a20 */ /* 0x000fc40000410000 */
[----:B-1----:R-:W-:Y:S01]  /*3410*/  FMUL.FTZ R5, R63, c[0x0][0x2ec] ;  /* 0x0000bb003f057a20 */ /* 0x002fe20000410000 */
[----:B------:R-:W-:Y:S08]  /*3420*/  MUFU.TANH R40, R40 ;  /* 0x0000002800287308 */ /* 0x000ff00000002400 */
[----:B------:R1:W5:Y:S08]  /*3430*/  MUFU.TANH R47, R5 ;  /* 0x00000005002f7308 */ /* 0x0003700000002400 */
[----:B------:R-:W-:Y:S01]  /*3440*/  MUFU.TANH R42, R42 ;  /* 0x0000002a002a7308 */ /* 0x000fe20000002400 */
[----:B-1----:R-:W-:Y:S01]  /*3450*/  FMUL.FTZ R5, R48, c[0x0][0x2ec] ;  /* 0x0000bb0030057a20 */ /* 0x002fe20000410000 */
[----:B------:R-:W-:-:S06]  /*3460*/  FSEL R48, R99, -INF , !P4 ;  /* 0xff80000063307808 */ /* 0x000fcc0006000000 */
[----:B------:R-:W-:Y:S01]  /*3470*/  MUFU.TANH R43, R43 ;  /* 0x0000002b002b7308 */ /* 0x000fe20000002400 */
[----:B------:R-:W-:Y:S02]  /*3480*/  ISETP.GE.AND P4, PT, R3, R10, PT ;  /* 0x0000000a0300720c */ /* 0x000fe40003f86270 */
[----:B------:R-:W-:Y:S02]  /*3490*/  IADD3 R3, R0, 0x19, RZ ;  /* 0x0000001900037810 */ /* 0x000fe40007ffe0ff */
[----:B------:R-:W-:Y:S02]  /*34a0*/  FSEL R81, R84, -INF , !P4 ;  /* 0xff80000054517808 */ /* 0x000fe40006000000 */
[C---:B------:R-:W-:Y:S01]  /*34b0*/  ISETP.GE.AND P2, PT, R3.reuse, R8, PT ;  /* 0x000000080300720c */ /* 0x040fe20003f46270 */
[----:B------:R1:W1:Y:S01]  /*34c0*/  MUFU.TANH R46, R5 ;  /* 0x00000005002e7308 */ /* 0x0002620000002400 */
[C---:B------:R-:W-:Y:S02]  /*34d0*/  ISETP.GE.AND P5, PT, R3.reuse, R11, PT ;  /* 0x0000000b0300720c */ /* 0x040fe40003fa6270 */
[----:B------:R-:W-:-:S02]  /*34e0*/  ISETP.GE.AND P3, PT, R3, R10, PT ;  /* 0x0000000a0300720c */ /* 0x000fc40003f66270 */
[----:B------:R-:W-:Y:S02]  /*34f0*/  FSEL R102, R102, -INF , !P2 ;  /* 0xff80000066667808 */ /* 0x000fe40005000000 */
[----:B------:R-:W-:Y:S01]  /*3500*/  FSEL R71, R89, -INF , !P5 ;  /* 0xff80000059477808 */ /* 0x000fe20006800000 */
[----:B------:R-:W-:Y:S01]  /*3510*/  MUFU.TANH R22, R22 ;  /* 0x0000001600167308 */ /* 0x000fe20000002400 */
[----:B------:R-:W-:Y:S01]  /*3520*/  FSEL R100, R100, -INF , !P3 ;  /* 0xff80000064647808 */ /* 0x000fe20005800000 */
[----:B-1----:R-:W-:Y:S01]  /*3530*/  FMUL.FTZ R5, R49, c[0x0][0x2ec] ;  /* 0x0000bb0031057a20 */ /* 0x002fe20000410000 */
[----:B------:R-:W-:-:S05]  /*3540*/  FSEL R49, R93, -INF , !P6 ;  /* 0xff8000005d317808 */ /* 0x000fca0007000000 */
[----:B------:R-:W-:Y:S01]  /*3550*/  MUFU.TANH R20, R20 ;  /* 0x0000001400147308 */ /* 0x000fe20000002400 */
[-C--:B------:R-:W-:Y:S02]  /*3560*/  ISETP.GE.AND P6, PT, R3, R9.reuse, PT ;  /* 0x000000090300720c */ /* 0x080fe40003fc6270 */
[----:B------:R-:W-:Y:S02]  /*3570*/  IADD3 R3, R0, 0x20, RZ ;  /* 0x0000002000037810 */ /* 0x000fe40007ffe0ff */
[----:B------:R-:W-:Y:S02]  /*3580*/  FSEL R124, R124, -INF , !P6 ;  /* 0xff8000007c7c7808 */ /* 0x000fe40007000000 */
[C---:B------:R-:W-:Y:S01]  /*3590*/  ISETP.GE.AND P0, PT, R3.reuse, R8, PT ;  /* 0x000000080300720c */ /* 0x040fe20003f06270 */
[----:B------:R1:W-:Y:S01]  /*35a0*/  MUFU.TANH R17, R5 ;  /* 0x0000000500117308 */ /* 0x0003e20000002400 */
[C---:B------:R-:W-:Y:S02]  /*35b0*/  ISETP.GE.AND P1, PT, R3.reuse, R9, PT ;  /* 0x000000090300720c */ /* 0x040fe40003f26270 */
[----:B------:R-:W-:-:S02]  /*35c0*/  ISETP.GE.AND P4, PT, R3, R11, PT ;  /* 0x0000000b0300720c */ /* 0x000fc40003f86270 */
[----:B------:R-:W-:Y:S02]  /*35d0*/  ISETP.GE.AND P2, PT, R3, R10, PT ;  /* 0x0000000a0300720c */ /* 0x000fe40003f46270 */
[----:B------:R-:W-:Y:S01]  /*35e0*/  IADD3 R3, R0, 0x21, RZ ;  /* 0x0000002100037810 */ /* 0x000fe20007ffe0ff */
[----:B------:R-:W-:Y:S01]  /*35f0*/  MUFU.TANH R21, R21 ;  /* 0x0000001500157308 */ /* 0x000fe20000002400 */
[----:B------:R-:W-:Y:S02]  /*3600*/  FSEL R109, R109, -INF , !P0 ;  /* 0xff8000006d6d7808 */ /* 0x000fe40004000000 */
[----:B------:R-:W-:Y:S02]  /*3610*/  FSEL R147, R147, -INF , !P1 ;  /* 0xff80000093937808 */ /* 0x000fe40004800000 */
[C---:B------:R-:W-:Y:S02]  /*3620*/  ISETP.GE.AND P6, PT, R3.reuse, R8, PT ;  /* 0x000000080300720c */ /* 0x040fe40003fc6270 */
[C---:B------:R-:W-:Y:S01]  /*3630*/  ISETP.GE.AND P5, PT, R3.reuse, R9, PT ;  /* 0x000000090300720c */ /* 0x040fe20003fa6270 */
[----:B-1----:R-:W-:Y:S01]  /*3640*/  FMUL.FTZ R5, R50, c[0x0][0x2ec] ;  /* 0x0000bb0032057a20 */ /* 0x002fe20000410000 */
[C---:B------:R-:W-:Y:S01]  /*3650*/  ISETP.GE.AND P3, PT, R3.reuse, R11, PT ;  /* 0x0000000b0300720c */ /* 0x040fe20003f66270 */
[----:B------:R-:W-:Y:S01]  /*3660*/  MUFU.TANH R23, R23 ;  /* 0x0000001700177308 */ /* 0x000fe20000002400 */
[----:B------:R-:W-:-:S02]  /*3670*/  ISETP.GE.AND P0, PT, R3, R10, PT ;  /* 0x0000000a0300720c */ /* 0x000fc40003f06270 */
[----:B------:R-:W-:Y:S02]  /*3680*/  IADD3 R3, R0, 0x29, RZ ;  /* 0x0000002900037810 */ /* 0x000fe40007ffe0ff */
[----:B------:R-:W-:Y:S02]  /*3690*/  FSEL R123, R123, -INF , !P4 ;  /* 0xff8000007b7b7808 */ /* 0x000fe40006000000 */
[----:B---3--:R-:W-:Y:S01]  /*36a0*/  FSEL R128, R128, -INF , !P2 ;  /* 0xff80000080807808 */ /* 0x008fe20005000000 */
[----:B------:R1:W3:Y:S01]  /*36b0*/  MUFU.TANH R16, R5 ;  /* 0x0000000500107308 */ /* 0x0002e20000002400 */
[----:B------:R-:W-:Y:S02]  /*36c0*/  FSEL R108, R108, -INF , !P6 ;  /* 0xff8000006c6c7808 */ /* 0x000fe40007000000 */
[----:B------:R-:W-:Y:S02]  /*36d0*/  FSEL R146, R146, -INF , !P5 ;  /* 0xff80000092927808 */ /* 0x000fe40006800000 */
[----:B------:R-:W-:-:S02]  /*36e0*/  FSEL R125, R125, -INF , !P3 ;  /* 0xff8000007d7d7808 */ /* 0x000fc40005800000 */
[----:B------:R-:W-:Y:S02]  /*36f0*/  FSEL R134, R134, -INF , !P0 ;  /* 0xff80000086867808 */ /* 0x000fe40004000000 */
[C---:B------:R-:W-:Y:S02]  /*3700*/  ISETP.GE.AND P5, PT, R3.reuse, R8, PT ;  /* 0x000000080300720c */ /* 0x040fe40003fa6270 */
[C---:B------:R-:W-:Y:S02]  /*3710*/  ISETP.GE.AND P3, PT, R3.reuse, R9, PT ;  /* 0x000000090300720c */ /* 0x040fe40003f66270 */
[----:B------:R-:W-:Y:S02]  /*3720*/  ISETP.GE.AND P0, PT, R3, R11, PT ;  /* 0x0000000b0300720c */ /* 0x000fe40003f06270 */
[----:B------:R-:W-:Y:S02]  /*3730*/  FSEL R138, R138, -INF , !P5 ;  /* 0xff8000008a8a7808 */ /* 0x000fe40006800000 */
[----:B-1----:R-:W-:-:S02]  /*3740*/  IADD3 R5, R0, 0x28, RZ ;  /* 0x0000002800057810 */ /* 0x002fc40007ffe0ff */
[----:B------:R-:W-:Y:S02]  /*3750*/  FSEL R142, R72, -INF , !P3 ;  /* 0xff800000488e7808 */ /* 0x000fe40005800000 */
[C---:B------:R-:W-:Y:S02]  /*3760*/  ISETP.GE.AND P1, PT, R5.reuse, R8, PT ;  /* 0x000000080500720c */ /* 0x040fe40003f26270 */
[C---:B------:R-:W-:Y:S02]  /*3770*/  ISETP.GE.AND P4, PT, R5.reuse, R9, PT ;  /* 0x000000090500720c */ /* 0x040fe40003f86270 */
[----:B------:R-:W-:Y:S02]  /*3780*/  FSEL R120, R120, -INF , !P1 ;  /* 0xff80000078787808 */ /* 0x000fe40004800000 */
[C---:B------:R-:W-:Y:S02]  /*3790*/  ISETP.GE.AND P2, PT, R5.reuse, R11, PT ;  /* 0x0000000b0500720c */ /* 0x040fe40003f46270 */
[-C--:B------:R-:W-:Y:S01]  /*37a0*/  ISETP.GE.AND P6, PT, R5, R10.reuse, PT ;  /* 0x0000000a0500720c */ /* 0x080fe20003fc6270 */
[----:B------:R-:W-:Y:S01]  /*37b0*/  FMUL.FTZ R5, R25, c[0x0][0x2ec] ;  /* 0x0000bb0019057a20 */ /* 0x000fe20000410000 */
[----:B------:R-:W-:-:S02]  /*37c0*/  ISETP.GE.AND P1, PT, R3, R10, PT ;  /* 0x0000000a0300720c */ /* 0x000fc40003f26270 */
[----:B------:R-:W-:Y:S01]  /*37d0*/  IADD3 R3, R0, 0x30, RZ ;  /* 0x0000003000037810 */ /* 0x000fe20007ffe0ff */
[----:B------:R1:W-:Y:S01]  /*37e0*/  MUFU.TANH R13, R5 ;  /* 0x00000005000d7308 */ /* 0x0003e20000002400 */
[----:B----4-:R-:W-:Y:S02]  /*37f0*/  FSEL R145, R69, -INF , !P4 ;  /* 0xff80000045917808 */ /* 0x010fe40006000000 */
[----:B------:R-:W-:Y:S02]  /*3800*/  FSEL R122, R122, -INF , !P2 ;  /* 0xff8000007a7a7808 */ /* 0x000fe40005000000 */
[----:B--2---:R-:W-:Y:S01]  /*3810*/  FSEL R132, R7, -INF , !P6 ;  /* 0xff80000007847808 */ /* 0x004fe20007000000 */
[----:B------:R-:W-:Y:S01]  /*3820*/  FMUL.FTZ R7, R27, c[0x0][0x2ec] ;  /* 0x0000bb001b077a20 */ /* 0x000fe20000410000 */
[C---:B------:R-:W-:Y:S02]  /*3830*/  ISETP.GE.AND P4, PT, R3.reuse, R8, PT ;  /* 0x000000080300720c */ /* 0x040fe40003f86270 */
[----:B------:R-:W-:-:S02]  /*3840*/  ISETP.GE.AND P2, PT, R3, R9, PT ;  /* 0x000000090300720c */ /* 0x000fc40003f46270 */
[CC--:B------:R-:W-:Y:S01]  /*3850*/  ISETP.GE.AND P6, PT, R3.reuse, R11.reuse, PT ;  /* 0x0000000b0300720c */ /* 0x0c0fe20003fc6270 */
[----:B------:R-:W-:Y:S01]  /*3860*/  MUFU.TANH R7, R7 ;  /* 0x0000000700077308 */ /* 0x000fe20000002400 */
[----:B------:R-:W-:Y:S02]  /*3870*/  ISETP.GE.AND P5, PT, R3, R10, PT ;  /* 0x0000000a0300720c */ /* 0x000fe40003fa6270 */
[----:B------:R-:W-:Y:S01]  /*3880*/  IADD3 R3, R0, 0x31, RZ ;  /* 0x0000003100037810 */ /* 0x000fe20007ffe0ff */
[----:B-1----:R-:W-:Y:S01]  /*3890*/  FMUL.FTZ R5, R26, c[0x0][0x2ec] ;  /* 0x0000bb001a057a20 */ /* 0x002fe20000410000 */
[----:B-----5:R-:W-:Y:S02]  /*38a0*/  FSEL R133, R47, -INF , !P1 ;  /* 0xff8000002f857808 */ /* 0x020fe40004800000 */
[----:B------:R-:W-:Y:S02]  /*38b0*/  ISETP.GE.AND P1, PT, R3, R11, PT ;  /* 0x0000000b0300720c */ /* 0x000fe40003f26270 */
[----:B------:R-:W-:Y:S01]  /*38c0*/  FSEL R121, R68, -INF , !P0 ;  /* 0xff80000044797808 */ /* 0x000fe20004000000 */
[----:B------:R-:W1:Y:S01]  /*38d0*/  MUFU.TANH R5, R5 ;  /* 0x0000000500057308 */ /* 0x000e620000002400 */
[----:B------:R-:W-:-:S02]  /*38e0*/  FSEL R144, R41, -INF , !P1 ;  /* 0xff80000029907808 */ /* 0x000fc40004800000 */
[----:B------:R-:W-:Y:S02]  /*38f0*/  FSEL R136, R46, -INF , !P4 ;  /* 0xff8000002e887808 */ /* 0x000fe40006000000 */
[CC--:B------:R-:W-:Y:S02]  /*3900*/  ISETP.GE.AND P1, PT, R0.reuse, R9.reuse, PT ;  /* 0x000000090000720c */ /* 0x0c0fe40003f26270 */
[C---:B------:R-:W-:Y:S02]  /*3910*/  ISETP.GE.AND P3, PT, R3.reuse, R8, PT ;  /* 0x000000080300720c */ /* 0x040fe40003f66270 */
[C---:B------:R-:W-:Y:S02]  /*3920*/  ISETP.GE.AND P0, PT, R3.reuse, R9, PT ;  /* 0x000000090300720c */ /* 0x040fe40003f06270 */
[----:B------:R-:W-:Y:S02]  /*3930*/  ISETP.GE.AND P4, PT, R3, R10, PT ;  /* 0x0000000a0300720c */ /* 0x000fe40003f86270 */
[----:B------:R-:W-:-:S02]  /*3940*/  IADD3 R3, R0, 0x38, RZ ;  /* 0x0000003800037810 */ /* 0x000fc40007ffe0ff */
[----:B------:R-:W-:Y:S02]  /*3950*/  FSEL R26, R117, -INF , !P1 ;  /* 0xff800000751a7808 */ /* 0x000fe40004800000 */
[----:B---3--:R-:W-:Y:S02]  /*3960*/  FSEL R155, R16, -INF , !P2 ;  /* 0xff800000109b7808 */ /* 0x008fe40005000000 */
[----:B------:R-:W-:Y:S02]  /*3970*/  ISETP.GE.AND P1, PT, R216, 0x2, PT ;  /* 0x00000002d800780c */ /* 0x000fe40003f26270 */
[----:B------:R-:W-:Y:S02]  /*3980*/  ISETP.GE.AND P2, PT, R3, R8, PT ;  /* 0x000000080300720c */ /* 0x000fe40003f46270 */
[----:B------:R-:W-:Y:S02]  /*3990*/  FSEL R137, R17, -INF , !P3 ;  /* 0xff80000011897808 */ /* 0x000fe40005800000 */
[----:B------:R-:W-:-:S02]  /*39a0*/  FSEL R143, R40, -INF , !P6 ;  /* 0xff800000288f7808 */ /* 0x000fc40007000000 */
[----:B------:R-:W-:Y:S02]  /*39b0*/  FSEL R150, R42, -INF , !P5 ;  /* 0xff8000002a967808 */ /* 0x000fe40006800000 */
[----:B------:R-:W-:Y:S02]  /*39c0*/  ISETP.GE.AND P3, PT, R3, R10, PT ;  /* 0x0000000a0300720c */ /* 0x000fe40003f66270 */
[----:B------:R-:W-:Y:S02]  /*39d0*/  FSEL R154, R51, -INF , !P0 ;  /* 0xff800000339a7808 */ /* 0x000fe40004000000 */
[----:B------:R-:W-:Y:S02]  /*39e0*/  FSEL R151, R43, -INF , !P4 ;  /* 0xff8000002b977808 */ /* 0x000fe40006000000 */
[----:B------:R-:W-:Y:S02]  /*39f0*/  FSEL R135, R12, -INF , !P2 ;  /* 0xff8000000c877808 */ /* 0x000fe40005000000 */
[----:B------:R-:W-:-:S02]  /*3a00*/  ISETP.GE.AND P6, PT, R3, R9, PT ;  /* 0x000000090300720c */ /* 0x000fc40003fc6270 */
[-C--:B------:R-:W-:Y:S02]  /*3a10*/  ISETP.GE.AND P5, PT, R3, R11.reuse, PT ;  /* 0x0000000b0300720c */ /* 0x080fe40003fa6270 */
[C---:B------:R-:W-:Y:S02]  /*3a20*/  ISETP.GE.AND P0, PT, R0.reuse, R8, PT ;  /* 0x000000080000720c */ /* 0x040fe40003f06270 */
[C---:B------:R-:W-:Y:S02]  /*3a30*/  ISETP.GE.AND P4, PT, R0.reuse, R11, PT ;  /* 0x0000000b0000720c */ /* 0x040fe40003f86270 */
[C---:B------:R-:W-:Y:S02]  /*3a40*/  ISETP.GE.AND P2, PT, R0.reuse, R10, PT ;  /* 0x0000000a0000720c */ /* 0x040fe40003f46270 */
[----:B------:R-:W-:Y:S02]  /*3a50*/  IADD3 R0, R0, 0x39, RZ ;  /* 0x0000003900007810 */ /* 0x000fe40007ffe0ff */
[----:B------:R-:W-:-:S02]  /*3a60*/  FSEL R149, R22, -INF , !P3 ;  /* 0xff80000016957808 */ /* 0x000fc40005800000 */
[----:B-1----:R-:W-:Y:S02]  /*3a70*/  FSEL R153, R5, -INF , !P6 ;  /* 0xff80000005997808 */ /* 0x002fe40007000000 */
[----:B------:R-:W-:Y:S02]  /*3a80*/  FSEL R141, R20, -INF , !P5 ;  /* 0xff800000148d7808 */ /* 0x000fe40006800000 */
[----:B------:R-:W-:Y:S02]  /*3a90*/  FSEL R22, R118, -INF , !P0 ;  /* 0xff80000076167808 */ /* 0x000fe40004000000 */
[C---:B------:R-:W-:Y:S02]  /*3aa0*/  ISETP.GE.AND P6, PT, R0.reuse, R8, PT ;  /* 0x000000080000720c */ /* 0x040fe40003fc6270 */
[C---:B------:R-:W-:Y:S02]  /*3ab0*/  ISETP.GE.AND P5, PT, R0.reuse, R9, PT ;  /* 0x000000090000720c */ /* 0x040fe40003fa6270 */
[----:B------:R-:W-:-:S02]  /*3ac0*/  ISETP.GE.AND P3, PT, R0, R11, PT ;  /* 0x0000000b0000720c */ /* 0x000fc40003f66270 */
[----:B------:R-:W-:Y:S02]  /*3ad0*/  ISETP.GE.AND P0, PT, R0, R10, PT ;  /* 0x0000000a0000720c */ /* 0x000fe40003f06270 */
[----:B------:R-:W-:Y:S02]  /*3ae0*/  FSEL R24, R116, -INF , !P4 ;  /* 0xff80000074187808 */ /* 0x000fe40006000000 */
[----:B------:R-:W-:Y:S02]  /*3af0*/  FSEL R25, R115, -INF , !P2 ;  /* 0xff80000073197808 */ /* 0x000fe40005000000 */
[----:B------:R-:W-:Y:S02]  /*3b00*/  FSEL R139, R13, -INF , !P6 ;  /* 0xff8000000d8b7808 */ /* 0x000fe40007000000 */
[----:B------:R-:W-:Y:S02]  /*3b10*/  FSEL R152, R7, -INF , !P5 ;  /* 0xff80000007987808 */ /* 0x000fe40006800000 */
[----:B------:R-:W-:-:S02]  /*3b20*/  FSEL R140, R21, -INF , !P3 ;  /* 0xff800000158c7808 */ /* 0x000fc40005800000 */
        /* <DEDUP_REMOVED lines=49> */
.L_x_914:
[----:B------:R-:W-:Y:S05]  /*3e40*/  BSYNC B0 ;  /* 0x0000000000007941 */ /* 0x000fea0003800000 */
.L_x_913:
[----:B------:R-:W0:Y:S02]  /*3e50*/  LDGDEPBAR ;  /* 0x00000000000079af */ /* 0x000e240000000000 */
.L_x_912:
[----:B------:R-:W-:Y:S02]  /*3e60*/  FMNMX.FTZ R0, R22, R64, !PT ;  /* 0x0000004016007209 */ /* 0x000fe40007810000 */
[----:B------:R-:W-:Y:S02]  /*3e70*/  SHF.L.U32 R189, R6, 0x1, RZ ;  /* 0x0000000106bd7819 */ /* 0x000fe400000006ff */
[----:B------:R-:W-:Y:S02]  /*3e80*/  FMNMX.FTZ R0, R52, R0, !PT ;  /* 0x0000000034007209 */ /* 0x000fe40007810000 */
[-C--:B------:R-:W-:Y:S02]  /*3e90*/  LEA R190, R4, R189.reuse, 0x1 ;  /* 0x000000bd04be7211 */ /* 0x080fe400078e08ff */
[----:B------:R-:W-:Y:S02]  /*3ea0*/  FMNMX.FTZ R0, R65, R0, !PT ;  /* 0x0000000041007209 */ /* 0x000fe40007810000 */
[----:B------:R-:W-:Y:S01]  /*3eb0*/  LEA R192, R2, R189, 0x1 ;  /* 0x000000bd02c07211 */ /* 0x000fe200078e08ff */
[----:B------:R-:W-:Y:S01]  /*3ec0*/  LDSM.16.MT88.4 R32, [R190+0x6000] ;  /* 0x00600000be20783b */ /* 0x000fe20000004200 */
[----:B------:R-:W-:-:S02]  /*3ed0*/  FMNMX.FTZ R0, R61, R0, !PT ;  /* 0x000000003d007209 */ /* 0x000fc40007810000 */
[----:B------:R-:W-:Y:S01]  /*3ee0*/  LEA R191, R2, R190, 0x1 ;  /* 0x000000be02bf7211 */ /* 0x000fe200078e08ff */
        /* <DEDUP_REMOVED lines=35> */
[----:B------:R-:W3:Y:S01]  /*4120*/  SHFL.BFLY PT, R7, R70, 0x2, 0x1f ;  /* 0x0c401f0046077f89 */ /* 0x000ee200000e0000 */
[----:B------:R-:W-:Y:S02]  /*4130*/  FMNMX.FTZ R0, R134, R0, !PT ;  /* 0x0000000086007209 */ /* 0x000fe40007810000 */
[----:B------:R-:W-:Y:S02]  /*4140*/  FMNMX.FTZ R5, R141, R5, !PT ;  /* 0x000000058d057209 */ /* 0x000fe40007810000 */
[----:B------:R-:W-:-:S02]  /*4150*/  FMNMX.FTZ R3, R132, R0, !PT ;  /* 0x0000000084037209 */ /* 0x000fc40007810000 */
[----:B------:R-:W-:Y:S02]  /*4160*/  FMNMX.FTZ R0, R140, R5, !PT ;  /* 0x000000058c007209 */ /* 0x000fe40007810000 */
[----:B------:R-:W-:Y:S02]  /*4170*/  FMNMX.FTZ R3, R133, R3, !PT ;  /* 0x0000000385037209 */ /* 0x000fe40007810000 */
[----:B------:R-:W-:Y:S01]  /*4180*/  FMNMX.FTZ R5, R26, R66, !PT ;  /* 0x000000421a057209 */ /* 0x000fe20007810000 */
[----:B--2---:R-:W2:Y:S01]  /*4190*/  SHFL.BFLY PT, R13, R0, 0x2, 0x1f ;  /* 0x0c401f00000d7f89 */ /* 0x004ea200000e0000 */
[----:B------:R-:W-:Y:S02]  /*41a0*/  FMNMX.FTZ R3, R150, R3, !PT ;  /* 0x0000000396037209 */ /* 0x000fe40007810000 */
[----:B------:R-:W-:Y:S02]  /*41b0*/  FMNMX.FTZ R5, R76, R5, !PT ;  /* 0x000000054c057209 */ /* 0x000fe40007810000 */
[----:B------:R-:W-:-:S02]  /*41c0*/  FMNMX.FTZ R3, R151, R3, !PT ;  /* 0x0000000397037209 */ /* 0x000fc40007810000 */
[----:B------:R-:W-:Y:S02]  /*41d0*/  FMNMX.FTZ R5, R67, R5, !PT ;  /* 0x0000000543057209 */ /* 0x000fe40007810000 */
[----:B------:R-:W-:Y:S02]  /*41e0*/  FMNMX.FTZ R3, R149, R3, !PT ;  /* 0x0000000395037209 */ /* 0x000fe40007810000 */
[----:B------:R-:W-:Y:S02]  /*41f0*/  FMNMX.FTZ R5, R129, R5, !PT ;  /* 0x0000000581057209 */ /* 0x000fe40007810000 */
[----:B---3--:R-:W-:Y:S02]  /*4200*/  FMNMX.FTZ R70, R70, R7, !PT ;  /* 0x0000000746467209 */ /* 0x008fe40007810000 */
[----:B------:R-:W-:Y:S02]  /*4210*/  FMNMX.FTZ R3, R148, R3, !PT ;  /* 0x0000000394037209 */ /* 0x000fe40007810000 */
[----:B------:R-:W-:Y:S01]  /*4220*/  FMNMX.FTZ R5, R127, R5, !PT ;  /* 0x000000057f057209 */ /* 0x000fe20007810000 */
[----:B------:R-:W3:Y:S03]  /*4230*/  SHFL.BFLY PT, R7, R70, 0x1, 0x1f ;  /* 0x0c201f0046077f89 */ /* 0x000ee600000e0000 */
[----:B------:R-:W-:Y:S01]  /*4240*/  FMNMX.FTZ R5, R126, R5, !PT ;  /* 0x000000057e057209 */ /* 0x000fe20007810000 */
[----:B------:R-:W4:Y:S01]  /*4250*/  SHFL.BFLY PT, R12, R3, 0x2, 0x1f ;  /* 0x0c401f00030c7f89 */ /* 0x000f2200000e0000 */
[----:B--2---:R-:W-:-:S02]  /*4260*/  FMNMX.FTZ R0, R0, R13, !PT ;  /* 0x0000000d00007209 */ /* 0x004fc40007810000 */
[----:B------:R-:W-:-:S03]  /*4270*/  FMNMX.FTZ R5, R124, R5, !PT ;  /* 0x000000057c057209 */ /* 0x000fc60007810000 */
[----:B------:R-:W2:Y:S01]  /*4280*/  SHFL.BFLY PT, R68, R0, 0x1, 0x1f ;  /* 0x0c201f0000447f89 */ /* 0x000ea200000e0000 */
[----:B------:R-:W-:-:S04]  /*4290*/  FMNMX.FTZ R5, R147, R5, !PT ;  /* 0x0000000593057209 */ /* 0x000fc80007810000 */
[----:B------:R-:W-:Y:S02]  /*42a0*/  FMNMX.FTZ R5, R146, R5, !PT ;  /* 0x0000000592057209 */ /* 0x000fe40007810000 */
[----:B---3--:R-:W-:Y:S02]  /*42b0*/  FMNMX.FTZ R70, R70, R7, !PT ;  /* 0x0000000746467209 */ /* 0x008fe40007810000 */
[----:B----4-:R-:W-:-:S03]  /*42c0*/  FMNMX.FTZ R3, R3, R12, !PT ;  /* 0x0000000c03037209 */ /* 0x010fc60007810000 */
[C---:B------:R-:W-:Y:S01]  /*42d0*/  FMUL.FTZ R7, R70.reuse, c[0x0][0x23c] ;  /* 0x00008f0046077a20 */ /* 0x040fe20000410000 */
[----:B------:R-:W-:Y:S02]  /*42e0*/  FMNMX.FTZ R12, R145, R5, !PT ;  /* 0x00000005910c7209 */ /* 0x000fe40007810000 */
[----:B------:R-:W-:Y:S01]  /*42f0*/  FSETP.NEU.FTZ.AND P0, PT, R70, -INF , PT ;  /* 0xff8000004600780b */ /* 0x000fe20003f1d000 */
[----:B------:R-:W3:Y:S01]  /*4300*/  SHFL.BFLY PT, R15, R3, 0x1, 0x1f ;  /* 0x0c201f00030f7f89 */ /* 0x000ee200000e0000 */
[----:B------:R-:W-:Y:S02]  /*4310*/  FMNMX.FTZ R12, R142, R12, !PT ;  /* 0x0000000c8e0c7209 */ /* 0x000fe40007810000 */
[----:B--2---:R-:W-:Y:S02]  /*4320*/  FMNMX.FTZ R68, R0, R68, !PT ;  /* 0x0000004400447209 */ /* 0x004fe40007810000 */
[----:B------:R-:W-:Y:S02]  /*4330*/  FSEL R7, R7, RZ, P0 ;  /* 0x000000ff07077208 */ /* 0x000fe40000000000 */
[----:B------:R-:W-:Y:S01]  /*4340*/  FMNMX.FTZ R0, R155, R12, !PT ;  /* 0x0000000c9b007209 */ /* 0x000fe20007810000 */
[C---:B------:R-:W-:Y:S01]  /*4350*/  FMUL.FTZ R13, R68.reuse, c[0x0][0x23c] ;  /* 0x00008f00440d7a20 */ /* 0x040fe20000410000 */
[----:B------:R-:W-:Y:S01]  /*4360*/  FSETP.NEU.FTZ.AND P0, PT, R68, -INF , PT ;  /* 0xff8000004400780b */ /* 0x000fe20003f1d000 */
[--C-:B------:R-:W-:Y:S01]  /*4370*/  FFMA.FTZ R5, R22, c[0x0][0x23c], -R7.reuse ;  /* 0x00008f0016057a23 */ /* 0x100fe20000010807 */
[----:B------:R-:W-:Y:S01]  /*4380*/  FMNMX.FTZ R0, R154, R0, !PT ;  /* 0x000000009a007209 */ /* 0x000fe20007810000 */
[----:B-1----:R-:W-:Y:S02]  /*4390*/  LDSM.16.MT88.4 R20, [R189+0x6000] ;  /* 0x00600000bd14783b */ /* 0x002fe40000004200 */
[----:B------:R1:W-:Y:S01]  /*43a0*/  MUFU.EX2 R220, R5 ;  /* 0x0000000500dc7308 */ /* 0x0003e20000000800 */
[----:B------:R-:W-:Y:S01]  /*43b0*/  FMNMX.FTZ R12, R153, R0, !PT ;  /* 0x00000000990c7209 */ /* 0x000fe20007810000 */
[----:B------:R-:W-:-:S03]  /*43c0*/  FFMA.FTZ R0, R52, c[0x0][0x23c], -R7 ;  /* 0x00008f0034007a23 */ /* 0x000fc60000010807 */
[----:B------:R-:W-:-:S03]  /*43d0*/  FMNMX.FTZ R12, R152, R12, !PT ;  /* 0x0000000c980c7209 */ /* 0x000fc60007810000 */
[----:B------:R-:W-:Y:S02]  /*43e0*/  MUFU.EX2 R219, R0 ;  /* 0x0000000000db7308 */ /* 0x000fe40000000800 */
[----:B------:R-:W2:Y:S01]  /*43f0*/  SHFL.BFLY PT, R14, R12, 0x2, 0x1f ;  /* 0x0c401f000c0e7f89 */ /* 0x000ea200000e0000 */
[----:B---3--:R-:W-:Y:S01]  /*4400*/  FMNMX.FTZ R3, R3, R15, !PT ;  /* 0x0000000f03037209 */ /* 0x008fe20007810000 */
[----:B-1----:R-:W-:-:S04]  /*4410*/  FFMA.FTZ R5, R64, c[0x0][0x23c], -R7 ;  /* 0x00008f0040057a23 */ /* 0x002fc80000010807 */
[----:B------:R1:W3:Y:S01]  /*4420*/  MUFU.EX2 R217, R5 ;  /* 0x0000000500d97308 */ /* 0x0002e20000000800 */
[----:B--2---:R-:W-:Y:S02]  /*4430*/  FMNMX.FTZ R12, R12, R14, !PT ;  /* 0x0000000e0c0c7209 */ /* 0x004fe40007810000 */
[----:B-1----:R-:W-:Y:S02]  /*4440*/  FSEL R5, R13, RZ, P0 ;  /* 0x000000ff0d057208 */ /* 0x002fe40000000000 */
[----:B------:R-:W-:Y:S02]  /*4450*/  FSETP.NEU.FTZ.AND P0, PT, R3, -INF , PT ;  /* 0xff8000000300780b */ /* 0x000fe40003f1d000 */
[----:B---3--:R-:W-:Y:S01]  /*4460*/  F2FP.PACK_AB R16, R217, R220 ;  /* 0x000000dcd910723e */ /* 0x008fe200000000ff */
[--C-:B------:R-:W-:Y:S02]  /*4470*/  FFMA.FTZ R0, R24, c[0x0][0x23c], -R5.reuse ;  /* 0x00008f0018007a23 */ /* 0x100fe40000010805 */
[----:B------:R-:W-:-:S02]  /*4480*/  FFMA.FTZ R13, R54, c[0x0][0x23c], -R5 ;  /* 0x00008f00360d7a23 */ /* 0x000fc40000010805 */
[----:B------:R1:W-:Y:S08]  /*4490*/  MUFU.EX2 R215, R0 ;  /* 0x0000000000d77308 */ /* 0x0003f00000000800 */
[----:B------:R2:W-:Y:S01]  /*44a0*/  MUFU.EX2 R214, R13 ;  /* 0x0000000d00d67308 */ /* 0x0005e20000000800 */
[----:B-1----:R-:W-:-:S07]  /*44b0*/  FFMA.FTZ R0, R53, c[0x0][0x23c], -R5 ;  /* 0x00008f0035007a23 */ /* 0x002fce0000010805 */
[----:B------:R1:W-:Y:S01]  /*44c0*/  MUFU.EX2 R213, R0 ;  /* 0x0000000000d57308 */ /* 0x0003e20000000800 */
[----:B--2---:R-:W-:-:S07]  /*44d0*/  FFMA.FTZ R13, R44, c[0x0][0x23c], -R5 ;  /* 0x00008f002c0d7a23 */ /* 0x004fce0000010805 */
[----:B------:R-:W2:Y:S01]  /*44e0*/  MUFU.EX2 R218, R13 ;  /* 0x0000000d00da7308 */ /* 0x000ea20000000800 */
[----:B-1----:R-:W-:-:S05]  /*44f0*/  FMUL.FTZ R0, R3, c[0x0][0x23c] ;  /* 0x00008f0003007a20 */ /* 0x002fca0000410000 */
[----:B------:R-:W-:Y:S02]  /*4500*/  FSEL R0, R0, RZ, P0 ;  /* 0x000000ff00007208 */ /* 0x000fe40000000000 */
[----:B--2---:R-:W-:-:S03]  /*4510*/  F2FP.PACK_AB R14, R218, R214 ;  /* 0x000000d6da0e723e */ /* 0x004fc600000000ff */
[--C-:B------:R-:W-:Y:S02]  /*4520*/  FFMA.FTZ R13, R25, c[0x0][0x23c], -R0.reuse ;  /* 0x00008f00190d7a23 */ /* 0x100fe40000010800 */
[--C-:B------:R-:W-:Y:S02]  /*4530*/  FFMA.FTZ R2, R45, c[0x0][0x23c], -R0.reuse ;  /* 0x00008f002d027a23 */ /* 0x100fe40000010800 */
[----:B------:R1:W-:Y:S01]  /*4540*/  MUFU.EX2 R210, R13 ;  /* 0x0000000d00d27308 */ /* 0x0003e20000000800 */
[----:B------:R-:W-:Y:S01]  /*4550*/  FFMA.FTZ R6, R55, c[0x0][0x23c], -R0 ;  /* 0x00008f0037067a23 */ /* 0x000fe20000010800 */
[----:B------:R-:W-:Y:S06]  /*4560*/  LDSM.16.MT88.4 R44, [R191+0x6000] ;  /* 0x00600000bf2c783b */ /* 0x000fec0000004200 */
[----:B------:R2:W-:Y:S01]  /*4570*/  MUFU.EX2 R211, R2 ;  /* 0x0000000200d37308 */ /* 0x0005e20000000800 */
[----:B-1----:R-:W1:Y:S07]  /*4580*/  SHFL.BFLY PT, R13, R12, 0x1, 0x1f ;  /* 0x0c201f000c0d7f89 */ /* 0x002e6e00000e0000 */
[----:B------:R3:W4:Y:S01]  /*4590*/  MUFU.EX2 R207, R6 ;  /* 0x0000000600cf7308 */ /* 0x0007220000000800 */
[----:B--2---:R-:W-:-:S07]  /*45a0*/  FFMA.FTZ R2, R65, c[0x0][0x23c], -R7 ;  /* 0x00008f0041027a23 */ /* 0x004fce0000010807 */
[----:B------:R2:W5:Y:S01]  /*45b0*/  MUFU.EX2 R206, R2 ;  /* 0x0000000200ce7308 */ /* 0x0005620000000800 */
[----:B---3--:R-:W-:-:S07]  /*45c0*/  FFMA.FTZ R6, R60, c[0x0][0x23c], -R0 ;  /* 0x00008f003c067a23 */ /* 0x008fce0000010800 */
[----:B------:R-:W3:Y:S01]  /*45d0*/  MUFU.EX2 R208, R6 ;  /* 0x0000000600d07308 */ /* 0x000ee20000000800 */
[----:B-1----:R-:W-:Y:S02]  /*45e0*/  FMNMX.FTZ R69, R12, R13, !PT ;  /* 0x0000000d0c457209 */ /* 0x002fe40007810000 */
[----:B------:R-:W-:Y:S01]  /*45f0*/  F2FP.PACK_AB R12, R213, R215 ;  /* 0x000000d7d50c723e */ /* 0x000fe200000000ff */
[----:B--2---:R-:W-:Y:S01]  /*4600*/  FFMA.FTZ R2, R61, c[0x0][0x23c], -R7 ;  /* 0x00008f003d027a23 */ /* 0x004fe20000010807 */
[C---:B------:R-:W-:Y:S01]  /*4610*/  FSETP.NEU.FTZ.AND P0, PT, R69.reuse, -INF , PT ;  /* 0xff8000004500780b */ /* 0x040fe20003f1d000 */
[----:B------:R-:W-:Y:S01]  /*4620*/  FMUL.FTZ R4, R69, c[0x0][0x23c] ;  /* 0x00008f0045047a20 */ /* 0x000fe20000410000 */
[----:B----4-:R-:W-:Y:S01]  /*4630*/  F2FP.PACK_AB R13, R207, R210 ;  /* 0x000000d2cf0d723e */ /* 0x010fe200000000ff */
[----:B------:R1:W-:Y:S01]  /*4640*/  MUFU.EX2 R209, R2 ;  /* 0x0000000200d17308 */ /* 0x0003e20000000800 */
[----:B-----5:R-:W-:Y:S02]  /*4650*/  F2FP.PACK_AB R18, R206, R219 ;  /* 0x000000dbce12723e */ /* 0x020fe400000000ff */
[----:B---3--:R-:W-:-:S07]  /*4660*/  F2FP.PACK_AB R15, R211, R208 ;  /* 0x000000d0d30f723e */ /* 0x008fce00000000ff */
[----:B------:R-:W-:Y:S01]  /*4670*/  HMMA.16816.F32 R72, R12, R28, RZ ;  /* 0x0000001c0c48723c */ /* 0x000fe200000018ff */
[----:B-1----:R-:W-:Y:S01]  /*4680*/  FSEL R2, R4, RZ, P0 ;  /* 0x000000ff04027208 */ /* 0x002fe20000000000 */
[----:B------:R-:W-:-:S06]  /*4690*/  FFMA.FTZ R4, R48, c[0x0][0x23c], -R7 ;  /* 0x00008f0030047a23 */ /* 0x000fcc0000010807 */
[C---:B------:R-:W-:Y:S01]  /*46a0*/  HMMA.16816.F32 R84, R12.reuse, R20, RZ ;  /* 0x000000140c54723c */ /* 0x040fe200000018ff */
[----:B------:R1:W-:Y:S07]  /*46b0*/  MUFU.EX2 R212, R4 ;  /* 0x0000000400d47308 */ /* 0x0003ee0000000800 */
[C---:B------:R-:W-:Y:S08]  /*46c0*/  HMMA.16816.F32 R60, R12.reuse, R32, RZ ;  /* 0x000000200c3c723c */ /* 0x040ff000000018ff */
[----:B------:R-:W-:Y:S01]  /*46d0*/  HMMA.16816.F32 R52, R12, R44, RZ ;  /* 0x0000002c0c34723c */ /* 0x000fe200000018ff */
[----:B-1----:R-:W-:-:S02]  /*46e0*/  FFMA.FTZ R4, R26, c[0x0][0x23c], -R2 ;  /* 0x00008f001a047a23 */ /* 0x002fc40000010802 */
[----:B------:R-:W1:Y:S02]  /*46f0*/  LDSM.16.MT88.4 R24, [R189+0x6800] ;  /* 0x00680000bd18783b */ /* 0x000e640000004200 */
[----:B------:R2:W-:Y:S02]  /*4700*/  MUFU.EX2 R183, R4 ;  /* 0x0000000400b77308 */ /* 0x0005e40000000800 */
[----:B--2---:R-:W-:-:S06]  /*4710*/  FFMA.FTZ R4, R66, c[0x0][0x23c], -R2 ;  /* 0x00008f0042047a23 */ /* 0x004fcc0000010802 */
[----:B------:R2:W3:Y:S02]  /*4720*/  MUFU.EX2 R178, R4 ;  /* 0x0000000400b27308 */ /* 0x0004e40000000800 */
[--C-:B--2---:R-:W-:Y:S01]  /*4730*/  FFMA.FTZ R4, R76, c[0x0][0x23c], -R2.reuse ;  /* 0x00008f004c047a23 */ /* 0x104fe20000010802 */
[----:B---3--:R-:W-:Y:S01]  /*4740*/  F2FP.PACK_AB R17, R178, R183 ;  /* 0x000000b7b211723e */ /* 0x008fe200000000ff */
[----:B------:R-:W-:Y:S04]  /*4750*/  HMMA.16816.F32 R76, R12, R22, RZ ;  /* 0x000000160c4c723c */ /* 0x000fe800000018ff */
[----:B------:R2:W-:Y:S02]  /*4760*/  MUFU.EX2 R184, R4 ;  /* 0x0000000400b87308 */ /* 0x0005e40000000800 */
[----:B--2---:R-:W-:-:S02]  /*4770*/  FFMA.FTZ R4, R67, c[0x0][0x23c], -R2 ;  /* 0x00008f0043047a23 */ /* 0x004fc40000010802 */
[C---:B------:R-:W-:Y:S04]  /*4780*/  HMMA.16816.F32 R64, R12.reuse, R30, RZ ;  /* 0x0000001e0c40723c */ /* 0x040fe800000018ff */
[----:B------:R2:W3:Y:S02]  /*4790*/  MUFU.EX2 R185, R4 ;  /* 0x0000000400b97308 */ /* 0x0004e40000000800 */
[--C-:B--2---:R-:W-:Y:S01]  /*47a0*/  FFMA.FTZ R4, R56, c[0x0][0x23c], -R5.reuse ;  /* 0x00008f0038047a23 */ /* 0x104fe20000010805 */
[----:B---3--:R-:W-:Y:S01]  /*47b0*/  F2FP.PACK_AB R19, R185, R184 ;  /* 0x000000b8b913723e */ /* 0x008fe200000000ff */
[----:B------:R-:W-:Y:S04]  /*47c0*/  HMMA.16816.F32 R56, R12, R34, RZ ;  /* 0x000000220c38723c */ /* 0x000fe800000018ff */
[----:B------:R2:W-:Y:S04]  /*47d0*/  MUFU.EX2 R186, R4 ;  /* 0x0000000400ba7308 */ /* 0x0005e80000000800 */
[C---:B------:R-:W-:Y:S08]  /*47e0*/  HMMA.16816.F32 R104, R16.reuse, R30, RZ ;  /* 0x0000001e1068723c */ /* 0x040ff000000018ff */
[----:B------:R-:W-:Y:S01]  /*47f0*/  HMMA.16816.F32 R92, R16, R20, RZ ;  /* 0x00000014105c723c */ /* 0x000fe200000018ff */
[----:B--2---:R-:W-:-:S04]  /*4800*/  FFMA.FTZ R4, R49, c[0x0][0x23c], -R5 ;  /* 0x00008f0031047a23 */ /* 0x004fc80000010805 */
[----:B------:R2:W3:Y:S03]  /*4810*/  MUFU.EX2 R205, R4 ;  /* 0x0000000400cd7308 */ /* 0x0004e60000000800 */
[----:B------:R-:W-:Y:S08]  /*4820*/  HMMA.16816.F32 R48, R12, R46, RZ ;  /* 0x0000002e0c30723c */ /* 0x000ff000000018ff */
[----:B------:R-:W-:Y:S01]  /*4830*/  HMMA.16816.F32 R96, R16, R22, RZ ;  /* 0x000000161060723c */ /* 0x000fe200000018ff */
[----:B--2---:R-:W-:Y:S01]  /*4840*/  FFMA.FTZ R4, R80, c[0x0][0x23c], -R5 ;  /* 0x00008f0050047a23 */ /* 0x004fe20000010805 */
[----:B---3--:R-:W-:-:S06]  /*4850*/  F2FP.PACK_AB R12, R205, R186 ;  /* 0x000000bacd0c723e */ /* 0x008fcc00000000ff */
[C---:B------:R-:W-:Y:S01]  /*4860*/  HMMA.16816.F32 R20, R16.reuse, R44, RZ ;  /* 0x0000002c1014723c */ /* 0x040fe200000018ff */
[----:B------:R2:W-:Y:S07]  /*4870*/  MUFU.EX2 R204, R4 ;  /* 0x0000000400cc7308 */ /* 0x0005ee0000000800 */
[----:B------:R-:W-:Y:S01]  /*4880*/  HMMA.16816.F32 R116, R16, R34, RZ ;  /* 0x000000221074723c */ /* 0x000fe200000018ff */
[----:B--2---:R-:W-:-:S04]  /*4890*/  FFMA.FTZ R4, R71, c[0x0][0x23c], -R5 ;  /* 0x00008f0047047a23 */ /* 0x004fc80000010805 */
[----:B------:R2:W3:Y:S02]  /*48a0*/  MUFU.EX2 R187, R4 ;  /* 0x0000000400bb7308 */ /* 0x0004e40000000800 */
[--C-:B--2---:R-:W-:Y:S01]  /*48b0*/  FFMA.FTZ R4, R88, c[0x0][0x23c], -R0.reuse ;  /* 0x00008f0058047a23 */ /* 0x104fe20000010800 */
[----:B---3--:R-:W-:Y:S01]  /*48c0*/  F2FP.PACK_AB R14, R187, R204 ;  /* 0x000000ccbb0e723e */ /* 0x008fe200000000ff */
[----:B------:R-:W-:Y:S01]  /*48d0*/  HMMA.16816.F32 R88, R16, R28, RZ ;  /* 0x0000001c1058723c */ /* 0x000fe200000018ff */
[----:B------:R-:W2:Y:S03]  /*48e0*/  LDSM.16.MT88.4 R28, [R190+0x6800] ;  /* 0x00680000be1c783b */ /* 0x000ea60000004200 */
[----:B------:R3:W-:Y:S02]  /*48f0*/  MUFU.EX2 R177, R4 ;  /* 0x0000000400b17308 */ /* 0x0007e40000000800 */
[----:B---3--:R-:W-:-:S06]  /*4900*/  FFMA.FTZ R4, R101, c[0x0][0x23c], -R0 ;  /* 0x00008f0065047a23 */ /* 0x008fcc0000010800 */
[----:B------:R3:W4:Y:S02]  /*4910*/  MUFU.EX2 R182, R4 ;  /* 0x0000000400b67308 */ /* 0x0007240000000800 */
[--C-:B---3--:R-:W-:Y:S01]  /*4920*/  FFMA.FTZ R4, R81, c[0x0][0x23c], -R0.reuse ;  /* 0x00008f0051047a23 */ /* 0x108fe20000010800 */
[----:B----4-:R-:W-:Y:S01]  /*4930*/  F2FP.PACK_AB R13, R182, R177 ;  /* 0x000000b1b60d723e */ /* 0x010fe200000000ff */
[----:B------:R-:W-:Y:S01]  /*4940*/  HMMA.16816.F32 R80, R16, R32, RZ ;  /* 0x000000201050723c */ /* 0x000fe200000018ff */
[----:B------:R-:W-:Y:S03]  /*4950*/  LDSM.16.MT88.4 R32, [R191+0x7000] ;  /* 0x00700000bf20783b */ /* 0x000fe60000004200 */
[----:B------:R3:W-:Y:S02]  /*4960*/  MUFU.EX2 R181, R4 ;  /* 0x0000000400b57308 */ /* 0x0007e40000000800 */
[----:B---3--:R-:W-:-:S06]  /*4970*/  FFMA.FTZ R4, R100, c[0x0][0x23c], -R0 ;  /* 0x00008f0064047a23 */ /* 0x008fcc0000010800 */
[----:B------:R3:W4:Y:S02]  /*4980*/  MUFU.EX2 R180, R4 ;  /* 0x0000000400b47308 */ /* 0x0007240000000800 */
[----:B---3--:R-:W-:Y:S01]  /*4990*/  FFMA.FTZ R4, R103, c[0x0][0x23c], -R7 ;  /* 0x00008f0067047a23 */ /* 0x008fe20000010807 */
[----:B----4-:R-:W-:-:S05]  /*49a0*/  F2FP.PACK_AB R15, R180, R181 ;  /* 0x000000b5b40f723e */ /* 0x010fca00000000ff */
[----:B------:R3:W-:Y:S02]  /*49b0*/  MUFU.EX2 R176, R4 ;  /* 0x0000000400b07308 */ /* 0x0007e40000000800 */
[C---:B-1----:R-:W-:Y:S08]  /*49c0*/  HMMA.16816.F32 R112, R12.reuse, R24, R84 ;  /* 0x000000180c70723c */ /* 0x042ff00000001854 */
[----:B--2---:R-:W-:Y:S01]  /*49d0*/  HMMA.16816.F32 R84, R12, R28, R60 ;  /* 0x0000001c0c54723c */ /* 0x004fe2000000183c */
[----:B---3--:R-:W-:-:S04]  /*49e0*/  FFMA.FTZ R4, R102, c[0x0][0x23c], -R7 ;  /* 0x00008f0066047a23 */ /* 0x008fc80000010807 */
[----:B------:R1:W2:Y:S03]  /*49f0*/  MUFU.EX2 R175, R4 ;  /* 0x0000000400af7308 */ /* 0x0002a60000000800 */
[C---:B------:R-:W-:Y:S08]  /*4a00*/  HMMA.16816.F32 R76, R12.reuse, R26, R76 ;  /* 0x0000001a0c4c723c */ /* 0x040ff0000000184c */
[----:B------:R-:W-:Y:S01]  /*4a10*/  HMMA.16816.F32 R64, R12, R38, R64 ;  /* 0x000000260c40723c */ /* 0x000fe20000001840 */
[----:B-1----:R-:W-:-:S07]  /*4a20*/  FFMA.FTZ R4, R109, c[0x0][0x23c], -R7 ;  /* 0x00008f006d047a23 */ /* 0x002fce0000010807 */
[C---:B------:R-:W-:Y:S01]  /*4a30*/  HMMA.16816.F32 R60, R12.reuse, R30, R56 ;  /* 0x0000001e0c3c723c */ /* 0x040fe20000001838 */
[----:B------:R1:W-:Y:S07]  /*4a40*/  MUFU.EX2 R174, R4 ;  /* 0x0000000400ae7308 */ /* 0x0003ee0000000800 */
[----:B------:R-:W-:Y:S08]  /*4a50*/  HMMA.16816.F32 R48, R12, R42, R48 ;  /* 0x0000002a0c30723c */ /* 0x000ff00000001830 */
[----:B------:R-:W-:Y:S01]  /*4a60*/  HMMA.16816.F32 R100, R16, R46, RZ ;  /* 0x0000002e1064723c */ /* 0x000fe200000018ff */
[----:B------:R-:W-:Y:S01]  /*4a70*/  LDSM.16.MT88.4 R16, [R192+0x7000] ;  /* 0x00700000c010783b */ /* 0x000fe20000004200 */
[----:B-1----:R-:W-:-:S04]  /*4a80*/  FFMA.FTZ R4, R108, c[0x0][0x23c], -R7 ;  /* 0x00008f006c047a23 */ /* 0x002fc80000010807 */
[----:B------:R1:W-:Y:S02]  /*4a90*/  MUFU.EX2 R173, R4 ;  /* 0x0000000400ad7308 */ /* 0x0003e40000000800 */
[C---:B------:R-:W-:Y:S08]  /*4aa0*/  HMMA.16816.F32 R108, R12.reuse, R36, R72 ;  /* 0x000000240c6c723c */ /* 0x040ff00000001848 */
[----:B------:R-:W-:Y:S01]  /*4ab0*/  HMMA.16816.F32 R72, R12, R40, R52 ;  /* 0x000000280c48723c */ /* 0x000fe20000001834 */
[----:B-1----:R-:W-:-:S06]  /*4ac0*/  FFMA.FTZ R4, R129, c[0x0][0x23c], -R2 ;  /* 0x00008f0081047a23 */ /* 0x002fcc0000010802 */
[----:B------:R-:W-:Y:S02]  /*4ad0*/  F2FP.PACK_AB R12, R212, R209 ;  /* 0x000000d1d40c723e */ /* 0x000fe400000000ff */
[----:B--2---:R-:W-:Y:S01]  /*4ae0*/  F2FP.PACK_AB R14, R175, R176 ;  /* 0x000000b0af0e723e */ /* 0x004fe200000000ff */
        /* <DEDUP_REMOVED lines=11> */
[C---:B------:R-:W-:Y:S01]  /*4ba0*/  HMMA.16816.F32 R56, R12.reuse, R24, R92 ;  /* 0x000000180c38723c */ /* 0x040fe2000000185c */
[----:B------:R-:W-:Y:S07]  /*4bb0*/  LDSM.16.MT88.4 R92, [R189+0x7800] ;  /* 0x00780000bd5c783b */ /* 0x000fee0000004200 */
[----:B------:R-:W-:Y:S01]  /*4bc0*/  HMMA.16816.F32 R44, R12, R26, R96 ;  /* 0x0000001a0c2c723c */ /* 0x000fe20000001860 */
[----:B------:R-:W-:Y:S01]  /*4bd0*/  LDSM.16.MT88.4 R24, [R190+0x7000] ;  /* 0x00700000be18783b */ /* 0x000fe20000004200 */
[----:B-1----:R-:W-:-:S04]  /*4be0*/  FFMA.FTZ R4, R123, c[0x0][0x23c], -R5 ;  /* 0x00008f007b047a23 */ /* 0x002fc80000010805 */
[----:B------:R1:W-:Y:S02]  /*4bf0*/  MUFU.EX2 R166, R4 ;  /* 0x0000000400a67308 */ /* 0x0003e40000000800 */
[C---:B------:R-:W-:Y:S08]  /*4c00*/  HMMA.16816.F32 R52, R12.reuse, R36, R88 ;  /* 0x000000240c34723c */ /* 0x040ff00000001858 */
[----:B------:R-:W-:Y:S01]  /*4c10*/  HMMA.16816.F32 R36, R12, R38, R104 ;  /* 0x000000260c24723c */ /* 0x000fe20000001868 */
[----:B-1----:R-:W-:-:S02]  /*4c20*/  FFMA.FTZ R4, R125, c[0x0][0x23c], -R5 ;  /* 0x00008f007d047a23 */ /* 0x002fc40000010805 */
[----:B------:R-:W-:Y:S02]  /*4c30*/  LDSM.16.MT88.4 R124, [R190+0x7800] ;  /* 0x00780000be7c783b */ /* 0x000fe40000004200 */
[----:B------:R1:W2:Y:S02]  /*4c40*/  MUFU.EX2 R167, R4 ;  /* 0x0000000400a77308 */ /* 0x0002a40000000800 */
[----:B-1----:R-:W-:-:S06]  /*4c50*/  FFMA.FTZ R4, R122, c[0x0][0x23c], -R5 ;  /* 0x00008f007a047a23 */ /* 0x002fcc0000010805 */
[----:B------:R1:W-:Y:S02]  /*4c60*/  MUFU.EX2 R165, R4 ;  /* 0x0000000400a57308 */ /* 0x0003e40000000800 */
[----:B-1----:R-:W-:Y:S02]  /*4c70*/  FFMA.FTZ R4, R121, c[0x0][0x23c], -R5 ;  /* 0x00008f0079047a23 */ /* 0x002fe40000010805 */
[C---:B------:R-:W-:Y:S04]  /*4c80*/  HMMA.16816.F32 R120, R12.reuse, R28, R80 ;  /* 0x0000001c0c78723c */ /* 0x040fe80000001850 */
[----:B------:R1:W3:Y:S04]  /*4c90*/  MUFU.EX2 R164, R4 ;  /* 0x0000000400a47308 */ /* 0x0002e80000000800 */
[----:B------:R-:W-:Y:S01]  /*4ca0*/  HMMA.16816.F32 R28, R12, R30, R116 ;  /* 0x0000001e0c1c723c */ /* 0x000fe20000001874 */
[----:B-1----:R-:W-:-:S07]  /*4cb0*/  FFMA.FTZ R4, R128, c[0x0][0x23c], -R0 ;  /* 0x00008f0080047a23 */ /* 0x002fce0000010800 */
[C---:B------:R-:W-:Y:S01]  /*4cc0*/  HMMA.16816.F32 R128, R12.reuse, R40, R20 ;  /* 0x000000280c80723c */ /* 0x040fe20000001814 */
[----:B------:R-:W1:Y:S01]  /*4cd0*/  LDSM.16.MT88.4 R20, [R189+0x7000] ;  /* 0x00700000bd14783b */ /* 0x000e620000004200 */
[----:B------:R4:W-:Y:S06]  /*4ce0*/  MUFU.EX2 R163, R4 ;  /* 0x0000000400a37308 */ /* 0x0009ec0000000800 */
[----:B------:R-:W-:Y:S07]  /*4cf0*/  HMMA.16816.F32 R40, R12, R42, R100 ;  /* 0x0000002a0c28723c */ /* 0x000fee0000001864 */
[----:B--2---:R-:W-:-:S02]  /*4d00*/  F2FP.PACK_AB R12, R167, R166 ;  /* 0x000000a6a70c723e */ /* 0x004fc400000000ff */
[----:B---3--:R-:W-:Y:S01]  /*4d10*/  F2FP.PACK_AB R14, R164, R165 ;  /* 0x000000a5a40e723e */ /* 0x008fe200000000ff */
[----:B----4-:R-:W-:-:S04]  /*4d20*/  FFMA.FTZ R4, R134, c[0x0][0x23c], -R0 ;  /* 0x00008f0086047a23 */ /* 0x010fc80000010800 */
        /* <DEDUP_REMOVED lines=9> */
[C---:B-1----:R-:W-:Y:S08]  /*4dc0*/  HMMA.16816.F32 R88, R12.reuse, R22, R76 ;  /* 0x000000160c58723c */ /* 0x042ff0000000184c */
[----:B------:R-:W-:Y:S01]  /*4dd0*/  HMMA.16816.F32 R80, R12, R20, R112 ;  /* 0x000000140c50723c */ /* 0x000fe20000001870 */
[----:B--2---:R-:W-:-:S04]  /*4de0*/  FFMA.FTZ R4, R136, c[0x0][0x23c], -R7 ;  /* 0x00008f0088047a23 */ /* 0x004fc80000010807 */
[----:B------:R1:W-:Y:S03]  /*4df0*/  MUFU.EX2 R158, R4 ;  /* 0x00000004009e7308 */ /* 0x0003e60000000800 */
[C---:B------:R-:W-:Y:S01]  /*4e00*/  HMMA.16816.F32 R100, R12.reuse, R16, R108 ;  /* 0x000000100c64723c */ /* 0x040fe2000000186c */
[----:B------:R-:W-:Y:S07]  /*4e10*/  LDSM.16.MT88.4 R108, [R192+0x7800] ;  /* 0x00780000c06c783b */ /* 0x000fee0000004200 */
[----:B------:R-:W-:Y:S01]  /*4e20*/  HMMA.16816.F32 R84, R12, R24, R84 ;  /* 0x000000180c54723c */ /* 0x000fe20000001854 */
[----:B-1----:R-:W-:-:S07]  /*4e30*/  FFMA.FTZ R4, R137, c[0x0][0x23c], -R7 ;  /* 0x00008f0089047a23 */ /* 0x002fce0000010807 */
[C---:B------:R-:W-:Y:S01]  /*4e40*/  HMMA.16816.F32 R72, R12.reuse, R32, R72 ;  /* 0x000000200c48723c */ /* 0x040fe20000001848 */
[----:B------:R1:W-:Y:S07]  /*4e50*/  MUFU.EX2 R157, R4 ;  /* 0x00000004009d7308 */ /* 0x0003ee0000000800 */
[C---:B------:R-:W-:Y:S08]  /*4e60*/  HMMA.16816.F32 R64, R12.reuse, R18, R64 ;  /* 0x000000120c40723c */ /* 0x040ff00000001840 */
[----:B------:R-:W-:Y:S01]  /*4e70*/  HMMA.16816.F32 R60, R12, R26, R60 ;  /* 0x0000001a0c3c723c */ /* 0x000fe2000000183c */
[----:B-1----:R-:W-:-:S02]  /*4e80*/  FFMA.FTZ R4, R135, c[0x0][0x23c], -R7 ;  /* 0x00008f0087047a23 */ /* 0x002fc40000010807 */
[----:B------:R-:W-:Y:S02]  /*4e90*/  FFMA.FTZ R7, R139, c[0x0][0x23c], -R7 ;  /* 0x00008f008b077a23 */ /* 0x000fe40000010807 */
[----:B------:R1:W-:Y:S03]  /*4ea0*/  MUFU.EX2 R156, R4 ;  /* 0x00000004009c7308 */ /* 0x0003e60000000800 */
[----:B------:R-:W-:Y:S07]  /*4eb0*/  HMMA.16816.F32 R48, R12, R34, R48 ;  /* 0x000000220c30723c */ /* 0x000fee0000001830 */
[----:B------:R-:W-:Y:S01]  /*4ec0*/  F2FP.PACK_AB R12, R173, R174 ;  /* 0x000000aead0c723e */ /* 0x000fe200000000ff */
[----:B------:R-:W-:Y:S01]  /*4ed0*/  MUFU.EX2 R243, R7 ;  /* 0x0000000700f37308 */ /* 0x000fe20000000800 */
[----:B---3--:R-:W-:Y:S01]  /*4ee0*/  F2FP.PACK_AB R14, R159, R172 ;  /* 0x000000ac9f0e723e */ /* 0x008fe200000000ff */
[----:B-1----:R-:W-:-:S06]  /*4ef0*/  FFMA.FTZ R4, R147, c[0x0][0x23c], -R2 ;  /* 0x00008f0093047a23 */ /* 0x002fcc0000010802 */
[----:B------:R1:W-:Y:S02]  /*4f00*/  MUFU.EX2 R147, R4 ;  /* 0x0000000400937308 */ /* 0x0003e40000000800 */
[----:B-1----:R-:W-:-:S06]  /*4f10*/  FFMA.FTZ R4, R146, c[0x0][0x23c], -R2 ;  /* 0x00008f0092047a23 */ /* 0x002fcc0000010802 */
[----:B------:R1:W2:Y:S02]  /*4f20*/  MUFU.EX2 R146, R4 ;  /* 0x0000000400927308 */ /* 0x0002a40000000800 */
[----:B-1----:R-:W-:Y:S01]  /*4f30*/  FFMA.FTZ R4, R145, c[0x0][0x23c], -R2 ;  /* 0x00008f0091047a23 */ /* 0x002fe20000010802 */
[----:B--2---:R-:W-:-:S05]  /*4f40*/  F2FP.PACK_AB R13, R146, R147 ;  /* 0x00000093920d723e */ /* 0x004fca00000000ff */
[----:B------:R1:W-:Y:S02]  /*4f50*/  MUFU.EX2 R78, R4 ;  /* 0x00000004004e7308 */ /* 0x0003e40000000800 */
[----:B-1----:R-:W-:Y:S01]  /*4f60*/  FFMA.FTZ R4, R142, c[0x0][0x23c], -R2 ;  /* 0x00008f008e047a23 */ /* 0x002fe20000010802 */
[----:B------:R-:W-:-:S05]  /*4f70*/  F2FP.PACK_AB R142, R243, R156 ;  /* 0x0000009cf38e723e */ /* 0x000fca00000000ff */
        /* <DEDUP_REMOVED lines=10> */
[----:B-1----:R-:W-:-:S07]  /*5020*/  FFMA.FTZ R4, R141, c[0x0][0x23c], -R5 ;  /* 0x00008f008d047a23 */ /* 0x002fce0000010805 */
[----:B------:R-:W-:Y:S01]  /*5030*/  HMMA.16816.F32 R112, R12, R24, R120 ;  /* 0x000000180c70723c */ /* 0x000fe20000001878 */
[----:B------:R-:W-:Y:S01]  /*5040*/  FFMA.FTZ R5, R140, c[0x0][0x23c], -R5 ;  /* 0x00008f008c057a23 */ /* 0x000fe20000010805 */
[----:B--2---:R-:W-:Y:S01]  /*5050*/  F2FP.PACK_AB R136, R76, R71 ;  /* 0x000000474c88723e */ /* 0x004fe200000000ff */
[----:B------:R1:W-:Y:S01]  /*5060*/  MUFU.EX2 R21, R4 ;  /* 0x0000000400157308 */ /* 0x0003e20000000800 */
[----:B------:R-:W-:-:S04]  /*5070*/  F2FP.PACK_AB R140, R157, R158 ;  /* 0x0000009e9d8c723e */ /* 0x000fc800000000ff */
[C---:B------:R-:W-:Y:S03]  /*5080*/  HMMA.16816.F32 R28, R12.reuse, R26, R28 ;  /* 0x0000001a0c1c723c */ /* 0x040fe6000000181c */
[----:B------:R-:W2:Y:S05]  /*5090*/  MUFU.EX2 R245, R5 ;  /* 0x0000000500f57308 */ /* 0x000eaa0000000800 */
[----:B------:R-:W-:Y:S01]  /*50a0*/  HMMA.16816.F32 R128, R12, R32, R128 ;  /* 0x000000200c80723c */ /* 0x000fe20000001880 */
[----:B-1----:R-:W-:-:S04]  /*50b0*/  FFMA.FTZ R4, R150, c[0x0][0x23c], -R0 ;  /* 0x00008f0096047a23 */ /* 0x002fc80000010800 */
[----:B------:R1:W-:Y:S03]  /*50c0*/  MUFU.EX2 R20, R4 ;  /* 0x0000000400147308 */ /* 0x0003e60000000800 */
[----:B------:R-:W-:Y:S01]  /*50d0*/  HMMA.16816.F32 R40, R12, R34, R40 ;  /* 0x000000220c28723c */ /* 0x000fe20000001828 */
[----:B--2---:R-:W-:-:S06]  /*50e0*/  F2FP.PACK_AB R138, R245, R21 ;  /* 0x00000015f58a723e */ /* 0x004fcc00000000ff */
[----:B------:R-:W-:Y:S02]  /*50f0*/  FADD.FTZ R12, R215, R213 ;  /* 0x000000d5d70c7221 */ /* 0x000fe40000010000 */
[----:B------:R-:W-:Y:S02]  /*5100*/  FADD.FTZ R13, R210, R207 ;  /* 0x000000cfd20d7221 */ /* 0x000fe40000010000 */
[----:B------:R-:W-:Y:S02]  /*5110*/  FADD.FTZ R12, R214, R12 ;  /* 0x0000000cd60c7221 */ /* 0x000fe40000010000 */
[----:B------:R-:W-:Y:S02]  /*5120*/  FADD.FTZ R13, R208, R13 ;  /* 0x0000000dd00d7221 */ /* 0x000fe40000010000 */
[----:B-1----:R-:W-:-:S04]  /*5130*/  FFMA.FTZ R4, R151, c[0x0][0x23c], -R0 ;  /* 0x00008f0097047a23 */ /* 0x002fc80000010800 */
[----:B------:R1:W2:Y:S02]  /*5140*/  MUFU.EX2 R18, R4 ;  /* 0x0000000400127308 */ /* 0x0002a40000000800 */
[--C-:B-1----:R-:W-:Y:S01]  /*5150*/  FFMA.FTZ R4, R149, c[0x0][0x23c], -R0.reuse ;  /* 0x00008f0095047a23 */ /* 0x102fe20000010800 */
[----:B--2---:R-:W-:Y:S01]  /*5160*/  F2FP.PACK_AB R137, R18, R20 ;  /* 0x000000141289723e */ /* 0x004fe200000000ff */
[----:B------:R-:W-:-:S04]  /*5170*/  FFMA.FTZ R0, R148, c[0x0][0x23c], -R0 ;  /* 0x00008f0094007a23 */ /* 0x000fc80000010800 */
[----:B------:R1:W-:Y:S08]  /*5180*/  MUFU.EX2 R17, R4 ;  /* 0x0000000400117308 */ /* 0x0003f00000000800 */
[----:B------:R2:W3:Y:S01]  /*5190*/  MUFU.EX2 R246, R0 ;  /* 0x0000000000f67308 */ /* 0x0004e20000000800 */
[----:B-1----:R-:W1:Y:S01]  /*51a0*/  LDSM.16.MT88.4 R4, [R191+0x7800] ;  /* 0x00780000bf04783b */ /* 0x002e620000004200 */
[----:B--2---:R-:W-:Y:S01]  /*51b0*/  FFMA.FTZ R0, R155, c[0x0][0x23c], -R2 ;  /* 0x00008f009b007a23 */ /* 0x004fe20000010802 */
[----:B---3--:R-:W-:-:S05]  /*51c0*/  F2FP.PACK_AB R139, R246, R17 ;  /* 0x00000011f68b723e */ /* 0x008fca00000000ff */
[----:B------:R2:W-:Y:S02]  /*51d0*/  MUFU.EX2 R16, R0 ;  /* 0x0000000000107308 */ /* 0x0005e40000000800 */
[C---:B------:R-:W-:Y:S08]  /*51e0*/  HMMA.16816.F32 R116, R136.reuse, R124, R84 ;  /* 0x0000007c8874723c */ /* 0x040ff00000001854 */
[----:B------:R-:W-:Y:S01]  /*51f0*/  HMMA.16816.F32 R80, R136, R92, R80 ;  /* 0x0000005c8850723c */ /* 0x000fe20000001850 */
[----:B--2---:R-:W-:-:S04]  /*5200*/  FFMA.FTZ R0, R154, c[0x0][0x23c], -R2 ;  /* 0x00008f009a007a23 */ /* 0x004fc80000010802 */
[----:B------:R2:W3:Y:S03]  /*5210*/  MUFU.EX2 R15, R0 ;  /* 0x00000000000f7308 */ /* 0x0004e60000000800 */
[C---:B------:R-:W-:Y:S08]  /*5220*/  HMMA.16816.F32 R88, R136.reuse, R94, R88 ;  /* 0x0000005e8858723c */ /* 0x040ff00000001858 */
[----:B-1----:R-:W-:Y:S01]  /*5230*/  HMMA.16816.F32 R132, R136, R4, R72 ;  /* 0x000000048884723c */ /* 0x002fe20000001848 */
[--C-:B--2---:R-:W-:Y:S01]  /*5240*/  FFMA.FTZ R0, R153, c[0x0][0x23c], -R2.reuse ;  /* 0x00008f0099007a23 */ /* 0x104fe20000010802 */
[----:B---3--:R-:W-:Y:S01]  /*5250*/  F2FP.PACK_AB R141, R15, R16 ;  /* 0x000000100f8d723e */ /* 0x008fe200000000ff */
[----:B------:R-:W-:-:S05]  /*5260*/  FFMA.FTZ R2, R152, c[0x0][0x23c], -R2 ;  /* 0x00008f0098027a23 */ /* 0x000fca0000010802 */
[C---:B------:R-:W-:Y:S01]  /*5270*/  HMMA.16816.F32 R100, R136.reuse, R108, R100 ;  /* 0x0000006c8864723c */ /* 0x040fe20000001864 */
[----:B------:R1:W-:Y:S07]  /*5280*/  MUFU.EX2 R14, R0 ;  /* 0x00000000000e7308 */ /* 0x0003ee0000000800 */
[C---:B------:R-:W-:Y:S01]  /*5290*/  HMMA.16816.F32 R104, R136.reuse, R110, R64 ;  /* 0x0000006e8868723c */ /* 0x040fe20000001840 */
[----:B------:R2:W3:Y:S07]  /*52a0*/  MUFU.EX2 R244, R2 ;  /* 0x0000000200f47308 */ /* 0x0004ee0000000800 */
[----:B------:R-:W-:Y:S01]  /*52b0*/  HMMA.16816.F32 R120, R136, R126, R60 ;  /* 0x0000007e8878723c */ /* 0x000fe2000000183c */
[----:B-1----:R-:W-:-:S04]  /*52c0*/  FADD.FTZ R0, R220, R217 ;  /* 0x000000d9dc007221 */ /* 0x002fc80000010000 */
[----:B------:R-:W-:-:S03]  /*52d0*/  FADD.FTZ R0, R219, R0 ;  /* 0x00000000db007221 */ /* 0x000fc60000010000 */
[----:B------:R-:W-:Y:S01]  /*52e0*/  HMMA.16816.F32 R136, R136, R6, R48 ;  /* 0x000000068888723c */ /* 0x000fe20000001830 */
[----:B--2---:R-:W-:Y:S01]  /*52f0*/  FADD.FTZ R2, R183, R178 ;  /* 0x000000b2b7027221 */ /* 0x004fe20000010000 */
[----:B---3--:R-:W-:Y:S01]  /*5300*/  F2FP.PACK_AB R143, R244, R14 ;  /* 0x0000000ef48f723e */ /* 0x008fe200000000ff */
[----:B------:R-:W-:Y:S02]  /*5310*/  FADD.FTZ R0, R206, R0 ;  /* 0x00000000ce007221 */ /* 0x000fe40000010000 */
[----:B------:R-:W-:Y:S02]  /*5320*/  FADD.FTZ R2, R184, R2 ;  /* 0x00000002b8027221 */ /* 0x000fe40000010000 */
[----:B------:R-:W-:Y:S02]  /*5330*/  FADD.FTZ R0, R209, R0 ;  /* 0x00000000d1007221 */ /* 0x000fe40000010000 */
[----:B------:R-:W-:Y:S01]  /*5340*/  HMMA.16816.F32 R128, R140, R4, R128 ;  /* 0x000000048c80723c */ /* 0x000fe20000001880 */
[----:B------:R-:W-:-:S04]  /*5350*/  FADD.FTZ R2, R185, R2 ;  /* 0x00000002b9027221 */ /* 0x000fc80000010000 */
[----:B------:R-:W-:Y:S02]  /*5360*/  FADD.FTZ R2, R170, R2 ;  /* 0x00000002aa027221 */ /* 0x000fe40000010000 */
[----:B------:R-:W-:Y:S01]  /*5370*/  FADD.FTZ R5, R218, R12 ;  /* 0x0000000cda057221 */ /* 0x000fe20000010000 */
[C---:B------:R-:W-:Y:S01]  /*5380*/  HMMA.16816.F32 R84, R140.reuse, R92, R56 ;  /* 0x0000005c8c54723c */ /* 0x040fe20000001838 */
[----:B------:R-:W-:Y:S02]  /*5390*/  FADD.FTZ R4, R211, R13 ;  /* 0x0000000dd3047221 */ /* 0x000fe40000010000 */
[----:B------:R-:W-:Y:S02]  /*53a0*/  FADD.FTZ R5, R186, R5 ;  /* 0x00000005ba057221 */ /* 0x000fe40000010000 */
[----:B------:R-:W-:Y:S02]  /*53b0*/  FADD.FTZ R12, R177, R4 ;  /* 0x00000004b10c7221 */ /* 0x000fe40000010000 */
[----:B------:R-:W-:Y:S01]  /*53c0*/  FADD.FTZ R4, R212, R0 ;  /* 0x00000000d4047221 */ /* 0x000fe20000010000 */
[----:B------:R-:W-:Y:S01]  /*53d0*/  HMMA.16816.F32 R96, R140, R108, R52 ;  /* 0x0000006c8c60723c */ /* 0x000fe20000001834 */
[----:B------:R-:W-:-:S02]  /*53e0*/  FADD.FTZ R2, R171, R2 ;  /* 0x00000002ab027221 */ /* 0x000fc40000010000 */
[----:B------:R-:W-:Y:S02]  /*53f0*/  FADD.FTZ R0, R205, R5 ;  /* 0x00000005cd007221 */ /* 0x000fe40000010000 */
[----:B------:R-:W-:-:S03]  /*5400*/  FADD.FTZ R5, R182, R12 ;  /* 0x0000000cb6057221 */ /* 0x000fc60000010000 */
[C---:B------:R-:W-:Y:S08]  /*5410*/  HMMA.16816.F32 R112, R140.reuse, R124, R112 ;  /* 0x0000007c8c70723c */ /* 0x040ff00000001870 */
[C---:B------:R-:W-:Y:S08]  /*5420*/  HMMA.16816.F32 R92, R140.reuse, R94, R44 ;  /* 0x0000005e8c5c723c */ /* 0x040ff0000000182c */
[C---:B------:R-:W-:Y:S08]  /*5430*/  HMMA.16816.F32 R108, R140.reuse, R110, R36 ;  /* 0x0000006e8c6c723c */ /* 0x040ff00000001824 */
[C---:B------:R-:W-:Y:S08]  /*5440*/  HMMA.16816.F32 R124, R140.reuse, R126, R28 ;  /* 0x0000007e8c7c723c */ /* 0x040ff0000000181c */
[----:B------:R-:W-:Y:S07]  /*5450*/  HMMA.16816.F32 R140, R140, R6, R40 ;  /* 0x000000068c8c723c */ /* 0x000fee0000001828 */
        /* <DEDUP_REMOVED lines=40> */
[----:B------:R-:W-:Y:S05]  /*56e0*/  @!P1 BRA `(.L_x_915) ;  /* 0x0000785000009947 */ /* 0x000fea0003800000 */
[----:B------:R-:W-:Y:S01]  /*56f0*/  ISETP.GE.AND P0, PT, R234, c[0x0][0x220], PT ;  /* 0x00008800ea007a0c */ /* 0x000fe20003f06270 */
[----:B------:R-:W-:-:S04]  /*5700*/  DEPBAR.LE SB0, 0x0 ;  /* 0x000080000000791a */ /* 0x000fc80000000000 */
[----:B------:R-:W-:Y:S01]  /*5710*/  IADD3 R160, R216, -0x2, RZ ;  /* 0xfffffffed8a07810 */ /* 0x000fe20007ffe0ff */
[----:B------:R-:W-:Y:S01]  /*5720*/  BAR.SYNC.DEFER_BLOCKING 0x0 ;  /* 0x0000000000007b1d */ /* 0x000fe20000010000 */
[----:B------:R-:W-:Y:S02]  /*5730*/  IMAD.MOV.U32 R18, RZ, RZ, c[0x0][0x1a4] ;  /* 0x00006900ff127624 */ /* 0x000fe400078e00ff */
[----:B------:R-:W-:Y:S01]  /*5740*/  SHF.R.S32.HI R2, RZ, 0x1f, R160 ;  /* 0x0000001fff027819 */ /* 0x000fe200000114a0 */
[----:B------:R-:W-:Y:S02]  /*5750*/  IMAD R0, R233, R160, RZ ;  /* 0x000000a0e9007224 */ /* 0x000fe400078e02ff */
[----:B------:R-:W-:-:S04]  /*5760*/  IMAD.WIDE.U32 R4, R160, R232, R248 ;  /* 0x000000e8a0047225 */ /* 0x000fc800078e00f8 */
[----:B------:R-:W-:Y:S01]  /*5770*/  IMAD R6, R2, R232, R0 ;  /* 0x000000e802067224 */ /* 0x000fe200078e0200 */
[----:B------:R-:W-:Y:S01]  /*5780*/  @!P0 IADD3 R0, P3, R231, R4, RZ ;  /* 0x00000004e7008210 */ /* 0x000fe20007f7e0ff */
[----:B------:R-:W-:Y:S01]  /*5790*/  IMAD.WIDE.U32 R12, R229, 0x20, RZ ;  /* 0x00000020e50c7825 */ /* 0x000fe200078e00ff */
[----:B------:R-:W-:Y:S02]  /*57a0*/  @!P0 LEA R16, P4, R4, c[0x0][0x170], 0x1 ;  /* 0x00005c0004108a11 */ /* 0x000fe400078808ff */
[----:B------:R-:W-:Y:S01]  /*57b0*/  @!P0 LEA R14, P2, R0, c[0x0][0x170], 0x1 ;  /* 0x00005c00000e8a11 */ /* 0x000fe200078408ff */
[----:B------:R-:W-:Y:S01]  /*57c0*/  IMAD.IADD R5, R5, 0x1, R6 ;  /* 0x0000000105057824 */ /* 0x000fe200078e0206 */
[----:B------:R-:W-:Y:S01]  /*57d0*/  @!P0 IADD3 R2, P1, R4, R12, RZ ;  /* 0x0000000c04028210 */ /* 0x000fe20007f3e0ff */
[----:B------:R-:W-:Y:S02]  /*57e0*/  IMAD.SHL.U32 R7, R18, 0x20, RZ ;  /* 0x0000002012077824 */ /* 0x000fe400078e00ff */
[--C-:B------:R-:W-:Y:S01]  /*57f0*/  @!P0 IMAD.X R6, R230, 0x1, R5.reuse, P3 ;  /* 0x00000001e6068824 */ /* 0x100fe200018e0605 */
[----:B------:R-:W-:-:S02]  /*5800*/  @!P0 LEA.HI.X R17, R4, c[0x0][0x174], R5, 0x1, P4 ;  /* 0x00005d0004118a11 */ /* 0x000fc400020f0c05 */
[----:B------:R-:W-:Y:S01]  /*5810*/  @!P0 IADD3.X R7, R5, R13, R7, P1, !PT ;  /* 0x0000000d05078210 */ /* 0x000fe20000ffe407 */
[----:B------:R-:W-:Y:S01]  /*5820*/  @!P0 IMAD.WIDE.U32 R4, R229, 0x30, R4 ;  /* 0x00000030e5048825 */ /* 0x000fe200078e0004 */
[----:B------:R-:W-:Y:S01]  /*5830*/  @!P0 LEA.HI.X R15, R0, c[0x0][0x174], R6, 0x1, P2 ;  /* 0x00005d00000f8a11 */ /* 0x000fe200010f0c06 */
[----:B------:R-:W-:Y:S01]  /*5840*/  @P0 STS.128 [R203+0x6000], RZ ;  /* 0x006000ffcb000388 */ /* 0x000fe20000000c00 */
[----:B------:R-:W-:Y:S01]  /*5850*/  @!P0 LEA R12, P1, R2, c[0x0][0x170], 0x1 ;  /* 0x00005c00020c8a11 */ /* 0x000fe200078208ff */
[----:B------:R-:W-:Y:S02]  /*5860*/  @!P0 IMAD R0, R18, 0x30, RZ ;  /* 0x0000003012008824 */ /* 0x000fe400078e02ff */
[----:B------:R-:W-:Y:S01]  /*5870*/  @!PT LDS RZ, [RZ] ;  /* 0x00000000fffff984 */ /* 0x000fe20000000800 */
[----:B------:R-:W-:Y:S01]  /*5880*/  @!PT LDS RZ, [RZ] ;  /* 0x00000000fffff984 */ /* 0x000fe20000000800 */
[----:B------:R-:W-:Y:S01]  /*5890*/  @!PT LDS RZ, [RZ] ;  /* 0x00000000fffff984 */ /* 0x000fe20000000800 */
[----:B------:R1:W-:Y:S01]  /*58a0*/  @!P0 LDGSTS.E.BYPASS.LTC128B.128 [R203+0x6000], [R16.64] ;  /* 0x0600000010cb8fae */ /* 0x0003e2000b901d46 */
        /* <DEDUP_REMOVED lines=11> */
[----:B------:R-:W-:Y:S02]  /*5960*/  IADD3 R2, R0, 0x8, RZ ;  /* 0x0000000800027810 */ /* 0x000fe40007ffe0ff */
[----:B------:R-:W-:Y:S01]  /*5970*/  @!PT LDS RZ, [RZ] ;  /* 0x00000000fffff984 */ /* 0x000fe20000000800 */
[----:B------:R-:W-:Y:S01]  /*5980*/  @!PT LDS RZ, [RZ] ;  /* 0x00000000fffff984 */ /* 0x000fe20000000800 */
[----:B------:R-:W-:Y:S01]  /*5990*/  @!PT LDS RZ, [RZ] ;  /* 0x00000000fffff984 */ /* 0x000fe20000000800 */
[----:B------:R2:W-:Y:S02]  /*59a0*/  @!P0 LDGSTS.E.BYPASS.LTC128B.128 [R203+0x7000], [R12.64] ;  /* 0x070000000ccb8fae */ /* 0x0005e4000b901d46 */
[C---:B------:R-:W-:Y:S02]  /*59b0*/  ISETP.GE.AND P1, PT, R2.reuse, R8, PT ;  /* 0x000000080200720c */ /* 0x040fe40003f26270 */
[----:B------:R-:W-:Y:S01]  /*59c0*/  @P0 STS.128 [R203+0x7800], RZ ;  /* 0x007800ffcb000388 */ /* 0x000fe20000000c00 */
[----:B------:R-:W-:-:S03]  /*59d0*/  ISETP.GE.AND P3, PT, R2, R9, PT ;  /* 0x000000090200720c */ /* 0x000fc60003f66270 */
[----:B------:R-:W-:Y:S01]  /*59e0*/  @!PT LDS RZ, [RZ] ;  /* 0x00000000fffff984 */ /* 0x000fe20000000800 */
[----:B------:R-:W-:Y:S01]  /*59f0*/  @!PT LDS RZ, [RZ] ;  /* 0x00000000fffff984 */ /* 0x000fe20000000800 */
[----:B------:R-:W-:Y:S01]  /*5a00*/  @!PT LDS RZ, [RZ] ;  /* 0x00000000fffff984 */ /* 0x000fe20000000800 */
[----:B------:R3:W-:Y:S04]  /*5a10*/  @!P0 LDGSTS.E.BYPASS.LTC128B.128 [R203+0x7800], [R6.64] ;  /* 0x0780000006cb8fae */ /* 0x0007e8000b901d46 */
[----:B------:R-:W-:Y:S04]  /*5a20*/  LDSM.16.M88.4 R36, [R195] ;  /* 0x00000000c324783b */ /* 0x000fe80000000200 */
[----:B------:R-:W3:Y:S04]  /*5a30*/  LDSM.16.M88.4 R40, [R188+0x4000] ;  /* 0x00400000bc28783b */ /* 0x000ee80000000200 */
[----:B------:R-:W4:Y:S04]  /*5a40*/  LDSM.16.M88.4 R32, [R195+0x2000] ;  /* 0x00200000c320783b */ /* 0x000f280000000200 */
[----:B------:R-:W-:Y:S04]  /*5a50*/  LDSM.16.M88.4 R28, [R198] ;  /* 0x00000000c61c783b */ /* 0x000fe80000000200 */
[----:B------:R-:W5:Y:S04]  /*5a60*/  LDSM.16.M88.4 R48, [R194+0x4000] ;  /* 0x00400000c230783b */ /* 0x000f680000000200 */
[----:B------:R-:W5:Y:S04]  /*5a70*/  LDSM.16.M88.4 R24, [R198+0x2000] ;  /* 0x00200000c618783b */ /* 0x000f680000000200 */
[----:B------:R-:W-:Y:S04]  /*5a80*/  LDSM.16.M88.4 R52, [R199] ;  /* 0x00000000c734783b */ /* 0x000fe80000000200 */
[----:B------:R-:W5:Y:S04]  /*5a90*/  LDSM.16.M88.4 R20, [R196] ;  /* 0x00000000c414783b */ /* 0x000f680000000200 */
[----:B-1----:R-:W1:Y:S04]  /*5aa0*/  LDSM.16.M88.4 R16, [R196+0x2000] ;  /* 0x00200000c410783b */ /* 0x002e680000000200 */
[----:B------:R-:W-:Y:S04]  /*5ab0*/  LDSM.16.M88.4 R56, [R193] ;  /* 0x00000000c138783b */ /* 0x000fe80000000200 */
[----:B--2---:R-:W2:Y:S01]  /*5ac0*/  LDSM.16.M88.4 R12, [R197] ;  /* 0x00000000c50c783b */ /* 0x004ea20000000200 */
[-C--:B---3--:R-:W-:Y:S03]  /*5ad0*/  HMMA.16816.F32 R4, R36, R40.reuse, RZ ;  /* 0x000000282404723c */ /* 0x088fe600000018ff */
[----:B------:R-:W-:Y:S04]  /*5ae0*/  LDSM.16.M88.4 R64, [R188+0x4800] ;  /* 0x00480000bc40783b */ /* 0x000fe80000000200 */
[----:B------:R-:W0:Y:S01]  /*5af0*/  LDGDEPBAR ;  /* 0x00000000000079af */ /* 0x000e220000000000 */
[C---:B----4-:R-:W-:Y:S08]  /*5b00*/  HMMA.16816.F32 R44, R32.reuse, R40, RZ ;  /* 0x00000028202c723c */ /* 0x050ff000000018ff */
[----:B------:R-:W-:Y:S08]  /*5b10*/  HMMA.16816.F32 R144, R32, R42, RZ ;  /* 0x0000002a2090723c */ /* 0x000ff000000018ff */
[-C--:B-----5:R-:W-:Y:S01]  /*5b20*/  HMMA.16816.F32 R60, R28, R48.reuse, R4 ;  /* 0x000000301c3c723c */ /* 0x0a0fe20000001804 */
[----:B------:R-:W3:Y:S07]  /*5b30*/  LDSM.16.M88.4 R4, [R197+0x2000] ;  /* 0x00200000c504783b */ /* 0x000eee0000000200 */
[----:B------:R-:W-:Y:S08]  /*5b40*/  HMMA.16816.F32 R44, R24, R48, R44 ;  /* 0x00000030182c723c */ /* 0x000ff0000000182c */
[----:B------:R-:W-:Y:S08]  /*5b50*/  HMMA.16816.F32 R76, R36, R42, RZ ;  /* 0x0000002a244c723c */ /* 0x000ff000000018ff */
[-C--:B------:R-:W-:Y:S08]  /*5b60*/  HMMA.16816.F32 R72, R20, R52.reuse, R60 ;  /* 0x000000341448723c */ /* 0x080ff0000000183c */
[----:B-1----:R-:W-:Y:S01]  /*5b70*/  HMMA.16816.F32 R40, R16, R52, R44 ;  /* 0x000000341028723c */ /* 0x002fe2000000182c */
[----:B------:R-:W1:Y:S07]  /*5b80*/  LDSM.16.M88.4 R44, [R194+0x4800] ;  /* 0x00480000c22c783b */ /* 0x000e6e0000000200 */
[----:B------:R-:W-:Y:S08]  /*5b90*/  HMMA.16816.F32 R60, R28, R50, R76 ;  /* 0x000000321c3c723c */ /* 0x000ff0000000184c */
[----:B--2---:R-:W-:Y:S08]  /*5ba0*/  HMMA.16816.F32 R148, R12, R56, R72 ;  /* 0x000000380c94723c */ /* 0x004ff00000001848 */
[----:B------:R-:W-:Y:S08]  /*5bb0*/  HMMA.16816.F32 R72, R24, R50, R144 ;  /* 0x000000321848723c */ /* 0x000ff00000001890 */
[----:B---3--:R-:W-:Y:S08]  /*5bc0*/  HMMA.16816.F32 R144, R4, R56, R40 ;  /* 0x000000380490723c */ /* 0x008ff00000001828 */
[----:B------:R-:W-:Y:S01]  /*5bd0*/  HMMA.16816.F32 R76, R36, R64, RZ ;  /* 0x00000040244c723c */ /* 0x000fe200000018ff */
[----:B------:R-:W-:-:S02]  /*5be0*/  FMUL.FTZ R148, R148, c[0x0][0x2ec] ;  /* 0x0000bb0094947a20 */ /* 0x000fc40000410000 */
[----:B------:R-:W-:Y:S02]  /*5bf0*/  FMUL.FTZ R149, R149, c[0x0][0x2ec] ;  /* 0x0000bb0095957a20 */ /* 0x000fe40000410000 */
[----:B------:R-:W-:Y:S01]  /*5c00*/  FMUL.FTZ R150, R150, c[0x0][0x2ec] ;  /* 0x0000bb0096967a20 */ /* 0x000fe20000410000 */
[----:B------:R-:W-:Y:S01]  /*5c10*/  MUFU.TANH R218, R148 ;  /* 0x0000009400da7308 */ /* 0x000fe20000002400 */
[----:B------:R-:W-:Y:S01]  /*5c20*/  FMUL.FTZ R151, R151, c[0x0][0x2ec] ;  /* 0x0000bb0097977a20 */ /* 0x000fe20000410000 */
[----:B------:R-:W-:Y:S06]  /*5c30*/  HMMA.16816.F32 R72, R16, R54, R72 ;  /* 0x000000361048723c */ /* 0x000fec0000001848 */
[----:B------:R-:W-:Y:S02]  /*5c40*/  MUFU.TANH R185, R149 ;  /* 0x0000009500b97308 */ /* 0x000fe40000002400 */
[----:B------:R-:W-:Y:S01]  /*5c50*/  HMMA.16816.F32 R40, R32, R64, RZ ;  /* 0x000000402028723c */ /* 0x000fe200000018ff */
[----:B------:R-:W-:-:S02]  /*5c60*/  FMUL.FTZ R144, R144, c[0x0][0x2ec] ;  /* 0x0000bb0090907a20 */ /* 0x000fc40000410000 */
[----:B------:R-:W-:Y:S02]  /*5c70*/  FMUL.FTZ R145, R145, c[0x0][0x2ec] ;  /* 0x0000bb0091917a20 */ /* 0x000fe40000410000 */
[----:B------:R-:W-:Y:S01]  /*5c80*/  FMUL.FTZ R146, R146, c[0x0][0x2ec] ;  /* 0x0000bb0092927a20 */ /* 0x000fe20000410000 */
[----:B------:R-:W-:Y:S01]  /*5c90*/  MUFU.TANH R212, R144 ;  /* 0x0000009000d47308 */ /* 0x000fe20000002400 */
[----:B------:R-:W-:Y:S01]  /*5ca0*/  FMUL.FTZ R147, R147, c[0x0][0x2ec] ;  /* 0x0000bb0093937a20 */ /* 0x000fe20000410000 */
[----:B------:R-:W-:Y:S01]  /*5cb0*/  HMMA.16816.F32 R48, R20, R54, R60 ;  /* 0x000000361430723c */ /* 0x000fe2000000183c */
[----:B------:R-:W2:Y:S05]  /*5cc0*/  LDSM.16.M88.4 R60, [R202] ;  /* 0x00000000ca3c783b */ /* 0x000eaa0000000200 */
[----:B------:R-:W3:Y:S02]  /*5cd0*/  MUFU.TANH R183, R145 ;  /* 0x0000009100b77308 */ /* 0x000ee40000002400 */
[----:B-1----:R-:W-:Y:S06]  /*5ce0*/  HMMA.16816.F32 R76, R28, R44, R76 ;  /* 0x0000002c1c4c723c */ /* 0x002fec000000184c */
[----:B------:R-:W-:Y:S02]  /*5cf0*/  MUFU.TANH R207, R146 ;  /* 0x0000009200cf7308 */ /* 0x000fe40000002400 */
[----:B------:R-:W-:Y:S06]  /*5d00*/  HMMA.16816.F32 R156, R4, R58, R72 ;  /* 0x0000003a049c723c */ /* 0x000fec0000001848 */
[----:B------:R1:W-:Y:S02]  /*5d10*/  MUFU.TANH R181, R147 ;  /* 0x0000009300b57308 */ /* 0x0003e40000002400 */
[----:B------:R-:W-:Y:S01]  /*5d20*/  HMMA.16816.F32 R52, R24, R44, R40 ;  /* 0x0000002c1834723c */ /* 0x000fe20000001828 */
[----:B------:R-:W4:Y:S05]  /*5d30*/  LDSM.16.M88.4 R40, [R193+0x800] ;  /* 0x00080000c128783b */ /* 0x000f2a0000000200 */
[----:B------:R-:W-:Y:S02]  /*5d40*/  MUFU.TANH R217, R150 ;  /* 0x0000009600d97308 */ /* 0x000fe40000002400 */
[-C--:B------:R-:W-:Y:S06]  /*5d50*/  HMMA.16816.F32 R72, R36, R66.reuse, RZ ;  /* 0x000000422448723c */ /* 0x080fec00000018ff */
[----:B------:R5:W3:Y:S02]  /*5d60*/  MUFU.TANH R184, R151 ;  /* 0x0000009700b87308 */ /* 0x000ae40000002400 */
[----:B-1----:R-:W-:Y:S01]  /*5d70*/  HMMA.16816.F32 R144, R32, R66, RZ ;  /* 0x000000422090723c */ /* 0x002fe200000018ff */
[----:B------:R-:W-:-:S02]  /*5d80*/  FMUL.FTZ R156, R156, c[0x0][0x2ec] ;  /* 0x0000bb009c9c7a20 */ /* 0x000fc40000410000 */
[----:B------:R-:W-:Y:S02]  /*5d90*/  FMUL.FTZ R157, R157, c[0x0][0x2ec] ;  /* 0x0000bb009d9d7a20 */ /* 0x000fe40000410000 */
[----:B------:R-:W-:Y:S01]  /*5da0*/  FMUL.FTZ R158, R158, c[0x0][0x2ec] ;  /* 0x0000bb009e9e7a20 */ /* 0x000fe20000410000 */
[----:B------:R-:W1:Y:S01]  /*5db0*/  MUFU.TANH R165, R156 ;  /* 0x0000009c00a57308 */ /* 0x000e620000002400 */
[----:B------:R-:W-:Y:S01]  /*5dc0*/  FMUL.FTZ R159, R159, c[0x0][0x2ec] ;  /* 0x0000bb009f9f7a20 */ /* 0x000fe20000410000 */
[----:B--2---:R-:W-:Y:S06]  /*5dd0*/  HMMA.16816.F32 R76, R20, R60, R76 ;  /* 0x0000003c144c723c */ /* 0x004fec000000184c */
[----:B------:R-:W-:Y:S02]  /*5de0*/  MUFU.TANH R177, R157 ;  /* 0x0000009d00b17308 */ /* 0x000fe40000002400 */
[----:B-----5:R-:W-:Y:S01]  /*5df0*/  HMMA.16816.F32 R148, R12, R58, R48 ;  /* 0x0000003a0c94723c */ /* 0x020fe20000001830 */
[----:B------:R-:W2:Y:S05]  /*5e00*/  LDSM.16.M88.4 R48, [R188+0x5000] ;  /* 0x00500000bc30783b */ /* 0x000eaa0000000200 */
[----:B------:R-:W-:Y:S02]  /*5e10*/  MUFU.TANH R156, R158 ;  /* 0x0000009e009c7308 */ /* 0x000fe40000002400 */
[----:B------:R-:W-:Y:S01]  /*5e20*/  HMMA.16816.F32 R56, R16, R60, R52 ;  /* 0x0000003c1038723c */ /* 0x000fe20000001834 */
[----:B------:R-:W5:Y:S05]  /*5e30*/  LDSM.16.M88.4 R52, [R194+0x5000] ;  /* 0x00500000c234783b */ /* 0x000f6a0000000200 */
[----:B------:R-:W-:Y:S02]  /*5e40*/  MUFU.TANH R173, R159 ;  /* 0x0000009f00ad7308 */ /* 0x000fe40000002400 */
[-C--:B------:R-:W-:Y:S08]  /*5e50*/  HMMA.16816.F32 R64, R28, R46.reuse, R72 ;  /* 0x0000002e1c40723c */ /* 0x080ff00000001848 */
[----:B------:R-:W-:Y:S01]  /*5e60*/  HMMA.16816.F32 R72, R24, R46, R144 ;  /* 0x0000002e1848723c */ /* 0x000fe20000001890 */
[----:B------:R-:W-:Y:S01]  /*5e70*/  FMUL.FTZ R148, R148, c[0x0][0x2ec] ;  /* 0x0000bb0094947a20 */ /* 0x000fe20000410000 */
[----:B------:R-:W1:Y:S01]  /*5e80*/  LDSM.16.M88.4 R44, [R201] ;  /* 0x00000000c92c783b */ /* 0x000e620000000200 */
[----:B------:R-:W-:-:S02]  /*5e90*/  FMUL.FTZ R149, R149, c[0x0][0x2ec] ;  /* 0x0000bb0095957a20 */ /* 0x000fc40000410000 */
[----:B------:R-:W-:Y:S01]  /*5ea0*/  FMUL.FTZ R150, R150, c[0x0][0x2ec] ;  /* 0x0000bb0096967a20 */ /* 0x000fe20000410000 */
[----:B------:R-:W1:Y:S01]  /*5eb0*/  MUFU.TANH R179, R148 ;  /* 0x0000009400b37308 */ /* 0x000e620000002400 */
[----:B------:R-:W-:Y:S01]  /*5ec0*/  FMUL.FTZ R151, R151, c[0x0][0x2ec] ;  /* 0x0000bb0097977a20 */ /* 0x000fe20000410000 */
[----:B----4-:R-:W-:Y:S06]  /*5ed0*/  HMMA.16816.F32 R152, R4, R40, R56 ;  /* 0x000000280498723c */ /* 0x010fec0000001838 */
[----:B------:R-:W4:Y:S02]  /*5ee0*/  MUFU.TANH R182, R149 ;  /* 0x0000009500b67308 */ /* 0x000f240000002400 */
[----:B------:R-:W-:Y:S06]  /*5ef0*/  HMMA.16816.F32 R64, R20, R62, R64 ;  /* 0x0000003e1440723c */ /* 0x000fec0000001840 */
[----:B------:R-:W-:Y:S02]  /*5f00*/  MUFU.TANH R167, R150 ;  /* 0x0000009600a77308 */ /* 0x000fe40000002400 */
[----:B--2---:R-:W-:Y:S06]  /*5f10*/  HMMA.16816.F32 R56, R32, R48, RZ ;  /* 0x000000302038723c */ /* 0x004fec00000018ff */
[----:B------:R2:W-:Y:S02]  /*5f20*/  MUFU.TANH R178, R151 ;  /* 0x0000009700b27308 */ /* 0x0005e40000002400 */
[----:B------:R-:W-:Y:S01]  /*5f30*/  HMMA.16816.F32 R72, R16, R62, R72 ;  /* 0x0000003e1048723c */ /* 0x000fe20000001848 */
[----:B------:R-:W-:-:S02]  /*5f40*/  FMUL.FTZ R152, R152, c[0x0][0x2ec] ;  /* 0x0000bb0098987a20 */ /* 0x000fc40000410000 */
[----:B------:R-:W-:Y:S02]  /*5f50*/  FMUL.FTZ R153, R153, c[0x0][0x2ec] ;  /* 0x0000bb0099997a20 */ /* 0x000fe40000410000 */
[----:B------:R-:W-:Y:S01]  /*5f60*/  FMUL.FTZ R154, R154, c[0x0][0x2ec] ;  /* 0x0000bb009a9a7a20 */ /* 0x000fe20000410000 */
[----:B------:R-:W1:Y:S01]  /*5f70*/  MUFU.TANH R164, R152 ;  /* 0x0000009800a47308 */ /* 0x000e620000002400 */
[----:B------:R-:W-:Y:S01]  /*5f80*/  FMUL.FTZ R155, R155, c[0x0][0x2ec] ;  /* 0x0000bb009b9b7a20 */ /* 0x000fe20000410000 */
[C---:B------:R-:W-:Y:S06]  /*5f90*/  HMMA.16816.F32 R144, R12.reuse, R42, R64 ;  /* 0x0000002a0c90723c */ /* 0x040fec0000001840 */
[----:B------:R-:W-:Y:S02]  /*5fa0*/  MUFU.TANH R171, R153 ;  /* 0x0000009900ab7308 */ /* 0x000fe40000002400 */
[----:B--2---:R-:W-:Y:S06]  /*5fb0*/  HMMA.16816.F32 R148, R12, R40, R76 ;  /* 0x000000280c94723c */ /* 0x004fec000000184c */
[----:B------:R-:W-:Y:S02]  /*5fc0*/  MUFU.TANH R158, R154 ;  /* 0x0000009a009e7308 */ /* 0x000fe40000002400 */
[----:B------:R-:W-:Y:S06]  /*5fd0*/  HMMA.16816.F32 R76, R36, R48, RZ ;  /* 0x00000030244c723c */ /* 0x000fec00000018ff */
[----:B------:R-:W-:Y:S02]  /*5fe0*/  MUFU.TANH R157, R155 ;  /* 0x0000009b009d7308 */ /* 0x000fe40000002400 */
[----:B-----5:R-:W-:Y:S01]  /*5ff0*/  HMMA.16816.F32 R60, R24, R52, R56 ;  /* 0x00000034183c723c */ /* 0x020fe20000001838 */
[----:B------:R-:W2:Y:S01]  /*6000*/  LDSM.16.M88.4 R56, [R193+0x1000] ;  /* 0x00100000c138783b */ /* 0x000ea20000000200 */
[----:B------:R-:W-:-:S02]  /*6010*/  FMUL.FTZ R144, R144, c[0x0][0x2ec] ;  /* 0x0000bb0090907a20 */ /* 0x000fc40000410000 */
[----:B------:R-:W-:Y:S02]  /*6020*/  FMUL.FTZ R145, R145, c[0x0][0x2ec] ;  /* 0x0000bb0091917a20 */ /* 0x000fe40000410000 */
[----:B------:R-:W-:Y:S01]  /*6030*/  FMUL.FTZ R146, R146, c[0x0][0x2ec] ;  /* 0x0000bb0092927a20 */ /* 0x000fe20000410000 */
[----:B------:R-:W-:Y:S01]  /*6040*/  MUFU.TANH R162, R144 ;  /* 0x0000009000a27308 */ /* 0x000fe20000002400 */
[----:B------:R-:W-:Y:S01]  /*6050*/  FMUL.FTZ R148, R148, c[0x0][0x2ec] ;  /* 0x0000bb0094947a20 */ /* 0x000fe20000410000 */
[----:B------:R-:W-:Y:S01]  /*6060*/  HMMA.16816.F32 R64, R32, R50, RZ ;  /* 0x000000322040723c */ /* 0x000fe200000018ff */
[----:B------:R-:W-:Y:S02]  /*6070*/  FMUL.FTZ R149, R149, c[0x0][0x2ec] ;  /* 0x0000bb0095957a20 */ /* 0x000fe40000410000 */
[----:B------:R-:W-:Y:S02]  /*6080*/  FMUL.FTZ R150, R150, c[0x0][0x2ec] ;  /* 0x0000bb0096967a20 */ /* 0x000fe40000410000 */
[----:B------:R-:W-:Y:S01]  /*6090*/  FMUL.FTZ R151, R151, c[0x0][0x2ec] ;  /* 0x0000bb0097977a20 */ /* 0x000fe20000410000 */
[----:B------:R-:W5:Y:S01]  /*60a0*/  MUFU.TANH R172, R148 ;  /* 0x0000009400ac7308 */ /* 0x000f620000002400 */
[----:B------:R-:W-:Y:S01]  /*60b0*/  FMUL.FTZ R147, R147, c[0x0][0x2ec] ;  /* 0x0000bb0093937a20 */ /* 0x000fe20000410000 */
[----:B------:R-:W-:Y:S06]  /*60c0*/  HMMA.16816.F32 R76, R28, R52, R76 ;  /* 0x000000341c4c723c */ /* 0x000fec000000184c */
[----:B------:R-:W-:Y:S08]  /*60d0*/  MUFU.TANH R175, R149 ;  /* 0x0000009500af7308 */ /* 0x000ff00000002400 */
[----:B------:R-:W1:Y:S02]  /*60e0*/  MUFU.TANH R180, R150 ;  /* 0x0000009600b47308 */ /* 0x000e640000002400 */
[----:B------:R-:W-:Y:S06]  /*60f0*/  HMMA.16816.F32 R64, R24, R54, R64 ;  /* 0x000000361840723c */ /* 0x000fec0000001840 */
[----:B------:R1:W1:Y:S08]  /*6100*/  MUFU.TANH R176, R151 ;  /* 0x0000009700b07308 */ /* 0x0002700000002400 */
[----:B------:R-:W-:Y:S01]  /*6110*/  MUFU.TANH R169, R145 ;  /* 0x0000009100a97308 */ /* 0x000fe20000002400 */
[----:B-1----:R-:W-:Y:S07]  /*6120*/  HMMA.16816.F32 R148, R4, R42, R72 ;  /* 0x0000002a0494723c */ /* 0x002fee0000001848 */
[----:B------:R-:W1:Y:S01]  /*6130*/  MUFU.TANH R174, R146 ;  /* 0x0000009200ae7308 */ /* 0x000e620000002400 */
[----:B------:R-:W-:Y:S07]  /*6140*/  HMMA.16816.F32 R40, R36, R50, RZ ;  /* 0x000000322428723c */ /* 0x000fee00000018ff */
[----:B------:R-:W-:Y:S01]  /*6150*/  MUFU.TANH R170, R147 ;  /* 0x0000009300aa7308 */ /* 0x000fe20000002400 */
[-C--:B------:R-:W-:Y:S08]  /*6160*/  HMMA.16816.F32 R72, R20, R44.reuse, R76 ;  /* 0x0000002c1448723c */ /* 0x080ff0000000184c */
[----:B------:R-:W-:Y:S01]  /*6170*/  HMMA.16816.F32 R48, R16, R44, R60 ;  /* 0x0000002c1030723c */ /* 0x000fe2000000183c */
[----:B------:R-:W-:-:S02]  /*6180*/  FMUL.FTZ R148, R148, c[0x0][0x2ec] ;  /* 0x0000bb0094947a20 */ /* 0x000fc40000410000 */
[----:B------:R-:W-:Y:S02]  /*6190*/  FMUL.FTZ R149, R149, c[0x0][0x2ec] ;  /* 0x0000bb0095957a20 */ /* 0x000fe40000410000 */
[----:B------:R-:W-:Y:S01]  /*61a0*/  FMUL.FTZ R150, R150, c[0x0][0x2ec] ;  /* 0x0000bb0096967a20 */ /* 0x000fe20000410000 */
[----:B------:R-:W1:Y:S01]  /*61b0*/  MUFU.TANH R166, R148 ;  /* 0x0000009400a67308 */ /* 0x000e620000002400 */
[----:B------:R-:W-:Y:S01]  /*61c0*/  FMUL.FTZ R151, R151, c[0x0][0x2ec] ;  /* 0x0000bb0097977a20 */ /* 0x000fe20000410000 */
[----:B------:R-:W-:Y:S01]  /*61d0*/  HMMA.16816.F32 R60, R28, R54, R40 ;  /* 0x000000361c3c723c */ /* 0x000fe20000001828 */
[----:B------:R-:W1:Y:S05]  /*61e0*/  LDSM.16.M88.4 R40, [R188+0x5800] ;  /* 0x00580000bc28783b */ /* 0x000e6a0000000200 */
[----:B------:R-:W-:Y:S02]  /*61f0*/  MUFU.TANH R168, R149 ;  /* 0x0000009500a87308 */ /* 0x000fe40000002400 */
[-C--:B--2---:R-:W-:Y:S06]  /*6200*/  HMMA.16816.F32 R76, R12, R56.reuse, R72 ;  /* 0x000000380c4c723c */ /* 0x084fec0000001848 */
[----:B------:R-:W2:Y:S02]  /*6210*/  MUFU.TANH R71, R150 ;  /* 0x0000009600477308 */ /* 0x000ea40000002400 */
[----:B------:R-:W-:Y:S01]  /*6220*/  HMMA.16816.F32 R72, R4, R56, R48 ;  /* 0x000000380448723c */ /* 0x000fe20000001830 */
[----:B------:R-:W2:Y:S05]  /*6230*/  LDSM.16.M88.4 R48, [R194+0x5800] ;  /* 0x00580000c230783b */ /* 0x000eaa0000000200 */
[----:B------:R3:W1:Y:S02]  /*6240*/  MUFU.TANH R161, R151 ;  /* 0x0000009700a17308 */ /* 0x0006640000002400 */
[----:B------:R-:W-:Y:S08]  /*6250*/  HMMA.16816.F32 R52, R20, R46, R60 ;  /* 0x0000002e1434723c */ /* 0x000ff0000000183c */
[----:B------:R-:W-:-:S02]  /*6260*/  FMUL.FTZ R76, R76, c[0x0][0x2ec] ;  /* 0x0000bb004c4c7a20 */ /* 0x000fc40000410000 */
[----:B------:R-:W-:Y:S02]  /*6270*/  FMUL.FTZ R77, R77, c[0x0][0x2ec] ;  /* 0x0000bb004d4d7a20 */ /* 0x000fe40000410000 */
[----:B------:R-:W-:Y:S01]  /*6280*/  FMUL.FTZ R78, R78, c[0x0][0x2ec] ;  /* 0x0000bb004e4e7a20 */ /* 0x000fe20000410000 */
[----:B------:R-:W2:Y:S01]  /*6290*/  MUFU.TANH R159, R76 ;  /* 0x0000004c009f7308 */ /* 0x000ea20000002400 */
[----:B---3--:R-:W-:Y:S01]  /*62a0*/  HMMA.16816.F32 R148, R16, R46, R64 ;  /* 0x0000002e1094723c */ /* 0x008fe20000001840 */
[----:B------:R-:W3:Y:S01]  /*62b0*/  LDSM.16.M88.4 R44, [R200] ;  /* 0x00000000c82c783b */ /* 0x000ee20000000200 */
[----:B------:R-:W-:Y:S02]  /*62c0*/  FMUL.FTZ R79, R79, c[0x0][0x2ec] ;  /* 0x0000bb004f4f7a20 */ /* 0x000fe40000410000 */
[----:B------:R-:W-:Y:S02]  /*62d0*/  FMUL.FTZ R72, R72, c[0x0][0x2ec] ;  /* 0x0000bb0048487a20 */ /* 0x000fe40000410000 */
[----:B------:R-:W-:Y:S01]  /*62e0*/  FMUL.FTZ R74, R74, c[0x0][0x2ec] ;  /* 0x0000bb004a4a7a20 */ /* 0x000fe20000410000 */
[----:B------:R-:W-:Y:S01]  /*62f0*/  MUFU.TANH R163, R77 ;  /* 0x0000004d00a37308 */ /* 0x000fe20000002400 */
[----:B-1----:R-:W-:Y:S01]  /*6300*/  HMMA.16816.F32 R64, R32, R40, RZ ;  /* 0x000000282040723c */ /* 0x002fe200000018ff */
[----:B------:R-:W-:-:S02]  /*6310*/  FMUL.FTZ R73, R73, c[0x0][0x2ec] ;  /* 0x0000bb0049497a20 */ /* 0x000fc40000410000 */
[----:B------:R-:W-:-:S04]  /*6320*/  FMUL.FTZ R75, R75, c[0x0][0x2ec] ;  /* 0x0000bb004b4b7a20 */ /* 0x000fc80000410000 */
[----:B------:R-:W1:Y:S01]  /*6330*/  MUFU.TANH R211, R78 ;  /* 0x0000004e00d37308 */ /* 0x000e620000002400 */
[C---:B------:R-:W-:Y:S07]  /*6340*/  HMMA.16816.F32 R60, R36.reuse, R40, RZ ;  /* 0x00000028243c723c */ /* 0x040fee00000018ff */
[----:B------:R1:W-:Y:S01]  /*6350*/  MUFU.TANH R205, R79 ;  /* 0x0000004f00cd7308 */ /* 0x0003e20000002400 */
[-C--:B------:R-:W-:Y:S07]  /*6360*/  HMMA.16816.F32 R144, R36, R42.reuse, RZ ;  /* 0x0000002a2490723c */ /* 0x080fee00000018ff */
[----:B------:R-:W-:Y:S01]  /*6370*/  IADD3 R36, R0, 0x1, RZ ;  /* 0x0000000100247810 */ /* 0x000fe20007ffe0ff */
[----:B------:R-:W-:Y:S01]  /*6380*/  HMMA.16816.F32 R152, R32, R42, RZ ;  /* 0x0000002a2098723c */ /* 0x000fe200000018ff */
[----:B------:R-:W3:Y:S01]  /*6390*/  LDSM.16.M88.4 R32, [R193+0x1800] ;  /* 0x00180000c120783b */ /* 0x000ee20000000200 */
[----:B------:R-:W3:Y:S01]  /*63a0*/  MUFU.TANH R72, R72 ;  /* 0x0000004800487308 */ /* 0x000ee20000002400 */
[----:B------:R-:W-:Y:S01]  /*63b0*/  ISETP.GE.AND P6, PT, R36, R8, PT ;  /* 0x000000082400720c */ /* 0x000fe20003fc6270 */
[----:B------:R-:W-:-:S04]  /*63c0*/  DEPBAR.LE SB0, 0x0 ;  /* 0x000080000000791a */ /* 0x000fc80000000000 */
[----:B-1----:R-:W-:Y:S01]  /*63d0*/  HMMA.16816.F32 R76, R12, R58, R52 ;  /* 0x0000003a0c4c723c */ /* 0x002fe20000001834 */
[C---:B------:R-:W-:Y:S01]  /*63e0*/  ISETP.GE.AND P5, PT, R36.reuse, R9, PT ;  /* 0x000000092400720c */ /* 0x040fe20003fa6270 */
[----:B------:R-:W1:Y:S01]  /*63f0*/  MUFU.TANH R74, R74 ;  /* 0x0000004a004a7308 */ /* 0x000e620000002400 */
[C---:B------:R-:W-:Y:S02]  /*6400*/  ISETP.GE.AND P4, PT, R36.reuse, R11, PT ;  /* 0x0000000b2400720c */ /* 0x040fe40003f86270 */
[----:B------:R-:W-:Y:S02]  /*6410*/  ISETP.GE.AND P2, PT, R36, R10, PT ;  /* 0x0000000a2400720c */ /* 0x000fe40003f46270 */
[----:B------:R-:W-:Y:S01]  /*6420*/  IADD3 R36, R0, 0x9, RZ ;  /* 0x0000000900247810 */ /* 0x000fe20007ffe0ff */
[----:B--2---:R-:W-:Y:S01]  /*6430*/  HMMA.16816.F32 R52, R24, R48, R64 ;  /* 0x000000301834723c */ /* 0x004fe20000001840 */
[----:B------:R-:W-:Y:S01]  /*6440*/  FSEL R39, R183, -INF , !P4 ;  /* 0xff800000b7277808 */ /* 0x000fe20006000000 */
[----:B------:R-:W2:Y:S01]  /*6450*/  MUFU.TANH R73, R73 ;  /* 0x0000004900497308 */ /* 0x000ea20000002400 */
[----:B------:R-:W-:-:S05]  /*6460*/  ISETP.GE.AND P4, PT, R36, R8, PT ;  /* 0x000000082400720c */ /* 0x000fca0003f86270 */
[C---:B------:R-:W-:Y:S02]  /*6470*/  HMMA.16816.F32 R40, R28.reuse, R48, R60 ;  /* 0x000000301c28723c */ /* 0x040fe4000000183c */
[----:B------:R-:W1:Y:S05]  /*6480*/  MUFU.TANH R75, R75 ;  /* 0x0000004b004b7308 */ /* 0x000e6a0000002400 */
[----:B------:R-:W-:Y:S01]  /*6490*/  FSEL R60, R185, -INF , !P6 ;  /* 0xff800000b93c7808 */ /* 0x000fe20007000000 */
[-C--:B------:R-:W-:Y:S01]  /*64a0*/  HMMA.16816.F32 R28, R28, R50.reuse, R144 ;  /* 0x000000321c1c723c */ /* 0x080fe20000001890 */
[----:B------:R-:W-:Y:S01]  /*64b0*/  ISETP.GE.AND P6, PT, R2, R11, PT ;  /* 0x0000000b0200720c */ /* 0x000fe20003fc6270 */
[----:B------:R-:W-:Y:S01]  /*64c0*/  FMUL.FTZ R76, R76, c[0x0][0x2ec] ;  /* 0x0000bb004c4c7a20 */ /* 0x000fe20000410000 */
[----:B------:R-:W-:Y:S01]  /*64d0*/  FSEL R61, R184, -INF , !P5 ;  /* 0xff800000b83d7808 */ /* 0x000fe20006800000 */
[----:B------:R-:W-:Y:S01]  /*64e0*/  FMUL.FTZ R78, R78, c[0x0][0x2ec] ;  /* 0x0000bb004e4e7a20 */ /* 0x000fe20000410000 */
[----:B------:R-:W-:Y:S01]  /*64f0*/  ISETP.GE.AND P5, PT, R2, R10, PT ;  /* 0x0000000a0200720c */ /* 0x000fe20003fa6270 */
[----:B------:R-:W-:Y:S01]  /*6500*/  FMUL.FTZ R77, R77, c[0x0][0x2ec] ;  /* 0x0000bb004d4d7a20 */ /* 0x000fe20000410000 */
[----:B------:R-:W-:Y:S01]  /*6510*/  IADD3 R2, R0, 0x10, RZ ;  /* 0x0000001000027810 */ /* 0x000fe20007ffe0ff */
[----:B------:R-:W-:Y:S01]  /*6520*/  HMMA.16816.F32 R24, R24, R50, R152 ;  /* 0x000000321818723c */ /* 0x000fe20000001898 */
[----:B------:R-:W-:Y:S01]  /*6530*/  FSEL R38, R165, -INF , !P6 ;  /* 0xff800000a5267808 */ /* 0x000fe20007000000 */
[----:B------:R-:W-:Y:S01]  /*6540*/  FMUL.FTZ R79, R79, c[0x0][0x2ec] ;  /* 0x0000bb004f4f7a20 */ /* 0x000fe20000410000 */
[----:B------:R-:W-:Y:S01]  /*6550*/  FSEL R49, R179, -INF , !P1 ;  /* 0xff800000b3317808 */ /* 0x000fe20004800000 */
[----:B------:R-:W1:Y:S01]  /*6560*/  MUFU.TANH R76, R76 ;  /* 0x0000004c004c7308 */ /* 0x000e620000002400 */
[----:B----4-:R-:W-:-:S02]  /*6570*/  FSEL R48, R182, -INF , !P4 ;  /* 0xff800000b6307808 */ /* 0x010fc40006000000 */
[-C--:B------:R-:W-:Y:S01]  /*6580*/  ISETP.GE.AND P1, PT, R36, R11.reuse, PT ;  /* 0x0000000b2400720c */ /* 0x080fe20003f26270 */
[----:B------:R-:W-:Y:S01]  /*6590*/  HMMA.16816.F32 R56, R4, R58, R148 ;  /* 0x0000003a0438723c */ /* 0x000fe20000001894 */
[C---:B------:R-:W-:Y:S02]  /*65a0*/  ISETP.GE.AND P6, PT, R2.reuse, R8, PT ;  /* 0x000000080200720c */ /* 0x040fe40003fc6270 */
[----:B------:R-:W-:Y:S01]  /*65b0*/  ISETP.GE.AND P4, PT, R2, R11, PT ;  /* 0x0000000b0200720c */ /* 0x000fe20003f86270 */
[----:B------:R-:W4:Y:S03]  /*65c0*/  MUFU.TANH R78, R78 ;  /* 0x0000004e004e7308 */ /* 0x000f260000002400 */
[----:B------:R-:W-:Y:S01]  /*65d0*/  FSEL R150, R164, -INF , !P4 ;  /* 0xff800000a4967808 */ /* 0x000fe20006000000 */
[-C--:B---3--:R-:W-:Y:S04]  /*65e0*/  HMMA.16816.F32 R52, R16, R44.reuse, R52 ;  /* 0x0000002c1034723c */ /* 0x088fe80000001834 */
[----:B------:R-:W-:Y:S04]  /*65f0*/  MUFU.TANH R77, R77 ;  /* 0x0000004d004d7308 */ /* 0x000fe80000002400 */
[C---:B------:R-:W-:Y:S04]  /*6600*/  HMMA.16816.F32 R40, R20.reuse, R44, R40 ;  /* 0x0000002c1428723c */ /* 0x040fe80000001828 */
[----:B------:R-:W-:Y:S03]  /*6610*/  MUFU.TANH R79, R79 ;  /* 0x0000004f004f7308 */ /* 0x000fe60000002400 */
[----:B------:R-:W-:Y:S01]  /*6620*/  FSEL R45, R181, -INF , !P2 ;  /* 0xff800000b52d7808 */ /* 0x000fe20005000000 */
[-C--:B------:R-:W-:Y:S01]  /*6630*/  HMMA.16816.F32 R20, R20, R46.reuse, R28 ;  /* 0x0000002e1414723c */ /* 0x080fe2000000181c */
[----:B------:R-:W-:Y:S01]  /*6640*/  FMUL.FTZ R57, R57, c[0x0][0x2ec] ;  /* 0x0000bb0039397a20 */ /* 0x000fe20000410000 */
[-C--:B------:R-:W-:Y:S01]  /*6650*/  ISETP.GE.AND P2, PT, R36, R9.reuse, PT ;  /* 0x000000092400720c */ /* 0x080fe20003f46270 */
[----:B------:R-:W-:Y:S01]  /*6660*/  FMUL.FTZ R37, R56, c[0x0][0x2ec] ;  /* 0x0000bb0038257a20 */ /* 0x000fe20000410000 */
[----:B------:R-:W-:Y:S01]  /*6670*/  FSEL R56, R167, -INF , !P3 ;  /* 0xff800000a7387808 */ /* 0x000fe20005800000 */
[----:B------:R3:W-:Y:S01]  /*6680*/  MUFU.TANH R165, R57 ;  /* 0x0000003900a57308 */ /* 0x0007e20000002400 */
[----:B------:R-:W-:Y:S01]  /*6690*/  FSEL R44, R156, -INF , !P5 ;  /* 0xff8000009c2c7808 */ /* 0x000fe20006800000 */
[----:B------:R-:W-:Y:S01]  /*66a0*/  FMUL.FTZ R58, R58, c[0x0][0x2ec] ;  /* 0x0000bb003a3a7a20 */ /* 0x000fe20000410000 */
[----:B------:R-:W-:Y:S01]  /*66b0*/  HMMA.16816.F32 R16, R16, R46, R24 ;  /* 0x0000002e1010723c */ /* 0x000fe20000001818 */
[----:B------:R-:W-:Y:S01]  /*66c0*/  ISETP.GE.AND P3, PT, R36, R10, PT ;  /* 0x0000000a2400720c */ /* 0x000fe20003f66270 */
[----:B------:R-:W-:Y:S01]  /*66d0*/  FMUL.FTZ R59, R59, c[0x0][0x2ec] ;  /* 0x0000bb003b3b7a20 */ /* 0x000fe20000410000 */
[----:B------:R-:W-:-:S02]  /*66e0*/  ISETP.GE.AND P5, PT, R2, R9, PT ;  /* 0x000000090200720c */ /* 0x000fc40003fa6270 */
[----:B------:R1:W1:Y:S01]  /*66f0*/  MUFU.TANH R167, R37 ;  /* 0x0000002500a77308 */ /* 0x0002620000002400 */
[----:B------:R-:W-:Y:S02]  /*6700*/  FSEL R36, R177, -INF , !P1 ;  /* 0xff800000b1247808 */ /* 0x000fe40004800000 */
[-C--:B------:R-:W-:Y:S01]  /*6710*/  HMMA.16816.F32 R52, R4, R32.reuse, R52 ;  /* 0x000000200434723c */ /* 0x080fe20000001834 */
[----:B-----5:R-:W-:Y:S02]  /*6720*/  FSEL R156, R172, -INF , !P6 ;  /* 0xff800000ac9c7808 */ /* 0x020fe40007000000 */
[----:B------:R-:W-:Y:S02]  /*6730*/  FSEL R180, R180, -INF , !P5 ;  /* 0xff800000b4b47808 */ /* 0x000fe40006800000 */
[----:B---3--:R-:W-:Y:S01]  /*6740*/  FSEL R57, R178, -INF , !P2 ;  /* 0xff800000b2397808 */ /* 0x008fe20005000000 */
[----:B------:R-:W3:Y:S01]  /*6750*/  MUFU.TANH R58, R58 ;  /* 0x0000003a003a7308 */ /* 0x000ee20000002400 */
[----:B------:R-:W-:Y:S01]  /*6760*/  ISETP.GE.AND P2, PT, R2, R10, PT ;  /* 0x0000000a0200720c */ /* 0x000fe20003f46270 */
[----:B------:R-:W-:Y:S01]  /*6770*/  HMMA.16816.F32 R40, R12, R32, R40 ;  /* 0x000000200c28723c */ /* 0x000fe20000001828 */
[----:B------:R-:W-:-:S02]  /*6780*/  IADD3 R2, R0, 0x11, RZ ;  /* 0x0000001100027810 */ /* 0x000fc40007ffe0ff */
[----:B------:R-:W-:Y:S02]  /*6790*/  FSEL R158, R158, -INF , !P2 ;  /* 0xff8000009e9e7808 */ /* 0x000fe40005000000 */
[----:B-1----:R-:W-:Y:S01]  /*67a0*/  FSEL R37, R173, -INF , !P3 ;  /* 0xff800000ad257808 */ /* 0x002fe20005800000 */
[----:B------:R-:W1:Y:S01]  /*67b0*/  MUFU.TANH R59, R59 ;  /* 0x0000003b003b7308 */ /* 0x000e620000002400 */
[C---:B------:R-:W-:Y:S01]  /*67c0*/  ISETP.GE.AND P1, PT, R2.reuse, R8, PT ;  /* 0x000000080200720c */ /* 0x040fe20003f26270 */
[----:B------:R-:W-:Y:S01]  /*67d0*/  HMMA.16816.F32 R20, R12, R34, R20 ;  /* 0x000000220c14723c */ /* 0x000fe20000001814 */
[C---:B------:R-:W-:Y:S02]  /*67e0*/  ISETP.GE.AND P3, PT, R2.reuse, R9, PT ;  /* 0x000000090200720c */ /* 0x040fe40003f66270 */
[C---:B------:R-:W-:Y:S02]  /*67f0*/  ISETP.GE.AND P6, PT, R2.reuse, R11, PT ;  /* 0x0000000b0200720c */ /* 0x040fe40003fc6270 */
[----:B------:R-:W-:-:S02]  /*6800*/  ISETP.GE.AND P5, PT, R2, R10, PT ;  /* 0x0000000a0200720c */ /* 0x000fc40003fa6270 */
[----:B------:R-:W-:Y:S01]  /*6810*/  IADD3 R2, R0, 0x18, RZ ;  /* 0x0000001800027810 */ /* 0x000fe20007ffe0ff */
[----:B------:R-:W-:Y:S01]  /*6820*/  HMMA.16816.F32 R32, R4, R34, R16 ;  /* 0x000000220420723c */ /* 0x000fe20000001810 */
[----:B------:R-:W-:Y:S01]  /*6830*/  FSEL R164, R175, -INF , !P1 ;  /* 0xff800000afa47808 */ /* 0x000fe20004800000 */
[----:B------:R-:W-:Y:S01]  /*6840*/  FMUL.FTZ R52, R52, c[0x0][0x2ec] ;  /* 0x0000bb0034347a20 */ /* 0x000fe20000410000 */
[----:B------:R-:W-:Y:S01]  /*6850*/  FSEL R176, R176, -INF , !P3 ;  /* 0xff800000b0b07808 */ /* 0x000fe20005800000 */
[----:B------:R-:W-:Y:S01]  /*6860*/  FMUL.FTZ R54, R54, c[0x0][0x2ec] ;  /* 0x0000bb0036367a20 */ /* 0x000fe20000410000 */
[C---:B------:R-:W-:Y:S01]  /*6870*/  ISETP.GE.AND P4, PT, R2.reuse, R8, PT ;  /* 0x000000080200720c */ /* 0x040fe20003f86270 */
[----:B------:R-:W-:Y:S01]  /*6880*/  FMUL.FTZ R53, R53, c[0x0][0x2ec] ;  /* 0x0000bb0035357a20 */ /* 0x000fe20000410000 */
[----:B------:R-:W-:Y:S01]  /*6890*/  ISETP.GE.AND P2, PT, R2, R9, PT ;  /* 0x000000090200720c */ /* 0x000fe20003f46270 */
[----:B------:R-:W-:Y:S01]  /*68a0*/  FMUL.FTZ R40, R40, c[0x0][0x2ec] ;  /* 0x0000bb0028287a20 */ /* 0x000fe20000410000 */
[----:B------:R-:W-:Y:S01]  /*68b0*/  ISETP.GE.AND P1, PT, R2, R11, PT ;  /* 0x0000000b0200720c */ /* 0x000fe20003f26270 */
[----:B------:R-:W-:Y:S01]  /*68c0*/  FMUL.FTZ R42, R42, c[0x0][0x2ec] ;  /* 0x0000bb002a2a7a20 */ /* 0x000fe20000410000 */
[----:B------:R-:W-:Y:S01]  /*68d0*/  ISETP.GE.AND P3, PT, R2, R10, PT ;  /* 0x0000000a0200720c */ /* 0x000fe20003f66270 */
[----:B------:R-:W-:Y:S01]  /*68e0*/  FMUL.FTZ R41, R41, c[0x0][0x2ec] ;  /* 0x0000bb0029297a20 */ /* 0x000fe20000410000 */
[----:B------:R-:W-:Y:S01]  /*68f0*/  IADD3 R2, R0, 0x19, RZ ;  /* 0x0000001900027810 */ /* 0x000fe20007ffe0ff */
[----:B------:R-:W-:Y:S01]  /*6900*/  FMUL.FTZ R43, R43, c[0x0][0x2ec] ;  /* 0x0000bb002b2b7a20 */ /* 0x000fe20000410000 */
[----:B------:R-:W-:Y:S01]  /*6910*/  FSEL R149, R171, -INF , !P6 ;  /* 0xff800000ab957808 */ /* 0x000fe20007000000 */
[----:B------:R-:W-:Y:S01]  /*6920*/  FMUL.FTZ R20, R20, c[0x0][0x2ec] ;  /* 0x0000bb0014147a20 */ /* 0x000fe20000410000 */
[----:B------:R-:W-:Y:S01]  /*6930*/  FSEL R157, R157, -INF , !P5 ;  /* 0xff8000009d9d7808 */ /* 0x000fe20006800000 */
[----:B------:R-:W5:Y:S01]  /*6940*/  MUFU.TANH R52, R52 ;  /* 0x0000003400347308 */ /* 0x000f620000002400 */
[----:B------:R-:W-:Y:S01]  /*6950*/  FSEL R162, R162, -INF , !P4 ;  /* 0xff800000a2a27808 */ /* 0x000fe20006000000 */
[----:B------:R-:W-:Y:S01]  /*6960*/  FMUL.FTZ R55, R55, c[0x0][0x2ec] ;  /* 0x0000bb0037377a20 */ /* 0x000fe20000410000 */
[----:B------:R-:W-:Y:S01]  /*6970*/  FSEL R174, R174, -INF , !P2 ;  /* 0xff800000aeae7808 */ /* 0x000fe20005000000 */
[----:B------:R-:W-:Y:S01]  /*6980*/  FMUL.FTZ R22, R22, c[0x0][0x2ec] ;  /* 0x0000bb0016167a20 */ /* 0x000fe20000410000 */
[----:B------:R-:W-:Y:S01]  /*6990*/  ISETP.GE.AND P6, PT, R2, R8, PT ;  /* 0x000000080200720c */ /* 0x000fe20003fc6270 */
[----:B------:R-:W-:Y:S01]  /*69a0*/  FMUL.FTZ R32, R32, c[0x0][0x2ec] ;  /* 0x0000bb0020207a20 */ /* 0x000fe20000410000 */
[C---:B------:R-:W-:Y:S01]  /*69b0*/  ISETP.GE.AND P5, PT, R2.reuse, R9, PT ;  /* 0x000000090200720c */ /* 0x040fe20003fa6270 */
[----:B------:R-:W1:Y:S01]  /*69c0*/  MUFU.TANH R40, R40 ;  /* 0x0000002800287308 */ /* 0x000e620000002400 */
[----:B------:R-:W-:Y:S01]  /*69d0*/  ISETP.GE.AND P4, PT, R2, R11, PT ;  /* 0x0000000b0200720c */ /* 0x000fe20003f86270 */
[----:B------:R-:W-:Y:S01]  /*69e0*/  FMUL.FTZ R34, R34, c[0x0][0x2ec] ;  /* 0x0000bb0022227a20 */ /* 0x000fe20000410000 */
[----:B------:R-:W-:Y:S01]  /*69f0*/  ISETP.GE.AND P2, PT, R2, R10, PT ;  /* 0x0000000a0200720c */ /* 0x000fe20003f46270 */
[----:B------:R-:W-:Y:S01]  /*6a00*/  FMUL.FTZ R21, R21, c[0x0][0x2ec] ;  /* 0x0000bb0015157a20 */ /* 0x000fe20000410000 */
[----:B------:R-:W-:Y:S01]  /*6a10*/  IADD3 R2, R0, 0x20, RZ ;  /* 0x0000002000027810 */ /* 0x000fe20007ffe0ff */
[----:B------:R-:W-:Y:S01]  /*6a20*/  FMUL.FTZ R23, R23, c[0x0][0x2ec] ;  /* 0x0000bb0017177a20 */ /* 0x000fe20000410000 */
[----:B------:R-:W-:Y:S01]  /*6a30*/  FSEL R148, R166, -INF , !P1 ;  /* 0xff800000a6947808 */ /* 0x000fe20004800000 */
[----:B------:R-:W1:Y:S01]  /*6a40*/  MUFU.TANH R42, R42 ;  /* 0x0000002a002a7308 */ /* 0x000e620000002400 */
[----:B------:R-:W-:Y:S01]  /*6a50*/  FSEL R152, R71, -INF , !P3 ;  /* 0xff80000047987808 */ /* 0x000fe20005800000 */
[----:B------:R-:W-:Y:S01]  /*6a60*/  FMUL.FTZ R5, R33, c[0x0][0x2ec] ;  /* 0x0000bb0021057a20 */ /* 0x000fe20000410000 */
[----:B------:R-:W-:-:S02]  /*6a70*/  FSEL R154, R169, -INF , !P6 ;  /* 0xff800000a99a7808 */ /* 0x000fc40007000000 */
[----:B------:R-:W-:Y:S02]  /*6a80*/  FSEL R170, R170, -INF , !P5 ;  /* 0xff800000aaaa7808 */ /* 0x000fe40006800000 */
[C---:B------:R-:W-:Y:S01]  /*6a90*/  ISETP.GE.AND P1, PT, R2.reuse, R8, PT ;  /* 0x000000080200720c */ /* 0x040fe20003f26270 */
[----:B------:R-:W-:Y:S01]  /*6aa0*/  MUFU.TANH R41, R41 ;  /* 0x0000002900297308 */ /* 0x000fe20000002400 */
[C---:B------:R-:W-:Y:S02]  /*6ab0*/  ISETP.GE.AND P3, PT, R2.reuse, R9, PT ;  /* 0x000000090200720c */ /* 0x040fe40003f66270 */
[C---:B------:R-:W-:Y:S02]  /*6ac0*/  ISETP.GE.AND P6, PT, R2.reuse, R11, PT ;  /* 0x0000000b0200720c */ /* 0x040fe40003fc6270 */
[----:B------:R-:W-:Y:S02]  /*6ad0*/  ISETP.GE.AND P5, PT, R2, R10, PT ;  /* 0x0000000a0200720c */ /* 0x000fe40003fa6270 */
[C---:B------:R-:W-:Y:S01]  /*6ae0*/  IADD3 R2, R0.reuse, 0x21, RZ ;  /* 0x0000002100027810 */ /* 0x040fe20007ffe0ff */
[----:B------:R-:W-:Y:S01]  /*6af0*/  MUFU.TANH R43, R43 ;  /* 0x0000002b002b7308 */ /* 0x000fe20000002400 */
[----:B------:R-:W-:-:S02]  /*6b00*/  IADD3 R12, R0, 0x28, RZ ;  /* 0x00000028000c7810 */ /* 0x000fc40007ffe0ff */
[----:B------:R-:W-:Y:S02]  /*6b10*/  FSEL R71, R168, -INF , !P4 ;  /* 0xff800000a8477808 */ /* 0x000fe40006000000 */
[----:B------:R-:W-:Y:S02]  /*6b20*/  ISETP.GE.AND P4, PT, R2, R8, PT ;  /* 0x000000080200720c */ /* 0x000fe40003f86270 */
[----:B------:R-:W-:Y:S01]  /*6b30*/  FSEL R151, R161, -INF , !P2 ;  /* 0xff800000a1977808 */ /* 0x000fe20005000000 */
[----:B------:R-:W1:Y:S01]  /*6b40*/  MUFU.TANH R54, R54 ;  /* 0x0000003600367308 */ /* 0x000e620000002400 */
[----:B------:R-:W-:Y:S02]  /*6b50*/  FSEL R153, R159, -INF , !P1 ;  /* 0xff8000009f997808 */ /* 0x000fe40004800000 */
[----:B------:R-:W-:Y:S02]  /*6b60*/  FSEL R211, R211, -INF , !P3 ;  /* 0xff800000d3d37808 */ /* 0x000fe40005800000 */
[----:B------:R-:W-:-:S02]  /*6b70*/  FSEL R168, R72, -INF , !P6 ;  /* 0xff80000048a87808 */ /* 0x000fc40007000000 */
[----:B------:R-:W-:Y:S01]  /*6b80*/  FSEL R175, R74, -INF , !P5 ;  /* 0xff8000004aaf7808 */ /* 0x000fe20006800000 */
[----:B------:R-:W1:Y:S01]  /*6b90*/  MUFU.TANH R20, R20 ;  /* 0x0000001400147308 */ /* 0x000e620000002400 */
[C---:B------:R-:W-:Y:S02]  /*6ba0*/  ISETP.GE.AND P2, PT, R2.reuse, R9, PT ;  /* 0x000000090200720c */ /* 0x040fe40003f46270 */
[C---:B------:R-:W-:Y:S02]  /*6bb0*/  ISETP.GE.AND P1, PT, R2.reuse, R11, PT ;  /* 0x0000000b0200720c */ /* 0x040fe40003f26270 */
[----:B------:R-:W-:Y:S02]  /*6bc0*/  ISETP.GE.AND P3, PT, R2, R10, PT ;  /* 0x0000000a0200720c */ /* 0x000fe40003f66270 */
[C---:B------:R-:W-:Y:S01]  /*6bd0*/  ISETP.GE.AND P6, PT, R12.reuse, R8, PT ;  /* 0x000000080c00720c */ /* 0x040fe20003fc6270 */
[----:B------:R-:W1:Y:S01]  /*6be0*/  MUFU.TANH R53, R53 ;  /* 0x0000003500357308 */ /* 0x000e620000002400 */
[----:B------:R-:W-:-:S02]  /*6bf0*/  ISETP.GE.AND P5, PT, R12, R9, PT ;  /* 0x000000090c00720c */ /* 0x000fc40003fa6270 */
[----:B------:R-:W-:Y:S02]  /*6c00*/  IADD3 R2, R0, 0x29, RZ ;  /* 0x0000002900027810 */ /* 0x000fe40007ffe0ff */
[----:B------:R-:W-:Y:S02]  /*6c10*/  FSEL R155, R163, -INF , !P4 ;  /* 0xff800000a39b7808 */ /* 0x000fe40006000000 */
[----:B------:R-:W-:Y:S01]  /*6c20*/  FSEL R205, R205, -INF , !P2 ;  /* 0xff800000cdcd7808 */ /* 0x000fe20005000000 */
[----:B------:R-:W1:Y:S01]  /*6c30*/  MUFU.TANH R55, R55 ;  /* 0x0000003700377308 */ /* 0x000e620000002400 */
[----:B--2---:R-:W-:Y:S02]  /*6c40*/  FSEL R169, R73, -INF , !P1 ;  /* 0xff80000049a97808 */ /* 0x004fe40004800000 */
[----:B------:R-:W-:Y:S02]  /*6c50*/  FSEL R178, R75, -INF , !P3 ;  /* 0xff8000004bb27808 */ /* 0x000fe40005800000 */
[----:B------:R-:W-:-:S02]  /*6c60*/  FSEL R163, R76, -INF , !P6 ;  /* 0xff8000004ca37808 */ /* 0x000fc40007000000 */
[----:B----4-:R-:W-:Y:S01]  /*6c70*/  FSEL R206, R78, -INF , !P5 ;  /* 0xff8000004ece7808 */ /* 0x010fe20006800000 */
[----:B------:R-:W2:Y:S01]  /*6c80*/  MUFU.TANH R22, R22 ;  /* 0x0000001600167308 */ /* 0x000ea20000002400 */
[C---:B------:R-:W-:Y:S02]  /*6c90*/  ISETP.GE.AND P4, PT, R12.reuse, R11, PT ;  /* 0x0000000b0c00720c */ /* 0x040fe40003f86270 */
[----:B------:R-:W-:Y:S02]  /*6ca0*/  ISETP.GE.AND P2, PT, R12, R10, PT ;  /* 0x0000000a0c00720c */ /* 0x000fe40003f46270 */
[C---:B------:R-:W-:Y:S02]  /*6cb0*/  ISETP.GE.AND P1, PT, R2.reuse, R8, PT ;  /* 0x000000080200720c */ /* 0x040fe40003f26270 */
[C---:B------:R-:W-:Y:S01]  /*6cc0*/  ISETP.GE.AND P3, PT, R2.reuse, R9, PT ;  /* 0x000000090200720c */ /* 0x040fe20003f66270 */
[----:B------:R-:W4:Y:S01]  /*6cd0*/  MUFU.TANH R32, R32 ;  /* 0x0000002000207308 */ /* 0x000f220000002400 */
[----:B------:R-:W-:-:S02]  /*6ce0*/  ISETP.GE.AND P6, PT, R2, R11, PT ;  /* 0x0000000b0200720c */ /* 0x000fc40003fc6270 */
[----:B------:R-:W-:Y:S02]  /*6cf0*/  ISETP.GE.AND P5, PT, R2, R10, PT ;  /* 0x0000000a0200720c */ /* 0x000fe40003fa6270 */
[----:B------:R-:W-:Y:S02]  /*6d00*/  IADD3 R2, R0, 0x30, RZ ;  /* 0x0000003000027810 */ /* 0x000fe40007ffe0ff */
[----:B------:R-:W-:Y:S01]  /*6d10*/  FSEL R167, R167, -INF , !P4 ;  /* 0xff800000a7a77808 */ /* 0x000fe20006000000 */
[----:B------:R-:W-:Y:S01]  /*6d20*/  MUFU.TANH R21, R21 ;  /* 0x0000001500157308 */ /* 0x000fe20000002400 */
[----:B---3--:R-:W-:Y:S02]  /*6d30*/  FSEL R171, R58, -INF , !P2 ;  /* 0xff8000003aab7808 */ /* 0x008fe40005000000 */
[----:B------:R-:W-:Y:S02]  /*6d40*/  FSEL R181, R77, -INF , !P1 ;  /* 0xff8000004db57808 */ /* 0x000fe40004800000 */
[----:B------:R-:W-:-:S02]  /*6d50*/  FSEL R204, R79, -INF , !P3 ;  /* 0xff8000004fcc7808 */ /* 0x000fc40005800000 */
[----:B------:R-:W-:Y:S01]  /*6d60*/  IADD3 R4, R0, 0x31, RZ ;  /* 0x0000003100047810 */ /* 0x000fe20007ffe0ff */
[----:B------:R-:W-:Y:S01]  /*6d70*/  MUFU.TANH R23, R23 ;  /* 0x0000001700177308 */ /* 0x000fe20000002400 */
[----:B------:R-:W-:Y:S01]  /*6d80*/  BAR.SYNC.DEFER_BLOCKING 0x0 ;  /* 0x0000000000007b1d */ /* 0x000fe20000010000 */
[C---:B------:R-:W-:Y:S02]  /*6d90*/  ISETP.GE.AND P4, PT, R2.reuse, R8, PT ;  /* 0x000000080200720c */ /* 0x040fe40003f86270 */
[C---:B------:R-:W-:Y:S02]  /*6da0*/  ISETP.GE.AND P2, PT, R2.reuse, R9, PT ;  /* 0x000000090200720c */ /* 0x040fe40003f46270 */
[C---:B------:R-:W-:Y:S02]  /*6db0*/  ISETP.GE.AND P1, PT, R2.reuse, R11, PT ;  /* 0x0000000b0200720c */ /* 0x040fe40003f26270 */
[----:B------:R-:W-:Y:S01]  /*6dc0*/  ISETP.GE.AND P3, PT, R2, R10, PT ;  /* 0x0000000a0200720c */ /* 0x000fe20003f66270 */
[----:B------:R-:W-:Y:S01]  /*6dd0*/  MUFU.TANH R5, R5 ;  /* 0x0000000500057308 */ /* 0x000fe20000002400 */
[----:B------:R-:W-:-:S02]  /*6de0*/  IADD3 R2, R0, 0x38, RZ ;  /* 0x0000003800027810 */ /* 0x000fc40007ffe0ff */
[----:B------:R-:W-:Y:S02]  /*6df0*/  FSEL R165, R165, -INF , !P6 ;  /* 0xff800000a5a57808 */ /* 0x000fe40007000000 */
[----:B-1----:R-:W-:Y:S02]  /*6e00*/  FSEL R173, R59, -INF , !P5 ;  /* 0xff8000003bad7808 */ /* 0x002fe40006800000 */
[CC--:B------:R-:W-:Y:S02]  /*6e10*/  ISETP.GE.AND P6, PT, R4.reuse, R8.reuse, PT ;  /* 0x000000080400720c */ /* 0x0c0fe40003fc6270 */
[----:B------:R-:W-:Y:S02]  /*6e20*/  ISETP.GE.AND P5, PT, R4, R9, PT ;  /* 0x000000090400720c */ /* 0x000fe40003fa6270 */
[----:B-----5:R-:W-:Y:S02]  /*6e30*/  FSEL R187, R52, -INF , !P1 ;  /* 0xff80000034bb7808 */ /* 0x020fe40004800000 */
[----:B------:R-:W-:-:S02]  /*6e40*/  ISETP.GE.AND P1, PT, R2, R8, PT ;  /* 0x000000080200720c */ /* 0x000fc40003f26270 */
[----:B------:R-:W-:Y:S02]  /*6e50*/  FSEL R177, R40, -INF , !P4 ;  /* 0xff80000028b17808 */ /* 0x000fe40006000000 */
[----:B------:R-:W-:Y:S02]  /*6e60*/  FSEL R215, R42, -INF , !P2 ;  /* 0xff8000002ad77808 */ /* 0x000fe40005000000 */
[C---:B------:R-:W-:Y:S02]  /*6e70*/  ISETP.GE.AND P4, PT, R4.reuse, R11, PT ;  /* 0x0000000b0400720c */ /* 0x040fe40003f86270 */
[----:B------:R-:W-:Y:S01]  /*6e80*/  ISETP.GE.AND P2, PT, R4, R10, PT ;  /* 0x0000000a0400720c */ /* 0x000fe20003f46270 */
[----:B------:R-:W-:Y:S01]  /*6e90*/  FMUL.FTZ R4, R35, c[0x0][0x2ec] ;  /* 0x0000bb0023047a20 */ /* 0x000fe20000410000 */
[----:B------:R-:W-:Y:S02]  /*6ea0*/  FSEL R210, R54, -INF , !P3 ;  /* 0xff80000036d27808 */ /* 0x000fe40005800000 */
[----:B------:R-:W-:-:S02]  /*6eb0*/  FSEL R182, R41, -INF , !P6 ;  /* 0xff80000029b67808 */ /* 0x000fc40007000000 */
[----:B------:R-:W-:Y:S01]  /*6ec0*/  FSEL R213, R43, -INF , !P5 ;  /* 0xff8000002bd57808 */ /* 0x000fe20006800000 */
[----:B------:R-:W-:Y:S01]  /*6ed0*/  MUFU.TANH R4, R4 ;  /* 0x0000000400047308 */ /* 0x000fe20000002400 */
[C---:B------:R-:W-:Y:S02]  /*6ee0*/  ISETP.GE.AND P3, PT, R2.reuse, R9, PT ;  /* 0x000000090200720c */ /* 0x040fe40003f66270 */
[CC--:B------:R-:W-:Y:S02]  /*6ef0*/  ISETP.GE.AND P6, PT, R2.reuse, R11.reuse, PT ;  /* 0x0000000b0200720c */ /* 0x0c0fe40003fc6270 */
[----:B------:R-:W-:Y:S02]  /*6f00*/  ISETP.GE.AND P5, PT, R2, R10, PT ;  /* 0x0000000a0200720c */ /* 0x000fe40003fa6270 */
[----:B------:R-:W-:Y:S01]  /*6f10*/  FSEL R179, R20, -INF , !P1 ;  /* 0xff80000014b37808 */ /* 0x000fe20004800000 */
[----:B------:R-:W1:Y:S01]  /*6f20*/  MUFU.TANH R2, R34 ;  /* 0x0000002200027308 */ /* 0x000e620000002400 */
[----:B------:R-:W-:-:S02]  /*6f30*/  ISETP.GE.AND P1, PT, R0, R11, PT ;  /* 0x0000000b0000720c */ /* 0x000fc40003f26270 */
[----:B------:R-:W-:Y:S02]  /*6f40*/  FSEL R186, R53, -INF , !P4 ;  /* 0xff80000035ba7808 */ /* 0x000fe40006000000 */
[----:B------:R-:W-:Y:S02]  /*6f50*/  FSEL R17, R212, -INF , !P1 ;  /* 0xff800000d4117808 */ /* 0x000fe40004800000 */
[----:B------:R-:W-:Y:S02]  /*6f60*/  ISETP.GE.AND P1, PT, R216, 0x3, PT ;  /* 0x00000003d800780c */ /* 0x000fe40003f26270 */
[----:B------:R-:W-:Y:S02]  /*6f70*/  FSEL R209, R55, -INF , !P2 ;  /* 0xff80000037d17808 */ /* 0x000fe40005000000 */
[----:B--2---:R-:W-:Y:S02]  /*6f80*/  FSEL R214, R22, -INF , !P3 ;  /* 0xff80000016d67808 */ /* 0x004fe40005800000 */
[----:B------:R-:W-:-:S02]  /*6f90*/  ISETP.GE.AND P4, PT, R0, R8, PT ;  /* 0x000000080000720c */ /* 0x000fc40003f86270 */
[C---:B------:R-:W-:Y:S02]  /*6fa0*/  ISETP.GE.AND P2, PT, R0.reuse, R9, PT ;  /* 0x000000090000720c */ /* 0x040fe40003f46270 */
[C---:B------:R-:W-:Y:S02]  /*6fb0*/  ISETP.GE.AND P3, PT, R0.reuse, R10, PT ;  /* 0x0000000a0000720c */ /* 0x040fe40003f66270 */
[----:B------:R-:W-:Y:S02]  /*6fc0*/  IADD3 R0, R0, 0x39, RZ ;  /* 0x0000003900007810 */ /* 0x000fe40007ffe0ff */
[----:B----4-:R-:W-:Y:S02]  /*6fd0*/  FSEL R185, R32, -INF , !P6 ;  /* 0xff80000020b97808 */ /* 0x010fe40007000000 */
[----:B-1----:R-:W-:Y:S02]  /*6fe0*/  FSEL R208, R2, -INF , !P5 ;  /* 0xff80000002d07808 */ /* 0x002fe40006800000 */
[----:B------:R-:W-:-:S02]  /*6ff0*/  FSEL R16, R218, -INF , !P4 ;  /* 0xff800000da107808 */ /* 0x000fc40006000000 */
[----:B------:R-:W-:Y:S02]  /*7000*/  FSEL R19, R217, -INF , !P2 ;  /* 0xff800000d9137808 */ /* 0x000fe40005000000 */
[C---:B------:R-:W-:Y:S02]  /*7010*/  ISETP.GE.AND P6, PT, R0.reuse, R8, PT ;  /* 0x000000080000720c */ /* 0x040fe40003fc6270 */
[C---:B------:R-:W-:Y:S02]  /*7020*/  ISETP.GE.AND P5, PT, R0.reuse, R9, PT ;  /* 0x000000090000720c */ /* 0x040fe40003fa6270 */
[C---:B------:R-:W-:Y:S02]  /*7030*/  ISETP.GE.AND P4, PT, R0.reuse, R11, PT ;  /* 0x0000000b0000720c */ /* 0x040fe40003f86270 */
        /* <DEDUP_REMOVED lines=15> */
[-C--:B------:R-:W-:Y:S02]  /*7130*/  @!P0 LEA R2, P3, R221, R4.reuse, 0x5 ;  /* 0x00000004dd028211 */ /* 0x080fe400078628ff */
[----:B------:R-:W-:Y:S01]  /*7140*/  @!P0 LEA R14, P6, R4, c[0x0][0x168], 0x1 ;  /* 0x00005a00040e8a11 */ /* 0x000fe200078c08ff */
[----:B------:R-:W-:Y:S01]  /*7150*/  IMAD.IADD R5, R7, 0x1, R0 ;  /* 0x0000000107057824 */ /* 0x000fe200078e0200 */
[----:B------:R-:W-:Y:S01]  /*7160*/  @!P0 IADD3 R0, P5, R223, R4, RZ ;  /* 0x00000004df008210 */ /* 0x000fe20007fbe0ff */
[----:B------:R-:W-:-:S03]  /*7170*/  @!P0 IMAD.MOV.U32 R7, RZ, RZ, c[0x0][0x19c] ;  /* 0x00006700ff078624 */ /* 0x000fc600078e00ff */
[----:B------:R-:W-:Y:S02]  /*7180*/  LEA.HI.X R5, R6, R225, R5, 0x6, P2 ;  /* 0x000000e106057211 */ /* 0x000fe400010f3405 */
[----:B------:R-:W-:Y:S02]  /*7190*/  @!P0 LEA R12, P4, R0, c[0x0][0x168], 0x1 ;  /* 0x00005a00000c8a11 */ /* 0x000fe400078808ff */
[----:B------:R-:W-:Y:S01]  /*71a0*/  @!P0 LEA R6, P2, R2, c[0x0][0x168], 0x1 ;  /* 0x00005a0002068a11 */ /* 0x000fe200078408ff */
[----:B------:R-:W-:Y:S01]  /*71b0*/  @!P0 IMAD.X R13, R222, 0x1, R5, P5 ;  /* 0x00000001de0d8824 */ /* 0x000fe200028e0605 */
[----:B------:R-:W-:Y:S02]  /*71c0*/  @!P0 LEA.HI.X R7, R221, R5, R7, 0x5, P3 ;  /* 0x00000005dd078211 */ /* 0x000fe400018f2c07 */
[----:B------:R-:W-:Y:S02]  /*71d0*/  @!P0 LEA.HI.X R15, R4, c[0x0][0x16c], R5, 0x1, P6 ;  /* 0x00005b00040f8a11 */ /* 0x000fe400030f0c05 */
[----:B------:R-:W-:-:S02]  /*71e0*/  @!P0 LEA.HI.X R13, R0, c[0x0][0x16c], R13, 0x1, P4 ;  /* 0x00005b00000d8a11 */ /* 0x000fc400020f0c0d */
        /* <DEDUP_REMOVED lines=27> */
.L_x_918:
[----:B------:R-:W-:Y:S05]  /*73a0*/  BSYNC B0 ;  /* 0x0000000000007941 */ /* 0x000fea0003800000 */
.L_x_917:
[----:B------:R-:W0:Y:S02]  /*73b0*/  LDGDEPBAR ;  /* 0x00000000000079af */ /* 0x000e240000000000 */
.L_x_916:
[----:B------:R-:W-:Y:S01]  /*73c0*/  FMNMX.FTZ R0, R70, R16, !PT ;  /* 0x0000001046007209 */ /* 0x000fe20007810000 */
[----:B------:R-:W-:Y:S03]  /*73d0*/  LDSM.16.MT88.4 R20, [R189+0x6000] ;  /* 0x00600000bd14783b */ /* 0x000fe60000004200 */
        /* <DEDUP_REMOVED lines=56> */
[----:B-1----:R-:W-:-:S03]  /*7760*/  FMNMX.FTZ R2, R0, R7, !PT ;  /* 0x0000000700027209 */ /* 0x002fc60007810000 */
[----:B------:R-:W1:Y:S04]  /*7770*/  SHFL.BFLY PT, R7, R5, 0x2, 0x1f ;  /* 0x0c401f0005077f89 */ /* 0x000e6800000e0000 */
[----:B------:R-:W3:Y:S01]  /*7780*/  SHFL.BFLY PT, R13, R2, 0x1, 0x1f ;  /* 0x0c201f00020d7f89 */ /* 0x000ee200000e0000 */
[----:B--2---:R-:W-:Y:S02]  /*7790*/  FMNMX.FTZ R0, R4, R12, !PT ;  /* 0x0000000c04007209 */ /* 0x004fe40007810000 */
[----:B------:R-:W-:-:S03]  /*77a0*/  FMNMX.FTZ R4, R180, R6, !PT ;  /* 0x00000006b4047209 */ /* 0x000fc60007810000 */
[----:B------:R-:W2:Y:S01]  /*77b0*/  SHFL.BFLY PT, R6, R0, 0x1, 0x1f ;  /* 0x0c201f0000067f89 */ /* 0x000ea200000e0000 */
[----:B------:R-:W-:-:S04]  /*77c0*/  FMNMX.FTZ R4, R176, R4, !PT ;  /* 0x00000004b0047209 */ /* 0x000fc80007810000 */
[----:B------:R-:W-:-:S04]  /*77d0*/  FMNMX.FTZ R4, R174, R4, !PT ;  /* 0x00000004ae047209 */ /* 0x000fc80007810000 */
[----:B------:R-:W-:-:S04]  /*77e0*/  FMNMX.FTZ R4, R170, R4, !PT ;  /* 0x00000004aa047209 */ /* 0x000fc80007810000 */
[----:B------:R-:W-:Y:S02]  /*77f0*/  FMNMX.FTZ R4, R211, R4, !PT ;  /* 0x00000004d3047209 */ /* 0x000fe40007810000 */
[----:B-1----:R-:W-:Y:S02]  /*7800*/  FMNMX.FTZ R5, R5, R7, !PT ;  /* 0x0000000705057209 */ /* 0x002fe40007810000 */
[----:B------:R-:W-:Y:S02]  /*7810*/  FMNMX.FTZ R4, R205, R4, !PT ;  /* 0x00000004cd047209 */ /* 0x000fe40007810000 */
[----:B---3--:R-:W-:Y:S01]  /*7820*/  FMNMX.FTZ R172, R2, R13, !PT ;  /* 0x0000000d02ac7209 */ /* 0x008fe20007810000 */
[----:B------:R-:W1:Y:S01]  /*7830*/  SHFL.BFLY PT, R7, R5, 0x1, 0x1f ;  /* 0x0c201f0005077f89 */ /* 0x000e6200000e0000 */
[----:B------:R-:W-:Y:S02]  /*7840*/  FMNMX.FTZ R2, R206, R4, !PT ;  /* 0x00000004ce027209 */ /* 0x000fe40007810000 */
[C---:B------:R-:W-:Y:S01]  /*7850*/  FSETP.NEU.FTZ.AND P4, PT, R172.reuse, -INF , PT ;  /* 0xff800000ac00780b */ /* 0x040fe20003f9d000 */
[----:B------:R-:W-:Y:S01]  /*7860*/  FMUL.FTZ R4, R172, c[0x0][0x23c] ;  /* 0x00008f00ac047a20 */ /* 0x000fe20000410000 */
[----:B------:R-:W-:-:S02]  /*7870*/  FMNMX.FTZ R2, R204, R2, !PT ;  /* 0x00000002cc027209 */ /* 0x000fc40007810000 */
[----:B--2---:R-:W-:Y:S02]  /*7880*/  FMNMX.FTZ R161, R0, R6, !PT ;  /* 0x0000000600a17209 */ /* 0x004fe40007810000 */
[----:B------:R-:W-:Y:S02]  /*7890*/  FSEL R0, R4, RZ, P4 ;  /* 0x000000ff04007208 */ /* 0x000fe40002000000 */
[----:B------:R-:W-:Y:S01]  /*78a0*/  FMNMX.FTZ R2, R215, R2, !PT ;  /* 0x00000002d7027209 */ /* 0x000fe20007810000 */
[C---:B------:R-:W-:Y:S01]  /*78b0*/  FMUL.FTZ R12, R161.reuse, c[0x0][0x23c] ;  /* 0x00008f00a10c7a20 */ /* 0x040fe20000410000 */
[----:B------:R-:W-:Y:S01]  /*78c0*/  FSETP.NEU.FTZ.AND P3, PT, R161, -INF , PT ;  /* 0xff800000a100780b */ /* 0x000fe20003f7d000 */
[----:B------:R-:W-:Y:S01]  /*78d0*/  FFMA.FTZ R4, R16, c[0x0][0x23c], -R0 ;  /* 0x00008f0010047a23 */ /* 0x000fe20000010800 */
[----:B------:R-:W-:Y:S02]  /*78e0*/  FMNMX.FTZ R2, R213, R2, !PT ;  /* 0x00000002d5027209 */ /* 0x000fe40007810000 */
[----:B------:R-:W-:Y:S01]  /*78f0*/  FSEL R12, R12, RZ, P3 ;  /* 0x000000ff0c0c7208 */ /* 0x000fe20001800000 */
[----:B------:R2:W-:Y:S01]  /*7900*/  MUFU.EX2 R50, R4 ;  /* 0x0000000400327308 */ /* 0x0005e20000000800 */
[----:B-1----:R-:W-:-:S03]  /*7910*/  FMNMX.FTZ R159, R5, R7, !PT ;  /* 0x00000007059f7209 */ /* 0x002fc60007810000 */
[----:B------:R-:W-:Y:S01]  /*7920*/  FFMA.FTZ R5, R38, c[0x0][0x23c], -R12 ;  /* 0x00008f0026057a23 */ /* 0x000fe2000001080c */
[----:B------:R-:W-:-:S03]  /*7930*/  FSETP.NEU.FTZ.AND P2, PT, R159, -INF , PT ;  /* 0xff8000009f00780b */ /* 0x000fc60003f5d000 */
[----:B------:R1:W-:Y:S01]  /*7940*/  MUFU.EX2 R43, R5 ;  /* 0x00000005002b7308 */ /* 0x0003e20000000800 */
[----:B--2---:R-:W-:Y:S01]  /*7950*/  FMNMX.FTZ R4, R214, R2, !PT ;  /* 0x00000002d6047209 */ /* 0x004fe20007810000 */
[----:B------:R-:W-:-:S03]  /*7960*/  FFMA.FTZ R2, R17, c[0x0][0x23c], -R12 ;  /* 0x00008f0011027a23 */ /* 0x000fc6000001080c */
[----:B------:R-:W-:-:S03]  /*7970*/  FMNMX.FTZ R4, R212, R4, !PT ;  /* 0x00000004d4047209 */ /* 0x000fc60007810000 */
[----:B------:R2:W-:Y:S02]  /*7980*/  MUFU.EX2 R47, R2 ;  /* 0x00000002002f7308 */ /* 0x0005e40000000800 */
[----:B------:R-:W3:Y:S01]  /*7990*/  SHFL.BFLY PT, R6, R4, 0x2, 0x1f ;  /* 0x0c401f0004067f89 */ /* 0x000ee200000e0000 */
[----:B-1----:R-:W-:-:S05]  /*79a0*/  FFMA.FTZ R5, R36, c[0x0][0x23c], -R12 ;  /* 0x00008f0024057a23 */ /* 0x002fca000001080c */
[----:B------:R-:W1:Y:S01]  /*79b0*/  MUFU.EX2 R41, R5 ;  /* 0x0000000500297308 */ /* 0x000e620000000800 */
[----:B--2---:R-:W-:-:S07]  /*79c0*/  FFMA.FTZ R2, R39, c[0x0][0x23c], -R12 ;  /* 0x00008f0027027a23 */ /* 0x004fce000001080c */
[----:B------:R2:W-:Y:S01]  /*79d0*/  MUFU.EX2 R15, R2 ;  /* 0x00000002000f7308 */ /* 0x0005e20000000800 */
[----:B---3--:R-:W-:Y:S02]  /*79e0*/  FMNMX.FTZ R4, R4, R6, !PT ;  /* 0x0000000604047209 */ /* 0x008fe40007810000 */
[----:B------:R-:W-:-:S03]  /*79f0*/  FSEL R6, R161, RZ, P3 ;  /* 0x000000ffa1067208 */ /* 0x000fc60001800000 */
[----:B------:R-:W3:Y:S02]  /*7a00*/  SHFL.BFLY PT, R13, R4, 0x1, 0x1f ;  /* 0x0c201f00040d7f89 */ /* 0x000ee400000e0000 */
[----:B------:R-:W-:Y:S02]  /*7a10*/  FADD.FTZ R6, R68, -R6 ;  /* 0x8000000644067221 */ /* 0x000fe40000010000 */
[----:B--2---:R-:W-:Y:S02]  /*7a20*/  FMUL.FTZ R2, R159, c[0x0][0x23c] ;  /* 0x00008f009f027a20 */ /* 0x004fe40000410000 */
[----:B------:R-:W-:-:S03]  /*7a30*/  FMUL.FTZ R6, R6, c[0x0][0x23c] ;  /* 0x00008f0006067a20 */ /* 0x000fc60000410000 */
[----:B------:R-:W-:Y:S01]  /*7a40*/  FSEL R2, R2, RZ, P2 ;  /* 0x000000ff02027208 */ /* 0x000fe20001000000 */
[----:B------:R1:W2:Y:S04]  /*7a50*/  MUFU.EX2 R147, R6 ;  /* 0x0000000600937308 */ /* 0x0002a80000000800 */
[--C-:B------:R-:W-:Y:S02]  /*7a60*/  FFMA.FTZ R5, R18, c[0x0][0x23c], -R2.reuse ;  /* 0x00008f0012057a23 */ /* 0x100fe40000010802 */
[----:B------:R-:W-:Y:S02]  /*7a70*/  FFMA.FTZ R7, R37, c[0x0][0x23c], -R2 ;  /* 0x00008f0025077a23 */ /* 0x000fe40000010802 */
[----:B------:R4:W-:Y:S01]  /*7a80*/  MUFU.EX2 R46, R5 ;  /* 0x00000005002e7308 */ /* 0x0009e20000000800 */
[----:B---3--:R-:W-:Y:S01]  /*7a90*/  FMNMX.FTZ R166, R4, R13, !PT ;  /* 0x0000000d04a67209 */ /* 0x008fe20007810000 */
[----:B------:R-:W-:-:S06]  /*7aa0*/  FFMA.FTZ R13, R48, c[0x0][0x23c], -R0 ;  /* 0x00008f00300d7a23 */ /* 0x000fcc0000010800 */
[----:B------:R-:W-:Y:S01]  /*7ab0*/  MUFU.EX2 R40, R7 ;  /* 0x0000000700287308 */ /* 0x000fe20000000800 */
[----:B------:R-:W-:Y:S01]  /*7ac0*/  FFMA.FTZ R4, R49, c[0x0][0x23c], -R0 ;  /* 0x00008f0031047a23 */ /* 0x000fe20000010800 */
[----:B-1----:R-:W-:Y:S01]  /*7ad0*/  F2FP.PACK_AB R6, R41, R43 ;  /* 0x0000002b2906723e */ /* 0x002fe200000000ff */
[-C--:B--2---:R-:W-:Y:S02]  /*7ae0*/  FMUL.FTZ R80, R80, R147.reuse ;  /* 0x0000009350507220 */ /* 0x084fe40000410000 */
[-C--:B------:R-:W-:Y:S02]  /*7af0*/  FMUL.FTZ R81, R81, R147.reuse ;  /* 0x0000009351517220 */ /* 0x080fe40000410000 */
[-C--:B------:R-:W-:Y:S01]  /*7b00*/  FMUL.FTZ R88, R88, R147.reuse ;  /* 0x0000009358587220 */ /* 0x080fe20000410000 */
[----:B------:R1:W-:Y:S01]  /*7b10*/  MUFU.EX2 R241, R13 ;  /* 0x0000000d00f17308 */ /* 0x0003e20000000800 */
[----:B----4-:R-:W-:Y:S02]  /*7b20*/  FFMA.FTZ R5, R45, c[0x0][0x23c], -R2 ;  /* 0x00008f002d057a23 */ /* 0x010fe40000010802 */
[----:B------:R-:W-:-:S02]  /*7b30*/  FMUL.FTZ R89, R89, R147 ;  /* 0x0000009359597220 */ /* 0x000fc40000410000 */
[-C--:B------:R-:W-:Y:S02]  /*7b40*/  FMUL.FTZ R100, R100, R147.reuse ;  /* 0x0000009364647220 */ /* 0x080fe40000410000 */
[-C--:B------:R-:W-:Y:S01]  /*7b50*/  FMUL.FTZ R101, R101, R147.reuse ;  /* 0x0000009365657220 */ /* 0x080fe20000410000 */
[----:B------:R2:W-:Y:S01]  /*7b60*/  MUFU.EX2 R242, R5 ;  /* 0x0000000500f27308 */ /* 0x0005e20000000800 */
[-C--:B------:R-:W-:Y:S02]  /*7b70*/  FMUL.FTZ R104, R104, R147.reuse ;  /* 0x0000009368687220 */ /* 0x080fe40000410000 */
[-C--:B------:R-:W-:Y:S02]  /*7b80*/  FMUL.FTZ R105, R105, R147.reuse ;  /* 0x0000009369697220 */ /* 0x080fe40000410000 */
[-C--:B------:R-:W-:Y:S02]  /*7b90*/  FMUL.FTZ R116, R116, R147.reuse ;  /* 0x0000009374747220 */ /* 0x080fe40000410000 */
[-C--:B------:R-:W-:Y:S01]  /*7ba0*/  FMUL.FTZ R117, R117, R147.reuse ;  /* 0x0000009375757220 */ /* 0x080fe20000410000 */
[----:B-1----:R-:W-:Y:S01]  /*7bb0*/  FSEL R13, R172, RZ, P4 ;  /* 0x000000ffac0d7208 */ /* 0x002fe20002000000 */
[----:B------:R1:W-:Y:S01]  /*7bc0*/  MUFU.EX2 R239, R4 ;  /* 0x0000000400ef7308 */ /* 0x0003e20000000800 */
[----:B------:R-:W-:-:S02]  /*7bd0*/  FMUL.FTZ R120, R120, R147 ;  /* 0x0000009378787220 */ /* 0x000fc40000410000 */
[-C--:B------:R-:W-:Y:S02]  /*7be0*/  FMUL.FTZ R121, R121, R147.reuse ;  /* 0x0000009379797220 */ /* 0x080fe40000410000 */
[----:B------:R-:W-:Y:S02]  /*7bf0*/  FADD.FTZ R16, R70, -R13 ;  /* 0x8000000d46107221 */ /* 0x000fe40000010000 */
[----:B--2---:R-:W-:Y:S02]  /*7c00*/  FFMA.FTZ R5, R44, c[0x0][0x23c], -R2 ;  /* 0x00008f002c057a23 */ /* 0x004fe40000010802 */
[-C--:B------:R-:W-:Y:S02]  /*7c10*/  FMUL.FTZ R132, R132, R147.reuse ;  /* 0x0000009384847220 */ /* 0x080fe40000410000 */
[----:B------:R2:W3:Y:S01]  /*7c20*/  MUFU.EX2 R42, R5 ;  /* 0x00000005002a7308 */ /* 0x0004e20000000800 */
[-C--:B------:R-:W-:Y:S02]  /*7c30*/  FMUL.FTZ R133, R133, R147.reuse ;  /* 0x0000009385857220 */ /* 0x080fe40000410000 */
[----:B------:R-:W-:Y:S01]  /*7c40*/  FMUL.FTZ R136, R136, R147 ;  /* 0x0000009388887220 */ /* 0x000fe20000410000 */
[----:B-1----:R-:W-:Y:S01]  /*7c50*/  F2FP.PACK_AB R4, R15, R47 ;  /* 0x0000002f0f04723e */ /* 0x002fe200000000ff */
[----:B------:R-:W-:Y:S01]  /*7c60*/  FMUL.FTZ R137, R137, R147 ;  /* 0x0000009389897220 */ /* 0x000fe20000410000 */
[----:B--2---:R-:W-:-:S02]  /*7c70*/  FSEL R5, R159, RZ, P2 ;  /* 0x000000ff9f057208 */ /* 0x004fc40001000000 */
[----:B------:R-:W-:Y:S02]  /*7c80*/  FSETP.NEU.FTZ.AND P2, PT, R166, -INF , PT ;  /* 0xff800000a600780b */ /* 0x000fe40003f5d000 */
[----:B---3--:R-:W-:Y:S01]  /*7c90*/  F2FP.PACK_AB R7, R40, R42 ;  /* 0x0000002a2807723e */ /* 0x008fe200000000ff */
[----:B------:R-:W-:Y:S01]  /*7ca0*/  FADD.FTZ R3, R3, -R5 ;  /* 0x8000000503037221 */ /* 0x000fe20000010000 */
[----:B------:R-:W-:Y:S02]  /*7cb0*/  FSEL R13, R166, RZ, P2 ;  /* 0x000000ffa60d7208 */ /* 0x000fe40001000000 */
[----:B------:R-:W-:Y:S01]  /*7cc0*/  F2FP.PACK_AB R5, R242, R46 ;  /* 0x0000002ef205723e */ /* 0x000fe200000000ff */
[----:B------:R-:W-:Y:S02]  /*7cd0*/  FMUL.FTZ R3, R3, c[0x0][0x23c] ;  /* 0x00008f0003037a20 */ /* 0x000fe40000410000 */
[----:B------:R-:W-:Y:S02]  /*7ce0*/  FADD.FTZ R13, R69, -R13 ;  /* 0x8000000d450d7221 */ /* 0x000fe40000010000 */
[----:B------:R1:W2:Y:S02]  /*7cf0*/  MUFU.EX2 R146, R3 ;  /* 0x0000000300927308 */ /* 0x0002a40000000800 */
[----:B------:R-:W-:-:S06]  /*7d00*/  FMUL.FTZ R13, R13, c[0x0][0x23c] ;  /* 0x00008f000d0d7a20 */ /* 0x000fcc0000410000 */
[----:B------:R3:W4:Y:S01]  /*7d10*/  MUFU.EX2 R144, R13 ;  /* 0x0000000d00907308 */ /* 0x0007220000000800 */
[----:B-1----:R-:W-:Y:S02]  /*7d20*/  FFMA.FTZ R3, R60, c[0x0][0x23c], -R0 ;  /* 0x00008f003c037a23 */ /* 0x002fe40000010800 */
[----:B--2---:R-:W-:-:S05]  /*7d30*/  FMUL.FTZ R82, R82, R146 ;  /* 0x0000009252527220 */ /* 0x004fca0000410000 */
[----:B------:R1:W2:Y:S01]  /*7d40*/  MUFU.EX2 R240, R3 ;  /* 0x0000000300f07308 */ /* 0x0002a20000000800 */
[-C--:B------:R-:W-:Y:S02]  /*7d50*/  FMUL.FTZ R83, R83, R146.reuse ;  /* 0x0000009253537220 */ /* 0x080fe40000410000 */
[-C--:B------:R-:W-:Y:S02]  /*7d60*/  FMUL.FTZ R90, R90, R146.reuse ;  /* 0x000000925a5a7220 */ /* 0x080fe40000410000 */
[----:B---3--:R-:W-:Y:S02]  /*7d70*/  FFMA.FTZ R13, R156, c[0x0][0x23c], -R0 ;  /* 0x00008f009c0d7a23 */ /* 0x008fe40000010800 */
[-C--:B------:R-:W-:Y:S01]  /*7d80*/  FMUL.FTZ R91, R91, R146.reuse ;  /* 0x000000925b5b7220 */ /* 0x080fe20000410000 */
[----:B------:R-:W-:Y:S01]  /*7d90*/  HMMA.16816.F32 R76, R4, R20, R80 ;  /* 0x00000014044c723c */ /* 0x000fe20000001850 */
[----:B------:R3:W-:Y:S01]  /*7da0*/  MUFU.EX2 R233, R13 ;  /* 0x0000000d00e97308 */ /* 0x0007e20000000800 */
[----:B------:R-:W-:-:S02]  /*7db0*/  FMUL.FTZ R102, R102, R146 ;  /* 0x0000009266667220 */ /* 0x000fc40000410000 */
[-C--:B------:R-:W-:Y:S02]  /*7dc0*/  FMUL.FTZ R103, R103, R146.reuse ;  /* 0x0000009267677220 */ /* 0x080fe40000410000 */
[----:B------:R-:W-:Y:S01]  /*7dd0*/  FMUL.FTZ R106, R106, R146 ;  /* 0x000000926a6a7220 */ /* 0x000fe20000410000 */
[----:B------:R-:W-:Y:S01]  /*7de0*/  MOV R80, R15 ;  /* 0x0000000f00507202 */ /* 0x000fe20000000f00 */
[----:B-1----:R-:W-:Y:S01]  /*7df0*/  FMUL.FTZ R3, R166, c[0x0][0x23c] ;  /* 0x00008f00a6037a20 */ /* 0x002fe20000410000 */
[----:B------:R-:W-:Y:S01]  /*7e00*/  MOV R83, R50 ;  /* 0x0000003200537202 */ /* 0x000fe20000000f00 */
[-C--:B------:R-:W-:Y:S01]  /*7e10*/  FMUL.FTZ R107, R107, R146.reuse ;  /* 0x000000926b6b7220 */ /* 0x080fe20000410000 */
[----:B------:R-:W-:Y:S01]  /*7e20*/  MOV R82, R47 ;  /* 0x0000002f00527202 */ /* 0x000fe20000000f00 */
[-C--:B------:R-:W-:Y:S01]  /*7e30*/  FMUL.FTZ R118, R118, R146.reuse ;  /* 0x0000009276767220 */ /* 0x080fe20000410000 */
[----:B------:R-:W-:Y:S01]  /*7e40*/  FSEL R3, R3, RZ, P2 ;  /* 0x000000ff03037208 */ /* 0x000fe20001000000 */
[----:B------:R-:W-:Y:S01]  /*7e50*/  FMUL.FTZ R119, R119, R146 ;  /* 0x0000009277777220 */ /* 0x000fe20000410000 */
[----:B------:R-:W-:Y:S01]  /*7e60*/  MOV R81, R46 ;  /* 0x0000002e00517202 */ /* 0x000fe20000000f00 */
[----:B------:R-:W-:Y:S01]  /*7e70*/  FMUL.FTZ R122, R122, R146 ;  /* 0x000000927a7a7220 */ /* 0x000fe20000410000 */
[----:B------:R-:W-:Y:S01]  /*7e80*/  HMMA.16816.F32 R72, R4, R22, R88 ;  /* 0x000000160448723c */ /* 0x000fe20000001858 */
[----:B---3--:R-:W-:-:S02]  /*7e90*/  FFMA.FTZ R13, R149, c[0x0][0x23c], -R12 ;  /* 0x00008f00950d7a23 */ /* 0x008fc4000001080c */
[--C-:B------:R-:W-:Y:S02]  /*7ea0*/  FFMA.FTZ R14, R19, c[0x0][0x23c], -R3.reuse ;  /* 0x00008f00130e7a23 */ /* 0x100fe40000010803 */
[----:B------:R1:W-:Y:S01]  /*7eb0*/  MUFU.EX2 R231, R13 ;  /* 0x0000000d00e77308 */ /* 0x0003e20000000800 */
[----:B------:R-:W-:Y:S01]  /*7ec0*/  FFMA.FTZ R15, R61, c[0x0][0x23c], -R3 ;  /* 0x00008f003d0f7a23 */ /* 0x000fe20000010803 */
[----:B------:R-:W-:Y:S01]  /*7ed0*/  MOV R91, R43 ;  /* 0x0000002b005b7202 */ /* 0x000fe20000000f00 */
[-C--:B------:R-:W-:Y:S01]  /*7ee0*/  FMUL.FTZ R123, R123, R146.reuse ;  /* 0x000000927b7b7220 */ /* 0x080fe20000410000 */
[C---:B------:R-:W-:Y:S01]  /*7ef0*/  HMMA.16816.F32 R100, R4.reuse, R24, R100 ;  /* 0x000000180464723c */ /* 0x040fe20000001864 */
[----:B------:R-:W-:Y:S01]  /*7f00*/  FMUL.FTZ R134, R134, R146 ;  /* 0x0000009286867220 */ /* 0x000fe20000410000 */
[----:B------:R-:W-:Y:S01]  /*7f10*/  MOV R90, R42 ;  /* 0x0000002a005a7202 */ /* 0x000fe20000000f00 */
[-C--:B------:R-:W-:Y:S01]  /*7f20*/  FMUL.FTZ R135, R135, R146.reuse ;  /* 0x0000009287877220 */ /* 0x080fe20000410000 */
[----:B------:R3:W-:Y:S01]  /*7f30*/  MUFU.EX2 R238, R14 ;  /* 0x0000000e00ee7308 */ /* 0x0007e20000000800 */
[-C--:B------:R-:W-:Y:S01]  /*7f40*/  FMUL.FTZ R138, R138, R146.reuse ;  /* 0x000000928a8a7220 */ /* 0x080fe20000410000 */
[----:B------:R-:W-:Y:S01]  /*7f50*/  MOV R89, R41 ;  /* 0x0000002900597202 */ /* 0x000fe20000000f00 */
[----:B------:R-:W-:Y:S01]  /*7f60*/  FMUL.FTZ R139, R139, R146 ;  /* 0x000000928b8b7220 */ /* 0x000fe20000410000 */
[----:B------:R-:W-:Y:S01]  /*7f70*/  HMMA.16816.F32 R64, R4, R26, R104 ;  /* 0x0000001a0440723c */ /* 0x000fe20000001868 */
[----:B----4-:R-:W-:Y:S01]  /*7f80*/  FMUL.FTZ R86, R86, R144 ;  /* 0x0000009056567220 */ /* 0x010fe20000410000 */
[----:B------:R-:W-:Y:S01]  /*7f90*/  MOV R88, R40 ;  /* 0x0000002800587202 */ /* 0x000fe20000000f00 */
[----:B------:R-:W-:Y:S01]  /*7fa0*/  FMUL.FTZ R87, R87, R144 ;  /* 0x0000009057577220 */ /* 0x000fe20000410000 */
[----:B------:R4:W5:Y:S01]  /*7fb0*/  MUFU.EX2 R237, R15 ;  /* 0x0000000f00ed7308 */ /* 0x0009620000000800 */
[----:B-1----:R-:W-:-:S02]  /*7fc0*/  FFMA.FTZ R13, R71, c[0x0][0x23c], -R12 ;  /* 0x00008f00470d7a23 */ /* 0x002fc4000001080c */
[-C--:B------:R-:W-:Y:S01]  /*7fd0*/  FMUL.FTZ R94, R94, R144.reuse ;  /* 0x000000905e5e7220 */ /* 0x080fe20000410000 */
[C---:B------:R-:W-:Y:S01]  /*7fe0*/  HMMA.16816.F32 R60, R4.reuse, R28, R116 ;  /* 0x0000001c043c723c */ /* 0x040fe20000001874 */
[-C--:B------:R-:W-:Y:S02]  /*7ff0*/  FMUL.FTZ R95, R95, R144.reuse ;  /* 0x000000905f5f7220 */ /* 0x080fe40000410000 */
[-C--:B------:R-:W-:Y:S01]  /*8000*/  FMUL.FTZ R98, R98, R144.reuse ;  /* 0x0000009062627220 */ /* 0x080fe20000410000 */
[----:B------:R1:W-:Y:S01]  /*8010*/  MUFU.EX2 R230, R13 ;  /* 0x0000000d00e67308 */ /* 0x0003e20000000800 */
[----:B---3--:R-:W-:Y:S02]  /*8020*/  FFMA.FTZ R14, R56, c[0x0][0x23c], -R3 ;  /* 0x00008f00380e7a23 */ /* 0x008fe40000010803 */
[-C--:B------:R-:W-:Y:S01]  /*8030*/  FMUL.FTZ R99, R99, R144.reuse ;  /* 0x0000009063637220 */ /* 0x080fe20000410000 */
[----:B------:R-:W-:Y:S01]  /*8040*/  HMMA.16816.F32 R52, R4, R32, R132 ;  /* 0x000000200434723c */ /* 0x000fe20000001884 */
[----:B------:R-:W-:-:S02]  /*8050*/  FMUL.FTZ R110, R110, R144 ;  /* 0x000000906e6e7220 */ /* 0x000fc40000410000 */
[-C--:B------:R-:W-:Y:S01]  /*8060*/  FMUL.FTZ R111, R111, R144.reuse ;  /* 0x000000906f6f7220 */ /* 0x080fe20000410000 */
[----:B------:R3:W-:Y:S01]  /*8070*/  MUFU.EX2 R236, R14 ;  /* 0x0000000e00ec7308 */ /* 0x0007e20000000800 */
[----:B----4-:R-:W-:Y:S02]  /*8080*/  FFMA.FTZ R15, R57, c[0x0][0x23c], -R3 ;  /* 0x00008f00390f7a23 */ /* 0x010fe40000010803 */
[-C--:B------:R-:W-:Y:S01]  /*8090*/  FMUL.FTZ R114, R114, R144.reuse ;  /* 0x0000009072727220 */ /* 0x080fe20000410000 */
[----:B------:R-:W-:Y:S01]  /*80a0*/  HMMA.16816.F32 R56, R4, R30, R120 ;  /* 0x0000001e0438723c */ /* 0x000fe20000001878 */
[-C--:B------:R-:W-:Y:S02]  /*80b0*/  FMUL.FTZ R115, R115, R144.reuse ;  /* 0x0000009073737220 */ /* 0x080fe40000410000 */
[----:B------:R-:W-:Y:S01]  /*80c0*/  FMUL.FTZ R126, R126, R144 ;  /* 0x000000907e7e7220 */ /* 0x000fe20000410000 */
[----:B------:R-:W4:Y:S01]  /*80d0*/  MUFU.EX2 R235, R15 ;  /* 0x0000000f00eb7308 */ /* 0x000f220000000800 */
[----:B-1----:R-:W-:-:S02]  /*80e0*/  FFMA.FTZ R13, R157, c[0x0][0x23c], -R2 ;  /* 0x00008f009d0d7a23 */ /* 0x002fc40000010802 */
[-C--:B------:R-:W-:Y:S01]  /*80f0*/  FMUL.FTZ R127, R127, R144.reuse ;  /* 0x000000907f7f7220 */ /* 0x080fe20000410000 */
[----:B------:R-:W-:Y:S01]  /*8100*/  HMMA.16816.F32 R44, R4, R34, R136 ;  /* 0x00000022042c723c */ /* 0x000fe20000001888 */
[-C--:B------:R-:W-:Y:S02]  /*8110*/  FMUL.FTZ R130, R130, R144.reuse ;  /* 0x0000009082827220 */ /* 0x080fe40000410000 */
[----:B------:R-:W-:Y:S01]  /*8120*/  FMUL.FTZ R131, R131, R144 ;  /* 0x0000009083837220 */ /* 0x000fe20000410000 */
[----:B------:R1:W-:Y:S01]  /*8130*/  MUFU.EX2 R227, R13 ;  /* 0x0000000d00e37308 */ /* 0x0003e20000000800 */
[----:B---3--:R-:W-:Y:S02]  /*8140*/  FMUL.FTZ R14, R16, c[0x0][0x23c] ;  /* 0x00008f00100e7a20 */ /* 0x008fe40000410000 */
[----:B--2---:R-:W-:Y:S01]  /*8150*/  F2FP.PACK_AB R4, R240, R83 ;  /* 0x00000053f004723e */ /* 0x004fe200000000ff */
[----:B------:R-:W-:Y:S01]  /*8160*/  LDSM.16.MT88.4 R16, [R191+0x6800] ;  /* 0x00680000bf10783b */ /* 0x000fe20000004200 */
[----:B-----5:R-:W-:Y:S01]  /*8170*/  F2FP.PACK_AB R5, R237, R238 ;  /* 0x000000eeed05723e */ /* 0x020fe200000000ff */
[----:B------:R-:W-:Y:S01]  /*8180*/  FMUL.FTZ R142, R142, R144 ;  /* 0x000000908e8e7220 */ /* 0x000fe20000410000 */
[----:B------:R-:W-:Y:S01]  /*8190*/  F2FP.PACK_AB R6, R241, R239 ;  /* 0x000000eff106723e */ /* 0x000fe200000000ff */
[----:B------:R-:W2:Y:S01]  /*81a0*/  MUFU.EX2 R145, R14 ;  /* 0x0000000e00917308 */ /* 0x000ea20000000800 */
[----:B----4-:R-:W-:Y:S01]  /*81b0*/  F2FP.PACK_AB R7, R235, R236 ;  /* 0x000000eceb07723e */ /* 0x010fe200000000ff */
[----:B------:R-:W-:-:S02]  /*81c0*/  FMUL.FTZ R143, R143, R144 ;  /* 0x000000908f8f7220 */ /* 0x000fc40000410000 */
[----:B-1----:R-:W-:-:S04]  /*81d0*/  FFMA.FTZ R13, R152, c[0x0][0x23c], -R2 ;  /* 0x00008f00980d7a23 */ /* 0x002fc80000010802 */
[----:B------:R1:W-:Y:S01]  /*81e0*/  MUFU.EX2 R228, R13 ;  /* 0x0000000d00e47308 */ /* 0x0003e20000000800 */
[-C--:B--2---:R-:W-:Y:S02]  /*81f0*/  FMUL.FTZ R84, R84, R145.reuse ;  /* 0x0000009154547220 */ /* 0x084fe40000410000 */
[-C--:B------:R-:W-:Y:S02]  /*8200*/  FMUL.FTZ R85, R85, R145.reuse ;  /* 0x0000009155557220 */ /* 0x080fe40000410000 */
[-C--:B------:R-:W-:Y:S02]  /*8210*/  FMUL.FTZ R92, R92, R145.reuse ;  /* 0x000000915c5c7220 */ /* 0x080fe40000410000 */
[-C--:B------:R-:W-:Y:S02]  /*8220*/  FMUL.FTZ R93, R93, R145.reuse ;  /* 0x000000915d5d7220 */ /* 0x080fe40000410000 */
[-C--:B------:R-:W-:Y:S01]  /*8230*/  FMUL.FTZ R96, R96, R145.reuse ;  /* 0x0000009160607220 */ /* 0x080fe20000410000 */
[----:B------:R-:W-:Y:S01]  /*8240*/  HMMA.16816.F32 R48, R4, R20, R84 ;  /* 0x000000140430723c */ /* 0x000fe20000001854 */
[----:B------:R-:W-:-:S02]  /*8250*/  FMUL.FTZ R97, R97, R145 ;  /* 0x0000009161617220 */ /* 0x000fc40000410000 */
[----:B-1----:R-:W-:Y:S02]  /*8260*/  FFMA.FTZ R13, R151, c[0x0][0x23c], -R2 ;  /* 0x00008f00970d7a23 */ /* 0x002fe40000010802 */
[-C--:B------:R-:W-:Y:S02]  /*8270*/  FMUL.FTZ R108, R108, R145.reuse ;  /* 0x000000916c6c7220 */ /* 0x080fe40000410000 */
[----:B------:R1:W-:Y:S01]  /*8280*/  MUFU.EX2 R226, R13 ;  /* 0x0000000d00e27308 */ /* 0x0003e20000000800 */
[-C--:B------:R-:W-:Y:S01]  /*8290*/  FMUL.FTZ R109, R109, R145.reuse ;  /* 0x000000916d6d7220 */ /* 0x080fe20000410000 */
[C---:B------:R-:W-:Y:S01]  /*82a0*/  HMMA.16816.F32 R40, R4.reuse, R22, R92 ;  /* 0x000000160428723c */ /* 0x040fe2000000185c */
[-C--:B------:R-:W-:Y:S01]  /*82b0*/  FMUL.FTZ R112, R112, R145.reuse ;  /* 0x0000009170707220 */ /* 0x080fe20000410000 */
[----:B------:R-:W-:Y:S01]  /*82c0*/  LDSM.16.MT88.4 R20, [R192+0x6800] ;  /* 0x00680000c014783b */ /* 0x000fe20000004200 */
[-C--:B------:R-:W-:Y:S02]  /*82d0*/  FMUL.FTZ R113, R113, R145.reuse ;  /* 0x0000009171717220 */ /* 0x080fe40000410000 */
[-C--:B------:R-:W-:Y:S01]  /*82e0*/  FMUL.FTZ R124, R124, R145.reuse ;  /* 0x000000917c7c7220 */ /* 0x080fe20000410000 */
[----:B------:R-:W-:Y:S01]  /*82f0*/  LDSM.16.MT88.4 R92, [R189+0x7800] ;  /* 0x00780000bd5c783b */ /* 0x000fe20000004200 */
[----:B------:R-:W-:Y:S01]  /*8300*/  FMUL.FTZ R125, R125, R145 ;  /* 0x000000917d7d7220 */ /* 0x000fe20000410000 */
[----:B------:R-:W-:Y:S01]  /*8310*/  HMMA.16816.F32 R36, R4, R24, R96 ;  /* 0x000000180424723c */ /* 0x000fe20000001860 */
[----:B------:R-:W-:-:S02]  /*8320*/  FFMA.FTZ R14, R150, c[0x0][0x23c], -R12 ;  /* 0x00008f00960e7a23 */ /* 0x000fc4000001080c */
[-C--:B------:R-:W-:Y:S02]  /*8330*/  FMUL.FTZ R128, R128, R145.reuse ;  /* 0x0000009180807220 */ /* 0x080fe40000410000 */
[----:B------:R2:W3:Y:S01]  /*8340*/  MUFU.EX2 R234, R14 ;  /* 0x0000000e00ea7308 */ /* 0x0004e20000000800 */
[----:B-1----:R-:W-:Y:S02]  /*8350*/  FFMA.FTZ R13, R162, c[0x0][0x23c], -R0 ;  /* 0x00008f00a20d7a23 */ /* 0x002fe40000010800 */
[----:B------:R-:W-:Y:S01]  /*8360*/  HMMA.16816.F32 R108, R4, R26, R108 ;  /* 0x0000001a046c723c */ /* 0x000fe2000000186c */
[----:B------:R-:W-:Y:S01]  /*8370*/  LDSM.16.MT88.4 R24, [R190+0x6800] ;  /* 0x00680000be18783b */ /* 0x000fe20000004200 */
[-C--:B------:R-:W-:Y:S02]  /*8380*/  FMUL.FTZ R129, R129, R145.reuse ;  /* 0x0000009181817220 */ /* 0x080fe40000410000 */
[-C--:B------:R-:W-:Y:S01]  /*8390*/  FMUL.FTZ R140, R140, R145.reuse ;  /* 0x000000918c8c7220 */ /* 0x080fe20000410000 */
[----:B------:R1:W-:Y:S01]  /*83a0*/  MUFU.EX2 R224, R13 ;  /* 0x0000000d00e07308 */ /* 0x0003e20000000800 */
[----:B------:R-:W-:-:S02]  /*83b0*/  FMUL.FTZ R141, R141, R145 ;  /* 0x000000918d8d7220 */ /* 0x000fc40000410000 */
[----:B------:R-:W-:Y:S01]  /*83c0*/  HMMA.16816.F32 R112, R4, R28, R112 ;  /* 0x0000001c0470723c */ /* 0x000fe20000001870 */
[----:B--2---:R-:W-:-:S07]  /*83d0*/  FFMA.FTZ R14, R148, c[0x0][0x23c], -R12 ;  /* 0x00008f00940e7a23 */ /* 0x004fce000001080c */
[----:B------:R-:W-:Y:S01]  /*83e0*/  HMMA.16816.F32 R124, R4, R30, R124 ;  /* 0x0000001e047c723c */ /* 0x000fe2000000187c */
[----:B------:R-:W2:Y:S01]  /*83f0*/  LDSM.16.MT88.4 R28, [R189+0x6800] ;  /* 0x00680000bd1c783b */ /* 0x000ea20000004200 */
[----:B------:R4:W5:Y:S01]  /*8400*/  MUFU.EX2 R232, R14 ;  /* 0x0000000e00e87308 */ /* 0x0009620000000800 */
[----:B-1----:R-:W-:-:S05]  /*8410*/  FFMA.FTZ R13, R154, c[0x0][0x23c], -R0 ;  /* 0x00008f009a0d7a23 */ /* 0x002fca0000010800 */
[C---:B------:R-:W-:Y:S02]  /*8420*/  HMMA.16816.F32 R128, R4.reuse, R32, R128 ;  /* 0x000000200480723c */ /* 0x040fe40000001880 */
[----:B------:R1:W-:Y:S06]  /*8430*/  MUFU.EX2 R223, R13 ;  /* 0x0000000d00df7308 */ /* 0x0003ec0000000800 */
[----:B------:R-:W-:Y:S01]  /*8440*/  HMMA.16816.F32 R140, R4, R34, R140 ;  /* 0x00000022048c723c */ /* 0x000fe2000000188c */
[----:B----4-:R-:W-:-:S04]  /*8450*/  FFMA.FTZ R14, R158, c[0x0][0x23c], -R2 ;  /* 0x00008f009e0e7a23 */ /* 0x010fc80000010802 */
[----:B------:R4:W4:Y:S02]  /*8460*/  MUFU.EX2 R229, R14 ;  /* 0x0000000e00e57308 */ /* 0x0009240000000800 */
[----:B---3--:R-:W-:Y:S02]  /*8470*/  F2FP.PACK_AB R4, R231, R234 ;  /* 0x000000eae704723e */ /* 0x008fe400000000ff */
[----:B-----5:R-:W-:Y:S01]  /*8480*/  F2FP.PACK_AB R6, R230, R232 ;  /* 0x000000e8e606723e */ /* 0x020fe200000000ff */
[----:B-1----:R-:W-:Y:S01]  /*8490*/  FFMA.FTZ R13, R153, c[0x0][0x23c], -R0 ;  /* 0x00008f00990d7a23 */ /* 0x002fe20000010800 */
[----:B------:R-:W-:-:S03]  /*84a0*/  F2FP.PACK_AB R7, R226, R228 ;  /* 0x000000e4e207723e */ /* 0x000fc600000000ff */
[----:B------:R1:W-:Y:S01]  /*84b0*/  MUFU.EX2 R222, R13 ;  /* 0x0000000d00de7308 */ /* 0x0003e20000000800 */
[----:B----4-:R-:W-:Y:S01]  /*84c0*/  FFMA.FTZ R14, R164, c[0x0][0x23c], -R0 ;  /* 0x00008f00a40e7a23 */ /* 0x010fe20000010800 */
[----:B------:R-:W-:-:S06]  /*84d0*/  F2FP.PACK_AB R5, R227, R229 ;  /* 0x000000e5e305723e */ /* 0x000fcc00000000ff */
[----:B------:R-:W3:Y:S01]  /*84e0*/  MUFU.EX2 R225, R14 ;  /* 0x0000000e00e17308 */ /* 0x000ee20000000800 */
[--C-:B-1----:R-:W-:Y:S01]  /*84f0*/  FFMA.FTZ R13, R180, c[0x0][0x23c], -R3.reuse ;  /* 0x00008f00b40d7a23 */ /* 0x102fe20000010803 */
[C---:B--2---:R-:W-:Y:S06]  /*8500*/  HMMA.16816.F32 R76, R4.reuse, R28, R76 ;  /* 0x0000001c044c723c */ /* 0x044fec000000184c */
        /* <DEDUP_REMOVED lines=8> */
[C---:B------:R-:W-:Y:S01]  /*8590*/  HMMA.16816.F32 R56, R4.reuse, R26, R56 ;  /* 0x0000001a0438723c */ /* 0x040fe20000001838 */
[----:B------:R1:W-:Y:S07]  /*85a0*/  MUFU.EX2 R219, R13 ;  /* 0x0000000d00db7308 */ /* 0x0003ee0000000800 */
[C---:B------:R-:W-:Y:S08]  /*85b0*/  HMMA.16816.F32 R52, R4.reuse, R16, R52 ;  /* 0x000000100434723c */ /* 0x040ff00000001834 */
[----:B------:R-:W-:Y:S01]  /*85c0*/  HMMA.16816.F32 R44, R4, R18, R44 ;  /* 0x00000012042c723c */ /* 0x000fe2000000182c */
[----:B-1----:R-:W-:-:S04]  /*85d0*/  FFMA.FTZ R13, R170, c[0x0][0x23c], -R3 ;  /* 0x00008f00aa0d7a23 */ /* 0x002fc80000010803 */
[----:B------:R1:W4:Y:S02]  /*85e0*/  MUFU.EX2 R217, R13 ;  /* 0x0000000d00d97308 */ /* 0x0003240000000800 */
[----:B---3--:R-:W-:Y:S02]  /*85f0*/  F2FP.PACK_AB R4, R225, R233 ;  /* 0x000000e9e104723e */ /* 0x008fe400000000ff */
[----:B--2---:R-:W-:Y:S02]  /*8600*/  F2FP.PACK_AB R5, R220, R221 ;  /* 0x000000dddc05723e */ /* 0x004fe400000000ff */
[----:B------:R-:W-:Y:S01]  /*8610*/  F2FP.PACK_AB R6, R223, R224 ;  /* 0x000000e0df06723e */ /* 0x000fe200000000ff */
[----:B-1----:R-:W-:Y:S01]  /*8620*/  FFMA.FTZ R13, R155, c[0x0][0x23c], -R0 ;  /* 0x00008f009b0d7a23 */ /* 0x002fe20000010800 */
[----:B----4-:R-:W-:-:S03]  /*8630*/  F2FP.PACK_AB R7, R217, R219 ;  /* 0x000000dbd907723e */ /* 0x010fc600000000ff */
[----:B------:R1:W-:Y:S04]  /*8640*/  MUFU.EX2 R218, R13 ;  /* 0x0000000d00da7308 */ /* 0x0003e80000000800 */
[C---:B------:R-:W-:Y:S08]  /*8650*/  HMMA.16816.F32 R48, R4.reuse, R28, R48 ;  /* 0x0000001c0430723c */ /* 0x040ff00000001830 */
[----:B------:R-:W-:Y:S01]  /*8660*/  HMMA.16816.F32 R40, R4, R30, R40 ;  /* 0x0000001e0428723c */ /* 0x000fe20000001828 */
[----:B------:R-:W2:Y:S01]  /*8670*/  LDSM.16.MT88.4 R28, [R189+0x7000] ;  /* 0x00700000bd1c783b */ /* 0x000ea20000004200 */
[----:B-1----:R-:W-:-:S04]  /*8680*/  FFMA.FTZ R13, R163, c[0x0][0x23c], -R0 ;  /* 0x00008f00a30d7a23 */ /* 0x002fc80000010800 */
[----:B------:R1:W-:Y:S02]  /*8690*/  MUFU.EX2 R180, R13 ;  /* 0x0000000d00b47308 */ /* 0x0003e40000000800 */
[C---:B------:R-:W-:Y:S08]  /*86a0*/  HMMA.16816.F32 R36, R4.reuse, R20, R36 ;  /* 0x000000140424723c */ /* 0x040ff00000001824 */
[----:B------:R-:W-:Y:S01]  /*86b0*/  HMMA.16816.F32 R32, R4, R22, R108 ;  /* 0x000000160420723c */ /* 0x000fe2000000186c */
[----:B------:R-:W-:Y:S04]  /*86c0*/  LDSM.16.MT88.4 R20, [R190+0x7000] ;  /* 0x00700000be14783b */ /* 0x000fe80000004200 */
[----:B------:R-:W-:Y:S01]  /*86d0*/  LDSM.16.MT88.4 R108, [R192+0x7800] ;  /* 0x00780000c06c783b */ /* 0x000fe20000004200 */
[----:B-1----:R-:W-:-:S02]  /*86e0*/  FFMA.FTZ R13, R168, c[0x0][0x23c], -R12 ;  /* 0x00008f00a80d7a23 */ /* 0x002fc4000001080c */
[C---:B------:R-:W-:Y:S02]  /*86f0*/  HMMA.16816.F32 R112, R4.reuse, R24, R112 ;  /* 0x000000180470723c */ /* 0x040fe40000001870 */
[----:B------:R1:W-:Y:S06]  /*8700*/  MUFU.EX2 R176, R13 ;  /* 0x0000000d00b07308 */ /* 0x0003ec0000000800 */
[C---:B------:R-:W-:Y:S01]  /*8710*/  HMMA.16816.F32 R124, R4.reuse, R26, R124 ;  /* 0x0000001a047c723c */ /* 0x040fe2000000187c */
[----:B------:R-:W3:Y:S07]  /*8720*/  LDSM.16.MT88.4 R24, [R192+0x7000] ;  /* 0x00700000c018783b */ /* 0x000eee0000004200 */
[----:B------:R-:W-:Y:S01]  /*8730*/  HMMA.16816.F32 R128, R4, R16, R128 ;  /* 0x000000100480723c */ /* 0x000fe20000001880 */
[----:B-1----:R-:W-:-:S04]  /*8740*/  FFMA.FTZ R13, R169, c[0x0][0x23c], -R12 ;  /* 0x00008f00a90d7a23 */ /* 0x002fc8000001080c */
[----:B------:R1:W4:Y:S03]  /*8750*/  MUFU.EX2 R174, R13 ;  /* 0x0000000d00ae7308 */ /* 0x0003260000000800 */
[----:B------:R-:W-:Y:S01]  /*8760*/  HMMA.16816.F32 R140, R4, R18, R140 ;  /* 0x00000012048c723c */ /* 0x000fe2000000188c */
[----:B------:R-:W5:Y:S01]  /*8770*/  LDSM.16.MT88.4 R16, [R191+0x7000] ;  /* 0x00700000bf10783b */ /* 0x000f620000004200 */
[----:B-1----:R-:W-:-:S05]  /*8780*/  FFMA.FTZ R13, R167, c[0x0][0x23c], -R12 ;  /* 0x00008f00a70d7a23 */ /* 0x002fca000001080c */
[----:B----4-:R-:W-:Y:S01]  /*8790*/  F2FP.PACK_AB R4, R174, R176 ;  /* 0x000000b0ae04723e */ /* 0x010fe200000000ff */
[----:B------:R1:W-:Y:S02]  /*87a0*/  MUFU.EX2 R170, R13 ;  /* 0x0000000d00aa7308 */ /* 0x0003e40000000800 */
[----:B-1----:R-:W-:-:S06]  /*87b0*/  FFMA.FTZ R13, R165, c[0x0][0x23c], -R12 ;  /* 0x00008f00a50d7a23 */ /* 0x002fcc000001080c */
[----:B------:R1:W4:Y:S02]  /*87c0*/  MUFU.EX2 R169, R13 ;  /* 0x0000000d00a97308 */ /* 0x0003240000000800 */
[----:B-1----:R-:W-:Y:S01]  /*87d0*/  FFMA.FTZ R13, R175, c[0x0][0x23c], -R2 ;  /* 0x00008f00af0d7a23 */ /* 0x002fe20000010802 */
[----:B----4-:R-:W-:Y:S02]  /*87e0*/  F2FP.PACK_AB R6, R169, R170 ;  /* 0x000000aaa906723e */ /* 0x010fe400000000ff */
[----:B------:R-:W-:-:S03]  /*87f0*/  MOV R175, R88 ;  /* 0x0000005800af7202 */ /* 0x000fc60000000f00 */
[----:B------:R1:W-:Y:S02]  /*8800*/  MUFU.EX2 R168, R13 ;  /* 0x0000000d00a87308 */ /* 0x0003e40000000800 */
[----:B-1----:R-:W-:Y:S01]  /*8810*/  FFMA.FTZ R13, R178, c[0x0][0x23c], -R2 ;  /* 0x00008f00b20d7a23 */ /* 0x002fe20000010802 */
[----:B------:R-:W-:-:S05]  /*8820*/  MOV R178, R89 ;  /* 0x0000005900b27202 */ /* 0x000fca0000000f00 */
        /* <DEDUP_REMOVED lines=21> */
[----:B------:R-:W-:Y:S01]  /*8980*/  MOV R182, R82 ;  /* 0x0000005200b67202 */ /* 0x000fe20000000f00 */
[----:B------:R1:W-:Y:S06]  /*8990*/  MUFU.EX2 R158, R13 ;  /* 0x0000000d009e7308 */ /* 0x0003ec0000000800 */
[C---:B------:R-:W-:Y:S08]  /*89a0*/  HMMA.16816.F32 R56, R4.reuse, R22, R56 ;  /* 0x000000160438723c */ /* 0x040ff00000001838 */
[----:B-----5:R-:W-:Y:S01]  /*89b0*/  HMMA.16816.F32 R52, R4, R16, R52 ;  /* 0x000000100434723c */ /* 0x020fe20000001834 */
[--C-:B-1----:R-:W-:Y:S01]  /*89c0*/  FFMA.FTZ R13, R179, c[0x0][0x23c], -R0.reuse ;  /* 0x00008f00b30d7a23 */ /* 0x102fe20000010800 */
[----:B------:R-:W-:Y:S01]  /*89d0*/  MOV R179, R83 ;  /* 0x0000005300b37202 */ /* 0x000fe20000000f00 */
[----:B------:R-:W-:-:S02]  /*89e0*/  FFMA.FTZ R0, R183, c[0x0][0x23c], -R0 ;  /* 0x00008f00b7007a23 */ /* 0x000fc40000010800 */
[----:B------:R1:W-:Y:S03]  /*89f0*/  MUFU.EX2 R157, R13 ;  /* 0x0000000d009d7308 */ /* 0x0003e60000000800 */
[----:B------:R-:W-:Y:S05]  /*8a00*/  HMMA.16816.F32 R44, R4, R18, R44 ;  /* 0x00000012042c723c */ /* 0x000fea000000182c */
[----:B------:R2:W-:Y:S02]  /*8a10*/  MUFU.EX2 R156, R0 ;  /* 0x00000000009c7308 */ /* 0x0005e40000000800 */
[----:B------:R-:W-:-:S02]  /*8a20*/  F2FP.PACK_AB R4, R218, R222 ;  /* 0x000000deda04723e */ /* 0x000fc400000000ff */
[----:B----4-:R-:W-:Y:S01]  /*8a30*/  F2FP.PACK_AB R6, R163, R180 ;  /* 0x000000b4a306723e */ /* 0x010fe200000000ff */
[----:B-1----:R-:W-:-:S04]  /*8a40*/  FFMA.FTZ R13, R211, c[0x0][0x23c], -R3 ;  /* 0x00008f00d30d7a23 */ /* 0x002fc80000010803 */
[----:B------:R1:W-:Y:S01]  /*8a50*/  MUFU.EX2 R155, R13 ;  /* 0x0000000d009b7308 */ /* 0x0003e20000000800 */
[----:B--2---:R-:W-:-:S07]  /*8a60*/  FFMA.FTZ R0, R187, c[0x0][0x23c], -R12 ;  /* 0x00008f00bb007a23 */ /* 0x004fce000001080c */
[----:B------:R2:W-:Y:S01]  /*8a70*/  MUFU.EX2 R150, R0 ;  /* 0x0000000000967308 */ /* 0x0005e20000000800 */
[----:B-1----:R-:W-:-:S07]  /*8a80*/  FFMA.FTZ R13, R205, c[0x0][0x23c], -R3 ;  /* 0x00008f00cd0d7a23 */ /* 0x002fce0000010803 */
[----:B------:R1:W3:Y:S01]  /*8a90*/  MUFU.EX2 R154, R13 ;  /* 0x0000000d009a7308 */ /* 0x0002e20000000800 */
[----:B--2---:R-:W-:-:S07]  /*8aa0*/  FFMA.FTZ R0, R186, c[0x0][0x23c], -R12 ;  /* 0x00008f00ba007a23 */ /* 0x004fce000001080c */
[----:B------:R2:W4:Y:S01]  /*8ab0*/  MUFU.EX2 R151, R0 ;  /* 0x0000000000977308 */ /* 0x0005220000000800 */
[----:B-1----:R-:W-:Y:S01]  /*8ac0*/  FFMA.FTZ R13, R206, c[0x0][0x23c], -R3 ;  /* 0x00008f00ce0d7a23 */ /* 0x002fe20000010803 */
[----:B---3--:R-:W-:-:S06]  /*8ad0*/  F2FP.PACK_AB R5, R154, R155 ;  /* 0x0000009b9a05723e */ /* 0x008fcc00000000ff */
[----:B------:R1:W-:Y:S01]  /*8ae0*/  MUFU.EX2 R153, R13 ;  /* 0x0000000d00997308 */ /* 0x0003e20000000800 */
[----:B--2---:R-:W-:Y:S01]  /*8af0*/  FFMA.FTZ R0, R185, c[0x0][0x23c], -R12 ;  /* 0x00008f00b9007a23 */ /* 0x004fe2000001080c */
[----:B----4-:R-:W-:-:S06]  /*8b00*/  F2FP.PACK_AB R136, R151, R150 ;  /* 0x000000969788723e */ /* 0x010fcc00000000ff */
[----:B------:R2:W-:Y:S01]  /*8b10*/  MUFU.EX2 R149, R0 ;  /* 0x0000000000957308 */ /* 0x0005e20000000800 */
[----:B-1----:R-:W-:-:S07]  /*8b20*/  FFMA.FTZ R13, R204, c[0x0][0x23c], -R3 ;  /* 0x00008f00cc0d7a23 */ /* 0x002fce0000010803 */
[----:B------:R-:W1:Y:S01]  /*8b30*/  MUFU.EX2 R152, R13 ;  /* 0x0000000d00987308 */ /* 0x000e620000000800 */
[----:B--2---:R-:W-:-:S07]  /*8b40*/  FFMA.FTZ R0, R184, c[0x0][0x23c], -R12 ;  /* 0x00008f00b8007a23 */ /* 0x004fce000001080c */
[----:B------:R2:W3:Y:S01]  /*8b50*/  MUFU.EX2 R148, R0 ;  /* 0x0000000000947308 */ /* 0x0004e20000000800 */
[----:B-1----:R-:W-:Y:S01]  /*8b60*/  F2FP.PACK_AB R7, R152, R153 ;  /* 0x000000999807723e */ /* 0x002fe200000000ff */
[----:B------:R-:W-:Y:S06]  /*8b70*/  LDSM.16.MT88.4 R12, [R191+0x7800] ;  /* 0x00780000bf0c783b */ /* 0x000fec0000004200 */
[----:B------:R-:W-:Y:S01]  /*8b80*/  HMMA.16816.F32 R40, R4, R30, R40 ;  /* 0x0000001e0428723c */ /* 0x000fe20000001828 */
[----:B--2---:R-:W-:Y:S01]  /*8b90*/  FFMA.FTZ R0, R210, c[0x0][0x23c], -R2 ;  /* 0x00008f00d2007a23 */ /* 0x004fe20000010802 */
[----:B---3--:R-:W-:-:S03]  /*8ba0*/  F2FP.PACK_AB R138, R148, R149 ;  /* 0x00000095948a723e */ /* 0x008fc600000000ff */
        /* <DEDUP_REMOVED lines=8> */
[--C-:B-1----:R-:W-:Y:S01]  /*8c30*/  FFMA.FTZ R0, R208, c[0x0][0x23c], -R2.reuse ;  /* 0x00008f00d0007a23 */ /* 0x102fe20000010802 */
[----:B--2---:R-:W-:Y:S01]  /*8c40*/  F2FP.PACK_AB R137, R30, R31 ;  /* 0x0000001f1e89723e */ /* 0x004fe200000000ff */
[----:B------:R-:W-:-:S02]  /*8c50*/  FFMA.FTZ R2, R207, c[0x0][0x23c], -R2 ;  /* 0x00008f00cf027a23 */ /* 0x000fc40000010802 */
[----:B------:R1:W-:Y:S03]  /*8c60*/  MUFU.EX2 R29, R0 ;  /* 0x00000000001d7308 */ /* 0x0003e60000000800 */
[C---:B------:R-:W-:Y:S01]  /*8c70*/  HMMA.16816.F32 R20, R4.reuse, R22, R124 ;  /* 0x000000160414723c */ /* 0x040fe2000000187c */
[----:B------:R-:W2:Y:S04]  /*8c80*/  LDSM.16.MT88.4 R124, [R190+0x7800] ;  /* 0x00780000be7c783b */ /* 0x000ea80000004200 */
[----:B------:R3:W4:Y:S03]  /*8c90*/  MUFU.EX2 R28, R2 ;  /* 0x00000002001c7308 */ /* 0x0007260000000800 */
[----:B------:R-:W-:Y:S01]  /*8ca0*/  HMMA.16816.F32 R16, R4, R18, R140 ;  /* 0x000000120410723c */ /* 0x000fe2000000188c */
[----:B-1----:R-:W-:-:S06]  /*8cb0*/  FFMA.FTZ R0, R215, c[0x0][0x23c], -R3 ;  /* 0x00008f00d7007a23 */ /* 0x002fcc0000010803 */
[----:B------:R-:W-:Y:S01]  /*8cc0*/  FFMA.FTZ R4, R243, R145, R179 ;  /* 0x00000091f3047223 */ /* 0x000fe200000100b3 */
[----:B------:R-:W-:Y:S01]  /*8cd0*/  F2FP.PACK_AB R140, R158, R162 ;  /* 0x000000a29e8c723e */ /* 0x000fe200000000ff */
[----:B------:R1:W-:Y:S01]  /*8ce0*/  MUFU.EX2 R27, R0 ;  /* 0x00000000001b7308 */ /* 0x0003e20000000800 */
[----:B------:R-:W-:Y:S01]  /*8cf0*/  F2FP.PACK_AB R142, R156, R157 ;  /* 0x0000009d9c8e723e */ /* 0x000fe200000000ff */
[----:B------:R-:W-:Y:S01]  /*8d00*/  FADD.FTZ R4, R240, R4 ;  /* 0x00000004f0047221 */ /* 0x000fe20000010000 */
[----:B------:R-:W-:Y:S01]  /*8d10*/  MOV R179, R160 ;  /* 0x000000a000b37202 */ /* 0x000fe20000000f00 */
[----:B---3--:R-:W-:Y:S01]  /*8d20*/  FFMA.FTZ R2, R245, R147, R182 ;  /* 0x00000093f5027223 */ /* 0x008fe200000100b6 */
[----:B----4-:R-:W-:-:S03]  /*8d30*/  F2FP.PACK_AB R139, R28, R29 ;  /* 0x0000001d1c8b723e */ /* 0x010fc600000000ff */
[----:B------:R-:W-:-:S04]  /*8d40*/  FADD.FTZ R6, R181, R2 ;  /* 0x00000002b5067221 */ /* 0x000fc80000010000 */
[----:B------:R-:W-:Y:S01]  /*8d50*/  HMMA.16816.F32 R80, R136, R92, R76 ;  /* 0x0000005c8850723c */ /* 0x000fe2000000184c */
[----:B-1----:R-:W-:-:S04]  /*8d60*/  FFMA.FTZ R0, R213, c[0x0][0x23c], -R3 ;  /* 0x00008f00d5007a23 */ /* 0x002fc80000010803 */
[----:B------:R1:W3:Y:S03]  /*8d70*/  MUFU.EX2 R26, R0 ;  /* 0x00000000001a7308 */ /* 0x0002e60000000800 */
[C---:B------:R-:W-:Y:S08]  /*8d80*/  HMMA.16816.F32 R88, R136.reuse, R94, R72 ;  /* 0x0000005e8858723c */ /* 0x040ff00000001848 */
[----:B------:R-:W-:Y:S01]  /*8d90*/  HMMA.16816.F32 R100, R136, R108, R68 ;  /* 0x0000006c8864723c */ /* 0x000fe20000001844 */
[--C-:B-1----:R-:W-:Y:S01]  /*8da0*/  FFMA.FTZ R0, R214, c[0x0][0x23c], -R3.reuse ;  /* 0x00008f00d6007a23 */ /* 0x102fe20000010803 */
[----:B---3--:R-:W-:Y:S01]  /*8db0*/  F2FP.PACK_AB R141, R26, R27 ;  /* 0x0000001b1a8d723e */ /* 0x008fe200000000ff */
[----:B------:R-:W-:-:S05]  /*8dc0*/  FFMA.FTZ R3, R212, c[0x0][0x23c], -R3 ;  /* 0x00008f00d4037a23 */ /* 0x000fca0000010803 */
[C---:B------:R-:W-:Y:S01]  /*8dd0*/  HMMA.16816.F32 R104, R136.reuse, R110, R64 ;  /* 0x0000006e8868723c */ /* 0x040fe20000001840 */
[----:B------:R1:W-:Y:S01]  /*8de0*/  MUFU.EX2 R25, R0 ;  /* 0x0000000000197308 */ /* 0x0003e20000000800 */
[----:B------:R-:W-:Y:S02]  /*8df0*/  MOV R69, R166 ;  /* 0x000000a600457202 */ /* 0x000fe40000000f00 */
[----:B------:R-:W-:Y:S02]  /*8e00*/  MOV R70, R172 ;  /* 0x000000ac00467202 */ /* 0x000fe40000000f00 */
[----:B------:R-:W-:Y:S02]  /*8e10*/  MOV R68, R161 ;  /* 0x000000a100447202 */ /* 0x000fe40000000f00 */
[C---:B--2---:R-:W-:Y:S01]  /*8e20*/  HMMA.16816.F32 R116, R136.reuse, R124, R60 ;  /* 0x0000007c8874723c */ /* 0x044fe2000000183c */
[----:B------:R2:W3:Y:S07]  /*8e30*/  MUFU.EX2 R24, R3 ;  /* 0x0000000300187308 */ /* 0x0004ee0000000800 */
[----:B------:R-:W-:Y:S01]  /*8e40*/  HMMA.16816.F32 R120, R136, R126, R56 ;  /* 0x0000007e8878723c */ /* 0x000fe20000001838 */
[----:B-1----:R-:W-:-:S04]  /*8e50*/  FFMA.FTZ R0, R246, R146, R177 ;  /* 0x00000092f6007223 */ /* 0x002fc800000100b1 */
[----:B------:R-:W-:Y:S02]  /*8e60*/  FADD.FTZ R5, R242, R0 ;  /* 0x00000000f2057221 */ /* 0x000fe40000010000 */
[----:B------:R-:W-:Y:S01]  /*8e70*/  FADD.FTZ R0, R173, R6 ;  /* 0x00000006ad007221 */ /* 0x000fe20000010000 */
[C---:B------:R-:W-:Y:S01]  /*8e80*/  HMMA.16816.F32 R132, R136.reuse, R12, R52 ;  /* 0x0000000c8884723c */ /* 0x040fe20000001834 */
[----:B--2---:R-:W-:Y:S01]  /*8e90*/  FFMA.FTZ R3, R244, R144, R238 ;  /* 0x00000090f4037223 */ /* 0x004fe200000100ee */
[----:B---3--:R-:W-:Y:S01]  /*8ea0*/  F2FP.PACK_AB R143, R24, R25 ;  /* 0x00000019188f723e */ /* 0x008fe200000000ff */
[----:B------:R-:W-:Y:S02]  /*8eb0*/  FADD.FTZ R0, R178, R0 ;  /* 0x00000000b2007221 */ /* 0x000fe40000010000 */
[----:B------:R-:W-:Y:S02]  /*8ec0*/  FADD.FTZ R7, R237, R3 ;  /* 0x00000003ed077221 */ /* 0x000fe40000010000 */
[----:B------:R-:W-:Y:S01]  /*8ed0*/  FADD.FTZ R3, R239, R4 ;  /* 0x00000004ef037221 */ /* 0x000fe20000010000 */
[----:B------:R-:W-:Y:S01]  /*8ee0*/  HMMA.16816.F32 R136, R136, R14, R44 ;  /* 0x0000000e8888723c */ /* 0x000fe2000000182c */
[----:B------:R-:W-:-:S02]  /*8ef0*/  FADD.FTZ R2, R236, R7 ;  /* 0x00000007ec027221 */ /* 0x000fc40000010000 */
[----:B------:R-:W-:Y:S02]  /*8f00*/  FADD.FTZ R4, R171, R5 ;  /* 0x00000005ab047221 */ /* 0x000fe40000010000 */
[----:B------:R-:W-:Y:S02]  /*8f10*/  FADD.FTZ R3, R241, R3 ;  /* 0x00000003f1037221 */ /* 0x000fe40000010000 */
[----:B------:R-:W-:Y:S01]  /*8f20*/  FADD.FTZ R2, R235, R2 ;  /* 0x00000002eb027221 */ /* 0x000fe20000010000 */
[----:B------:R-:W-:Y:S01]  /*8f30*/  HMMA.16816.F32 R84, R140, R92, R48 ;  /* 0x0000005c8c54723c */ /* 0x000fe20000001830 */
[----:B------:R-:W-:Y:S02]  /*8f40*/  FADD.FTZ R4, R175, R4 ;  /* 0x00000004af047221 */ /* 0x000fe40000010000 */
[----:B------:R-:W-:Y:S02]  /*8f50*/  FADD.FTZ R3, R233, R3 ;  /* 0x00000003e9037221 */ /* 0x000fe40000010000 */
[----:B------:R-:W-:-:S02]  /*8f60*/  FADD.FTZ R2, R221, R2 ;  /* 0x00000002dd027221 */ /* 0x000fc40000010000 */
        /* <DEDUP_REMOVED lines=31> */
[----:B------:R-:W-:Y:S01]  /*9160*/  HMMA.16816.F32 R140, R140, R14, R16 ;  /* 0x0000000e8c8c723c */ /* 0x000fe20000001810 */
        /* <DEDUP_REMOVED lines=18> */
[----:B------:R-:W-:Y:S01]  /*9290*/  MOV R3, R159 ;  /* 0x0000009f00037202 */ /* 0x000fe20000000f00 */
[----:B------:R-:W-:Y:S02]  /*92a0*/  FADD.FTZ R243, R156, R4 ;  /* 0x000000049cf37221 */ /* 0x000fe40000010000 */
[----:B------:R-:W-:Y:S02]  /*92b0*/  FADD.FTZ R245, R148, R2 ;  /* 0x0000000294f57221 */ /* 0x000fe40000010000 */
[----:B------:R-:W-:Y:S01]  /*92c0*/  FADD.FTZ R246, R28, R0 ;  /* 0x000000001cf67221 */ /* 0x000fe20000010000 */
[----:B------:R-:W-:Y:S05]  /*92d0*/  @!P1 BRA `(.L_x_915) ;  /* 0x00003c6000009947 */ /* 0x000fea0003800000 */
[----:B------:R-:W2:Y:S01]  /*92e0*/  LDL.64 R204, [R1+0x20] ;  /* 0x0000200001cc7983 */ /* 0x000ea20000100a00 */
[----:B------:R-:W-:Y:S01]  /*92f0*/  IADD3 R179, R216, -0x3, RZ ;  /* 0xfffffffdd8b37810 */ /* 0x000fe20007ffe0ff */
[----:B------:R-:W-:Y:S01]  /*9300*/  IMAD.MOV.U32 R175, RZ, RZ, c[0x0][0x1a0] ;  /* 0x00006800ffaf7624 */ /* 0x000fe200078e00ff */
[----:B------:R-:W-:-:S04]  /*9310*/  DEPBAR.LE SB0, 0x0 ;  /* 0x000080000000791a */ /* 0x000fc80000000000 */
[----:B------:R-:W-:Y:S01]  /*9320*/  SHF.R.S32.HI R0, RZ, 0x1f, R179 ;  /* 0x0000001fff007819 */ /* 0x000fe200000114b3 */
[----:B------:R-:W-:Y:S01]  /*9330*/  IMAD.WIDE.U32 R6, R179, c[0x0][0x1a0], RZ ;  /* 0x00006800b3067a25 */ /* 0x000fe200078e00ff */
[----:B------:R-:W-:Y:S03]  /*9340*/  BAR.SYNC.DEFER_BLOCKING 0x0 ;  /* 0x0000000000007b1d */ /* 0x000fe60000010000 */
[----:B------:R-:W-:Y:S02]  /*9350*/  IMAD R0, R0, c[0x0][0x1a0], RZ ;  /* 0x0000680000007a24 */ /* 0x000fe400078e02ff */
[----:B------:R-:W-:Y:S01]  /*9360*/  IMAD.SHL.U32 R178, R175, 0x10, RZ ;  /* 0x00000010afb27824 */ /* 0x000fe200078e00ff */
[----:B------:R-:W1:Y:S01]  /*9370*/  S2R R211, SR_TID.X ;  /* 0x0000000000d37919 */ /* 0x000e620000002100 */
[----:B------:R-:W-:Y:S02]  /*9380*/  IMAD R0, R179, c[0x0][0x1a4], R0 ;  /* 0x00006900b3007a24 */ /* 0x000fe400078e0200 */
[----:B------:R-:W-:-:S02]  /*9390*/  IMAD.MOV.U32 R171, RZ, RZ, 0x4 ;  /* 0x00000004ffab7424 */ /* 0x000fc400078e00ff */
[----:B------:R-:W-:Y:S01]  /*93a0*/  IMAD.IADD R3, R7, 0x1, R0 ;  /* 0x0000000107037824 */ /* 0x000fe200078e0200 */
[----:B------:R-:W-:Y:S01]  /*93b0*/  @P0 STS.128 [R203+0x6000], RZ ;  /* 0x006000ffcb000388 */ /* 0x000fe20000000c00 */
[----:B-1----:R-:W-:-:S05]  /*93c0*/  IMAD.SHL.U32 R211, R211, 0x2, RZ ;  /* 0x00000002d3d37824 */ /* 0x002fca00078e00ff */
[----:B------:R-:W-:Y:S02]  /*93d0*/  LOP3.LUT R211, R211, 0x6, RZ, 0xc0, !PT ;  /* 0x00000006d3d37812 */ /* 0x000fe400078ec0ff */
[----:B--2---:R-:W-:-:S04]  /*93e0*/  LEA R2, P1, R6, R204, 0x6 ;  /* 0x000000cc06027211 */ /* 0x004fc800078230ff */
[-C--:B------:R-:W-:Y:S01]  /*93f0*/  @!P0 IADD3 R0, P4, R178, R2.reuse, RZ ;  /* 0x00000002b2008210 */ /* 0x080fe20007f9e0ff */
[----:B------:R-:W-:Y:S01]  /*9400*/  IMAD.MOV.U32 R178, RZ, RZ, c[0x0][0x1a0] ;  /* 0x00006800ffb27624 */ /* 0x000fe200078e00ff */
[----:B------:R-:W-:Y:S02]  /*9410*/  LEA.HI.X R3, R6, R249, R3, 0x6, P1 ;  /* 0x000000f906037211 */ /* 0x000fe400008f3403 */
[----:B------:R-:W-:Y:S02]  /*9420*/  @!P0 LEA R4, P2, R175, R2, 0x5 ;  /* 0x00000002af048211 */ /* 0x000fe400078428ff */
[----:B------:R-:W-:Y:S01]  /*9430*/  SHF.L.U64.HI R171, R178, R171, c[0x0][0x1a4] ;  /* 0x00006900b2ab7619 */ /* 0x000fe200000102ab */
[----:B------:R-:W-:Y:S01]  /*9440*/  IMAD.MOV.U32 R178, RZ, RZ, c[0x0][0x1a4] ;  /* 0x00006900ffb27624 */ /* 0x000fe200078e00ff */
[----:B------:R-:W-:Y:S02]  /*9450*/  @!P0 LEA R12, P3, R0, c[0x0][0x170], 0x1 ;  /* 0x00005c00000c8a11 */ /* 0x000fe400078608ff */
[----:B------:R-:W-:Y:S01]  /*9460*/  @!P0 LEA R6, P1, R4, c[0x0][0x170], 0x1 ;  /* 0x00005c0004068a11 */ /* 0x000fe200078208ff */
[----:B------:R-:W-:Y:S01]  /*9470*/  @!P0 IMAD.X R5, R171, 0x1, R3, P4 ;  /* 0x00000001ab058824 */ /* 0x000fe200020e0603 */
[----:B------:R-:W-:-:S02]  /*9480*/  @!P0 LEA.HI.X R7, R175, R3, R178, 0x5, P2 ;  /* 0x00000003af078211 */ /* 0x000fc400010f2cb2 */
[----:B------:R-:W-:Y:S02]  /*9490*/  @!P0 LEA R14, P2, R2, c[0x0][0x170], 0x1 ;  /* 0x00005c00020e8a11 */ /* 0x000fe400078408ff */
[----:B------:R-:W-:Y:S01]  /*94a0*/  @!P0 LEA.HI.X R13, R0, c[0x0][0x174], R5, 0x1, P3 ;  /* 0x00005d00000d8a11 */ /* 0x000fe200018f0c05 */
[----:B------:R-:W-:Y:S01]  /*94b0*/  @!P0 IMAD R0, R178, 0x30, RZ ;  /* 0x00000030b2008824 */ /* 0x000fe200078e02ff */
[--C-:B------:R-:W-:Y:S01]  /*94c0*/  @!P0 LEA.HI.X R15, R2, c[0x0][0x174], R3.reuse, 0x1, P2 ;  /* 0x00005d00020f8a11 */ /* 0x100fe200010f0c03 */
[----:B------:R-:W-:Y:S01]  /*94d0*/  @!P0 IMAD.WIDE.U32 R2, R175, 0x30, R2 ;  /* 0x00000030af028825 */ /* 0x000fe200078e0002 */
[----:B------:R-:W-:-:S03]  /*94e0*/  @!P0 LEA.HI.X R7, R4, c[0x0][0x174], R7, 0x1, P1 ;  /* 0x00005d0004078a11 */ /* 0x000fc600008f0c07 */
        /* <DEDUP_REMOVED lines=15> */
[-C--:B------:R-:W-:Y:S02]  /*95e0*/  ISETP.GE.AND P1, PT, R0, R8.reuse, PT ;  /* 0x000000080000720c */ /* 0x080fe40003f26270 */
[----:B------:R-:W-:Y:S01]  /*95f0*/  ISETP.GE.AND P2, PT, R2, R8, PT ;  /* 0x000000080200720c */ /* 0x000fe20003f46270 */
[----:B------:R-:W-:Y:S01]  /*9600*/  @!PT LDS RZ, [RZ] ;  /* 0x00000000fffff984 */ /* 0x000fe20000000800 */
[----:B------:R-:W-:Y:S01]  /*9610*/  @!PT LDS RZ, [RZ] ;  /* 0x00000000fffff984 */ /* 0x000fe20000000800 */
[----:B------:R-:W-:Y:S01]  /*9620*/  @!PT LDS RZ, [RZ] ;  /* 0x00000000fffff984 */ /* 0x000fe20000000800 */
[----:B------:R2:W-:Y:S01]  /*9630*/  @!P0 LDGSTS.E.BYPASS.LTC128B.128 [R203+0x7000], [R6.64] ;  /* 0x0700000006cb8fae */ /* 0x0005e2000b901d46 */
[----:B------:R-:W-:Y:S02]  /*9640*/  IADD3 R3, R0, 0x8, RZ ;  /* 0x0000000800037810 */ /* 0x000fe40007ffe0ff */
[C---:B------:R-:W-:Y:S01]  /*9650*/  ISETP.GE.AND P4, PT, R2.reuse, R9, PT ;  /* 0x000000090200720c */ /* 0x040fe20003f86270 */
[----:B------:R-:W-:Y:S01]  /*9660*/  @P0 STS.128 [R203+0x7800], RZ ;  /* 0x007800ffcb000388 */ /* 0x000fe20000000c00 */
[----:B------:R-:W-:-:S02]  /*9670*/  ISETP.GE.AND P6, PT, R2, R11, PT ;  /* 0x0000000b0200720c */ /* 0x000fc40003fc6270 */
[----:B------:R-:W-:Y:S01]  /*9680*/  ISETP.GE.AND P5, PT, R2, R10, PT ;  /* 0x0000000a0200720c */ /* 0x000fe20003fa6270 */
[----:B------:R-:W-:Y:S01]  /*9690*/  @!PT LDS RZ, [RZ] ;  /* 0x00000000fffff984 */ /* 0x000fe20000000800 */
[----:B------:R-:W-:Y:S01]  /*96a0*/  @!PT LDS RZ, [RZ] ;  /* 0x00000000fffff984 */ /* 0x000fe20000000800 */
[----:B------:R-:W-:Y:S01]  /*96b0*/  @!PT LDS RZ, [RZ] ;  /* 0x00000000fffff984 */ /* 0x000fe20000000800 */
[----:B------:R2:W-:Y:S01]  /*96c0*/  @!P0 LDGSTS.E.BYPASS.LTC128B.128 [R203+0x7800], [R4.64] ;  /* 0x0780000004cb8fae */ /* 0x0005e2000b901d46 */
[C---:B------:R-:W-:Y:S02]  /*96d0*/  IADD3 R2, R0.reuse, 0x9, RZ ;  /* 0x0000000900027810 */ /* 0x040fe40007ffe0ff */
[----:B------:R-:W-:Y:S01]  /*96e0*/  ISETP.GE.AND P3, PT, R0, R9, PT ;  /* 0x000000090000720c */ /* 0x000fe20003f66270 */
[----:B------:R-:W-:Y:S04]  /*96f0*/  LDSM.16.M88.4 R36, [R195] ;  /* 0x00000000c324783b */ /* 0x000fe80000000200 */
[----:B------:R-:W-:Y:S04]  /*9700*/  LDSM.16.M88.4 R32, [R195+0x2000] ;  /* 0x00200000c320783b */ /* 0x000fe80000000200 */
[----:B------:R-:W-:Y:S04]  /*9710*/  LDSM.16.M88.4 R28, [R198] ;  /* 0x00000000c61c783b */ /* 0x000fe80000000200 */
[----:B------:R-:W-:Y:S04]  /*9720*/  LDSM.16.M88.4 R40, [R194+0x4000] ;  /* 0x00400000c228783b */ /* 0x000fe80000000200 */
[----:B------:R-:W-:Y:S04]  /*9730*/  LDSM.16.M88.4 R24, [R198+0x2000] ;  /* 0x00200000c618783b */ /* 0x000fe80000000200 */
[----:B------:R-:W-:Y:S04]  /*9740*/  LDSM.16.M88.4 R48, [R199] ;  /* 0x00000000c730783b */ /* 0x000fe80000000200 */
[----:B--2---:R-:W1:Y:S04]  /*9750*/  LDSM.16.M88.4 R4, [R188+0x4000] ;  /* 0x00400000bc04783b */ /* 0x004e680000000200 */
[----:B------:R-:W2:Y:S04]  /*9760*/  LDSM.16.M88.4 R20, [R196] ;  /* 0x00000000c414783b */ /* 0x000ea80000000200 */
[----:B------:R-:W3:Y:S04]  /*9770*/  LDSM.16.M88.4 R16, [R196+0x2000] ;  /* 0x00200000c410783b */ /* 0x000ee80000000200 */
[----:B------:R-:W-:Y:S04]  /*9780*/  LDSM.16.M88.4 R52, [R193] ;  /* 0x00000000c134783b */ /* 0x000fe80000000200 */
[----:B------:R-:W0:Y:S01]  /*9790*/  LDGDEPBAR ;  /* 0x00000000000079af */ /* 0x000e220000000000 */
[-C--:B-1----:R-:W-:Y:S08]  /*97a0*/  HMMA.16816.F32 R12, R36, R4.reuse, RZ ;  /* 0x00000004240c723c */ /* 0x082ff000000018ff */
[C---:B------:R-:W-:Y:S08]  /*97b0*/  HMMA.16816.F32 R44, R32.reuse, R4, RZ ;  /* 0x00000004202c723c */ /* 0x040ff000000018ff */
[----:B------:R-:W-:Y:S08]  /*97c0*/  HMMA.16816.F32 R60, R32, R6, RZ ;  /* 0x00000006203c723c */ /* 0x000ff000000018ff */
[----:B------:R-:W-:Y:S01]  /*97d0*/  HMMA.16816.F32 R64, R28, R40, R12 ;  /* 0x000000281c40723c */ /* 0x000fe2000000180c */
[----:B------:R-:W1:Y:S07]  /*97e0*/  LDSM.16.M88.4 R12, [R197] ;  /* 0x00000000c50c783b */ /* 0x000e6e0000000200 */
[----:B------:R-:W-:Y:S01]  /*97f0*/  HMMA.16816.F32 R56, R36, R6, RZ ;  /* 0x000000062438723c */ /* 0x000fe200000018ff */
[----:B------:R-:W-:Y:S07]  /*9800*/  LDSM.16.M88.4 R4, [R197+0x2000] ;  /* 0x00200000c504783b */ /* 0x000fee0000000200 */
[----:B------:R-:W-:Y:S01]  /*9810*/  HMMA.16816.F32 R68, R24, R40, R44 ;  /* 0x000000281844723c */ /* 0x000fe2000000182c */
[----:B------:R-:W4:Y:S07]  /*9820*/  LDSM.16.M88.4 R44, [R188+0x4800] ;  /* 0x00480000bc2c783b */ /* 0x000f2e0000000200 */
[----:B--2---:R-:W-:Y:S08]  /*9830*/  HMMA.16816.F32 R64, R20, R48, R64 ;  /* 0x000000301440723c */ /* 0x004ff00000001840 */
[-C--:B------:R-:W-:Y:S08]  /*9840*/  HMMA.16816.F32 R72, R24, R42.reuse, R60 ;  /* 0x0000002a1848723c */ /* 0x080ff0000000183c */
[----:B------:R-:W-:Y:S01]  /*9850*/  HMMA.16816.F32 R60, R28, R42, R56 ;  /* 0x0000002a1c3c723c */ /* 0x000fe20000001838 */
[----:B------:R-:W2:Y:S07]  /*9860*/  LDSM.16.M88.4 R40, [R194+0x4800] ;  /* 0x00480000c228783b */ /* 0x000eae0000000200 */
[----:B---3--:R-:W-:Y:S08]  /*9870*/  HMMA.16816.F32 R56, R16, R48, R68 ;  /* 0x000000301038723c */ /* 0x008ff00000001844 */
[----:B-1----:R-:W-:Y:S08]  /*9880*/  HMMA.16816.F32 R68, R12, R52, R64 ;  /* 0x000000340c44723c */ /* 0x002ff00000001840 */
[----:B----4-:R-:W-:Y:S08]  /*9890*/  HMMA.16816.F32 R76, R36, R44, RZ ;  /* 0x0000002c244c723c */ /* 0x010ff000000018ff */
[----:B------:R-:W-:Y:S08]  /*98a0*/  HMMA.16816.F32 R148, R4, R52, R56 ;  /* 0x000000340494723c */ /* 0x000ff00000001838 */
[----:B------:R-:W-:Y:S01]  /*98b0*/  HMMA.16816.F32 R56, R32, R44, RZ ;  /* 0x0000002c2038723c */ /* 0x000fe200000018ff */
[----:B------:R-:W-:-:S02]  /*98c0*/  FMUL.FTZ R68, R68, c[0x0][0x2ec] ;  /* 0x0000bb0044447a20 */ /* 0x000fc40000410000 */
[----:B------:R-:W-:Y:S02]  /*98d0*/  FMUL.FTZ R69, R69, c[0x0][0x2ec] ;  /* 0x0000bb0045457a20 */ /* 0x000fe40000410000 */
[----:B------:R-:W-:Y:S01]  /*98e0*/  FMUL.FTZ R70, R70, c[0x0][0x2ec] ;  /* 0x0000bb0046467a20 */ /* 0x000fe20000410000 */
[----:B------:R-:W1:Y:S01]  /*98f0*/  MUFU.TANH R206, R68 ;  /* 0x0000004400ce7308 */ /* 0x000e620000002400 */
[----:B------:R-:W-:Y:S01]  /*9900*/  FMUL.FTZ R71, R71, c[0x0][0x2ec] ;  /* 0x0000bb0047477a20 */ /* 0x000fe20000410000 */
[-C--:B------:R-:W-:Y:S06]  /*9910*/  HMMA.16816.F32 R60, R20, R50.reuse, R60 ;  /* 0x00000032143c723c */ /* 0x080fec000000183c */
[----:B------:R-:W-:Y:S02]  /*9920*/  MUFU.TANH R170, R69 ;  /* 0x0000004500aa7308 */ /* 0x000fe40000002400 */
[----:B------:R-:W-:Y:S01]  /*9930*/  HMMA.16816.F32 R144, R16, R50, R72 ;  /* 0x000000321090723c */ /* 0x000fe20000001848 */
[----:B------:R-:W3:Y:S01]  /*9940*/  LDSM.16.M88.4 R48, [R202] ;  /* 0x00000000ca30783b */ /* 0x000ee20000000200 */
[----:B------:R-:W-:-:S02]  /*9950*/  FMUL.FTZ R148, R148, c[0x0][0x2ec] ;  /* 0x0000bb0094947a20 */ /* 0x000fc40000410000 */
[----:B------:R-:W-:Y:S02]  /*9960*/  FMUL.FTZ R149, R149, c[0x0][0x2ec] ;  /* 0x0000bb0095957a20 */ /* 0x000fe40000410000 */
[----:B------:R-:W-:Y:S01]  /*9970*/  MUFU.TANH R204, R70 ;  /* 0x0000004600cc7308 */ /* 0x000fe20000002400 */
[----:B------:R-:W-:Y:S01]  /*9980*/  FMUL.FTZ R150, R150, c[0x0][0x2ec] ;  /* 0x0000bb0096967a20 */ /* 0x000fe20000410000 */
[----:B------:R-:W-:Y:S01]  /*9990*/  HMMA.16816.F32 R64, R36, R46, RZ ;  /* 0x0000002e2440723c */ /* 0x000fe200000018ff */
[----:B------:R-:W-:-:S05]  /*99a0*/  FMUL.FTZ R151, R151, c[0x0][0x2ec] ;  /* 0x0000bb0097977a20 */ /* 0x000fca0000410000 */
[----:B------:R4:W-:Y:S02]  /*99b0*/  MUFU.TANH R186, R71 ;  /* 0x0000004700ba7308 */ /* 0x0009e40000002400 */
[----:B--2---:R-:W-:Y:S06]  /*99c0*/  HMMA.16816.F32 R72, R28, R40, R76 ;  /* 0x000000281c48723c */ /* 0x004fec000000184c */
[----:B------:R-:W-:Y:S02]  /*99d0*/  MUFU.TANH R185, R148 ;  /* 0x0000009400b97308 */ /* 0x000fe40000002400 */
[----:B------:R-:W-:Y:S06]  /*99e0*/  HMMA.16816.F32 R76, R12, R54, R60 ;  /* 0x000000360c4c723c */ /* 0x000fec000000183c */
[----:B------:R-:W-:Y:S02]  /*99f0*/  MUFU.TANH R205, R149 ;  /* 0x0000009500cd7308 */ /* 0x000fe40000002400 */
[----:B----4-:R-:W-:Y:S06]  /*9a00*/  HMMA.16816.F32 R68, R24, R40, R56 ;  /* 0x000000281844723c */ /* 0x010fec0000001838 */
[----:B------:R-:W-:Y:S02]  /*9a10*/  MUFU.TANH R187, R150 ;  /* 0x0000009600bb7308 */ /* 0x000fe40000002400 */
[----:B------:R-:W-:Y:S01]  /*9a20*/  HMMA.16816.F32 R56, R32, R46, RZ ;  /* 0x0000002e2038723c */ /* 0x000fe200000018ff */
[----:B------:R-:W2:Y:S05]  /*9a30*/  LDSM.16.M88.4 R44, [R193+0x800] ;  /* 0x00080000c12c783b */ /* 0x000eaa0000000200 */
[----:B------:R2:W-:Y:S02]  /*9a40*/  MUFU.TANH R176, R151 ;  /* 0x0000009700b07308 */ /* 0x0005e40000002400 */
[----:B------:R-:W-:Y:S01]  /*9a50*/  HMMA.16816.F32 R60, R28, R42, R64 ;  /* 0x0000002a1c3c723c */ /* 0x000fe20000001840 */
[----:B------:R-:W-:-:S02]  /*9a60*/  FMUL.FTZ R76, R76, c[0x0][0x2ec] ;  /* 0x0000bb004c4c7a20 */ /* 0x000fc40000410000 */
[----:B------:R-:W-:Y:S02]  /*9a70*/  FMUL.FTZ R77, R77, c[0x0][0x2ec] ;  /* 0x0000bb004d4d7a20 */ /* 0x000fe40000410000 */
[----:B------:R-:W-:Y:S01]  /*9a80*/  FMUL.FTZ R78, R78, c[0x0][0x2ec] ;  /* 0x0000bb004e4e7a20 */ /* 0x000fe20000410000 */
[----:B------:R-:W4:Y:S01]  /*9a90*/  MUFU.TANH R184, R76 ;  /* 0x0000004c00b87308 */ /* 0x000f220000002400 */
[----:B------:R-:W-:Y:S01]  /*9aa0*/  FMUL.FTZ R79, R79, c[0x0][0x2ec] ;  /* 0x0000bb004f4f7a20 */ /* 0x000fe20000410000 */
[----:B------:R-:W-:Y:S06]  /*9ab0*/  HMMA.16816.F32 R144, R4, R54, R144 ;  /* 0x000000360490723c */ /* 0x000fec0000001890 */
[----:B------:R-:W5:Y:S02]  /*9ac0*/  MUFU.TANH R181, R77 ;  /* 0x0000004d00b57308 */ /* 0x000f640000002400 */
[----:B------:R-:W-:Y:S01]  /*9ad0*/  HMMA.16816.F32 R52, R24, R42, R56 ;  /* 0x0000002a1834723c */ /* 0x000fe20000001838 */
[----:B------:R-:W1:Y:S05]  /*9ae0*/  LDSM.16.M88.4 R40, [R188+0x5000] ;  /* 0x00500000bc28783b */ /* 0x000e6a0000000200 */
[----:B------:R-:W-:Y:S02]  /*9af0*/  MUFU.TANH R183, R78 ;  /* 0x0000004e00b77308 */ /* 0x000fe40000002400 */
[-C--:B---3--:R-:W-:Y:S06]  /*9b00*/  HMMA.16816.F32 R56, R16, R48.reuse, R68 ;  /* 0x000000301038723c */ /* 0x088fec0000001844 */
[----:B------:R3:W-:Y:S02]  /*9b10*/  MUFU.TANH R180, R79 ;  /* 0x0000004f00b47308 */ /* 0x0007e40000002400 */
[----:B------:R-:W-:Y:S01]  /*9b20*/  HMMA.16816.F32 R64, R20, R48, R72 ;  /* 0x000000301440723c */ /* 0x000fe20000001848 */
        /* <DEDUP_REMOVED lines=8> */
[----:B------:R-:W4:Y:S05]  /*9bb0*/  LDSM.16.M88.4 R52, [R194+0x5000] ;  /* 0x00500000c234783b */ /* 0x000f2a0000000200 */
[----:B------:R-:W3:Y:S02]  /*9bc0*/  MUFU.TANH R177, R146 ;  /* 0x0000009200b17308 */ /* 0x000ee40000002400 */
[----:B--2---:R-:W-:Y:S06]  /*9bd0*/  HMMA.16816.F32 R148, R4, R44, R56 ;  /* 0x0000002c0494723c */ /* 0x004fec0000001838 */
[----:B------:R-:W-:Y:S02]  /*9be0*/  MUFU.TANH R175, R147 ;  /* 0x0000009300af7308 */ /* 0x000fe40000002400 */
[----:B-1----:R-:W-:Y:S08]  /*9bf0*/  HMMA.16816.F32 R56, R36, R42, RZ ;  /* 0x0000002a2438723c */ /* 0x002ff000000018ff */
[----:B------:R-:W-:Y:S01]  /*9c00*/  HMMA.16816.F32 R152, R4, R46, R48 ;  /* 0x0000002e0498723c */ /* 0x000fe20000001830 */
[----:B------:R-:W1:Y:S07]  /*9c10*/  LDSM.16.M88.4 R48, [R201] ;  /* 0x00000000c930783b */ /* 0x000e6e0000000200 */
[----:B------:R-:W-:Y:S01]  /*9c20*/  HMMA.16816.F32 R72, R12, R44, R64 ;  /* 0x0000002c0c48723c */ /* 0x000fe20000001840 */
[----:B------:R-:W-:-:S02]  /*9c30*/  FMUL.FTZ R148, R148, c[0x0][0x2ec] ;  /* 0x0000bb0094947a20 */ /* 0x000fc40000410000 */
[----:B------:R-:W-:Y:S02]  /*9c40*/  FMUL.FTZ R149, R149, c[0x0][0x2ec] ;  /* 0x0000bb0095957a20 */ /* 0x000fe40000410000 */
[----:B------:R-:W-:Y:S02]  /*9c50*/  FMUL.FTZ R150, R150, c[0x0][0x2ec] ;  /* 0x0000bb0096967a20 */ /* 0x000fe40000410000 */
[----:B------:R-:W-:Y:S01]  /*9c60*/  MUFU.TANH R148, R148 ;  /* 0x0000009400947308 */ /* 0x000fe20000002400 */
[----:B---3--:R-:W-:Y:S01]  /*9c70*/  HMMA.16816.F32 R76, R12, R46, R60 ;  /* 0x0000002e0c4c723c */ /* 0x008fe2000000183c */
[----:B------:R-:W2:Y:S01]  /*9c80*/  LDSM.16.M88.4 R44, [R193+0x1000] ;  /* 0x00100000c12c783b */ /* 0x000ea20000000200 */
[----:B------:R-:W-:-:S05]  /*9c90*/  FMUL.FTZ R151, R151, c[0x0][0x2ec] ;  /* 0x0000bb0097977a20 */ /* 0x000fca0000410000 */
[----:B------:R-:W-:Y:S01]  /*9ca0*/  MUFU.TANH R149, R149 ;  /* 0x0000009500957308 */ /* 0x000fe20000002400 */
[----:B----4-:R-:W-:Y:S01]  /*9cb0*/  HMMA.16816.F32 R56, R28, R54, R56 ;  /* 0x000000361c38723c */ /* 0x010fe20000001838 */
[----:B------:R-:W-:Y:S02]  /*9cc0*/  FMUL.FTZ R152, R152, c[0x0][0x2ec] ;  /* 0x0000bb0098987a20 */ /* 0x000fe40000410000 */
[----:B------:R-:W-:Y:S02]  /*9cd0*/  FMUL.FTZ R153, R153, c[0x0][0x2ec] ;  /* 0x0000bb0099997a20 */ /* 0x000fe40000410000 */
[----:B------:R-:W-:Y:S02]  /*9ce0*/  FMUL.FTZ R155, R155, c[0x0][0x2ec] ;  /* 0x0000bb009b9b7a20 */ /* 0x000fe40000410000 */
[----:B------:R-:W-:Y:S01]  /*9cf0*/  MUFU.TANH R169, R152 ;  /* 0x0000009800a97308 */ /* 0x000fe20000002400 */
[----:B------:R-:W-:Y:S01]  /*9d00*/  HMMA.16816.F32 R60, R36, R40, RZ ;  /* 0x00000028243c723c */ /* 0x000fe200000018ff */
[----:B------:R-:W-:-:S02]  /*9d10*/  FMUL.FTZ R72, R72, c[0x0][0x2ec] ;  /* 0x0000bb0048487a20 */ /* 0x000fc40000410000 */
[----:B------:R-:W-:Y:S02]  /*9d20*/  FMUL.FTZ R73, R73, c[0x0][0x2ec] ;  /* 0x0000bb0049497a20 */ /* 0x000fe40000410000 */
[----:B------:R-:W-:Y:S02]  /*9d30*/  FMUL.FTZ R74, R74, c[0x0][0x2ec] ;  /* 0x0000bb004a4a7a20 */ /* 0x000fe40000410000 */
[----:B------:R-:W-:Y:S01]  /*9d40*/  FMUL.FTZ R75, R75, c[0x0][0x2ec] ;  /* 0x0000bb004b4b7a20 */ /* 0x000fe20000410000 */
[----:B------:R-:W-:Y:S01]  /*9d50*/  HMMA.16816.F32 R64, R32, R40, RZ ;  /* 0x000000282040723c */ /* 0x000fe200000018ff */
[----:B------:R-:W3:Y:S01]  /*9d60*/  MUFU.TANH R173, R72 ;  /* 0x0000004800ad7308 */ /* 0x000ee20000002400 */
[----:B------:R-:W-:Y:S02]  /*9d70*/  FMUL.FTZ R76, R76, c[0x0][0x2ec] ;  /* 0x0000bb004c4c7a20 */ /* 0x000fe40000410000 */
[----:B------:R-:W-:Y:S02]  /*9d80*/  FMUL.FTZ R77, R77, c[0x0][0x2ec] ;  /* 0x0000bb004d4d7a20 */ /* 0x000fe40000410000 */
[----:B------:R-:W-:-:S02]  /*9d90*/  FMUL.FTZ R78, R78, c[0x0][0x2ec] ;  /* 0x0000bb004e4e7a20 */ /* 0x000fc40000410000 */
[----:B------:R-:W-:Y:S01]  /*9da0*/  HMMA.16816.F32 R68, R32, R42, RZ ;  /* 0x0000002a2044723c */ /* 0x000fe200000018ff */
[----:B------:R-:W4:Y:S01]  /*9db0*/  LDSM.16.M88.4 R40, [R188+0x5800] ;  /* 0x00580000bc28783b */ /* 0x000f220000000200 */
[----:B------:R-:W-:Y:S01]  /*9dc0*/  MUFU.TANH R157, R73 ;  /* 0x00000049009d7308 */ /* 0x000fe20000002400 */
[----:B------:R-:W-:Y:S02]  /*9dd0*/  FMUL.FTZ R79, R79, c[0x0][0x2ec] ;  /* 0x0000bb004f4f7a20 */ /* 0x000fe40000410000 */
[----:B------:R-:W-:-:S03]  /*9de0*/  FMUL.FTZ R154, R154, c[0x0][0x2ec] ;  /* 0x0000bb009a9a7a20 */ /* 0x000fc60000410000 */
[----:B-1----:R-:W-:Y:S02]  /*9df0*/  HMMA.16816.F32 R56, R20, R50, R56 ;  /* 0x000000321438723c */ /* 0x002fe40000001838 */
[----:B------:R-:W-:Y:S06]  /*9e00*/  MUFU.TANH R162, R74 ;  /* 0x0000004a00a27308 */ /* 0x000fec0000002400 */
[-C--:B------:R-:W-:Y:S02]  /*9e10*/  HMMA.16816.F32 R60, R28, R52.reuse, R60 ;  /* 0x000000341c3c723c */ /* 0x080fe4000000183c */
[----:B------:R1:W-:Y:S06]  /*9e20*/  MUFU.TANH R168, R75 ;  /* 0x0000004b00a87308 */ /* 0x0003ec0000002400 */
[C---:B------:R-:W-:Y:S02]  /*9e30*/  HMMA.16816.F32 R64, R24.reuse, R52, R64 ;  /* 0x000000341840723c */ /* 0x040fe40000001840 */
[----:B------:R-:W2:Y:S06]  /*9e40*/  MUFU.TANH R158, R76 ;  /* 0x0000004c009e7308 */ /* 0x000eac0000002400 */
[----:B-1----:R-:W-:Y:S01]  /*9e50*/  HMMA.16816.F32 R72, R24, R54, R68 ;  /* 0x000000361848723c */ /* 0x002fe20000001844 */
[----:B------:R-:W1:Y:S01]  /*9e60*/  LDSM.16.M88.4 R52, [R194+0x5800] ;  /* 0x00580000c234783b */ /* 0x000e620000000200 */
[----:B------:R-:W-:Y:S06]  /*9e70*/  MUFU.TANH R165, R77 ;  /* 0x0000004d00a57308 */ /* 0x000fec0000002400 */
[----:B--2---:R-:W-:Y:S02]  /*9e80*/  HMMA.16816.F32 R68, R12, R46, R56 ;  /* 0x0000002e0c44723c */ /* 0x004fe40000001838 */
[----:B------:R-:W2:Y:S06]  /*9e90*/  MUFU.TANH R171, R78 ;  /* 0x0000004e00ab7308 */ /* 0x000eac0000002400 */
[C---:B----4-:R-:W-:Y:S02]  /*9ea0*/  HMMA.16816.F32 R56, R36.reuse, R40, RZ ;  /* 0x000000282438723c */ /* 0x050fe400000018ff */
[----:B------:R4:W1:Y:S06]  /*9eb0*/  MUFU.TANH R174, R79 ;  /* 0x0000004f00ae7308 */ /* 0x00086c0000002400 */
[----:B------:R-:W-:Y:S02]  /*9ec0*/  HMMA.16816.F32 R36, R36, R42, RZ ;  /* 0x0000002a2424723c */ /* 0x000fe400000018ff */
[----:B------:R-:W1:Y:S06]  /*9ed0*/  MUFU.TANH R164, R153 ;  /* 0x0000009900a47308 */ /* 0x000e6c0000002400 */
[----:B------:R-:W-:Y:S01]  /*9ee0*/  HMMA.16816.F32 R144, R32, R40, RZ ;  /* 0x000000282090723c */ /* 0x000fe200000018ff */
[----:B------:R-:W-:Y:S01]  /*9ef0*/  FMUL.FTZ R68, R68, c[0x0][0x2ec] ;  /* 0x0000bb0044447a20 */ /* 0x000fe20000410000 */
[----:B------:R-:W1:Y:S01]  /*9f00*/  MUFU.TANH R160, R150 ;  /* 0x0000009600a07308 */ /* 0x000e620000002400 */
[----:B------:R-:W-:-:S02]  /*9f10*/  FMUL.FTZ R70, R70, c[0x0][0x2ec] ;  /* 0x0000bb0046467a20 */ /* 0x000fc40000410000 */
[----:B------:R-:W-:Y:S02]  /*9f20*/  FMUL.FTZ R71, R71, c[0x0][0x2ec] ;  /* 0x0000bb0047477a20 */ /* 0x000fe40000410000 */
[----:B------:R-:W-:Y:S01]  /*9f30*/  FMUL.FTZ R69, R69, c[0x0][0x2ec] ;  /* 0x0000bb0045457a20 */ /* 0x000fe20000410000 */
[----:B----4-:R-:W-:Y:S01]  /*9f40*/  HMMA.16816.F32 R76, R32, R42, RZ ;  /* 0x0000002a204c723c */ /* 0x010fe200000018ff */
[----:B------:R-:W4:Y:S01]  /*9f50*/  LDSM.16.M88.4 R32, [R200] ;  /* 0x00000000c820783b */ /* 0x000f220000000200 */
[----:B------:R-:W1:Y:S06]  /*9f60*/  MUFU.TANH R153, R151 ;  /* 0x0000009700997308 */ /* 0x000e6c0000002400 */
[-C--:B------:R-:W-:Y:S02]  /*9f70*/  HMMA.16816.F32 R60, R20, R48.reuse, R60 ;  /* 0x00000030143c723c */ /* 0x080fe4000000183c */
[----:B------:R-:W1:Y:S06]  /*9f80*/  MUFU.TANH R155, R155 ;  /* 0x0000009b009b7308 */ /* 0x000e6c0000002400 */
[C---:B------:R-:W-:Y:S02]  /*9f90*/  HMMA.16816.F32 R64, R16.reuse, R48, R64 ;  /* 0x000000301040723c */ /* 0x040fe40000001840 */
[----:B------:R-:W-:Y:S06]  /*9fa0*/  MUFU.TANH R154, R154 ;  /* 0x0000009a009a7308 */ /* 0x000fec0000002400 */
[----:B------:R-:W-:Y:S02]  /*9fb0*/  HMMA.16816.F32 R48, R16, R50, R72 ;  /* 0x000000321030723c */ /* 0x000fe40000001848 */
[----:B------:R-:W-:Y:S06]  /*9fc0*/  MUFU.TANH R68, R68 ;  /* 0x0000004400447308 */ /* 0x000fec0000002400 */
[C---:B-1----:R-:W-:Y:S02]  /*9fd0*/  HMMA.16816.F32 R56, R28.reuse, R52, R56 ;  /* 0x000000341c38723c */ /* 0x042fe40000001838 */
[----:B------:R-:W-:Y:S06]  /*9fe0*/  MUFU.TANH R70, R70 ;  /* 0x0000004600467308 */ /* 0x000fec0000002400 */
[----:B------:R-:W-:Y:S01]  /*9ff0*/  HMMA.16816.F32 R36, R28, R54, R36 ;  /* 0x000000361c24723c */ /* 0x000fe20000001824 */
[----:B------:R-:W1:Y:S01]  /*a000*/  LDSM.16.M88.4 R28, [R193+0x1800] ;  /* 0x00180000c11c783b */ /* 0x000e620000000200 */
[----:B------:R-:W-:Y:S01]  /*a010*/  MUFU.TANH R71, R71 ;  /* 0x0000004700477308 */ /* 0x000fe20000002400 */
[----:B------:R-:W-:-:S05]  /*a020*/  DEPBAR.LE SB0, 0x0 ;  /* 0x000080000000791a */ /* 0x000fca0000000000 */
[----:B------:R-:W-:Y:S02]  /*a030*/  HMMA.16816.F32 R48, R4, R46, R48 ;  /* 0x0000002e0430723c */ /* 0x000fe40000001830 */
[----:B------:R-:W-:Y:S05]  /*a040*/  MUFU.TANH R69, R69 ;  /* 0x0000004500457308 */ /* 0x000fea0000002400 */
[----:B------:R-:W-:Y:S01]  /*a050*/  FSEL R46, R206, -INF , !P1 ;  /* 0xff800000ce2e7808 */ /* 0x000fe20004800000 */
[----:B------:R-:W-:Y:S01]  /*a060*/  HMMA.16816.F32 R40, R24, R52, R144 ;  /* 0x000000341828723c */ /* 0x000fe20000001890 */
[----:B------:R-:W-:Y:S01]  /*a070*/  BAR.SYNC.DEFER_BLOCKING 0x0 ;  /* 0x0000000000007b1d */ /* 0x000fe20000010000 */
[----:B------:R-:W-:-:S06]  /*a080*/  ISETP.GE.AND P1, PT, R3, R8, PT ;  /* 0x000000080300720c */ /* 0x000fcc0003f26270 */
[----:B------:R-:W-:Y:S08]  /*a090*/  HMMA.16816.F32 R52, R24, R54, R76 ;  /* 0x000000361834723c */ /* 0x000ff0000000184c */
[----:B----4-:R-:W-:Y:S01]  /*a0a0*/  HMMA.16816.F32 R24, R20, R32, R56 ;  /* 0x000000201418723c */ /* 0x010fe20000001838 */
[----:B------:R-:W-:Y:S02]  /*a0b0*/  FMUL.FTZ R48, R48, c[0x0][0x2ec] ;  /* 0x0000bb0030307a20 */ /* 0x000fe40000410000 */
[----:B------:R-:W-:-:S02]  /*a0c0*/  FMUL.FTZ R50, R50, c[0x0][0x2ec] ;  /* 0x0000bb0032327a20 */ /* 0x000fc40000410000 */
[----:B------:R4:W-:Y:S01]  /*a0d0*/  MUFU.TANH R167, R48 ;  /* 0x0000003000a77308 */ /* 0x0009e20000002400 */
[----:B------:R-:W-:Y:S01]  /*a0e0*/  FMUL.FTZ R51, R51, c[0x0][0x2ec] ;  /* 0x0000bb0033337a20 */ /* 0x000fe20000410000 */
[----:B------:R-:W-:Y:S01]  /*a0f0*/  FSEL R56, R184, -INF , !P1 ;  /* 0xff800000b8387808 */ /* 0x000fe20004800000 */
[----:B------:R-:W-:Y:S01]  /*a100*/  HMMA.16816.F32 R20, R20, R34, R36 ;  /* 0x000000221414723c */ /* 0x000fe20000001824 */
[-C--:B------:R-:W-:Y:S02]  /*a110*/  ISETP.GE.AND P1, PT, R3, R9.reuse, PT ;  /* 0x000000090300720c */ /* 0x080fe40003f26270 */
[----:B------:R-:W-:Y:S02]  /*a120*/  FSEL R59, R186, -INF , !P4 ;  /* 0xff800000ba3b7808 */ /* 0x000fe40006000000 */
[----:B------:R-:W-:Y:S01]  /*a130*/  ISETP.GE.AND P4, PT, R2, R9, PT ;  /* 0x000000090200720c */ /* 0x000fe20003f86270 */
[----:B------:R-:W-:Y:S01]  /*a140*/  MUFU.TANH R50, R50 ;  /* 0x0000003200327308 */ /* 0x000fe20000002400 */
[----:B------:R-:W-:Y:S01]  /*a150*/  FMUL.FTZ R36, R49, c[0x0][0x2ec] ;  /* 0x0000bb0031247a20 */ /* 0x000fe20000410000 */
[----:B------:R-:W-:Y:S01]  /*a160*/  HMMA.16816.F32 R60, R12, R44, R60 ;  /* 0x0000002c0c3c723c */ /* 0x000fe2000000183c */
[----:B------:R-:W-:-:S02]  /*a170*/  FSEL R49, R170, -INF , !P2 ;  /* 0xff800000aa317808 */ /* 0x000fc40005000000 */
[----:B------:R-:W-:Y:S02]  /*a180*/  ISETP.GE.AND P2, PT, R2, R8, PT ;  /* 0x000000080200720c */ /* 0x000fe40003f46270 */
[----:B------:R-:W-:Y:S01]  /*a190*/  FSEL R58, R204, -INF , !P3 ;  /* 0xff800000cc3a7808 */ /* 0x000fe20005800000 */
[----:B------:R1:W-:Y:S01]  /*a1a0*/  MUFU.TANH R170, R36 ;  /* 0x0000002400aa7308 */ /* 0x0003e20000002400 */
[----:B-----5:R-:W-:Y:S01]  /*a1b0*/  FSEL R57, R181, -INF , !P2 ;  /* 0xff800000b5397808 */ /* 0x020fe20005000000 */
[----:B------:R-:W-:Y:S01]  /*a1c0*/  HMMA.16816.F32 R64, R4, R44, R64 ;  /* 0x0000002c0440723c */ /* 0x000fe20000001840 */
[C---:B------:R-:W-:Y:S02]  /*a1d0*/  ISETP.GE.AND P2, PT, R3.reuse, R11, PT ;  /* 0x0000000b0300720c */ /* 0x040fe40003f46270 */
[----:B------:R-:W-:Y:S02]  /*a1e0*/  ISETP.GE.AND P3, PT, R3, R10, PT ;  /* 0x0000000a0300720c */ /* 0x000fe40003f66270 */
[----:B------:R-:W-:Y:S01]  /*a1f0*/  IADD3 R3, R0, 0x18, RZ ;  /* 0x0000001800037810 */ /* 0x000fe20007ffe0ff */
[----:B------:R-:W-:Y:S01]  /*a200*/  MUFU.TANH R51, R51 ;  /* 0x0000003300337308 */ /* 0x000fe20000002400 */
[----:B------:R-:W-:-:S02]  /*a210*/  FSEL R45, R182, -INF , !P2 ;  /* 0xff800000b62d7808 */ /* 0x000fc40005000000 */
[----:B----4-:R-:W-:Y:S01]  /*a220*/  FSEL R48, R176, -INF , !P5 ;  /* 0xff800000b0307808 */ /* 0x010fe20006800000 */
[C---:B-1----:R-:W-:Y:S06]  /*a230*/  HMMA.16816.F32 R36, R12.reuse, R28, R24 ;  /* 0x0000001c0c24723c */ /* 0x042fec0000001818 */
[----:B------:R-:W-:Y:S02]  /*a240*/  FMUL.FTZ R60, R60, c[0x0][0x2ec] ;  /* 0x0000bb003c3c7a20 */ /* 0x000fe40000410000 */
[----:B------:R-:W-:Y:S02]  /*a250*/  FMUL.FTZ R61, R61, c[0x0][0x2ec] ;  /* 0x0000bb003d3d7a20 */ /* 0x000fe40000410000 */
[----:B------:R1:W4:Y:S01]  /*a260*/  MUFU.TANH R156, R60 ;  /* 0x0000003c009c7308 */ /* 0x0003220000002400 */
[----:B------:R-:W-:Y:S01]  /*a270*/  FMUL.FTZ R62, R62, c[0x0][0x2ec] ;  /* 0x0000bb003e3e7a20 */ /* 0x000fe20000410000 */
[----:B------:R-:W-:Y:S01]  /*a280*/  HMMA.16816.F32 R24, R12, R30, R20 ;  /* 0x0000001e0c18723c */ /* 0x000fe20000001814 */
[----:B------:R-:W-:-:S02]  /*a290*/  FMUL.FTZ R63, R63, c[0x0][0x2ec] ;  /* 0x0000bb003f3f7a20 */ /* 0x000fc40000410000 */
[----:B------:R-:W-:Y:S02]  /*a2a0*/  FMUL.FTZ R65, R65, c[0x0][0x2ec] ;  /* 0x0000bb0041417a20 */ /* 0x000fe40000410000 */
[----:B------:R-:W-:Y:S01]  /*a2b0*/  FMUL.FTZ R64, R64, c[0x0][0x2ec] ;  /* 0x0000bb0040407a20 */ /* 0x000fe20000410000 */
[----:B------:R5:W-:Y:S01]  /*a2c0*/  MUFU.TANH R163, R61 ;  /* 0x0000003d00a37308 */ /* 0x000be20000002400 */
[----:B------:R-:W-:Y:S01]  /*a2d0*/  FSEL R15, R205, -INF , !P6 ;  /* 0xff800000cd0f7808 */ /* 0x000fe20007000000 */
[C---:B------:R-:W-:Y:S01]  /*a2e0*/  HMMA.16816.F32 R20, R16.reuse, R32, R40 ;  /* 0x000000201014723c */ /* 0x040fe20000001828 */
[CC--:B------:R-:W-:Y:S01]  /*a2f0*/  ISETP.GE.AND P6, PT, R0.reuse, R10.reuse, PT ;  /* 0x0000000a0000720c */ /* 0x0c0fe20003fc6270 */
[----:B------:R-:W-:Y:S01]  /*a300*/  FMUL.FTZ R67, R67, c[0x0][0x2ec] ;  /* 0x0000bb0043437a20 */ /* 0x000fe20000410000 */
[----:B------:R-:W-:Y:S01]  /*a310*/  IADD3 R12, R0, 0x11, RZ ;  /* 0x00000011000c7810 */ /* 0x000fe20007ffe0ff */
[----:B------:R-:W-:Y:S01]  /*a320*/  FMUL.FTZ R66, R66, c[0x0][0x2ec] ;  /* 0x0000bb0042427a20 */ /* 0x000fe20000410000 */
[----:B------:R-:W-:Y:S01]  /*a330*/  FSEL R13, R187, -INF , !P6 ;  /* 0xff800000bb0d7808 */ /* 0x000fe20007000000 */
[----:B------:R-:W2:Y:S01]  /*a340*/  MUFU.TANH R62, R62 ;  /* 0x0000003e003e7308 */ /* 0x000ea20000002400 */
[----:B-1----:R-:W-:Y:S01]  /*a350*/  FSEL R60, R183, -INF , !P1 ;  /* 0xff800000b73c7808 */ /* 0x002fe20004800000 */
[----:B------:R-:W-:Y:S01]  /*a360*/  HMMA.16816.F32 R32, R16, R34, R52 ;  /* 0x000000221020723c */ /* 0x000fe20000001834 */
[-C--:B------:R-:W-:Y:S01]  /*a370*/  ISETP.GE.AND P1, PT, R0, R11.reuse, PT ;  /* 0x0000000b0000720c */ /* 0x080fe20003f26270 */
[----:B------:R-:W-:Y:S01]  /*a380*/  FMUL.FTZ R36, R36, c[0x0][0x2ec] ;  /* 0x0000bb0024247a20 */ /* 0x000fe20000410000 */
[----:B------:R-:W-:Y:S01]  /*a390*/  FSEL R14, R177, -INF , !P3 ;  /* 0xff800000b10e7808 */ /* 0x000fe20005800000 */
[----:B------:R-:W-:Y:S01]  /*a3a0*/  FMUL.FTZ R38, R38, c[0x0][0x2ec] ;  /* 0x0000bb0026267a20 */ /* 0x000fe20000410000 */
[----:B------:R-:W-:Y:S01]  /*a3b0*/  FSEL R44, R185, -INF , !P1 ;  /* 0xff800000b92c7808 */ /* 0x000fe20004800000 */
[----:B------:R1:W-:Y:S01]  /*a3c0*/  MUFU.TANH R40, R36 ;  /* 0x0000002400287308 */ /* 0x0003e20000002400 */
[----:B-----5:R-:W-:Y:S01]  /*a3d0*/  FSEL R61, R180, -INF , !P4 ;  /* 0xff800000b43d7808 */ /* 0x020fe20006000000 */
[----:B------:R-:W-:Y:S01]  /*a3e0*/  FMUL.FTZ R39, R39, c[0x0][0x2ec] ;  /* 0x0000bb0027277a20 */ /* 0x000fe20000410000 */
[C---:B------:R-:W-:Y:S01]  /*a3f0*/  ISETP.GE.AND P4, PT, R2.reuse, R11, PT ;  /* 0x0000000b0200720c */ /* 0x040fe20003f86270 */
[----:B------:R-:W-:Y:S01]  /*a400*/  FMUL.FTZ R25, R25, c[0x0][0x2ec] ;  /* 0x0000bb0019197a20 */ /* 0x000fe20000410000 */
[----:B------:R-:W-:Y:S01]  /*a410*/  ISETP.GE.AND P1, PT, R2, R10, PT ;  /* 0x0000000a0200720c */ /* 0x000fe20003f26270 */
[----:B------:R-:W-:Y:S01]  /*a420*/  FMUL.FTZ R24, R24, c[0x0][0x2ec] ;  /* 0x0000bb0018187a20 */ /* 0x000fe20000410000 */
[----:B------:R-:W-:Y:S01]  /*a430*/  IADD3 R2, R0, 0x10, RZ ;  /* 0x0000001000027810 */ /* 0x000fe20007ffe0ff */
[----:B------:R-:W5:Y:S01]  /*a440*/  MUFU.TANH R63, R63 ;  /* 0x0000003f003f7308 */ /* 0x000f620000002400 */
[----:B------:R-:W-:Y:S01]  /*a450*/  FSEL R47, R178, -INF , !P4 ;  /* 0xff800000b22f7808 */ /* 0x000fe20006000000 */
[C---:B------:R-:W-:Y:S01]  /*a460*/  HMMA.16816.F32 R16, R4.reuse, R28, R20 ;  /* 0x0000001c0410723c */ /* 0x040fe20000001814 */
[CC--:B------:R-:W-:Y:S01]  /*a470*/  ISETP.GE.AND P2, PT, R2.reuse, R8.reuse, PT ;  /* 0x000000080200720c */ /* 0x0c0fe20003f46270 */
[----:B------:R-:W-:Y:S01]  /*a480*/  FMUL.FTZ R37, R37, c[0x0][0x2ec] ;  /* 0x0000bb0025257a20 */ /* 0x000fe20000410000 */
[----:B------:R-:W-:Y:S01]  /*a490*/  ISETP.GE.AND P4, PT, R2, R9, PT ;  /* 0x000000090200720c */ /* 0x000fe20003f86270 */
[----:B------:R-:W-:Y:S01]  /*a4a0*/  FMUL.FTZ R26, R26, c[0x0][0x2ec] ;  /* 0x0000bb001a1a7a20 */ /* 0x000fe20000410000 */
[----:B---3--:R-:W-:Y:S01]  /*a4b0*/  FSEL R152, R173, -INF , !P2 ;  /* 0xff800000ad987808 */ /* 0x008fe20005000000 */
[----:B------:R-:W3:Y:S01]  /*a4c0*/  MUFU.TANH R65, R65 ;  /* 0x0000004100417308 */ /* 0x000ee20000002400 */
[----:B------:R-:W-:Y:S01]  /*a4d0*/  ISETP.GE.AND P2, PT, R3, R8, PT ;  /* 0x000000080300720c */ /* 0x000fe20003f46270 */
[----:B------:R-:W-:Y:S01]  /*a4e0*/  HMMA.16816.F32 R28, R4, R30, R32 ;  /* 0x0000001e041c723c */ /* 0x000fe20000001820 */
[----:B-1----:R-:W-:Y:S01]  /*a4f0*/  FSEL R36, R175, -INF , !P1 ;  /* 0xff800000af247808 */ /* 0x002fe20004800000 */
[----:B------:R-:W-:Y:S01]  /*a500*/  FMUL.FTZ R27, R27, c[0x0][0x2ec] ;  /* 0x0000bb001b1b7a20 */ /* 0x000fe20000410000 */
[----:B------:R-:W-:-:S02]  /*a510*/  FSEL R158, R158, -INF , !P2 ;  /* 0xff8000009e9e7808 */ /* 0x000fc40005000000 */
[----:B------:R-:W-:Y:S01]  /*a520*/  FSEL R162, R162, -INF , !P4 ;  /* 0xff800000a2a27808 */ /* 0x000fe20006000000 */
[----:B------:R-:W1:Y:S01]  /*a530*/  MUFU.TANH R64, R64 ;  /* 0x0000004000407308 */ /* 0x000e620000002400 */
[C---:B------:R-:W-:Y:S02]  /*a540*/  ISETP.GE.AND P6, PT, R2.reuse, R11, PT ;  /* 0x0000000b0200720c */ /* 0x040fe40003fc6270 */
[----:B------:R-:W-:Y:S02]  /*a550*/  ISETP.GE.AND P5, PT, R2, R10, PT ;  /* 0x0000000a0200720c */ /* 0x000fe40003fa6270 */
[CC--:B------:R-:W-:Y:S02]  /*a560*/  ISETP.GE.AND P3, PT, R12.reuse, R8.reuse, PT ;  /* 0x000000080c00720c */ /* 0x0c0fe40003f66270 */
[C---:B------:R-:W-:Y:S01]  /*a570*/  ISETP.GE.AND P1, PT, R12.reuse, R9, PT ;  /* 0x000000090c00720c */ /* 0x040fe20003f26270 */
[----:B------:R-:W1:Y:S01]  /*a580*/  MUFU.TANH R67, R67 ;  /* 0x0000004300437308 */ /* 0x000e620000002400 */
[----:B------:R-:W-:Y:S01]  /*a590*/  ISETP.GE.AND P2, PT, R12, R11, PT ;  /* 0x0000000b0c00720c */ /* 0x000fe20003f46270 */
[----:B------:R-:W-:Y:S01]  /*a5a0*/  FMUL.FTZ R18, R18, c[0x0][0x2ec] ;  /* 0x0000bb0012127a20 */ /* 0x000fe20000410000 */
[-C--:B------:R-:W-:Y:S01]  /*a5b0*/  ISETP.GE.AND P4, PT, R3, R9.reuse, PT ;  /* 0x000000090300720c */ /* 0x080fe20003f86270 */
[----:B------:R-:W-:Y:S01]  /*a5c0*/  FMUL.FTZ R16, R16, c[0x0][0x2ec] ;  /* 0x0000bb0010107a20 */ /* 0x000fe20000410000 */
[----:B------:R-:W-:Y:S01]  /*a5d0*/  IADD3 R2, R0, 0x19, RZ ;  /* 0x0000001900027810 */ /* 0x000fe20007ffe0ff */
[----:B------:R-:W-:Y:S01]  /*a5e0*/  FMUL.FTZ R17, R17, c[0x0][0x2ec] ;  /* 0x0000bb0011117a20 */ /* 0x000fe20000410000 */
[----:B------:R-:W-:Y:S01]  /*a5f0*/  FSEL R157, R157, -INF , !P3 ;  /* 0xff8000009d9d7808 */ /* 0x000fe20005800000 */
[----:B------:R-:W1:Y:S01]  /*a600*/  MUFU.TANH R38, R38 ;  /* 0x0000002600267308 */ /* 0x000e620000002400 */
[----:B------:R-:W-:Y:S01]  /*a610*/  FSEL R168, R168, -INF , !P1 ;  /* 0xff800000a8a87808 */ /* 0x000fe20004800000 */
[----:B------:R-:W-:Y:S01]  /*a620*/  FMUL.FTZ R6, R19, c[0x0][0x2ec] ;  /* 0x0000bb0013067a20 */ /* 0x000fe20000410000 */
[----:B--2---:R-:W-:Y:S01]  /*a630*/  FSEL R171, R171, -INF , !P4 ;  /* 0xff800000abab7808 */ /* 0x004fe20006000000 */
[----:B------:R-:W-:Y:S01]  /*a640*/  FMUL.FTZ R28, R28, c[0x0][0x2ec] ;  /* 0x0000bb001c1c7a20 */ /* 0x000fe20000410000 */
[----:B------:R-:W-:Y:S01]  /*a650*/  FSEL R148, R148, -INF , !P6 ;  /* 0xff80000094947808 */ /* 0x000fe20007000000 */
[----:B------:R-:W-:Y:S01]  /*a660*/  FMUL.FTZ R5, R29, c[0x0][0x2ec] ;  /* 0x0000bb001d057a20 */ /* 0x000fe20000410000 */
[----:B------:R-:W-:Y:S01]  /*a670*/  FSEL R149, R149, -INF , !P2 ;  /* 0xff80000095957808 */ /* 0x000fe20005000000 */
[----:B------:R-:W2:Y:S01]  /*a680*/  MUFU.TANH R39, R39 ;  /* 0x0000002700277308 */ /* 0x000ea20000002400 */
[----:B------:R-:W-:Y:S01]  /*a690*/  ISETP.GE.AND P3, PT, R2, R8, PT ;  /* 0x000000080200720c */ /* 0x000fe20003f66270 */
[----:B------:R-:W-:Y:S01]  /*a6a0*/  FMUL.FTZ R30, R30, c[0x0][0x2ec] ;  /* 0x0000bb001e1e7a20 */ /* 0x000fe20000410000 */
[----:B------:R-:W-:-:S02]  /*a6b0*/  ISETP.GE.AND P1, PT, R2, R9, PT ;  /* 0x000000090200720c */ /* 0x000fc40003f26270 */
[-C--:B------:R-:W-:Y:S02]  /*a6c0*/  ISETP.GE.AND P4, PT, R3, R11.reuse, PT ;  /* 0x0000000b0300720c */ /* 0x080fe40003f86270 */
[C---:B------:R-:W-:Y:S01]  /*a6d0*/  ISETP.GE.AND P6, PT, R2.reuse, R11, PT ;  /* 0x0000000b0200720c */ /* 0x040fe20003fc6270 */
[----:B------:R-:W1:Y:S01]  /*a6e0*/  MUFU.TANH R66, R66 ;  /* 0x0000004200427308 */ /* 0x000e620000002400 */
[----:B------:R-:W-:Y:S02]  /*a6f0*/  ISETP.GE.AND P2, PT, R2, R10, PT ;  /* 0x0000000a0200720c */ /* 0x000fe40003f46270 */
[----:B------:R-:W-:Y:S02]  /*a700*/  IADD3 R2, R0, 0x20, RZ ;  /* 0x0000002000027810 */ /* 0x000fe40007ffe0ff */
[----:B------:R-:W-:Y:S02]  /*a710*/  FSEL R165, R165, -INF , !P3 ;  /* 0xff800000a5a57808 */ /* 0x000fe40005800000 */
[----:B------:R-:W-:Y:S01]  /*a720*/  FSEL R174, R174, -INF , !P1 ;  /* 0xff800000aeae7808 */ /* 0x000fe20004800000 */
[----:B------:R-:W1:Y:S01]  /*a730*/  MUFU.TANH R25, R25 ;  /* 0x0000001900197308 */ /* 0x000e620000002400 */
[----:B------:R-:W-:-:S02]  /*a740*/  FSEL R147, R169, -INF , !P4 ;  /* 0xff800000a9937808 */ /* 0x000fc40006000000 */
[-C--:B------:R-:W-:Y:S02]  /*a750*/  ISETP.GE.AND P3, PT, R12, R10.reuse, PT ;  /* 0x0000000a0c00720c */ /* 0x080fe40003f66270 */
[----:B------:R-:W-:Y:S02]  /*a760*/  ISETP.GE.AND P1, PT, R3, R10, PT ;  /* 0x0000000a0300720c */ /* 0x000fe40003f26270 */
[----:B------:R-:W-:Y:S01]  /*a770*/  ISETP.GE.AND P4, PT, R2, R8, PT ;  /* 0x000000080200720c */ /* 0x000fe20003f86270 */
[----:B------:R-:W1:Y:S01]  /*a780*/  MUFU.TANH R24, R24 ;  /* 0x0000001800187308 */ /* 0x000e620000002400 */
[C---:B------:R-:W-:Y:S02]  /*a790*/  IADD3 R12, R0.reuse, 0x21, RZ ;  /* 0x00000021000c7810 */ /* 0x040fe40007ffe0ff */
[----:B------:R-:W-:Y:S02]  /*a7a0*/  IADD3 R3, R0, 0x28, RZ ;  /* 0x0000002800037810 */ /* 0x000fe40007ffe0ff */
[----:B------:R-:W-:-:S02]  /*a7b0*/  FSEL R150, R164, -INF , !P6 ;  /* 0xff800000a4967808 */ /* 0x000fc40007000000 */
[----:B------:R-:W-:Y:S01]  /*a7c0*/  FSEL R151, R160, -INF , !P5 ;  /* 0xff800000a0977808 */ /* 0x000fe20006800000 */
[----:B------:R-:W1:Y:S01]  /*a7d0*/  MUFU.TANH R18, R18 ;  /* 0x0000001200127308 */ /* 0x000e620000002400 */
[----:B------:R-:W-:Y:S02]  /*a7e0*/  FSEL R153, R153, -INF , !P3 ;  /* 0xff80000099997808 */ /* 0x000fe40005800000 */
[----:B------:R-:W-:Y:S02]  /*a7f0*/  FSEL R155, R155, -INF , !P2 ;  /* 0xff8000009b9b7808 */ /* 0x000fe40005000000 */
[----:B----4-:R-:W-:Y:S02]  /*a800*/  FSEL R156, R156, -INF , !P4 ;  /* 0xff8000009c9c7808 */ /* 0x010fe40006000000 */
[C---:B------:R-:W-:Y:S01]  /*a810*/  ISETP.GE.AND P6, PT, R2.reuse, R9, PT ;  /* 0x000000090200720c */ /* 0x040fe20003fc6270 */
[----:B------:R-:W4:Y:S01]  /*a820*/  MUFU.TANH R37, R37 ;  /* 0x0000002500257308 */ /* 0x000f220000002400 */
[----:B------:R-:W-:-:S02]  /*a830*/  ISETP.GE.AND P5, PT, R2, R11, PT ;  /* 0x0000000b0200720c */ /* 0x000fc40003fa6270 */
[----:B------:R-:W-:Y:S02]  /*a840*/  ISETP.GE.AND P3, PT, R2, R10, PT ;  /* 0x0000000a0200720c */ /* 0x000fe40003f66270 */
[----:B------:R-:W-:Y:S02]  /*a850*/  ISETP.GE.AND P2, PT, R12, R9, PT ;  /* 0x000000090c00720c */ /* 0x000fe40003f46270 */
[-C--:B------:R-:W-:Y:S01]  /*a860*/  ISETP.GE.AND P4, PT, R3, R8.reuse, PT ;  /* 0x000000080300720c */ /* 0x080fe20003f86270 */
[----:B------:R-:W1:Y:S01]  /*a870*/  MUFU.TANH R26, R26 ;  /* 0x0000001a001a7308 */ /* 0x000e620000002400 */
[----:B------:R-:W-:Y:S02]  /*a880*/  IADD3 R2, R0, 0x29, RZ ;  /* 0x0000002900027810 */ /* 0x000fe40007ffe0ff */
[----:B------:R-:W-:Y:S02]  /*a890*/  FSEL R154, R154, -INF , !P1 ;  /* 0xff8000009a9a7808 */ /* 0x000fe40004800000 */
[----:B------:R-:W-:-:S02]  /*a8a0*/  ISETP.GE.AND P1, PT, R12, R8, PT ;  /* 0x000000080c00720c */ /* 0x000fc40003f26270 */
[----:B------:R-:W-:Y:S01]  /*a8b0*/  FSEL R169, R68, -INF , !P4 ;  /* 0xff80000044a97808 */ /* 0x000fe20006000000 */
[----:B------:R-:W1:Y:S01]  /*a8c0*/  MUFU.TANH R27, R27 ;  /* 0x0000001b001b7308 */ /* 0x000e620000002400 */
[----:B------:R-:W-:Y:S02]  /*a8d0*/  FSEL R204, R62, -INF , !P6 ;  /* 0xff8000003ecc7808 */ /* 0x000fe40007000000 */
[----:B-----5:R-:W-:Y:S02]  /*a8e0*/  FSEL R205, R63, -INF , !P2 ;  /* 0xff8000003fcd7808 */ /* 0x020fe40005000000 */
[----:B------:R-:W-:Y:S02]  /*a8f0*/  ISETP.GE.AND P4, PT, R12, R11, PT ;  /* 0x0000000b0c00720c */ /* 0x000fe40003f86270 */
[-C--:B------:R-:W-:Y:S01]  /*a900*/  ISETP.GE.AND P6, PT, R3, R9.reuse, PT ;  /* 0x000000090300720c */ /* 0x080fe20003fc6270 */
[----:B------:R-:W5:Y:S01]  /*a910*/  MUFU.TANH R16, R16 ;  /* 0x0000001000107308 */ /* 0x000f620000002400 */
[----:B------:R-:W-:-:S02]  /*a920*/  ISETP.GE.AND P2, PT, R2, R9, PT ;  /* 0x000000090200720c */ /* 0x000fc40003f46270 */
[----:B------:R-:W-:Y:S02]  /*a930*/  FSEL R163, R163, -INF , !P1 ;  /* 0xff800000a3a37808 */ /* 0x000fe40004800000 */
[----:B------:R-:W-:Y:S02]  /*a940*/  ISETP.GE.AND P1, PT, R2, R8, PT ;  /* 0x000000080200720c */ /* 0x000fe40003f26270 */
[----:B------:R-:W-:Y:S01]  /*a950*/  FSEL R207, R70, -INF , !P6 ;  /* 0xff80000046cf7808 */ /* 0x000fe20007000000 */
[----:B------:R-:W2:Y:S01]  /*a960*/  MUFU.TANH R17, R17 ;  /* 0x0000001100117308 */ /* 0x000ea20000002400 */
[----:B------:R-:W-:Y:S02]  /*a970*/  FSEL R209, R71, -INF , !P2 ;  /* 0xff80000047d17808 */ /* 0x000fe40005000000 */
[----:B---3--:R-:W-:Y:S02]  /*a980*/  FSEL R164, R65, -INF , !P4 ;  /* 0xff80000041a47808 */ /* 0x008fe40006000000 */
[----:B------:R-:W-:-:S02]  /*a990*/  ISETP.GE.AND P6, PT, R3, R11, PT ;  /* 0x0000000b0300720c */ /* 0x000fc40003fc6270 */
[-C--:B------:R-:W-:Y:S01]  /*a9a0*/  ISETP.GE.AND P2, PT, R3, R10.reuse, PT ;  /* 0x0000000a0300720c */ /* 0x080fe20003f46270 */
[----:B------:R-:W3:Y:S01]  /*a9b0*/  MUFU.TANH R6, R6 ;  /* 0x0000000600067308 */ /* 0x000ee20000002400 */
[----:B------:R-:W-:Y:S02]  /*a9c0*/  ISETP.GE.AND P4, PT, R2, R10, PT ;  /* 0x0000000a0200720c */ /* 0x000fe40003f86270 */
[----:B-1----:R-:W-:Y:S02]  /*a9d0*/  FSEL R160, R64, -INF , !P5 ;  /* 0xff80000040a07808 */ /* 0x002fe40006800000 */
[C---:B------:R-:W-:Y:S02]  /*a9e0*/  IADD3 R4, R0.reuse, 0x30, RZ ;  /* 0x0000003000047810 */ /* 0x040fe40007ffe0ff */
[----:B------:R-:W-:Y:S01]  /*a9f0*/  IADD3 R3, R0, 0x31, RZ ;  /* 0x0000003100037810 */ /* 0x000fe20007ffe0ff */
[----:B------:R-:W1:Y:S01]  /*aa00*/  MUFU.TANH R28, R28 ;  /* 0x0000001c001c7308 */ /* 0x000e620000002400 */
[----:B------:R-:W-:-:S02]  /*aa10*/  FSEL R182, R69, -INF , !P1 ;  /* 0xff80000045b67808 */ /* 0x000fc40004800000 */
[----:B------:R-:W-:Y:S02]  /*aa20*/  ISETP.GE.AND P5, PT, R2, R11, PT ;  /* 0x0000000b0200720c */ /* 0x000fe40003fa6270 */
[----:B------:R-:W-:Y:S02]  /*aa30*/  ISETP.GE.AND P1, PT, R12, R10, PT ;  /* 0x0000000a0c00720c */ /* 0x000fe40003f26270 */
[C---:B------:R-:W-:Y:S01]  /*aa40*/  IADD3 R2, R0.reuse, 0x38, RZ ;  /* 0x0000003800027810 */ /* 0x040fe20007ffe0ff */
[----:B------:R-:W1:Y:S01]  /*aa50*/  MUFU.TANH R5, R5 ;  /* 0x0000000500057308 */ /* 0x000e620000002400 */
[----:B------:R-:W-:Y:S02]  /*aa60*/  IADD3 R0, R0, 0x39, RZ ;  /* 0x0000003900007810 */ /* 0x000fe40007ffe0ff */
[----:B------:R-:W-:Y:S02]  /*aa70*/  FSEL R175, R50, -INF , !P2 ;  /* 0xff80000032af7808 */ /* 0x000fe40005000000 */
[----:B------:R-:W-:-:S02]  /*aa80*/  FSEL R177, R51, -INF , !P4 ;  /* 0xff80000033b17808 */ /* 0x000fc40006000000 */
[-C--:B------:R-:W-:Y:S02]  /*aa90*/  ISETP.GE.AND P2, PT, R4, R9.reuse, PT ;  /* 0x000000090400720c */ /* 0x080fe40003f46270 */
[----:B------:R-:W-:Y:S02]  /*aaa0*/  ISETP.GE.AND P4, PT, R3, R9, PT ;  /* 0x000000090300720c */ /* 0x000fe40003f86270 */
[----:B------:R-:W-:Y:S02]  /*aab0*/  FSEL R176, R67, -INF , !P1 ;  /* 0xff80000043b07808 */ /* 0x000fe40004800000 */
[----:B------:R-:W-:Y:S02]  /*aac0*/  ISETP.GE.AND P1, PT, R0, R8, PT ;  /* 0x000000080000720c */ /* 0x000fe40003f26270 */
[----:B------:R-:W-:Y:S02]  /*aad0*/  FSEL R170, R170, -INF , !P5 ;  /* 0xff800000aaaa7808 */ /* 0x000fe40006800000 */
[----:B------:R-:W-:-:S02]  /*aae0*/  FSEL R213, R38, -INF , !P2 ;  /* 0xff80000026d57808 */ /* 0x000fc40005000000 */
[----:B--2---:R-:W-:Y:S02]  /*aaf0*/  FSEL R212, R39, -INF , !P4 ;  /* 0xff80000027d47808 */ /* 0x004fe40006000000 */
[C---:B------:R-:W-:Y:S02]  /*ab00*/  ISETP.GE.AND P5, PT, R3.reuse, R8, PT ;  /* 0x000000080300720c */ /* 0x040fe40003fa6270 */
[----:B------:R-:W-:Y:S02]  /*ab10*/  FSEL R173, R66, -INF , !P3 ;  /* 0xff80000042ad7808 */ /* 0x000fe40005800000 */
[C---:B------:R-:W-:Y:S02]  /*ab20*/  ISETP.GE.AND P2, PT, R3.reuse, R11, PT ;  /* 0x0000000b0300720c */ /* 0x040fe40003f46270 */
[----:B------:R-:W-:Y:S01]  /*ab30*/  ISETP.GE.AND P4, PT, R3, R10, PT ;  /* 0x0000000a0300720c */ /* 0x000fe20003f86270 */
[----:B------:R-:W-:Y:S01]  /*ab40*/  FMUL.FTZ R3, R31, c[0x0][0x2ec] ;  /* 0x0000bb001f037a20 */ /* 0x000fe20000410000 */
[----:B------:R-:W-:-:S02]  /*ab50*/  ISETP.GE.AND P3, PT, R2, R8, PT ;  /* 0x000000080200720c */ /* 0x000fc40003f66270 */
[----:B------:R-:W-:Y:S02]  /*ab60*/  FSEL R184, R25, -INF , !P1 ;  /* 0xff80000019b87808 */ /* 0x000fe40004800000 */
[----:B------:R-:W-:Y:S01]  /*ab70*/  ISETP.GE.AND P1, PT, R4, R10, PT ;  /* 0x0000000a0400720c */ /* 0x000fe20003f26270 */
[----:B------:R-:W-:Y:S01]  /*ab80*/  MUFU.TANH R3, R3 ;  /* 0x0000000300037308 */ /* 0x000fe20000002400 */
[----:B------:R-:W-:Y:S02]  /*ab90*/  FSEL R167, R167, -INF , !P6 ;  /* 0xff800000a7a77808 */ /* 0x000fe40007000000 */
[----:B------:R-:W-:Y:S02]  /*aba0*/  FSEL R181, R24, -INF , !P3 ;  /* 0xff80000018b57808 */ /* 0x000fe40005800000 */
[C---:B------:R-:W-:Y:S02]  /*abb0*/  ISETP.GE.AND P6, PT, R4.reuse, R8, PT ;  /* 0x000000080400720c */ /* 0x040fe40003fc6270 */
[----:B------:R-:W-:-:S02]  /*abc0*/  ISETP.GE.AND P3, PT, R4, R11, PT ;  /* 0x0000000b0400720c */ /* 0x000fc40003f66270 */
[----:B------:R-:W2:Y:S01]  /*abd0*/  MUFU.TANH R4, R30 ;  /* 0x0000001e00047308 */ /* 0x000ea20000002400 */
[----:B------:R-:W-:Y:S02]  /*abe0*/  FSEL R206, R18, -INF , !P1 ;  /* 0xff80000012ce7808 */ /* 0x000fe40004800000 */
[----:B------:R-:W-:Y:S02]  /*abf0*/  ISETP.GE.AND P1, PT, R216, 0x4, PT ;  /* 0x00000004d800780c */ /* 0x000fe40003f26270 */
[----:B------:R-:W-:Y:S02]  /*ac00*/  FSEL R178, R40, -INF , !P6 ;  /* 0xff80000028b27808 */ /* 0x000fe40007000000 */
[----:B----4-:R-:W-:Y:S02]  /*ac10*/  FSEL R180, R37, -INF , !P5 ;  /* 0xff80000025b47808 */ /* 0x010fe40006800000 */
[-C--:B------:R-:W-:Y:S02]  /*ac20*/  ISETP.GE.AND P6, PT, R2, R9.reuse, PT ;  /* 0x000000090200720c */ /* 0x080fe40003fc6270 */
[----:B------:R-:W-:-:S02]  /*ac30*/  ISETP.GE.AND P5, PT, R0, R9, PT ;  /* 0x000000090000720c */ /* 0x000fc40003fa6270 */
[----:B------:R-:W-:Y:S02]  /*ac40*/  FSEL R214, R26, -INF , !P6 ;  /* 0xff8000001ad67808 */ /* 0x000fe40007000000 */
[----:B------:R-:W-:Y:S02]  /*ac50*/  FSEL R215, R27, -INF , !P5 ;  /* 0xff8000001bd77808 */ /* 0x000fe40006800000 */
[----:B-----5:R-:W-:Y:S02]  /*ac60*/  FSEL R183, R16, -INF , !P3 ;  /* 0xff80000010b77808 */ /* 0x020fe40005800000 */
[----:B------:R-:W-:Y:S02]  /*ac70*/  FSEL R186, R17, -INF , !P2 ;  /* 0xff80000011ba7808 */ /* 0x000fe40005000000 */
[-C--:B------:R-:W-:Y:S02]  /*ac80*/  ISETP.GE.AND P6, PT, R2, R11.reuse, PT ;  /* 0x0000000b0200720c */ /* 0x080fe40003fc6270 */
[----:B------:R-:W-:-:S02]  /*ac90*/  ISETP.GE.AND P5, PT, R0, R11, PT ;  /* 0x0000000b0000720c */ /* 0x000fc40003fa6270 */
[-C--:B------:R-:W-:Y:S02]  /*aca0*/  ISETP.GE.AND P3, PT, R2, R10.reuse, PT ;  /* 0x0000000a0200720c */ /* 0x080fe40003f66270 */
[----:B------:R-:W-:Y:S02]  /*acb0*/  ISETP.GE.AND P2, PT, R0, R10, PT ;  /* 0x0000000a0000720c */ /* 0x000fe40003f46270 */
[----:B---3--:R-:W-:Y:S02]  /*acc0*/  FSEL R208, R6, -INF , !P4 ;  /* 0xff80000006d07808 */ /* 0x008fe40006000000 */
[----:B-1----:R-:W-:Y:S02]  /*acd0*/  FSEL R185, R28, -INF , !P6 ;  /* 0xff8000001cb97808 */ /* 0x002fe40007000000 */
[----:B------:R-:W-:Y:S02]  /*ace0*/  FSEL R187, R5, -INF , !P5 ;  /* 0xff80000005bb7808 */ /* 0x000fe40006800000 */
[----:B--2---:R-:W-:-:S02]  /*acf0*/  FSEL R210, R4, -INF , !P3 ;  /* 0xff80000004d27808 */ /* 0x004fc40005800000 */
[----:B------:R-:W-:Y:S01]  /*ad00*/  FSEL R211, R3, -INF , !P2 ;  /* 0xff80000003d37808 */ /* 0x000fe20005000000 */
        /* <DEDUP_REMOVED lines=11> */
[----:B------:R-:W-:Y:S02]  /*adc0*/  IMAD.SHL.U32 R237, R238, 0x10, RZ ;  /* 0x00000010eeed7824 */ /* 0x000fe400078e00ff */
[----:B------:R-:W-:-:S04]  /*add0*/  IMAD R0, R0, c[0x0][0x19c], R2 ;  /* 0x0000670000007a24 */ /* 0x000fc800078e0202 */
[----:B------:R-:W-:Y:S01]  /*ade0*/  IMAD.IADD R3, R5, 0x1, R0 ;  /* 0x0000000105037824 */ /* 0x000fe200078e0200 */
[----:B--2---:R-:W-:-:S04]  /*adf0*/  LEA R2, P2, R4, R234, 0x6 ;  /* 0x000000ea04027211 */ /* 0x004fc800078430ff */
[-C--:B------:R-:W-:Y:S01]  /*ae00*/  @!P0 IADD3 R0, P5, R237, R2.reuse, RZ ;  /* 0x00000002ed008210 */ /* 0x080fe20007fbe0ff */
[----:B------:R-:W-:Y:S01]  /*ae10*/  IMAD.MOV.U32 R237, RZ, RZ, c[0x0][0x198] ;  /* 0x00006600ffed7624 */ /* 0x000fe200078e00ff */
[----:B---3--:R-:W-:Y:S01]  /*ae20*/  LEA.HI.X R3, R4, R241, R3, 0x6, P2 ;  /* 0x000000f104037211 */ /* 0x008fe200010f3403 */
[----:B------:R-:W-:Y:S01]  /*ae30*/  IMAD.MOV.U32 R240, RZ, RZ, 0x4 ;  /* 0x00000004fff07424 */ /* 0x000fe200078e00ff */
[----:B------:R-:W-:Y:S02]  /*ae40*/  @!P0 LEA R5, P3, R238, R2, 0x5 ;  /* 0x00000002ee058211 */ /* 0x000fe400078628ff */
[----:B------:R-:W-:Y:S02]  /*ae50*/  @!P0 LEA R8, P6, R2, c[0x0][0x168], 0x1 ;  /* 0x00005a0002088a11 */ /* 0x000fe400078c08ff */
[----:B------:R-:W-:Y:S02]  /*ae60*/  SHF.L.U64.HI R240, R237, R240, c[0x0][0x19c] ;  /* 0x00006700edf07619 */ /* 0x000fe400000102f0 */
[----:B------:R-:W-:-:S02]  /*ae70*/  @!P0 LEA R6, P4, R0, c[0x0][0x168], 0x1 ;  /* 0x00005a0000068a11 */ /* 0x000fc400078808ff */
[C---:B------:R-:W-:Y:S01]  /*ae80*/  @!P0 LEA R4, P2, R5.reuse, c[0x0][0x168], 0x1 ;  /* 0x00005a0005048a11 */ /* 0x040fe200078408ff */
        /* <DEDUP_REMOVED lines=31> */
.L_x_921:
[----:B------:R-:W-:Y:S05]  /*b080*/  BSYNC B0 ;  /* 0x0000000000007941 */ /* 0x000fea0003800000 */
.L_x_920:
[----:B------:R-:W0:Y:S02]  /*b090*/  LDGDEPBAR ;  /* 0x00000000000079af */ /* 0x000e240000000000 */
.L_x_919:
[----:B------:R-:W-:Y:S01]  /*b0a0*/  FMNMX.FTZ R0, R172, R46, !PT ;  /* 0x0000002eac007209 */ /* 0x000fe20007810000 */
[----:B------:R-:W-:Y:S03]  /*b0b0*/  LDSM.16.MT88.4 R16, [R189+0x6000] ;  /* 0x00600000bd10783b */ /* 0x000fe60000004200 */
[----:B-1----:R-:W-:Y:S01]  /*b0c0*/  FMNMX.FTZ R2, R49, R0, !PT ;  /* 0x0000000031027209 */ /* 0x002fe20007810000 */
        /* <DEDUP_REMOVED lines=56> */
[----:B------:R-:W1:Y:S03]  /*b450*/  SHFL.BFLY PT, R5, R70, 0x1, 0x1f ;  /* 0x0c201f0046057f89 */ /* 0x000e6600000e0000 */
[----:B------:R-:W-:Y:S01]  /*b460*/  FMNMX.FTZ R2, R162, R2, !PT ;  /* 0x00000002a2027209 */ /* 0x000fe20007810000 */
[----:B------:R-:W3:Y:S03]  /*b470*/  SHFL.BFLY PT, R3, R0, 0x2, 0x1f ;  /* 0x0c401f0000037f89 */ /* 0x000ee600000e0000 */
[----:B------:R-:W-:-:S02]  /*b480*/  FMNMX.FTZ R2, R168, R2, !PT ;  /* 0x00000002a8027209 */ /* 0x000fc40007810000 */
[----:B--2---:R-:W-:Y:S02]  /*b490*/  FMNMX.FTZ R68, R68, R4, !PT ;  /* 0x0000000444447209 */ /* 0x004fe40007810000 */
[----:B------:R-:W-:-:S03]  /*b4a0*/  FMNMX.FTZ R2, R171, R2, !PT ;  /* 0x00000002ab027209 */ /* 0x000fc60007810000 */
[----:B------:R-:W2:Y:S01]  /*b4b0*/  SHFL.BFLY PT, R4, R68, 0x1, 0x1f ;  /* 0x0c201f0044047f89 */ /* 0x000ea200000e0000 */
[----:B------:R-:W-:-:S04]  /*b4c0*/  FMNMX.FTZ R2, R174, R2, !PT ;  /* 0x00000002ae027209 */ /* 0x000fc80007810000 */
[----:B------:R-:W-:-:S04]  /*b4d0*/  FMNMX.FTZ R2, R204, R2, !PT ;  /* 0x00000002cc027209 */ /* 0x000fc80007810000 */
[----:B------:R-:W-:Y:S02]  /*b4e0*/  FMNMX.FTZ R2, R205, R2, !PT ;  /* 0x00000002cd027209 */ /* 0x000fe40007810000 */
[----:B-1----:R-:W-:Y:S02]  /*b4f0*/  FMNMX.FTZ R70, R70, R5, !PT ;  /* 0x0000000546467209 */ /* 0x002fe40007810000 */
[----:B------:R-:W-:Y:S02]  /*b500*/  FMNMX.FTZ R2, R207, R2, !PT ;  /* 0x00000002cf027209 */ /* 0x000fe40007810000 */
[----:B---3--:R-:W-:Y:S01]  /*b510*/  FMNMX.FTZ R3, R0, R3, !PT ;  /* 0x0000000300037209 */ /* 0x008fe20007810000 */
[C---:B------:R-:W-:Y:S01]  /*b520*/  FMUL.FTZ R0, R70.reuse, c[0x0][0x23c] ;  /* 0x00008f0046007a20 */ /* 0x040fe20000410000 */
[----:B------:R-:W-:Y:S02]  /*b530*/  FSETP.NEU.FTZ.AND P3, PT, R70, -INF , PT ;  /* 0xff8000004600780b */ /* 0x000fe40003f7d000 */
[----:B------:R-:W-:Y:S01]  /*b540*/  FMNMX.FTZ R2, R209, R2, !PT ;  /* 0x00000002d1027209 */ /* 0x000fe20007810000 */
[----:B------:R-:W1:Y:S01]  /*b550*/  SHFL.BFLY PT, R5, R3, 0x1, 0x1f ;  /* 0x0c201f0003057f89 */ /* 0x000e6200000e0000 */
[----:B------:R-:W-:-:S02]  /*b560*/  FSEL R0, R0, RZ, P3 ;  /* 0x000000ff00007208 */ /* 0x000fc40001800000 */
[----:B------:R-:W-:Y:S02]  /*b570*/  FMNMX.FTZ R2, R213, R2, !PT ;  /* 0x00000002d5027209 */ /* 0x000fe40007810000 */
[----:B--2---:R-:W-:Y:S01]  /*b580*/  FMNMX.FTZ R68, R68, R4, !PT ;  /* 0x0000000444447209 */ /* 0x004fe20007810000 */
[----:B------:R-:W-:Y:S01]  /*b590*/  FFMA.FTZ R4, R46, c[0x0][0x23c], -R0 ;  /* 0x00008f002e047a23 */ /* 0x000fe20000010800 */
[----:B------:R-:W-:Y:S02]  /*b5a0*/  FMNMX.FTZ R2, R212, R2, !PT ;  /* 0x00000002d4027209 */ /* 0x000fe40007810000 */
[C---:B------:R-:W-:Y:S01]  /*b5b0*/  FSETP.NEU.FTZ.AND P2, PT, R68.reuse, -INF , PT ;  /* 0xff8000004400780b */ /* 0x040fe20003f5d000 */
[----:B------:R2:W-:Y:S01]  /*b5c0*/  MUFU.EX2 R10, R4 ;  /* 0x00000004000a7308 */ /* 0x0005e20000000800 */
[----:B------:R-:W-:-:S05]  /*b5d0*/  FMUL.FTZ R8, R68, c[0x0][0x23c] ;  /* 0x00008f0044087a20 */ /* 0x000fca0000410000 */
[----:B------:R-:W-:Y:S02]  /*b5e0*/  FSEL R8, R8, RZ, P2 ;  /* 0x000000ff08087208 */ /* 0x000fe40001000000 */
[----:B-1----:R-:W-:-:S03]  /*b5f0*/  FMNMX.FTZ R3, R3, R5, !PT ;  /* 0x0000000503037209 */ /* 0x002fc60007810000 */
[--C-:B------:R-:W-:Y:S01]  /*b600*/  FFMA.FTZ R5, R45, c[0x0][0x23c], -R8.reuse ;  /* 0x00008f002d057a23 */ /* 0x100fe20000010808 */
[----:B--2---:R-:W-:Y:S01]  /*b610*/  FMNMX.FTZ R4, R214, R2, !PT ;  /* 0x00000002d6047209 */ /* 0x004fe20007810000 */
[----:B------:R-:W-:Y:S01]  /*b620*/  FFMA.FTZ R2, R44, c[0x0][0x23c], -R8 ;  /* 0x00008f002c027a23 */ /* 0x000fe20000010808 */
[----:B------:R-:W-:Y:S01]  /*b630*/  FSETP.NEU.FTZ.AND P0, PT, R3, -INF , PT ;  /* 0xff8000000300780b */ /* 0x000fe20003f1d000 */
[----:B------:R1:W-:Y:S01]  /*b640*/  MUFU.EX2 R33, R5 ;  /* 0x0000000500217308 */ /* 0x0003e20000000800 */
[----:B------:R-:W-:-:S05]  /*b650*/  FMNMX.FTZ R4, R215, R4, !PT ;  /* 0x00000004d7047209 */ /* 0x000fca0007810000 */
[----:B------:R-:W2:Y:S02]  /*b660*/  SHFL.BFLY PT, R6, R4, 0x2, 0x1f ;  /* 0x0c401f0004067f89 */ /* 0x000ea400000e0000 */
[----:B------:R3:W-:Y:S01]  /*b670*/  MUFU.EX2 R12, R2 ;  /* 0x00000002000c7308 */ /* 0x0007e20000000800 */
[----:B-1----:R-:W-:-:S07]  /*b680*/  FFMA.FTZ R5, R47, c[0x0][0x23c], -R8 ;  /* 0x00008f002f057a23 */ /* 0x002fce0000010808 */
[----:B------:R-:W-:Y:S01]  /*b690*/  MUFU.EX2 R11, R5 ;  /* 0x00000005000b7308 */ /* 0x000fe20000000800 */
[----:B---3--:R-:W-:-:S07]  /*b6a0*/  FFMA.FTZ R2, R15, c[0x0][0x23c], -R8 ;  /* 0x00008f000f027a23 */ /* 0x008fce0000010808 */
[----:B------:R1:W-:Y:S01]  /*b6b0*/  MUFU.EX2 R34, R2 ;  /* 0x0000000200227308 */ /* 0x0003e20000000800 */
[----:B--2---:R-:W-:-:S05]  /*b6c0*/  FMNMX.FTZ R4, R4, R6, !PT ;  /* 0x0000000604047209 */ /* 0x004fca0007810000 */
[----:B------:R-:W2:Y:S01]  /*b6d0*/  SHFL.BFLY PT, R9, R4, 0x1, 0x1f ;  /* 0x0c201f0004097f89 */ /* 0x000ea200000e0000 */
[----:B-1----:R-:W-:-:S05]  /*b6e0*/  FMUL.FTZ R2, R3, c[0x0][0x23c] ;  /* 0x00008f0003027a20 */ /* 0x002fca0000410000 */
[----:B------:R-:W-:-:S05]  /*b6f0*/  FSEL R2, R2, RZ, P0 ;  /* 0x000000ff02027208 */ /* 0x000fca0000000000 */
[--C-:B------:R-:W-:Y:S02]  /*b700*/  FFMA.FTZ R5, R13, c[0x0][0x23c], -R2.reuse ;  /* 0x00008f000d057a23 */ /* 0x100fe40000010802 */
[----:B------:R-:W-:Y:S02]  /*b710*/  FFMA.FTZ R7, R36, c[0x0][0x23c], -R2 ;  /* 0x00008f0024077a23 */ /* 0x000fe40000010802 */
[----:B------:R1:W-:Y:S01]  /*b720*/  MUFU.EX2 R241, R5 ;  /* 0x0000000500f17308 */ /* 0x0003e20000000800 */
[----:B--2---:R-:W-:Y:S01]  /*b730*/  FMNMX.FTZ R69, R4, R9, !PT ;  /* 0x0000000904457209 */ /* 0x004fe20007810000 */
[----:B------:R-:W-:-:S06]  /*b740*/  FFMA.FTZ R4, R49, c[0x0][0x23c], -R0 ;  /* 0x00008f0031047a23 */ /* 0x000fcc0000010800 */
[----:B------:R2:W-:Y:S01]  /*b750*/  MUFU.EX2 R238, R4 ;  /* 0x0000000400ee7308 */ /* 0x0005e20000000800 */
[----:B-1----:R-:W-:-:S07]  /*b760*/  FFMA.FTZ R5, R48, c[0x0][0x23c], -R2 ;  /* 0x00008f0030057a23 */ /* 0x002fce0000010802 */
[----:B------:R-:W-:Y:S01]  /*b770*/  MUFU.EX2 R242, R7 ;  /* 0x0000000700f27308 */ /* 0x000fe20000000800 */
[----:B--2---:R-:W-:-:S07]  /*b780*/  FMUL.FTZ R4, R69, c[0x0][0x23c] ;  /* 0x00008f0045047a20 */ /* 0x004fce0000410000 */
[----:B------:R1:W-:Y:S02]  /*b790*/  MUFU.EX2 R240, R5 ;  /* 0x0000000500f07308 */ /* 0x0003e40000000800 */
[----:B-1----:R-:W-:-:S06]  /*b7a0*/  FFMA.FTZ R5, R14, c[0x0][0x23c], -R2 ;  /* 0x00008f000e057a23 */ /* 0x002fcc0000010802 */
[----:B------:R1:W2:Y:S02]  /*b7b0*/  MUFU.EX2 R32, R5 ;  /* 0x0000000500207308 */ /* 0x0002a40000000800 */
[----:B-1----:R-:W-:Y:S02]  /*b7c0*/  FSEL R5, R68, RZ, P2 ;  /* 0x000000ff44057208 */ /* 0x002fe40001000000 */
[----:B--2---:R-:W-:-:S03]  /*b7d0*/  F2FP.PACK_AB R7, R242, R32 ;  /* 0x00000020f207723e */ /* 0x004fc600000000ff */
[----:B------:R-:W-:Y:S01]  /*b7e0*/  FADD.FTZ R6, R161, -R5 ;  /* 0x80000005a1067221 */ /* 0x000fe20000010000 */
[----:B------:R-:W-:Y:S02]  /*b7f0*/  FSEL R5, R3, RZ, P0 ;  /* 0x000000ff03057208 */ /* 0x000fe40000000000 */
[----:B------:R-:W-:Y:S01]  /*b800*/  FSETP.NEU.FTZ.AND P0, PT, R69, -INF , PT ;  /* 0xff8000004500780b */ /* 0x000fe20003f1d000 */
[----:B------:R-:W-:Y:S01]  /*b810*/  FMUL.FTZ R6, R6, c[0x0][0x23c] ;  /* 0x00008f0006067a20 */ /* 0x000fe20000410000 */
[----:B------:R-:W-:Y:S01]  /*b820*/  MOV R161, R12 ;  /* 0x0000000c00a17202 */ /* 0x000fe20000000f00 */
[----:B------:R-:W-:Y:S01]  /*b830*/  FADD.FTZ R5, R159, -R5 ;  /* 0x800000059f057221 */ /* 0x000fe20000010000 */
[----:B------:R-:W-:Y:S01]  /*b840*/  MOV R159, R10 ;  /* 0x0000000a009f7202 */ /* 0x000fe20000000f00 */
[----:B------:R-:W-:Y:S01]  /*b850*/  FFMA.FTZ R10, R57, c[0x0][0x23c], -R0 ;  /* 0x00008f00390a7a23 */ /* 0x000fe20000010800 */
[----:B------:R-:W-:Y:S01]  /*b860*/  FSEL R9, R4, RZ, P0 ;  /* 0x000000ff04097208 */ /* 0x000fe20000000000 */
[----:B------:R-:W-:Y:S01]  /*b870*/  FMUL.FTZ R5, R5, c[0x0][0x23c] ;  /* 0x00008f0005057a20 */ /* 0x000fe20000410000 */
[----:B------:R1:W2:Y:S01]  /*b880*/  MUFU.EX2 R146, R6 ;  /* 0x0000000600927308 */ /* 0x0002a20000000800 */
[----:B------:R-:W-:-:S02]  /*b890*/  F2FP.PACK_AB R4, R34, R161 ;  /* 0x000000a12204723e */ /* 0x000fc400000000ff */
[----:B------:R-:W-:-:S05]  /*b8a0*/  FFMA.FTZ R12, R58, c[0x0][0x23c], -R9 ;  /* 0x00008f003a0c7a23 */ /* 0x000fca0000010809 */
[----:B------:R3:W-:Y:S08]  /*b8b0*/  MUFU.EX2 R239, R10 ;  /* 0x0000000a00ef7308 */ /* 0x0007f00000000800 */
[----:B------:R4:W5:Y:S01]  /*b8c0*/  MUFU.EX2 R145, R5 ;  /* 0x0000000500917308 */ /* 0x0009620000000800 */
[----:B-1----:R-:W-:Y:S01]  /*b8d0*/  F2FP.PACK_AB R6, R11, R33 ;  /* 0x000000210b06723e */ /* 0x002fe200000000ff */
[----:B--2---:R-:W-:-:S02]  /*b8e0*/  FMUL.FTZ R80, R80, R146 ;  /* 0x0000009250507220 */ /* 0x004fc40000410000 */
[-C--:B------:R-:W-:Y:S02]  /*b8f0*/  FMUL.FTZ R81, R81, R146.reuse ;  /* 0x0000009251517220 */ /* 0x080fe40000410000 */
[-C--:B------:R-:W-:Y:S02]  /*b900*/  FMUL.FTZ R88, R88, R146.reuse ;  /* 0x0000009258587220 */ /* 0x080fe40000410000 */
[----:B---3--:R-:W-:Y:S01]  /*b910*/  FFMA.FTZ R10, R59, c[0x0][0x23c], -R9 ;  /* 0x00008f003b0a7a23 */ /* 0x008fe20000010809 */
[----:B------:R1:W-:Y:S01]  /*b920*/  MUFU.EX2 R236, R12 ;  /* 0x0000000c00ec7308 */ /* 0x0003e20000000800 */
[-C--:B------:R-:W-:Y:S02]  /*b930*/  FMUL.FTZ R89, R89, R146.reuse ;  /* 0x0000009259597220 */ /* 0x080fe40000410000 */
[-C--:B------:R-:W-:Y:S02]  /*b940*/  FMUL.FTZ R100, R100, R146.reuse ;  /* 0x0000009264647220 */ /* 0x080fe40000410000 */
[----:B------:R-:W-:-:S02]  /*b950*/  FMUL.FTZ R101, R101, R146 ;  /* 0x0000009265657220 */ /* 0x000fc40000410000 */
[----:B----4-:R-:W-:Y:S01]  /*b960*/  FFMA.FTZ R5, R56, c[0x0][0x23c], -R0 ;  /* 0x00008f0038057a23 */ /* 0x010fe20000010800 */
[----:B------:R2:W-:Y:S01]  /*b970*/  MUFU.EX2 R235, R10 ;  /* 0x0000000a00eb7308 */ /* 0x0005e20000000800 */
[-C--:B-----5:R-:W-:Y:S02]  /*b980*/  FMUL.FTZ R82, R82, R145.reuse ;  /* 0x0000009152527220 */ /* 0x0a0fe40000410000 */
[-C--:B------:R-:W-:Y:S02]  /*b990*/  FMUL.FTZ R83, R83, R145.reuse ;  /* 0x0000009153537220 */ /* 0x080fe40000410000 */
[-C--:B------:R-:W-:Y:S02]  /*b9a0*/  FMUL.FTZ R90, R90, R145.reuse ;  /* 0x000000915a5a7220 */ /* 0x080fe40000410000 */
[----:B------:R-:W-:Y:S01]  /*b9b0*/  FMUL.FTZ R91, R91, R145 ;  /* 0x000000915b5b7220 */ /* 0x000fe20000410000 */
[----:B------:R3:W-:Y:S01]  /*b9c0*/  MUFU.EX2 R237, R5 ;  /* 0x0000000500ed7308 */ /* 0x0007e20000000800 */
[----:B-1----:R-:W-:-:S02]  /*b9d0*/  FFMA.FTZ R12, R60, c[0x0][0x23c], -R9 ;  /* 0x00008f003c0c7a23 */ /* 0x002fc40000010809 */
[-C--:B------:R-:W-:Y:S02]  /*b9e0*/  FMUL.FTZ R102, R102, R145.reuse ;  /* 0x0000009166667220 */ /* 0x080fe40000410000 */
[-C--:B------:R-:W-:Y:S02]  /*b9f0*/  FMUL.FTZ R103, R103, R145.reuse ;  /* 0x0000009167677220 */ /* 0x080fe40000410000 */
[-C--:B------:R-:W-:Y:S01]  /*ba00*/  FMUL.FTZ R104, R104, R146.reuse ;  /* 0x0000009268687220 */ /* 0x080fe20000410000 */
[----:B--2---:R-:W-:Y:S01]  /*ba10*/  FSEL R10, R69, RZ, P0 ;  /* 0x000000ff450a7208 */ /* 0x004fe20000000000 */
[----:B------:R-:W-:Y:S01]  /*ba20*/  MUFU.EX2 R234, R12 ;  /* 0x0000000c00ea7308 */ /* 0x000fe20000000800 */
[----:B------:R-:W-:Y:S02]  /*ba30*/  FMUL.FTZ R105, R105, R146 ;  /* 0x0000009269697220 */ /* 0x000fe40000410000 */
[----:B------:R-:W-:Y:S02]  /*ba40*/  FMUL.FTZ R106, R106, R145 ;  /* 0x000000916a6a7220 */ /* 0x000fe40000410000 */
[----:B------:R-:W-:Y:S01]  /*ba50*/  FADD.FTZ R10, R166, -R10 ;  /* 0x8000000aa60a7221 */ /* 0x000fe20000010000 */
[----:B---3--:R-:W-:Y:S01]  /*ba60*/  F2FP.PACK_AB R5, R240, R241 ;  /* 0x000000f1f005723e */ /* 0x008fe200000000ff */
[----:B------:R-:W-:-:S02]  /*ba70*/  FMUL.FTZ R107, R107, R145 ;  /* 0x000000916b6b7220 */ /* 0x000fc40000410000 */
[----:B------:R-:W-:Y:S02]  /*ba80*/  FMUL.FTZ R10, R10, c[0x0][0x23c] ;  /* 0x00008f000a0a7a20 */ /* 0x000fe40000410000 */
[-C--:B------:R-:W-:Y:S02]  /*ba90*/  FMUL.FTZ R116, R116, R146.reuse ;  /* 0x0000009274747220 */ /* 0x080fe40000410000 */
[----:B------:R1:W2:Y:S01]  /*baa0*/  MUFU.EX2 R71, R10 ;  /* 0x0000000a00477308 */ /* 0x0002a20000000800 */
[----:B------:R-:W-:Y:S01]  /*bab0*/  HMMA.16816.F32 R76, R4, R16, R80 ;  /* 0x00000010044c723c */ /* 0x000fe20000001850 */
[----:B------:R-:W-:Y:S02]  /*bac0*/  FMUL.FTZ R117, R117, R146 ;  /* 0x0000009275757220 */ /* 0x000fe40000410000 */
[-C--:B------:R-:W-:Y:S02]  /*bad0*/  FMUL.FTZ R118, R118, R145.reuse ;  /* 0x0000009176767220 */ /* 0x080fe40000410000 */
[----:B------:R-:W-:-:S02]  /*bae0*/  FMUL.FTZ R119, R119, R145 ;  /* 0x0000009177777220 */ /* 0x000fc40000410000 */
[----:B------:R-:W-:Y:S01]  /*baf0*/  MOV R80, R11 ;  /* 0x0000000b00507202 */ /* 0x000fe20000000f00 */
[-C--:B------:R-:W-:Y:S01]  /*bb00*/  FMUL.FTZ R120, R120, R146.reuse ;  /* 0x0000009278787220 */ /* 0x080fe20000410000 */
[----:B------:R-:W-:Y:S01]  /*bb10*/  FSEL R11, R70, RZ, P3 ;  /* 0x000000ff460b7208 */ /* 0x000fe20001800000 */
[----:B------:R-:W-:Y:S01]  /*bb20*/  FMUL.FTZ R121, R121, R146 ;  /* 0x0000009279797220 */ /* 0x000fe20000410000 */
[C---:B------:R-:W-:Y:S01]  /*bb30*/  HMMA.16816.F32 R72, R4.reuse, R18, R88 ;  /* 0x000000120448723c */ /* 0x040fe20000001858 */
[----:B------:R-:W-:Y:S01]  /*bb40*/  FMUL.FTZ R122, R122, R145 ;  /* 0x000000917a7a7220 */ /* 0x000fe20000410000 */
[----:B------:R-:W-:Y:S01]  /*bb50*/  MOV R83, R34 ;  /* 0x0000002200537202 */ /* 0x000fe20000000f00 */
[----:B------:R-:W-:Y:S01]  /*bb60*/  FADD.FTZ R13, R172, -R11 ;  /* 0x8000000bac0d7221 */ /* 0x000fe20000010000 */
[----:B------:R-:W-:Y:S01]  /*bb70*/  MOV R82, R33 ;  /* 0x0000002100527202 */ /* 0x000fe20000000f00 */
[----:B-1----:R-:W-:Y:S01]  /*bb80*/  FFMA.FTZ R10, R152, c[0x0][0x23c], -R0 ;  /* 0x00008f00980a7a23 */ /* 0x002fe20000010800 */
[----:B------:R-:W-:Y:S01]  /*bb90*/  MOV R81, R32 ;  /* 0x0000002000517202 */ /* 0x000fe20000000f00 */
[----:B------:R-:W-:Y:S01]  /*bba0*/  FFMA.FTZ R11, R61, c[0x0][0x23c], -R9 ;  /* 0x00008f003d0b7a23 */ /* 0x000fe20000010809 */
[----:B------:R-:W-:Y:S01]  /*bbb0*/  HMMA.16816.F32 R64, R4, R20, R100 ;  /* 0x000000140440723c */ /* 0x000fe20000001864 */
[----:B------:R1:W-:Y:S01]  /*bbc0*/  MUFU.EX2 R231, R10 ;  /* 0x0000000a00e77308 */ /* 0x0003e20000000800 */
[----:B------:R-:W-:-:S02]  /*bbd0*/  FMUL.FTZ R13, R13, c[0x0][0x23c] ;  /* 0x00008f000d0d7a20 */ /* 0x000fc40000410000 */
[-C--:B------:R-:W-:Y:S02]  /*bbe0*/  FMUL.FTZ R123, R123, R145.reuse ;  /* 0x000000917b7b7220 */ /* 0x080fe40000410000 */
[-C--:B------:R-:W-:Y:S02]  /*bbf0*/  FMUL.FTZ R132, R132, R146.reuse ;  /* 0x0000009284847220 */ /* 0x080fe40000410000 */
[-C--:B------:R-:W-:Y:S01]  /*bc00*/  FMUL.FTZ R133, R133, R146.reuse ;  /* 0x0000009285857220 */ /* 0x080fe20000410000 */
[----:B------:R-:W-:Y:S01]  /*bc10*/  MUFU.EX2 R233, R11 ;  /* 0x0000000b00e97308 */ /* 0x000fe20000000800 */
[-C--:B------:R-:W-:Y:S01]  /*bc20*/  FMUL.FTZ R134, R134, R145.reuse ;  /* 0x0000009186867220 */ /* 0x080fe20000410000 */
[----:B------:R-:W-:Y:S01]  /*bc30*/  HMMA.16816.F32 R60, R4, R22, R104 ;  /* 0x00000016043c723c */ /* 0x000fe20000001868 */
[----:B------:R-:W-:Y:S02]  /*bc40*/  FMUL.FTZ R135, R135, R145 ;  /* 0x0000009187877220 */ /* 0x000fe40000410000 */
[----:B------:R-:W-:-:S02]  /*bc50*/  FMUL.FTZ R136, R136, R146 ;  /* 0x0000009288887220 */ /* 0x000fc40000410000 */
[----:B------:R-:W-:Y:S01]  /*bc60*/  FMUL.FTZ R137, R137, R146 ;  /* 0x0000009289897220 */ /* 0x000fe20000410000 */
[----:B------:R3:W4:Y:S01]  /*bc70*/  MUFU.EX2 R144, R13 ;  /* 0x0000000d00907308 */ /* 0x0007220000000800 */
[----:B-1----:R-:W-:Y:S01]  /*bc80*/  FFMA.FTZ R10, R149, c[0x0][0x23c], -R8 ;  /* 0x00008f00950a7a23 */ /* 0x002fe20000010808 */
[C---:B------:R-:W-:Y:S01]  /*bc90*/  HMMA.16816.F32 R56, R4.reuse, R24, R116 ;  /* 0x000000180438723c */ /* 0x040fe20000001874 */
[-C--:B------:R-:W-:Y:S02]  /*bca0*/  FMUL.FTZ R138, R138, R145.reuse ;  /* 0x000000918a8a7220 */ /* 0x080fe40000410000 */
[----:B------:R-:W-:Y:S02]  /*bcb0*/  FMUL.FTZ R139, R139, R145 ;  /* 0x000000918b8b7220 */ /* 0x000fe40000410000 */
[-C--:B--2---:R-:W-:Y:S01]  /*bcc0*/  FMUL.FTZ R86, R86, R71.reuse ;  /* 0x0000004756567220 */ /* 0x084fe20000410000 */
[----:B------:R1:W-:Y:S01]  /*bcd0*/  MUFU.EX2 R229, R10 ;  /* 0x0000000a00e57308 */ /* 0x0003e20000000800 */
[-C--:B------:R-:W-:Y:S01]  /*bce0*/  FMUL.FTZ R87, R87, R71.reuse ;  /* 0x0000004757577220 */ /* 0x080fe20000410000 */
[----:B------:R-:W-:Y:S01]  /*bcf0*/  HMMA.16816.F32 R52, R4, R26, R120 ;  /* 0x0000001a0434723c */ /* 0x000fe20000001878 */
[----:B------:R-:W-:-:S02]  /*bd00*/  FMUL.FTZ R94, R94, R71 ;  /* 0x000000475e5e7220 */ /* 0x000fc40000410000 */
[-C--:B------:R-:W-:Y:S02]  /*bd10*/  FMUL.FTZ R95, R95, R71.reuse ;  /* 0x000000475f5f7220 */ /* 0x080fe40000410000 */
[----:B------:R-:W-:Y:S01]  /*bd20*/  FMUL.FTZ R98, R98, R71 ;  /* 0x0000004762627220 */ /* 0x000fe20000410000 */
[----:B---3--:R-:W-:Y:S01]  /*bd30*/  LDSM.16.MT88.4 R12, [R191+0x6800] ;  /* 0x00680000bf0c783b */ /* 0x008fe20000004200 */
[-C--:B----4-:R-:W-:Y:S01]  /*bd40*/  FMUL.FTZ R84, R84, R144.reuse ;  /* 0x0000009054547220 */ /* 0x090fe20000410000 */
[----:B------:R-:W-:Y:S01]  /*bd50*/  HMMA.16816.F32 R48, R4, R28, R132 ;  /* 0x0000001c0430723c */ /* 0x000fe20000001884 */
[-C--:B------:R-:W-:Y:S02]  /*bd60*/  FMUL.FTZ R85, R85, R144.reuse ;  /* 0x0000009055557220 */ /* 0x080fe40000410000 */
[-C--:B------:R-:W-:Y:S02]  /*bd70*/  FMUL.FTZ R92, R92, R144.reuse ;  /* 0x000000905c5c7220 */ /* 0x080fe40000410000 */
[----:B------:R-:W-:-:S02]  /*bd80*/  FMUL.FTZ R93, R93, R144 ;  /* 0x000000905d5d7220 */ /* 0x000fc40000410000 */
[----:B-1----:R-:W-:Y:S01]  /*bd90*/  FFMA.FTZ R10, R150, c[0x0][0x23c], -R8 ;  /* 0x00008f00960a7a23 */ /* 0x002fe20000010808 */
[----:B------:R-:W-:Y:S01]  /*bda0*/  HMMA.16816.F32 R40, R4, R30, R136 ;  /* 0x0000001e0428723c */ /* 0x000fe20000001888 */
[-C--:B------:R-:W-:Y:S02]  /*bdb0*/  FMUL.FTZ R96, R96, R144.reuse ;  /* 0x0000009060607220 */ /* 0x080fe40000410000 */
[----:B------:R1:W-:Y:S01]  /*bdc0*/  MUFU.EX2 R228, R10 ;  /* 0x0000000a00e47308 */ /* 0x0003e20000000800 */
[-C--:B------:R-:W-:Y:S02]  /*bdd0*/  FMUL.FTZ R97, R97, R144.reuse ;  /* 0x0000009061617220 */ /* 0x080fe40000410000 */
[----:B------:R-:W-:Y:S01]  /*bde0*/  FMUL.FTZ R99, R99, R71 ;  /* 0x0000004763637220 */ /* 0x000fe20000410000 */
[----:B------:R-:W-:Y:S01]  /*bdf0*/  F2FP.PACK_AB R4, R238, R159 ;  /* 0x0000009fee04723e */ /* 0x000fe200000000ff */
        /* <DEDUP_REMOVED lines=8> */
[-C--:B------:R-:W-:Y:S02]  /*be80*/  FMUL.FTZ R113, R113, R144.reuse ;  /* 0x0000009071717220 */ /* 0x080fe40000410000 */
[----:B-1----:R-:W-:Y:S01]  /*be90*/  FFMA.FTZ R10, R153, c[0x0][0x23c], -R2 ;  /* 0x00008f00990a7a23 */ /* 0x002fe20000010802 */
[----:B------:R-:W-:Y:S01]  /*bea0*/  HMMA.16816.F32 R44, R4, R16, R84 ;  /* 0x00000010042c723c */ /* 0x000fe20000001854 */
[-C--:B------:R-:W-:Y:S02]  /*beb0*/  FMUL.FTZ R114, R114, R71.reuse ;  /* 0x0000004772727220 */ /* 0x080fe40000410000 */
[----:B------:R1:W-:Y:S01]  /*bec0*/  MUFU.EX2 R225, R10 ;  /* 0x0000000a00e17308 */ /* 0x0003e20000000800 */
[----:B------:R-:W-:Y:S02]  /*bed0*/  FMUL.FTZ R115, R115, R71 ;  /* 0x0000004773737220 */ /* 0x000fe40000410000 */
[----:B------:R-:W-:-:S02]  /*bee0*/  FMUL.FTZ R124, R124, R144 ;  /* 0x000000907c7c7220 */ /* 0x000fc40000410000 */
[-C--:B------:R-:W-:Y:S01]  /*bef0*/  FMUL.FTZ R125, R125, R144.reuse ;  /* 0x000000907d7d7220 */ /* 0x080fe20000410000 */
[C---:B------:R-:W-:Y:S01]  /*bf00*/  HMMA.16816.F32 R36, R4.reuse, R18, R92 ;  /* 0x000000120424723c */ /* 0x040fe2000000185c */
[-C--:B------:R-:W-:Y:S01]  /*bf10*/  FMUL.FTZ R126, R126, R71.reuse ;  /* 0x000000477e7e7220 */ /* 0x080fe20000410000 */
[----:B------:R-:W-:Y:S01]  /*bf20*/  LDSM.16.MT88.4 R16, [R192+0x6800] ;  /* 0x00680000c010783b */ /* 0x000fe20000004200 */
[----:B------:R-:W-:Y:S02]  /*bf30*/  FMUL.FTZ R127, R127, R71 ;  /* 0x000000477f7f7220 */ /* 0x000fe40000410000 */
[----:B------:R-:W-:Y:S01]  /*bf40*/  FFMA.FTZ R11, R148, c[0x0][0x23c], -R8 ;  /* 0x00008f00940b7a23 */ /* 0x000fe20000010808 */
[----:B------:R-:W-:Y:S01]  /*bf50*/  LDSM.16.MT88.4 R92, [R189+0x7800] ;  /* 0x00780000bd5c783b */ /* 0x000fe20000004200 */
[----:B------:R-:W-:Y:S01]  /*bf60*/  FMUL.FTZ R128, R128, R144 ;  /* 0x0000009080807220 */ /* 0x000fe20000410000 */
[----:B------:R-:W-:Y:S01]  /*bf70*/  HMMA.16816.F32 R32, R4, R20, R96 ;  /* 0x000000140420723c */ /* 0x000fe20000001860 */
[----:B------:R2:W3:Y:S01]  /*bf80*/  MUFU.EX2 R232, R11 ;  /* 0x0000000b00e87308 */ /* 0x0004e20000000800 */
[----:B-1----:R-:W-:-:S02]  /*bf90*/  FFMA.FTZ R10, R154, c[0x0][0x23c], -R2 ;  /* 0x00008f009a0a7a23 */ /* 0x002fc40000010802 */
[-C--:B------:R-:W-:Y:S02]  /*bfa0*/  FMUL.FTZ R129, R129, R144.reuse ;  /* 0x0000009081817220 */ /* 0x080fe40000410000 */
[-C--:B------:R-:W-:Y:S02]  /*bfb0*/  FMUL.FTZ R130, R130, R71.reuse ;  /* 0x0000004782827220 */ /* 0x080fe40000410000 */
[C---:B------:R-:W-:Y:S01]  /*bfc0*/  HMMA.16816.F32 R108, R4.reuse, R22, R108 ;  /* 0x00000016046c723c */ /* 0x040fe2000000186c */
[----:B------:R1:W-:Y:S01]  /*bfd0*/  MUFU.EX2 R226, R10 ;  /* 0x0000000a00e27308 */ /* 0x0003e20000000800 */
[----:B------:R-:W-:Y:S01]  /*bfe0*/  LDSM.16.MT88.4 R20, [R190+0x6800] ;  /* 0x00680000be14783b */ /* 0x000fe20000004200 */
[----:B------:R-:W-:Y:S02]  /*bff0*/  FMUL.FTZ R131, R131, R71 ;  /* 0x0000004783837220 */ /* 0x000fe40000410000 */
[-C--:B------:R-:W-:Y:S02]  /*c000*/  FMUL.FTZ R140, R140, R144.reuse ;  /* 0x000000908c8c7220 */ /* 0x080fe40000410000 */
[----:B------:R-:W-:Y:S01]  /*c010*/  FMUL.FTZ R141, R141, R144 ;  /* 0x000000908d8d7220 */ /* 0x000fe20000410000 */
[----:B------:R-:W-:Y:S01]  /*c020*/  HMMA.16816.F32 R112, R4, R24, R112 ;  /* 0x000000180470723c */ /* 0x000fe20000001870 */
[----:B--2---:R-:W-:-:S02]  /*c030*/  FFMA.FTZ R11, R147, c[0x0][0x23c], -R8 ;  /* 0x00008f00930b7a23 */ /* 0x004fc40000010808 */
[-C--:B------:R-:W-:Y:S02]  /*c040*/  FMUL.FTZ R142, R142, R71.reuse ;  /* 0x000000478e8e7220 */ /* 0x080fe40000410000 */
[----:B------:R2:W4:Y:S01]  /*c050*/  MUFU.EX2 R230, R11 ;  /* 0x0000000b00e67308 */ /* 0x0005220000000800 */
[----:B------:R-:W-:Y:S02]  /*c060*/  FMUL.FTZ R143, R143, R71 ;  /* 0x000000478f8f7220 */ /* 0x000fe40000410000 */
[C---:B------:R-:W-:Y:S01]  /*c070*/  HMMA.16816.F32 R124, R4.reuse, R26, R124 ;  /* 0x0000001a047c723c */ /* 0x040fe2000000187c */
[--C-:B-1----:R-:W-:Y:S01]  /*c080*/  FFMA.FTZ R10, R155, c[0x0][0x23c], -R2.reuse ;  /* 0x00008f009b0a7a23 */ /* 0x102fe20000010802 */
[----:B------:R-:W1:Y:S03]  /*c090*/  LDSM.16.MT88.4 R24, [R189+0x6800] ;  /* 0x00680000bd18783b */ /* 0x000e660000004200 */
[----:B------:R5:W3:Y:S03]  /*c0a0*/  MUFU.EX2 R224, R10 ;  /* 0x0000000a00e07308 */ /* 0x000ae60000000800 */
[----:B------:R-:W-:Y:S01]  /*c0b0*/  HMMA.16816.F32 R128, R4, R28, R128 ;  /* 0x0000001c0480723c */ /* 0x000fe20000001880 */
[----:B--2---:R-:W-:-:S07]  /*c0c0*/  FFMA.FTZ R11, R151, c[0x0][0x23c], -R2 ;  /* 0x00008f00970b7a23 */ /* 0x004fce0000010802 */
[----:B------:R-:W-:Y:S01]  /*c0d0*/  HMMA.16816.F32 R140, R4, R30, R140 ;  /* 0x0000001e048c723c */ /* 0x000fe2000000188c */
[----:B------:R2:W2:Y:S01]  /*c0e0*/  MUFU.EX2 R227, R11 ;  /* 0x0000000b00e37308 */ /* 0x0004a20000000800 */
[----:B-----5:R-:W-:-:S05]  /*c0f0*/  FFMA.FTZ R10, R158, c[0x0][0x23c], -R0 ;  /* 0x00008f009e0a7a23 */ /* 0x020fca0000010800 */
[----:B---3--:R-:W-:Y:S02]  /*c100*/  F2FP.PACK_AB R4, R229, R232 ;  /* 0x000000e8e504723e */ /* 0x008fe400000000ff */
[----:B------:R3:W-:Y:S01]  /*c110*/  MUFU.EX2 R222, R10 ;  /* 0x0000000a00de7308 */ /* 0x0007e20000000800 */
[----:B----4-:R-:W-:Y:S02]  /*c120*/  F2FP.PACK_AB R6, R228, R230 ;  /* 0x000000e6e406723e */ /* 0x010fe400000000ff */
[----:B------:R-:W-:Y:S01]  /*c130*/  F2FP.PACK_AB R7, R224, R226 ;  /* 0x000000e2e007723e */ /* 0x000fe200000000ff */
[----:B--2---:R-:W-:Y:S01]  /*c140*/  FFMA.FTZ R11, R157, c[0x0][0x23c], -R0 ;  /* 0x00008f009d0b7a23 */ /* 0x004fe20000010800 */
[----:B------:R-:W-:-:S03]  /*c150*/  F2FP.PACK_AB R5, R225, R227 ;  /* 0x000000e3e105723e */ /* 0x000fc600000000ff */
[----:B------:R-:W2:Y:S01]  /*c160*/  MUFU.EX2 R223, R11 ;  /* 0x0000000b00df7308 */ /* 0x000ea20000000800 */
[----:B---3--:R-:W-:-:S03]  /*c170*/  FFMA.FTZ R10, R165, c[0x0][0x23c], -R0 ;  /* 0x00008f00a50a7a23 */ /* 0x008fc60000010800 */
[C---:B-1----:R-:W-:Y:S04]  /*c180*/  HMMA.16816.F32 R76, R4.reuse, R24, R76 ;  /* 0x00000018044c723c */ /* 0x042fe8000000184c */
[----:B------:R1:W3:Y:S04]  /*c190*/  MUFU.EX2 R221, R10 ;  /* 0x0000000a00dd7308 */ /* 0x0002e80000000800 */
[C---:B------:R-:W-:Y:S08]  /*c1a0*/  HMMA.16816.F32 R72, R4.reuse, R26, R72 ;  /* 0x0000001a0448723c */ /* 0x040ff00000001848 */
[----:B------:R-:W-:Y:S01]  /*c1b0*/  HMMA.16816.F32 R64, R4, R16, R64 ;  /* 0x000000100440723c */ /* 0x000fe20000001840 */
[----:B-1----:R-:W-:-:S04]  /*c1c0*/  FFMA.FTZ R10, R156, c[0x0][0x23c], -R0 ;  /* 0x00008f009c0a7a23 */ /* 0x002fc80000010800 */
[----:B------:R1:W-:Y:S03]  /*c1d0*/  MUFU.EX2 R220, R10 ;  /* 0x0000000a00dc7308 */ /* 0x0003e60000000800 */
        /* <DEDUP_REMOVED lines=9> */
[----:B--2---:R-:W-:Y:S02]  /*c270*/  F2FP.PACK_AB R4, R223, R231 ;  /* 0x000000e7df04723e */ /* 0x004fe400000000ff */
[----:B---3--:R-:W-:Y:S01]  /*c280*/  F2FP.PACK_AB R6, R221, R222 ;  /* 0x000000dedd06723e */ /* 0x008fe200000000ff */
[----:B-1----:R-:W-:Y:S01]  /*c290*/  FFMA.FTZ R10, R171, c[0x0][0x23c], -R9 ;  /* 0x00008f00ab0a7a23 */ /* 0x002fe20000010809 */
[----:B----4-:R-:W-:-:S03]  /*c2a0*/  F2FP.PACK_AB R5, R218, R219 ;  /* 0x000000dbda05723e */ /* 0x010fc600000000ff */
        /* <DEDUP_REMOVED lines=26> */
[----:B----4-:R-:W-:Y:S02]  /*c450*/  F2FP.PACK_AB R4, R168, R169 ;  /* 0x000000a9a804723e */ /* 0x010fe400000000ff */
[----:B------:R-:W-:Y:S01]  /*c460*/  MOV R167, R80 ;  /* 0x0000005000a77202 */ /* 0x000fe20000000f00 */
        /* <DEDUP_REMOVED lines=12> */
[----:B------:R-:W-:Y:S02]  /*c530*/  MOV R175, R161 ;  /* 0x000000a100af7202 */ /* 0x000fe40000000f00 */
[----:B----4-:R-:W-:-:S03]  /*c540*/  F2FP.PACK_AB R5, R163, R164 ;  /* 0x000000a4a305723e */ /* 0x010fc600000000ff */
[----:B------:R1:W-:Y:S02]  /*c550*/  MUFU.EX2 R161, R10 ;  /* 0x0000000a00a17308 */ /* 0x0003e40000000800 */
[----:B-1----:R-:W-:Y:S01]  /*c560*/  FFMA.FTZ R10, R177, c[0x0][0x23c], -R2 ;  /* 0x00008f00b10a7a23 */ /* 0x002fe20000010802 */
[----:B------:R-:W-:-:S05]  /*c570*/  MOV R177, R159 ;  /* 0x0000009f00b17202 */ /* 0x000fca0000000f00 */
[----:B------:R1:W4:Y:S02]  /*c580*/  MUFU.EX2 R162, R10 ;  /* 0x0000000a00a27308 */ /* 0x0003240000000800 */
[----:B-1----:R-:W-:Y:S01]  /*c590*/  FFMA.FTZ R10, R182, c[0x0][0x23c], -R0 ;  /* 0x00008f00b60a7a23 */ /* 0x002fe20000010800 */
[----:B----4-:R-:W-:-:S05]  /*c5a0*/  F2FP.PACK_AB R7, R162, R161 ;  /* 0x000000a1a207723e */ /* 0x010fca00000000ff */
[----:B------:R1:W4:Y:S02]  /*c5b0*/  MUFU.EX2 R160, R10 ;  /* 0x0000000a00a07308 */ /* 0x0003240000000800 */
[C---:B--2---:R-:W-:Y:S08]  /*c5c0*/  HMMA.16816.F32 R76, R4.reuse, R24, R76 ;  /* 0x00000018044c723c */ /* 0x044ff0000000184c */
[----:B------:R-:W-:Y:S01]  /*c5d0*/  HMMA.16816.F32 R72, R4, R26, R72 ;  /* 0x0000001a0448723c */ /* 0x000fe20000001848 */
[----:B-1----:R-:W-:-:S04]  /*c5e0*/  FFMA.FTZ R10, R178, c[0x0][0x23c], -R0 ;  /* 0x00008f00b20a7a23 */ /* 0x002fc80000010800 */
[----:B------:R1:W-:Y:S03]  /*c5f0*/  MUFU.EX2 R159, R10 ;  /* 0x0000000a009f7308 */ /* 0x0003e60000000800 */
[C---:B---3--:R-:W-:Y:S08]  /*c600*/  HMMA.16816.F32 R64, R4.reuse, R20, R64 ;  /* 0x000000140440723c */ /* 0x048ff00000001840 */
[----:B------:R-:W-:Y:S01]  /*c610*/  HMMA.16816.F32 R60, R4, R22, R60 ;  /* 0x00000016043c723c */ /* 0x000fe2000000183c */
[----:B-1----:R-:W-:-:S07]  /*c620*/  FFMA.FTZ R10, R180, c[0x0][0x23c], -R0 ;  /* 0x00008f00b40a7a23 */ /* 0x002fce0000010800 */
[C---:B------:R-:W-:Y:S01]  /*c630*/  HMMA.16816.F32 R56, R4.reuse, R16, R56 ;  /* 0x000000100438723c */ /* 0x040fe20000001838 */
[----:B------:R1:W-:Y:S07]  /*c640*/  MUFU.EX2 R158, R10 ;  /* 0x0000000a009e7308 */ /* 0x0003ee0000000800 */
[C---:B------:R-:W-:Y:S08]  /*c650*/  HMMA.16816.F32 R52, R4.reuse, R18, R52 ;  /* 0x000000120434723c */ /* 0x040ff00000001834 */
[----:B-----5:R-:W-:Y:S01]  /*c660*/  HMMA.16816.F32 R48, R4, R12, R48 ;  /* 0x0000000c0430723c */ /* 0x020fe20000001830 */
[----:B-1----:R-:W-:-:S02]  /*c670*/  FFMA.FTZ R10, R181, c[0x0][0x23c], -R0 ;  /* 0x00008f00b50a7a23 */ /* 0x002fc40000010800 */
[----:B------:R-:W-:Y:S02]  /*c680*/  FFMA.FTZ R0, R184, c[0x0][0x23c], -R0 ;  /* 0x00008f00b8007a23 */ /* 0x000fe40000010800 */
[----:B------:R1:W-:Y:S03]  /*c690*/  MUFU.EX2 R157, R10 ;  /* 0x0000000a009d7308 */ /* 0x0003e60000000800 */
[----:B------:R-:W-:Y:S05]  /*c6a0*/  HMMA.16816.F32 R40, R4, R14, R40 ;  /* 0x0000000e0428723c */ /* 0x000fea0000001828 */
[----:B------:R2:W-:Y:S02]  /*c6b0*/  MUFU.EX2 R156, R0 ;  /* 0x00000000009c7308 */ /* 0x0005e40000000800 */
[----:B------:R-:W-:-:S02]  /*c6c0*/  F2FP.PACK_AB R4, R174, R220 ;  /* 0x000000dcae04723e */ /* 0x000fc400000000ff */
[----:B----4-:R-:W-:Y:S01]  /*c6d0*/  F2FP.PACK_AB R6, R160, R171 ;  /* 0x000000aba006723e */ /* 0x010fe200000000ff */
[----:B-1----:R-:W-:Y:S01]  /*c6e0*/  FFMA.FTZ R10, R204, c[0x0][0x23c], -R9 ;  /* 0x00008f00cc0a7a23 */ /* 0x002fe20000010809 */
[----:B------:R-:W-:-:S03]  /*c6f0*/  @P1 IADD3 R204, R216, -0x4, RZ ;  /* 0xfffffffcd8cc1810 */ /* 0x000fc60007ffe0ff */
        /* <DEDUP_REMOVED lines=17> */
[----:B-1----:R-:W-:-:S07]  /*c810*/  F2FP.PACK_AB R7, R152, R153 ;  /* 0x000000999807723e */ /* 0x002fce00000000ff */
        /* <DEDUP_REMOVED lines=17> */
[----:B------:R-:W3:Y:S01]  /*c930*/  MUFU.EX2 R25, R2 ;  /* 0x0000000200197308 */ /* 0x000ee20000000800 */
[----:B------:R-:W4:Y:S02]  /*c940*/  LDSM.16.MT88.4 R16, [R191+0x7800] ;  /* 0x00780000bf10783b */ /* 0x000f240000004200 */
[----:B------:R-:W-:Y:S01]  /*c950*/  HMMA.16816.F32 R12, R4, R14, R140 ;  /* 0x0000000e040c723c */ /* 0x000fe2000000188c */
[----:B-1----:R-:W-:-:S06]  /*c960*/  FFMA.FTZ R0, R213, c[0x0][0x23c], -R9 ;  /* 0x00008f00d5007a23 */ /* 0x002fcc0000010809 */
[----:B------:R-:W-:Y:S01]  /*c970*/  FFMA.FTZ R5, R243, R144, R177 ;  /* 0x00000090f3057223 */ /* 0x000fe200000100b1 */
[----:B------:R-:W-:Y:S01]  /*c980*/  F2FP.PACK_AB R140, R158, R159 ;  /* 0x0000009f9e8c723e */ /* 0x000fe200000000ff */
[----:B------:R1:W-:Y:S01]  /*c990*/  MUFU.EX2 R24, R0 ;  /* 0x0000000000187308 */ /* 0x0003e20000000800 */
[----:B------:R-:W-:Y:S01]  /*c9a0*/  FFMA.FTZ R4, R244, R71, R236 ;  /* 0x00000047f4047223 */ /* 0x000fe200000100ec */
[----:B------:R-:W-:Y:S01]  /*c9b0*/  F2FP.PACK_AB R142, R156, R157 ;  /* 0x0000009d9c8e723e */ /* 0x000fe200000000ff */
[----:B------:R-:W-:Y:S01]  /*c9c0*/  FADD.FTZ R5, R238, R5 ;  /* 0x00000005ee057221 */ /* 0x000fe20000010000 */
[----:B---3--:R-:W-:Y:S01]  /*c9d0*/  F2FP.PACK_AB R139, R25, R26 ;  /* 0x0000001a198b723e */ /* 0x008fe200000000ff */
[----:B------:R-:W-:Y:S02]  /*c9e0*/  FFMA.FTZ R2, R245, R146, R175 ;  /* 0x00000092f5027223 */ /* 0x000fe400000100af */
[----:B------:R-:W-:Y:S02]  /*c9f0*/  FADD.FTZ R7, R235, R4 ;  /* 0x00000004eb077221 */ /* 0x000fe40000010000 */
[----:B------:R-:W-:-:S02]  /*ca00*/  FADD.FTZ R4, R176, R2 ;  /* 0x00000002b0047221 */ /* 0x000fc40000010000 */
[----:B------:R-:W-:Y:S01]  /*ca10*/  FADD.FTZ R2, R234, R7 ;  /* 0x00000007ea027221 */ /* 0x000fe20000010000 */
[C---:B------:R-:W-:Y:S03]  /*ca20*/  HMMA.16816.F32 R80, R136.reuse, R92, R76 ;  /* 0x0000005c8850723c */ /* 0x040fe6000000184c */
[----:B------:R-:W-:Y:S02]  /*ca30*/  FADD.FTZ R2, R233, R2 ;  /* 0x00000002e9027221 */ /* 0x000fe40000010000 */
[----:B-1----:R-:W-:Y:S02]  /*ca40*/  FFMA.FTZ R0, R212, c[0x0][0x23c], -R9 ;  /* 0x00008f00d4007a23 */ /* 0x002fe40000010809 */
[----:B------:R-:W-:Y:S01]  /*ca50*/  FADD.FTZ R2, R219, R2 ;  /* 0x00000002db027221 */ /* 0x000fe20000010000 */
[----:B------:R-:W-:Y:S01]  /*ca60*/  HMMA.16816.F32 R88, R136, R94, R72 ;  /* 0x0000005e8858723c */ /* 0x000fe20000001848 */
[----:B------:R1:W3:Y:S02]  /*ca70*/  MUFU.EX2 R11, R0 ;  /* 0x00000000000b7308 */ /* 0x0002e40000000800 */
[----:B------:R-:W-:-:S05]  /*ca80*/  FADD.FTZ R2, R218, R2 ;  /* 0x00000002da027221 */ /* 0x000fca0000010000 */
[C---:B------:R-:W-:Y:S08]  /*ca90*/  HMMA.16816.F32 R100, R136.reuse, R108, R64 ;  /* 0x0000006c8864723c */ /* 0x040ff00000001840 */
[----:B------:R-:W-:Y:S01]  /*caa0*/  HMMA.16816.F32 R104, R136, R110, R60 ;  /* 0x0000006e8868723c */ /* 0x000fe2000000183c */
[----:B-1----:R-:W-:Y:S01]  /*cab0*/  FFMA.FTZ R0, R214, c[0x0][0x23c], -R9 ;  /* 0x00008f00d6007a23 */ /* 0x002fe20000010809 */
[----:B---3--:R-:W-:-:S03]  /*cac0*/  F2FP.PACK_AB R141, R11, R24 ;  /* 0x000000180b8d723e */ /* 0x008fc600000000ff */
[----:B------:R1:W-:Y:S03]  /*cad0*/  MUFU.EX2 R10, R0 ;  /* 0x00000000000a7308 */ /* 0x0003e60000000800 */
[C---:B--2---:R-:W-:Y:S08]  /*cae0*/  HMMA.16816.F32 R116, R136.reuse, R124, R56 ;  /* 0x0000007c8874723c */ /* 0x044ff00000001838 */
[----:B------:R-:W-:Y:S01]  /*caf0*/  HMMA.16816.F32 R120, R136, R126, R52 ;  /* 0x0000007e8878723c */ /* 0x000fe20000001834 */
[----:B-1----:R-:W-:-:S07]  /*cb00*/  FFMA.FTZ R0, R215, c[0x0][0x23c], -R9 ;  /* 0x00008f00d7007a23 */ /* 0x002fce0000010809 */
[C---:B----4-:R-:W-:Y:S01]  /*cb10*/  HMMA.16816.F32 R132, R136.reuse, R16, R48 ;  /* 0x000000108884723c */ /* 0x050fe20000001830 */
[----:B------:R1:W2:Y:S07]  /*cb20*/  MUFU.EX2 R8, R0 ;  /* 0x0000000000087308 */ /* 0x0002ae0000000800 */
[----:B------:R-:W-:Y:S01]  /*cb30*/  HMMA.16816.F32 R136, R136, R18, R40 ;  /* 0x000000128888723c */ /* 0x000fe20000001828 */
[----:B-1----:R-:W-:Y:S01]  /*cb40*/  FFMA.FTZ R0, R246, R145, R241 ;  /* 0x00000091f6007223 */ /* 0x002fe200000100f1 */
[----:B--2---:R-:W-:-:S03]  /*cb50*/  F2FP.PACK_AB R143, R8, R10 ;  /* 0x0000000a088f723e */ /* 0x004fc600000000ff */
        /* <DEDUP_REMOVED lines=61> */
[----:B------:R-:W-:Y:S05]  /*cf30*/  @P1 BRA `(.L_x_922) ;  /* 0x0000001000001947 */ /* 0x000fea0003800000 */
.L_x_915:
[----:B------:R-:W-:-:S04]  /*cf40*/  IADD3 R204, R179, -0x1, RZ ;  /* 0xffffffffb3cc7810 */ /* 0x000fc80007ffe0ff */
.L_x_922:
[----:B------:R-:W-:-:S13]  /*cf50*/  ISETP.GE.AND P0, PT, R204, RZ, PT ;  /* 0x000000ffcc00720c */ /* 0x000fda0003f06270 */
[----:B------:R-:W-:Y:S05]  /*cf60*/  @!P0 BRA `(.L_x_923) ;  /* 0x0000344000008947 */ /* 0x000fea0003800000 */
[----:B------:R-:W-:Y:S01]  /*cf70*/  IMAD.MOV.U32 R9, RZ, RZ, c[0x0][0x1a0] ;  /* 0x00006800ff097624 */ /* 0x000fe200078e00ff */
[----:B------:R-:W-:Y:S01]  /*cf80*/  MOV R8, c[0x0][0x198] ;  /* 0x0000660000087a02 */ /* 0x000fe20000000f00 */
[----:B------:R-:W-:Y:S01]  /*cf90*/  IMAD.MOV.U32 R0, RZ, RZ, c[0x0][0x1a4] ;  /* 0x00006900ff007624 */ /* 0x000fe200078e00ff */
[----:B------:R-:W-:Y:S01]  /*cfa0*/  MOV R2, c[0x0][0x19c] ;  /* 0x0000670000027a02 */ /* 0x000fe20000000f00 */
[C---:B------:R-:W-:Y:S01]  /*cfb0*/  IMAD.WIDE.U32 R6, R9.reuse, 0x30, RZ ;  /* 0x0000003009067825 */ /* 0x040fe200078e00ff */
[----:B------:R-:W-:Y:S02]  /*cfc0*/  MOV R73, R69 ;  /* 0x0000004500497202 */ /* 0x000fe40000000f00 */
[----:B------:R-:W-:Y:S01]  /*cfd0*/  SHF.L.U64.HI R9, R9, 0x5, R0 ;  /* 0x0000000509097819 */ /* 0x000fe20000010200 */
[----:B------:R-:W-:Y:S01]  /*cfe0*/  IMAD.MOV.U32 R75, RZ, RZ, R3 ;  /* 0x000000ffff4b7224 */ /* 0x000fe200078e0003 */
[----:B------:R-:W-:Y:S01]  /*cff0*/  MOV R71, R70 ;  /* 0x0000004600477202 */ /* 0x000fe20000000f00 */
[C---:B------:R-:W-:Y:S01]  /*d000*/  IMAD.WIDE.U32 R4, R8.reuse, 0x30, RZ ;  /* 0x0000003008047825 */ /* 0x040fe200078e00ff */
[----:B------:R-:W-:-:S02]  /*d010*/  SHF.L.U64.HI R8, R8, 0x5, R2 ;  /* 0x0000000508087819 */ /* 0x000fc40000010202 */
[----:B------:R-:W-:Y:S01]  /*d020*/  MOV R74, R68 ;  /* 0x00000044004a7202 */ /* 0x000fe20000000f00 */
[----:B------:R-:W-:Y:S02]  /*d030*/  IMAD R0, R0, 0x30, RZ ;  /* 0x0000003000007824 */ /* 0x000fe400078e02ff */
[----:B------:R-:W-:Y:S02]  /*d040*/  IMAD R3, R2, 0x30, RZ ;  /* 0x0000003002037824 */ /* 0x000fe400078e02ff */
[----:B------:R-:W-:-:S03]  /*d050*/  IMAD.IADD R2, R0, 0x1, R7 ;  /* 0x0000000100027824 */ /* 0x000fc600078e0207 */
[----:B------:R-:W-:Y:S02]  /*d060*/  IADD3 R0, R3, R5, RZ ;  /* 0x0000000503007210 */ /* 0x000fe40007ffe0ff */
[----:B------:R-:W2:Y:S04]  /*d070*/  LDL.LU.64 R4, [R1+0x20] ;  /* 0x0000200001047983 */ /* 0x000ea80000300a00 */
[----:B------:R-:W3:Y:S01]  /*d080*/  LDL.64 R6, [R1] ;  /* 0x0000000001067983 */ /* 0x000ee20000100a00 */
[----:B--2---:R-:W-:Y:S01]  /*d090*/  IMAD.MOV.U32 R248, RZ, RZ, R4 ;  /* 0x000000fffff87224 */ /* 0x004fe200078e0004 */
[----:B---3--:R-:W-:Y:S01]  /*d0a0*/  ISETP.GE.AND P0, PT, R6, c[0x0][0x220], PT ;  /* 0x0000880006007a0c */ /* 0x008fe20003f06270 */
[----:B------:R-:W-:Y:S05]  /*d0b0*/  BRA `(.L_x_924) ;  /* 0x000003b000007947 */ /* 0x000fea0003800000 */
.L_x_926:
[----:B------:R-:W2:Y:S01]  /*d0c0*/  LDL.64 R212, [R1+0x18] ;  /* 0x0000180001d47983 */ /* 0x000ea20000100a00 */
[----:B------:R-:W-:Y:S01]  /*d0d0*/  IADD3 R0, R204, -0x1, RZ ;  /* 0xffffffffcc007810 */ /* 0x000fe20007ffe0ff */
[----:B------:R-:W-:Y:S02]  /*d0e0*/  IMAD.MOV.U32 R68, RZ, RZ, c[0x0][0x198] ;  /* 0x00006600ff447624 */ /* 0x000fe400078e00ff */
[----:B------:R-:W3:Y:S01]  /*d0f0*/  LDL.64 R214, [R1+0x8] ;  /* 0x0000080001d67983 */ /* 0x000ee20000100a00 */
[----:B------:R-:W-:Y:S01]  /*d100*/  SHF.R.S32.HI R4, RZ, 0x1f, R0 ;  /* 0x0000001fff047819 */ /* 0x000fe20000011400 */
[----:B------:R-:W-:Y:S02]  /*d110*/  IMAD.WIDE.U32 R2, R0, c[0x0][0x198], RZ ;  /* 0x0000660000027a25 */ /* 0x000fe400078e00ff */
[----:B------:R1:W-:Y:S02]  /*d120*/  @P0 STS.128 [R203+0x4000], RZ ;  /* 0x004000ffcb000388 */ /* 0x0003e40000000c00 */
[----:B------:R-:W-:Y:S02]  /*d130*/  IMAD R4, R4, c[0x0][0x198], RZ ;  /* 0x0000660004047a24 */ /* 0x000fe400078e02ff */
[----:B------:R-:W-:Y:S02]  /*d140*/  IMAD.SHL.U32 R69, R68, 0x10, RZ ;  /* 0x0000001044457824 */ /* 0x000fe400078e00ff */
[----:B------:R-:W-:Y:S02]  /*d150*/  IMAD R4, R0, c[0x0][0x19c], R4 ;  /* 0x0000670000047a24 */ /* 0x000fe400078e0204 */
[----:B------:R-:W-:Y:S02]  /*d160*/  IMAD.SHL.U32 R68, R68, 0x20, RZ ;  /* 0x0000002044447824 */ /* 0x000fe400078e00ff */
[----:B------:R-:W-:Y:S02]  /*d170*/  IMAD.IADD R4, R3, 0x1, R4 ;  /* 0x0000000103047824 */ /* 0x000fe400078e0204 */
[----:B------:R-:W-:Y:S01]  /*d180*/  IMAD.MOV.U32 R70, RZ, RZ, c[0x0][0x198] ;  /* 0x00006600ff467624 */ /* 0x000fe200078e00ff */
[----:B--2---:R-:W-:Y:S03]  /*d190*/  LEA R0, P3, R2, R212, 0x6 ;  /* 0x000000d402007211 */ /* 0x004fe600078630ff */
[----:B------:R-:W-:Y:S01]  /*d1a0*/  IMAD.WIDE.U32 R212, R70, 0x30, RZ ;  /* 0x0000003046d47825 */ /* 0x000fe200078e00ff */
[----:B------:R-:W-:Y:S03]  /*d1b0*/  @!P0 IADD3 R5, P4, R69, R0, RZ ;  /* 0x0000000045058210 */ /* 0x000fe60007f9e0ff */
[----:B------:R-:W-:Y:S01]  /*d1c0*/  IMAD.MOV.U32 R69, RZ, RZ, c[0x0][0x198] ;  /* 0x00006600ff457624 */ /* 0x000fe200078e00ff */
[C---:B------:R-:W-:Y:S02]  /*d1d0*/  @!P0 IADD3 R7, P2, R0.reuse, R68, RZ ;  /* 0x0000004400078210 */ /* 0x040fe40007f5e0ff */
[----:B------:R-:W-:Y:S02]  /*d1e0*/  MOV R68, 0x4 ;  /* 0x0000000400447802 */ /* 0x000fe40000000f00 */
[----:B------:R-:W-:Y:S02]  /*d1f0*/  @!P0 LEA R10, P6, R0, c[0x0][0x168], 0x1 ;  /* 0x00005a00000a8a11 */ /* 0x000fe400078c08ff */
[----:B---3--:R-:W-:Y:S02]  /*d200*/  LEA.HI.X R2, R2, R215, R4, 0x6, P3 ;  /* 0x000000d702027211 */ /* 0x008fe400018f3404 */
[----:B------:R-:W-:Y:S01]  /*d210*/  SHF.L.U64.HI R68, R69, R68, c[0x0][0x19c] ;  /* 0x0000670045447619 */ /* 0x000fe20000010244 */
[----:B------:R-:W-:Y:S01]  /*d220*/  IMAD.MOV.U32 R69, RZ, RZ, c[0x0][0x19c] ;  /* 0x00006700ff457624 */ /* 0x000fe200078e00ff */
[--C-:B------:R-:W-:Y:S02]  /*d230*/  @!P0 LEA.HI.X R11, R0, c[0x0][0x16c], R2.reuse, 0x1, P6 ;  /* 0x00005b00000b8a11 */ /* 0x100fe400030f0c02 */
[----:B------:R-:W-:Y:S01]  /*d240*/  @!P0 LEA R8, P5, R5, c[0x0][0x168], 0x1 ;  /* 0x00005a0005088a11 */ /* 0x000fe200078a08ff */
[----:B------:R-:W-:Y:S01]  /*d250*/  @!P0 IMAD.X R9, R68, 0x1, R2, P4 ;  /* 0x0000000144098824 */ /* 0x000fe200020e0602 */
[----:B------:R-:W-:Y:S01]  /*d260*/  @!P0 LEA R6, P4, R7, c[0x0][0x168], 0x1 ;  /* 0x00005a0007068a11 */ /* 0x000fe200078808ff */
[----:B------:R-:W-:Y:S01]  /*d270*/  @!PT LDS RZ, [RZ] ;  /* 0x00000000fffff984 */ /* 0x000fe20000000800 */
[----:B------:R-:W-:Y:S01]  /*d280*/  @!PT LDS RZ, [RZ] ;  /* 0x00000000fffff984 */ /* 0x000fe20000000800 */
[----:B------:R-:W-:Y:S01]  /*d290*/  @!PT LDS RZ, [RZ] ;  /* 0x00000000fffff984 */ /* 0x000fe20000000800 */
[----:B------:R1:W-:Y:S01]  /*d2a0*/  @!P0 LDGSTS.E.BYPASS.LTC128B.128 [R203+0x4000], [R10.64] ;  /* 0x040000000acb8fae */ /* 0x0003e2000b901d46 */
[----:B------:R-:W-:Y:S01]  /*d2b0*/  IMAD.MOV.U32 R68, RZ, RZ, c[0x0][0x19c] ;  /* 0x00006700ff447624 */ /* 0x000fe200078e00ff */
[----:B------:R-:W-:Y:S02]  /*d2c0*/  SHF.L.U64.HI R69, R70, 0x5, R69 ;  /* 0x0000000546457819 */ /* 0x000fe40000010245 */
[----:B------:R1:W-:Y:S01]  /*d2d0*/  @P0 STS.128 [R203+0x4800], RZ ;  /* 0x004800ffcb000388 */ /* 0x0003e20000000c00 */
[----:B------:R-:W-:Y:S01]  /*d2e0*/  @!P0 LEA.HI.X R9, R5, c[0x0][0x16c], R9, 0x1, P5 ;  /* 0x00005b0005098a11 */ /* 0x000fe200028f0c09 */
[----:B------:R-:W-:Y:S01]  /*d2f0*/  IMAD R68, R68, 0x30, RZ ;  /* 0x0000003044447824 */ /* 0x000fe200078e02ff */
[----:B------:R-:W-:Y:S01]  /*d300*/  @!P0 IADD3 R3, P3, R0, R212, RZ ;  /* 0x000000d400038210 */ /* 0x000fe20007f7e0ff */
[----:B------:R-:W-:Y:S02]  /*d310*/  @!P0 IMAD.X R12, R2, 0x1, R69, P2 ;  /* 0x00000001020c8824 */ /* 0x000fe400010e0645 */
[----:B------:R-:W-:Y:S01]  /*d320*/  @!PT LDS RZ, [RZ] ;  /* 0x00000000fffff984 */ /* 0x000fe20000000800 */
[----:B------:R-:W-:Y:S01]  /*d330*/  @!PT LDS RZ, [RZ] ;  /* 0x00000000fffff984 */ /* 0x000fe20000000800 */
[----:B------:R-:W-:Y:S01]  /*d340*/  @!PT LDS RZ, [RZ] ;  /* 0x00000000fffff984 */ /* 0x000fe20000000800 */
[----:B------:R1:W-:Y:S01]  /*d350*/  @!P0 LDGSTS.E.BYPASS.LTC128B.128 [R203+0x4800], [R8.64] ;  /* 0x0480000008cb8fae */ /* 0x0003e2000b901d46 */
[----:B------:R-:W-:Y:S02]  /*d360*/  IADD3 R68, R68, R213, RZ ;  /* 0x000000d544447210 */ /* 0x000fe40007ffe0ff */
[----:B------:R-:W-:Y:S01]  /*d370*/  @!P0 LEA.HI.X R7, R7, c[0x0][0x16c], R12, 0x1, P4 ;  /* 0x00005b0007078a11 */ /* 0x000fe200020f0c0c */
[----:B------:R1:W-:Y:S01]  /*d380*/  @P0 STS.128 [R203+0x5000], RZ ;  /* 0x005000ffcb000388 */ /* 0x0003e20000000c00 */
[C---:B------:R-:W-:Y:S01]  /*d390*/  @!P0 LEA R4, P2, R3.reuse, c[0x0][0x168], 0x1 ;  /* 0x00005a0003048a11 */ /* 0x040fe200078408ff */
[----:B------:R-:W-:Y:S02]  /*d3a0*/  @!P0 IMAD.X R13, R2, 0x1, R68, P3 ;  /* 0x00000001020d8824 */ /* 0x000fe400018e0644 */
        /* <DEDUP_REMOVED lines=12> */
.L_x_924:
[----:B------:R-:W-:Y:S04]  /*d470*/  DEPBAR.LE SB0, 0x0 ;  /* 0x000080000000791a */ /* 0x000fe80000000000 */
[----:B------:R-:W-:Y:S01]  /*d480*/  BAR.SYNC.DEFER_BLOCKING 0x0 ;  /* 0x0000000000007b1d */ /* 0x000fe20000010000 */
[----:B------:R-:W-:Y:S02]  /*d490*/  MOV R2, c[0x0][0x1a0] ;  /* 0x0000680000027a02 */ /* 0x000fe40000000f00 */
[----:B------:R-:W-:Y:S02]  /*d4a0*/  MOV R0, 0x6 ;  /* 0x0000000600007802 */ /* 0x000fe40000000f00 */
[----:B------:R-:W-:Y:S02]  /*d4b0*/  MOV R6, c[0x0][0x1a0] ;  /* 0x0000680000067a02 */ /* 0x000fe40000000f00 */
[----:B------:R-:W-:Y:S02]  /*d4c0*/  SHF.L.U64.HI R0, R2, R0, c[0x0][0x1a4] ;  /* 0x0000690002007619 */ /* 0x000fe40000010200 */
[----:B------:R-:W-:Y:S02]  /*d4d0*/  SHF.R.S32.HI R4, RZ, 0x1f, R204 ;  /* 0x0000001fff047819 */ /* 0x000fe400000114cc */
[----:B------:R-:W-:Y:S01]  /*d4e0*/  SHF.L.U32 R7, R6, 0x6, RZ ;  /* 0x0000000606077819 */ /* 0x000fe200000006ff */
[----:B------:R-:W-:Y:S01]  /*d4f0*/  IMAD R0, R0, R204, RZ ;  /* 0x000000cc00007224 */ /* 0x000fe200078e02ff */
[----:B------:R-:W-:Y:S02]  /*d500*/  MOV R18, c[0x0][0x1a0] ;  /* 0x0000680000127a02 */ /* 0x000fe40000000f00 */
[----:B------:R-:W-:Y:S01]  /*d510*/  MOV R15, 0x4 ;  /* 0x00000004000f7802 */ /* 0x000fe20000000f00 */
[----:B------:R-:W-:Y:S01]  /*d520*/  IMAD.WIDE.U32 R2, R204, R7, R248 ;  /* 0x00000007cc027225 */ /* 0x000fe200078e00f8 */
[----:B------:R-:W-:Y:S02]  /*d530*/  SHF.L.U32 R5, R6, 0x4, RZ ;  /* 0x0000000406057819 */ /* 0x000fe400000006ff */
[----:B------:R-:W-:Y:S01]  /*d540*/  SHF.L.U64.HI R15, R18, R15, c[0x0][0x1a4] ;  /* 0x00006900120f7619 */ /* 0x000fe2000001020f */
[----:B------:R-:W-:Y:S01]  /*d550*/  IMAD R0, R4, R7, R0 ;  /* 0x0000000704007224 */ /* 0x000fe200078e0200 */
[----:B------:R-:W-:Y:S01]  /*d560*/  @!P0 LEA R10, P6, R2, c[0x0][0x170], 0x1 ;  /* 0x00005c00020a8a11 */ /* 0x000fe200078c08ff */
[----:B------:R-:W-:Y:S01]  /*d570*/  IMAD.WIDE.U32 R16, R18, 0x30, RZ ;  /* 0x0000003012107825 */ /* 0x000fe200078e00ff */
[----:B------:R-:W-:Y:S01]  /*d580*/  @!P0 IADD3 R5, P1, R5, R2, RZ ;  /* 0x0000000205058210 */ /* 0x000fe20007f3e0ff */
[----:B------:R-:W-:Y:S01]  /*d590*/  @P0 STS.128 [R203+0x6000], RZ ;  /* 0x006000ffcb000388 */ /* 0x000fe20000000c00 */
[----:B------:R-:W-:Y:S02]  /*d5a0*/  IADD3 R0, R3, R0, RZ ;  /* 0x0000000003007210 */ /* 0x000fe40007ffe0ff */
[----:B------:R-:W-:Y:S02]  /*d5b0*/  @!P0 LEA R8, P5, R5, c[0x0][0x170], 0x1 ;  /* 0x00005c0005088a11 */ /* 0x000fe400078a08ff */
[----:B------:R-:W-:Y:S02]  /*d5c0*/  @!P0 LEA.HI.X R11, R2, c[0x0][0x174], R0, 0x1, P6 ;  /* 0x00005d00020b8a11 */ /* 0x000fe400030f0c00 */
[----:B------:R-:W-:Y:S02]  /*d5d0*/  @!P0 IADD3.X R3, R15, R0, RZ, P1, !PT ;  /* 0x000000000f038210 */ /* 0x000fe40000ffe4ff */
[----:B------:R-:W-:Y:S01]  /*d5e0*/  MOV R13, c[0x0][0x1a4] ;  /* 0x00006900000d7a02 */ /* 0x000fe20000000f00 */
[----:B------:R-:W-:Y:S01]  /*d5f0*/  @!PT LDS RZ, [RZ] ;  /* 0x00000000fffff984 */ /* 0x000fe20000000800 */
[----:B------:R-:W-:Y:S01]  /*d600*/  @!PT LDS RZ, [RZ] ;  /* 0x00000000fffff984 */ /* 0x000fe20000000800 */
[----:B------:R-:W-:Y:S01]  /*d610*/  @!PT LDS RZ, [RZ] ;  /* 0x00000000fffff984 */ /* 0x000fe20000000800 */
[----:B------:R1:W-:Y:S01]  /*d620*/  @!P0 LDGSTS.E.BYPASS.LTC128B.128 [R203+0x6000], [R10.64] ;  /* 0x060000000acb8fae */ /* 0x0003e2000b901d46 */
[----:B------:R-:W-:Y:S02]  /*d630*/  @!P0 LEA.HI.X R9, R5, c[0x0][0x174], R3, 0x1, P5 ;  /* 0x00005d0005098a11 */ /* 0x000fe400028f0c03 */
[----:B------:R-:W-:Y:S02]  /*d640*/  SHF.L.U32 R6, R6, 0x5, RZ ;  /* 0x0000000506067819 */ /* 0x000fe400000006ff */
[----:B------:R-:W-:Y:S02]  /*d650*/  SHF.L.U64.HI R13, R18, 0x5, R13 ;  /* 0x00000005120d7819 */ /* 0x000fe4000001020d */
[-C--:B------:R-:W-:Y:S01]  /*d660*/  @!P0 IADD3 R7, P4, R6, R2.reuse, RZ ;  /* 0x0000000206078210 */ /* 0x080fe20007f9e0ff */
[----:B------:R-:W-:Y:S01]  /*d670*/  @P0 STS.128 [R203+0x6800], RZ ;  /* 0x006800ffcb000388 */ /* 0x000fe20000000c00 */
[----:B------:R-:W-:Y:S02]  /*d680*/  MOV R14, c[0x0][0x1a4] ;  /* 0x00006900000e7a02 */ /* 0x000fe40000000f00 */
[C---:B------:R-:W-:Y:S02]  /*d690*/  @!P0 LEA R6, P3, R7.reuse, c[0x0][0x170], 0x1 ;  /* 0x00005c0007068a11 */ /* 0x040fe400078608ff */
[----:B------:R-:W-:Y:S01]  /*d6a0*/  @!P0 IADD3.X R13, R0, R13, RZ, P4, !PT ;  /* 0x0000000d000d8210 */ /* 0x000fe200027fe4ff */
[----:B------:R-:W-:Y:S01]  /*d6b0*/  IMAD R14, R14, 0x30, RZ ;  /* 0x000000300e0e7824 */ /* 0x000fe200078e02ff */
[----:B------:R-:W-:Y:S01]  /*d6c0*/  @!P0 IADD3 R12, P2, R16, R2, RZ ;  /* 0x00000002100c8210 */ /* 0x000fe20007f5e0ff */
[----:B------:R-:W-:Y:S01]  /*d6d0*/  @!PT LDS RZ, [RZ] ;  /* 0x00000000fffff984 */ /* 0x000fe20000000800 */
[----:B------:R-:W-:Y:S01]  /*d6e0*/  @!PT LDS RZ, [RZ] ;  /* 0x00000000fffff984 */ /* 0x000fe20000000800 */
[----:B------:R-:W-:Y:S01]  /*d6f0*/  @!PT LDS RZ, [RZ] ;  /* 0x00000000fffff984 */ /* 0x000fe20000000800 */
[----:B------:R1:W-:Y:S01]  /*d700*/  @!P0 LDGSTS.E.BYPASS.LTC128B.128 [R203+0x6800], [R8.64] ;  /* 0x0680000008cb8fae */ /* 0x0003e2000b901d46 */
[----:B------:R-:W-:Y:S02]  /*d710*/  @!P0 LEA.HI.X R7, R7, c[0x0][0x174], R13, 0x1, P3 ;  /* 0x00005d0007078a11 */ /* 0x000fe400018f0c0d */
[----:B------:R-:W-:Y:S02]  /*d720*/  IADD3 R14, R14, R17, RZ ;  /* 0x000000110e0e7210 */ /* 0x000fe40007ffe0ff */
[----:B------:R-:W-:Y:S02]  /*d730*/  @!P0 LEA R4, P1, R12, c[0x0][0x170], 0x1 ;  /* 0x00005c000c048a11 */ /* 0x000fe400078208ff */
[----:B------:R-:W-:Y:S01]  /*d740*/  @!P0 IADD3.X R14, R0, R14, RZ, P2, !PT ;  /* 0x0000000e000e8210 */ /* 0x000fe200017fe4ff */
[----:B------:R-:W-:Y:S03]  /*d750*/  @P0 STS.128 [R203+0x7000], RZ ;  /* 0x007000ffcb000388 */ /* 0x000fe60000000c00 */
[----:B------:R-:W-:Y:S02]  /*d760*/  @!P0 LEA.HI.X R5, R12, c[0x0][0x174], R14, 0x1, P1 ;  /* 0x00005d000c058a11 */ /* 0x000fe400008f0c0e */
[----:B------:R-:W-:Y:S03]  /*d770*/  ISETP.GT.AND P1, PT, R204, RZ, PT ;  /* 0x000000ffcc00720c */ /* 0x000fe60003f24270 */
        /* <DEDUP_REMOVED lines=98> */
[----:B------:R-:W-:Y:S05]  /*dda0*/  FMUL.FTZ R13, R13, c[0x0][0x2ec] ;  /* 0x0000bb000d0d7a20 */ /* 0x000fea0000410000 */
        /* <DEDUP_REMOVED lines=10> */
[----:B------:R4:W3:Y:S01]  /*de50*/  MUFU.TANH R144, R16 ;  /* 0x0000001000907308 */ /* 0x0008e20000002400 */
[C---:B------:R-:W-:Y:S04]  /*de60*/  HMMA.16816.F32 R24, R76.reuse, R4, R24 ;  /* 0x000000044c18723c */ /* 0x040fe80000001818 */
[----:B-1----:R-:W-:Y:S05]  /*de70*/  FMUL.FTZ R14, R18, c[0x0][0x2ec] ;  /* 0x0000bb00120e7a20 */ /* 0x002fea0000410000 */
[----:B------:R1:W1:Y:S01]  /*de80*/  MUFU.TANH R152, R12 ;  /* 0x0000000c00987308 */ /* 0x0002620000002400 */
[-C--:B------:R-:W-:Y:S03]  /*de90*/  HMMA.16816.F32 R28, R76, R6.reuse, R28 ;  /* 0x000000064c1c723c */ /* 0x080fe6000000181c */
[----:B--2---:R-:W-:Y:S05]  /*dea0*/  FMUL.FTZ R15, R17, c[0x0][0x2ec] ;  /* 0x0000bb00110f7a20 */ /* 0x004fea0000410000 */
[C---:B------:R-:W-:Y:S01]  /*deb0*/  HMMA.16816.F32 R32, R156.reuse, R6, R32 ;  /* 0x000000069c20723c */ /* 0x040fe20000001820 */
[----:B------:R2:W1:Y:S01]  /*dec0*/  MUFU.TANH R151, R13 ;  /* 0x0000000d00977308 */ /* 0x0004620000002400 */
[----:B------:R-:W1:Y:S01]  /*ded0*/  LDSM.16.M88.4 R4, [R193+0x1800] ;  /* 0x00180000c104783b */ /* 0x000e620000000200 */
[----:B------:R-:W-:Y:S04]  /*dee0*/  DEPBAR.LE SB0, 0x0 ;  /* 0x000080000000791a */ /* 0x000fe80000000000 */
[----:B----4-:R-:W-:Y:S02]  /*def0*/  FMUL.FTZ R16, R19, c[0x0][0x2ec] ;  /* 0x0000bb0013107a20 */ /* 0x010fe40000410000 */
[----:B------:R-:W-:Y:S02]  /*df00*/  FMUL.FTZ R24, R24, c[0x0][0x2ec] ;  /* 0x0000bb0018187a20 */ /* 0x000fe40000410000 */
[----:B------:R-:W4:Y:S01]  /*df10*/  MUFU.TANH R15, R15 ;  /* 0x0000000f000f7308 */ /* 0x000f220000002400 */
[----:B------:R-:W-:Y:S01]  /*df20*/  BAR.SYNC.DEFER_BLOCKING 0x0 ;  /* 0x0000000000007b1d */ /* 0x000fe20000010000 */
[----:B------:R-:W-:Y:S01]  /*df30*/  FMUL.FTZ R20, R20, c[0x0][0x2ec] ;  /* 0x0000bb0014147a20 */ /* 0x000fe20000410000 */
[-C--:B-----5:R-:W-:Y:S05]  /*df40*/  HMMA.16816.F32 R36, R156, R8.reuse, R36 ;  /* 0x000000089c24723c */ /* 0x0a0fea0000001824 */
[----:B------:R-:W-:Y:S02]  /*df50*/  FMUL.FTZ R21, R21, c[0x0][0x2ec] ;  /* 0x0000bb0015157a20 */ /* 0x000fe40000410000 */
[----:B------:R-:W1:Y:S01]  /*df60*/  MUFU.TANH R14, R14 ;  /* 0x0000000e000e7308 */ /* 0x000e620000002400 */
[----:B------:R-:W-:Y:S01]  /*df70*/  FMUL.FTZ R22, R22, c[0x0][0x2ec] ;  /* 0x0000bb0016167a20 */ /* 0x000fe20000410000 */
[C---:B------:R-:W-:Y:S04]  /*df80*/  HMMA.16816.F32 R40, R76.reuse, R8, R40 ;  /* 0x000000084c28723c */ /* 0x040fe80000001828 */
[----:B------:R-:W-:Y:S02]  /*df90*/  FMUL.FTZ R32, R32, c[0x0][0x2ec] ;  /* 0x0000bb0020207a20 */ /* 0x000fe40000410000 */
[----:B------:R-:W-:Y:S02]  /*dfa0*/  FMUL.FTZ R33, R33, c[0x0][0x2ec] ;  /* 0x0000bb0021217a20 */ /* 0x000fe40000410000 */
[----:B------:R-:W2:Y:S01]  /*dfb0*/  MUFU.TANH R16, R16 ;  /* 0x0000001000107308 */ /* 0x000ea20000002400 */
[-C--:B------:R-:W-:Y:S03]  /*dfc0*/  HMMA.16816.F32 R44, R76, R10.reuse, R44 ;  /* 0x0000000a4c2c723c */ /* 0x080fe6000000182c */
[----:B------:R-:W-:Y:S02]  /*dfd0*/  FMUL.FTZ R34, R34, c[0x0][0x2ec] ;  /* 0x0000bb0022227a20 */ /* 0x000fe40000410000 */
[----:B------:R-:W-:Y:S02]  /*dfe0*/  FMUL.FTZ R35, R35, c[0x0][0x2ec] ;  /* 0x0000bb0023237a20 */ /* 0x000fe40000410000 */
[----:B------:R-:W-:Y:S01]  /*dff0*/  FMUL.FTZ R23, R23, c[0x0][0x2ec] ;  /* 0x0000bb0017177a20 */ /* 0x000fe20000410000 */
[C---:B------:R-:W-:Y:S01]  /*e000*/  HMMA.16816.F32 R48, R156.reuse, R10, R48 ;  /* 0x0000000a9c30723c */ /* 0x040fe20000001830 */
[----:B------:R2:W2:Y:S03]  /*e010*/  MUFU.TANH R19, R20 ;  /* 0x0000001400137308 */ /* 0x0004a60000002400 */
[----:B------:R-:W-:Y:S02]  /*e020*/  FMUL.FTZ R25, R25, c[0x0][0x2ec] ;  /* 0x0000bb0019197a20 */ /* 0x000fe40000410000 */
[----:B------:R-:W-:Y:S02]  /*e030*/  FMUL.FTZ R26, R26, c[0x0][0x2ec] ;  /* 0x0000bb001a1a7a20 */ /* 0x000fe40000410000 */
[-C--:B-1----:R-:W-:Y:S03]  /*e040*/  HMMA.16816.F32 R52, R156, R4.reuse, R52 ;  /* 0x000000049c34723c */ /* 0x082fe60000001834 */
[----:B------:R1:W1:Y:S01]  /*e050*/  MUFU.TANH R18, R21 ;  /* 0x0000001500127308 */ /* 0x0002620000002400 */
[----:B------:R-:W-:Y:S02]  /*e060*/  FMUL.FTZ R27, R27, c[0x0][0x2ec] ;  /* 0x0000bb001b1b7a20 */ /* 0x000fe40000410000 */
[----:B------:R-:W-:Y:S02]  /*e070*/  FMUL.FTZ R28, R28, c[0x0][0x2ec] ;  /* 0x0000bb001c1c7a20 */ /* 0x000fe40000410000 */
[C---:B------:R-:W-:Y:S04]  /*e080*/  HMMA.16816.F32 R56, R76.reuse, R4, R56 ;  /* 0x000000044c38723c */ /* 0x040fe80000001838 */
[----:B------:R-:W-:Y:S01]  /*e090*/  FMUL.FTZ R29, R29, c[0x0][0x2ec] ;  /* 0x0000bb001d1d7a20 */ /* 0x000fe20000410000 */
[----:B------:R1:W1:Y:S01]  /*e0a0*/  MUFU.TANH R17, R22 ;  /* 0x0000001600117308 */ /* 0x0002620000002400 */
[----:B------:R-:W-:Y:S02]  /*e0b0*/  FMUL.FTZ R30, R30, c[0x0][0x2ec] ;  /* 0x0000bb001e1e7a20 */ /* 0x000fe40000410000 */
[-C--:B------:R-:W-:Y:S04]  /*e0c0*/  HMMA.16816.F32 R60, R76, R6.reuse, R60 ;  /* 0x000000064c3c723c */ /* 0x080fe8000000183c */
[----:B------:R-:W-:Y:S02]  /*e0d0*/  FMUL.FTZ R31, R31, c[0x0][0x2ec] ;  /* 0x0000bb001f1f7a20 */ /* 0x000fe40000410000 */
[----:B------:R-:W-:Y:S01]  /*e0e0*/  FMUL.FTZ R36, R36, c[0x0][0x2ec] ;  /* 0x0000bb0024247a20 */ /* 0x000fe20000410000 */
[----:B------:R1:W1:Y:S01]  /*e0f0*/  MUFU.TANH R145, R23 ;  /* 0x0000001700917308 */ /* 0x0002620000002400 */
        /* <DEDUP_REMOVED lines=37> */
[----:B------:R-:W-:Y:S03]  /*e350*/  FMUL.FTZ R67, R67, c[0x0][0x2ec] ;  /* 0x0000bb0043437a20 */ /* 0x000fe60000410000 */
        /* <DEDUP_REMOVED lines=39> */
.L_x_925:
[----:B------:R-:W-:Y:S01]  /*e5d0*/  FMNMX.FTZ R0, R146, R71, !PT ;  /* 0x0000004792007209 */ /* 0x000fe20007810000 */
[----:B------:R-:W-:Y:S01]  /*e5e0*/  LDSM.16.MT88.4 R20, [R189+0x6000] ;  /* 0x00600000bd14783b */ /* 0x000fe20000004200 */
[----:B------:R-:W-:Y:S02]  /*e5f0*/  IADD3 R204, R204, -0x1, RZ ;  /* 0xffffffffcccc7810 */ /* 0x000fe40007ffe0ff */
[----:B------:R-:W-:Y:S02]  /*e600*/  FMNMX.FTZ R2, R161, R0, !PT ;  /* 0x00000000a1027209 */ /* 0x000fe40007810000 */
[----:B------:R-:W-:Y:S02]  /*e610*/  FMNMX.FTZ R0, R147, R73, !PT ;  /* 0x0000004993007209 */ /* 0x000fe40007810000 */
[----:B------:R-:W-:Y:S01]  /*e620*/  FMNMX.FTZ R3, R144, R2, !PT ;  /* 0x0000000290037209 */ /* 0x000fe20007810000 */
[----:B------:R-:W-:Y:S01]  /*e630*/  LDSM.16.MT88.4 R36, [R192+0x6000] ;  /* 0x00600000c024783b */ /* 0x000fe20000004200 */
[----:B------:R-:W-:Y:S02]  /*e640*/  FMNMX.FTZ R2, R155, R0, !PT ;  /* 0x000000009b027209 */ /* 0x000fe40007810000 */
[----:B-1----:R-:W-:Y:S02]  /*e650*/  FMNMX.FTZ R4, R15, R3, !PT ;  /* 0x000000030f047209 */ /* 0x002fe40007810000 */
        /* <DEDUP_REMOVED lines=63> */
[----:B------:R-:W3:Y:S08]  /*ea50*/  SHFL.BFLY PT, R2, R0, 0x2, 0x1f ;  /* 0x0c401f0000027f89 */ /* 0x000ef000000e0000 */
[----:B------:R-:W4:Y:S01]  /*ea60*/  SHFL.BFLY PT, R5, R4, 0x2, 0x1f ;  /* 0x0c401f0004057f89 */ /* 0x000f2200000e0000 */
[----:B-1----:R-:W-:Y:S04]  /*ea70*/  FMNMX.FTZ R70, R70, R6, !PT ;  /* 0x0000000646467209 */ /* 0x002fe80007810000 */
[----:B------:R-:W-:Y:S02]  /*ea80*/  FSETP.NEU.FTZ.AND P2, PT, R70, -INF , PT ;  /* 0xff8000004600780b */ /* 0x000fe40003f5d000 */
[----:B--2---:R-:W-:Y:S05]  /*ea90*/  FMNMX.FTZ R69, R3, R69, !PT ;  /* 0x0000004503457209 */ /* 0x004fea0007810000 */
[----:B------:R-:W1:Y:S01]  /*eaa0*/  SHFL.BFLY PT, R7, R69, 0x1, 0x1f ;  /* 0x0c201f0045077f89 */ /* 0x000e6200000e0000 */
[----:B---3--:R-:W-:Y:S01]  /*eab0*/  FMNMX.FTZ R2, R0, R2, !PT ;  /* 0x0000000200027209 */ /* 0x008fe20007810000 */
[----:B------:R-:W-:Y:S04]  /*eac0*/  FADD.FTZ R0, -R70, R71 ;  /* 0x0000004746007221 */ /* 0x000fe80000010100 */
[----:B------:R-:W-:Y:S02]  /*ead0*/  FMUL.FTZ R0, R0, c[0x0][0x23c] ;  /* 0x00008f0000007a20 */ /* 0x000fe40000410000 */
[----:B------:R-:W2:Y:S01]  /*eae0*/  SHFL.BFLY PT, R3, R2, 0x1, 0x1f ;  /* 0x0c201f0002037f89 */ /* 0x000ea200000e0000 */
[----:B----4-:R-:W-:Y:S01]  /*eaf0*/  FMNMX.FTZ R4, R4, R5, !PT ;  /* 0x0000000504047209 */ /* 0x010fe20007810000 */
[----:B------:R3:W4:Y:S06]  /*eb00*/  MUFU.EX2 R72, R0 ;  /* 0x0000000000487308 */ /* 0x00072c0000000800 */
[----:B------:R-:W5:Y:S01]  /*eb10*/  SHFL.BFLY PT, R68, R4, 0x1, 0x1f ;  /* 0x0c201f0004447f89 */ /* 0x000f6200000e0000 */
[----:B-1----:R-:W-:Y:S02]  /*eb20*/  FMNMX.FTZ R69, R69, R7, !PT ;  /* 0x0000000745457209 */ /* 0x002fe40007810000 */
[----:B--2---:R-:W-:Y:S03]  /*eb30*/  FMNMX.FTZ R3, R2, R3, !PT ;  /* 0x0000000302037209 */ /* 0x004fe60007810000 */
[----:B---3--:R-:W-:Y:S02]  /*eb40*/  FADD.FTZ R0, -R69, R73 ;  /* 0x0000004945007221 */ /* 0x008fe40000010100 */
[----:B------:R-:W-:Y:S02]  /*eb50*/  FMUL.FTZ R73, R70, c[0x0][0x23c] ;  /* 0x00008f0046497a20 */ /* 0x000fe40000410000 */
[----:B------:R-:W-:Y:S01]  /*eb60*/  FMUL.FTZ R0, R0, c[0x0][0x23c] ;  /* 0x00008f0000007a20 */ /* 0x000fe20000410000 */
[----:B-----5:R-:W-:Y:S01]  /*eb70*/  FMNMX.FTZ R68, R4, R68, !PT ;  /* 0x0000004404447209 */ /* 0x020fe20007810000 */
[----:B----4-:R-:W-:Y:S01]  /*eb80*/  FMUL.FTZ R48, R72, R124 ;  /* 0x0000007c48307220 */ /* 0x010fe20000410000 */
[----:B------:R-:W-:Y:S01]  /*eb90*/  FSEL R73, R73, RZ, P2 ;  /* 0x000000ff49497208 */ /* 0x000fe20001000000 */
[----:B------:R1:W2:Y:S01]  /*eba0*/  MUFU.EX2 R71, R0 ;  /* 0x0000000000477308 */ /* 0x0002a20000000800 */
[----:B------:R-:W-:Y:S01]  /*ebb0*/  FSETP.NEU.FTZ.AND P2, PT, R69, -INF , PT ;  /* 0xff8000004500780b */ /* 0x000fe20003f5d000 */
[----:B------:R-:W-:Y:S02]  /*ebc0*/  FMUL.FTZ R78, R3, c[0x0][0x23c] ;  /* 0x00008f00034e7a20 */ /* 0x000fe40000410000 */
[--C-:B------:R-:W-:Y:S02]  /*ebd0*/  FFMA.FTZ R4, R146, c[0x0][0x23c], -R73.reuse ;  /* 0x00008f0092047a23 */ /* 0x100fe40000010849 */
[--C-:B------:R-:W-:Y:S02]  /*ebe0*/  FFMA.FTZ R5, R161, c[0x0][0x23c], -R73.reuse ;  /* 0x00008f00a1057a23 */ /* 0x100fe40000010849 */
[--C-:B------:R-:W-:Y:S02]  /*ebf0*/  FFMA.FTZ R7, R19, c[0x0][0x23c], -R73.reuse ;  /* 0x00008f0013077a23 */ /* 0x100fe40000010849 */
[----:B------:R3:W-:Y:S01]  /*ec00*/  MUFU.EX2 R240, R4 ;  /* 0x0000000400f07308 */ /* 0x0007e20000000800 */
[--C-:B------:R-:W-:Y:S02]  /*ec10*/  FFMA.FTZ R12, R32, c[0x0][0x23c], -R73.reuse ;  /* 0x00008f00200c7a23 */ /* 0x100fe40000010849 */
[----:B------:R-:W-:Y:S02]  /*ec20*/  FMUL.FTZ R32, R72, R108 ;  /* 0x0000006c48207220 */ /* 0x000fe40000410000 */
[--C-:B------:R-:W-:Y:S02]  /*ec30*/  FFMA.FTZ R56, R167, c[0x0][0x23c], -R73.reuse ;  /* 0x00008f00a7387a23 */ /* 0x100fe40000010849 */
[----:B------:R-:W-:Y:S03]  /*ec40*/  FFMA.FTZ R60, R169, c[0x0][0x23c], -R73 ;  /* 0x00008f00a93c7a23 */ /* 0x000fe60000010849 */
[----:B------:R4:W-:Y:S01]  /*ec50*/  MUFU.EX2 R242, R5 ;  /* 0x0000000500f27308 */ /* 0x0009e20000000800 */
[----:B-1----:R-:W-:Y:S02]  /*ec60*/  FADD.FTZ R0, -R68, R74 ;  /* 0x0000004a44007221 */ /* 0x002fe40000010100 */
[----:B------:R-:W-:Y:S02]  /*ec70*/  FMUL.FTZ R74, R69, c[0x0][0x23c] ;  /* 0x00008f00454a7a20 */ /* 0x000fe40000410000 */
[----:B------:R-:W-:Y:S05]  /*ec80*/  FMUL.FTZ R0, R0, c[0x0][0x23c] ;  /* 0x00008f0000007a20 */ /* 0x000fea0000410000 */
[----:B------:R1:W-:Y:S01]  /*ec90*/  MUFU.EX2 R227, R7 ;  /* 0x0000000700e37308 */ /* 0x0003e20000000800 */
[----:B------:R-:W-:Y:S01]  /*eca0*/  FSEL R74, R74, RZ, P2 ;  /* 0x000000ff4a4a7208 */ /* 0x000fe20001000000 */
[C---:B--2---:R-:W-:Y:S01]  /*ecb0*/  FMUL.FTZ R19, R71.reuse, R95 ;  /* 0x0000005f47137220 */ /* 0x044fe20000410000 */
[----:B------:R-:W-:Y:S01]  /*ecc0*/  FSETP.NEU.FTZ.AND P2, PT, R68, -INF , PT ;  /* 0xff8000004400780b */ /* 0x000fe20003f5d000 */
[----:B------:R-:W-:Y:S02]  /*ecd0*/  FMUL.FTZ R50, R71, R126 ;  /* 0x0000007e47327220 */ /* 0x000fe40000410000 */
[--C-:B---3--:R-:W-:Y:S02]  /*ece0*/  FFMA.FTZ R4, R147, c[0x0][0x23c], -R74.reuse ;  /* 0x00008f0093047a23 */ /* 0x108fe4000001084a */
[C---:B------:R-:W-:Y:S02]  /*ecf0*/  FMUL.FTZ R51, R71.reuse, R127 ;  /* 0x0000007f47337220 */ /* 0x040fe40000410000 */
[----:B------:R2:W-:Y:S01]  /*ed00*/  MUFU.EX2 R236, R4 ;  /* 0x0000000400ec7308 */ /* 0x0005e20000000800 */
[----:B------:R-:W-:Y:S02]  /*ed10*/  FMUL.FTZ R6, R71, R86 ;  /* 0x0000005647067220 */ /* 0x000fe40000410000 */
[--C-:B------:R-:W-:Y:S02]  /*ed20*/  FFMA.FTZ R79, R176, c[0x0][0x23c], -R74.reuse ;  /* 0x00008f00b04f7a23 */ /* 0x100fe4000001084a */
[--C-:B----4-:R-:W-:Y:S02]  /*ed30*/  FFMA.FTZ R5, R16, c[0x0][0x23c], -R74.reuse ;  /* 0x00008f0010057a23 */ /* 0x110fe4000001084a */
[----:B------:R-:W-:Y:S02]  /*ed40*/  FMUL.FTZ R16, R72, R92 ;  /* 0x0000005c48107220 */ /* 0x000fe40000410000 */
[--C-:B------:R-:W-:Y:S01]  /*ed50*/  FFMA.FTZ R62, R172, c[0x0][0x23c], -R74.reuse ;  /* 0x00008f00ac3e7a23 */ /* 0x100fe2000001084a */
[----:B------:R3:W4:Y:S01]  /*ed60*/  MUFU.EX2 R2, R0 ;  /* 0x0000000000027308 */ /* 0x0007220000000800 */
[--C-:B-1----:R-:W-:Y:S09]  /*ed70*/  FFMA.FTZ R7, R145, c[0x0][0x23c], -R74.reuse ;  /* 0x00008f0091077a23 */ /* 0x102ff2000001084a */
[----:B------:R1:W-:Y:S01]  /*ed80*/  MUFU.EX2 R237, R5 ;  /* 0x0000000500ed7308 */ /* 0x0003e20000000800 */
[----:B--2---:R-:W-:Y:S09]  /*ed90*/  FFMA.FTZ R4, R155, c[0x0][0x23c], -R74 ;  /* 0x00008f009b047a23 */ /* 0x004ff2000001084a */
[----:B------:R2:W5:Y:S01]  /*eda0*/  MUFU.EX2 R238, R4 ;  /* 0x0000000400ee7308 */ /* 0x0005620000000800 */
[----:B---3--:R-:W-:Y:S02]  /*edb0*/  FADD.FTZ R0, -R3, R75 ;  /* 0x0000004b03007221 */ /* 0x008fe40000010100 */
[----:B------:R-:W-:Y:S02]  /*edc0*/  FMUL.FTZ R75, R68, c[0x0][0x23c] ;  /* 0x00008f00444b7a20 */ /* 0x000fe40000410000 */
[C---:B----4-:R-:W-:Y:S05]  /*edd0*/  FMUL.FTZ R8, R2.reuse, R80 ;  /* 0x0000005002087220 */ /* 0x050fea0000410000 */
[----:B------:R3:W-:Y:S01]  /*ede0*/  MUFU.EX2 R222, R7 ;  /* 0x0000000700de7308 */ /* 0x0007e20000000800 */
[----:B------:R-:W-:Y:S01]  /*edf0*/  FSEL R75, R75, RZ, P2 ;  /* 0x000000ff4b4b7208 */ /* 0x000fe20001000000 */
[C---:B------:R-:W-:Y:S01]  /*ee00*/  FMUL.FTZ R9, R2.reuse, R81 ;  /* 0x0000005102097220 */ /* 0x040fe20000410000 */
[----:B------:R-:W-:Y:S01]  /*ee10*/  FSETP.NEU.FTZ.AND P2, PT, R3, -INF , PT ;  /* 0xff8000000300780b */ /* 0x000fe20003f5d000 */
[----:B------:R-:W-:Y:S02]  /*ee20*/  FMUL.FTZ R13, R2, R89 ;  /* 0x00000059020d7220 */ /* 0x000fe40000410000 */
[----:B-1----:R-:W-:Y:S01]  /*ee30*/  FFMA.FTZ R5, R152, c[0x0][0x23c], -R75 ;  /* 0x00008f0098057a23 */ /* 0x002fe2000001084b */
[----:B------:R-:W-:Y:S01]  /*ee40*/  FSEL R78, R78, RZ, P2 ;  /* 0x000000ff4e4e7208 */ /* 0x000fe20001000000 */
[----:B------:R-:W-:Y:S02]  /*ee50*/  FMUL.FTZ R0, R0, c[0x0][0x23c] ;  /* 0x00008f0000007a20 */ /* 0x000fe40000410000 */
[----:B------:R1:W-:Y:S01]  /*ee60*/  MUFU.EX2 R230, R5 ;  /* 0x0000000500e67308 */ /* 0x0003e20000000800 */
[----:B------:R-:W-:Y:S02]  /*ee70*/  FMUL.FTZ R57, R2, R133 ;  /* 0x0000008502397220 */ /* 0x000fe40000410000 */
[--C-:B------:R-:W-:Y:S02]  /*ee80*/  FFMA.FTZ R49, R170, c[0x0][0x23c], -R78.reuse ;  /* 0x00008f00aa317a23 */ /* 0x100fe4000001084e */
[----:B--2---:R-:W-:Y:S02]  /*ee90*/  FFMA.FTZ R4, R144, c[0x0][0x23c], -R73 ;  /* 0x00008f0090047a23 */ /* 0x004fe40000010849 */
[C---:B------:R-:W-:Y:S02]  /*eea0*/  FMUL.FTZ R29, R2.reuse, R105 ;  /* 0x00000069021d7220 */ /* 0x040fe40000410000 */
[C---:B------:R-:W-:Y:S01]  /*eeb0*/  FMUL.FTZ R40, R2.reuse, R116 ;  /* 0x0000007402287220 */ /* 0x040fe20000410000 */
[----:B------:R2:W-:Y:S01]  /*eec0*/  MUFU.EX2 R239, R4 ;  /* 0x0000000400ef7308 */ /* 0x0005e20000000800 */
[C---:B------:R-:W-:Y:S02]  /*eed0*/  FMUL.FTZ R45, R2.reuse, R121 ;  /* 0x00000079022d7220 */ /* 0x040fe40000410000 */
[----:B------:R-:W-:Y:S02]  /*eee0*/  FMUL.FTZ R61, R2, R137 ;  /* 0x00000089023d7220 */ /* 0x000fe40000410000 */
[----:B---3--:R-:W-:Y:S02]  /*eef0*/  FMUL.FTZ R7, R71, R87 ;  /* 0x0000005747077220 */ /* 0x008fe40000410000 */
[--C-:B------:R-:W-:Y:S02]  /*ef00*/  FFMA.FTZ R25, R24, c[0x0][0x23c], -R75.reuse ;  /* 0x00008f0018197a23 */ /* 0x100fe4000001084b */
[----:B------:R-:W-:Y:S01]  /*ef10*/  FMUL.FTZ R24, R2, R100 ;  /* 0x0000006402187220 */ /* 0x000fe20000410000 */
[----:B------:R3:W-:Y:S01]  /*ef20*/  MUFU.EX2 R226, R12 ;  /* 0x0000000c00e27308 */ /* 0x0007e20000000800 */
[--C-:B------:R-:W-:Y:S02]  /*ef30*/  FFMA.FTZ R41, R164, c[0x0][0x23c], -R75.reuse ;  /* 0x00008f00a4297a23 */ /* 0x100fe4000001084b */
[--C-:B------:R-:W-:Y:S02]  /*ef40*/  FFMA.FTZ R28, R162, c[0x0][0x23c], -R75.reuse ;  /* 0x00008f00a21c7a23 */ /* 0x100fe4000001084b */
[----:B-1----:R-:W-:Y:S01]  /*ef50*/  FMUL.FTZ R5, R72, R85 ;  /* 0x0000005548057220 */ /* 0x002fe20000410000 */
[----:B-----5:R-:W-:Y:S01]  /*ef60*/  F2FP.PACK_AB R85, R238, R236 ;  /* 0x000000ecee55723e */ /* 0x020fe200000000ff */
[----:B------:R-:W-:Y:S02]  /*ef70*/  FFMA.FTZ R44, R168, c[0x0][0x23c], -R75 ;  /* 0x00008f00a82c7a23 */ /* 0x000fe4000001084b */
[--C-:B------:R-:W-:Y:S01]  /*ef80*/  FFMA.FTZ R76, R76, c[0x0][0x23c], -R78.reuse ;  /* 0x00008f004c4c7a23 */ /* 0x100fe2000001084e */
[----:B------:R-:W1:Y:S01]  /*ef90*/  MUFU.EX2 R0, R0 ;  /* 0x0000000000007308 */ /* 0x000e620000000800 */
[--C-:B--2---:R-:W-:Y:S09]  /*efa0*/  FFMA.FTZ R4, R15, c[0x0][0x23c], -R73.reuse ;  /* 0x00008f000f047a23 */ /* 0x104ff20000010849 */
[----:B------:R-:W2:Y:S01]  /*efb0*/  MUFU.EX2 R241, R4 ;  /* 0x0000000400f17308 */ /* 0x000ea20000000800 */
[--C-:B---3--:R-:W-:Y:S02]  /*efc0*/  FFMA.FTZ R12, R33, c[0x0][0x23c], -R73.reuse ;  /* 0x00008f00210c7a23 */ /* 0x108fe40000010849 */
[----:B------:R-:W-:Y:S07]  /*efd0*/  FFMA.FTZ R33, R163, c[0x0][0x23c], -R78 ;  /* 0x00008f00a3217a23 */ /* 0x000fee000001084e */
[----:B------:R3:W-:Y:S01]  /*efe0*/  MUFU.EX2 R223, R12 ;  /* 0x0000000c00df7308 */ /* 0x0007e20000000800 */
[C---:B-1----:R-:W-:Y:S02]  /*eff0*/  FMUL.FTZ R10, R0.reuse, R82 ;  /* 0x00000052000a7220 */ /* 0x042fe40000410000 */
[C---:B------:R-:W-:Y:S02]  /*f000*/  FMUL.FTZ R11, R0.reuse, R83 ;  /* 0x00000053000b7220 */ /* 0x040fe40000410000 */
[C---:B------:R-:W-:Y:S01]  /*f010*/  FMUL.FTZ R59, R0.reuse, R135 ;  /* 0x00000087003b7220 */ /* 0x040fe20000410000 */
[----:B------:R-:W1:Y:S04]  /*f020*/  LDSM.16.MT88.4 R80, [R191+0x6000] ;  /* 0x00600000bf50783b */ /* 0x000e680000004200 */
[----:B------:R4:W-:Y:S01]  /*f030*/  MUFU.EX2 R135, R79 ;  /* 0x0000004f00877308 */ /* 0x0009e20000000800 */
[C---:B------:R-:W-:Y:S02]  /*f040*/  FMUL.FTZ R15, R0.reuse, R91 ;  /* 0x0000005b000f7220 */ /* 0x040fe40000410000 */
[----:B------:R-:W-:Y:S01]  /*f050*/  FMUL.FTZ R26, R0, R102 ;  /* 0x00000066001a7220 */ /* 0x000fe20000410000 */
[----:B--2---:R-:W-:Y:S01]  /*f060*/  F2FP.PACK_AB R86, R241, R239 ;  /* 0x000000eff156723e */ /* 0x004fe200000000ff */
[----:B------:R-:W-:Y:S02]  /*f070*/  FFMA.FTZ R4, R14, c[0x0][0x23c], -R74 ;  /* 0x00008f000e047a23 */ /* 0x000fe4000001084a */
[C---:B------:R-:W-:Y:S02]  /*f080*/  FMUL.FTZ R14, R0.reuse, R90 ;  /* 0x0000005a000e7220 */ /* 0x040fe40000410000 */
[C---:B------:R-:W-:Y:S01]  /*f090*/  FMUL.FTZ R27, R0.reuse, R103 ;  /* 0x00000067001b7220 */ /* 0x040fe20000410000 */
[----:B------:R2:W5:Y:S01]  /*f0a0*/  MUFU.EX2 R235, R4 ;  /* 0x0000000400eb7308 */ /* 0x0005620000000800 */
[C---:B------:R-:W-:Y:S02]  /*f0b0*/  FMUL.FTZ R58, R0.reuse, R134 ;  /* 0x00000086003a7220 */ /* 0x040fe40000410000 */
[----:B------:R-:W-:Y:S02]  /*f0c0*/  FMUL.FTZ R30, R0, R106 ;  /* 0x0000006a001e7220 */ /* 0x000fe40000410000 */
[----:B---3--:R-:W-:Y:S02]  /*f0d0*/  FMUL.FTZ R12, R2, R88 ;  /* 0x00000058020c7220 */ /* 0x008fe40000410000 */
[C---:B------:R-:W-:Y:S01]  /*f0e0*/  FMUL.FTZ R31, R0.reuse, R107 ;  /* 0x0000006b001f7220 */ /* 0x040fe20000410000 */
[----:B------:R-:W3:Y:S01]  /*f0f0*/  LDSM.16.MT88.4 R88, [R189+0x6800] ;  /* 0x00680000bd58783b */ /* 0x000ee20000004200 */
[C---:B------:R-:W-:Y:S01]  /*f100*/  FMUL.FTZ R42, R0.reuse, R118 ;  /* 0x00000076002a7220 */ /* 0x040fe20000410000 */
[----:B------:R1:W-:Y:S01]  /*f110*/  MUFU.EX2 R218, R25 ;  /* 0x0000001900da7308 */ /* 0x0003e20000000800 */
[C---:B------:R-:W-:Y:S02]  /*f120*/  FMUL.FTZ R43, R0.reuse, R119 ;  /* 0x00000077002b7220 */ /* 0x040fe40000410000 */
[----:B------:R-:W-:Y:S02]  /*f130*/  FMUL.FTZ R46, R0, R122 ;  /* 0x0000007a002e7220 */ /* 0x000fe40000410000 */
[----:B----4-:R-:W-:Y:S02]  /*f140*/  FFMA.FTZ R79, R166, c[0x0][0x23c], -R73 ;  /* 0x00008f00a64f7a23 */ /* 0x010fe40000010849 */
[C---:B------:R-:W-:Y:S02]  /*f150*/  FMUL.FTZ R47, R0.reuse, R123 ;  /* 0x0000007b002f7220 */ /* 0x040fe40000410000 */
[----:B------:R-:W-:Y:S01]  /*f160*/  FMUL.FTZ R63, R0, R139 ;  /* 0x0000008b003f7220 */ /* 0x000fe20000410000 */
[----:B------:R4:W-:Y:S01]  /*f170*/  MUFU.EX2 R166, R79 ;  /* 0x0000004f00a67308 */ /* 0x0009e20000000800 */
[----:B--2---:R-:W-:Y:S01]  /*f180*/  FFMA.FTZ R4, R153, c[0x0][0x23c], -R75 ;  /* 0x00008f0099047a23 */ /* 0x004fe2000001084b */
[----:B-----5:R-:W-:Y:S08]  /*f190*/  F2FP.PACK_AB R87, R237, R235 ;  /* 0x000000ebed57723e */ /* 0x020ff000000000ff */
[----:B------:R2:W-:Y:S01]  /*f1a0*/  MUFU.EX2 R232, R4 ;  /* 0x0000000400e87308 */ /* 0x0005e20000000800 */
[----:B-1----:R-:W-:Y:S09]  /*f1b0*/  FMUL.FTZ R25, R2, R101 ;  /* 0x0000006502197220 */ /* 0x002ff20000410000 */
[----:B------:R1:W-:Y:S01]  /*f1c0*/  MUFU.EX2 R170, R56 ;  /* 0x0000003800aa7308 */ /* 0x0003e20000000800 */
[----:B----4-:R-:W-:Y:S09]  /*f1d0*/  FFMA.FTZ R79, R171, c[0x0][0x23c], -R73 ;  /* 0x00008f00ab4f7a23 */ /* 0x010ff20000010849 */
[----:B------:R4:W-:Y:S01]  /*f1e0*/  MUFU.EX2 R217, R28 ;  /* 0x0000001c00d97308 */ /* 0x0009e20000000800 */
[--C-:B--2---:R-:W-:Y:S09]  /*f1f0*/  FFMA.FTZ R4, R160, c[0x0][0x23c], -R75.reuse ;  /* 0x00008f00a0047a23 */ /* 0x104ff2000001084b */
[----:B------:R2:W5:Y:S01]  /*f200*/  MUFU.EX2 R234, R4 ;  /* 0x0000000400ea7308 */ /* 0x0005620000000800 */
[C---:B-1----:R-:W-:Y:S09]  /*f210*/  FMUL.FTZ R56, R2.reuse, R132 ;  /* 0x0000008402387220 */ /* 0x042ff20000410000 */
[----:B------:R1:W-:Y:S01]  /*f220*/  MUFU.EX2 R216, R33 ;  /* 0x0000002100d87308 */ /* 0x0003e20000000800 */
[----:B----4-:R-:W-:Y:S09]  /*f230*/  FMUL.FTZ R28, R2, R104 ;  /* 0x00000068021c7220 */ /* 0x010ff20000410000 */
[----:B------:R4:W-:Y:S01]  /*f240*/  MUFU.EX2 R214, R41 ;  /* 0x0000002900d67308 */ /* 0x0009e20000000800 */
[--C-:B--2---:R-:W-:Y:S01]  /*f250*/  FFMA.FTZ R4, R149, c[0x0][0x23c], -R78.reuse ;  /* 0x00008f0095047a23 */ /* 0x104fe2000001084e */
[----:B-----5:R-:W-:Y:S08]  /*f260*/  F2FP.PACK_AB R64, R234, R232 ;  /* 0x000000e8ea40723e */ /* 0x020ff000000000ff */
[----:B------:R2:W-:Y:S01]  /*f270*/  MUFU.EX2 R225, R4 ;  /* 0x0000000400e17308 */ /* 0x0005e20000000800 */
[----:B-1----:R-:W-:Y:S09]  /*f280*/  FMUL.FTZ R33, R72, R109 ;  /* 0x0000006d48217220 */ /* 0x002ff20000410000 */
[----:B------:R1:W-:Y:S01]  /*f290*/  MUFU.EX2 R212, R49 ;  /* 0x0000003100d47308 */ /* 0x0003e20000000800 */
[----:B----4-:R-:W-:Y:S09]  /*f2a0*/  FMUL.FTZ R41, R2, R117 ;  /* 0x0000007502297220 */ /* 0x010ff20000410000 */
[----:B------:R4:W-:Y:S01]  /*f2b0*/  MUFU.EX2 R213, R44 ;  /* 0x0000002c00d57308 */ /* 0x0009e20000000800 */
[----:B--2---:R-:W-:Y:S09]  /*f2c0*/  FFMA.FTZ R4, R154, c[0x0][0x23c], -R78 ;  /* 0x00008f009a047a23 */ /* 0x004ff2000001084e */
[----:B------:R2:W5:Y:S01]  /*f2d0*/  MUFU.EX2 R229, R4 ;  /* 0x0000000400e57308 */ /* 0x0005620000000800 */
[----:B-1----:R-:W-:Y:S02]  /*f2e0*/  FMUL.FTZ R49, R72, R125 ;  /* 0x0000007d48317220 */ /* 0x002fe40000410000 */
[----:B------:R-:W-:Y:S07]  /*f2f0*/  LDSM.16.MT88.4 R124, [R190+0x7800] ;  /* 0x00780000be7c783b */ /* 0x000fee0000004200 */
[----:B------:R1:W-:Y:S01]  /*f300*/  MUFU.EX2 R168, R60 ;  /* 0x0000003c00a87308 */ /* 0x0003e20000000800 */
[C---:B----4-:R-:W-:Y:S09]  /*f310*/  FMUL.FTZ R44, R2.reuse, R120 ;  /* 0x00000078022c7220 */ /* 0x050ff20000410000 */
[----:B------:R4:W-:Y:S01]  /*f320*/  MUFU.EX2 R167, R62 ;  /* 0x0000003e00a77308 */ /* 0x0009e20000000800 */
[----:B--2---:R-:W-:Y:S01]  /*f330*/  FFMA.FTZ R4, R151, c[0x0][0x23c], -R75 ;  /* 0x00008f0097047a23 */ /* 0x004fe2000001084b */
[C---:B-----5:R-:W-:Y:S08]  /*f340*/  F2FP.PACK_AB R65, R229.reuse, R225 ;  /* 0x000000e1e541723e */ /* 0x060ff000000000ff */
[----:B------:R2:W5:Y:S01]  /*f350*/  MUFU.EX2 R233, R4 ;  /* 0x0000000400e97308 */ /* 0x0005620000000800 */
[C---:B-1----:R-:W-:Y:S02]  /*f360*/  FMUL.FTZ R60, R2.reuse, R136 ;  /* 0x00000088023c7220 */ /* 0x042fe40000410000 */
[----:B------:R-:W-:Y:S07]  /*f370*/  FFMA.FTZ R2, R2, R245, R232 ;  /* 0x000000f502027223 */ /* 0x000fee00000100e8 */
[----:B------:R-:W-:Y:S01]  /*f380*/  MUFU.EX2 R76, R76 ;  /* 0x0000004c004c7308 */ /* 0x000fe20000000800 */
[----:B------:R-:W-:Y:S02]  /*f390*/  FADD.FTZ R2, R234, R2 ;  /* 0x00000002ea027221 */ /* 0x000fe40000010000 */
[C---:B----4-:R-:W-:Y:S02]  /*f3a0*/  FMUL.FTZ R62, R0.reuse, R138 ;  /* 0x0000008a003e7220 */ /* 0x050fe40000410000 */
[----:B------:R-:W-:Y:S02]  /*f3b0*/  FFMA.FTZ R0, R0, R246, R225 ;  /* 0x000000f600007223 */ /* 0x000fe400000100e1 */
[----:B------:R-:W-:Y:S02]  /*f3c0*/  FADD.FTZ R2, R230, R2 ;  /* 0x00000002e6027221 */ /* 0x000fe40000010000 */
[----:B------:R-:W-:Y:S02]  /*f3d0*/  FADD.FTZ R0, R229, R0 ;  /* 0x00000000e5007221 */ /* 0x000fe40000010000 */
[----:B--2---:R-:W-:Y:S01]  /*f3e0*/  FFMA.FTZ R4, R150, c[0x0][0x23c], -R78 ;  /* 0x00008f0096047a23 */ /* 0x004fe2000001084e */
[C---:B-----5:R-:W-:Y:S01]  /*f3f0*/  F2FP.PACK_AB R66, R233.reuse, R230 ;  /* 0x000000e6e942723e */ /* 0x060fe200000000ff */
[----:B------:R-:W-:Y:S02]  /*f400*/  FADD.FTZ R2, R233, R2 ;  /* 0x00000002e9027221 */ /* 0x000fe40000010000 */
[----:B------:R1:W2:Y:S02]  /*f410*/  MUFU.EX2 R224, R4 ;  /* 0x0000000400e07308 */ /* 0x0002a40000000800 */
[----:B------:R-:W-:Y:S04]  /*f420*/  FADD.FTZ R2, R218, R2 ;  /* 0x00000002da027221 */ /* 0x000fe80000010000 */
[----:B------:R-:W-:Y:S04]  /*f430*/  FADD.FTZ R2, R217, R2 ;  /* 0x00000002d9027221 */ /* 0x000fe80000010000 */
[----:B------:R-:W-:Y:S02]  /*f440*/  FADD.FTZ R2, R214, R2 ;  /* 0x00000002d6027221 */ /* 0x000fe40000010000 */
[----:B-1----:R-:W-:Y:S02]  /*f450*/  FFMA.FTZ R4, R148, c[0x0][0x23c], -R78 ;  /* 0x00008f0094047a23 */ /* 0x002fe4000001084e */
[----:B--2---:R-:W-:Y:S02]  /*f460*/  FADD.FTZ R0, R224, R0 ;  /* 0x00000000e0007221 */ /* 0x004fe40000010000 */
[----:B------:R1:W2:Y:S02]  /*f470*/  MUFU.EX2 R228, R4 ;  /* 0x0000000400e47308 */ /* 0x0002a40000000800 */
[----:B-1----:R-:W-:Y:S01]  /*f480*/  FFMA.FTZ R4, R18, c[0x0][0x23c], -R73 ;  /* 0x00008f0012047a23 */ /* 0x002fe20000010849 */
[C---:B--2---:R-:W-:Y:S01]  /*f490*/  F2FP.PACK_AB R67, R228.reuse, R224 ;  /* 0x000000e0e443723e */ /* 0x044fe200000000ff */
[----:B------:R-:W-:Y:S06]  /*f4a0*/  FMUL.FTZ R18, R71, R94 ;  /* 0x0000005e47127220 */ /* 0x000fec0000410000 */
[----:B------:R1:W-:Y:S01]  /*f4b0*/  MUFU.EX2 R231, R4 ;  /* 0x0000000400e77308 */ /* 0x0003e20000000800 */
[----:B------:R-:W-:Y:S04]  /*f4c0*/  FADD.FTZ R0, R228, R0 ;  /* 0x00000000e4007221 */ /* 0x000fe80000010000 */
[----:B------:R-:W-:Y:S02]  /*f4d0*/  FADD.FTZ R0, R216, R0 ;  /* 0x00000000d8007221 */ /* 0x000fe40000010000 */
[--C-:B-1----:R-:W-:Y:S02]  /*f4e0*/  FFMA.FTZ R4, R17, c[0x0][0x23c], -R74.reuse ;  /* 0x00008f0011047a23 */ /* 0x102fe4000001084a */
[--C-:B------:R-:W-:Y:S02]  /*f4f0*/  FFMA.FTZ R17, R34, c[0x0][0x23c], -R74.reuse ;  /* 0x00008f0022117a23 */ /* 0x100fe4000001084a */
[----:B------:R1:W-:Y:S01]  /*f500*/  MUFU.EX2 R221, R4 ;  /* 0x0000000400dd7308 */ /* 0x0003e20000000800 */
[----:B------:R-:W-:Y:S09]  /*f510*/  FMUL.FTZ R34, R71, R110 ;  /* 0x0000006e47227220 */ /* 0x000ff20000410000 */
[----:B------:R2:W-:Y:S01]  /*f520*/  MUFU.EX2 R220, R17 ;  /* 0x0000001100dc7308 */ /* 0x0005e20000000800 */
[----:B-1----:R-:W-:Y:S01]  /*f530*/  FMUL.FTZ R4, R72, R84 ;  /* 0x0000005448047220 */ /* 0x002fe20000410000 */
[----:B------:R-:W-:Y:S07]  /*f540*/  F2FP.PACK_AB R84, R242, R240 ;  /* 0x000000f0f254723e */ /* 0x000fee00000000ff */
[-C--:B------:R-:W-:Y:S05]  /*f550*/  HMMA.16816.F32 R4, R84, R20.reuse, R4 ;  /* 0x000000145404723c */ /* 0x080fea0000001804 */
[C---:B--2---:R-:W-:Y:S02]  /*f560*/  FMUL.FTZ R17, R72.reuse, R93 ;  /* 0x0000005d48117220 */ /* 0x044fe40000410000 */
[----:B------:R-:W1:Y:S01]  /*f570*/  LDSM.16.MT88.4 R92, [R192+0x6800] ;  /* 0x00680000c05c783b */ /* 0x000e620000004200 */
[C---:B------:R-:W-:Y:S07]  /*f580*/  HMMA.16816.F32 R8, R64.reuse, R20, R8 ;  /* 0x000000144008723c */ /* 0x040fee0000001808 */
[----:B------:R-:W-:Y:S01]  /*f590*/  FFMA.FTZ R20, R35, c[0x0][0x23c], -R74 ;  /* 0x00008f0023147a23 */ /* 0x000fe2000001084a */
[-C--:B------:R-:W-:Y:S03]  /*f5a0*/  HMMA.16816.F32 R12, R64, R22.reuse, R12 ;  /* 0x00000016400c723c */ /* 0x080fe6000000180c */
[----:B------:R2:W-:Y:S01]  /*f5b0*/  MUFU.EX2 R219, R20 ;  /* 0x0000001400db7308 */ /* 0x0005e20000000800 */
[C---:B------:R-:W-:Y:S02]  /*f5c0*/  FMUL.FTZ R21, R72.reuse, R97 ;  /* 0x0000006148157220 */ /* 0x040fe40000410000 */
[C---:B------:R-:W-:Y:S02]  /*f5d0*/  FMUL.FTZ R35, R71.reuse, R111 ;  /* 0x0000006f47237220 */ /* 0x040fe40000410000 */
[C---:B------:R-:W-:Y:S01]  /*f5e0*/  HMMA.16816.F32 R16, R84.reuse, R22, R16 ;  /* 0x000000165410723c */ /* 0x040fe20000001810 */
[----:B------:R-:W-:Y:S06]  /*f5f0*/  LDSM.16.MT88.4 R108, [R192+0x7800] ;  /* 0x00780000c06c783b */ /* 0x000fec0000004200 */
[C---:B------:R-:W-:Y:S02]  /*f600*/  FMUL.FTZ R22, R71.reuse, R98 ;  /* 0x0000006247167220 */ /* 0x040fe40000410000 */
[----:B------:R-:W-:Y:S03]  /*f610*/  FMUL.FTZ R23, R71, R99 ;  /* 0x0000006347177220 */ /* 0x000fe60000410000 */
[C---:B--2---:R-:W-:Y:S02]  /*f620*/  FMUL.FTZ R20, R72.reuse, R96 ;  /* 0x0000006048147220 */ /* 0x044fe40000410000 */
[----:B------:R-:W2:Y:S05]  /*f630*/  LDSM.16.MT88.4 R96, [R190+0x6800] ;  /* 0x00680000be60783b */ /* 0x000eaa0000004200 */
[-C--:B------:R-:W-:Y:S08]  /*f640*/  HMMA.16816.F32 R20, R84, R36.reuse, R20 ;  /* 0x000000245414723c */ /* 0x080ff00000001814 */
[C---:B------:R-:W-:Y:S07]  /*f650*/  HMMA.16816.F32 R24, R64.reuse, R36, R24 ;  /* 0x000000244018723c */ /* 0x040fee0000001818 */
[----:B------:R-:W-:Y:S01]  /*f660*/  FFMA.FTZ R36, R165, c[0x0][0x23c], -R78 ;  /* 0x00008f00a5247a23 */ /* 0x000fe2000001084e */
[-C--:B------:R-:W-:Y:S01]  /*f670*/  HMMA.16816.F32 R28, R64, R38.reuse, R28 ;  /* 0x00000026401c723c */ /* 0x080fe2000000181c */
[----:B------:R4:W-:Y:S03]  /*f680*/  MUFU.EX2 R165, R79 ;  /* 0x0000004f00a57308 */ /* 0x0009e60000000800 */
[----:B------:R-:W-:Y:S04]  /*f690*/  FMUL.FTZ R37, R72, R113 ;  /* 0x0000007148257220 */ /* 0x000fe80000410000 */
[C---:B------:R-:W-:Y:S03]  /*f6a0*/  HMMA.16816.F32 R32, R84.reuse, R38, R32 ;  /* 0x000000265420723c */ /* 0x040fe60000001820 */
[----:B------:R5:W1:Y:S04]  /*f6b0*/  MUFU.EX2 R215, R36 ;  /* 0x0000002400d77308 */ /* 0x000a680000000800 */
[C---:B------:R-:W-:Y:S02]  /*f6c0*/  FMUL.FTZ R38, R71.reuse, R114 ;  /* 0x0000007247267220 */ /* 0x040fe40000410000 */
[----:B------:R-:W-:Y:S03]  /*f6d0*/  FMUL.FTZ R39, R71, R115 ;  /* 0x0000007347277220 */ /* 0x000fe60000410000 */
[----:B----4-:R-:W-:Y:S04]  /*f6e0*/  FFMA.FTZ R79, R174, c[0x0][0x23c], -R74 ;  /* 0x00008f00ae4f7a23 */ /* 0x010fe8000001084a */
[----:B------:R4:W-:Y:S01]  /*f6f0*/  MUFU.EX2 R164, R79 ;  /* 0x0000004f00a47308 */ /* 0x0009e20000000800 */
[----:B-----5:R-:W-:Y:S02]  /*f700*/  FMUL.FTZ R36, R72, R112 ;  /* 0x0000007048247220 */ /* 0x020fe40000410000 */
[----:B-1----:R-:W-:Y:S04]  /*f710*/  FADD.FTZ R0, R215, R0 ;  /* 0x00000000d7007221 */ /* 0x002fe80000010000 */
[----:B------:R-:W-:Y:S01]  /*f720*/  FADD.FTZ R0, R212, R0 ;  /* 0x00000000d4007221 */ /* 0x000fe20000010000 */
[-C--:B------:R-:W-:Y:S08]  /*f730*/  HMMA.16816.F32 R36, R84, R52.reuse, R36 ;  /* 0x000000345424723c */ /* 0x080ff00000001824 */
[C---:B------:R-:W-:Y:S04]  /*f740*/  HMMA.16816.F32 R40, R64.reuse, R52, R40 ;  /* 0x000000344028723c */ /* 0x040fe80000001828 */
[----:B----4-:R-:W-:Y:S03]  /*f750*/  FFMA.FTZ R79, R175, c[0x0][0x23c], -R74 ;  /* 0x00008f00af4f7a23 */ /* 0x010fe6000001084a */
[----:B------:R-:W-:Y:S01]  /*f760*/  FFMA.FTZ R52, R173, c[0x0][0x23c], -R78 ;  /* 0x00008f00ad347a23 */ /* 0x000fe2000001084e */
[-C--:B------:R-:W-:Y:S01]  /*f770*/  HMMA.16816.F32 R44, R64, R54.reuse, R44 ;  /* 0x00000036402c723c */ /* 0x080fe2000000182c */
[----:B------:R1:W-:Y:S03]  /*f780*/  MUFU.EX2 R163, R79 ;  /* 0x0000004f00a37308 */ /* 0x0003e60000000800 */
[----:B------:R-:W-:Y:S04]  /*f790*/  FMUL.FTZ R53, R72, R129 ;  /* 0x0000008148357220 */ /* 0x000fe80000410000 */
[C---:B------:R-:W-:Y:S03]  /*f7a0*/  HMMA.16816.F32 R48, R84.reuse, R54, R48 ;  /* 0x000000365430723c */ /* 0x040fe60000001830 */
[----:B------:R4:W5:Y:S04]  /*f7b0*/  MUFU.EX2 R173, R52 ;  /* 0x0000003400ad7308 */ /* 0x0009680000000800 */
[C---:B------:R-:W-:Y:S02]  /*f7c0*/  FMUL.FTZ R54, R71.reuse, R130 ;  /* 0x0000008247367220 */ /* 0x040fe40000410000 */
[----:B------:R-:W-:Y:S03]  /*f7d0*/  FMUL.FTZ R55, R71, R131 ;  /* 0x0000008347377220 */ /* 0x000fe60000410000 */
[--C-:B-1----:R-:W-:Y:S04]  /*f7e0*/  FFMA.FTZ R79, R178, c[0x0][0x23c], -R75.reuse ;  /* 0x00008f00b24f7a23 */ /* 0x102fe8000001084b */
[----:B------:R1:W-:Y:S01]  /*f7f0*/  MUFU.EX2 R134, R79 ;  /* 0x0000004f00867308 */ /* 0x0003e20000000800 */
[----:B----4-:R-:W-:Y:S07]  /*f800*/  FMUL.FTZ R52, R72, R128 ;  /* 0x0000008048347220 */ /* 0x010fee0000410000 */
[-C--:B------:R-:W-:Y:S08]  /*f810*/  HMMA.16816.F32 R52, R84, R80.reuse, R52 ;  /* 0x000000505434723c */ /* 0x080ff00000001834 */
[C---:B------:R-:W-:Y:S04]  /*f820*/  HMMA.16816.F32 R56, R64.reuse, R80, R56 ;  /* 0x000000504038723c */ /* 0x040fe80000001838 */
[--C-:B-1----:R-:W-:Y:S03]  /*f830*/  FFMA.FTZ R79, R177, c[0x0][0x23c], -R75.reuse ;  /* 0x00008f00b14f7a23 */ /* 0x102fe6000001084b */
[----:B------:R-:W-:Y:S01]  /*f840*/  F2FP.PACK_AB R80, R231, R227 ;  /* 0x000000e3e750723e */ /* 0x000fe200000000ff */
[-C--:B------:R-:W-:Y:S01]  /*f850*/  HMMA.16816.F32 R60, R64, R82.reuse, R60 ;  /* 0x00000052403c723c */ /* 0x080fe2000000183c */
[----:B------:R1:W4:Y:S03]  /*f860*/  MUFU.EX2 R133, R79 ;  /* 0x0000004f00857308 */ /* 0x0003260000000800 */
[----:B------:R-:W-:Y:S03]  /*f870*/  F2FP.PACK_AB R81, R222, R221 ;  /* 0x000000ddde51723e */ /* 0x000fe600000000ff */
[C---:B------:R-:W-:Y:S02]  /*f880*/  FMUL.FTZ R64, R72.reuse, R140 ;  /* 0x0000008c48407220 */ /* 0x040fe40000410000 */
[C---:B------:R-:W-:Y:S03]  /*f890*/  FMUL.FTZ R65, R72.reuse, R141 ;  /* 0x0000008d48417220 */ /* 0x040fe60000410000 */
[C---:B------:R-:W-:Y:S02]  /*f8a0*/  FMUL.FTZ R66, R71.reuse, R142 ;  /* 0x0000008e47427220 */ /* 0x040fe40000410000 */
[C---:B------:R-:W-:Y:S02]  /*f8b0*/  FMUL.FTZ R67, R71.reuse, R143 ;  /* 0x0000008f47437220 */ /* 0x040fe40000410000 */
[----:B------:R-:W-:Y:S02]  /*f8c0*/  FFMA.FTZ R72, R72, R243, R240 ;  /* 0x000000f348487223 */ /* 0x000fe400000100f0 */
[----:B------:R-:W-:Y:S03]  /*f8d0*/  FFMA.FTZ R71, R71, R244, R236 ;  /* 0x000000f447477223 */ /* 0x000fe600000100ec */
[----:B------:R-:W-:Y:S04]  /*f8e0*/  HMMA.16816.F32 R64, R84, R82, R64 ;  /* 0x000000525440723c */ /* 0x000fe80000001840 */
[--C-:B-1----:R-:W-:Y:S03]  /*f8f0*/  FFMA.FTZ R79, R179, c[0x0][0x23c], -R78.reuse ;  /* 0x00008f00b34f7a23 */ /* 0x102fe6000001084e */
[----:B------:R-:W-:Y:S01]  /*f900*/  F2FP.PACK_AB R82, R223, R226 ;  /* 0x000000e2df52723e */ /* 0x000fe200000000ff */
[----:B------:R1:W-:Y:S01]  /*f910*/  MUFU.EX2 R132, R79 ;  /* 0x0000004f00847308 */ /* 0x0003e20000000800 */
[----:B------:R-:W-:Y:S03]  /*f920*/  F2FP.PACK_AB R83, R219, R220 ;  /* 0x000000dcdb53723e */ /* 0x000fe600000000ff */
[----:B------:R-:W-:Y:S02]  /*f930*/  F2FP.PACK_AB R84, R217, R218 ;  /* 0x000000dad954723e */ /* 0x000fe400000000ff */
[----:B------:R-:W-:Y:S02]  /*f940*/  F2FP.PACK_AB R85, R215, R216 ;  /* 0x000000d8d755723e */ /* 0x000fe400000000ff */
[-C--:B---3--:R-:W-:Y:S05]  /*f950*/  HMMA.16816.F32 R4, R80, R88.reuse, R4 ;  /* 0x000000585004723c */ /* 0x088fea0000001804 */
[----:B------:R-:W-:Y:S02]  /*f960*/  F2FP.PACK_AB R86, R213, R214 ;  /* 0x000000d6d556723e */ /* 0x000fe400000000ff */
[----:B-----5:R-:W-:Y:S07]  /*f970*/  F2FP.PACK_AB R87, R173, R212 ;  /* 0x000000d4ad57723e */ /* 0x020fee00000000ff */
[C---:B------:R-:W-:Y:S04]  /*f980*/  HMMA.16816.F32 R8, R84.reuse, R88, R8 ;  /* 0x000000585408723c */ /* 0x040fe80000001808 */
[--C-:B-1----:R-:W-:Y:S04]  /*f990*/  FFMA.FTZ R79, R181, c[0x0][0x23c], -R78.reuse ;  /* 0x00008f00b54f7a23 */ /* 0x102fe8000001084e */
[-C--:B------:R-:W-:Y:S01]  /*f9a0*/  HMMA.16816.F32 R12, R84, R90.reuse, R12 ;  /* 0x0000005a540c723c */ /* 0x080fe2000000180c */
[----:B------:R1:W3:Y:S07]  /*f9b0*/  MUFU.EX2 R162, R79 ;  /* 0x0000004f00a27308 */ /* 0x0002ee0000000800 */
[C---:B------:R-:W-:Y:S01]  /*f9c0*/  HMMA.16816.F32 R16, R80.reuse, R90, R16 ;  /* 0x0000005a5010723c */ /* 0x040fe20000001810 */
[----:B------:R-:W5:Y:S07]  /*f9d0*/  LDSM.16.MT88.4 R88, [R191+0x6800] ;  /* 0x00680000bf58783b */ /* 0x000f6e0000004200 */
[-C--:B------:R-:W-:Y:S08]  /*f9e0*/  HMMA.16816.F32 R20, R80, R92.reuse, R20 ;  /* 0x0000005c5014723c */ /* 0x080ff00000001814 */
[C---:B------:R-:W-:Y:S04]  /*f9f0*/  HMMA.16816.F32 R24, R84.reuse, R92, R24 ;  /* 0x0000005c5418723c */ /* 0x040fe80000001818 */
[--C-:B-1----:R-:W-:Y:S03]  /*fa00*/  FFMA.FTZ R79, R180, c[0x0][0x23c], -R75.reuse ;  /* 0x00008f00b44f7a23 */ /* 0x102fe6000001084b */
[----:B------:R-:W-:Y:S01]  /*fa10*/  FFMA.FTZ R92, R184, c[0x0][0x23c], -R75 ;  /* 0x00008f00b85c7a23 */ /* 0x000fe2000001084b */
[-C--:B------:R-:W-:Y:S01]  /*fa20*/  HMMA.16816.F32 R28, R84, R94.reuse, R28 ;  /* 0x0000005e541c723c */ /* 0x080fe2000000181c */
[----:B------:R1:W-:Y:S07]  /*fa30*/  MUFU.EX2 R160, R79 ;  /* 0x0000004f00a07308 */ /* 0x0003ee0000000800 */
[C---:B------:R-:W-:Y:S03]  /*fa40*/  HMMA.16816.F32 R32, R80.reuse, R94, R32 ;  /* 0x0000005e5020723c */ /* 0x040fe60000001820 */
[----:B------:R3:W3:Y:S05]  /*fa50*/  MUFU.EX2 R161, R92 ;  /* 0x0000005c00a17308 */ /* 0x0006ea0000000800 */
[-C--:B--2---:R-:W-:Y:S08]  /*fa60*/  HMMA.16816.F32 R36, R80, R96.reuse, R36 ;  /* 0x000000605024723c */ /* 0x084ff00000001824 */
[C---:B------:R-:W-:Y:S04]  /*fa70*/  HMMA.16816.F32 R40, R84.reuse, R96, R40 ;  /* 0x000000605428723c */ /* 0x040fe80000001828 */
[--C-:B-1----:R-:W-:Y:S04]  /*fa80*/  FFMA.FTZ R79, R183, c[0x0][0x23c], -R78.reuse ;  /* 0x00008f00b74f7a23 */ /* 0x102fe8000001084e */
[-C--:B------:R-:W-:Y:S01]  /*fa90*/  HMMA.16816.F32 R44, R84, R98.reuse, R44 ;  /* 0x00000062542c723c */ /* 0x080fe2000000182c */
[----:B------:R1:W-:Y:S01]  /*faa0*/  MUFU.EX2 R155, R79 ;  /* 0x0000004f009b7308 */ /* 0x0003e20000000800 */
[----:B---3--:R-:W2:Y:S06]  /*fab0*/  LDSM.16.MT88.4 R92, [R189+0x7000] ;  /* 0x00700000bd5c783b */ /* 0x008eac0000004200 */
[C---:B------:R-:W-:Y:S02]  /*fac0*/  HMMA.16816.F32 R48, R80.reuse, R98, R48 ;  /* 0x000000625030723c */ /* 0x040fe40000001830 */
[----:B------:R-:W3:Y:S06]  /*fad0*/  LDSM.16.MT88.4 R96, [R192+0x7000] ;  /* 0x00700000c060783b */ /* 0x000eec0000004200 */
[-C--:B-----5:R-:W-:Y:S08]  /*fae0*/  HMMA.16816.F32 R52, R80, R88.reuse, R52 ;  /* 0x000000585034723c */ /* 0x0a0ff00000001834 */
[C---:B------:R-:W-:Y:S04]  /*faf0*/  HMMA.16816.F32 R56, R84.reuse, R88, R56 ;  /* 0x000000585438723c */ /* 0x040fe80000001838 */
[----:B-1----:R-:W-:Y:S04]  /*fb00*/  FFMA.FTZ R79, R187, c[0x0][0x23c], -R78 ;  /* 0x00008f00bb4f7a23 */ /* 0x002fe8000001084e */
[-C--:B------:R-:W-:Y:S01]  /*fb10*/  HMMA.16816.F32 R60, R84, R90.reuse, R60 ;  /* 0x0000005a543c723c */ /* 0x080fe2000000183c */
[----:B------:R1:W5:Y:S06]  /*fb20*/  MUFU.EX2 R154, R79 ;  /* 0x0000004f009a7308 */ /* 0x00036c0000000800 */
[----:B----4-:R-:W-:Y:S01]  /*fb30*/  F2FP.PACK_AB R84, R133, R134 ;  /* 0x000000868554723e */ /* 0x010fe200000000ff */
[----:B------:R-:W-:Y:S01]  /*fb40*/  HMMA.16816.F32 R64, R80, R90, R64 ;  /* 0x0000005a5040723c */ /* 0x000fe20000001840 */
[----:B------:R-:W4:Y:S03]  /*fb50*/  LDSM.16.MT88.4 R88, [R190+0x7000] ;  /* 0x00700000be58783b */ /* 0x000f260000004200 */
[----:B------:R-:W-:Y:S02]  /*fb60*/  F2FP.PACK_AB R85, R162, R132 ;  /* 0x00000084a255723e */ /* 0x000fe400000000ff */
[----:B------:R-:W-:Y:S02]  /*fb70*/  F2FP.PACK_AB R86, R160, R161 ;  /* 0x000000a1a056723e */ /* 0x000fe400000000ff */
[----:B------:R-:W-:Y:S04]  /*fb80*/  F2FP.PACK_AB R80, R168, R170 ;  /* 0x000000aaa850723e */ /* 0x000fe800000000ff */
[----:B------:R-:W-:Y:S02]  /*fb90*/  F2FP.PACK_AB R81, R135, R167 ;  /* 0x000000a78751723e */ /* 0x000fe400000000ff */
[----:B------:R-:W-:Y:S02]  /*fba0*/  F2FP.PACK_AB R82, R165, R166 ;  /* 0x000000a6a552723e */ /* 0x000fe400000000ff */
[----:B------:R-:W-:Y:S01]  /*fbb0*/  F2FP.PACK_AB R83, R163, R164 ;  /* 0x000000a4a353723e */ /* 0x000fe200000000ff */
[--C-:B-1----:R-:W-:Y:S01]  /*fbc0*/  FFMA.FTZ R79, R186, c[0x0][0x23c], -R73.reuse ;  /* 0x00008f00ba4f7a23 */ /* 0x102fe20000010849 */
[----:B-----5:R-:W-:Y:S03]  /*fbd0*/  F2FP.PACK_AB R87, R154, R155 ;  /* 0x0000009b9a57723e */ /* 0x020fe600000000ff */
[----:B------:R1:W-:Y:S02]  /*fbe0*/  MUFU.EX2 R153, R79 ;  /* 0x0000004f00997308 */ /* 0x0003e40000000800 */
[-C--:B--2---:R-:W-:Y:S08]  /*fbf0*/  HMMA.16816.F32 R4, R80, R92.reuse, R4 ;  /* 0x0000005c5004723c */ /* 0x084ff00000001804 */
[C---:B------:R-:W-:Y:S08]  /*fc00*/  HMMA.16816.F32 R8, R84.reuse, R92, R8 ;  /* 0x0000005c5408723c */ /* 0x040ff00000001808 */
[-C--:B------:R-:W-:Y:S04]  /*fc10*/  HMMA.16816.F32 R12, R84, R94.reuse, R12 ;  /* 0x0000005e540c723c */ /* 0x080fe8000000180c */
[--C-:B-1----:R-:W-:Y:S04]  /*fc20*/  FFMA.FTZ R79, R182, c[0x0][0x23c], -R73.reuse ;  /* 0x00008f00b64f7a23 */ /* 0x102fe80000010849 */
[C---:B------:R-:W-:Y:S01]  /*fc30*/  HMMA.16816.F32 R16, R80.reuse, R94, R16 ;  /* 0x0000005e5010723c */ /* 0x040fe20000001810 */
[----:B------:R-:W1:Y:S01]  /*fc40*/  LDSM.16.MT88.4 R92, [R191+0x7000] ;  /* 0x00700000bf5c783b */ /* 0x000e620000004200 */
[----:B------:R2:W5:Y:S06]  /*fc50*/  MUFU.EX2 R152, R79 ;  /* 0x0000004f00987308 */ /* 0x00056c0000000800 */
[-C--:B---3--:R-:W-:Y:S08]  /*fc60*/  HMMA.16816.F32 R20, R80, R96.reuse, R20 ;  /* 0x000000605014723c */ /* 0x088ff00000001814 */
[C---:B------:R-:W-:Y:S08]  /*fc70*/  HMMA.16816.F32 R24, R84.reuse, R96, R24 ;  /* 0x000000605418723c */ /* 0x040ff00000001818 */
[-C--:B------:R-:W-:Y:S04]  /*fc80*/  HMMA.16816.F32 R28, R84, R98.reuse, R28 ;  /* 0x00000062541c723c */ /* 0x080fe8000000181c */
[--C-:B--2---:R-:W-:Y:S01]  /*fc90*/  FFMA.FTZ R79, R185, c[0x0][0x23c], -R74.reuse ;  /* 0x00008f00b94f7a23 */ /* 0x104fe2000001084a */
[----:B-----5:R-:W-:Y:S03]  /*fca0*/  F2FP.PACK_AB R140, R152, R153 ;  /* 0x00000099988c723e */ /* 0x020fe600000000ff */
[C---:B------:R-:W-:Y:S01]  /*fcb0*/  HMMA.16816.F32 R32, R80.reuse, R98, R32 ;  /* 0x000000625020723c */ /* 0x040fe20000001820 */
[----:B------:R2:W-:Y:S01]  /*fcc0*/  MUFU.EX2 R151, R79 ;  /* 0x0000004f00977308 */ /* 0x0005e20000000800 */
[----:B------:R-:W3:Y:S06]  /*fcd0*/  LDSM.16.MT88.4 R96, [R189+0x7800] ;  /* 0x00780000bd60783b */ /* 0x000eec0000004200 */
[-C--:B----4-:R-:W-:Y:S08]  /*fce0*/  HMMA.16816.F32 R36, R80, R88.reuse, R36 ;  /* 0x000000585024723c */ /* 0x090ff00000001824 */
[C---:B------:R-:W-:Y:S08]  /*fcf0*/  HMMA.16816.F32 R40, R84.reuse, R88, R40 ;  /* 0x000000585428723c */ /* 0x040ff00000001828 */
[-C--:B------:R-:W-:Y:S04]  /*fd00*/  HMMA.16816.F32 R44, R84, R90.reuse, R44 ;  /* 0x0000005a542c723c */ /* 0x080fe8000000182c */
[--C-:B--2---:R-:W-:Y:S04]  /*fd10*/  FFMA.FTZ R79, R205, c[0x0][0x23c], -R74.reuse ;  /* 0x00008f00cd4f7a23 */ /* 0x104fe8000001084a */
[C---:B------:R-:W-:Y:S01]  /*fd20*/  HMMA.16816.F32 R48, R80.reuse, R90, R48 ;  /* 0x0000005a5030723c */ /* 0x040fe20000001830 */
[----:B------:R2:W4:Y:S07]  /*fd30*/  MUFU.EX2 R150, R79 ;  /* 0x0000004f00967308 */ /* 0x00052e0000000800 */
[-C--:B-1----:R-:W-:Y:S08]  /*fd40*/  HMMA.16816.F32 R52, R80, R92.reuse, R52 ;  /* 0x0000005c5034723c */ /* 0x082ff00000001834 */
[C---:B------:R-:W-:Y:S08]  /*fd50*/  HMMA.16816.F32 R56, R84.reuse, R92, R56 ;  /* 0x0000005c5438723c */ /* 0x040ff00000001838 */
[-C--:B------:R-:W-:Y:S04]  /*fd60*/  HMMA.16816.F32 R60, R84, R94.reuse, R60 ;  /* 0x0000005e543c723c */ /* 0x080fe8000000183c */
[--C-:B--2---:R-:W-:Y:S01]  /*fd70*/  FFMA.FTZ R79, R156, c[0x0][0x23c], -R73.reuse ;  /* 0x00008f009c4f7a23 */ /* 0x104fe20000010849 */
[----:B----4-:R-:W-:Y:S01]  /*fd80*/  F2FP.PACK_AB R141, R150, R151 ;  /* 0x00000097968d723e */ /* 0x010fe200000000ff */
[----:B------:R-:W-:Y:S02]  /*fd90*/  FFMA.FTZ R73, R157, c[0x0][0x23c], -R73 ;  /* 0x00008f009d497a23 */ /* 0x000fe40000010849 */
[----:B------:R-:W-:Y:S01]  /*fda0*/  HMMA.16816.F32 R64, R80, R94, R64 ;  /* 0x0000005e5040723c */ /* 0x000fe20000001840 */
[----:B------:R-:W-:Y:S10]  /*fdb0*/  MUFU.EX2 R149, R79 ;  /* 0x0000004f00957308 */ /* 0x000ff40000000800 */
[----:B------:R1:W2:Y:S02]  /*fdc0*/  MUFU.EX2 R148, R73 ;  /* 0x0000004900947308 */ /* 0x0002a40000000800 */
[--C-:B-1----:R-:W-:Y:S01]  /*fdd0*/  FFMA.FTZ R73, R158, c[0x0][0x23c], -R74.reuse ;  /* 0x00008f009e497a23 */ /* 0x102fe2000001084a */
[----:B--2---:R-:W-:Y:S01]  /*fde0*/  F2FP.PACK_AB R142, R148, R149 ;  /* 0x00000095948e723e */ /* 0x004fe200000000ff */
[----:B------:R-:W-:Y:S06]  /*fdf0*/  FFMA.FTZ R74, R159, c[0x0][0x23c], -R74 ;  /* 0x00008f009f4a7a23 */ /* 0x000fec000001084a */
[----:B------:R1:W-:Y:S10]  /*fe00*/  MUFU.EX2 R147, R73 ;  /* 0x0000004900937308 */ /* 0x0003f40000000800 */
[----:B------:R-:W2:Y:S01]  /*fe10*/  MUFU.EX2 R146, R74 ;  /* 0x0000004a00927308 */ /* 0x000ea20000000800 */
[--C-:B-1----:R-:W-:Y:S09]  /*fe20*/  FFMA.FTZ R73, R206, c[0x0][0x23c], -R75.reuse ;  /* 0x00008f00ce497a23 */ /* 0x102ff2000001084b */
[----:B------:R1:W-:Y:S01]  /*fe30*/  MUFU.EX2 R145, R73 ;  /* 0x0000004900917308 */ /* 0x0003e20000000800 */
[----:B--2---:R-:W-:Y:S07]  /*fe40*/  F2FP.PACK_AB R143, R146, R147 ;  /* 0x00000093928f723e */ /* 0x004fee00000000ff */
[-C--:B---3--:R-:W-:Y:S01]  /*fe50*/  HMMA.16816.F32 R84, R140, R96.reuse, R4 ;  /* 0x000000608c54723c */ /* 0x088fe20000001804 */
[----:B------:R-:W2:Y:S04]  /*fe60*/  LDSM.16.MT88.4 R4, [R191+0x7800] ;  /* 0x00780000bf04783b */ /* 0x000ea80000004200 */
[--C-:B-1----:R-:W-:Y:S04]  /*fe70*/  FFMA.FTZ R73, R207, c[0x0][0x23c], -R75.reuse ;  /* 0x00008f00cf497a23 */ /* 0x102fe8000001084b */
[----:B------:R1:W3:Y:S03]  /*fe80*/  MUFU.EX2 R144, R73 ;  /* 0x0000004900907308 */ /* 0x0002e60000000800 */
[--C-:B-1----:R-:W-:Y:S01]  /*fe90*/  FFMA.FTZ R73, R209, c[0x0][0x23c], -R78.reuse ;  /* 0x00008f00d1497a23 */ /* 0x102fe2000001084e */
[----:B---3--:R-:W-:Y:S06]  /*fea0*/  F2FP.PACK_AB R136, R144, R145 ;  /* 0x000000919088723e */ /* 0x008fec00000000ff */
[----:B------:R1:W-:Y:S02]  /*feb0*/  MUFU.EX2 R79, R73 ;  /* 0x00000049004f7308 */ /* 0x0003e40000000800 */
[--C-:B-1----:R-:W-:Y:S02]  /*fec0*/  FFMA.FTZ R73, R210, c[0x0][0x23c], -R78.reuse ;  /* 0x00008f00d2497a23 */ /* 0x102fe4000001084e */
[----:B------:R-:W-:Y:S06]  /*fed0*/  FFMA.FTZ R78, R77, c[0x0][0x23c], -R78 ;  /* 0x00008f004d4e7a23 */ /* 0x000fec000001084e */
[----:B------:R1:W3:Y:S10]  /*fee0*/  MUFU.EX2 R74, R73 ;  /* 0x00000049004a7308 */ /* 0x0002f40000000800 */
[----:B------:R-:W4:Y:S01]  /*fef0*/  MUFU.EX2 R78, R78 ;  /* 0x0000004e004e7308 */ /* 0x000f220000000800 */
[--C-:B-1----:R-:W-:Y:S01]  /*ff00*/  FFMA.FTZ R73, R211, c[0x0][0x23c], -R75.reuse ;  /* 0x00008f00d3497a23 */ /* 0x102fe2000001084b */
[----:B---3--:R-:W-:Y:S01]  /*ff10*/  F2FP.PACK_AB R137, R74, R79 ;  /* 0x0000004f4a89723e */ /* 0x008fe200000000ff */
[----:B------:R-:W-:Y:S07]  /*ff20*/  FFMA.FTZ R75, R208, c[0x0][0x23c], -R75 ;  /* 0x00008f00d04b7a23 */ /* 0x000fee000001084b */
[----:B------:R-:W-:Y:S01]  /*ff30*/  MUFU.EX2 R73, R73 ;  /* 0x0000004900497308 */ /* 0x000fe20000000800 */
[----:B----4-:R-:W-:Y:S09]  /*ff40*/  F2FP.PACK_AB R139, R78, R76 ;  /* 0x0000004c4e8b723e */ /* 0x010ff200000000ff */
[----:B------:R-:W1:Y:S02]  /*ff50*/  MUFU.EX2 R75, R75 ;  /* 0x0000004b004b7308 */ /* 0x000e640000000800 */
[----:B-1----:R-:W-:Y:S07]  /*ff60*/  F2FP.PACK_AB R138, R75, R73 ;  /* 0x000000494b8a723e */ /* 0x002fee00000000ff */
[C---:B------:R-:W-:Y:S07]  /*ff70*/  HMMA.16816.F32 R80, R136.reuse, R96, R8 ;  /* 0x000000608850723c */ /* 0x040fee0000001808 */
[----:B------:R-:W-:Y:S01]  /*ff80*/  FADD.FTZ R8, R242, R72 ;  /* 0x00000048f2087221 */ /* 0x000fe20000010000 */
[-C--:B------:R-:W-:Y:S04]  /*ff90*/  HMMA.16816.F32 R88, R136, R98.reuse, R12 ;  /* 0x000000628858723c */ /* 0x080fe8000000180c */
[----:B------:R-:W-:Y:S01]  /*ffa0*/  FADD.FTZ R9, R238, R71 ;  /* 0x00000047ee097221 */ /* 0x000fe20000010000 */
[----:B------:R-:W-:Y:S01]  /*ffb0*/  MOV R71, R70 ;  /* 0x0000004600477202 */ /* 0x000fe20000000f00 */
[----:B------:R-:W-:Y:S02]  /*ffc0*/  FADD.FTZ R8, R239, R8 ;  /* 0x00000008ef087221 */ /* 0x000fe40000010000 */
[C---:B------:R-:W-:Y:S04]  /*ffd0*/  HMMA.16816.F32 R92, R140.reuse, R98, R16 ;  /* 0x000000628c5c723c */ /* 0x040fe80000001810 */
[----:B------:R-:W-:Y:S02]  /*ffe0*/  FADD.FTZ R9, R235, R9 ;  /* 0x00000009eb097221 */ /* 0x000fe40000010000 */
[----:B------:R-:W-:Y:S02]  /*fff0*/  FADD.FTZ R8, R241, R8 ;  /* 0x00000008f1087221 */ /* 0x000fe40000010000 */
[-C--:B------:R-:W-:Y:S04]  /*10000*/  HMMA.16816.F32 R96, R140, R108.reuse, R20 ;  /* 0x0000006c8c60723c */ /* 0x080fe80000001814 */
[----:B------:R-:W-:Y:S02]  /*10010*/  FADD.FTZ R9, R237, R9 ;  /* 0x00000009ed097221 */ /* 0x000fe40000010000 */
[----:B------:R-:W-:Y:S02]  /*10020*/  FADD.FTZ R8, R227, R8 ;  /* 0x00000008e3087221 */ /* 0x000fe40000010000 */
[C---:B------:R-:W-:Y:S04]  /*10030*/  HMMA.16816.F32 R100, R136.reuse, R108, R24 ;  /* 0x0000006c8864723c */ /* 0x040fe80000001818 */
[----:B------:R-:W-:Y:S02]  /*10040*/  FADD.FTZ R9, R221, R9 ;  /* 0x00000009dd097221 */ /* 0x000fe40000010000 */
[----:B------:R-:W-:Y:S02]  /*10050*/  FADD.FTZ R8, R231, R8 ;  /* 0x00000008e7087221 */ /* 0x000fe40000010000 */
        /* <DEDUP_REMOVED lines=26> */
[----:B------:R-:W-:Y:S03]  /*10200*/  FADD.FTZ R9, R151, R9 ;  /* 0x0000000997097221 */ /* 0x000fe60000010000 */
[C---:B------:R-:W-:Y:S07]  /*10210*/  HMMA.16816.F32 R132, R136.reuse, R4, R56 ;  /* 0x000000048884723c */ /* 0x040fee0000001838 */
[----:B------:R-:W-:Y:S01]  /*10220*/  FADD.FTZ R4, R166, R10 ;  /* 0x0000000aa6047221 */ /* 0x000fe20000010000 */
[-C--:B------:R-:W-:Y:S04]  /*10230*/  HMMA.16816.F32 R136, R136, R6.reuse, R60 ;  /* 0x000000068888723c */ /* 0x080fe8000000183c */
        /* <DEDUP_REMOVED lines=10> */
[----:B------:R-:W-:Y:S01]  /*102e0*/  FADD.FTZ R4, R74, R5 ;  /* 0x000000054a047221 */ /* 0x000fe20000010000 */
[----:B------:R-:W-:Y:S01]  /*102f0*/  MOV R74, R68 ;  /* 0x00000044004a7202 */ /* 0x000fe20000000f00 */
        /* <DEDUP_REMOVED lines=9> */
[----:B------:R-:W-:Y:S01]  /*10390*/  FADD.FTZ R246, R78, R0 ;  /* 0x000000004ef67221 */ /* 0x000fe20000010000 */
[----:B------:R-:W-:-:S05]  /*103a0*/  @P1 BRA `(.L_x_924) ;  /* 0xffffd0c000001947 */ /* 0x000fca000383ffff */
.L_x_923:
[----:B------:R-:W1:Y:S01]  /*103b0*/  SHFL.BFLY PT, R0, R243, 0x2, 0x1f ;  /* 0x0c401f00f3007f89 */ /* 0x000e6200000e0000 */
[----:B------:R-:W-:Y:S01]  /*103c0*/  ISETP.NE.AND P0, PT, R252, -0x1, PT ;  /* 0xfffffffffc00780c */ /* 0x000fe20003f05270 */
[----:B------:R-:W2:Y:S01]  /*103d0*/  LDC.U8 R44, c[0x0][0x329] ;  /* 0x0000ca40ff2c7b82 */ /* 0x000ea20000000000 */
[----:B------:R-:W-:Y:S01]  /*103e0*/  BSSY B0, `(.L_x_927) ;  /* 0x0000127000007945 */ /* 0x000fe20003800000 */
[----:B------:R-:W3:Y:S04]  /*103f0*/  SHFL.BFLY PT, R2, R244, 0x2, 0x1f ;  /* 0x0c401f00f4027f89 */ /* 0x000ee800000e0000 */
[----:B------:R-:W4:Y:S04]  /*10400*/  SHFL.BFLY PT, R7, R245, 0x2, 0x1f ;  /* 0x0c401f00f5077f89 */ /* 0x000f2800000e0000 */
[----:B------:R-:W5:Y:S04]  /*10410*/  SHFL.BFLY PT, R6, R246, 0x2, 0x1f ;  /* 0x0c401f00f6067f89 */ /* 0x000f6800000e0000 */
[----:B------:R-:W2:Y:S01]  /*10420*/  S2R R62, SR_TID.X ;  /* 0x00000000003e7919 */ /* 0x000ea20000002100 */
[----:B-1----:R-:W-:-:S02]  /*10430*/  FADD.FTZ R0, R0, R243 ;  /* 0x000000f300007221 */ /* 0x002fc40000010000 */
[----:B---3--:R-:W-:-:S03]  /*10440*/  FADD.FTZ R2, R2, R244 ;  /* 0x000000f402027221 */ /* 0x008fc60000010000 */
[----:B------:R-:W1:Y:S01]  /*10450*/  SHFL.BFLY PT, R4, R0, 0x1, 0x1f ;  /* 0x0c201f0000047f89 */ /* 0x000e6200000e0000 */
[----:B----4-:R-:W-:-:S03]  /*10460*/  FADD.FTZ R7, R7, R245 ;  /* 0x000000f507077221 */ /* 0x010fc60000010000 */
[----:B------:R-:W3:Y:S01]  /*10470*/  SHFL.BFLY PT, R5, R2, 0x1, 0x1f ;  /* 0x0c201f0002057f89 */ /* 0x000ee200000e0000 */
[----:B-----5:R-:W-:-:S03]  /*10480*/  FADD.FTZ R6, R6, R246 ;  /* 0x000000f606067221 */ /* 0x020fc60000010000 */
[----:B------:R-:W4:Y:S01]  /*10490*/  SHFL.BFLY PT, R8, R7, 0x1, 0x1f ;  /* 0x0c201f0007087f89 */ /* 0x000f2200000e0000 */
[----:B--2---:R-:W-:-:S03]  /*104a0*/  SHF.R.S32.HI R43, RZ, 0x1f, R62 ;  /* 0x0000001fff2b7819 */ /* 0x004fc6000001143e */
[----:B------:R-:W2:Y:S01]  /*104b0*/  SHFL.BFLY PT, R9, R6, 0x1, 0x1f ;  /* 0x0c201f0006097f89 */ /* 0x000ea200000e0000 */
[----:B-1----:R-:W-:Y:S01]  /*104c0*/  FADD.FTZ R39, R0, R4 ;  /* 0x0000000400277221 */ /* 0x002fe20000010000 */
[----:B------:R-:W-:Y:S01]  /*104d0*/  MOV R0, 0x3f800000 ;  /* 0x3f80000000007802 */ /* 0x000fe20000000f00 */
[----:B---3--:R-:W-:-:S03]  /*104e0*/  FADD.FTZ R40, R2, R5 ;  /* 0x0000000502287221 */ /* 0x008fc60000010000 */
[----:B------:R-:W-:Y:S01]  /*104f0*/  FSETP.NE.FTZ.AND P6, PT, R39, RZ, PT ;  /* 0x000000ff2700720b */ /* 0x000fe20003fd5000 */
[----:B------:R-:W-:Y:S01]  /*10500*/  @P0 IMAD.WIDE.U32 R4, R252, c[0x0][0x1e8], RZ ;  /* 0x00007a00fc040a25 */ /* 0x000fe200078e00ff */
[----:B------:R-:W-:Y:S02]  /*10510*/  MOV R2, 0x3f800000 ;  /* 0x3f80000000027802 */ /* 0x000fe40000000f00 */
[----:B------:R-:W-:Y:S01]  /*10520*/  FSETP.NE.FTZ.AND P5, PT, R40, RZ, PT ;  /* 0x000000ff2800720b */ /* 0x000fe20003fb5000 */
[----:B----4-:R-:W-:Y:S01]  /*10530*/  FADD.FTZ R41, R7, R8 ;  /* 0x0000000807297221 */ /* 0x010fe20000010000 */
[----:B------:R-:W-:Y:S01]  /*10540*/  @P0 MOV R60, R4 ;  /* 0x00000004003c0202 */ /* 0x000fe20000000f00 */
[----:B--2---:R-:W-:Y:S01]  /*10550*/  FADD.FTZ R42, R6, R9 ;  /* 0x00000009062a7221 */ /* 0x004fe20000010000 */
[----:B------:R-:W-:Y:S01]  /*10560*/  MOV R4, 0x3f800000 ;  /* 0x3f80000000047802 */ /* 0x000fe20000000f00 */
[----:B------:R-:W-:Y:S01]  /*10570*/  @P0 IMAD R61, R252, c[0x0][0x1ec], R5 ;  /* 0x00007b00fc3d0a24 */ /* 0x000fe200078e0205 */
[----:B------:R-:W-:-:S02]  /*10580*/  FSETP.NE.FTZ.AND P4, PT, R41, RZ, PT ;  /* 0x000000ff2900720b */ /* 0x000fc40003f95000 */
[----:B------:R-:W-:Y:S01]  /*10590*/  FSETP.NE.FTZ.AND P3, PT, R42, RZ, PT ;  /* 0x000000ff2a00720b */ /* 0x000fe20003f75000 */
[----:B------:R-:W1:Y:S08]  /*105a0*/  @P6 MUFU.RCP R0, R39 ;  /* 0x0000002700006308 */ /* 0x000e700000001000 */
[----:B------:R-:W2:Y:S08]  /*105b0*/  @P5 MUFU.RCP R4, R40 ;  /* 0x0000002800045308 */ /* 0x000eb00000001000 */
[----:B------:R-:W3:Y:S01]  /*105c0*/  @P4 MUFU.RCP R2, R41 ;  /* 0x0000002900024308 */ /* 0x000ee20000001000 */
[----:B-1----:R-:W-:-:S02]  /*105d0*/  FMUL.FTZ R84, R0, R84 ;  /* 0x0000005400547220 */ /* 0x002fc40000410000 */
[C---:B------:R-:W-:Y:S02]  /*105e0*/  FMUL.FTZ R8, R0.reuse, R85 ;  /* 0x0000005500087220 */ /* 0x040fe40000410000 */
[C---:B------:R-:W-:Y:S02]  /*105f0*/  FMUL.FTZ R92, R0.reuse, R92 ;  /* 0x0000005c005c7220 */ /* 0x040fe40000410000 */
[----:B------:R-:W-:Y:S01]  /*10600*/  FMUL.FTZ R5, R0, R93 ;  /* 0x0000005d00057220 */ /* 0x000fe20000410000 */
        /* <DEDUP_REMOVED lines=19> */
[----:B------:R-:W-:Y:S02]  /*10740*/  IMAD.MOV.U32 R0, RZ, RZ, 0x3f800000 ;  /* 0x3f800000ff007424 */ /* 0x000fe400078e00ff */
[C---:B--2---:R-:W-:Y:S01]  /*10750*/  FMUL.FTZ R86, R4.reuse, R86 ;  /* 0x0000005604567220 */ /* 0x044fe20000410000 */
[----:B------:R-:W-:Y:S01]  /*10760*/  F2FP.PACK_AB R11, R11, R140 ;  /* 0x0000008c0b0b723e */ /* 0x000fe200000000ff */
[----:B------:R-:W-:-:S02]  /*10770*/  FMUL.FTZ R6, R4, R87 ;  /* 0x0000005704067220 */ /* 0x000fc40000410000 */
[C---:B------:R-:W-:Y:S01]  /*10780*/  FMUL.FTZ R94, R4.reuse, R94 ;  /* 0x0000005e045e7220 */ /* 0x040fe20000410000 */
[----:B------:R-:W1:Y:S01]  /*10790*/  @P3 MUFU.RCP R0, R42 ;  /* 0x0000002a00003308 */ /* 0x000e620000001000 */
        /* <DEDUP_REMOVED lines=19> */
[C---:B------:R-:W-:Y:S01]  /*108d0*/  LEA.HI R4, R43.reuse, R62, RZ, 0x2 ;  /* 0x0000003e2b047211 */ /* 0x040fe200078f10ff */
[C---:B---3--:R-:W-:Y:S01]  /*108e0*/  FMUL.FTZ R80, R2.reuse, R80 ;  /* 0x0000005002507220 */ /* 0x048fe20000410000 */
[----:B------:R-:W-:Y:S01]  /*108f0*/  LEA.HI R43, R43, R62, RZ, 0x5 ;  /* 0x0000003e2b2b7211 */ /* 0x000fe200078f28ff */
[C---:B------:R-:W-:Y:S01]  /*10900*/  FMUL.FTZ R13, R2.reuse, R81 ;  /* 0x00000051020d7220 */ /* 0x040fe20000410000 */
[----:B------:R-:W-:Y:S01]  /*10910*/  SHF.R.S32.HI R7, RZ, 0x2, R4 ;  /* 0x00000002ff077819 */ /* 0x000fe20000011404 */
[C---:B------:R-:W-:Y:S01]  /*10920*/  FMUL.FTZ R88, R2.reuse, R88 ;  /* 0x0000005802587220 */ /* 0x040fe20000410000 */
[----:B------:R-:W-:Y:S01]  /*10930*/  SHF.R.S32.HI R38, RZ, 0x5, R43 ;  /* 0x00000005ff267819 */ /* 0x000fe2000001142b */
[C---:B------:R-:W-:Y:S01]  /*10940*/  FMUL.FTZ R21, R2.reuse, R89 ;  /* 0x0000005902157220 */ /* 0x040fe20000410000 */
[----:B------:R-:W-:Y:S01]  /*10950*/  F2FP.PACK_AB R13, R13, R80 ;  /* 0x000000500d0d723e */ /* 0x000fe200000000ff */
[----:B------:R-:W-:Y:S01]  /*10960*/  FMUL.FTZ R100, R2, R100 ;  /* 0x0000006402647220 */ /* 0x000fe20000410000 */
[----:B------:R-:W-:Y:S01]  /*10970*/  F2FP.PACK_AB R36, R36, R130 ;  /* 0x000000822424723e */ /* 0x000fe200000000ff */
[C---:B------:R-:W-:Y:S01]  /*10980*/  FMUL.FTZ R17, R2.reuse, R101 ;  /* 0x0000006502117220 */ /* 0x040fe20000410000 */
[----:B------:R-:W-:Y:S01]  /*10990*/  F2FP.PACK_AB R21, R21, R88 ;  /* 0x000000581515723e */ /* 0x000fe200000000ff */
[----:B------:R-:W-:Y:S01]  /*109a0*/  FMUL.FTZ R104, R2, R104 ;  /* 0x0000006802687220 */ /* 0x000fe20000410000 */
[----:B------:R-:W-:Y:S01]  /*109b0*/  F2FP.PACK_AB R22, R22, R142 ;  /* 0x0000008e1616723e */ /* 0x000fe200000000ff */
        /* <DEDUP_REMOVED lines=9> */
[C---:B------:R-:W-:Y:S01]  /*10a50*/  FMUL.FTZ R35, R2.reuse, R133 ;  /* 0x0000008502237220 */ /* 0x040fe20000410000 */
        /* <DEDUP_REMOVED lines=32> */
[C---:B------:R-:W-:Y:S02]  /*10c60*/  SHF.L.U32 R4, R0.reuse, 0x6, RZ ;  /* 0x0000000600047819 */ /* 0x040fe400000006ff */
[----:B------:R-:W-:-:S02]  /*10c70*/  LOP3.LUT R7, R0, 0x1, RZ, 0xc0, !PT ;  /* 0x0000000100077812 */ /* 0x000fc400078ec0ff */
[----:B------:R-:W-:Y:S02]  /*10c80*/  IADD3 R2, -R2, R62, RZ ;  /* 0x0000003e02027210 */ /* 0x000fe40007ffe1ff */
[----:B------:R-:W-:Y:S02]  /*10c90*/  LOP3.LUT R4, R4, 0x1c0, RZ, 0xc0, !PT ;  /* 0x000001c004047812 */ /* 0x000fe400078ec0ff */
[----:B------:R-:W-:Y:S01]  /*10ca0*/  ISETP.NE.U32.AND P1, PT, R7, 0x1, PT ;  /* 0x000000010700780c */ /* 0x000fe20003f25070 */
[----:B------:R-:W-:Y:S01]  /*10cb0*/  IMAD.MOV.U32 R7, RZ, RZ, -0x10 ;  /* 0xfffffff0ff077424 */ /* 0x000fe200078e00ff */
[----:B------:R-:W-:Y:S02]  /*10cc0*/  LEA R2, R38, R2, 0x9 ;  /* 0x0000000226027211 */ /* 0x000fe400078e48ff */
[----:B------:R-:W-:Y:S02]  /*10cd0*/  LEA.HI R4, R4, R4, RZ, 0x1d ;  /* 0x0000000404047211 */ /* 0x000fe400078fe8ff */
[----:B------:R-:W-:-:S02]  /*10ce0*/  SEL R7, R7, 0x10, !P1 ;  /* 0x0000001007077807 */ /* 0x000fc40004800000 */
[----:B------:R-:W-:Y:S02]  /*10cf0*/  LEA R2, R2, R4, 0x1 ;  /* 0x0000000402027211 */ /* 0x000fe400078e08ff */
[----:B------:R-:W-:Y:S02]  /*10d00*/  R2P PR, R0, 0x6 ;  /* 0x0000000600007804 */ /* 0x000fe40000000000 */
[----:B------:R-:W-:Y:S02]  /*10d10*/  SHF.L.U32 R2, R2, 0x1, RZ ;  /* 0x0000000102027819 */ /* 0x000fe400000006ff */
[----:B------:R-:W-:Y:S02]  /*10d20*/  MOV R0, 0x20 ;  /* 0x0000002000007802 */ /* 0x000fe40000000f00 */
[----:B------:R-:W-:Y:S01]  /*10d30*/  IADD3 R4, R2, R7, RZ ;  /* 0x0000000702047210 */ /* 0x000fe20007ffe0ff */
[----:B------:R1:W-:Y:S01]  /*10d40*/  STS [R2], R8 ;  /* 0x0000000802007388 */ /* 0x0003e20000000800 */
[----:B------:R-:W-:-:S02]  /*10d50*/  F2FP.PACK_AB R32, R135, R32 ;  /* 0x000000208720723e */ /* 0x000fc400000000ff */
[----:B------:R-:W-:Y:S01]  /*10d60*/  F2FP.PACK_AB R9, R139, R9 ;  /* 0x000000098b09723e */ /* 0x000fe200000000ff */
[----:B------:R2:W-:Y:S04]  /*10d70*/  STS [R2+0x400], R6 ;  /* 0x0004000602007388 */ /* 0x0005e80000000800 */
[----:B------:R3:W-:Y:S04]  /*10d80*/  STS [R4], R5 ;  /* 0x0000000504007388 */ /* 0x0007e80000000800 */
[----:B------:R4:W-:Y:S04]  /*10d90*/  STS [R4+0x400], R12 ;  /* 0x0004000c04007388 */ /* 0x0009e80000000800 */
[----:B------:R-:W-:Y:S04]  /*10da0*/  STS [R2+0x2000], R13 ;  /* 0x0020000d02007388 */ /* 0x000fe80000000800 */
[----:B------:R5:W-:Y:S04]  /*10db0*/  STS [R2+0x2400], R14 ;  /* 0x0024000e02007388 */ /* 0x000be80000000800 */
[----:B------:R-:W-:Y:S01]  /*10dc0*/  STS [R4+0x2000], R21 ;  /* 0x0020001504007388 */ /* 0x000fe20000000800 */
[----:B-1----:R-:W-:-:S02]  /*10dd0*/  SEL R8, R0, 0xffffffe0, !P1 ;  /* 0xffffffe000087807 */ /* 0x002fc40004800000 */
[C---:B------:R-:W-:Y:S01]  /*10de0*/  IADD3 R0, R2.reuse, 0x40, RZ ;  /* 0x0000004002007810 */ /* 0x040fe20007ffe0ff */
[----:B------:R-:W-:Y:S01]  /*10df0*/  STS [R4+0x2400], R20 ;  /* 0x0024001404007388 */ /* 0x000fe20000000800 */
[C---:B------:R-:W-:Y:S01]  /*10e00*/  @P2 IADD3 R0, R2.reuse, -0x40, RZ ;  /* 0xffffffc002002810 */ /* 0x040fe20007ffe0ff */
[----:B--2---:R-:W-:Y:S01]  /*10e10*/  IMAD.IADD R6, R2, 0x1, R8 ;  /* 0x0000000102067824 */ /* 0x004fe200078e0208 */
[----:B------:R-:W-:Y:S02]  /*10e20*/  ISETP.NE.AND P1, PT, R44, RZ, PT ;  /* 0x000000ff2c00720c */ /* 0x000fe40003f25270 */
[----:B---3--:R-:W-:Y:S02]  /*10e30*/  IADD3 R5, R4, R8, RZ ;  /* 0x0000000804057210 */ /* 0x008fe40007ffe0ff */
[----:B------:R-:W-:Y:S01]  /*10e40*/  STS [R6], R19 ;  /* 0x0000001306007388 */ /* 0x000fe20000000800 */
[----:B----4-:R-:W1:Y:S03]  /*10e50*/  LDC.U8 R12, c[0x0][0x328] ;  /* 0x0000ca00ff0c7b82 */ /* 0x010e660000000000 */
[----:B------:R-:W-:Y:S04]  /*10e60*/  STS [R6+0x400], R18 ;  /* 0x0004001206007388 */ /* 0x000fe80000000800 */
[----:B------:R2:W-:Y:S01]  /*10e70*/  STS [R5], R16 ;  /* 0x0000001005007388 */ /* 0x0005e20000000800 */
[----:B-----5:R-:W-:-:S03]  /*10e80*/  IADD3 R2, R8, 0x400, R0 ;  /* 0x0000040008027810 */ /* 0x020fc60007ffe000 */
[----:B------:R3:W-:Y:S04]  /*10e90*/  STS [R5+0x400], R15 ;  /* 0x0004000f05007388 */ /* 0x0007e80000000800 */
[----:B------:R4:W-:Y:S04]  /*10ea0*/  STS [R6+0x2000], R17 ;  /* 0x0020001106007388 */ /* 0x0009e80000000800 */
[----:B------:R5:W-:Y:S04]  /*10eb0*/  STS [R6+0x2400], R24 ;  /* 0x0024001806007388 */ /* 0x000be80000000800 */
[----:B------:R-:W-:Y:S01]  /*10ec0*/  STS [R5+0x2000], R23 ;  /* 0x0020001705007388 */ /* 0x000fe20000000800 */
[----:B-1----:R-:W-:-:S03]  /*10ed0*/  ISETP.NE.AND P2, PT, R12, RZ, PT ;  /* 0x000000ff0c00720c */ /* 0x002fc60003f45270 */
[----:B------:R1:W-:Y:S01]  /*10ee0*/  STS [R5+0x2400], R31 ;  /* 0x0024001f05007388 */ /* 0x0003e20000000800 */
[----:B------:R-:W-:Y:S03]  /*10ef0*/  @P5 MUFU.LG2 R12, R40 ;  /* 0x00000028000c5308 */ /* 0x000fe60000000c00 */
[----:B------:R-:W-:Y:S01]  /*10f00*/  STS [R0], R30 ;  /* 0x0000001e00007388 */ /* 0x000fe20000000800 */
[----:B--2---:R-:W-:-:S03]  /*10f10*/  MOV R16, 0x7f800000 ;  /* 0x7f80000000107802 */ /* 0x004fc60000000f00 */
[----:B------:R-:W-:Y:S01]  /*10f20*/  STS [R0+0x400], R29 ;  /* 0x0004001d00007388 */ /* 0x000fe20000000800 */
[----:B---3--:R-:W-:-:S03]  /*10f30*/  MOV R15, 0x7f800000 ;  /* 0x7f800000000f7802 */ /* 0x008fc60000000f00 */
[----:B------:R-:W2:Y:S01]  /*10f40*/  S2R R13, SR_CTAID.Y ;  /* 0x00000000000d7919 */ /* 0x000ea20000002600 */
[----:B----4-:R-:W-:-:S03]  /*10f50*/  MOV R17, 0x7f800000 ;  /* 0x7f80000000117802 */ /* 0x010fc60000000f00 */
[----:B------:R-:W3:Y:S01]  /*10f60*/  S2R R14, SR_CTAID.X ;  /* 0x00000000000e7919 */ /* 0x000ee20000002500 */
[C---:B-----5:R-:W-:Y:S02]  /*10f70*/  IADD3 R6, R7.reuse, R2, RZ ;  /* 0x0000000207067210 */ /* 0x060fe40007ffe0ff */
[----:B------:R-:W-:Y:S01]  /*10f80*/  IADD3 R2, R7, R0, RZ ;  /* 0x0000000007027210 */ /* 0x000fe20007ffe0ff */
[----:B------:R-:W4:Y:S04]  /*10f90*/  S2R R18, SR_CTAID.Z ;  /* 0x0000000000127919 */ /* 0x000f280000002700 */
[----:B------:R-:W-:Y:S01]  /*10fa0*/  STS [R2], R26 ;  /* 0x0000001a02007388 */ /* 0x000fe20000000800 */
[----:B------:R-:W-:Y:S01]  /*10fb0*/  IMAD.IADD R4, R8, 0x1, R2 ;  /* 0x0000000108047824 */ /* 0x000fe200078e0202 */
[----:B-1----:R-:W-:-:S02]  /*10fc0*/  @!P1 MOV R5, c[0x0][0x214] ;  /* 0x0000850000059a02 */ /* 0x002fc40000000f00 */
[----:B------:R-:W-:Y:S04]  /*10fd0*/  STS [R2+0x400], R25 ;  /* 0x0004001902007388 */ /* 0x000fe80000000800 */
[----:B------:R-:W-:Y:S04]  /*10fe0*/  STS [R0+0x2000], R28 ;  /* 0x0020001c00007388 */ /* 0x000fe80000000800 */
[----:B------:R1:W-:Y:S04]  /*10ff0*/  STS [R0+0x2400], R27 ;  /* 0x0024001b00007388 */ /* 0x0003e80000000800 */
[----:B------:R-:W-:Y:S04]  /*11000*/  STS [R2+0x2000], R33 ;  /* 0x0020002102007388 */ /* 0x000fe80000000800 */
[----:B------:R5:W-:Y:S01]  /*11010*/  STS [R2+0x2400], R34 ;  /* 0x0024002202007388 */ /* 0x000be20000000800 */
[----:B-1----:R-:W-:-:S02]  /*11020*/  IADD3 R0, R8, R0, RZ ;  /* 0x0000000008007210 */ /* 0x002fc40007ffe0ff */
[----:B------:R-:W1:Y:S03]  /*11030*/  @P6 MUFU.LG2 R8, R39 ;  /* 0x0000002700086308 */ /* 0x000e660000000c00 */
[----:B------:R-:W-:Y:S01]  /*11040*/  STS [R0], R37 ;  /* 0x0000002500007388 */ /* 0x000fe20000000800 */
[----:B-----5:R-:W-:-:S03]  /*11050*/  @P1 MOV R2, c[0x0][0x210] ;  /* 0x0000840000021a02 */ /* 0x020fc60000000f00 */
[----:B------:R-:W-:Y:S04]  /*11060*/  STS [R0+0x400], R36 ;  /* 0x0004002400007388 */ /* 0x000fe80000000800 */
[----:B------:R5:W-:Y:S01]  /*11070*/  STS [R4], R11 ;  /* 0x0000000b04007388 */ /* 0x000be20000000800 */
[----:B------:R-:W-:Y:S01]  /*11080*/  @P1 IMAD R2, R2, c[0x0][0x214], RZ ;  /* 0x0000850002021a24 */ /* 0x000fe200078e02ff */
[----:B------:R-:W-:Y:S02]  /*11090*/  @!P1 SEL R2, R5, c[0x0][0x234], !P2 ;  /* 0x00008d0005029a07 */ /* 0x000fe40005000000 */
[----:B------:R-:W-:Y:S01]  /*110a0*/  STS [R6], R22 ;  /* 0x0000001606007388 */ /* 0x000fe20000000800 */
[----:B------:R-:W-:Y:S01]  /*110b0*/  ISETP.NE.OR P2, PT, R44, RZ, !P2 ;  /* 0x000000ff2c00720c */ /* 0x000fe20005745670 */
[----:B-1----:R-:W-:Y:S01]  /*110c0*/  @P6 FMUL.FTZ R8, R8, 0.69314718246459960938 ;  /* 0x3f31721808086820 */ /* 0x002fe20000410000 */
[----:B--2---:R-:W-:Y:S01]  /*110d0*/  @!P0 SHF.R.S32.HI R5, RZ, 0x1f, R13 ;  /* 0x0000001fff058819 */ /* 0x004fe2000001140d */
[----:B------:R-:W-:Y:S02]  /*110e0*/  STS [R0+0x2000], R35 ;  /* 0x0020002300007388 */ /* 0x000fe40000000800 */
[----:B------:R-:W-:-:S02]  /*110f0*/  @P6 FFMA.FTZ R17, R70, c[0x0][0x238], R8 ;  /* 0x00008e0046116a23 */ /* 0x000fc40000010008 */
[----:B------:R1:W-:Y:S01]  /*11100*/  STS [R0+0x2400], R32 ;  /* 0x0024002000007388 */ /* 0x0003e20000000800 */
[----:B------:R-:W-:Y:S02]  /*11110*/  @!P0 IMAD R5, R5, c[0x0][0x1e0], RZ ;  /* 0x0000780005058a24 */ /* 0x000fe400078e02ff */
[----:B------:R-:W-:Y:S01]  /*11120*/  @P5 FMUL.FTZ R8, R12, 0.69314718246459960938 ;  /* 0x3f3172180c085820 */ /* 0x000fe20000410000 */
[----:B------:R2:W-:Y:S01]  /*11130*/  STS [R4+0x2000], R10 ;  /* 0x0020000a04007388 */ /* 0x0005e20000000800 */
[----:B------:R-:W-:Y:S02]  /*11140*/  @!P0 IMAD R5, R13, c[0x0][0x1e4], R5 ;  /* 0x000079000d058a24 */ /* 0x000fe400078e0205 */
[----:B------:R-:W-:Y:S01]  /*11150*/  @P5 FFMA.FTZ R16, R69, c[0x0][0x238], R8 ;  /* 0x00008e0045105a23 */ /* 0x000fe20000010008 */
[----:B------:R3:W-:Y:S04]  /*11160*/  STS [R6+0x2000], R9 ;  /* 0x0020000906007388 */ /* 0x0007e80000000800 */
[----:B------:R-:W-:Y:S06]  /*11170*/  BAR.SYNC.DEFER_BLOCKING 0x0 ;  /* 0x0000000000007b1d */ /* 0x000fec0000010000 */
[----:B-----5:R-:W-:Y:S01]  /*11180*/  @P4 MUFU.LG2 R11, R41 ;  /* 0x00000029000b4308 */ /* 0x020fe20000000c00 */
[----:B-1----:R-:W-:Y:S01]  /*11190*/  @P1 MOV R0, 0x1 ;  /* 0x0000000100001802 */ /* 0x002fe20000000f00 */
[----:B------:R-:W-:Y:S01]  /*111a0*/  @!P1 IMAD R0, R2, c[0x0][0x1c0], RZ ;  /* 0x0000700002009a24 */ /* 0x000fe200078e02ff */
[----:B--2---:R-:W-:-:S03]  /*111b0*/  LOP3.LUT R4, R43, 0xffffffe0, RZ, 0xc0, !PT ;  /* 0xffffffe02b047812 */ /* 0x004fc600078ec0ff */
[C---:B------:R-:W-:Y:S02]  /*111c0*/  IMAD R0, R13.reuse, R0, RZ ;  /* 0x000000000d007224 */ /* 0x040fe400078e02ff */
[----:B------:R-:W1:Y:S01]  /*111d0*/  @P3 MUFU.LG2 R10, R42 ;  /* 0x0000002a000a3308 */ /* 0x000e620000000c00 */
[----:B---3--:R-:W-:Y:S01]  /*111e0*/  @!P0 IMAD.WIDE.U32 R6, R13, c[0x0][0x1e0], RZ ;  /* 0x000078000d068a25 */ /* 0x008fe200078e00ff */
[----:B------:R-:W-:Y:S01]  /*111f0*/  IADD3 R9, -R4, R62, RZ ;  /* 0x0000003e04097210 */ /* 0x000fe20007ffe1ff */
[----:B------:R2:W3:Y:S02]  /*11200*/  LDS.128 R20, [R203] ;  /* 0x00000000cb147984 */ /* 0x0004e40000000c00 */
[----:B------:R-:W-:Y:S01]  /*11210*/  @!P0 IMAD.IADD R61, R7, 0x1, R5 ;  /* 0x00000001073d8824 */ /* 0x000fe200078e0205 */
[----:B------:R-:W-:Y:S01]  /*11220*/  @!P0 MOV R60, R6 ;  /* 0x00000006003c8202 */ /* 0x000fe20000000f00 */
[----:B------:R-:W-:Y:S01]  /*11230*/  @!P2 IMAD R6, R13, c[0x0][0x214], RZ ;  /* 0x000085000d06aa24 */ /* 0x000fe200078e02ff */
[----:B------:R2:W2:Y:S01]  /*11240*/  LDS.128 R24, [R203+0x800] ;  /* 0x00080000cb187984 */ /* 0x0004a20000000c00 */
[----:B------:R-:W-:Y:S01]  /*11250*/  @P1 MOV R7, c[0x0][0x210] ;  /* 0x0000840000071a02 */ /* 0x000fe20000000f00 */
[----:B------:R-:W-:Y:S01]  /*11260*/  CS2R R4, SRZ ;  /* 0x0000000000047805 */ /* 0x000fe2000001ff00 */
[----:B------:R-:W-:Y:S01]  /*11270*/  @!P1 MOV R7, 0x1 ;  /* 0x0000000100079802 */ /* 0x000fe20000000f00 */
[----:B------:R2:W2:Y:S01]  /*11280*/  LDS.128 R28, [R203+0x1000] ;  /* 0x00100000cb1c7984 */ /* 0x0004a20000000c00 */
[----:B------:R-:W-:-:S02]  /*11290*/  @!P2 SEL R6, R6, R252, !P0 ;  /* 0x000000fc0606a207 */ /* 0x000fc40004000000 */
[----:B------:R-:W-:Y:S01]  /*112a0*/  SEL R0, R0, RZ, P2 ;  /* 0x000000ff00007207 */ /* 0x000fe20001000000 */
[----:B------:R2:W2:Y:S01]  /*112b0*/  LDS.128 R32, [R203+0x1800] ;  /* 0x00180000cb207984 */ /* 0x0004a20000000c00 */
[--C-:B------:R-:W-:Y:S01]  /*112c0*/  @!P2 SHF.R.S32.HI R5, RZ, 0x1f, R6.reuse ;  /* 0x0000001fff05a819 */ /* 0x100fe20000011406 */
[----:B------:R-:W-:Y:S01]  /*112d0*/  @!P2 IMAD.MOV.U32 R4, RZ, RZ, R6 ;  /* 0x000000ffff04a224 */ /* 0x000fe200078e0006 */
[----:B------:R-:W-:Y:S01]  /*112e0*/  LOP3.LUT P0, RZ, R9, 0x3, RZ, 0xc0, !PT ;  /* 0x0000000309ff7812 */ /* 0x000fe2000780c0ff */
[----:B------:R2:W2:Y:S01]  /*112f0*/  LDS.128 R44, [R203+0x2000] ;  /* 0x00200000cb2c7984 */ /* 0x0004a20000000c00 */
[----:B------:R-:W-:Y:S01]  /*11300*/  IMAD R6, R14, R7, RZ ;  /* 0x000000070e067224 */ /* 0x000fe200078e02ff */
[----:B------:R-:W-:Y:S01]  /*11310*/  MOV R14, 0x7f800000 ;  /* 0x7f800000000e7802 */ /* 0x000fe20000000f00 */
[----:B----4-:R-:W-:Y:S01]  /*11320*/  IMAD R0, R18, R2, R0 ;  /* 0x0000000212007224 */ /* 0x010fe200078e0200 */
[----:B------:R4:W2:Y:S01]  /*11330*/  LDS.128 R48, [R203+0x2800] ;  /* 0x00280000cb307984 */ /* 0x0008a20000000c00 */
[----:B-1----:R-:W-:Y:S01]  /*11340*/  @P3 FMUL.FTZ R2, R10, 0.69314718246459960938 ;  /* 0x3f3172180a023820 */ /* 0x002fe20000410000 */
[----:B------:R-:W-:Y:S01]  /*11350*/  SHF.L.U32 R9, R6, 0x7, RZ ;  /* 0x0000000706097819 */ /* 0x000fe200000006ff */
[----:B------:R-:W-:Y:S01]  /*11360*/  @P4 FMUL.FTZ R6, R11, 0.69314718246459960938 ;  /* 0x3f3172180b064820 */ /* 0x000fe20000410000 */
[----:B------:R4:W1:Y:S01]  /*11370*/  LDS.128 R52, [R203+0x3000] ;  /* 0x00300000cb347984 */ /* 0x0008620000000c00 */
[----:B------:R-:W-:Y:S01]  /*11380*/  @P3 FFMA.FTZ R15, R3, c[0x0][0x238], R2 ;  /* 0x00008e00030f3a23 */ /* 0x000fe20000010002 */
[----:B------:R-:W-:Y:S01]  /*11390*/  IADD3 R11, P2, P1, R9, R4, R0 ;  /* 0x00000004090b7210 */ /* 0x000fe2000795e000 */
[----:B------:R-:W-:Y:S01]  /*113a0*/  @P4 FFMA.FTZ R14, R68, c[0x0][0x238], R6 ;  /* 0x00008e00440e4a23 */ /* 0x000fe20000010006 */
[----:B------:R4:W1:Y:S01]  /*113b0*/  LDS.128 R56, [R203+0x3800] ;  /* 0x00380000cb387984 */ /* 0x0008620000000c00 */
[----:B------:R-:W-:-:S02]  /*113c0*/  SHF.R.S32.HI R4, RZ, 0x1f, R9 ;  /* 0x0000001fff047819 */ /* 0x000fc40000011409 */
[----:B------:R-:W-:-:S04]  /*113d0*/  SHF.R.S32.HI R0, RZ, 0x1f, R0 ;  /* 0x0000001fff007819 */ /* 0x000fc80000011400 */
[----:B------:R-:W-:Y:S01]  /*113e0*/  IADD3.X R5, R4, R5, R0, P2, P1 ;  /* 0x0000000504057210 */ /* 0x000fe200017e2400 */
[----:B------:R-:W-:Y:S05]  /*113f0*/  @P0 BRA `(.L_x_928) ;  /* 0x0000025000000947 */ /* 0x000fea0003800000 */
[----:B------:R-:W5:Y:S01]  /*11400*/  LDL.LU R63, [R1+0x34] ;  /* 0x00003400013f7983 */ /* 0x000f620000300800 */
[----:B------:R-:W-:-:S04]  /*11410*/  SHF.R.S32.HI R0, RZ, 0x1f, R38 ;  /* 0x0000001fff007819 */ /* 0x000fc80000011426 */
[----:B------:R-:W-:-:S04]  /*11420*/  LEA.HI R0, R0, R38, RZ, 0x2 ;  /* 0x0000002600007211 */ /* 0x000fc800078f10ff */
[----:B------:R-:W-:-:S05]  /*11430*/  LOP3.LUT R0, R0, 0xffffffc, RZ, 0xc0, !PT ;  /* 0x0ffffffc00007812 */ /* 0x000fca00078ec0ff */
[----:B------:R-:W-:-:S04]  /*11440*/  IMAD.IADD R0, R38, 0x1, -R0 ;  /* 0x0000000126007824 */ /* 0x000fc800078e0a00 */
[----:B-----5:R-:W-:-:S05]  /*11450*/  IMAD R0, R0, 0x10, R63 ;  /* 0x0000001000007824 */ /* 0x020fca00078e023f */
        /* <DEDUP_REMOVED lines=31> */
.L_x_928:
[----:B------:R-:W-:Y:S05]  /*11650*/  BSYNC B0 ;  /* 0x0000000000007941 */ /* 0x000fea0003800000 */
.L_x_927:
[----:B----4-:R-:W4:Y:S04]  /*11660*/  LDL.LU.64 R8, [R1] ;  /* 0x0000000001087983 */ /* 0x010f280000300a00 */
[----:B------:R-:W5:Y:S01]  /*11670*/  LDL.LU.64 R4, [R1+0x10] ;  /* 0x0000100001047983 */ /* 0x000f620000300a00 */
[----:B------:R-:W-:Y:S01]  /*11680*/  SHF.R.S32.HI R0, RZ, 0x1f, R18 ;  /* 0x0000001fff007819 */ /* 0x000fe20000011412 */
[----:B------:R-:W-:Y:S04]  /*11690*/  BSSY B0, `(.L_x_929) ;  /* 0x0000012000007945 */ /* 0x000fe80003800000 */
[----:B------:R-:W-:-:S04]  /*116a0*/  IMAD R0, R0, c[0x0][0x1f0], RZ ;  /* 0x00007c0000007a24 */ /* 0x000fc800078e02ff */
[----:B------:R-:W-:Y:S01]  /*116b0*/  IMAD R0, R18, c[0x0][0x1f4], R0 ;  /* 0x00007d0012007a24 */ /* 0x000fe200078e0200 */
[C---:B----4-:R-:W-:Y:S02]  /*116c0*/  IADD3 R2, P0, R8.reuse, R60, RZ ;  /* 0x0000003c08027210 */ /* 0x050fe40007f1e0ff */
[----:B------:R-:W-:-:S03]  /*116d0*/  ISETP.GE.AND P1, PT, R8, c[0x0][0x220], PT ;  /* 0x0000880008007a0c */ /* 0x000fc60003f26270 */
[----:B------:R-:W-:Y:S01]  /*116e0*/  IMAD.X R3, R9, 0x1, R61, P0 ;  /* 0x0000000109037824 */ /* 0x000fe200000e063d */
[----:B-----5:R-:W-:-:S03]  /*116f0*/  ISETP.GE.OR P0, PT, R4, R247, P1 ;  /* 0x000000f70400720c */ /* 0x020fc60000f06670 */
[----:B------:R-:W-:-:S05]  /*11700*/  IMAD.WIDE.U32 R8, R18, c[0x0][0x1f0], R2 ;  /* 0x00007c0012087a25 */ /* 0x000fca00078e0002 */
[----:B------:R-:W-:-:S05]  /*11710*/  IADD3 R7, R9, R0, RZ ;  /* 0x0000000009077210 */ /* 0x000fca0007ffe0ff */
        /* <DEDUP_REMOVED lines=9> */
.L_x_930:
[----:B------:R-:W-:Y:S05]  /*117b0*/  BSYNC B0 ;  /* 0x0000000000007941 */ /* 0x000fea0003800000 */
.L_x_929:
[----:B------:R-:W4:Y:S01]  /*117c0*/  LDL.LU R0, [R1+0x2c] ;  /* 0x00002c0001007983 */ /* 0x000f220000300800 */
[----:B------:R-:W-:Y:S01]  /*117d0*/  BSSY B0, `(.L_x_931) ;  /* 0x000000e000007945 */ /* 0x000fe20003800000 */
[----:B----4-:R-:W-:-:S13]  /*117e0*/  ISETP.GE.OR P0, PT, R0, R247, P1 ;  /* 0x000000f70000720c */ /* 0x010fda0000f06670 */
        /* <DEDUP_REMOVED lines=12> */
.L_x_932:
[----:B------:R-:W-:Y:S05]  /*118b0*/  BSYNC B0 ;  /* 0x0000000000007941 */ /* 0x000fea0003800000 */
.L_x_931:
[----:B------:R-:W4:Y:S01]  /*118c0*/  LDL.LU R0, [R1+0x28] ;  /* 0x0000280001007983 */ /* 0x000f220000300800 */
[----:B------:R-:W-:Y:S01]  /*118d0*/  BSSY B0, `(.L_x_933) ;  /* 0x000000e000007945 */ /* 0x000fe20003800000 */
[----:B----4-:R-:W-:-:S13]  /*118e0*/  ISETP.GE.OR P0, PT, R0, R247, P1 ;  /* 0x000000f70000720c */ /* 0x010fda0000f06670 */
        /* <DEDUP_REMOVED lines=12> */
.L_x_934:
[----:B------:R-:W-:Y:S05]  /*119b0*/  BSYNC B0 ;  /* 0x0000000000007941 */ /* 0x000fea0003800000 */
.L_x_933:
        /* <DEDUP_REMOVED lines=15> */
.L_x_936:
[----:B------:R-:W-:Y:S05]  /*11ab0*/  BSYNC B0 ;  /* 0x0000000000007941 */ /* 0x000fea0003800000 */
.L_x_935:
        /* <DEDUP_REMOVED lines=15> */
.L_x_938:
[----:B------:R-:W-:Y:S05]  /*11bb0*/  BSYNC B0 ;  /* 0x0000000000007941 */ /* 0x000fea0003800000 */
.L_x_937:
        /* <DEDUP_REMOVED lines=15> */
.L_x_940:
[----:B------:R-:W-:Y:S05]  /*11cb0*/  BSYNC B0 ;  /* 0x0000000000007941 */ /* 0x000fea0003800000 */
.L_x_939:
        /* <DEDUP_REMOVED lines=15> */
.L_x_942:
[----:B------:R-:W-:Y:S05]  /*11db0*/  BSYNC B0 ;  /* 0x0000000000007941 */ /* 0x000fea0003800000 */
.L_x_941:
[----:B------:R-:W4:Y:S02]  /*11dc0*/  LDL.LU R0, [R1+0x38] ;  /* 0x0000380001007983 */ /* 0x000f240000300800 */
[----:B----4-:R-:W-:-:S13]  /*11dd0*/  ISETP.GE.OR P1, PT, R0, R247, P1 ;  /* 0x000000f70000720c */ /* 0x010fda0000f26670 */
        /* <DEDUP_REMOVED lines=13> */
.L_x_877:
[----:B--2---:R-:W1:Y:S01]  /*11eb0*/  LDC.U8 R4, c[0x0][0x329] ;  /* 0x0000ca40ff047b82 */ /* 0x004e620000000000 */
[----:B------:R-:W-:Y:S01]  /*11ec0*/  ISETP.NE.AND P4, PT, R252, -0x1, PT ;  /* 0xfffffffffc00780c */ /* 0x000fe20003f85270 */
[----:B------:R-:W-:Y:S01]  /*11ed0*/  BSSY B0, `(.L_x_943) ;  /* 0x0000040000007945 */ /* 0x000fe20003800000 */
[----:B------:R-:W-:Y:S02]  /*11ee0*/  SHF.R.S32.HI R10, RZ, 0x1f, R21 ;  /* 0x0000001fff0a7819 */ /* 0x000fe40000011415 */
[----:B------:R-:W-:Y:S02]  /*11ef0*/  IADD3 R14, -R23, R18, RZ ;  /* 0x00000012170e7210 */ /* 0x000fe40007ffe1ff */
[----:B------:R-:W-:Y:S01]  /*11f00*/  LEA.HI R10, R10, R21, RZ, 0x3 ;  /* 0x000000150a0a7211 */ /* 0x000fe200078f18ff */
[----:B------:R-:W2:Y:S03]  /*11f10*/  LDC.U8 R0, c[0x0][0x328] ;  /* 0x0000ca00ff007b82 */ /* 0x000ea60000000000 */
[----:B------:R-:W-:-:S02]  /*11f20*/  LOP3.LUT R8, R10, 0xfffffff8, RZ, 0xc0, !PT ;  /* 0xfffffff80a087812 */ /* 0x000fc400078ec0ff */
[----:B------:R-:W-:Y:S01]  /*11f30*/  SHF.R.S32.HI R10, RZ, 0x3, R10 ;  /* 0x00000003ff0a7819 */ /* 0x000fe2000001140a */
[----:B------:R-:W-:-:S03]  /*11f40*/  @P4 IMAD.WIDE.U32 R2, R252, c[0x0][0x1e8], RZ ;  /* 0x00007a00fc024a25 */ /* 0x000fc600078e00ff */
[----:B------:R-:W-:Y:S01]  /*11f50*/  SHF.R.S32.HI R11, RZ, 0x1f, R10 ;  /* 0x0000001fff0b7819 */ /* 0x000fe2000001140a */
[----:B------:R-:W-:Y:S02]  /*11f60*/  @P4 IMAD R5, R252, c[0x0][0x1ec], R3 ;  /* 0x00007b00fc054a24 */ /* 0x000fe400078e0203 */
[----:B------:R-:W-:Y:S01]  /*11f70*/  IMAD.IADD R17, R21, 0x1, -R8 ;  /* 0x0000000115117824 */ /* 0x000fe200078e0a08 */
[----:B------:R-:W-:Y:S02]  /*11f80*/  SHF.R.S32.HI R8, RZ, 0x1f, R19 ;  /* 0x0000001fff087819 */ /* 0x000fe40000011413 */
[----:B-1----:R-:W-:-:S03]  /*11f90*/  ISETP.NE.AND P0, PT, R4, RZ, PT ;  /* 0x000000ff0400720c */ /* 0x002fc60003f05270 */
[----:B------:R-:W-:-:S04]  /*11fa0*/  IMAD R8, R8, c[0x0][0x1f0], RZ ;  /* 0x00007c0008087a24 */ /* 0x000fc800078e02ff */
[----:B------:R-:W-:Y:S01]  /*11fb0*/  IMAD R8, R19, c[0x0][0x1f4], R8 ;  /* 0x00007d0013087a24 */ /* 0x000fe200078e0208 */
[----:B--2---:R-:W-:Y:S02]  /*11fc0*/  ISETP.NE.AND P3, PT, R0, RZ, PT ;  /* 0x000000ff0000720c */ /* 0x004fe40003f65270 */
[----:B------:R-:W-:Y:S02]  /*11fd0*/  @!P4 SHF.R.S32.HI R0, RZ, 0x1f, R16 ;  /* 0x0000001fff00c819 */ /* 0x000fe40000011410 */
[----:B------:R-:W-:Y:S01]  /*11fe0*/  ISETP.NE.OR P2, PT, R4, RZ, !P3 ;  /* 0x000000ff0400720c */ /* 0x000fe20005f45670 */
[----:B------:R-:W-:Y:S01]  /*11ff0*/  @P0 IMAD.MOV.U32 R7, RZ, RZ, c[0x0][0x210] ;  /* 0x00008400ff070624 */ /* 0x000fe200078e00ff */
[----:B------:R-:W-:Y:S01]  /*12000*/  @P0 MOV R15, c[0x0][0x210] ;  /* 0x00008400000f0a02 */ /* 0x000fe20000000f00 */
[----:B------:R-:W-:Y:S01]  /*12010*/  @!P4 IMAD R0, R0, c[0x0][0x1e0], RZ ;  /* 0x000078000000ca24 */ /* 0x000fe200078e02ff */
[----:B------:R-:W-:Y:S01]  /*12020*/  ISETP.NE.OR P1, PT, R252, -0x1, P2 ;  /* 0xfffffffffc00780c */ /* 0x000fe20001725670 */
[----:B------:R-:W-:-:S02]  /*12030*/  @!P0 IMAD.MOV.U32 R6, RZ, RZ, c[0x0][0x214] ;  /* 0x00008500ff068624 */ /* 0x000fc400078e00ff */
[----:B------:R-:W-:Y:S02]  /*12040*/  @P4 IMAD.MOV.U32 R4, RZ, RZ, R2 ;  /* 0x000000ffff044224 */ /* 0x000fe400078e0002 */
[----:B------:R-:W-:-:S04]  /*12050*/  @!P4 IMAD.WIDE.U32 R2, R16, c[0x0][0x1e0], RZ ;  /* 0x000078001002ca25 */ /* 0x000fc800078e00ff */
[----:B------:R-:W-:Y:S01]  /*12060*/  @!P4 IMAD R0, R16, c[0x0][0x1e4], R0 ;  /* 0x000079001000ca24 */ /* 0x000fe200078e0200 */
[----:B------:R-:W-:Y:S01]  /*12070*/  @!P4 MOV R4, R2 ;  /* 0x000000020004c202 */ /* 0x000fe20000000f00 */
[----:B------:R-:W-:Y:S01]  /*12080*/  @P0 IMAD R7, R7, c[0x0][0x214], RZ ;  /* 0x0000850007070a24 */ /* 0x000fe200078e02ff */
[----:B------:R-:W-:Y:S01]  /*12090*/  @!P0 SEL R7, R6, c[0x0][0x234], !P3 ;  /* 0x00008d0006078a07 */ /* 0x000fe20005800000 */
[----:B------:R-:W-:Y:S02]  /*120a0*/  @!P4 IMAD.IADD R5, R3, 0x1, R0 ;  /* 0x000000010305c824 */ /* 0x000fe400078e0200 */
[----:B------:R-:W-:Y:S01]  /*120b0*/  IMAD.SHL.U32 R0, R17, 0x8, RZ ;  /* 0x0000000811007824 */ /* 0x000fe200078e00ff */
[----:B------:R-:W-:Y:S01]  /*120c0*/  CS2R R2, SRZ ;  /* 0x0000000000027805 */ /* 0x000fe2000001ff00 */
[----:B------:R-:W-:Y:S02]  /*120d0*/  @P0 IMAD.MOV.U32 R6, RZ, RZ, 0x1 ;  /* 0x00000001ff060424 */ /* 0x000fe400078e00ff */
[----:B------:R-:W-:Y:S01]  /*120e0*/  @!P0 IMAD R6, R7, c[0x0][0x1c0], RZ ;  /* 0x0000700007068a24 */ /* 0x000fe200078e02ff */
[----:B------:R-:W-:Y:S01]  /*120f0*/  IADD3 R4, P3, R0, R4, RZ ;  /* 0x0000000400047210 */ /* 0x000fe20007f7e0ff */
[----:B------:R-:W-:Y:S01]  /*12100*/  @!P1 IMAD R252, R16, c[0x0][0x214], RZ ;  /* 0x0000850010fc9a24 */ /* 0x000fe200078e02ff */
[----:B------:R-:W-:Y:S01]  /*12110*/  ISETP.GE.AND P1, PT, R0, c[0x0][0x220], PT ;  /* 0x0000880000007a0c */ /* 0x000fe20003f26270 */
[----:B------:R-:W-:Y:S01]  /*12120*/  IMAD R6, R16, R6, RZ ;  /* 0x0000000610067224 */ /* 0x000fe200078e02ff */
[----:B------:R-:W-:Y:S01]  /*12130*/  LEA.HI.X.SX32 R5, R0, R5, 0x1, P3 ;  /* 0x0000000500057211 */ /* 0x000fe200018f0eff */
[----:B------:R-:W-:Y:S01]  /*12140*/  @!P0 IMAD.MOV.U32 R15, RZ, RZ, 0x1 ;  /* 0x00000001ff0f8424 */ /* 0x000fe200078e00ff */
[-C--:B------:R-:W-:Y:S01]  /*12150*/  ISETP.GE.OR P3, PT, R10, R14.reuse, P1 ;  /* 0x0000000e0a00720c */ /* 0x080fe20000f66670 */
[----:B------:R-:W-:Y:S01]  /*12160*/  @!P2 IMAD.MOV.U32 R2, RZ, RZ, R252 ;  /* 0x000000ffff02a224 */ /* 0x000fe200078e00fc */
[----:B------:R-:W-:Y:S01]  /*12170*/  SEL R0, R6, RZ, P2 ;  /* 0x000000ff06007207 */ /* 0x000fe20001000000 */
[----:B------:R-:W-:Y:S01]  /*12180*/  IMAD R6, R23, R15, RZ ;  /* 0x0000000f17067224 */ /* 0x000fe200078e02ff */
[----:B------:R-:W-:Y:S01]  /*12190*/  ISETP.GE.AND P0, PT, R10, R14, PT ;  /* 0x0000000e0a00720c */ /* 0x000fe20003f06270 */
[----:B------:R-:W-:Y:S01]  /*121a0*/  IMAD.WIDE.U32 R12, R19, c[0x0][0x1f0], R4 ;  /* 0x00007c00130c7a25 */ /* 0x000fe200078e0004 */
[----:B------:R-:W-:-:S02]  /*121b0*/  @!P2 SHF.R.S32.HI R3, RZ, 0x1f, R252 ;  /* 0x0000001fff03a819 */ /* 0x000fc400000114fc */
[----:B------:R-:W-:Y:S01]  /*121c0*/  P2R R27, PR, RZ, 0x1 ;  /* 0x00000001ff1b7803 */ /* 0x000fe20000000000 */
[----:B------:R-:W-:Y:S01]  /*121d0*/  IMAD R0, R19, R7, R0 ;  /* 0x0000000713007224 */ /* 0x000fe200078e0200 */
[----:B------:R-:W-:Y:S01]  /*121e0*/  SHF.R.S32.HI R4, RZ, 0x1f, R6 ;  /* 0x0000001fff047819 */ /* 0x000fe20000011406 */
[----:B------:R-:W-:-:S03]  /*121f0*/  IMAD.IADD R9, R8, 0x1, R13 ;  /* 0x0000000108097824 */ /* 0x000fc600078e020d */
        /* <DEDUP_REMOVED lines=13> */
.L_x_944:
[----:B------:R-:W-:Y:S05]  /*122d0*/  BSYNC B0 ;  /* 0x0000000000007941 */ /* 0x000fea0003800000 */
.L_x_943:
        /* <DEDUP_REMOVED lines=17> */
.L_x_946:
[----:B------:R-:W-:Y:S05]  /*123f0*/  BSYNC B0 ;  /* 0x0000000000007941 */ /* 0x000fea0003800000 */
.L_x_945:
        /* <DEDUP_REMOVED lines=16> */
.L_x_948:
[----:B------:R-:W-:Y:S05]  /*12500*/  BSYNC B0 ;  /* 0x0000000000007941 */ /* 0x000fea0003800000 */
.L_x_947:
        /* <DEDUP_REMOVED lines=16> */
.L_x_950:
[----:B------:R-:W-:Y:S05]  /*12610*/  BSYNC B0 ;  /* 0x0000000000007941 */ /* 0x000fea0003800000 */
.L_x_949:
        /* <DEDUP_REMOVED lines=16> */
.L_x_952:
[----:B------:R-:W-:Y:S05]  /*12720*/  BSYNC B0 ;  /* 0x0000000000007941 */ /* 0x000fea0003800000 */
.L_x_951:
        /* <DEDUP_REMOVED lines=16> */
.L_x_954:
[----:B------:R-:W-:Y:S05]  /*12830*/  BSYNC B0 ;  /* 0x0000000000007941 */ /* 0x000fea0003800000 */
.L_x_953:
        /* <DEDUP_REMOVED lines=16> */
.L_x_956:
[----:B------:R-:W-:Y:S05]  /*12940*/  BSYNC B0 ;  /* 0x0000000000007941 */ /* 0x000fea0003800000 */
.L_x_955:
        /* <DEDUP_REMOVED lines=15> */
[----:B------:R1:W-:Y:S02]  /*12a40*/  STG.E.128 [R2.64], RZ ;  /* 0x000000ff02007986 */ /* 0x0003e4000c101d06 */
.L_x_958:
[----:B------:R-:W-:Y:S05]  /*12a50*/  BSYNC B0 ;  /* 0x0000000000007941 */ /* 0x000fea0003800000 */
.L_x_957:
        /* <DEDUP_REMOVED lines=10> */
[----:B-1----:R-:W-:Y:S01]  /*12b00*/  @!P0 IADD3 R2, P1, R0, R18, RZ ;  /* 0x0000001200028210 */ /* 0x002fe20007f3e0ff */
        /* <DEDUP_REMOVED lines=15> */
[----:B------:R-:W-:-:S03]  /*12c00*/  @!P6 IMAD R4, R24, R15, RZ ;  /* 0x0000000f1804e224 */ /* 0x000fc600078e02ff */
[----:B------:R1:W-:Y:S01]  /*12c10*/  @!P1 STG.E [R2.64], R0 ;  /* 0x0000000002009986 */ /* 0x0003e2000c101906 */
[----:B------:R-:W-:-:S04]  /*12c20*/  ISETP.NE.AND P1, PT, R7, RZ, PT ;  /* 0x000000ff0700720c */ /* 0x000fc80003f25270 */
[----:B------:R-:W-:Y:S02]  /*12c30*/  ISETP.NE.OR P1, PT, R17, RZ, P1 ;  /* 0x000000ff1100720c */ /* 0x000fe40000f25670 */
[----:B-1----:R-:W-:Y:S01]  /*12c40*/  @!P6 IADD3 R0, P0, R4, R18, RZ ;  /* 0x000000120400e210 */ /* 0x002fe20007f1e0ff */
        /* <DEDUP_REMOVED lines=19> */
[----:B-1----:R-:W-:-:S03]  /*12d80*/  @!P4 IMAD.MOV.U32 R10, RZ, RZ, 0x7f800000 ;  /* 0x7f800000ff0ac424 */ /* 0x002fc600078e00ff */
        /* <DEDUP_REMOVED lines=13> */
[----:B--2---:R-:W-:-:S05]  /*12e60*/  IMAD R0, R20, R15, RZ ;  /* 0x0000000f14007224 */ /* 0x004fca00078e02ff */
[----:B------:R-:W-:-:S04]  /*12e70*/  IADD3 R3, P0, R0, R18, RZ ;  /* 0x0000001200037210 */ /* 0x000fc80007f1e0ff */
[----:B------:R-:W-:Y:S02]  /*12e80*/  LEA.HI.X.SX32 R0, R0, R16, 0x1, P0 ;  /* 0x0000001000007211 */ /* 0x000fe400000f0eff */
[----:B------:R-:W-:-:S04]  /*12e90*/  LEA R2, P0, R3, c[0x0][0x200], 0x2 ;  /* 0x0000800003027a11 */ /* 0x000fc800078010ff */
[----:B------:R-:W-:Y:S01]  /*12ea0*/  LEA.HI.X R3, R3, c[0x0][0x204], R0, 0x2, P0 ;  /* 0x0000810003037a11 */ /* 0x000fe200000f1400 */
[----:B------:R-:W-:-:S05]  /*12eb0*/  IMAD.MOV.U32 R0, RZ, RZ, 0x7f800000 ;  /* 0x7f800000ff007424 */ /* 0x000fca00078e00ff */
[----:B------:R-:W-:Y:S01]  /*12ec0*/  STG.E [R2.64], R0 ;  /* 0x0000000002007986 */ /* 0x000fe2000c101906 */
[----:B------:R-:W-:Y:S05]  /*12ed0*/  EXIT ;  /* 0x000000000000794d */ /* 0x000fea0003800000 */
.L_x_959:
        /* <DEDUP_REMOVED lines=10> */
.L_x_1145:


//--------------------- .text._ZN5flash16flash_fwd_kernelI23Flash_fwd_kernel_traitsILi64ELi128ELi64ELi4ELb0ELb0EN7cutlass6half_tE19Flash_kernel_traitsILi64ELi128ELi64ELi4ES3_EELb1ELb1ELb0ELb1ELb0ELb0ELb0ELb1EEEvNS_16Flash_fwd_paramsE --------------------------
	.section	.text._ZN5flash16flash_fwd_kernelI23Flash_fwd_kernel_traitsILi64ELi128ELi64ELi4ELb0ELb0EN7cutlass6half_tE19Flash_kernel_traitsILi64ELi128ELi64ELi4ES3_EELb1ELb1ELb0ELb1ELb0ELb0ELb0ELb1EEEvNS_16Flash_fwd_paramsE,"ax",@progbits
	.sectioninfo	@"SHI_REGISTERS=255"
	.align	128
        .global         _ZN5flash16flash_fwd_kernelI23Flash_fwd_kernel_traitsILi64ELi128ELi64ELi4ELb0ELb0EN7cutlass6half_tE19Flash_kernel_traitsILi64ELi128ELi64ELi4ES3_EELb1ELb1ELb0ELb1ELb0ELb0ELb0ELb1EEEvNS_16Flash_fwd_paramsE
        .type           _ZN5flash16flash_fwd_kernelI23Flash_fwd_kernel_traitsILi64ELi128ELi64ELi4ELb0ELb0EN7cutlass6half_tE19Flash_kernel_traitsILi64ELi128ELi64ELi4ES3_EELb1ELb1ELb0ELb1ELb0ELb0ELb0ELb1EEEvNS_16Flash_fwd_paramsE,@function
        .size           _ZN5flash16flash_fwd_kernelI23Flash_fwd_kernel_traitsILi64ELi128ELi64ELi4ELb0ELb0EN7cutlass6half_tE19Flash_kernel_traitsILi64ELi128ELi64ELi4ES3_EELb1ELb1ELb0ELb1ELb0ELb0ELb0ELb1EEEvNS_16Flash_fwd_paramsE,(.L_x_1146 - _ZN5flash16flash_fwd_kernelI23Flash_fwd_kernel_traitsILi64ELi128ELi64ELi4ELb0ELb0EN7cutlass6half_tE19Flash_kernel_traitsILi64ELi128ELi64ELi4ES3_EELb1ELb1ELb0ELb1ELb0ELb0ELb0ELb1EEEvNS_16Flash_fwd_paramsE)
        .other          _ZN5flash16flash_fwd_kernelI23Flash_fwd_kernel_traitsILi64ELi128ELi64ELi4ELb0ELb0EN7cutlass6half_tE19Flash_kernel_traitsILi64ELi128ELi64ELi4ES3_EELb1ELb1ELb0ELb1ELb0ELb0ELb0ELb1EEEvNS_16Flash_fwd_paramsE,@"STO_CUDA_ENTRY STV_DEFAULT"
_ZN5flash16flash_fwd_kernelI23Flash_fwd_kernel_traitsILi64ELi128ELi64ELi4ELb0ELb0EN7cutlass6half_tE19Flash_kernel_traitsILi64ELi128ELi64ELi4ES3_EELb1ELb1ELb0ELb1ELb0ELb0ELb0ELb1EEEvNS_16Flash_fwd_paramsE:
.text._ZN5flash16flash_fwd_kernelI23Flash_fwd_kernel_traitsILi64ELi128ELi64ELi4ELb0ELb0EN7cutlass6half_tE19Flash_kernel_traitsILi64ELi128ELi64ELi4ES3_EELb1ELb1ELb0ELb1ELb0ELb0ELb0ELb1EEEvNS_16Flash_fwd_paramsE:
        /* <DEDUP_REMOVED lines=23> */
[----:B-1----:R-:W-:Y:S01]  /*0170*/  ISETP.NE.AND P3, PT, R6, RZ, PT ;  /* 0x000000ff0600720c */ /* 0x002fe20003f65270 */
[----:B----4-:R-:W-:Y:S01]  /*0180*/  IMAD.WIDE R6, R32, R33, c[0x0][0x240] ;  /* 0x0000900020067625 */ /* 0x010fe200078e0221 */
[----:B------:R-:W-:-:S04]  /*0190*/  LOP3.LUT R0, R16, R37, R32, 0xfe, !PT ;  /* 0x0000002510007212 */ /* 0x000fc800078efe20 */
[----:B------:R-:W-:Y:S01]  /*01a0*/  LOP3.LUT P4, RZ, R0, R31, RZ, 0xfc, !PT ;  /* 0x0000001f00ff7212 */ /* 0x000fe2000788fcff */
[----:B------:R-:W-:Y:S01]  /*01b0*/  IMAD.MOV.U32 R12, RZ, RZ, -0x1 ;  /* 0xffffffffff0c7424 */ /* 0x000fe200078e00ff */
[----:B--2---:R1:W2:Y:S08]  /*01c0*/  @P1 R2UR UR36, R4 ;  /* 0x00000000042413c2 */ /* 0x0042b000000e0000 */
[----:B------:R4:W2:Y:S03]  /*01d0*/  @P1 R2UR UR37, R5 ;  /* 0x00000000052513c2 */ /* 0x0008a600000e0000 */
[----:B-1----:R-:W-:Y:S01]  /*01e0*/  @!P4 IMAD.MOV.U32 R4, RZ, RZ, c[0x0][0x308] ;  /* 0x0000c200ff04c624 */ /* 0x002fe200078e00ff */
[----:B----4-:R-:W-:-:S02]  /*01f0*/  @!P4 MOV R5, c[0x0][0x30c] ;  /* 0x0000c3000005ca02 */ /* 0x010fc40000000f00 */
[----:B---3--:R-:W-:Y:S01]  /*0200*/  @P1 IADD3 R10, P0, R2, c[0x0][0x300], RZ ;  /* 0x0000c000020a1a10 */ /* 0x008fe20007f1e0ff */
[----:B--2---:R-:W-:-:S04]  /*0210*/  IMAD.U32 R2, RZ, RZ, UR36 ;  /* 0x00000024ff027e24 */ /* 0x004fc8000f8e00ff */
[----:B------:R-:W-:Y:S01]  /*0220*/  @P1 IMAD.X R11, RZ, RZ, R3, P0 ;  /* 0x000000ffff0b1224 */ /* 0x000fe200000e0603 */
[----:B------:R-:W-:Y:S01]  /*0230*/  ISETP.EQ.U32.AND P1, PT, RZ, c[0x0][0x248], PT ;  /* 0x00009200ff007a0c */ /* 0x000fe20003f22070 */
[----:B------:R-:W-:Y:S01]  /*0240*/  IMAD.U32 R3, RZ, RZ, UR37 ;  /* 0x00000025ff037e24 */ /* 0x000fe2000f8e00ff */
[----:B------:R-:W-:Y:S02]  /*0250*/  ISETP.NE.U32.AND P0, PT, RZ, c[0x0][0x250], PT ;  /* 0x00009400ff007a0c */ /* 0x000fe40003f05070 */
[----:B------:R-:W-:Y:S02]  /*0260*/  ISETP.EQ.OR.EX P1, PT, RZ, c[0x0][0x24c], !P3, P1 ;  /* 0x00009300ff007a0c */ /* 0x000fe40005f22710 */
[----:B------:R1:W-:Y:S01]  /*0270*/  @!P4 STG.E.64 [R4.64], R2 ;  /* 0x000000020400c986 */ /* 0x0003e2000c101b22 */
[----:B------:R-:W-:Y:S02]  /*0280*/  ISETP.NE.AND.EX P0, PT, RZ, c[0x0][0x254], PT, P0 ;  /* 0x00009500ff007a0c */ /* 0x000fe40003f05300 */
[----:B-1----:R-:W-:Y:S01]  /*0290*/  @!P4 MOV R2, R10 ;  /* 0x0000000a0002c202 */ /* 0x002fe20000000f00 */
[----:B------:R-:W-:-:S05]  /*02a0*/  @!P4 IMAD.MOV.U32 R3, RZ, RZ, R11 ;  /* 0x000000ffff03c224 */ /* 0x000fca00078e000b */
[----:B------:R1:W-:Y:S04]  /*02b0*/  @!P4 STG.E.64 [R4.64+0x8], R2 ;  /* 0x000008020400c986 */ /* 0x0003e8000c101b22 */
[----:B------:R2:W3:Y:S04]  /*02c0*/  @P2 LDG.E R14, [R6.64] ;  /* 0x00000022060e2981 */ /* 0x0004e8000c1e1900 */
[----:B-1----:R2:W4:Y:S01]  /*02d0*/  @P2 LDG.E R4, [R6.64+0x4] ;  /* 0x0000042206042981 */ /* 0x002522000c1e1900 */
[----:B------:R-:W-:Y:S02]  /*02e0*/  IMAD.MOV.U32 R8, RZ, RZ, RZ ;  /* 0x000000ffff087224 */ /* 0x000fe400078e00ff */
[CC--:B------:R-:W-:Y:S01]  /*02f0*/  @P0 IMAD.WIDE R2, R32.reuse, R33.reuse, c[0x0][0x250] ;  /* 0x0000940020020625 */ /* 0x0c0fe200078e0221 */
[----:B------:R-:W1:Y:S04]  /*0300*/  LDC.U8 R235, c[0x0][0x2d8] ;  /* 0x0000b600ffeb7b82 */ /* 0x000e680000000000 */
[----:B------:R1:W5:Y:S01]  /*0310*/  @P0 LDG.E R8, [R2.64] ;  /* 0x0000002202080981 */ /* 0x000362000c1e1900 */
[----:B--2---:R-:W-:-:S05]  /*0320*/  IMAD.WIDE R6, R32, R33, c[0x0][0x248] ;  /* 0x0000920020067625 */ /* 0x004fca00078e0221 */
[----:B------:R2:W5:Y:S01]  /*0330*/  @!P1 LDG.E R12, [R6.64] ;  /* 0x00000022060c9981 */ /* 0x000562000c1e1900 */
[----:B------:R-:W-:Y:S02]  /*0340*/  ISETP.NE.U32.AND P0, PT, RZ, c[0x0][0x248], PT ;  /* 0x00009200ff007a0c */ /* 0x000fe40003f05070 */
[----:B------:R-:W-:Y:S02]  /*0350*/  SHF.R.S32.HI R26, RZ, 0x1f, R31 ;  /* 0x0000001fff1a7819 */ /* 0x000fe4000001141f */
[----:B------:R-:W-:Y:S02]  /*0360*/  ISETP.NE.AND.EX P0, PT, RZ, c[0x0][0x24c], PT, P0 ;  /* 0x00009300ff007a0c */ /* 0x000fe40003f05300 */
[----:B------:R-:W-:-:S04]  /*0370*/  LEA.HI R13, R26, R31, RZ, 0x5 ;  /* 0x0000001f1a0d7211 */ /* 0x000fc800078f28ff */
[----:B------:R-:W-:-:S05]  /*0380*/  LOP3.LUT R0, R13, 0xffffffe0, RZ, 0xc0, !PT ;  /* 0xffffffe00d007812 */ /* 0x000fca00078ec0ff */
[----:B------:R-:W-:Y:S01]  /*0390*/  IMAD.IADD R140, R31, 0x1, -R0 ;  /* 0x000000011f8c7824 */ /* 0x000fe200078e0a00 */
[----:B---3--:R2:W-:Y:S01]  /*03a0*/  STL [R1+0x148], R14 ;  /* 0x0001480e01007387 */ /* 0x0085e20000100800 */
[----:B----4-:R-:W-:Y:S01]  /*03b0*/  @P2 IADD3 R38, R4, -R14, RZ ;  /* 0x8000000e04262210 */ /* 0x010fe20007ffe0ff */
[----:B------:R-:W-:-:S05]  /*03c0*/  @!P2 IMAD.MOV.U32 R38, RZ, RZ, c[0x0][0x214] ;  /* 0x00008500ff26a624 */ /* 0x000fca00078e00ff */
[----:B------:R2:W-:Y:S01]  /*03d0*/  STL [R1+0x150], R38 ;  /* 0x0001502601007387 */ /* 0x0005e20000100800 */
[----:B------:R-:W-:Y:S05]  /*03e0*/  @!P0 BRA `(.L_x_960) ;  /* 0x0000004000008947 */ /* 0x000fea0003800000 */
[----:B-1----:R-:W3:Y:S02]  /*03f0*/  @P3 LDG.E R0, [R6.64+0x4] ;  /* 0x0000042206003981 */ /* 0x002ee4000c1e1900 */
[----:B---3-5:R-:W-:-:S06]  /*0400*/  @P3 IADD3 R0, R0, -R12, RZ ;  /* 0x8000000c00003210 */ /* 0x028fcc0007ffe0ff */
[----:B------:R1:W5:Y:S01]  /*0410*/  @!P3 LDG.E R0, [R6.64] ;  /* 0x000000220600b981 */ /* 0x000362000c1e1900 */
[----:B------:R-:W-:Y:S05]  /*0420*/  BRA `(.L_x_961) ;  /* 0x0000001000007947 */ /* 0x000fea0003800000 */
.L_x_960:
[----:B-1----:R-:W-:Y:S02]  /*0430*/  MOV R0, c[0x0][0x218] ;  /* 0x0000860000007a02 */ /* 0x002fe40000000f00 */
.L_x_961:
[----:B------:R-:W-:-:S04]  /*0440*/  ISETP.NE.U32.AND P2, PT, RZ, c[0x0][0x258], PT ;  /* 0x00009600ff007a0c */ /* 0x000fc80003f45070 */
[----:B------:R-:W-:-:S13]  /*0450*/  ISETP.NE.AND.EX P2, PT, RZ, c[0x0][0x25c], PT, P2 ;  /* 0x00009700ff007a0c */ /* 0x000fda0003f45320 */
[----:B------:R-:W-:-:S06]  /*0460*/  @P2 IMAD.WIDE R2, R32, R33, c[0x0][0x258] ;  /* 0x0000960020022625 */ /* 0x000fcc00078e0221 */
        /* <DEDUP_REMOVED lines=26> */
[--C-:B-12---:R-:W-:Y:S02]  /*0610*/  SHF.R.S32.HI R6, RZ, 0x1f, R140.reuse ;  /* 0x0000001fff067819 */ /* 0x106fe4000001148c */
[----:B------:R-:W-:Y:S02]  /*0620*/  IADD3 R173, P2, P1, R0, R10, R140 ;  /* 0x0000000a00ad7210 */ /* 0x000fe4000795e08c */
[----:B------:R-:W-:-:S02]  /*0630*/  SHF.R.S32.HI R0, RZ, 0x1f, R0 ;  /* 0x0000001fff007819 */ /* 0x000fc40000011400 */
[----:B------:R-:W-:Y:S01]  /*0640*/  SHF.R.S32.HI R17, RZ, 0x1f, R16 ;  /* 0x0000001fff117819 */ /* 0x000fe20000011410 */
[----:B------:R1:W-:Y:S01]  /*0650*/  STL [R1+0x12c], R173 ;  /* 0x00012cad01007387 */ /* 0x0003e20000100800 */
[----:B------:R-:W-:Y:S01]  /*0660*/  @!P3 SHF.R.S32.HI R9, RZ, 0x1f, R32 ;  /* 0x0000001fff09b819 */ /* 0x000fe20000011420 */
[----:B------:R-:W-:Y:S01]  /*0670*/  @P3 IMAD.WIDE.U32 R2, R14, c[0x0][0x190], RZ ;  /* 0x000064000e023a25 */ /* 0x000fe200078e00ff */
[----:B------:R-:W-:Y:S02]  /*0680*/  @P0 IADD3 R4, R8, R12, RZ ;  /* 0x0000000c08040210 */ /* 0x000fe40007ffe0ff */
[----:B------:R-:W-:Y:S01]  /*0690*/  IADD3.X R154, R0, R11, R6, P2, P1 ;  /* 0x0000000b009a7210 */ /* 0x000fe200017e2406 */
[----:B------:R-:W-:Y:S01]  /*06a0*/  @!P3 IMAD R9, R9, c[0x0][0x178], RZ ;  /* 0x00005e000909ba24 */ /* 0x000fe200078e02ff */
[----:B------:R-:W-:Y:S01]  /*06b0*/  @P3 MOV R10, R2 ;  /* 0x00000002000a3202 */ /* 0x000fe20000000f00 */
[----:B------:R-:W-:Y:S02]  /*06c0*/  @P3 IMAD R15, R14, c[0x0][0x194], R3 ;  /* 0x000065000e0f3a24 */ /* 0x000fe400078e0203 */
[----:B------:R-:W-:-:S04]  /*06d0*/  @!P3 IMAD.WIDE.U32 R6, R32, c[0x0][0x178], RZ ;  /* 0x00005e002006ba25 */ /* 0x000fc800078e00ff */
[----:B------:R-:W-:Y:S01]  /*06e0*/  @P0 IMAD.WIDE.U32 R2, R4, c[0x0][0x198], RZ ;  /* 0x0000660004020a25 */ /* 0x000fe200078e00ff */
[----:B------:R-:W-:-:S03]  /*06f0*/  @!P3 MOV R10, R6 ;  /* 0x00000006000ab202 */ /* 0x000fc60000000f00 */
[----:B------:R-:W-:Y:S02]  /*0700*/  @!P3 IMAD R9, R32, c[0x0][0x17c], R9 ;  /* 0x00005f002009ba24 */ /* 0x000fe400078e0209 */
[----:B------:R-:W-:Y:S02]  /*0710*/  IMAD R0, R5, c[0x0][0x224], R35 ;  /* 0x0000890005007a24 */ /* 0x000fe400078e0223 */
[----:B------:R-:W-:Y:S02]  /*0720*/  @P0 IMAD R30, R4, c[0x0][0x19c], R3 ;  /* 0x00006700041e0a24 */ /* 0x000fe400078e0203 */
[----:B------:R-:W-:Y:S02]  /*0730*/  @P0 IMAD.MOV.U32 R28, RZ, RZ, R2 ;  /* 0x000000ffff1c0224 */ /* 0x000fe400078e0002 */
[----:B------:R-:W-:Y:S02]  /*0740*/  @!P3 IMAD.IADD R15, R7, 0x1, R9 ;  /* 0x00000001070fb824 */ /* 0x000fe400078e0209 */
[----:B------:R-:W-:Y:S01]  /*0750*/  IMAD R153, R0, c[0x0][0x228], RZ ;  /* 0x00008a0000997a24 */ /* 0x000fe200078e02ff */
[----:B------:R-:W-:Y:S05]  /*0760*/  @P0 BRA `(.L_x_963) ;  /* 0x000000b000000947 */ /* 0x000fea0003800000 */
[----:B-1----:R-:W-:Y:S01]  /*0770*/  SHF.R.S32.HI R0, RZ, 0x1f, R8 ;  /* 0x0000001fff007819 */ /* 0x002fe20000011408 */
        /* <DEDUP_REMOVED lines=10> */
.L_x_963:
[----:B-1----:R-:W-:Y:S02]  /*0820*/  IABS R5, c[0x0][0x1c8] ;  /* 0x0000720000057a13 */ /* 0x002fe40000000000 */
        /* <DEDUP_REMOVED lines=9> */
[----:B------:R-:W-:Y:S02]  /*08c0*/  IMAD.MOV.U32 R2, RZ, RZ, R4 ;  /* 0x000000ffff027224 */ /* 0x000fe400078e0004 */
[----:B------:R-:W-:Y:S02]  /*08d0*/  @P0 IMAD.IADD R4, R8, 0x1, R12 ;  /* 0x0000000108040824 */ /* 0x000fe400078e020c */
[----:B------:R-:W-:-:S05]  /*08e0*/  IMAD.HI.U32 R0, R0, R2, RZ ;  /* 0x0000000200007227 */ /* 0x000fca00078e00ff */
[----:B------:R-:W-:-:S05]  /*08f0*/  IADD3 R3, -R0, RZ, RZ ;  /* 0x000000ff00037210 */ /* 0x000fca0007ffe1ff */
[----:B------:R-:W-:-:S05]  /*0900*/  IMAD R2, R5, R3, R2 ;  /* 0x0000000305027224 */ /* 0x000fca00078e0202 */
[----:B------:R-:W-:-:S13]  /*0910*/  ISETP.GT.U32.AND P2, PT, R5, R2, PT ;  /* 0x000000020500720c */ /* 0x000fda0003f44070 */
[----:B------:R-:W-:Y:S01]  /*0920*/  @!P2 IMAD.IADD R2, R2, 0x1, -R5 ;  /* 0x000000010202a824 */ /* 0x000fe200078e0a05 */
[----:B------:R-:W-:Y:S02]  /*0930*/  @!P2 IADD3 R0, R0, 0x1, RZ ;  /* 0x000000010000a810 */ /* 0x000fe40007ffe0ff */
[----:B------:R-:W-:Y:S02]  /*0940*/  ISETP.NE.AND P2, PT, RZ, c[0x0][0x1c8], PT ;  /* 0x00007200ff007a0c */ /* 0x000fe40003f45270 */
[----:B------:R-:W-:Y:S02]  /*0950*/  ISETP.GE.U32.AND P3, PT, R2, R5, PT ;  /* 0x000000050200720c */ /* 0x000fe40003f66070 */
        /* <DEDUP_REMOVED lines=21> */
.L_x_964:
[-C--:B------:R-:W-:Y:S01]  /*0ab0*/  LEA.HI R2, R26, R31.reuse, RZ, 0x3 ;  /* 0x0000001f1a027211 */ /* 0x080fe200078f18ff */
[----:B------:R-:W-:Y:S01]  /*0ac0*/  IMAD.IADD R34, R38, 0x1, -R35 ;  /* 0x0000000126227824 */ /* 0x000fe200078e0a23 */
[-C--:B------:R-:W-:Y:S01]  /*0ad0*/  LEA.HI R4, R26, R31.reuse, RZ, 0x6 ;  /* 0x0000001f1a047211 */ /* 0x080fe200078f30ff */
[----:B------:R-:W-:Y:S01]  /*0ae0*/  BSSY B0, `(.L_x_965) ;  /* 0x0000039000007945 */ /* 0x000fe20003800000 */
[----:B------:R-:W-:Y:S02]  /*0af0*/  SHF.R.S32.HI R12, RZ, 0x3, R2 ;  /* 0x00000003ff0c7819 */ /* 0x000fe40000011402 */
[----:B------:R-:W-:Y:S01]  /*0b00*/  LOP3.LUT R2, R2, 0xfffffff8, RZ, 0xc0, !PT ;  /* 0xfffffff802027812 */ /* 0x000fe200078ec0ff */
[----:B------:R1:W-:Y:S01]  /*0b10*/  STL [R1+0x14c], R34 ;  /* 0x00014c2201007387 */ /* 0x0003e20000100800 */
[----:B------:R-:W-:Y:S01]  /*0b20*/  LEA.HI R26, R26, R31, RZ, 0x4 ;  /* 0x0000001f1a1a7211 */ /* 0x000fe200078f20ff */
[C---:B------:R-:W-:Y:S01]  /*0b30*/  IMAD.SHL.U32 R0, R12.reuse, 0x40, RZ ;  /* 0x000000400c007824 */ /* 0x040fe200078e00ff */
[----:B------:R-:W-:Y:S01]  /*0b40*/  SHF.R.S32.HI R24, RZ, 0x5, R13 ;  /* 0x00000005ff187819 */ /* 0x000fe2000001140d */
[----:B------:R-:W-:Y:S01]  /*0b50*/  IMAD.IADD R29, R31, 0x1, -R2 ;  /* 0x000000011f1d7824 */ /* 0x000fe200078e0a02 */
[----:B------:R-:W-:-:S02]  /*0b60*/  ISETP.GE.AND P1, PT, R12, R34, PT ;  /* 0x000000220c00720c */ /* 0x000fc40003f26270 */
[----:B------:R-:W-:Y:S01]  /*0b70*/  LOP3.LUT R0, R0, 0x1c0, RZ, 0xc0, !PT ;  /* 0x000001c000007812 */ /* 0x000fe200078ec0ff */
[----:B------:R-:W-:Y:S01]  /*0b80*/  IMAD.SHL.U32 R164, R29, 0x8, RZ ;  /* 0x000000081da47824 */ /* 0x000fe200078e00ff */
[----:B------:R-:W-:Y:S02]  /*0b90*/  SHF.R.S32.HI R22, RZ, 0x1f, R14 ;  /* 0x0000001fff167819 */ /* 0x000fe4000001140e */
[----:B------:R-:W-:Y:S02]  /*0ba0*/  SHF.R.U32.HI R3, RZ, 0x3, R0 ;  /* 0x00000003ff037819 */ /* 0x000fe40000011600 */
[--C-:B------:R-:W-:Y:S01]  /*0bb0*/  LOP3.LUT R2, R0, 0x38, R164.reuse, 0xf8, !PT ;  /* 0x0000003800027812 */ /* 0x100fe200078ef8a4 */
[----:B------:R-:W-:Y:S01]  /*0bc0*/  IMAD.SHL.U32 R0, R4, 0x8, RZ ;  /* 0x0000000804007824 */ /* 0x000fe200078e00ff */
[----:B------:R-:W-:Y:S02]  /*0bd0*/  SHF.R.S32.HI R165, RZ, 0x1f, R164 ;  /* 0x0000001fffa57819 */ /* 0x000fe400000114a4 */
[----:B------:R-:W-:-:S02]  /*0be0*/  LOP3.LUT R2, R2, R3, RZ, 0x3c, !PT ;  /* 0x0000000302027212 */ /* 0x000fc400078e3cff */
[----:B------:R-:W-:Y:S01]  /*0bf0*/  SHF.R.S32.HI R3, RZ, 0x1f, R13 ;  /* 0x0000001fff037819 */ /* 0x000fe2000001140d */
[----:B------:R1:W-:Y:S01]  /*0c00*/  STL.64 [R1+0x130], R164 ;  /* 0x000130a401007387 */ /* 0x0003e20000100a00 */
[----:B------:R-:W-:Y:S01]  /*0c10*/  LOP3.LUT R188, R2, 0xfffffe00, R0, 0xf8, !PT ;  /* 0xfffffe0002bc7812 */ /* 0x000fe200078ef800 */
[----:B------:R-:W-:Y:S01]  /*0c20*/  IMAD R0, R17, c[0x0][0x1a8], RZ ;  /* 0x00006a0011007a24 */ /* 0x000fe200078e02ff */
[----:B------:R-:W-:Y:S02]  /*0c30*/  LOP3.LUT R2, R26, 0xfffffff0, RZ, 0xc0, !PT ;  /* 0xfffffff01a027812 */ /* 0x000fe400078ec0ff */
[----:B------:R-:W-:Y:S01]  /*0c40*/  LEA.HI R3, R3, R24, RZ, 0x2 ;  /* 0x0000001803037211 */ /* 0x000fe200078f10ff */
[----:B------:R-:W-:Y:S01]  /*0c50*/  IMAD R8, R16, c[0x0][0x1ac], R0 ;  /* 0x00006b0010087a24 */ /* 0x000fe200078e0200 */
[----:B------:R-:W-:Y:S01]  /*0c60*/  SHF.R.S32.HI R4, RZ, 0x1f, R140 ;  /* 0x0000001fff047819 */ /* 0x000fe2000001148c */
[----:B------:R-:W-:Y:S01]  /*0c70*/  IMAD.IADD R18, R31, 0x1, -R2 ;  /* 0x000000011f127824 */ /* 0x000fe200078e0a02 */
[----:B------:R-:W-:Y:S01]  /*0c80*/  LOP3.LUT R0, R3, 0xffffffc, RZ, 0xc0, !PT ;  /* 0x0ffffffc03007812 */ /* 0x000fe200078ec0ff */
[----:B------:R-:W-:Y:S01]  /*0c90*/  IMAD.SHL.U32 R188, R188, 0x2, RZ ;  /* 0x00000002bcbc7824 */ /* 0x000fe200078e00ff */
[----:B------:R-:W-:-:S02]  /*0ca0*/  IADD3 R2, P0, R164, R10, RZ ;  /* 0x0000000aa4027210 */ /* 0x000fc40007f1e0ff */
[----:B------:R-:W-:Y:S01]  /*0cb0*/  SHF.R.S32.HI R3, RZ, 0x1f, R18 ;  /* 0x0000001fff037819 */ /* 0x000fe20000011412 */
[----:B------:R-:W-:Y:S01]  /*0cc0*/  IMAD.IADD R0, R24, 0x1, -R0 ;  /* 0x0000000118007824 */ /* 0x000fe200078e0a00 */
[----:B------:R-:W-:Y:S02]  /*0cd0*/  LEA.HI R143, R4, R140, RZ, 0x2 ;  /* 0x0000008c048f7211 */ /* 0x000fe400078f10ff */
[----:B------:R-:W-:Y:S01]  /*0ce0*/  LEA.HI R20, R3, R18, RZ, 0x3 ;  /* 0x0000001203147211 */ /* 0x000fe200078f18ff */
[----:B------:R-:W-:Y:S01]  /*0cf0*/  IMAD.X R3, R165, 0x1, R15, P0 ;  /* 0x00000001a5037824 */ /* 0x000fe200000e060f */
[----:B------:R-:W-:Y:S02]  /*0d00*/  SHF.R.S32.HI R13, RZ, 0x1f, R12 ;  /* 0x0000001fff0d7819 */ /* 0x000fe4000001140c */
[----:B------:R-:W-:Y:S01]  /*0d10*/  SHF.R.S32.HI R27, RZ, 0x2, R143 ;  /* 0x00000002ff1b7819 */ /* 0x000fe2000001148f */
[----:B------:R-:W-:Y:S02]  /*0d20*/  IMAD.SHL.U32 R4, R20, 0x40, RZ ;  /* 0x0000004014047824 */ /* 0x000fe400078e00ff */
[----:B------:R-:W-:-:S03]  /*0d30*/  IMAD.WIDE.U32 R10, R16, c[0x0][0x1a8], R2 ;  /* 0x00006a00100a7a25 */ /* 0x000fc600078e0002 */
[----:B------:R-:W-:Y:S01]  /*0d40*/  LOP3.LUT R142, R4, 0xfffffe00, RZ, 0xc0, !PT ;  /* 0xfffffe00048e7812 */ /* 0x000fe200078ec0ff */
[----:B------:R-:W-:Y:S02]  /*0d50*/  IMAD R152, R0, 0x10, R27 ;  /* 0x0000001000987824 */ /* 0x000fe400078e021b */
[----:B------:R-:W-:-:S04]  /*0d60*/  IMAD.WIDE R6, R37, 0x80, R12 ;  /* 0x0000008025067825 */ /* 0x000fc800078e020c */
[----:B------:R-:W-:Y:S01]  /*0d70*/  IMAD.IADD R9, R11, 0x1, R8 ;  /* 0x000000010b097824 */ /* 0x000fe200078e0208 */
[----:B------:R-:W-:Y:S05]  /*0d80*/  @P1 BRA `(.L_x_966) ;  /* 0x000000e000001947 */ /* 0x000fea0003800000 */
[----:B-1----:R-:W-:-:S13]  /*0d90*/  ISETP.GE.AND P0, PT, R164, c[0x0][0x220], PT ;  /* 0x00008800a4007a0c */ /* 0x002fda0003f06270 */
        /* <DEDUP_REMOVED lines=13> */
.L_x_966:
[----:B-1----:R-:W-:Y:S05]  /*0e70*/  BSYNC B0 ;  /* 0x0000000000007941 */ /* 0x002fea0003800000 */
.L_x_965:
        /* <DEDUP_REMOVED lines=21> */
.L_x_968:
[----:B------:R-:W-:Y:S05]  /*0fd0*/  BSYNC B0 ;  /* 0x0000000000007941 */ /* 0x000fea0003800000 */
.L_x_967:
        /* <DEDUP_REMOVED lines=21> */
.L_x_970:
[----:B------:R-:W-:Y:S05]  /*1130*/  BSYNC B0 ;  /* 0x0000000000007941 */ /* 0x000fea0003800000 */
.L_x_969:
        /* <DEDUP_REMOVED lines=21> */
.L_x_972:
[----:B------:R-:W-:Y:S05]  /*1290*/  BSYNC B0 ;  /* 0x0000000000007941 */ /* 0x000fea0003800000 */
.L_x_971:
        /* <DEDUP_REMOVED lines=21> */
.L_x_974:
[----:B------:R-:W-:Y:S05]  /*13f0*/  BSYNC B0 ;  /* 0x0000000000007941 */ /* 0x000fea0003800000 */
.L_x_973:
        /* <DEDUP_REMOVED lines=21> */
.L_x_976:
[----:B------:R-:W-:Y:S05]  /*1550*/  BSYNC B0 ;  /* 0x0000000000007941 */ /* 0x000fea0003800000 */
.L_x_975:
        /* <DEDUP_REMOVED lines=21> */
.L_x_978:
[----:B------:R-:W-:Y:S05]  /*16b0*/  BSYNC B0 ;  /* 0x0000000000007941 */ /* 0x000fea0003800000 */
.L_x_977:
[----:B------:R-:W-:Y:S01]  /*16c0*/  IADD3 R0, R12, 0x70, RZ ;  /* 0x000000700c007810 */ /* 0x000fe20007ffe0ff */
[----:B------:R-:W-:Y:S01]  /*16d0*/  IMAD.MOV.U32 R159, RZ, RZ, c[0x0][0x198] ;  /* 0x00006600ff9f7624 */ /* 0x000fe200078e00ff */
[----:B------:R-:W-:Y:S02]  /*16e0*/  BSSY B0, `(.L_x_979) ;  /* 0x0000017000007945 */ /* 0x000fe40003800000 */
[----:B------:R-:W-:Y:S01]  /*16f0*/  ISETP.GE.AND P0, PT, R0, R34, PT ;  /* 0x000000220000720c */ /* 0x000fe20003f06270 */
[----:B------:R-:W-:Y:S02]  /*1700*/  IMAD.MOV.U32 R34, RZ, RZ, 0x6 ;  /* 0x00000006ff227424 */ /* 0x000fe400078e00ff */
[----:B------:R-:W-:-:S03]  /*1710*/  IMAD.SHL.U32 R160, R159, 0x40, RZ ;  /* 0x000000409fa07824 */ /* 0x000fc600078e00ff */
[----:B------:R-:W-:-:S07]  /*1720*/  SHF.L.U64.HI R158, R159, R34, c[0x0][0x19c] ;  /* 0x000067009f9e7619 */ /* 0x000fce0000010222 */
        /* <DEDUP_REMOVED lines=18> */
.L_x_980:
[----:B------:R-:W-:Y:S05]  /*1850*/  BSYNC B0 ;  /* 0x0000000000007941 */ /* 0x000fea0003800000 */
.L_x_979:
[----:B------:R-:W-:Y:S01]  /*1860*/  IMAD R0, R13, c[0x0][0x198], RZ ;  /* 0x000066000d007a24 */ /* 0x000fe200078e02ff */
[----:B------:R-:W-:Y:S01]  /*1870*/  LOP3.LUT R7, R20, 0xfffffff8, RZ, 0xc0, !PT ;  /* 0xfffffff814077812 */ /* 0x000fe200078ec0ff */
[--C-:B--2---:R-:W-:Y:S01]  /*1880*/  IMAD.WIDE.U32 R4, R12, c[0x0][0x198], R164.reuse ;  /* 0x000066000c047a25 */ /* 0x104fe200078e00a4 */
[----:B------:R-:W-:Y:S01]  /*1890*/  IADD3 R48, R221, -0x1, RZ ;  /* 0xffffffffdd307810 */ /* 0x000fe20007ffe0ff */
[----:B------:R-:W-:Y:S01]  /*18a0*/  BSSY B0, `(.L_x_981) ;  /* 0x000002e000007945 */ /* 0x000fe20003800000 */
[----:B------:R-:W-:Y:S01]  /*18b0*/  IADD3 R18, R18, -R7, RZ ;  /* 0x8000000712127210 */ /* 0x000fe20007ffe0ff */
[----:B------:R-:W-:Y:S01]  /*18c0*/  IMAD R6, R13, c[0x0][0x1a0], RZ ;  /* 0x000068000d067a24 */ /* 0x000fe200078e02ff */
[----:B------:R-:W-:Y:S01]  /*18d0*/  IADD3 R4, P1, R28, R4, RZ ;  /* 0x000000041c047210 */ /* 0x000fe20007f3e0ff */
[C---:B------:R-:W-:Y:S01]  /*18e0*/  IMAD.WIDE.U32 R2, R12.reuse, c[0x0][0x1a0], R164 ;  /* 0x000068000c027a25 */ /* 0x040fe200078e00a4 */
[----:B------:R-:W-:Y:S02]  /*18f0*/  MOV R36, 0x20 ;  /* 0x0000002000247802 */ /* 0x000fe40000000f00 */
[----:B------:R-:W-:Y:S01]  /*1900*/  MOV R232, R48 ;  /* 0x0000003000e87202 */ /* 0x000fe20000000f00 */
[C---:B------:R-:W-:Y:S01]  /*1910*/  IMAD R0, R12.reuse, c[0x0][0x19c], R0 ;  /* 0x000067000c007a24 */ /* 0x040fe200078e0200 */
[----:B------:R-:W-:Y:S01]  /*1920*/  IADD3 R2, P0, R23, R2, RZ ;  /* 0x0000000217027210 */ /* 0x000fe20007f1e0ff */
[----:B------:R-:W-:-:S02]  /*1930*/  IMAD R7, R12, c[0x0][0x1a4], R6 ;  /* 0x000069000c077a24 */ /* 0x000fc400078e0206 */
[----:B------:R-:W-:Y:S01]  /*1940*/  IMAD R6, R22, c[0x0][0x1b0], RZ ;  /* 0x00006c0016067a24 */ /* 0x000fe200078e02ff */
[----:B------:R-:W-:Y:S01]  /*1950*/  IADD3.X R5, R30, R5, R0, P1, !PT ;  /* 0x000000051e057210 */ /* 0x000fe20000ffe400 */
[----:B------:R-:W-:Y:S01]  /*1960*/  IMAD R0, R22, c[0x0][0x1b8], RZ ;  /* 0x00006e0016007a24 */ /* 0x000fe200078e02ff */
[----:B------:R-:W-:Y:S01]  /*1970*/  IADD3.X R3, R25, R3, R7, P0, !PT ;  /* 0x0000000319037210 */ /* 0x000fe200007fe407 */
[----:B------:R-:W-:Y:S01]  /*1980*/  IMAD R6, R14, c[0x0][0x1b4], R6 ;  /* 0x00006d000e067a24 */ /* 0x000fe200078e0206 */
[----:B------:R-:W-:Y:S01]  /*1990*/  R2P PR, R18, 0x6 ;  /* 0x0000000612007804 */ /* 0x000fe20000000000 */
[----:B------:R-:W-:-:S04]  /*19a0*/  IMAD.WIDE.U32 R10, R14, c[0x0][0x1b0], R4 ;  /* 0x00006c000e0a7a25 */ /* 0x000fc800078e0004 */
[C---:B------:R-:W-:Y:S01]  /*19b0*/  IMAD R8, R14.reuse, c[0x0][0x1bc], R0 ;  /* 0x00006f000e087a24 */ /* 0x040fe200078e0200 */
[----:B------:R-:W-:Y:S01]  /*19c0*/  IADD3 R163, R11, R6, RZ ;  /* 0x000000060ba37210 */ /* 0x000fe20007ffe0ff */
[----:B------:R-:W-:Y:S01]  /*19d0*/  IMAD.WIDE.U32 R40, R14, c[0x0][0x1b8], R2 ;  /* 0x00006e000e287a25 */ /* 0x000fe200078e0002 */
[----:B------:R-:W-:Y:S01]  /*19e0*/  MOV R162, R10 ;  /* 0x0000000a00a27202 */ /* 0x000fe20000000f00 */
[----:B------:R2:W-:Y:S01]  /*19f0*/  STL.64 [R1+0x140], R10 ;  /* 0x0001400a01007387 */ /* 0x0005e20000100a00 */
[----:B------:R-:W-:Y:S01]  /*1a00*/  SHF.R.S32.HI R14, RZ, 0x1f, R48 ;  /* 0x0000001fff0e7819 */ /* 0x000fe20000011430 */
[----:B------:R-:W-:Y:S01]  /*1a10*/  IMAD R5, R48, -0x40, R50 ;  /* 0xffffffc030057824 */ /* 0x000fe200078e0232 */
[----:B------:R-:W-:Y:S01]  /*1a20*/  IADD3 R23, R41, R8, RZ ;  /* 0x0000000829177210 */ /* 0x000fe20007ffe0ff */
[----:B------:R2:W-:Y:S01]  /*1a30*/  STL.64 [R1+0x158], R40 ;  /* 0x0001582801007387 */ /* 0x0005e20000100a00 */
[----:B------:R-:W-:Y:S01]  /*1a40*/  IMAD R0, R158, R48, RZ ;  /* 0x000000309e007224 */ /* 0x000fe200078e02ff */
[----:B------:R-:W-:Y:S01]  /*1a50*/  MOV R3, 0x10 ;  /* 0x0000001000037802 */ /* 0x000fe20000000f00 */
[----:B------:R-:W-:Y:S01]  /*1a60*/  IMAD.WIDE.U32 R6, R48, R160, R162 ;  /* 0x000000a030067225 */ /* 0x000fe200078e00a2 */
[----:B------:R2:W-:Y:S01]  /*1a70*/  STL.64 [R1+0x138], R162 ;  /* 0x000138a201007387 */ /* 0x0005e20000100a00 */
[----:B------:R-:W-:-:S02]  /*1a80*/  ISETP.GE.AND P0, PT, R12, R5, PT ;  /* 0x000000050c00720c */ /* 0x000fc40003f06270 */
[----:B------:R-:W-:Y:S01]  /*1a90*/  IMAD R0, R14, R160, R0 ;  /* 0x000000a00e007224 */ /* 0x000fe200078e0200 */
[----:B------:R2:W-:Y:S01]  /*1aa0*/  STL [R1+0xf4], R23 ;  /* 0x0000f41701007387 */ /* 0x0005e20000100800 */
[----:B------:R-:W-:Y:S02]  /*1ab0*/  SEL R3, R3, 0xfffffff0, !P1 ;  /* 0xfffffff003037807 */ /* 0x000fe40004800000 */
[----:B------:R-:W-:Y:S02]  /*1ac0*/  SEL R4, R36, 0xffffffe0, !P2 ;  /* 0xffffffe024047807 */ /* 0x000fe40005000000 */
[----:B------:R-:W-:-:S05]  /*1ad0*/  IADD3 R9, R7, R0, RZ ;  /* 0x0000000007097210 */ /* 0x000fca0007ffe0ff */
        /* <DEDUP_REMOVED lines=10> */
.L_x_982:
[----:B------:R-:W-:Y:S05]  /*1b80*/  BSYNC B0 ;  /* 0x0000000000007941 */ /* 0x000fea0003800000 */
.L_x_981:
        /* <DEDUP_REMOVED lines=16> */
.L_x_984:
[----:B------:R-:W-:Y:S05]  /*1c90*/  BSYNC B0 ;  /* 0x0000000000007941 */ /* 0x000fea0003800000 */
.L_x_983:
        /* <DEDUP_REMOVED lines=15> */
.L_x_986:
[----:B------:R-:W-:Y:S05]  /*1d90*/  BSYNC B0 ;  /* 0x0000000000007941 */ /* 0x000fea0003800000 */
.L_x_985:
        /* <DEDUP_REMOVED lines=17> */
.L_x_988:
[----:B------:R-:W-:Y:S05]  /*1eb0*/  BSYNC B0 ;  /* 0x0000000000007941 */ /* 0x000fea0003800000 */
.L_x_987:
[----:B------:R-:W-:Y:S01]  /*1ec0*/  ISETP.NE.U32.AND P1, PT, RZ, c[0x0][0x318], PT ;  /* 0x0000c600ff007a0c */ /* 0x000fe20003f25070 */
[----:B------:R-:W0:Y:S03]  /*1ed0*/  LDGDEPBAR ;  /* 0x00000000000079af */ /* 0x000e260000000000 */
[----:B------:R-:W-:-:S13]  /*1ee0*/  ISETP.NE.AND.EX P1, PT, RZ, c[0x0][0x31c], PT, P1 ;  /* 0x0000c700ff007a0c */ /* 0x000fda0003f25310 */
[----:B------:R-:W-:Y:S01]  /*1ef0*/  @P1 SHF.R.S32.HI R0, RZ, 0x1f, R32 ;  /* 0x0000001fff001819 */ /* 0x000fe20000011420 */
[----:B-1----:R-:W-:-:S04]  /*1f00*/  @P1 IMAD.WIDE.U32 R6, R32, c[0x0][0x320], R16 ;  /* 0x0000c80020061a25 */ /* 0x002fc800078e0010 */
[----:B------:R-:W-:Y:S01]  /*1f10*/  @P1 IMAD R0, R0, c[0x0][0x320], RZ ;  /* 0x0000c80000001a24 */ /* 0x000fe200078e02ff */
[----:B------:R-:W-:Y:S01]  /*1f20*/  @P1 LEA R8, P0, R6, c[0x0][0x318], 0x2 ;  /* 0x0000c60006081a11 */ /* 0x000fe200078010ff */
[----:B------:R-:W-:-:S04]  /*1f30*/  DEPBAR.LE SB0, 0x0 ;  /* 0x000080000000791a */ /* 0x000fc80000000000 */
[----:B------:R-:W-:-:S04]  /*1f40*/  @P1 IMAD R0, R32, c[0x0][0x324], R0 ;  /* 0x0000c90020001a24 */ /* 0x000fc800078e0200 */
[----:B------:R-:W-:-:S05]  /*1f50*/  @P1 IMAD.IADD R0, R7, 0x1, R0 ;  /* 0x0000000107001824 */ /* 0x000fca00078e0200 */
[----:B------:R-:W-:-:S05]  /*1f60*/  @P1 LEA.HI.X R9, R6, c[0x0][0x31c], R0, 0x2, P0 ;  /* 0x0000c70006091a11 */ /* 0x000fca00000f1400 */
[----:B------:R1:W5:Y:S01]  /*1f70*/  @P1 LDG.E R8, [R8.64] ;  /* 0x0000002208081981 */ /* 0x000362000c1e1900 */
[----:B------:R-:W-:Y:S01]  /*1f80*/  ISETP.GE.AND P0, PT, R12, R5, PT ;  /* 0x000000050c00720c */ /* 0x000fe20003f06270 */
[----:B------:R-:W-:Y:S01]  /*1f90*/  IMAD.MOV.U32 R16, RZ, RZ, c[0x0][0x1a0] ;  /* 0x00006800ff107624 */ /* 0x000fe200078e00ff */
[----:B------:R-:W-:Y:S01]  /*1fa0*/  MOV R22, R40 ;  /* 0x0000002800167202 */ /* 0x000fe20000000f00 */
[----:B------:R-:W-:Y:S01]  /*1fb0*/  BAR.SYNC.DEFER_BLOCKING 0x0 ;  /* 0x0000000000007b1d */ /* 0x000fe20000010000 */
[----:B------:R-:W-:Y:S01]  /*1fc0*/  IMAD R219, R37, 0x8, R24 ;  /* 0x0000000825db7824 */ /* 0x000fe200078e0218 */
[----:B------:R-:W-:Y:S01]  /*1fd0*/  LEA R2, R24, R35, 0x4 ;  /* 0x0000002318027211 */ /* 0x000fe200078e20ff */
[C---:B--2---:R-:W-:Y:S01]  /*1fe0*/  IMAD.SHL.U32 R10, R16.reuse, 0x40, RZ ;  /* 0x00000040100a7824 */ /* 0x044fe200078e00ff */
[----:B------:R-:W-:Y:S01]  /*1ff0*/  SHF.L.U64.HI R11, R16, R34, c[0x0][0x1a4] ;  /* 0x00006900100b7619 */ /* 0x000fe20000010222 */
[----:B------:R-:W-:Y:S01]  /*2000*/  UIADD3 UR14, UR37, 0x646e171e, URZ ;  /* 0x646e171e250e7890 */ /* 0x000fe2000fffe03f */
[----:B------:R-:W-:Y:S01]  /*2010*/  IADD3 R2, R2, 0x1, R27 ;  /* 0x0000000102027810 */ /* 0x000fe20007ffe01b */
[----:B------:R-:W-:Y:S01]  /*2020*/  IMAD.WIDE.U32 R6, R48, R10, R22 ;  /* 0x0000000a30067225 */ /* 0x000fe200078e0016 */
[----:B------:R-:W-:Y:S01]  /*2030*/  SHF.L.U32 R31, R31, 0x1, RZ ;  /* 0x000000011f1f7819 */ /* 0x000fe200000006ff */
[----:B------:R2:W-:Y:S01]  /*2040*/  STL [R1+0x164], R11 ;  /* 0x0001640b01007387 */ /* 0x0005e20000100800 */
[----:B------:R-:W-:Y:S01]  /*2050*/  IADD3 R2, R50, R2, -R38 ;  /* 0x0000000232027210 */ /* 0x000fe20007ffe826 */
[----:B------:R-:W-:Y:S01]  /*2060*/  IMAD R0, R11, R48, RZ ;  /* 0x000000300b007224 */ /* 0x000fe200078e02ff */
[----:B------:R-:W-:Y:S01]  /*2070*/  BSSY B0, `(.L_x_989) ;  /* 0x0000015000007945 */ /* 0x000fe20003800000 */
[----:B------:R2:W-:Y:S01]  /*2080*/  STL.64 [R1+0xf0], R22 ;  /* 0x0000f01601007387 */ /* 0x0005e20000100a00 */
[----:B------:R-:W-:Y:S01]  /*2090*/  IMAD.MOV.U32 R187, RZ, RZ, RZ ;  /* 0x000000ffffbb7224 */ /* 0x000fe200078e00ff */
[----:B------:R-:W-:Y:S01]  /*20a0*/  LOP3.LUT R51, R31, 0x6, RZ, 0xc0, !PT ;  /* 0x000000061f337812 */ /* 0x000fe200078ec0ff */
[----:B------:R-:W-:Y:S01]  /*20b0*/  IMAD R0, R14, R10, R0 ;  /* 0x0000000a0e007224 */ /* 0x000fe200078e0200 */
[----:B------:R2:W-:Y:S01]  /*20c0*/  STL [R1+0xa8], R219 ;  /* 0x0000a8db01007387 */ /* 0x0005e20000100800 */
[----:B------:R-:W-:Y:S01]  /*20d0*/  IADD3 R49, R2, c[0x0][0x2e8], RZ ;  /* 0x0000ba0002317a10 */ /* 0x000fe20007ffe0ff */
[----:B-1----:R-:W5:Y:S02]  /*20e0*/  @P1 MUFU.RCP R9, c[0x0][0x238] ;  /* 0x00008e0000091b08 */ /* 0x002f640000001000 */
[----:B------:R2:W-:Y:S01]  /*20f0*/  @P0 STS.128 [R188+0x6000], RZ ;  /* 0x006000ffbc000388 */ /* 0x0005e20000000c00 */
[----:B-----5:R-:W-:Y:S01]  /*2100*/  @P1 FMUL.FTZ R187, R8, R9 ;  /* 0x0000000908bb1220 */ /* 0x020fe20000410000 */
[----:B------:R-:W-:Y:S01]  /*2110*/  IADD3 R9, R7, R0, RZ ;  /* 0x0000000007097210 */ /* 0x000fe20007ffe0ff */
        /* <DEDUP_REMOVED lines=10> */
.L_x_990:
[----:B--2---:R-:W-:Y:S05]  /*21c0*/  BSYNC B0 ;  /* 0x0000000000007941 */ /* 0x004fea0003800000 */
.L_x_989:
[----:B------:R-:W-:Y:S01]  /*21d0*/  ISETP.GE.AND P0, PT, R21, R5, PT ;  /* 0x000000051500720c */ /* 0x000fe20003f06270 */
[----:B------:R-:W-:Y:S01]  /*21e0*/  BSSY B0, `(.L_x_991) ;  /* 0x0000011000007945 */ /* 0x000fe20003800000 */
[C---:B------:R-:W-:Y:S01]  /*21f0*/  SHF.L.U64.HI R2, R16.reuse, R33, c[0x0][0x1a4] ;  /* 0x0000690010027619 */ /* 0x040fe20000010221 */
        /* <DEDUP_REMOVED lines=8> */
[----:B--2---:R-:W-:Y:S01]  /*2280*/  IMAD.X R2, R2, 0x1, R9, P0 ;  /* 0x0000000102027824 */ /* 0x004fe200000e0609 */
[----:B------:R-:W-:-:S04]  /*2290*/  LEA R10, P0, R0, c[0x0][0x170], 0x1 ;  /* 0x00005c00000a7a11 */ /* 0x000fc800078008ff */
[----:B------:R-:W-:-:S05]  /*22a0*/  LEA.HI.X R11, R0, c[0x0][0x174], R2, 0x1, P0 ;  /* 0x00005d00000b7a11 */ /* 0x000fca00000f0c02 */
[----:B------:R-:W-:Y:S01]  /*22b0*/  @!PT LDS RZ, [RZ] ;  /* 0x00000000fffff984 */ /* 0x000fe20000000800 */
[----:B------:R-:W-:Y:S01]  /*22c0*/  @!PT LDS RZ, [RZ] ;  /* 0x00000000fffff984 */ /* 0x000fe20000000800 */
[----:B------:R-:W-:Y:S01]  /*22d0*/  @!PT LDS RZ, [RZ] ;  /* 0x00000000fffff984 */ /* 0x000fe20000000800 */
[----:B------:R2:W-:Y:S04]  /*22e0*/  LDGSTS.E.BYPASS.LTC128B.128 [R188+0x6800], [R10.64] ;  /* 0x068000000abc7fae */ /* 0x0005e8000b901d62 */
.L_x_992:
[----:B------:R-:W-:Y:S05]  /*22f0*/  BSYNC B0 ;  /* 0x0000000000007941 */ /* 0x000fea0003800000 */
.L_x_991:
[----:B------:R-:W-:Y:S01]  /*2300*/  ISETP.GE.AND P0, PT, R19, R5, PT ;  /* 0x000000051300720c */ /* 0x000fe20003f06270 */
[----:B------:R-:W-:-:S12]  /*2310*/  BSSY B0, `(.L_x_993) ;  /* 0x000000f000007945 */ /* 0x000fd80003800000 */
[----:B------:R1:W-:Y:S01]  /*2320*/  @P0 STS.128 [R188+0x7000], RZ ;  /* 0x007000ffbc000388 */ /* 0x0003e20000000c00 */
[----:B------:R-:W-:Y:S05]  /*2330*/  @P0 BRA `(.L_x_994) ;  /* 0x000000c000000947 */ /* 0x000fea0003800000 */
[----:B------:R-:W-:-:S13]  /*2340*/  ISETP.GE.AND P0, PT, R164, c[0x0][0x220], PT ;  /* 0x00008800a4007a0c */ /* 0x000fda0003f06270 */
[----:B------:R1:W-:Y:S01]  /*2350*/  @P0 STS.128 [R188+0x7000], RZ ;  /* 0x007000ffbc000388 */ /* 0x0003e20000000c00 */
[----:B------:R-:W-:Y:S05]  /*2360*/  @P0 BRA `(.L_x_994) ;  /* 0x0000009000000947 */ /* 0x000fea0003800000 */
[----:B--2---:R-:W-:Y:S01]  /*2370*/  IMAD.MOV.U32 R2, RZ, RZ, c[0x0][0x1a4] ;  /* 0x00006900ff027624 */ /* 0x004fe200078e00ff */
        /* <DEDUP_REMOVED lines=8> */
.L_x_994:
[----:B------:R-:W-:Y:S05]  /*2400*/  BSYNC B0 ;  /* 0x0000000000007941 */ /* 0x000fea0003800000 */
.L_x_993:
        /* <DEDUP_REMOVED lines=18> */
.L_x_996:
[----:B------:R-:W-:Y:S05]  /*2530*/  BSYNC B0 ;  /* 0x0000000000007941 */ /* 0x000fea0003800000 */
.L_x_995:
[----:B-1----:R-:W-:Y:S01]  /*2540*/  SHF.R.S32.HI R7, RZ, 0x4, R26 ;  /* 0x00000004ff077819 */ /* 0x002fe2000001141a */
[C---:B------:R-:W-:Y:S01]  /*2550*/  IMAD.SHL.U32 R5, R29.reuse, 0x40, RZ ;  /* 0x000000401d057824 */ /* 0x040fe200078e00ff */
[----:B------:R-:W-:Y:S01]  /*2560*/  R2P PR, R29, 0x6 ;  /* 0x000000061d007804 */ /* 0x000fe20000000000 */
[----:B--2---:R-:W-:Y:S01]  /*2570*/  IMAD.SHL.U32 R2, R18, 0x40, RZ ;  /* 0x0000004012027824 */ /* 0x004fe200078e00ff */
[----:B------:R-:W-:Y:S01]  /*2580*/  LEA.HI R0, R26, R7, RZ, 0x1 ;  /* 0x000000071a007211 */ /* 0x000fe200078f08ff */
[----:B------:R-:W-:Y:S01]  /*2590*/  IMAD.SHL.U32 R12, R12, 0x8, RZ ;  /* 0x000000080c0c7824 */ /* 0x000fe200078e00ff */
[----:B------:R-:W0:Y:S02]  /*25a0*/  LDGDEPBAR ;  /* 0x00000000000079af */ /* 0x000e240000000000 */
[----:B------:R-:W-:Y:S02]  /*25b0*/  LOP3.LUT R0, R0, 0xfffffffe, RZ, 0xc0, !PT ;  /* 0xfffffffe00007812 */ /* 0x000fe400078ec0ff */
[----:B------:R-:W-:-:S03]  /*25c0*/  LOP3.LUT R2, R2, 0x1c0, RZ, 0xc0, !PT ;  /* 0x000001c002027812 */ /* 0x000fc600078ec0ff */
[----:B------:R-:W-:Y:S01]  /*25d0*/  IMAD.IADD R7, R7, 0x1, -R0 ;  /* 0x0000000107077824 */ /* 0x000fe200078e0a00 */
[----:B------:R-:W-:-:S03]  /*25e0*/  LOP3.LUT R0, R5, 0x1c0, RZ, 0xc0, !PT ;  /* 0x000001c005007812 */ /* 0x000fc600078ec0ff */
[----:B------:R-:W-:Y:S01]  /*25f0*/  IMAD.SHL.U32 R5, R7, 0x8, RZ ;  /* 0x0000000807057824 */ /* 0x000fe200078e00ff */
[----:B------:R-:W-:Y:S02]  /*2600*/  LOP3.LUT R12, R0, 0x8, R12, 0xf8, !PT ;  /* 0x00000008000c7812 */ /* 0x000fe400078ef80c */
[----:B------:R-:W-:Y:S02]  /*2610*/  SHF.R.U32.HI R0, RZ, 0x3, R0 ;  /* 0x00000003ff007819 */ /* 0x000fe40000011600 */
[----:B------:R-:W-:Y:S02]  /*2620*/  LOP3.LUT R6, R2, 0x8, R5, 0xf8, !PT ;  /* 0x0000000802067812 */ /* 0x000fe400078ef805 */
[----:B------:R-:W-:Y:S01]  /*2630*/  SHF.R.U32.HI R5, RZ, 0x3, R2 ;  /* 0x00000003ff057819 */ /* 0x000fe20000011602 */
[----:B------:R-:W-:Y:S01]  /*2640*/  IMAD R2, R24, 0x400, R142 ;  /* 0x0000040018027824 */ /* 0x000fe200078e028e */
[----:B------:R-:W-:Y:S02]  /*2650*/  LOP3.LUT R0, R12, R0, RZ, 0x3c, !PT ;  /* 0x000000000c007212 */ /* 0x000fe400078e3cff */
[----:B------:R-:W-:-:S02]  /*2660*/  LOP3.LUT R141, R6, R5, RZ, 0x3c, !PT ;  /* 0x00000005068d7212 */ /* 0x000fc400078e3cff */
[----:B------:R-:W-:Y:S01]  /*2670*/  IADD3 R5, R49, 0x48, RZ ;  /* 0x0000004831057810 */ /* 0x000fe20007ffe0ff */
[----:B------:R-:W-:Y:S01]  /*2680*/  IMAD R0, R7, 0x200, R0 ;  /* 0x0000020007007824 */ /* 0x000fe200078e0200 */
[----:B------:R-:W-:Y:S01]  /*2690*/  IADD3 R7, R49, 0x40, RZ ;  /* 0x0000004031077810 */ /* 0x000fe20007ffe0ff */
[----:B------:R-:W-:Y:S02]  /*26a0*/  IMAD.IADD R2, R141, 0x1, R2 ;  /* 0x000000018d027824 */ /* 0x000fe400078e0202 */
[----:B------:R-:W-:Y:S01]  /*26b0*/  IMAD.SHL.U32 R172, R0, 0x2, RZ ;  /* 0x0000000200ac7824 */ /* 0x000fe200078e00ff */
[----:B------:R-:W-:Y:S01]  /*26c0*/  SEL R0, R36, 0xffffffe0, !P1 ;  /* 0xffffffe024007807 */ /* 0x000fe20004800000 */
[----:B------:R-:W-:-:S03]  /*26d0*/  IMAD.SHL.U32 R179, R2, 0x2, RZ ;  /* 0x0000000202b37824 */ /* 0x000fc600078e00ff */
[----:B------:R-:W-:Y:S01]  /*26e0*/  LDSM.16.M88.4 R16, [R172+0x4000] ;  /* 0x00400000ac10783b */ /* 0x000fe20000000200 */
[C---:B------:R-:W-:Y:S01]  /*26f0*/  IMAD.IADD R178, R172.reuse, 0x1, R0 ;  /* 0x00000001acb27824 */ /* 0x040fe200078e0200 */
[C---:B------:R-:W-:Y:S01]  /*2700*/  IADD3 R2, R172.reuse, 0x4000, RZ ;  /* 0x00004000ac027810 */ /* 0x040fe20007ffe0ff */
[C-C-:B------:R-:W-:Y:S01]  /*2710*/  IMAD R182, R3.reuse, 0x2, R179.reuse ;  /* 0x0000000203b67824 */ /* 0x140fe200078e02b3 */
[----:B------:R-:W1:Y:S01]  /*2720*/  LDSM.16.M88.4 R12, [R179] ;  /* 0x00000000b30c783b */ /* 0x000e620000000200 */
[----:B------:R-:W-:Y:S01]  /*2730*/  IADD3 R183, R172, 0x4040, RZ ;  /* 0x00004040acb77810 */ /* 0x000fe20007ffe0ff */
[----:B------:R-:W-:Y:S01]  /*2740*/  IMAD R180, R4, 0x2, R179 ;  /* 0x0000000204b47824 */ /* 0x000fe200078e02b3 */
[----:B------:R-:W-:Y:S01]  /*2750*/  @P2 IADD3 R183, R2, -0x40, RZ ;  /* 0xffffffc002b72810 */ /* 0x000fe20007ffe0ff */
[----:B------:R-:W2:Y:S02]  /*2760*/  LDSM.16.M88.4 R8, [R179+0x2000] ;  /* 0x00200000b308783b */ /* 0x000ea40000000200 */
[----:B------:R-:W-:Y:S01]  /*2770*/  IMAD R181, R3, 0x2, R180 ;  /* 0x0000000203b57824 */ /* 0x000fe200078e02b4 */
[C---:B------:R-:W-:Y:S01]  /*2780*/  IADD3 R186, R183.reuse, 0x800, RZ ;  /* 0x00000800b7ba7810 */ /* 0x040fe20007ffe0ff */
[----:B------:R-:W5:Y:S01]  /*2790*/  LDSM.16.M88.4 R32, [R172+0x5000] ;  /* 0x00500000ac20783b */ /* 0x000f620000000200 */
[----:B------:R-:W-:Y:S01]  /*27a0*/  IMAD.IADD R177, R0, 0x1, R183 ;  /* 0x0000000100b17824 */ /* 0x000fe200078e02b7 */
[----:B------:R-:W-:Y:S01]  /*27b0*/  IADD3 R185, R183, 0x1000, RZ ;  /* 0x00001000b7b97810 */ /* 0x000fe20007ffe0ff */
[----:B------:R-:W-:Y:S01]  /*27c0*/  IMAD R0, R48, 0x40, R51 ;  /* 0x0000004030007824 */ /* 0x000fe200078e0233 */
[----:B------:R-:W3:Y:S01]  /*27d0*/  LDSM.16.M88.4 R20, [R172+0x4800] ;  /* 0x00480000ac14783b */ /* 0x000ee20000000200 */
[----:B------:R-:W-:-:S02]  /*27e0*/  IMNMX R48, R49, R50, PT ;  /* 0x0000003231307217 */ /* 0x000fc40003800200 */
[----:B------:R-:W-:Y:S01]  /*27f0*/  IMNMX R51, R7, R50, PT ;  /* 0x0000003207337217 */ /* 0x000fe20003800200 */
[----:B------:R-:W4:Y:S01]  /*2800*/  LDSM.16.M88.4 R24, [R172+0x5800] ;  /* 0x00580000ac18783b */ /* 0x000f220000000200 */
[----:B------:R-:W-:Y:S02]  /*2810*/  IADD3 R2, R0, 0x1, RZ ;  /* 0x0000000100027810 */ /* 0x000fe40007ffe0ff */
[----:B------:R-:W-:Y:S01]  /*2820*/  IADD3 R184, R183, 0x1800, RZ ;  /* 0x00001800b7b87810 */ /* 0x000fe20007ffe0ff */
[----:B------:R-:W-:Y:S01]  /*2830*/  LDSM.16.M88.4 R56, [R178+0x5000] ;  /* 0x00500000b238783b */ /* 0x000fe20000000200 */
[----:B------:R-:W1:Y:S01]  /*2840*/  I2F R6, R2 ;  /* 0x0000000200067306 */ /* 0x000e620000201400 */
[C---:B------:R-:W-:Y:S02]  /*2850*/  ISETP.GE.AND P0, PT, R2.reuse, R48, PT ;  /* 0x000000300200720c */ /* 0x040fe40003f06270 */
[----:B------:R-:W-:Y:S01]  /*2860*/  LDSM.16.M88.4 R64, [R178+0x4000] ;  /* 0x00400000b240783b */ /* 0x000fe20000000200 */
[----:B------:R-:W-:-:S03]  /*2870*/  ISETP.GE.AND P4, PT, R2, R51, PT ;  /* 0x000000330200720c */ /* 0x000fc60003f86270 */
[----:B------:R-:W-:Y:S04]  /*2880*/  LDSM.16.M88.4 R60, [R178+0x4800] ;  /* 0x00480000b23c783b */ /* 0x000fe80000000200 */
[----:B------:R-:W-:Y:S04]  /*2890*/  LDSM.16.M88.4 R68, [R178+0x5800] ;  /* 0x00580000b244783b */ /* 0x000fe80000000200 */
[----:B------:R-:W-:Y:S01]  /*28a0*/  LDSM.16.M88.4 R28, [R182] ;  /* 0x00000000b61c783b */ /* 0x000fe20000000200 */
[-C--:B-1----:R-:W-:Y:S08]  /*28b0*/  HMMA.16816.F32 R92, R12, R16.reuse, RZ ;  /* 0x000000100c5c723c */ /* 0x082ff000000018ff */
[C---:B--2---:R-:W-:Y:S08]  /*28c0*/  HMMA.16816.F32 R40, R8.reuse, R16, RZ ;  /* 0x000000100828723c */ /* 0x044ff000000018ff */
[-C--:B------:R-:W-:Y:S08]  /*28d0*/  HMMA.16816.F32 R88, R8, R18.reuse, RZ ;  /* 0x000000120858723c */ /* 0x080ff000000018ff */
[----:B------:R-:W-:Y:S01]  /*28e0*/  HMMA.16816.F32 R136, R12, R18, RZ ;  /* 0x000000120c88723c */ /* 0x000fe200000018ff */
[----:B------:R-:W1:Y:S07]  /*28f0*/  LDSM.16.M88.4 R16, [R182+0x2000] ;  /* 0x00200000b610783b */ /* 0x000e6e0000000200 */
[C---:B-----5:R-:W-:Y:S08]  /*2900*/  HMMA.16816.F32 R44, R8.reuse, R32, RZ ;  /* 0x00000020082c723c */ /* 0x060ff000000018ff */
[C---:B---3--:R-:W-:Y:S08]  /*2910*/  HMMA.16816.F32 R36, R8.reuse, R20, RZ ;  /* 0x000000140824723c */ /* 0x048ff000000018ff */
[C---:B----4-:R-:W-:Y:S08]  /*2920*/  HMMA.16816.F32 R52, R8.reuse, R24, RZ ;  /* 0x000000180834723c */ /* 0x050ff000000018ff */
[C---:B------:R-:W-:Y:S08]  /*2930*/  HMMA.16816.F32 R84, R8.reuse, R22, RZ ;  /* 0x000000160854723c */ /* 0x040ff000000018ff */
[C---:B------:R-:W-:Y:S08]  /*2940*/  HMMA.16816.F32 R80, R8.reuse, R34, RZ ;  /* 0x000000220850723c */ /* 0x040ff000000018ff */
[----:B------:R-:W-:Y:S08]  /*2950*/  HMMA.16816.F32 R72, R8, R26, RZ ;  /* 0x0000001a0848723c */ /* 0x000ff000000018ff */
[C---:B------:R-:W-:Y:S08]  /*2960*/  HMMA.16816.F32 R76, R12.reuse, R20, RZ ;  /* 0x000000140c4c723c */ /* 0x040ff000000018ff */
[C---:B------:R-:W-:Y:S08]  /*2970*/  HMMA.16816.F32 R8, R12.reuse, R32, RZ ;  /* 0x000000200c08723c */ /* 0x040ff000000018ff */
[C---:B------:R-:W-:Y:S08]  /*2980*/  HMMA.16816.F32 R128, R12.reuse, R34, RZ ;  /* 0x000000220c80723c */ /* 0x040ff000000018ff */
[C---:B------:R-:W-:Y:S08]  /*2990*/  HMMA.16816.F32 R32, R12.reuse, R24, RZ ;  /* 0x000000180c20723c */ /* 0x040ff000000018ff */
[----:B------:R-:W-:Y:S01]  /*29a0*/  HMMA.16816.F32 R116, R12, R26, RZ ;  /* 0x0000001a0c74723c */ /* 0x000fe200000018ff */
[----:B------:R-:W-:Y:S07]  /*29b0*/  LDSM.16.M88.4 R24, [R180] ;  /* 0x00000000b418783b */ /* 0x000fee0000000200 */
[----:B-1----:R-:W-:Y:S01]  /*29c0*/  HMMA.16816.F32 R120, R16, R56, R44 ;  /* 0x000000381078723c */ /* 0x002fe2000000182c */
[----:B------:R-:W1:Y:S07]  /*29d0*/  LDSM.16.M88.4 R44, [R183] ;  /* 0x00000000b72c783b */ /* 0x000e6e0000000200 */
[----:B------:R-:W-:Y:S01]  /*29e0*/  HMMA.16816.F32 R132, R12, R22, RZ ;  /* 0x000000160c84723c */ /* 0x000fe200000018ff */
[----:B------:R-:W2:Y:S04]  /*29f0*/  LDSM.16.M88.4 R20, [R180+0x2000] ;  /* 0x00200000b414783b */ /* 0x000ea80000000200 */
[----:B------:R-:W-:Y:S03]  /*2a00*/  LDSM.16.M88.4 R12, [R181] ;  /* 0x00000000b50c783b */ /* 0x000fe60000000200 */
[C---:B------:R-:W-:Y:S08]  /*2a10*/  HMMA.16816.F32 R104, R16.reuse, R66, R88 ;  /* 0x000000421068723c */ /* 0x040ff00000001858 */
[C---:B------:R-:W-:Y:S01]  /*2a20*/  HMMA.16816.F32 R112, R16.reuse, R64, R40 ;  /* 0x000000401070723c */ /* 0x040fe20000001828 */
[----:B------:R-:W3:Y:S07]  /*2a30*/  LDSM.16.M88.4 R40, [R183+0x800] ;  /* 0x00080000b728783b */ /* 0x000eee0000000200 */
[C---:B------:R-:W-:Y:S01]  /*2a40*/  HMMA.16816.F32 R124, R16.reuse, R60, R36 ;  /* 0x0000003c107c723c */ /* 0x040fe20000001824 */
[----:B------:R-:W4:Y:S07]  /*2a50*/  LDSM.16.M88.4 R36, [R183+0x1000] ;  /* 0x00100000b724783b */ /* 0x000f2e0000000200 */
[C---:B------:R-:W-:Y:S01]  /*2a60*/  HMMA.16816.F32 R108, R16.reuse, R68, R52 ;  /* 0x00000044106c723c */ /* 0x040fe20000001834 */
[----:B------:R-:W-:Y:S07]  /*2a70*/  LDSM.16.M88.4 R52, [R183+0x1800] ;  /* 0x00180000b734783b */ /* 0x000fee0000000200 */
[C---:B------:R-:W-:Y:S08]  /*2a80*/  HMMA.16816.F32 R100, R16.reuse, R62, R84 ;  /* 0x0000003e1064723c */ /* 0x040ff00000001854 */
[C---:B------:R-:W-:Y:S08]  /*2a90*/  HMMA.16816.F32 R96, R16.reuse, R58, R80 ;  /* 0x0000003a1060723c */ /* 0x040ff00000001850 */
[----:B------:R-:W-:Y:S08]  /*2aa0*/  HMMA.16816.F32 R88, R16, R70, R72 ;  /* 0x000000461058723c */ /* 0x000ff00000001848 */
[C---:B------:R-:W-:Y:S08]  /*2ab0*/  HMMA.16816.F32 R16, R28.reuse, R64, R92 ;  /* 0x000000401c10723c */ /* 0x040ff0000000185c */
[C---:B------:R-:W-:Y:S08]  /*2ac0*/  HMMA.16816.F32 R84, R28.reuse, R60, R76 ;  /* 0x0000003c1c54723c */ /* 0x040ff0000000184c */
[C---:B------:R-:W-:Y:S01]  /*2ad0*/  HMMA.16816.F32 R76, R28.reuse, R68, R32 ;  /* 0x000000441c4c723c */ /* 0x040fe20000001820 */
[----:B------:R-:W5:Y:S07]  /*2ae0*/  LDSM.16.M88.4 R32, [R177] ;  /* 0x00000000b120783b */ /* 0x000f6e0000000200 */
[C---:B------:R-:W-:Y:S08]  /*2af0*/  HMMA.16816.F32 R64, R28.reuse, R66, R136 ;  /* 0x000000421c40723c */ /* 0x040ff00000001888 */
[C---:B------:R-:W-:Y:S01]  /*2b00*/  HMMA.16816.F32 R80, R28.reuse, R56, R8 ;  /* 0x000000381c50723c */ /* 0x040fe20000001808 */
[----:B------:R-:W3:Y:S07]  /*2b10*/  LDSM.16.M88.4 R8, [R181+0x2000] ;  /* 0x00200000b508783b */ /* 0x000eee0000000200 */
[C---:B------:R-:W-:Y:S08]  /*2b20*/  HMMA.16816.F32 R72, R28.reuse, R62, R132 ;  /* 0x0000003e1c48723c */ /* 0x040ff00000001884 */
[----:B------:R-:W-:Y:S08]  /*2b30*/  HMMA.16816.F32 R60, R28, R58, R128 ;  /* 0x0000003a1c3c723c */ /* 0x000ff00000001880 */
[----:B-1----:R-:W-:Y:S08]  /*2b40*/  HMMA.16816.F32 R16, R24, R44, R16 ;  /* 0x0000002c1810723c */ /* 0x002ff00000001810 */
[----:B------:R-:W-:Y:S08]  /*2b50*/  HMMA.16816.F32 R68, R28, R70, R116 ;  /* 0x000000461c44723c */ /* 0x000ff00000001874 */
[C---:B--2---:R-:W-:Y:S08]  /*2b60*/  HMMA.16816.F32 R28, R20.reuse, R44, R112 ;  /* 0x0000002c141c723c */ /* 0x044ff00000001870 */
[-C--:B------:R-:W-:Y:S08]  /*2b70*/  HMMA.16816.F32 R56, R20, R46.reuse, R104 ;  /* 0x0000002e1438723c */ /* 0x080ff00000001868 */
[C---:B------:R-:W-:Y:S08]  /*2b80*/  HMMA.16816.F32 R44, R24.reuse, R46, R64 ;  /* 0x0000002e182c723c */ /* 0x040ff00000001840 */
[C---:B---3--:R-:W-:Y:S08]  /*2b90*/  HMMA.16816.F32 R64, R24.reuse, R40, R84 ;  /* 0x000000281840723c */ /* 0x048ff00000001854 */
[----:B----4-:R-:W-:Y:S08]  /*2ba0*/  HMMA.16816.F32 R84, R24, R38, R60 ;  /* 0x000000261854723c */ /* 0x010ff0000000183c */
[----:B-----5:R-:W-:Y:S01]  /*2bb0*/  HMMA.16816.F32 R60, R12, R32, R16 ;  /* 0x000000200c3c723c */ /* 0x020fe20000001810 */
[----:B------:R-:W1:Y:S07]  /*2bc0*/  LDSM.16.M88.4 R16, [R177+0x800] ;  /* 0x00080000b110783b */ /* 0x000e6e0000000200 */
[----:B------:R-:W-:Y:S08]  /*2bd0*/  HMMA.16816.F32 R104, R20, R54, R88 ;  /* 0x000000361468723c */ /* 0x000ff00000001858 */
[----:B------:R-:W-:Y:S08]  /*2be0*/  HMMA.16816.F32 R88, R24, R52, R76 ;  /* 0x000000341858723c */ /* 0x000ff0000000184c */
[----:B------:R-:W-:Y:S08]  /*2bf0*/  HMMA.16816.F32 R76, R8, R32, R28 ;  /* 0x00000020084c723c */ /* 0x000ff0000000181c */
[C---:B------:R-:W-:Y:S08]  /*2c00*/  HMMA.16816.F32 R92, R20.reuse, R40, R124 ;  /* 0x00000028145c723c */ /* 0x040ff0000000187c */
[C---:B------:R-:W-:Y:S08]  /*2c10*/  HMMA.16816.F32 R120, R20.reuse, R36, R120 ;  /* 0x000000241478723c */ /* 0x040ff00000001878 */
[C---:B------:R-:W-:Y:S08]  /*2c20*/  HMMA.16816.F32 R108, R20.reuse, R52, R108 ;  /* 0x00000034146c723c */ /* 0x040ff0000000186c */
[C---:B------:R-:W-:Y:S08]  /*2c30*/  HMMA.16816.F32 R100, R20.reuse, R42, R100 ;  /* 0x0000002a1464723c */ /* 0x040ff00000001864 */
[----:B------:R-:W-:Y:S07]  /*2c40*/  HMMA.16816.F32 R96, R20, R38, R96 ;  /* 0x000000261460723c */ /* 0x000fee0000001860 */
[----:B------:R-:W-:Y:S01]  /*2c50*/  IADD3 R20, R49, 0x8, RZ ;  /* 0x0000000831147810 */ /* 0x000fe20007ffe0ff */
[----:B------:R-:W-:Y:S01]  /*2c60*/  HMMA.16816.F32 R44, R12, R34, R44 ;  /* 0x000000220c2c723c */ /* 0x000fe2000000182c */
[----:B------:R-:W-:-:S02]  /*2c70*/  FFMA.FTZ R22, R6, R187, R63 ;  /* 0x000000bb06167223 */ /* 0x000fc4000001003f */
[-C--:B------:R-:W-:Y:S01]  /*2c80*/  IMNMX R49, R20, R50.reuse, PT ;  /* 0x0000003214317217 */ /* 0x080fe20003800200 */
[CC--:B------:R-:W-:Y:S01]  /*2c90*/  FFMA.FTZ R20, R6.reuse, R187.reuse, R61 ;  /* 0x000000bb06147223 */ /* 0x0c0fe2000001003d */
[----:B------:R-:W-:Y:S01]  /*2ca0*/  IMNMX R50, R5, R50, PT ;  /* 0x0000003205327217 */ /* 0x000fe20003800200 */
[----:B------:R-:W-:Y:S01]  /*2cb0*/  FFMA.FTZ R21, R6, R187, R77 ;  /* 0x000000bb06157223 */ /* 0x000fe2000001004d */
[----:B------:R-:W-:Y:S01]  /*2cc0*/  IADD3 R5, R0, 0x8, RZ ;  /* 0x0000000800057810 */ /* 0x000fe20007ffe0ff */
[----:B------:R-:W-:Y:S01]  /*2cd0*/  HMMA.16816.F32 R56, R8, R34, R56 ;  /* 0x000000220838723c */ /* 0x000fe20000001838 */
[C---:B------:R-:W-:Y:S02]  /*2ce0*/  ISETP.GE.AND P1, PT, R2.reuse, R49, PT ;  /* 0x000000310200720c */ /* 0x040fe40003f26270 */
[----:B------:R2:W3:Y:S01]  /*2cf0*/  I2F R7, R5 ;  /* 0x0000000500077306 */ /* 0x0004e20000201400 */
[----:B------:R-:W-:Y:S02]  /*2d00*/  ISETP.GE.AND P2, PT, R2, R50, PT ;  /* 0x000000320200720c */ /* 0x000fe40003f46270 */
[----:B------:R-:W-:-:S02]  /*2d10*/  FSEL R112, R20, -INF , !P0 ;  /* 0xff80000014707808 */ /* 0x000fc40004000000 */
[----:B------:R-:W-:Y:S01]  /*2d20*/  IADD3 R2, R0, 0x9, RZ ;  /* 0x0000000900027810 */ /* 0x000fe20007ffe0ff */
[----:B------:R-:W-:Y:S01]  /*2d30*/  HMMA.16816.F32 R72, R24, R42, R72 ;  /* 0x0000002a1848723c */ /* 0x000fe20000001848 */
[C---:B------:R-:W-:Y:S02]  /*2d40*/  ISETP.GE.AND P6, PT, R5.reuse, R48, PT ;  /* 0x000000300500720c */ /* 0x040fe40003fc6270 */
[C---:B------:R-:W-:Y:S02]  /*2d50*/  ISETP.GE.AND P5, PT, R5.reuse, R49, PT ;  /* 0x000000310500720c */ /* 0x040fe40003fa6270 */
[C---:B------:R-:W-:Y:S02]  /*2d60*/  ISETP.GE.AND P3, PT, R5.reuse, R51, PT ;  /* 0x000000330500720c */ /* 0x040fe40003f66270 */
[----:B------:R-:W-:Y:S01]  /*2d70*/  ISETP.GE.AND P0, PT, R5, R50, PT ;  /* 0x000000320500720c */ /* 0x000fe20003f06270 */
[----:B-1----:R-:W-:Y:S01]  /*2d80*/  HMMA.16816.F32 R40, R12, R16, R64 ;  /* 0x000000100c28723c */ /* 0x002fe20000001840 */
[----:B------:R-:W-:Y:S01]  /*2d90*/  FSEL R115, R21, -INF , !P4 ;  /* 0xff80000015737808 */ /* 0x000fe20006000000 */
[-C--:B--2---:R-:W-:Y:S01]  /*2da0*/  FFMA.FTZ R5, R6, R187.reuse, R79 ;  /* 0x000000bb06057223 */ /* 0x084fe2000001004f */
[----:B------:R-:W-:Y:S01]  /*2db0*/  FSEL R77, R22, -INF , !P1 ;  /* 0xff800000164d7808 */ /* 0x000fe20004800000 */
[----:B------:R-:W1:Y:S01]  /*2dc0*/  I2F R6, R2 ;  /* 0x0000000200067306 */ /* 0x000e620000201400 */
[CC--:B---3--:R-:W-:Y:S01]  /*2dd0*/  FFMA.FTZ R20, R7.reuse, R187.reuse, R44 ;  /* 0x000000bb07147223 */ /* 0x0c8fe2000001002c */
[----:B------:R-:W-:Y:S01]  /*2de0*/  ISETP.GE.AND P1, PT, R2, R48, PT ;  /* 0x000000300200720c */ /* 0x000fe20003f26270 */
[----:B------:R-:W-:Y:S01]  /*2df0*/  FFMA.FTZ R21, R7, R187, R46 ;  /* 0x000000bb07157223 */ /* 0x000fe2000001002e */
[----:B------:R-:W-:Y:S01]  /*2e00*/  FSEL R117, R5, -INF , !P2 ;  /* 0xff80000005757808 */ /* 0x000fe20005000000 */
[----:B------:R-:W-:Y:S01]  /*2e10*/  HMMA.16816.F32 R80, R24, R36, R80 ;  /* 0x000000241850723c */ /* 0x000fe20000001850 */
[----:B------:R-:W-:-:S02]  /*2e20*/  IADD3 R5, R0, 0x10, RZ ;  /* 0x0000001000057810 */ /* 0x000fc40007ffe0ff */
[----:B------:R-:W-:Y:S01]  /*2e30*/  FSEL R113, R20, -INF , !P6 ;  /* 0xff80000014717808 */ /* 0x000fe20007000000 */
[C---:B------:R-:W-:Y:S01]  /*2e40*/  FFMA.FTZ R20, R7.reuse, R187, R56 ;  /* 0x000000bb07147223 */ /* 0x040fe20000010038 */
[C---:B------:R-:W-:Y:S01]  /*2e50*/  ISETP.GE.AND P4, PT, R2.reuse, R49, PT ;  /* 0x000000310200720c */ /* 0x040fe20003f86270 */
[----:B------:R-:W-:Y:S01]  /*2e60*/  FFMA.FTZ R7, R7, R187, R58 ;  /* 0x000000bb07077223 */ /* 0x000fe2000001003a */
[C---:B------:R-:W-:Y:S01]  /*2e70*/  ISETP.GE.AND P2, PT, R2.reuse, R51, PT ;  /* 0x000000330200720c */ /* 0x040fe20003f46270 */
[----:B------:R-:W-:Y:S01]  /*2e80*/  HMMA.16816.F32 R36, R8, R16, R92 ;  /* 0x000000100824723c */ /* 0x000fe2000000185c */
[----:B------:R-:W2:Y:S01]  /*2e90*/  I2F R16, R5 ;  /* 0x0000000500107306 */ /* 0x000ea20000201400 */
[----:B------:R-:W-:Y:S01]  /*2ea0*/  ISETP.GE.AND P6, PT, R2, R50, PT ;  /* 0x000000320200720c */ /* 0x000fe20003fc6270 */
[-C--:B-1----:R-:W-:Y:S01]  /*2eb0*/  FFMA.FTZ R22, R6, R187.reuse, R47 ;  /* 0x000000bb06167223 */ /* 0x082fe2000001002f */
[----:B------:R-:W-:Y:S02]  /*2ec0*/  IADD3 R2, R0, 0x11, RZ ;  /* 0x0000001100027810 */ /* 0x000fe40007ffe0ff */
[----:B------:R-:W-:Y:S01]  /*2ed0*/  FSEL R130, R7, -INF , !P0 ;  /* 0xff80000007827808 */ /* 0x000fe20004000000 */
[----:B------:R-:W-:Y:S01]  /*2ee0*/  FFMA.FTZ R17, R6, R187, R45 ;  /* 0x000000bb06117223 */ /* 0x000fe2000001002d */
[----:B------:R-:W-:Y:S01]  /*2ef0*/  HMMA.16816.F32 R68, R24, R54, R68 ;  /* 0x000000361844723c */ /* 0x000fe20000001844 */
[----:B------:R-:W1:Y:S01]  /*2f00*/  LDSM.16.M88.4 R24, [R177+0x1000] ;  /* 0x00100000b118783b */ /* 0x000e620000000200 */
[----:B------:R-:W3:Y:S01]  /*2f10*/  I2F R7, R2 ;  /* 0x0000000200077306 */ /* 0x000ee20000201400 */
[----:B------:R-:W-:-:S02]  /*2f20*/  FSEL R67, R21, -INF , !P5 ;  /* 0xff80000015437808 */ /* 0x000fc40006800000 */
[----:B------:R-:W-:Y:S02]  /*2f30*/  FSEL R127, R20, -INF , !P3 ;  /* 0xff800000147f7808 */ /* 0x000fe40005800000 */
[----:B------:R-:W-:Y:S01]  /*2f40*/  FSEL R65, R17, -INF , !P1 ;  /* 0xff80000011417808 */ /* 0x000fe20004800000 */
[C---:B------:R-:W-:Y:S01]  /*2f50*/  FFMA.FTZ R17, R6.reuse, R187, R57 ;  /* 0x000000bb06117223 */ /* 0x040fe20000010039 */
[C---:B------:R-:W-:Y:S01]  /*2f60*/  ISETP.GE.AND P5, PT, R5.reuse, R48, PT ;  /* 0x000000300500720c */ /* 0x040fe20003fa6270 */
[-C--:B------:R-:W-:Y:S01]  /*2f70*/  HMMA.16816.F32 R32, R12, R18.reuse, R72 ;  /* 0x000000120c20723c */ /* 0x080fe20000001848 */
[C---:B------:R-:W-:Y:S01]  /*2f80*/  ISETP.GE.AND P3, PT, R5.reuse, R49, PT ;  /* 0x000000310500720c */ /* 0x040fe20003f66270 */
[----:B------:R-:W-:Y:S01]  /*2f90*/  FFMA.FTZ R6, R6, R187, R59 ;  /* 0x000000bb06067223 */ /* 0x000fe2000001003b */
[C---:B------:R-:W-:Y:S02]  /*2fa0*/  ISETP.GE.AND P0, PT, R5.reuse, R51, PT ;  /* 0x000000330500720c */ /* 0x040fe40003f06270 */
[----:B------:R-:W-:Y:S01]  /*2fb0*/  ISETP.GE.AND P1, PT, R5, R50, PT ;  /* 0x000000320500720c */ /* 0x000fe20003f26270 */
[-C--:B--2---:R-:W-:Y:S01]  /*2fc0*/  FFMA.FTZ R5, R16, R187.reuse, R40 ;  /* 0x000000bb10057223 */ /* 0x084fe20000010028 */
[----:B------:R-:W-:Y:S01]  /*2fd0*/  FSEL R126, R17, -INF , !P2 ;  /* 0xff800000117e7808 */ /* 0x000fe20005000000 */
[----:B------:R-:W-:Y:S01]  /*2fe0*/  HMMA.16816.F32 R28, R8, R18, R100 ;  /* 0x00000012081c723c */ /* 0x000fe20000001864 */
[----:B------:R-:W-:Y:S01]  /*2ff0*/  FSEL R66, R22, -INF , !P4 ;  /* 0xff80000016427808 */ /* 0x000fe20006000000 */
[-C--:B---3--:R-:W-:Y:S01]  /*3000*/  FFMA.FTZ R17, R7, R187.reuse, R41 ;  /* 0x000000bb07117223 */ /* 0x088fe20000010029 */
[----:B------:R-:W-:Y:S01]  /*3010*/  FSEL R114, R5, -INF , !P5 ;  /* 0xff80000005727808 */ /* 0x000fe20006800000 */
[----:B------:R-:W-:Y:S01]  /*3020*/  FFMA.FTZ R20, R7, R187, R43 ;  /* 0x000000bb07147223 */ /* 0x000fe2000001002b */
[----:B------:R-:W-:-:S02]  /*3030*/  IADD3 R5, R0, 0x18, RZ ;  /* 0x0000001800057810 */ /* 0x000fc40007ffe0ff */
[-C--:B------:R-:W-:Y:S01]  /*3040*/  FFMA.FTZ R19, R16, R187.reuse, R42 ;  /* 0x000000bb10137223 */ /* 0x080fe2000001002a */
[----:B------:R-:W-:Y:S01]  /*3050*/  ISETP.GE.AND P4, PT, R2, R48, PT ;  /* 0x000000300200720c */ /* 0x000fe20003f86270 */
[-C--:B------:R-:W-:Y:S01]  /*3060*/  FFMA.FTZ R18, R16, R187.reuse, R36 ;  /* 0x000000bb10127223 */ /* 0x080fe20000010024 */
[----:B------:R-:W-:Y:S01]  /*3070*/  FSEL R129, R6, -INF , !P6 ;  /* 0xff80000006817808 */ /* 0x000fe20007000000 */
[----:B------:R-:W-:Y:S01]  /*3080*/  FFMA.FTZ R16, R16, R187, R38 ;  /* 0x000000bb10107223 */ /* 0x000fe20000010026 */
[----:B------:R-:W2:Y:S01]  /*3090*/  I2F R6, R5 ;  /* 0x0000000500067306 */ /* 0x000ea20000201400 */
[C---:B------:R-:W-:Y:S02]  /*30a0*/  ISETP.GE.AND P2, PT, R2.reuse, R49, PT ;  /* 0x000000310200720c */ /* 0x040fe40003f46270 */
[C---:B------:R-:W-:Y:S02]  /*30b0*/  ISETP.GE.AND P6, PT, R2.reuse, R51, PT ;  /* 0x000000330200720c */ /* 0x040fe40003fc6270 */
[----:B------:R-:W-:-:S02]  /*30c0*/  ISETP.GE.AND P5, PT, R2, R50, PT ;  /* 0x000000320200720c */ /* 0x000fc40003fa6270 */
[----:B------:R-:W-:Y:S02]  /*30d0*/  IADD3 R2, R0, 0x19, RZ ;  /* 0x0000001900027810 */ /* 0x000fe40007ffe0ff */
[----:B------:R-:W-:Y:S02]  /*30e0*/  FSEL R101, R19, -INF , !P3 ;  /* 0xff80000013657808 */ /* 0x000fe40005800000 */
[----:B------:R-:W-:Y:S01]  /*30f0*/  FSEL R125, R18, -INF , !P0 ;  /* 0xff800000127d7808 */ /* 0x000fe20004000000 */
[-C--:B-1----:R-:W-:Y:S01]  /*3100*/  HMMA.16816.F32 R40, R12, R24.reuse, R80 ;  /* 0x000000180c28723c */ /* 0x082fe20000001850 */
[----:B------:R-:W-:Y:S02]  /*3110*/  FSEL R133, R16, -INF , !P1 ;  /* 0xff80000010857808 */ /* 0x000fe40004800000 */
[----:B------:R-:W-:Y:S01]  /*3120*/  FSEL R73, R17, -INF , !P4 ;  /* 0xff80000011497808 */ /* 0x000fe20006000000 */
[-C--:B------:R-:W-:Y:S01]  /*3130*/  FFMA.FTZ R17, R7, R187.reuse, R37 ;  /* 0x000000bb07117223 */ /* 0x080fe20000010025 */
[C---:B------:R-:W-:Y:S01]  /*3140*/  ISETP.GE.AND P3, PT, R5.reuse, R48, PT ;  /* 0x000000300500720c */ /* 0x040fe20003f66270 */
[C---:B--2---:R-:W-:Y:S01]  /*3150*/  FFMA.FTZ R16, R6.reuse, R187, R32 ;  /* 0x000000bb06107223 */ /* 0x044fe20000010020 */
[C---:B------:R-:W-:Y:S01]  /*3160*/  ISETP.GE.AND P0, PT, R5.reuse, R49, PT ;  /* 0x000000310500720c */ /* 0x040fe20003f06270 */
[C---:B------:R-:W-:Y:S01]  /*3170*/  FFMA.FTZ R18, R6.reuse, R187, R28 ;  /* 0x000000bb06127223 */ /* 0x040fe2000001001c */
[C---:B------:R-:W-:Y:S01]  /*3180*/  ISETP.GE.AND P1, PT, R5.reuse, R51, PT ;  /* 0x000000330500720c */ /* 0x040fe20003f26270 */
[-C--:B------:R-:W-:Y:S01]  /*3190*/  FFMA.FTZ R19, R6, R187.reuse, R34 ;  /* 0x000000bb06137223 */ /* 0x080fe20000010022 */
[----:B------:R-:W-:Y:S01]  /*31a0*/  ISETP.GE.AND P4, PT, R5, R50, PT ;  /* 0x000000320500720c */ /* 0x000fe20003f86270 */
[-C--:B------:R-:W-:Y:S01]  /*31b0*/  FFMA.FTZ R5, R7, R187.reuse, R39 ;  /* 0x000000bb07057223 */ /* 0x080fe20000010027 */
[----:B------:R-:W-:Y:S01]  /*31c0*/  FSEL R119, R17, -INF , !P6 ;  /* 0xff80000011777808 */ /* 0x000fe20007000000 */
[----:B------:R-:W1:Y:S01]  /*31d0*/  I2F R7, R2 ;  /* 0x0000000200077306 */ /* 0x000e620000201400 */
[----:B------:R-:W-:Y:S01]  /*31e0*/  FSEL R102, R16, -INF , !P3 ;  /* 0xff80000010667808 */ /* 0x000fe20005800000 */
[----:B------:R-:W-:Y:S01]  /*31f0*/  HMMA.16816.F32 R36, R8, R24, R120 ;  /* 0x000000180824723c */ /* 0x000fe20000001878 */
[----:B------:R-:W-:Y:S01]  /*3200*/  FSEL R131, R5, -INF , !P5 ;  /* 0xff80000005837808 */ /* 0x000fe20006800000 */
[----:B------:R-:W-:Y:S01]  /*3210*/  FFMA.FTZ R16, R6, R187, R30 ;  /* 0x000000bb06107223 */ /* 0x000fe2000001001e */
[----:B------:R-:W-:-:S02]  /*3220*/  IADD3 R5, R0, 0x20, RZ ;  /* 0x0000002000057810 */ /* 0x000fc40007ffe0ff */
[----:B------:R-:W-:Y:S02]  /*3230*/  FSEL R74, R20, -INF , !P2 ;  /* 0xff800000144a7808 */ /* 0x000fe40005000000 */
[C---:B------:R-:W-:Y:S01]  /*3240*/  ISETP.GE.AND P2, PT, R2.reuse, R48, PT ;  /* 0x000000300200720c */ /* 0x040fe20003f46270 */
[----:B------:R-:W2:Y:S01]  /*3250*/  I2F R6, R5 ;  /* 0x0000000500067306 */ /* 0x000ea20000201400 */
[C---:B------:R-:W-:Y:S01]  /*3260*/  ISETP.GE.AND P6, PT, R2.reuse, R49, PT ;  /* 0x000000310200720c */ /* 0x040fe20003fc6270 */
[----:B------:R-:W3:Y:S01]  /*3270*/  LDSM.16.M88.4 R20, [R177+0x1800] ;  /* 0x00180000b114783b */ /* 0x000ee20000000200 */
[----:B------:R-:W-:Y:S01]  /*3280*/  ISETP.GE.AND P5, PT, R2, R51, PT ;  /* 0x000000330200720c */ /* 0x000fe20003fa6270 */
[----:B------:R-:W-:-:S04]  /*3290*/  DEPBAR.LE SB0, 0x0 ;  /* 0x000080000000791a */ /* 0x000fc80000000000 */
[CC--:B-1----:R-:W-:Y:S01]  /*32a0*/  FFMA.FTZ R17, R7.reuse, R187.reuse, R33 ;  /* 0x000000bb07117223 */ /* 0x0c2fe20000010021 */
[----:B------:R-:W-:Y:S01]  /*32b0*/  BAR.SYNC.DEFER_BLOCKING 0x0 ;  /* 0x0000000000007b1d */ /* 0x000fe20000010000 */
[----:B------:R-:W-:Y:S01]  /*32c0*/  ISETP.GE.AND P3, PT, R2, R50, PT ;  /* 0x000000320200720c */ /* 0x000fe20003f66270 */
[-C--:B------:R-:W-:Y:S01]  /*32d0*/  FFMA.FTZ R24, R7, R187.reuse, R35 ;  /* 0x000000bb07187223 */ /* 0x080fe20000010023 */
[----:B------:R-:W-:Y:S02]  /*32e0*/  IADD3 R2, R0, 0x21, RZ ;  /* 0x0000002100027810 */ /* 0x000fe40007ffe0ff */
[----:B------:R-:W-:Y:S02]  /*32f0*/  FSEL R100, R19, -INF , !P0 ;  /* 0xff80000013647808 */ /* 0x000fe40004000000 */
[----:B------:R-:W-:Y:S01]  /*3300*/  FSEL R118, R18, -INF , !P1 ;  /* 0xff80000012767808 */ /* 0x000fe20004800000 */
[-C--:B--2---:R-:W-:Y:S01]  /*3310*/  FFMA.FTZ R18, R6, R187.reuse, R42 ;  /* 0x000000bb06127223 */ /* 0x084fe2000001002a */
[----:B------:R-:W-:Y:S01]  /*3320*/  FSEL R124, R16, -INF , !P4 ;  /* 0xff800000107c7808 */ /* 0x000fe20006000000 */
[-C--:B------:R-:W-:Y:S01]  /*3330*/  FFMA.FTZ R16, R6, R187.reuse, R40 ;  /* 0x000000bb06107223 */ /* 0x080fe20000010028 */
[----:B------:R-:W-:Y:S01]  /*3340*/  FSEL R75, R17, -INF , !P2 ;  /* 0xff800000114b7808 */ /* 0x000fe20005000000 */
[----:B------:R-:W-:Y:S01]  /*3350*/  FFMA.FTZ R17, R7, R187, R29 ;  /* 0x000000bb07117223 */ /* 0x000fe2000001001d */
[----:B------:R-:W-:-:S02]  /*3360*/  ISETP.GE.AND P0, PT, R5, R48, PT ;  /* 0x000000300500720c */ /* 0x000fc40003f06270 */
[C---:B------:R-:W-:Y:S02]  /*3370*/  ISETP.GE.AND P1, PT, R5.reuse, R49, PT ;  /* 0x000000310500720c */ /* 0x040fe40003f26270 */
[C---:B------:R-:W-:Y:S02]  /*3380*/  ISETP.GE.AND P4, PT, R5.reuse, R51, PT ;  /* 0x000000330500720c */ /* 0x040fe40003f86270 */
[----:B------:R-:W-:Y:S01]  /*3390*/  ISETP.GE.AND P2, PT, R5, R50, PT ;  /* 0x000000320500720c */ /* 0x000fe20003f46270 */
[-C--:B------:R-:W-:Y:S01]  /*33a0*/  FFMA.FTZ R5, R7, R187.reuse, R31 ;  /* 0x000000bb07057223 */ /* 0x080fe2000001001f */
[----:B------:R-:W-:Y:S01]  /*33b0*/  FSEL R80, R24, -INF , !P6 ;  /* 0xff80000018507808 */ /* 0x000fe20007000000 */
[----:B------:R1:W2:Y:S01]  /*33c0*/  I2F R7, R2 ;  /* 0x0000000200077306 */ /* 0x0002a20000201400 */
[----:B------:R-:W-:Y:S01]  /*33d0*/  HMMA.16816.F32 R28, R12, R26, R84 ;  /* 0x0000001a0c1c723c */ /* 0x000fe20000001854 */
[----:B------:R-:W-:Y:S01]  /*33e0*/  FSEL R116, R17, -INF , !P5 ;  /* 0xff80000011747808 */ /* 0x000fe20006800000 */
[CC--:B------:R-:W-:Y:S01]  /*33f0*/  FFMA.FTZ R17, R6.reuse, R187.reuse, R36 ;  /* 0x000000bb06117223 */ /* 0x0c0fe20000010024 */
[----:B------:R-:W-:Y:S01]  /*3400*/  FSEL R122, R5, -INF , !P3 ;  /* 0xff800000057a7808 */ /* 0x000fe20005800000 */
[----:B------:R-:W-:Y:S01]  /*3410*/  FFMA.FTZ R6, R6, R187, R38 ;  /* 0x000000bb06067223 */ /* 0x000fe20000010026 */
[----:B------:R-:W-:-:S02]  /*3420*/  ISETP.GE.AND P6, PT, R2, R48, PT ;  /* 0x000000300200720c */ /* 0x000fc40003fc6270 */
[----:B------:R-:W-:Y:S01]  /*3430*/  FSEL R84, R16, -INF , !P0 ;  /* 0xff80000010547808 */ /* 0x000fe20004000000 */
[----:B------:R-:W-:Y:S01]  /*3440*/  HMMA.16816.F32 R24, R8, R26, R96 ;  /* 0x0000001a0818723c */ /* 0x000fe20000001860 */
[C---:B------:R-:W-:Y:S02]  /*3450*/  ISETP.GE.AND P5, PT, R2.reuse, R49, PT ;  /* 0x000000310200720c */ /* 0x040fe40003fa6270 */
[C---:B------:R-:W-:Y:S02]  /*3460*/  ISETP.GE.AND P3, PT, R2.reuse, R51, PT ;  /* 0x000000330200720c */ /* 0x040fe40003f66270 */
[----:B------:R-:W-:Y:S02]  /*3470*/  ISETP.GE.AND P0, PT, R2, R50, PT ;  /* 0x000000320200720c */ /* 0x000fe40003f06270 */
[----:B-1----:R-:W-:Y:S01]  /*3480*/  IADD3 R2, R0, 0x28, RZ ;  /* 0x0000002800027810 */ /* 0x002fe20007ffe0ff */
[CC--:B--2---:R-:W-:Y:S01]  /*3490*/  FFMA.FTZ R16, R7.reuse, R187.reuse, R41 ;  /* 0x000000bb07107223 */ /* 0x0c4fe20000010029 */
[----:B------:R-:W-:Y:S01]  /*34a0*/  FSEL R83, R18, -INF , !P1 ;  /* 0xff80000012537808 */ /* 0x000fe20004800000 */
[-C--:B------:R-:W-:Y:S01]  /*34b0*/  FFMA.FTZ R19, R7, R187.reuse, R43 ;  /* 0x000000bb07137223 */ /* 0x080fe2000001002b */
[----:B------:R-:W1:Y:S01]  /*34c0*/  I2F R5, R2 ;  /* 0x0000000200057306 */ /* 0x000e620000201400 */
[----:B------:R-:W-:Y:S01]  /*34d0*/  FSEL R150, R17, -INF , !P4 ;  /* 0xff80000011967808 */ /* 0x000fe20006000000 */
[CC--:B------:R-:W-:Y:S01]  /*34e0*/  FFMA.FTZ R17, R7.reuse, R187.reuse, R37 ;  /* 0x000000bb07117223 */ /* 0x0c0fe20000010025 */
[----:B------:R-:W-:Y:S01]  /*34f0*/  FSEL R151, R6, -INF , !P2 ;  /* 0xff80000006977808 */ /* 0x000fe20005000000 */
[----:B------:R-:W-:Y:S01]  /*3500*/  FFMA.FTZ R7, R7, R187, R39 ;  /* 0x000000bb07077223 */ /* 0x000fe20000010027 */
[----:B------:R-:W-:Y:S01]  /*3510*/  FSEL R81, R16, -INF , !P6 ;  /* 0xff80000010517808 */ /* 0x000fe20007000000 */
[----:B---3--:R-:W-:Y:S01]  /*3520*/  HMMA.16816.F32 R36, R12, R20, R88 ;  /* 0x000000140c24723c */ /* 0x008fe20000001858 */
[----:B------:R-:W-:-:S02]  /*3530*/  ISETP.GE.AND P1, PT, R2, R48, PT ;  /* 0x000000300200720c */ /* 0x000fc40003f26270 */
[C---:B------:R-:W-:Y:S02]  /*3540*/  ISETP.GE.AND P4, PT, R2.reuse, R49, PT ;  /* 0x000000310200720c */ /* 0x040fe40003f86270 */
[C---:B------:R-:W-:Y:S02]  /*3550*/  ISETP.GE.AND P2, PT, R2.reuse, R51, PT ;  /* 0x000000330200720c */ /* 0x040fe40003f46270 */
[----:B------:R-:W-:Y:S01]  /*3560*/  ISETP.GE.AND P6, PT, R2, R50, PT ;  /* 0x000000320200720c */ /* 0x000fe20003fc6270 */
[----:B------:R-:W-:Y:S01]  /*3570*/  HMMA.16816.F32 R32, R8, R20, R108 ;  /* 0x000000140820723c */ /* 0x000fe2000000186c */
[----:B------:R-:W-:Y:S01]  /*3580*/  FSEL R149, R7, -INF , !P0 ;  /* 0xff80000007957808 */ /* 0x000fe20004000000 */
[CC--:B-1----:R-:W-:Y:S01]  /*3590*/  FFMA.FTZ R16, R5.reuse, R187.reuse, R28 ;  /* 0x000000bb05107223 */ /* 0x0c2fe2000001001c */
[----:B------:R-:W-:Y:S01]  /*35a0*/  IADD3 R2, R0, 0x29, RZ ;  /* 0x0000002900027810 */ /* 0x000fe20007ffe0ff */
[----:B------:R-:W-:Y:S01]  /*35b0*/  FFMA.FTZ R7, R5, R187, R30 ;  /* 0x000000bb05077223 */ /* 0x000fe2000001001e */
[----:B------:R-:W-:-:S02]  /*35c0*/  FSEL R82, R19, -INF , !P5 ;  /* 0xff80000013527808 */ /* 0x000fc40006800000 */
[----:B------:R-:W1:Y:S01]  /*35d0*/  I2F R6, R2 ;  /* 0x0000000200067306 */ /* 0x000e620000201400 */
[----:B------:R-:W-:Y:S01]  /*35e0*/  FSEL R148, R17, -INF , !P3 ;  /* 0xff80000011947808 */ /* 0x000fe20005800000 */
[CC--:B------:R-:W-:Y:S01]  /*35f0*/  FFMA.FTZ R17, R5.reuse, R187.reuse, R24 ;  /* 0x000000bb05117223 */ /* 0x0c0fe20000010018 */
[----:B------:R-:W-:Y:S01]  /*3600*/  FSEL R85, R16, -INF , !P1 ;  /* 0xff80000010557808 */ /* 0x000fe20004800000 */
[----:B------:R-:W-:Y:S01]  /*3610*/  FFMA.FTZ R16, R5, R187, R26 ;  /* 0x000000bb05107223 */ /* 0x000fe2000001001a */
[C---:B------:R-:W-:Y:S02]  /*3620*/  ISETP.GE.AND P5, PT, R2.reuse, R48, PT ;  /* 0x000000300200720c */ /* 0x040fe40003fa6270 */
[C---:B------:R-:W-:Y:S02]  /*3630*/  ISETP.GE.AND P3, PT, R2.reuse, R49, PT ;  /* 0x000000310200720c */ /* 0x040fe40003f66270 */
[C---:B------:R-:W-:Y:S02]  /*3640*/  ISETP.GE.AND P0, PT, R2.reuse, R51, PT ;  /* 0x000000330200720c */ /* 0x040fe40003f06270 */
[----:B------:R-:W-:-:S02]  /*3650*/  ISETP.GE.AND P1, PT, R2, R50, PT ;  /* 0x000000320200720c */ /* 0x000fc40003f26270 */
[----:B------:R-:W-:Y:S02]  /*3660*/  FSEL R96, R7, -INF , !P4 ;  /* 0xff80000007607808 */ /* 0x000fe40006000000 */
[----:B------:R-:W-:Y:S01]  /*3670*/  FSEL R147, R17, -INF , !P2 ;  /* 0xff80000011937808 */ /* 0x000fe20005000000 */
[-C--:B-1----:R-:W-:Y:S01]  /*3680*/  FFMA.FTZ R5, R6, R187.reuse, R29 ;  /* 0x000000bb06057223 */ /* 0x082fe2000001001d */
[----:B------:R-:W-:Y:S02]  /*3690*/  IADD3 R2, R0, 0x30, RZ ;  /* 0x0000003000027810 */ /* 0x000fe40007ffe0ff */
[----:B------:R-:W-:Y:S01]  /*36a0*/  FSEL R175, R16, -INF , !P6 ;  /* 0xff80000010af7808 */ /* 0x000fe20007000000 */
[-C--:B------:R-:W-:Y:S01]  /*36b0*/  FFMA.FTZ R16, R6, R187.reuse, R31 ;  /* 0x000000bb06107223 */ /* 0x080fe2000001001f */
[----:B------:R-:W1:Y:S01]  /*36c0*/  I2F R7, R2 ;  /* 0x0000000200077306 */ /* 0x000e620000201400 */
[----:B------:R-:W-:Y:S01]  /*36d0*/  FSEL R86, R5, -INF , !P5 ;  /* 0xff80000005567808 */ /* 0x000fe20006800000 */
[----:B------:R-:W-:Y:S01]  /*36e0*/  HMMA.16816.F32 R28, R12, R22, R68 ;  /* 0x000000160c1c723c */ /* 0x000fe20000001844 */
[----:B------:R-:W-:Y:S01]  /*36f0*/  ISETP.GE.AND P4, PT, R2, R48, PT ;  /* 0x000000300200720c */ /* 0x000fe20003f86270 */
[----:B------:R-:W-:Y:S01]  /*3700*/  FFMA.FTZ R5, R6, R187, R27 ;  /* 0x000000bb06057223 */ /* 0x000fe2000001001b */
[----:B------:R-:W-:-:S02]  /*3710*/  ISETP.GE.AND P2, PT, R2, R49, PT ;  /* 0x000000310200720c */ /* 0x000fc40003f46270 */
[C---:B------:R-:W-:Y:S02]  /*3720*/  ISETP.GE.AND P6, PT, R2.reuse, R51, PT ;  /* 0x000000330200720c */ /* 0x040fe40003fc6270 */
[----:B------:R-:W-:Y:S01]  /*3730*/  ISETP.GE.AND P5, PT, R2, R50, PT ;  /* 0x000000320200720c */ /* 0x000fe20003fa6270 */
[-C--:B------:R-:W-:Y:S01]  /*3740*/  FFMA.FTZ R13, R6, R187.reuse, R25 ;  /* 0x000000bb060d7223 */ /* 0x080fe20000010019 */
[----:B------:R-:W-:Y:S01]  /*3750*/  FSEL R156, R5, -INF , !P1 ;  /* 0xff800000059c7808 */ /* 0x000fe20004800000 */
[----:B------:R-:W-:Y:S01]  /*3760*/  HMMA.16816.F32 R20, R8, R22, R104 ;  /* 0x000000160814723c */ /* 0x000fe20000001868 */
[----:B------:R-:W-:Y:S02]  /*3770*/  IADD3 R5, R0, 0x38, RZ ;  /* 0x0000003800057810 */ /* 0x000fe40007ffe0ff */
[----:B------:R-:W-:Y:S01]  /*3780*/  FSEL R95, R16, -INF , !P3 ;  /* 0xff800000105f7808 */ /* 0x000fe20005800000 */
[----:B-1----:R-:W-:Y:S01]  /*3790*/  FFMA.FTZ R12, R7, R187, R36 ;  /* 0x000000bb070c7223 */ /* 0x002fe20000010024 */
[----:B------:R-:W-:-:S02]  /*37a0*/  IADD3 R2, R0, 0x31, RZ ;  /* 0x0000003100027810 */ /* 0x000fc40007ffe0ff */
[----:B------:R-:W-:Y:S01]  /*37b0*/  FSEL R144, R13, -INF , !P0 ;  /* 0xff8000000d907808 */ /* 0x000fe20004000000 */
[CC--:B------:R-:W-:Y:S01]  /*37c0*/  FFMA.FTZ R9, R7.reuse, R187.reuse, R32 ;  /* 0x000000bb07097223 */ /* 0x0c0fe20000010020 */
[----:B------:R-:W1:Y:S01]  /*37d0*/  I2F R6, R2 ;  /* 0x0000000200067306 */ /* 0x000e620000201400 */
[----:B------:R-:W-:Y:S01]  /*37e0*/  FSEL R97, R12, -INF , !P4 ;  /* 0xff8000000c617808 */ /* 0x000fe20006000000 */
[CC--:B------:R-:W-:Y:S01]  /*37f0*/  FFMA.FTZ R12, R7.reuse, R187.reuse, R38 ;  /* 0x000000bb070c7223 */ /* 0x0c0fe20000010026 */
[C---:B------:R-:W-:Y:S01]  /*3800*/  ISETP.GE.AND P3, PT, R2.reuse, R48, PT ;  /* 0x000000300200720c */ /* 0x040fe20003f66270 */
[----:B------:R-:W-:Y:S01]  /*3810*/  FFMA.FTZ R7, R7, R187, R34 ;  /* 0x000000bb07077223 */ /* 0x000fe20000010022 */
[C---:B------:R-:W-:Y:S02]  /*3820*/  ISETP.GE.AND P0, PT, R2.reuse, R49, PT ;  /* 0x000000310200720c */ /* 0x040fe40003f06270 */
[C---:B------:R-:W-:Y:S02]  /*3830*/  ISETP.GE.AND P1, PT, R2.reuse, R51, PT ;  /* 0x000000330200720c */ /* 0x040fe40003f26270 */
[----:B------:R-:W-:-:S02]  /*3840*/  ISETP.GE.AND P4, PT, R2, R50, PT ;  /* 0x000000320200720c */ /* 0x000fc40003f86270 */
[----:B------:R2:W3:Y:S01]  /*3850*/  I2F R2, R5 ;  /* 0x0000000500027306 */ /* 0x0004e20000201400 */
[----:B------:R-:W-:Y:S02]  /*3860*/  FSEL R103, R12, -INF , !P2 ;  /* 0xff8000000c677808 */ /* 0x000fe40005000000 */
[----:B------:R-:W-:Y:S01]  /*3870*/  FSEL R146, R9, -INF , !P6 ;  /* 0xff80000009927808 */ /* 0x000fe20007000000 */
[CC--:B-1----:R-:W-:Y:S01]  /*3880*/  FFMA.FTZ R8, R6.reuse, R187.reuse, R37 ;  /* 0x000000bb06087223 */ /* 0x0c2fe20000010025 */
[----:B------:R-:W-:Y:S01]  /*3890*/  FSEL R174, R7, -INF , !P5 ;  /* 0xff80000007ae7808 */ /* 0x000fe20006800000 */
[----:B------:R-:W-:Y:S01]  /*38a0*/  FFMA.FTZ R7, R6, R187, R33 ;  /* 0x000000bb06077223 */ /* 0x000fe20000010021 */
[C---:B------:R-:W-:Y:S02]  /*38b0*/  ISETP.GE.AND P2, PT, R5.reuse, R48, PT ;  /* 0x000000300500720c */ /* 0x040fe40003f46270 */
[----:B------:R-:W-:Y:S02]  /*38c0*/  FSEL R94, R8, -INF , !P3 ;  /* 0xff800000085e7808 */ /* 0x000fe40005800000 */
[----:B------:R-:W1:Y:S01]  /*38d0*/  I2F R8, R0 ;  /* 0x0000000000087306 */ /* 0x000e620000201400 */
[----:B------:R-:W-:-:S02]  /*38e0*/  ISETP.GE.AND P6, PT, R5, R49, PT ;  /* 0x000000310500720c */ /* 0x000fc40003fc6270 */
[C---:B------:R-:W-:Y:S02]  /*38f0*/  ISETP.GE.AND P5, PT, R5.reuse, R51, PT ;  /* 0x000000330500720c */ /* 0x040fe40003fa6270 */
[----:B------:R-:W-:Y:S01]  /*3900*/  ISETP.GE.AND P3, PT, R5, R50, PT ;  /* 0x000000320500720c */ /* 0x000fe20003f66270 */
[CC--:B--2---:R-:W-:Y:S01]  /*3910*/  FFMA.FTZ R5, R6.reuse, R187.reuse, R39 ;  /* 0x000000bb06057223 */ /* 0x0c4fe20000010027 */
[----:B------:R-:W-:Y:S01]  /*3920*/  FSEL R145, R7, -INF , !P1 ;  /* 0xff80000007917808 */ /* 0x000fe20004800000 */
[----:B------:R-:W-:Y:S01]  /*3930*/  FFMA.FTZ R6, R6, R187, R35 ;  /* 0x000000bb06067223 */ /* 0x000fe20000010023 */
[----:B------:R-:W-:Y:S01]  /*3940*/  ISETP.GE.AND P1, PT, R0, R49, PT ;  /* 0x000000310000720c */ /* 0x000fe20003f26270 */
[CC--:B---3--:R-:W-:Y:S01]  /*3950*/  FFMA.FTZ R7, R2.reuse, R187.reuse, R20 ;  /* 0x000000bb02077223 */ /* 0x0c8fe20000010014 */
[----:B------:R-:W-:Y:S01]  /*3960*/  FSEL R98, R5, -INF , !P0 ;  /* 0xff80000005627808 */ /* 0x000fe20004000000 */
[-C--:B------:R-:W-:Y:S01]  /*3970*/  FFMA.FTZ R5, R2, R187.reuse, R28 ;  /* 0x000000bb02057223 */ /* 0x080fe2000001001c */
[----:B------:R-:W-:Y:S01]  /*3980*/  FSEL R157, R6, -INF , !P4 ;  /* 0xff800000069d7808 */ /* 0x000fe20006000000 */
[-C--:B------:R-:W-:Y:S01]  /*3990*/  FFMA.FTZ R6, R2, R187.reuse, R30 ;  /* 0x000000bb02067223 */ /* 0x080fe2000001001e */
[----:B------:R-:W-:Y:S01]  /*39a0*/  ISETP.GE.AND P0, PT, R0, R48, PT ;  /* 0x000000300000720c */ /* 0x000fe20003f06270 */
[-C--:B-1----:R-:W-:Y:S01]  /*39b0*/  FFMA.FTZ R9, R8, R187.reuse, R76 ;  /* 0x000000bb08097223 */ /* 0x082fe2000001004c */
[----:B------:R-:W-:Y:S01]  /*39c0*/  FSEL R104, R5, -INF , !P2 ;  /* 0xff80000005687808 */ /* 0x000fe20005000000 */
[-C--:B------:R-:W-:Y:S01]  /*39d0*/  FFMA.FTZ R5, R2, R187.reuse, R22 ;  /* 0x000000bb02057223 */ /* 0x080fe20000010016 */
[----:B------:R-:W-:Y:S01]  /*39e0*/  FSEL R106, R6, -INF , !P6 ;  /* 0xff800000066a7808 */ /* 0x000fe20007000000 */
[----:B------:R-:W-:Y:S01]  /*39f0*/  FFMA.FTZ R6, R8, R187, R60 ;  /* 0x000000bb08067223 */ /* 0x000fe2000001003c */
[----:B------:R-:W-:-:S02]  /*3a00*/  ISETP.GE.AND P4, PT, R0, R51, PT ;  /* 0x000000330000720c */ /* 0x000fc40003f86270 */
[C---:B------:R-:W-:Y:S02]  /*3a10*/  ISETP.GE.AND P2, PT, R0.reuse, R50, PT ;  /* 0x000000320000720c */ /* 0x040fe40003f46270 */
[----:B------:R-:W-:Y:S02]  /*3a20*/  IADD3 R0, R0, 0x39, RZ ;  /* 0x0000003900007810 */ /* 0x000fe40007ffe0ff */
[----:B------:R-:W-:Y:S02]  /*3a30*/  FSEL R220, R7, -INF , !P5 ;  /* 0xff80000007dc7808 */ /* 0x000fe40006800000 */
[----:B------:R-:W-:Y:S01]  /*3a40*/  FSEL R222, R5, -INF , !P3 ;  /* 0xff80000005de7808 */ /* 0x000fe20005800000 */
[----:B------:R1:W2:Y:S01]  /*3a50*/  I2F R2, R0 ;  /* 0x0000000000027306 */ /* 0x0002a20000201400 */
[----:B------:R-:W-:Y:S01]  /*3a60*/  FSEL R63, R6, -INF , !P0 ;  /* 0xff800000063f7808 */ /* 0x000fe20004000000 */
[----:B------:R-:W-:Y:S01]  /*3a70*/  FFMA.FTZ R5, R8, R187, R78 ;  /* 0x000000bb08057223 */ /* 0x000fe2000001004e */
[----:B------:R-:W-:-:S02]  /*3a80*/  ISETP.GE.AND P6, PT, R0, R48, PT ;  /* 0x000000300000720c */ /* 0x000fc40003fc6270 */
[C---:B------:R-:W-:Y:S02]  /*3a90*/  ISETP.GE.AND P5, PT, R0.reuse, R49, PT ;  /* 0x000000310000720c */ /* 0x040fe40003fa6270 */
[C---:B------:R-:W-:Y:S02]  /*3aa0*/  ISETP.GE.AND P3, PT, R0.reuse, R51, PT ;  /* 0x000000330000720c */ /* 0x040fe40003f66270 */
[----:B------:R-:W-:Y:S02]  /*3ab0*/  ISETP.GE.AND P0, PT, R0, R50, PT ;  /* 0x000000320000720c */ /* 0x000fe40003f06270 */
[----:B------:R-:W-:Y:S02]  /*3ac0*/  FSEL R105, R9, -INF , !P4 ;  /* 0xff80000009697808 */ /* 0x000fe40006000000 */
[----:B------:R-:W-:Y:S01]  /*3ad0*/  FSEL R107, R5, -INF , !P2 ;  /* 0xff800000056b7808 */ /* 0x000fe20005000000 */
[-C--:B-1----:R-:W-:Y:S02]  /*3ae0*/  FFMA.FTZ R0, R8, R187.reuse, R62 ;  /* 0x000000bb08007223 */ /* 0x082fe4000001003e */
[----:B--2---:R-:W-:-:S02]  /*3af0*/  FFMA.FTZ R8, R2, R187, R29 ;  /* 0x000000bb02087223 */ /* 0x004fc4000001001d */
[-C--:B------:R-:W-:Y:S01]  /*3b00*/  FFMA.FTZ R7, R2, R187.reuse, R31 ;  /* 0x000000bb02077223 */ /* 0x080fe2000001001f */
[----:B------:R-:W-:Y:S01]  /*3b10*/  FSEL R62, R0, -INF , !P1 ;  /* 0xff800000003e7808 */ /* 0x000fe20004800000 */
[CC--:B------:R-:W-:Y:S01]  /*3b20*/  FFMA.FTZ R6, R2.reuse, R187.reuse, R21 ;  /* 0x000000bb02067223 */ /* 0x0c0fe20000010015 */
[----:B------:R-:W-:Y:S01]  /*3b30*/  ISETP.GE.AND P1, PT, R221, 0x2, PT ;  /* 0x00000002dd00780c */ /* 0x000fe20003f26270 */
[----:B------:R-:W-:Y:S01]  /*3b40*/  FFMA.FTZ R2, R2, R187, R23 ;  /* 0x000000bb02027223 */ /* 0x000fe20000010017 */
[----:B------:R-:W-:Y:S02]  /*3b50*/  FSEL R87, R8, -INF , !P6 ;  /* 0xff80000008577808 */ /* 0x000fe40007000000 */
[----:B------:R-:W-:Y:S02]  /*3b60*/  FSEL R99, R7, -INF , !P5 ;  /* 0xff80000007637808 */ /* 0x000fe40006800000 */
[----:B------:R-:W-:Y:S02]  /*3b70*/  FSEL R217, R6, -INF , !P3 ;  /* 0xff80000006d97808 */ /* 0x000fe40005800000 */
[----:B------:R-:W-:-:S05]  /*3b80*/  FSEL R218, R2, -INF , !P0 ;  /* 0xff80000002da7808 */ /* 0x000fca0004000000 */
        /* <DEDUP_REMOVED lines=48> */
.L_x_999:
[----:B------:R-:W-:Y:S05]  /*3e90*/  BSYNC B0 ;  /* 0x0000000000007941 */ /* 0x000fea0003800000 */
.L_x_998:
[----:B------:R-:W0:Y:S02]  /*3ea0*/  LDGDEPBAR ;  /* 0x00000000000079af */ /* 0x000e240000000000 */
.L_x_997:
[----:B------:R-:W-:Y:S01]  /*3eb0*/  LOP3.LUT R0, R143, 0x7ffffffc, RZ, 0xc0, !PT ;  /* 0x7ffffffc8f007812 */ /* 0x000fe200078ec0ff */
[----:B------:R-:W-:Y:S01]  /*3ec0*/  IMAD R5, R221, 0x40, R153 ;  /* 0x00000040dd057824 */ /* 0x000fe200078e0299 */
[C---:B-1----:R-:W-:Y:S01]  /*3ed0*/  IADD3 R10, R219.reuse, 0x4, RZ ;  /* 0x00000004db0a7810 */ /* 0x042fe20007ffe0ff */
[----:B------:R-:W-:Y:S01]  /*3ee0*/  IMAD.WIDE.U32 R26, R219, -0x326172a9, RZ ;  /* 0xcd9e8d57db1a7825 */ /* 0x000fe200078e00ff */
[----:B--2---:R-:W-:Y:S01]  /*3ef0*/  LOP3.LUT R7, R154, UR36, RZ, 0x3c, !PT ;  /* 0x000000249a077c12 */ /* 0x004fe2000f8e3cff */
[----:B------:R-:W-:Y:S01]  /*3f00*/  UIADD3 UR17, UR37, -0x4498517b, URZ ;  /* 0xbb67ae8525117890 */ /* 0x000fe2000fffe03f */
[----:B------:R-:W-:Y:S01]  /*3f10*/  IADD3 R21, R5, -0x40, RZ ;  /* 0xffffffc005157810 */ /* 0x000fe20007ffe0ff */
[----:B------:R-:W-:Y:S01]  /*3f20*/  IMAD.IADD R0, R140, 0x1, -R0 ;  /* 0x000000018c007824 */ /* 0x000fe200078e0a00 */
[----:B------:R-:W-:Y:S01]  /*3f30*/  LOP3.LUT R5, R27, R7, RZ, 0x3c, !PT ;  /* 0x000000071b057212 */ /* 0x000fe200078e3cff */
[----:B------:R-:W-:Y:S01]  /*3f40*/  IMAD.WIDE.U32 R8, R10, -0x326172a9, RZ ;  /* 0xcd9e8d570a087825 */ /* 0x000fe200078e00ff */
[----:B------:R1:W-:Y:S01]  /*3f50*/  STL [R1+0xa4], R7 ;  /* 0x0000a40701007387 */ /* 0x0003e20000100800 */
[----:B------:R-:W-:-:S02]  /*3f60*/  UIADD3 UR18, UR36, -0x61c88647, URZ ;  /* 0x9e3779b924127890 */ /* 0x000fc4000fffe03f */
[----:B------:R-:W-:Y:S01]  /*3f70*/  IMAD.SHL.U32 R2, R0, 0x2, RZ ;  /* 0x0000000200027824 */ /* 0x000fe200078e00ff */
[-C--:B------:R-:W-:Y:S01]  /*3f80*/  LOP3.LUT R16, R9, R7.reuse, RZ, 0x3c, !PT ;  /* 0x0000000709107212 */ /* 0x080fe200078e3cff */
[----:B------:R-:W-:Y:S01]  /*3f90*/  IMAD.WIDE.U32 R14, R10, -0x326172a9, RZ ;  /* 0xcd9e8d570a0e7825 */ /* 0x000fe200078e00ff */
[----:B------:R2:W-:Y:S01]  /*3fa0*/  STL [R1+0x128], R10 ;  /* 0x0001280a01007387 */ /* 0x0005e20000100800 */
[----:B------:R-:W-:Y:S02]  /*3fb0*/  UIADD3 UR16, UR36, 0x3c6ef372, URZ ;  /* 0x3c6ef37224107890 */ /* 0x000fe4000fffe03f */
[----:B------:R-:W-:Y:S01]  /*3fc0*/  IMAD R20, R152, c[0x0][0x228], R2 ;  /* 0x00008a0098147a24 */ /* 0x000fe200078e0202 */
[----:B------:R-:W-:Y:S01]  /*3fd0*/  LOP3.LUT R18, R15, R7, RZ, 0x3c, !PT ;  /* 0x000000070f127212 */ /* 0x000fe200078e3cff */
[----:B------:R-:W-:Y:S01]  /*3fe0*/  IMAD.SHL.U32 R2, R232, 0x2, RZ ;  /* 0x00000002e8027824 */ /* 0x000fe200078e00ff */
[----:B------:R-:W-:Y:S01]  /*3ff0*/  UIADD3 UR15, UR37, 0x76cf5d0a, URZ ;  /* 0x76cf5d0a250f7890 */ /* 0x000fe2000fffe03f */
[----:B------:R-:W-:Y:S01]  /*4000*/  IMAD.WIDE.U32 R12, R173, -0x2daee0ad, RZ ;  /* 0xd2511f53ad0c7825 */ /* 0x000fe200078e00ff */
[----:B------:R-:W-:Y:S01]  /*4010*/  IADD3 R219, P0, R20, R21, RZ ;  /* 0x0000001514db7210 */ /* 0x000fe20007f1e0ff */
[----:B------:R-:W-:Y:S01]  /*4020*/  UIADD3 UR11, UR37, 0x32370b8f, URZ ;  /* 0x32370b8f250b7890 */ /* 0x000fe2000fffe03f */
[C---:B------:R-:W-:Y:S01]  /*4030*/  LOP3.LUT R6, R2.reuse, UR37, RZ, 0x3c, !PT ;  /* 0x0000002502067c12 */ /* 0x040fe2000f8e3cff */
[----:B------:R-:W-:Y:S01]  /*4040*/  IMAD.WIDE.U32 R236, R5, -0x2daee0ad, RZ ;  /* 0xd2511f5305ec7825 */ /* 0x000fe200078e00ff */
[----:B------:R-:W-:Y:S01]  /*4050*/  IADD3 R2, R2, 0x1, RZ ;  /* 0x0000000102027810 */ /* 0x000fe20007ffe0ff */
[----:B------:R-:W-:Y:S01]  /*4060*/  UIADD3 UR12, UR36, -0x255992d5, URZ ;  /* 0xdaa66d2b240c7890 */ /* 0x000fe2000fffe03f */
[C---:B------:R-:W-:Y:S01]  /*4070*/  LOP3.LUT R6, R13.reuse, R6, RZ, 0x3c, !PT ;  /* 0x000000060d067212 */ /* 0x040fe200078e3cff */
[----:B------:R-:W-:Y:S01]  /*4080*/  IMAD.WIDE.U32 R16, R16, -0x2daee0ad, RZ ;  /* 0xd2511f5310107825 */ /* 0x000fe200078e00ff */
[----:B------:R-:W-:Y:S01]  /*4090*/  LOP3.LUT R2, R2, UR37, RZ, 0x3c, !PT ;  /* 0x0000002502027c12 */ /* 0x000fe2000f8e3cff */
[----:B------:R-:W-:Y:S01]  /*40a0*/  UIADD3 UR10, UR36, 0x78dde6e4, URZ ;  /* 0x78dde6e4240a7890 */ /* 0x000fe2000fffe03f */
[----:B------:R-:W-:Y:S01]  /*40b0*/  SHF.R.S32.HI R5, RZ, 0x1f, R21 ;  /* 0x0000001fff057819 */ /* 0x000fe20000011415 */
[----:B------:R-:W-:Y:S01]  /*40c0*/  IMAD.WIDE.U32 R18, R18, -0x2daee0ad, RZ ;  /* 0xd2511f5312127825 */ /* 0x000fe200078e00ff */
[-C--:B------:R-:W-:Y:S01]  /*40d0*/  LOP3.LUT R9, R13, R2.reuse, RZ, 0x3c, !PT ;  /* 0x000000020d097212 */ /* 0x080fe200078e3cff */
[----:B------:R-:W-:Y:S01]  /*40e0*/  UIADD3 UR9, UR37, -0x126145ec, URZ ;  /* 0xed9eba1425097890 */ /* 0x000fe2000fffe03f */
[----:B------:R-:W-:Y:S01]  /*40f0*/  LEA.HI.X.SX32 R246, R20, R5, 0x1, P0 ;  /* 0x0000000514f67211 */ /* 0x000fe200000f0eff */
[----:B-1----:R-:W-:Y:S01]  /*4100*/  IMAD.WIDE.U32 R6, R6, -0x326172a9, RZ ;  /* 0xcd9e8d5706067825 */ /* 0x002fe200078e00ff */
[--C-:B------:R-:W-:Y:S01]  /*4110*/  LOP3.LUT R24, R19, UR17, R12.reuse, 0x96, !PT ;  /* 0x0000001113187c12 */ /* 0x100fe2000f8e960c */
[----:B------:R-:W-:Y:S01]  /*4120*/  UIADD3 UR6, UR37, -0x56f99767, URZ ;  /* 0xa906689925067890 */ /* 0x000fe2000fffe03f */
[----:B--2---:R-:W-:Y:S01]  /*4130*/  LOP3.LUT R10, R13, R2, RZ, 0x3c, !PT ;  /* 0x000000020d0a7212 */ /* 0x004fe200078e3cff */
[----:B------:R-:W-:Y:S01]  /*4140*/  UIADD3 UR8, UR36, 0x1715609d, URZ ;  /* 0x1715609d24087890 */ /* 0x000fe2000fffe03f */
[--C-:B------:R-:W-:Y:S01]  /*4150*/  LOP3.LUT R2, R237, UR17, R12.reuse, 0x96, !PT ;  /* 0x00000011ed027c12 */ /* 0x100fe2000f8e960c */
[----:B------:R-:W-:Y:S01]  /*4160*/  IMAD.WIDE.U32 R24, R24, -0x326172a9, RZ ;  /* 0xcd9e8d5718187825 */ /* 0x000fe200078e00ff */
[----:B------:R-:W-:Y:S01]  /*4170*/  LOP3.LUT R13, R17, UR17, R12, 0x96, !PT ;  /* 0x00000011110d7c12 */ /* 0x000fe2000f8e960c */
[----:B------:R-:W-:Y:S01]  /*4180*/  UIADD3 UR13, UR36, -0x4ab325aa, URZ ;  /* 0xb54cda56240d7890 */ /* 0x000fe2000fffe03f */
[C---:B------:R-:W-:Y:S01]  /*4190*/  LOP3.LUT R22, R7.reuse, UR18, R8, 0x96, !PT ;  /* 0x0000001207167c12 */ /* 0x040fe2000f8e9608 */
[----:B------:R-:W-:Y:S01]  /*41a0*/  IMAD.WIDE.U32 R10, R10, -0x326172a9, RZ ;  /* 0xcd9e8d570a0a7825 */ /* 0x000fe200078e00ff */
[C---:B------:R-:W-:Y:S01]  /*41b0*/  LOP3.LUT R15, R7.reuse, UR18, R26, 0x96, !PT ;  /* 0x00000012070f7c12 */ /* 0x040fe2000f8e961a */
[----:B------:R-:W-:Y:S01]  /*41c0*/  ULDC UR7, c[0x0][0x228] ;  /* 0x00008a0000077ab9 */ /* 0x000fe20000000800 */
[----:B------:R-:W-:Y:S01]  /*41d0*/  LOP3.LUT R27, R7, UR18, R14, 0x96, !PT ;  /* 0x00000012071b7c12 */ /* 0x000fe2000f8e960e */
[----:B------:R-:W-:Y:S01]  /*41e0*/  IMAD.WIDE.U32 R38, R2, -0x326172a9, RZ ;  /* 0xcd9e8d5702267825 */ /* 0x000fe200078e00ff */
[C---:B------:R-:W-:Y:S01]  /*41f0*/  LOP3.LUT R21, R11.reuse, UR18, R8, 0x96, !PT ;  /* 0x000000120b157c12 */ /* 0x040fe2000f8e9608 */
[----:B------:R-:W-:Y:S01]  /*4200*/  USHF.L.U32 UR4, UR7, 0x3, URZ ;  /* 0x0000000307047899 */ /* 0x000fe2000800063f */
[----:B------:R-:W-:Y:S01]  /*4210*/  LOP3.LUT R5, R11, UR18, R26, 0x96, !PT ;  /* 0x000000120b057c12 */ /* 0x000fe2000f8e961a */
[----:B------:R-:W-:Y:S01]  /*4220*/  IMAD.WIDE.U32 R12, R13, -0x326172a9, RZ ;  /* 0xcd9e8d570d0c7825 */ /* 0x000fe200078e00ff */
[C---:B------:R-:W-:Y:S01]  /*4230*/  LOP3.LUT R11, R39.reuse, UR16, R6, 0x96, !PT ;  /* 0x00000010270b7c12 */ /* 0x040fe2000f8e9606 */
[----:B------:R-:W-:Y:S01]  /*4240*/  UIMAD UR26, UR7, 0x48, URZ ;  /* 0x00000048071a78a4 */ /* 0x000fe2000f8e023f */
[----:B------:R-:W-:Y:S01]  /*4250*/  LOP3.LUT R2, R39, UR16, R10, 0x96, !PT ;  /* 0x0000001027027c12 */ /* 0x000fe2000f8e960a */
[----:B------:R-:W-:Y:S01]  /*4260*/  IMAD.WIDE.U32 R8, R9, -0x326172a9, RZ ;  /* 0xcd9e8d5709087825 */ /* 0x000fe200078e00ff */
[----:B------:R-:W-:-:S02]  /*4270*/  LOP3.LUT R28, R13, UR16, R6, 0x96, !PT ;  /* 0x000000100d1c7c12 */ /* 0x000fc4000f8e9606 */
[----:B------:R-:W-:Y:S01]  /*4280*/  LOP3.LUT R32, R13, UR16, R10, 0x96, !PT ;  /* 0x000000100d207c12 */ /* 0x000fe2000f8e960a */
[----:B------:R-:W-:Y:S01]  /*4290*/  IMAD.WIDE.U32 R6, R15, -0x2daee0ad, RZ ;  /* 0xd2511f530f067825 */ /* 0x000fe200078e00ff */
[----:B------:R-:W-:Y:S02]  /*42a0*/  LOP3.LUT R10, R39, UR16, R8, 0x96, !PT ;  /* 0x00000010270a7c12 */ /* 0x000fe4000f8e9608 */
[----:B------:R-:W-:Y:S01]  /*42b0*/  LOP3.LUT R17, R9, UR18, R26, 0x96, !PT ;  /* 0x0000001209117c12 */ /* 0x000fe2000f8e961a */
[----:B------:R-:W-:Y:S01]  /*42c0*/  IMAD.WIDE.U32 R36, R11, -0x2daee0ad, RZ ;  /* 0xd2511f530b247825 */ /* 0x000fe200078e00ff */
[----:B------:R-:W-:Y:S02]  /*42d0*/  LOP3.LUT R26, R9, UR18, R14, 0x96, !PT ;  /* 0x00000012091a7c12 */ /* 0x000fe4000f8e960e */
[----:B------:R-:W-:Y:S01]  /*42e0*/  LOP3.LUT R34, R25, UR16, R8, 0x96, !PT ;  /* 0x0000001019227c12 */ /* 0x000fe2000f8e9608 */
[----:B------:R-:W-:Y:S01]  /*42f0*/  IMAD.WIDE.U32 R56, R2, -0x2daee0ad, RZ ;  /* 0xd2511f5302387825 */ /* 0x000fe200078e00ff */
[----:B------:R-:W-:-:S02]  /*4300*/  FMNMX.FTZ R2, R63, R112, !PT ;  /* 0x000000703f027209 */ /* 0x000fc40007810000 */
[--C-:B------:R-:W-:Y:S01]  /*4310*/  LOP3.LUT R30, R7, UR15, R236.reuse, 0x96, !PT ;  /* 0x0000000f071e7c12 */ /* 0x100fe2000f8e96ec */
[----:B------:R-:W-:Y:S01]  /*4320*/  IMAD.WIDE.U32 R8, R5, -0x2daee0ad, RZ ;  /* 0xd2511f5305087825 */ /* 0x000fe200078e00ff */
[----:B------:R-:W-:Y:S02]  /*4330*/  LOP3.LUT R5, R7, UR15, R236, 0x96, !PT ;  /* 0x0000000f07057c12 */ /* 0x000fe4000f8e96ec */
[C-C-:B------:R-:W-:Y:S01]  /*4340*/  LOP3.LUT R13, R37.reuse, UR11, R6.reuse, 0x96, !PT ;  /* 0x0000000b250d7c12 */ /* 0x140fe2000f8e9606 */
[----:B------:R-:W-:Y:S01]  /*4350*/  IMAD.WIDE.U32 R58, R10, -0x2daee0ad, RZ ;  /* 0xd2511f530a3a7825 */ /* 0x000fe200078e00ff */
[----:B------:R-:W-:Y:S02]  /*4360*/  LOP3.LUT R29, R37, UR11, R6, 0x96, !PT ;  /* 0x0000000b251d7c12 */ /* 0x000fe4000f8e9606 */
[----:B------:R-:W-:Y:S01]  /*4370*/  FMNMX.FTZ R2, R113, R2, !PT ;  /* 0x0000000271027209 */ /* 0x000fe20007810000 */
[----:B------:R-:W-:Y:S01]  /*4380*/  IMAD.WIDE.U32 R10, R27, -0x2daee0ad, RZ ;  /* 0xd2511f531b0a7825 */ /* 0x000fe200078e00ff */
[----:B------:R-:W-:-:S02]  /*4390*/  LOP3.LUT R25, R9, UR15, R236, 0x96, !PT ;  /* 0x0000000f09197c12 */ /* 0x000fc4000f8e96ec */
[----:B------:R-:W-:Y:S01]  /*43a0*/  FMNMX.FTZ R2, R65, R2, !PT ;  /* 0x0000000241027209 */ /* 0x000fe20007810000 */
[----:B------:R-:W-:Y:S01]  /*43b0*/  IMAD.WIDE.U32 R6, R28, -0x2daee0ad, RZ ;  /* 0xd2511f531c067825 */ /* 0x000fe200078e00ff */
[----:B------:R-:W-:Y:S02]  /*43c0*/  LOP3.LUT R19, R57, UR11, R8, 0x96, !PT ;  /* 0x0000000b39137c12 */ /* 0x000fe4000f8e9608 */
[----:B------:R-:W-:Y:S01]  /*43d0*/  LOP3.LUT R28, R11, UR15, R18, 0x96, !PT ;  /* 0x0000000f0b1c7c12 */ /* 0x000fe2000f8e9612 */
[----:B------:R-:W-:Y:S01]  /*43e0*/  IMAD.WIDE.U32 R22, R22, -0x2daee0ad, RZ ;  /* 0xd2511f5316167825 */ /* 0x000fe200078e00ff */
[----:B------:R-:W-:-:S03]  /*43f0*/  LOP3.LUT R39, R7, UR11, R10, 0x96, !PT ;  /* 0x0000000b07277c12 */ /* 0x000fc6000f8e960a */
[----:B------:R-:W-:Y:S01]  /*4400*/  IMAD.WIDE.U32 R8, R26, -0x2daee0ad, RZ ;  /* 0xd2511f531a087825 */ /* 0x000fe200078e00ff */
[----:B------:R-:W-:Y:S02]  /*4410*/  LOP3.LUT R26, R7, UR11, R22, 0x96, !PT ;  /* 0x0000000b071a7c12 */ /* 0x000fe4000f8e9616 */
[----:B------:R-:W-:Y:S01]  /*4420*/  FMNMX.FTZ R7, R114, R2, !PT ;  /* 0x0000000272077209 */ /* 0x000fe20007810000 */
[----:B------:R-:W-:Y:S01]  /*4430*/  IMAD.WIDE.U32 R10, R5, -0x326172a9, RZ ;  /* 0xcd9e8d57050a7825 */ /* 0x000fe200078e00ff */
[----:B------:R-:W-:Y:S02]  /*4440*/  FMNMX.FTZ R5, R62, R77, !PT ;  /* 0x0000004d3e057209 */ /* 0x000fe40007810000 */
[----:B------:R-:W-:Y:S01]  /*4450*/  LOP3.LUT R23, R23, UR15, R16, 0x96, !PT ;  /* 0x0000000f17177c12 */ /* 0x000fe2000f8e9610 */
[----:B------:R-:W-:Y:S01]  /*4460*/  IMAD.WIDE.U32 R34, R34, -0x2daee0ad, RZ ;  /* 0xd2511f5322227825 */ /* 0x000fe200078e00ff */
[----:B------:R-:W-:Y:S02]  /*4470*/  FMNMX.FTZ R2, R67, R5, !PT ;  /* 0x0000000543027209 */ /* 0x000fe40007810000 */
[----:B------:R-:W-:Y:S01]  /*4480*/  FMNMX.FTZ R5, R73, R7, !PT ;  /* 0x0000000749057209 */ /* 0x000fe20007810000 */
[----:B------:R-:W-:Y:S01]  /*4490*/  IMAD.WIDE.U32 R20, R21, -0x2daee0ad, RZ ;  /* 0xd2511f5315147825 */ /* 0x000fe200078e00ff */
[----:B------:R-:W-:-:S02]  /*44a0*/  FMNMX.FTZ R2, R66, R2, !PT ;  /* 0x0000000242027209 */ /* 0x000fc40007810000 */
[----:B------:R-:W-:Y:S01]  /*44b0*/  FMNMX.FTZ R5, R102, R5, !PT ;  /* 0x0000000566057209 */ /* 0x000fe20007810000 */
[----:B------:R-:W-:Y:S01]  /*44c0*/  IMAD.WIDE.U32 R14, R17, -0x2daee0ad, RZ ;  /* 0xd2511f53110e7825 */ /* 0x000fe200078e00ff */
[----:B------:R-:W-:Y:S02]  /*44d0*/  FMNMX.FTZ R2, R101, R2, !PT ;  /* 0x0000000265027209 */ /* 0x000fe40007810000 */
[----:B------:R-:W-:Y:S01]  /*44e0*/  FMNMX.FTZ R5, R75, R5, !PT ;  /* 0x000000054b057209 */ /* 0x000fe20007810000 */
        /* <DEDUP_REMOVED lines=12> */
[----:B------:R-:W-:Y:S01]  /*45b0*/  IMAD.IADD R0, R142, 0x1, R141 ;  /* 0x000000018e007824 */ /* 0x000fe200078e028d */
[----:B------:R-:W-:-:S02]  /*45c0*/  FMNMX.FTZ R2, R82, R2, !PT ;  /* 0x0000000252027209 */ /* 0x000fc40007810000 */
[----:B------:R-:W-:Y:S01]  /*45d0*/  FMNMX.FTZ R5, R97, R5, !PT ;  /* 0x0000000561057209 */ /* 0x000fe20007810000 */
[----:B------:R-:W-:Y:S01]  /*45e0*/  IMAD.SHL.U32 R173, R0, 0x2, RZ ;  /* 0x0000000200ad7824 */ /* 0x000fe200078e00ff */
        /* <DEDUP_REMOVED lines=9> */
[----:B------:R-:W-:Y:S01]  /*4680*/  LOP3.LUT R37, R35, UR11, R8, 0x96, !PT ;  /* 0x0000000b23257c12 */ /* 0x000fe2000f8e9608 */
[----:B------:R-:W-:Y:S01]  /*4690*/  IMAD.WIDE.U32 R8, R25, -0x326172a9, RZ ;  /* 0xcd9e8d5719087825 */ /* 0x000fe200078e00ff */
[----:B------:R-:W-:Y:S02]  /*46a0*/  FMNMX.FTZ R70, R106, R70, !PT ;  /* 0x000000466a467209 */ /* 0x000fe40007810000 */
[----:B------:R-:W-:-:S02]  /*46b0*/  LOP3.LUT R16, R21, UR15, R16, 0x96, !PT ;  /* 0x0000000f15107c12 */ /* 0x000fc4000f8e9610 */
[----:B------:R-:W-:Y:S02]  /*46c0*/  LOP3.LUT R21, R15, UR15, R236, 0x96, !PT ;  /* 0x0000000f0f157c12 */ /* 0x000fe4000f8e96ec */
[----:B------:R-:W-:Y:S01]  /*46d0*/  LOP3.LUT R17, R59, UR11, R14, 0x96, !PT ;  /* 0x0000000b3b117c12 */ /* 0x000fe2000f8e960e */
[----:B------:R-:W-:Y:S01]  /*46e0*/  IMAD.WIDE.U32 R18, R16, -0x326172a9, RZ ;  /* 0xcd9e8d5710127825 */ /* 0x000fe200078e00ff */
[----:B------:R-:W-:Y:S02]  /*46f0*/  LOP3.LUT R31, R33, UR11, R20, 0x96, !PT ;  /* 0x0000000b211f7c12 */ /* 0x000fe4000f8e9614 */
[----:B------:R-:W-:Y:S01]  /*4700*/  FMNMX.FTZ R70, R99, R70, !PT ;  /* 0x0000004663467209 */ /* 0x000fe20007810000 */
[----:B------:R-:W-:Y:S01]  /*4710*/  IMAD.WIDE.U32 R52, R17, -0x326172a9, RZ ;  /* 0xcd9e8d5711347825 */ /* 0x000fe200078e00ff */
[----:B------:R-:W-:Y:S02]  /*4720*/  LOP3.LUT R20, R11, UR12, R38, 0x96, !PT ;  /* 0x0000000c0b147c12 */ /* 0x000fe4000f8e9626 */
[----:B------:R-:W-:Y:S01]  /*4730*/  LOP3.LUT R41, R47, UR10, R10, 0x96, !PT ;  /* 0x0000000a2f297c12 */ /* 0x000fe2000f8e960a */
[----:B------:R-:W-:Y:S01]  /*4740*/  IMAD.WIDE.U32 R10, R30, -0x326172a9, RZ ;  /* 0xcd9e8d571e0a7825 */ /* 0x000fe200078e00ff */
[----:B------:R-:W-:Y:S01]  /*4750*/  LOP3.LUT R42, R9, UR12, R38, 0x96, !PT ;  /* 0x0000000c092a7c12 */ /* 0x000fe2000f8e9626 */
[----:B------:R-:W2:Y:S01]  /*4760*/  SHFL.BFLY PT, R2, R70, 0x2, 0x1f ;  /* 0x0c401f0046027f89 */ /* 0x000ea200000e0000 */
        /* <DEDUP_REMOVED lines=8> */
[----:B-1----:R-:W-:Y:S02]  /*47f0*/  FMNMX.FTZ R71, R71, R5, !PT ;  /* 0x0000000547477209 */ /* 0x002fe40007810000 */
[----:B------:R-:W-:Y:S01]  /*4800*/  LOP3.LUT R13, R15, UR12, R12, 0x96, !PT ;  /* 0x0000000c0f0d7c12 */ /* 0x000fe2000f8e960c */
[----:B------:R-:W-:Y:S01]  /*4810*/  IMAD.WIDE.U32 R8, R27, -0x326172a9, RZ ;  /* 0xcd9e8d571b087825 */ /* 0x000fe200078e00ff */
[----:B------:R-:W-:Y:S01]  /*4820*/  LOP3.LUT R22, R11, UR12, R24, 0x96, !PT ;  /* 0x0000000c0b167c12 */ /* 0x000fe2000f8e9618 */
[----:B------:R-:W1:Y:S01]  /*4830*/  SHFL.BFLY PT, R5, R71, 0x1, 0x1f ;  /* 0x0c201f0047057f89 */ /* 0x000e6200000e0000 */
[----:B------:R-:W-:Y:S01]  /*4840*/  LOP3.LUT R12, R19, UR12, R12, 0x96, !PT ;  /* 0x0000000c130c7c12 */ /* 0x000fe2000f8e960c */
[----:B------:R-:W-:Y:S01]  /*4850*/  IMAD.WIDE.U32 R26, R26, -0x326172a9, RZ ;  /* 0xcd9e8d571a1a7825 */ /* 0x000fe200078e00ff */
[----:B------:R-:W-:-:S03]  /*4860*/  LOP3.LUT R11, R9, UR12, R24, 0x96, !PT ;  /* 0x0000000c090b7c12 */ /* 0x000fc6000f8e9618 */
[----:B------:R-:W-:Y:S01]  /*4870*/  IMAD.WIDE.U32 R28, R31, -0x326172a9, RZ ;  /* 0xcd9e8d571f1c7825 */ /* 0x000fe200078e00ff */
[----:B------:R-:W-:Y:S02]  /*4880*/  LOP3.LUT R24, R27, UR10, R14, 0x96, !PT ;  /* 0x0000000a1b187c12 */ /* 0x000fe4000f8e960e */
[----:B--2---:R-:W-:Y:S01]  /*4890*/  FMNMX.FTZ R70, R70, R2, !PT ;  /* 0x0000000246467209 */ /* 0x004fe20007810000 */
        /* <DEDUP_REMOVED lines=8> */
[----:B-1----:R-:W-:Y:S01]  /*4920*/  FMNMX.FTZ R71, R71, R5, !PT ;  /* 0x0000000547477209 */ /* 0x002fe20007810000 */
[----:B------:R-:W-:Y:S01]  /*4930*/  IMAD.WIDE.U32 R38, R41, -0x2daee0ad, RZ ;  /* 0xd2511f5329267825 */ /* 0x000fe200078e00ff */
[----:B------:R-:W-:Y:S02]  /*4940*/  LOP3.LUT R27, R21, UR10, R10, 0x96, !PT ;  /* 0x0000000a151b7c12 */ /* 0x000fe4000f8e960a */
[----:B------:R-:W-:Y:S01]  /*4950*/  FSETP.NEU.FTZ.AND P0, PT, R71, -INF , PT ;  /* 0xff8000004700780b */ /* 0x000fe20003f1d000 */
        /* <DEDUP_REMOVED lines=8> */
[----:B------:R-:W1:Y:S01]  /*49e0*/  SHFL.BFLY PT, R17, R70, 0x1, 0x1f ;  /* 0x0c201f0046117f89 */ /* 0x000e6200000e0000 */
        /* <DEDUP_REMOVED lines=25> */
[----:B------:R-:W-:Y:S01]  /*4b80*/  FMUL.FTZ R5, R71, c[0x0][0x23c] ;  /* 0x00008f0047057a20 */ /* 0x000fe20000410000 */
[----:B------:R-:W-:Y:S01]  /*4b90*/  LOP3.LUT R13, R7, UR13, R8, 0x96, !PT ;  /* 0x0000000d070d7c12 */ /* 0x000fe2000f8e9608 */
[----:B------:R-:W-:Y:S01]  /*4ba0*/  IMAD.WIDE.U32 R18, R19, -0x326172a9, RZ ;  /* 0xcd9e8d5713127825 */ /* 0x000fe200078e00ff */
[----:B------:R-:W-:Y:S02]  /*4bb0*/  LOP3.LUT R44, R6, 0xffff, RZ, 0xc0, !PT ;  /* 0x0000ffff062c7812 */ /* 0x000fe400078ec0ff */
[----:B------:R-:W-:Y:S01]  /*4bc0*/  FSEL R5, R5, RZ, P0 ;  /* 0x000000ff05057208 */ /* 0x000fe20000000000 */
[----:B------:R-:W-:Y:S01]  /*4bd0*/  IMAD.WIDE.U32 R26, R27, -0x2daee0ad, RZ ;  /* 0xd2511f531b1a7825 */ /* 0x000fe200078e00ff */
[----:B------:R-:W-:Y:S02]  /*4be0*/  LOP3.LUT R43, R19, UR8, R20, 0x96, !PT ;  /* 0x00000008132b7c12 */ /* 0x000fe4000f8e9614 */
[----:B------:R-:W-:Y:S01]  /*4bf0*/  SHF.R.U32.HI R46, RZ, 0x10, R6 ;  /* 0x00000010ff2e7819 */ /* 0x000fe20000011606 */
[----:B------:R-:W-:Y:S01]  /*4c00*/  IMAD.WIDE.U32 R10, R21, -0x326172a9, RZ ;  /* 0xcd9e8d57150a7825 */ /* 0x000fe200078e00ff */
[----:B------:R-:W-:-:S02]  /*4c10*/  LOP3.LUT R42, R27, UR6, R22, 0x96, !PT ;  /* 0x000000061b2a7c12 */ /* 0x000fc4000f8e9616 */
[----:B------:R-:W-:Y:S01]  /*4c20*/  LOP3.LUT R22, R6, 0xff, RZ, 0xc0, !PT ;  /* 0x000000ff06167812 */ /* 0x000fe200078ec0ff */
[----:B------:R-:W-:Y:S01]  /*4c30*/  IMAD.WIDE.U32 R8, R15, -0x326172a9, RZ ;  /* 0xcd9e8d570f087825 */ /* 0x000fe200078e00ff */
[----:B------:R-:W-:Y:S02]  /*4c40*/  SHF.R.U32.HI R27, RZ, 0x18, R6 ;  /* 0x00000018ff1b7819 */ /* 0x000fe40000011606 */
[----:B------:R-:W-:Y:S01]  /*4c50*/  FSETP.NEU.FTZ.AND P0, PT, R70, -INF , PT ;  /* 0xff8000004600780b */ /* 0x000fe20003f1d000 */
[----:B------:R-:W-:Y:S01]  /*4c60*/  FFMA.FTZ R2, R63, c[0x0][0x23c], -R5 ;  /* 0x00008f003f027a23 */ /* 0x000fe20000010805 */
[----:B------:R-:W-:Y:S01]  /*4c70*/  LOP3.LUT R19, R9, UR13, R10, 0x96, !PT ;  /* 0x0000000d09137c12 */ /* 0x000fe2000f8e960a */
[----:B------:R-:W-:Y:S01]  /*4c80*/  IMAD.WIDE.U32 R6, R31, -0x326172a9, RZ ;  /* 0xcd9e8d571f067825 */ /* 0x000fe200078e00ff */
[C---:B------:R-:W-:Y:S01]  /*4c90*/  LOP3.LUT R23, R8.reuse, 0xff, RZ, 0xc0, !PT ;  /* 0x000000ff08177812 */ /* 0x040fe200078ec0ff */
[----:B------:R1:W-:Y:S01]  /*4ca0*/  MUFU.EX2 R239, R2 ;  /* 0x0000000200ef7308 */ /* 0x0003e20000000800 */
[----:B------:R-:W-:Y:S01]  /*4cb0*/  LOP3.LUT R47, R8, 0xffff, RZ, 0xc0, !PT ;  /* 0x0000ffff082f7812 */ /* 0x000fe200078ec0ff */
[----:B------:R-:W-:Y:S01]  /*4cc0*/  IMAD.WIDE.U32 R14, R32, -0x326172a9, RZ ;  /* 0xcd9e8d57200e7825 */ /* 0x000fe200078e00ff */
[----:B------:R-:W-:-:S02]  /*4cd0*/  SHF.R.U32.HI R53, RZ, 0x10, R8 ;  /* 0x00000010ff357819 */ /* 0x000fc40000011608 */
[----:B------:R-:W-:Y:S01]  /*4ce0*/  SHF.R.U32.HI R25, RZ, 0x18, R8 ;  /* 0x00000018ff197819 */ /* 0x000fe20000011608 */
[----:B------:R-:W-:Y:S01]  /*4cf0*/  IMAD.WIDE.U32 R8, R33, -0x326172a9, RZ ;  /* 0xcd9e8d5721087825 */ /* 0x000fe200078e00ff */
[C---:B------:R-:W-:Y:S02]  /*4d00*/  LOP3.LUT R152, R6.reuse, 0xffff, RZ, 0xc0, !PT ;  /* 0x0000ffff06987812 */ /* 0x040fe400078ec0ff */
[----:B------:R-:W-:Y:S01]  /*4d10*/  LOP3.LUT R228, R6, 0xff, RZ, 0xc0, !PT ;  /* 0x000000ff06e47812 */ /* 0x000fe200078ec0ff */
[----:B------:R-:W-:Y:S01]  /*4d20*/  IMAD.WIDE.U32 R20, R34, -0x326172a9, RZ ;  /* 0xcd9e8d5722147825 */ /* 0x000fe200078e00ff */
[----:B------:R-:W-:Y:S02]  /*4d30*/  LOP3.LUT R141, R9, UR8, R52, 0x96, !PT ;  /* 0x00000008098d7c12 */ /* 0x000fe4000f8e9634 */
[----:B------:R-:W-:Y:S01]  /*4d40*/  LOP3.LUT R52, R7, UR13, R8, 0x96, !PT ;  /* 0x0000000d07347c12 */ /* 0x000fe2000f8e9608 */
[----:B------:R-:W-:Y:S01]  /*4d50*/  FMUL.FTZ R8, R70, c[0x0][0x23c] ;  /* 0x00008f0046087a20 */ /* 0x000fe20000410000 */
[----:B------:R-:W-:Y:S01]  /*4d60*/  LOP3.LUT R7, R13, 0xffff, RZ, 0xc0, !PT ;  /* 0x0000ffff0d077812 */ /* 0x000fe200078ec0ff */
[----:B-1----:R-:W-:Y:S01]  /*4d70*/  FFMA.FTZ R2, R112, c[0x0][0x23c], -R5 ;  /* 0x00008f0070027a23 */ /* 0x002fe20000010805 */
[----:B------:R-:W-:-:S02]  /*4d80*/  SHF.R.U32.HI R153, RZ, 0x10, R6 ;  /* 0x00000010ff997819 */ /* 0x000fc40000011606 */
[----:B------:R-:W-:Y:S01]  /*4d90*/  SHF.R.U32.HI R227, RZ, 0x18, R6 ;  /* 0x00000018ffe37819 */ /* 0x000fe20000011606 */
[----:B------:R1:W2:Y:S01]  /*4da0*/  MUFU.EX2 R238, R2 ;  /* 0x0000000200ee7308 */ /* 0x0002a20000000800 */
[----:B------:R-:W-:Y:S02]  /*4db0*/  SHF.R.U32.HI R6, RZ, 0x8, R7 ;  /* 0x00000008ff067819 */ /* 0x000fe40000011607 */
[----:B------:R-:W-:Y:S02]  /*4dc0*/  LOP3.LUT R7, R13, 0xff, RZ, 0xc0, !PT ;  /* 0x000000ff0d077812 */ /* 0x000fe400078ec0ff */
[----:B------:R-:W-:Y:S01]  /*4dd0*/  LOP3.LUT R54, R11, UR8, R54, 0x96, !PT ;  /* 0x000000080b367c12 */ /* 0x000fe2000f8e9636 */
[----:B------:R-:W-:Y:S01]  /*4de0*/  IMAD.WIDE.U32 R10, R29, -0x326172a9, RZ ;  /* 0xcd9e8d571d0a7825 */ /* 0x000fe200078e00ff */
[----:B------:R-:W-:Y:S02]  /*4df0*/  ISETP.GE.U32.AND P4, PT, R235, R7, PT ;  /* 0x00000007eb00720c */ /* 0x000fe40003f86070 */
[----:B------:R-:W-:-:S02]  /*4e00*/  LOP3.LUT R135, R15, UR8, R28, 0x96, !PT ;  /* 0x000000080f877c12 */ /* 0x000fc4000f8e961c */
[----:B------:R-:W-:Y:S02]  /*4e10*/  LOP3.LUT R15, R11, UR13, R12, 0x96, !PT ;  /* 0x0000000d0b0f7c12 */ /* 0x000fe4000f8e960c */
[C---:B------:R-:W-:Y:S02]  /*4e20*/  LOP3.LUT R55, R10.reuse, 0xffff, RZ, 0xc0, !PT ;  /* 0x0000ffff0a377812 */ /* 0x040fe400078ec0ff */
[----:B------:R-:W-:Y:S02]  /*4e30*/  LOP3.LUT R58, R10, 0xff, RZ, 0xc0, !PT ;  /* 0x000000ff0a3a7812 */ /* 0x000fe400078ec0ff */
[----:B-1----:R-:W-:Y:S02]  /*4e40*/  FSEL R2, R8, RZ, P0 ;  /* 0x000000ff08027208 */ /* 0x002fe40000000000 */
[----:B------:R-:W-:Y:S01]  /*4e50*/  LOP3.LUT R8, R6, 0xffff, RZ, 0xc0, !PT ;  /* 0x0000ffff06087812 */ /* 0x000fe200078ec0ff */
[----:B------:R-:W-:Y:S01]  /*4e60*/  IMAD.WIDE.U32 R6, R35, -0x2daee0ad, RZ ;  /* 0xd2511f5323067825 */ /* 0x000fe200078e00ff */
[----:B------:R-:W-:-:S02]  /*4e70*/  SHF.R.U32.HI R56, RZ, 0x10, R10 ;  /* 0x00000010ff387819 */ /* 0x000fc4000001160a */
[----:B------:R-:W-:Y:S01]  /*4e80*/  ISETP.GE.U32.AND P5, PT, R235, R8, PT ;  /* 0x00000008eb00720c */ /* 0x000fe20003fa6070 */
[----:B------:R-:W-:Y:S01]  /*4e90*/  FFMA.FTZ R9, R62, c[0x0][0x23c], -R2 ;  /* 0x00008f003e097a23 */ /* 0x000fe20000010802 */
[----:B--2---:R-:W-:Y:S02]  /*4ea0*/  F2FP.PACK_AB R8, R238, R239 ;  /* 0x000000efee08723e */ /* 0x004fe400000000ff */
[----:B------:R-:W-:Y:S01]  /*4eb0*/  SHF.R.U32.HI R57, RZ, 0x18, R10 ;  /* 0x00000018ff397819 */ /* 0x000fe2000001160a */
[----:B------:R1:W-:Y:S01]  /*4ec0*/  MUFU.EX2 R233, R9 ;  /* 0x0000000900e97308 */ /* 0x0003e20000000800 */
[----:B------:R-:W-:Y:S02]  /*4ed0*/  PRMT R88, R8, 0x7632, R88 ;  /* 0x0000763208587816 */ /* 0x000fe40000000058 */
[----:B------:R-:W-:Y:S02]  /*4ee0*/  LOP3.LUT R134, R21, UR8, R30, 0x96, !PT ;  /* 0x0000000815867c12 */ /* 0x000fe4000f8e961e */
[----:B------:R-:W-:-:S02]  /*4ef0*/  ISETP.GE.U32.AND P2, PT, R235, R22, PT ;  /* 0x00000016eb00720c */ /* 0x000fc40003f46070 */
[----:B------:R-:W-:Y:S01]  /*4f00*/  ISETP.GE.U32.AND P3, PT, R235, R27, PT ;  /* 0x0000001beb00720c */ /* 0x000fe20003f66070 */
[----:B------:R-:W-:Y:S01]  /*4f10*/  @!P5 HADD2 R62, -R88.H0_H0, -RZ.H0_H0 ;  /* 0xa00000ff583ed230 */ /* 0x000fe20000000900 */
[----:B------:R-:W-:Y:S02]  /*4f20*/  LOP3.LUT R10, R7, UR14, R38, 0x96, !PT ;  /* 0x0000000e070a7c12 */ /* 0x000fe4000f8e9626 */
[C---:B------:R-:W-:Y:S02]  /*4f30*/  LOP3.LUT R21, R6.reuse, 0xff, RZ, 0xc0, !PT ;  /* 0x000000ff06157812 */ /* 0x040fe400078ec0ff */
[----:B------:R-:W-:Y:S02]  /*4f40*/  LOP3.LUT R17, R6, 0xffff, RZ, 0xc0, !PT ;  /* 0x0000ffff06117812 */ /* 0x000fe400078ec0ff */
[----:B------:R-:W-:Y:S01]  /*4f50*/  SHF.R.U32.HI R27, RZ, 0x10, R6 ;  /* 0x00000010ff1b7819 */ /* 0x000fe20000011606 */
[----:B-1----:R-:W-:Y:S01]  /*4f60*/  FFMA.FTZ R9, R77, c[0x0][0x23c], -R2 ;  /* 0x00008f004d097a23 */ /* 0x002fe20000010802 */
[----:B------:R-:W-:-:S02]  /*4f70*/  PRMT R77, R8, 0x7610, R77 ;  /* 0x00007610084d7816 */ /* 0x000fc4000000004d */
[----:B------:R-:W-:Y:S01]  /*4f80*/  SHF.R.U32.HI R8, RZ, 0x18, R13 ;  /* 0x00000018ff087819 */ /* 0x000fe2000001160d */
[----:B------:R-:W1:Y:S01]  /*4f90*/  MUFU.EX2 R231, R9 ;  /* 0x0000000900e77308 */ /* 0x000e620000000800 */
[----:B------:R-:W-:Y:S01]  /*4fa0*/  PRMT R93, R77, 0x5410, R88 ;  /* 0x000054104d5d7816 */ /* 0x000fe20000000058 */
[----:B------:R-:W-:Y:S01]  /*4fb0*/  @!P4 HADD2 R63, -R77.H0_H0, -RZ.H0_H0 ;  /* 0xa00000ff4d3fc230 */ /* 0x000fe20000000900 */
[----:B------:R-:W-:Y:S02]  /*4fc0*/  @!P5 PRMT R88, R62, 0x5410, RZ ;  /* 0x000054103e58d816 */ /* 0x000fe400000000ff */
[----:B------:R-:W-:Y:S02]  /*4fd0*/  ISETP.GE.U32.AND P5, PT, R235, R25, PT ;  /* 0x00000019eb00720c */ /* 0x000fe40003fa6070 */
[----:B------:R-:W-:Y:S02]  /*4fe0*/  @!P4 PRMT R77, R63, 0x5410, RZ ;  /* 0x000054103f4dc816 */ /* 0x000fe400000000ff */
[----:B------:R-:W-:-:S02]  /*4ff0*/  ISETP.GE.U32.AND P4, PT, R235, R8, PT ;  /* 0x00000008eb00720c */ /* 0x000fc40003f86070 */
[----:B------:R-:W-:Y:S02]  /*5000*/  SHF.R.U32.HI R13, RZ, 0x10, R13 ;  /* 0x00000010ff0d7819 */ /* 0x000fe4000001160d */
[----:B------:R-:W-:Y:S01]  /*5010*/  SHF.R.U32.HI R22, RZ, 0x18, R6 ;  /* 0x00000018ff167819 */ /* 0x000fe20000011606 */
[----:B------:R-:W-:Y:S01]  /*5020*/  IMAD.WIDE.U32 R6, R37, -0x326172a9, RZ ;  /* 0xcd9e8d5725067825 */ /* 0x000fe200078e00ff */
[----:B------:R-:W-:Y:S02]  /*5030*/  ISETP.GE.U32.AND P0, PT, R235, R23, PT ;  /* 0x00000017eb00720c */ /* 0x000fe40003f06070 */
[----:B-1----:R-:W-:Y:S01]  /*5040*/  F2FP.PACK_AB R11, R231, R233 ;  /* 0x000000e9e70b723e */ /* 0x002fe200000000ff */
[----:B------:R-:W-:Y:S01]  /*5050*/  IMAD.WIDE.U32 R8, R41, -0x2daee0ad, RZ ;  /* 0xd2511f5329087825 */ /* 0x000fe200078e00ff */
[----:B------:R-:W-:Y:S02]  /*5060*/  LOP3.LUT R16, R7, UR13, R16, 0x96, !PT ;  /* 0x0000000d07107c12 */ /* 0x000fe4000f8e9610 */
[----:B------:R-:W-:-:S02]  /*5070*/  PRMT R79, R11, 0x7632, R79 ;  /* 0x000076320b4f7816 */ /* 0x000fc4000000004f */
[----:B------:R-:W-:Y:S02]  /*5080*/  LOP3.LUT R25, R9, UR14, R24, 0x96, !PT ;  /* 0x0000000e09197c12 */ /* 0x000fe4000f8e9618 */
[C---:B------:R-:W-:Y:S01]  /*5090*/  LOP3.LUT R112, R8.reuse, 0xffff, RZ, 0xc0, !PT ;  /* 0x0000ffff08707812 */ /* 0x040fe200078ec0ff */
[----:B------:R-:W-:Y:S01]  /*50a0*/  @!P4 HADD2 R64, -R79.H0_H0, -RZ.H0_H0 ;  /* 0xa00000ff4f40c230 */ /* 0x000fe20000000900 */
[----:B------:R-:W-:Y:S01]  /*50b0*/  PRMT R76, R11, 0x7610, R76 ;  /* 0x000076100b4c7816 */ /* 0x000fe2000000004c */
[--C-:B------:R-:W-:Y:S01]  /*50c0*/  FFMA.FTZ R9, R113, c[0x0][0x23c], -R5.reuse ;  /* 0x00008f0071097a23 */ /* 0x100fe20000010805 */
[----:B------:R-:W-:Y:S01]  /*50d0*/  LOP3.LUT R111, R8, 0xff, RZ, 0xc0, !PT ;  /* 0x000000ff086f7812 */ /* 0x000fe200078ec0ff */
[----:B------:R-:W-:Y:S01]  /*50e0*/  FFMA.FTZ R11, R65, c[0x0][0x23c], -R5 ;  /* 0x00008f00410b7a23 */ /* 0x000fe20000010805 */
[--C-:B------:R-:W-:Y:S01]  /*50f0*/  SHF.R.U32.HI R113, RZ, 0x10, R8.reuse ;  /* 0x00000010ff717819 */ /* 0x100fe20000011608 */
[----:B------:R1:W-:Y:S01]  /*5100*/  MUFU.EX2 R234, R9 ;  /* 0x0000000900ea7308 */ /* 0x0003e20000000800 */
[----:B------:R-:W-:-:S02]  /*5110*/  SHF.R.U32.HI R110, RZ, 0x18, R8 ;  /* 0x00000018ff6e7819 */ /* 0x000fc40000011608 */
[----:B------:R-:W-:Y:S02]  /*5120*/  LOP3.LUT R8, R13, 0xff, RZ, 0xc0, !PT ;  /* 0x000000ff0d087812 */ /* 0x000fe400078ec0ff */
[----:B------:R-:W-:Y:S02]  /*5130*/  PRMT R91, R76, 0x5410, R79 ;  /* 0x000054104c5b7816 */ /* 0x000fe4000000004f */
[----:B------:R-:W-:Y:S01]  /*5140*/  @!P4 PRMT R79, R64, 0x5410, RZ ;  /* 0x00005410404fc816 */ /* 0x000fe200000000ff */
[----:B------:R2:W3:Y:S01]  /*5150*/  MUFU.EX2 R245, R11 ;  /* 0x0000000b00f57308 */ /* 0x0004e20000000800 */
[----:B------:R-:W-:Y:S02]  /*5160*/  ISETP.GE.U32.AND P4, PT, R235, R8, PT ;  /* 0x00000008eb00720c */ /* 0x000fe40003f86070 */
[C---:B------:R-:W-:Y:S02]  /*5170*/  LOP3.LUT R28, R6.reuse, 0xff, RZ, 0xc0, !PT ;  /* 0x000000ff061c7812 */ /* 0x040fe400078ec0ff */
[----:B------:R-:W-:-:S02]  /*5180*/  LOP3.LUT R72, R6, 0xffff, RZ, 0xc0, !PT ;  /* 0x0000ffff06487812 */ /* 0x000fc400078ec0ff */
[--C-:B------:R-:W-:Y:S01]  /*5190*/  SHF.R.U32.HI R38, RZ, 0x10, R6.reuse ;  /* 0x00000010ff267819 */ /* 0x100fe20000011606 */
[----:B-1----:R-:W-:Y:S01]  /*51a0*/  IMAD.WIDE.U32 R8, R36, -0x2daee0ad, RZ ;  /* 0xd2511f5324087825 */ /* 0x002fe200078e00ff */
[----:B------:R-:W-:-:S03]  /*51b0*/  SHF.R.U32.HI R23, RZ, 0x18, R6 ;  /* 0x00000018ff177819 */ /* 0x000fc60000011606 */
[----:B------:R-:W-:Y:S01]  /*51c0*/  IMAD.WIDE.U32 R6, R39, -0x326172a9, RZ ;  /* 0xcd9e8d5727067825 */ /* 0x000fe200078e00ff */
[C---:B------:R-:W-:Y:S01]  /*51d0*/  LOP3.LUT R24, R8.reuse, 0xffff, RZ, 0xc0, !PT ;  /* 0x0000ffff08187812 */ /* 0x040fe200078ec0ff */
[----:B------:R-:W-:Y:S01]  /*51e0*/  @!P4 HADD2 R65, -R76.H0_H0, -RZ.H0_H0 ;  /* 0xa00000ff4c41c230 */ /* 0x000fe20000000900 */
[----:B------:R-:W-:Y:S01]  /*51f0*/  LOP3.LUT R32, R8, 0xff, RZ, 0xc0, !PT ;  /* 0x000000ff08207812 */ /* 0x000fe200078ec0ff */
[----:B--2---:R-:W-:Y:S01]  /*5200*/  FFMA.FTZ R11, R67, c[0x0][0x23c], -R2 ;  /* 0x00008f00430b7a23 */ /* 0x004fe20000010802 */
[----:B------:R-:W-:Y:S02]  /*5210*/  LOP3.LUT R37, R7, UR13, R14, 0x96, !PT ;  /* 0x0000000d07257c12 */ /* 0x000fe4000f8e960e */
[C---:B------:R-:W-:Y:S01]  /*5220*/  LOP3.LUT R109, R6.reuse, 0xff, RZ, 0xc0, !PT ;  /* 0x000000ff066d7812 */ /* 0x040fe200078ec0ff */
[----:B------:R-:W-:Y:S01]  /*5230*/  MUFU.EX2 R240, R11 ;  /* 0x0000000b00f07308 */ /* 0x000fe20000000800 */
[----:B------:R-:W-:Y:S02]  /*5240*/  LOP3.LUT R128, R6, 0xffff, RZ, 0xc0, !PT ;  /* 0x0000ffff06807812 */ /* 0x000fe400078ec0ff */
[----:B------:R-:W-:-:S02]  /*5250*/  SHF.R.U32.HI R123, RZ, 0x10, R6 ;  /* 0x00000010ff7b7819 */ /* 0x000fc40000011606 */
[----:B------:R-:W-:Y:S01]  /*5260*/  SHF.R.U32.HI R108, RZ, 0x18, R6 ;  /* 0x00000018ff6c7819 */ /* 0x000fe20000011606 */
[----:B------:R-:W-:Y:S01]  /*5270*/  IMAD.WIDE.U32 R6, R42, -0x326172a9, RZ ;  /* 0xcd9e8d572a067825 */ /* 0x000fe200078e00ff */
[--C-:B------:R-:W-:Y:S02]  /*5280*/  SHF.R.U32.HI R35, RZ, 0x10, R8.reuse ;  /* 0x00000010ff237819 */ /* 0x100fe40000011608 */
[----:B------:R-:W-:Y:S01]  /*5290*/  SHF.R.U32.HI R34, RZ, 0x18, R8 ;  /* 0x00000018ff227819 */ /* 0x000fe20000011608 */
[----:B------:R-:W-:Y:S01]  /*52a0*/  FFMA.FTZ R8, R66, c[0x0][0x23c], -R2 ;  /* 0x00008f0042087a23 */ /* 0x000fe20000010802 */
[----:B------:R-:W-:Y:S02]  /*52b0*/  LOP3.LUT R12, R9, UR14, R40, 0x96, !PT ;  /* 0x0000000e090c7c12 */ /* 0x000fe4000f8e9628 */
[----:B------:R-:W-:Y:S01]  /*52c0*/  SHF.R.U32.HI R9, RZ, 0x8, R44 ;  /* 0x00000008ff097819 */ /* 0x000fe2000001162c */
[----:B------:R1:W2:Y:S01]  /*52d0*/  MUFU.EX2 R251, R8 ;  /* 0x0000000800fb7308 */ /* 0x0002a20000000800 */
[----:B------:R-:W-:-:S02]  /*52e0*/  LOP3.LUT R18, R7, UR13, R18, 0x96, !PT ;  /* 0x0000000d07127c12 */ /* 0x000fc4000f8e9612 */
[C---:B------:R-:W-:Y:S02]  /*52f0*/  LOP3.LUT R39, R6.reuse, 0xffff, RZ, 0xc0, !PT ;  /* 0x0000ffff06277812 */ /* 0x040fe400078ec0ff */
[----:B------:R-:W-:Y:S02]  /*5300*/  LOP3.LUT R40, R6, 0xff, RZ, 0xc0, !PT ;  /* 0x000000ff06287812 */ /* 0x000fe400078ec0ff */
[--C-:B------:R-:W-:Y:S02]  /*5310*/  SHF.R.U32.HI R41, RZ, 0x10, R6.reuse ;  /* 0x00000010ff297819 */ /* 0x100fe40000011606 */
[----:B------:R-:W-:Y:S02]  /*5320*/  SHF.R.U32.HI R42, RZ, 0x18, R6 ;  /* 0x00000018ff2a7819 */ /* 0x000fe40000011606 */
[----:B---3--:R-:W-:Y:S02]  /*5330*/  F2FP.PACK_AB R7, R245, R234 ;  /* 0x000000eaf507723e */ /* 0x008fe400000000ff */
[----:B------:R-:W-:-:S02]  /*5340*/  LOP3.LUT R6, R9, 0xffff, RZ, 0xc0, !PT ;  /* 0x0000ffff09067812 */ /* 0x000fc400078ec0ff */
[----:B------:R-:W-:Y:S01]  /*5350*/  @!P4 PRMT R76, R65, 0x5410, RZ ;  /* 0x00005410414cc816 */ /* 0x000fe200000000ff */
[----:B-1----:R-:W-:Y:S01]  /*5360*/  IMAD.WIDE.U32 R8, R43, -0x2daee0ad, RZ ;  /* 0xd2511f532b087825 */ /* 0x002fe200078e00ff */
[----:B------:R-:W-:Y:S02]  /*5370*/  PRMT R216, R7, 0x7610, R216 ;  /* 0x0000761007d87816 */ /* 0x000fe400000000d8 */
[----:B------:R-:W-:Y:S02]  /*5380*/  ISETP.GE.U32.AND P4, PT, R235, R6, PT ;  /* 0x00000006eb00720c */ /* 0x000fe40003f86070 */
[----:B------:R-:W-:Y:S01]  /*5390*/  PRMT R215, R7, 0x7632, R215 ;  /* 0x0000763207d77816 */ /* 0x000fe200000000d7 */
[----:B------:R-:W-:Y:S01]  /*53a0*/  FFMA.FTZ R7, R114, c[0x0][0x23c], -R5 ;  /* 0x00008f0072077a23 */ /* 0x000fe20000010805 */
[----:B------:R-:W-:Y:S01]  /*53b0*/  @!P2 HADD2 R66, -R216.H0_H0, -RZ.H0_H0 ;  /* 0xa00000ffd842a230 */ /* 0x000fe20000000900 */
[----:B------:R-:W-:Y:S02]  /*53c0*/  LOP3.LUT R11, R46, 0xff, RZ, 0xc0, !PT ;  /* 0x000000ff2e0b7812 */ /* 0x000fe400078ec0ff */
[----:B------:R1:W-:Y:S01]  /*53d0*/  MUFU.EX2 R248, R7 ;  /* 0x0000000700f87308 */ /* 0x0003e20000000800 */
[----:B------:R-:W-:-:S02]  /*53e0*/  PRMT R46, R216, 0x5410, R215 ;  /* 0x00005410d82e7816 */ /* 0x000fc400000000d7 */
[----:B------:R-:W-:Y:S02]  /*53f0*/  @!P2 PRMT R216, R66, 0x5410, RZ ;  /* 0x0000541042d8a816 */ /* 0x000fe400000000ff */
[----:B--2---:R-:W-:Y:S01]  /*5400*/  F2FP.PACK_AB R6, R251, R240 ;  /* 0x000000f0fb06723e */ /* 0x004fe200000000ff */
[----:B------:R-:W-:Y:S01]  /*5410*/  @!P4 HADD2 R67, -R215.H0_H0, -RZ.H0_H0 ;  /* 0xa00000ffd743c230 */ /* 0x000fe20000000900 */
[----:B------:R-:W-:Y:S02]  /*5420*/  ISETP.GE.U32.AND P2, PT, R235, R11, PT ;  /* 0x0000000beb00720c */ /* 0x000fe40003f46070 */
[C---:B------:R-:W-:Y:S02]  /*5430*/  PRMT R214, R6.reuse, 0x7632, R214 ;  /* 0x0000763206d67816 */ /* 0x040fe400000000d6 */
[----:B------:R-:W-:Y:S02]  /*5440*/  PRMT R213, R6, 0x7610, R213 ;  /* 0x0000761006d57816 */ /* 0x000fe400000000d5 */
[C---:B------:R-:W-:Y:S01]  /*5450*/  LOP3.LUT R11, R10.reuse, 0xff, RZ, 0xc0, !PT ;  /* 0x000000ff0a0b7812 */ /* 0x040fe200078ec0ff */
[----:B------:R-:W-:Y:S01]  /*5460*/  @!P3 HADD2 R68, -R214.H0_H0, -RZ.H0_H0 ;  /* 0xa00000ffd644b230 */ /* 0x000fe20000000900 */
[----:B------:R-:W-:Y:S01]  /*5470*/  LOP3.LUT R6, R10, 0xffff, RZ, 0xc0, !PT ;  /* 0x0000ffff0a067812 */ /* 0x000fe200078ec0ff */
[----:B-1----:R-:W-:Y:S01]  /*5480*/  FFMA.FTZ R7, R73, c[0x0][0x23c], -R5 ;  /* 0x00008f0049077a23 */ /* 0x002fe20000010805 */
[----:B------:R-:W-:-:S02]  /*5490*/  @!P4 PRMT R215, R67, 0x5410, RZ ;  /* 0x0000541043d7c816 */ /* 0x000fc400000000ff */
[----:B------:R-:W-:Y:S01]  /*54a0*/  ISETP.GE.U32.AND P4, PT, R235, R11, PT ;  /* 0x0000000beb00720c */ /* 0x000fe20003f86070 */
[----:B------:R1:W2:Y:S01]  /*54b0*/  MUFU.EX2 R242, R7 ;  /* 0x0000000700f27308 */ /* 0x0002a20000000800 */
[----:B------:R-:W-:Y:S01]  /*54c0*/  SHF.R.U32.HI R6, RZ, 0x8, R6 ;  /* 0x00000008ff067819 */ /* 0x000fe20000011606 */
[----:B------:R-:W-:Y:S01]  /*54d0*/  FFMA.FTZ R11, R74, c[0x0][0x23c], -R2 ;  /* 0x00008f004a0b7a23 */ /* 0x000fe20000010802 */
[----:B------:R-:W-:Y:S01]  /*54e0*/  @!P2 HADD2 R69, -R213.H0_H0, -RZ.H0_H0 ;  /* 0xa00000ffd545a230 */ /* 0x000fe20000000900 */
[----:B------:R-:W-:Y:S02]  /*54f0*/  LOP3.LUT R26, R9, UR14, R26, 0x96, !PT ;  /* 0x0000000e091a7c12 */ /* 0x000fe4000f8e961a */
[----:B------:R-:W-:Y:S02]  /*5500*/  LOP3.LUT R6, R6, 0xffff, RZ, 0xc0, !PT ;  /* 0x0000ffff06067812 */ /* 0x000fe400078ec0ff */
[----:B------:R3:W-:Y:S01]  /*5510*/  MUFU.EX2 R249, R11 ;  /* 0x0000000b00f97308 */ /* 0x0007e20000000800 */
[----:B------:R-:W-:-:S02]  /*5520*/  LOP3.LUT R29, R8, 0xffff, RZ, 0xc0, !PT ;  /* 0x0000ffff081d7812 */ /* 0x000fc400078ec0ff */
[----:B------:R-:W-:Y:S02]  /*5530*/  PRMT R63, R213, 0x5410, R214 ;  /* 0x00005410d53f7816 */ /* 0x000fe400000000d6 */
[----:B------:R-:W-:Y:S02]  /*5540*/  SHF.R.U32.HI R9, RZ, 0x18, R10 ;  /* 0x00000018ff097819 */ /* 0x000fe4000001160a */
[----:B------:R-:W-:Y:S01]  /*5550*/  @!P3 PRMT R214, R68, 0x5410, RZ ;  /* 0x0000541044d6b816 */ /* 0x000fe200000000ff */
[----:B-1----:R-:W-:Y:S01]  /*5560*/  FFMA.FTZ R7, R101, c[0x0][0x23c], -R2 ;  /* 0x00008f0065077a23 */ /* 0x002fe20000010802 */
[----:B------:R-:W-:Y:S02]  /*5570*/  ISETP.GE.U32.AND P3, PT, R235, R6, PT ;  /* 0x00000006eb00720c */ /* 0x000fe40003f66070 */
[----:B------:R-:W-:Y:S01]  /*5580*/  LOP3.LUT R33, R8, 0xff, RZ, 0xc0, !PT ;  /* 0x000000ff08217812 */ /* 0x000fe200078ec0ff */
[----:B------:R-:W1:Y:S01]  /*5590*/  MUFU.EX2 R241, R7 ;  /* 0x0000000700f17308 */ /* 0x000e620000000800 */
[----:B------:R-:W-:-:S02]  /*55a0*/  SHF.R.U32.HI R30, RZ, 0x10, R8 ;  /* 0x00000010ff1e7819 */ /* 0x000fc40000011608 */
[----:B------:R-:W-:Y:S01]  /*55b0*/  SHF.R.U32.HI R31, RZ, 0x18, R8 ;  /* 0x00000018ff1f7819 */ /* 0x000fe20000011608 */
[--C-:B---3--:R-:W-:Y:S01]  /*55c0*/  FFMA.FTZ R11, R102, c[0x0][0x23c], -R5.reuse ;  /* 0x00008f00660b7a23 */ /* 0x108fe20000010805 */
[----:B--2---:R-:W-:Y:S02]  /*55d0*/  F2FP.PACK_AB R8, R242, R248 ;  /* 0x000000f8f208723e */ /* 0x004fe400000000ff */
[----:B------:R-:W-:Y:S01]  /*55e0*/  @!P2 PRMT R213, R69, 0x5410, RZ ;  /* 0x0000541045d5a816 */ /* 0x000fe200000000ff */
[----:B------:R-:W-:Y:S01]  /*55f0*/  MUFU.EX2 R121, R11 ;  /* 0x0000000b00797308 */ /* 0x000fe20000000800 */
[----:B------:R-:W-:Y:S01]  /*5600*/  ISETP.GE.U32.AND P2, PT, R235, R9, PT ;  /* 0x00000009eb00720c */ /* 0x000fe20003f46070 */
[----:B------:R-:W-:Y:S01]  /*5610*/  FFMA.FTZ R9, R75, c[0x0][0x23c], -R5 ;  /* 0x00008f004b097a23 */ /* 0x000fe20000010805 */
[C---:B------:R-:W-:Y:S02]  /*5620*/  PRMT R212, R8.reuse, 0x7610, R212 ;  /* 0x0000761008d47816 */ /* 0x040fe400000000d4 */
[----:B------:R-:W-:-:S02]  /*5630*/  PRMT R211, R8, 0x7632, R211 ;  /* 0x0000763208d37816 */ /* 0x000fc400000000d3 */
[----:B------:R-:W-:Y:S01]  /*5640*/  SHF.R.U32.HI R8, RZ, 0x10, R10 ;  /* 0x00000010ff087819 */ /* 0x000fe2000001160a */
[----:B------:R2:W3:Y:S01]  /*5650*/  MUFU.EX2 R132, R9 ;  /* 0x0000000900847308 */ /* 0x0004e20000000800 */
[----:B------:R-:W-:Y:S01]  /*5660*/  @!P4 HADD2 R74, -R212.H0_H0, -RZ.H0_H0 ;  /* 0xa00000ffd44ac230 */ /* 0x000fe20000000900 */
[----:B-1----:R-:W-:Y:S01]  /*5670*/  F2FP.PACK_AB R10, R249, R241 ;  /* 0x000000f1f90a723e */ /* 0x002fe200000000ff */
[----:B------:R-:W-:Y:S01]  /*5680*/  @!P3 HADD2 R73, -R211.H0_H0, -RZ.H0_H0 ;  /* 0xa00000ffd349b230 */ /* 0x000fe20000000900 */
[----:B------:R-:W-:Y:S01]  /*5690*/  LOP3.LUT R8, R8, 0xff, RZ, 0xc0, !PT ;  /* 0x000000ff08087812 */ /* 0x000fe200078ec0ff */
[----:B------:R-:W-:Y:S01]  /*56a0*/  IMAD.WIDE.U32 R6, R45, -0x326172a9, RZ ;  /* 0xcd9e8d572d067825 */ /* 0x000fe200078e00ff */
[----:B------:R-:W-:Y:S02]  /*56b0*/  PRMT R62, R212, 0x5410, R211 ;  /* 0x00005410d43e7816 */ /* 0x000fe400000000d3 */
[----:B------:R-:W-:Y:S02]  /*56c0*/  @!P4 PRMT R212, R74, 0x5410, RZ ;  /* 0x000054104ad4c816 */ /* 0x000fe400000000ff */
[----:B------:R-:W-:-:S02]  /*56d0*/  ISETP.GE.U32.AND P4, PT, R235, R8, PT ;  /* 0x00000008eb00720c */ /* 0x000fc40003f86070 */
[----:B------:R-:W-:Y:S02]  /*56e0*/  PRMT R210, R10, 0x7632, R210 ;  /* 0x000076320ad27816 */ /* 0x000fe400000000d2 */
[----:B------:R-:W-:Y:S01]  /*56f0*/  @!P3 PRMT R211, R73, 0x5410, RZ ;  /* 0x0000541049d3b816 */ /* 0x000fe200000000ff */
[----:B--2---:R-:W-:Y:S01]  /*5700*/  FFMA.FTZ R9, R100, c[0x0][0x23c], -R2 ;  /* 0x00008f0064097a23 */ /* 0x004fe20000010802 */
[----:B------:R-:W-:Y:S01]  /*5710*/  SHF.R.U32.HI R8, RZ, 0x8, R17 ;  /* 0x00000008ff087819 */ /* 0x000fe20000011611 */
[----:B------:R-:W-:Y:S01]  /*5720*/  @!P2 HADD2 R75, -R210.H0_H0, -RZ.H0_H0 ;  /* 0xa00000ffd24ba230 */ /* 0x000fe20000000900 */
[----:B------:R-:W-:Y:S01]  /*5730*/  ISETP.GE.U32.AND P3, PT, R235, R21, PT ;  /* 0x00000015eb00720c */ /* 0x000fe20003f66070 */
[----:B------:R1:W-:Y:S01]  /*5740*/  MUFU.EX2 R250, R9 ;  /* 0x0000000900fa7308 */ /* 0x0003e20000000800 */
[----:B------:R-:W-:Y:S02]  /*5750*/  PRMT R209, R10, 0x7610, R209 ;  /* 0x000076100ad17816 */ /* 0x000fe400000000d1 */
[----:B------:R-:W-:-:S02]  /*5760*/  LOP3.LUT R36, R7, UR13, R20, 0x96, !PT ;  /* 0x0000000d07247c12 */ /* 0x000fc4000f8e9614 */
[----:B------:R-:W-:Y:S02]  /*5770*/  LOP3.LUT R64, R6, 0xffff, RZ, 0xc0, !PT ;  /* 0x0000ffff06407812 */ /* 0x000fe400078ec0ff */
[----:B------:R-:W-:Y:S02]  /*5780*/  LOP3.LUT R8, R8, 0xffff, RZ, 0xc0, !PT ;  /* 0x0000ffff08087812 */ /* 0x000fe400078ec0ff */
[----:B---3--:R-:W-:Y:S02]  /*5790*/  F2FP.PACK_AB R7, R132, R121 ;  /* 0x000000798407723e */ /* 0x008fe400000000ff */
[----:B------:R-:W-:Y:S02]  /*57a0*/  PRMT R61, R209, 0x5410, R210 ;  /* 0x00005410d13d7816 */ /* 0x000fe400000000d2 */
[----:B------:R-:W-:Y:S02]  /*57b0*/  @!P2 PRMT R210, R75, 0x5410, RZ ;  /* 0x000054104bd2a816 */ /* 0x000fe400000000ff */
[----:B------:R-:W-:Y:S01]  /*57c0*/  ISETP.GE.U32.AND P2, PT, R235, R8, PT ;  /* 0x00000008eb00720c */ /* 0x000fe20003f46070 */
[----:B-1----:R-:W-:Y:S01]  /*57d0*/  FFMA.FTZ R9, R80, c[0x0][0x23c], -R2 ;  /* 0x00008f0050097a23 */ /* 0x002fe20000010802 */
[C---:B------:R-:W-:Y:S01]  /*57e0*/  PRMT R208, R7.reuse, 0x7610, R208 ;  /* 0x0000761007d07816 */ /* 0x040fe200000000d0 */
[----:B------:R-:W-:Y:S01]  /*57f0*/  @!P4 HADD2 R80, -R209.H0_H0, -RZ.H0_H0 ;  /* 0xa00000ffd150c230 */ /* 0x000fe20000000900 */
[----:B------:R-:W-:Y:S01]  /*5800*/  PRMT R207, R7, 0x7632, R207 ;  /* 0x0000763207cf7816 */ /* 0x000fe200000000cf */
[----:B------:R-:W1:Y:S01]  /*5810*/  MUFU.EX2 R252, R9 ;  /* 0x0000000900fc7308 */ /* 0x000e620000000800 */
[--C-:B------:R-:W-:Y:S01]  /*5820*/  FFMA.FTZ R8, R84, c[0x0][0x23c], -R5.reuse ;  /* 0x00008f0054087a23 */ /* 0x100fe20000010805 */
[----:B------:R-:W-:Y:S01]  /*5830*/  @!P3 HADD2 R78, -R208.H0_H0, -RZ.H0_H0 ;  /* 0xa00000ffd04eb230 */ /* 0x000fe20000000900 */
[----:B------:R-:W-:Y:S01]  /*5840*/  FFMA.FTZ R7, R81, c[0x0][0x23c], -R5 ;  /* 0x00008f0051077a23 */ /* 0x000fe20000010805 */
[----:B------:R-:W-:-:S02]  /*5850*/  LOP3.LUT R67, R6, 0xff, RZ, 0xc0, !PT ;  /* 0x000000ff06437812 */ /* 0x000fc400078ec0ff */
[--C-:B------:R-:W-:Y:S02]  /*5860*/  SHF.R.U32.HI R66, RZ, 0x10, R6.reuse ;  /* 0x00000010ff427819 */ /* 0x100fe40000011606 */
[----:B------:R-:W-:Y:S01]  /*5870*/  SHF.R.U32.HI R65, RZ, 0x18, R6 ;  /* 0x00000018ff417819 */ /* 0x000fe20000011606 */
[----:B------:R2:W-:Y:S01]  /*5880*/  MUFU.EX2 R243, R8 ;  /* 0x0000000800f37308 */ /* 0x0005e20000000800 */
[----:B------:R-:W-:Y:S01]  /*5890*/  @!P4 PRMT R209, R80, 0x5410, RZ ;  /* 0x0000541050d1c816 */ /* 0x000fe200000000ff */
[----:B------:R-:W-:Y:S01]  /*58a0*/  @!P2 HADD2 R81, -R207.H0_H0, -RZ.H0_H0 ;  /* 0xa00000ffcf51a230 */ /* 0x000fe20000000900 */
[----:B------:R-:W-:Y:S02]  /*58b0*/  LOP3.LUT R6, R27, 0xff, RZ, 0xc0, !PT ;  /* 0x000000ff1b067812 */ /* 0x000fe400078ec0ff */
[----:B------:R-:W-:Y:S02]  /*58c0*/  ISETP.GE.U32.AND P4, PT, R235, R22, PT ;  /* 0x00000016eb00720c */ /* 0x000fe40003f86070 */
[----:B------:R-:W-:Y:S01]  /*58d0*/  PRMT R59, R208, 0x5410, R207 ;  /* 0x00005410d03b7816 */ /* 0x000fe200000000cf */
[----:B------:R3:W4:Y:S01]  /*58e0*/  MUFU.EX2 R75, R7 ;  /* 0x00000007004b7308 */ /* 0x0007220000000800 */
[----:B------:R-:W-:-:S02]  /*58f0*/  @!P3 PRMT R208, R78, 0x5410, RZ ;  /* 0x000054104ed0b816 */ /* 0x000fc400000000ff */
[----:B------:R-:W-:Y:S02]  /*5900*/  ISETP.GE.U32.AND P3, PT, R235, R6, PT ;  /* 0x00000006eb00720c */ /* 0x000fe40003f66070 */
[----:B-1----:R-:W-:Y:S02]  /*5910*/  F2FP.PACK_AB R6, R252, R250 ;  /* 0x000000fafc06723e */ /* 0x002fe400000000ff */
[C---:B------:R-:W-:Y:S02]  /*5920*/  LOP3.LUT R9, R19.reuse, 0xff, RZ, 0xc0, !PT ;  /* 0x000000ff13097812 */ /* 0x040fe400078ec0ff */
[----:B--2---:R-:W-:Y:S02]  /*5930*/  LOP3.LUT R8, R19, 0xffff, RZ, 0xc0, !PT ;  /* 0x0000ffff13087812 */ /* 0x004fe400078ec0ff */
[----:B------:R-:W-:Y:S02]  /*5940*/  PRMT R206, R6, 0x7632, R206 ;  /* 0x0000763206ce7816 */ /* 0x000fe400000000ce */
[----:B------:R-:W-:-:S02]  /*5950*/  @!P2 PRMT R207, R81, 0x5410, RZ ;  /* 0x0000541051cfa816 */ /* 0x000fc400000000ff */
[----:B------:R-:W-:Y:S01]  /*5960*/  PRMT R205, R6, 0x7610, R205 ;  /* 0x0000761006cd7816 */ /* 0x000fe200000000cd */
[----:B---3--:R-:W-:Y:S01]  /*5970*/  FFMA.FTZ R7, R83, c[0x0][0x23c], -R2 ;  /* 0x00008f0053077a23 */ /* 0x008fe20000010802 */
[----:B------:R-:W-:Y:S01]  /*5980*/  ISETP.GE.U32.AND P2, PT, R235, R9, PT ;  /* 0x00000009eb00720c */ /* 0x000fe20003f46070 */
[----:B------:R-:W-:Y:S01]  /*5990*/  @!P4 HADD2 R83, -R206.H0_H0, -RZ.H0_H0 ;  /* 0xa00000ffce53c230 */ /* 0x000fe20000000900 */
[----:B------:R-:W-:Y:S01]  /*59a0*/  SHF.R.U32.HI R6, RZ, 0x8, R8 ;  /* 0x00000008ff067819 */ /* 0x000fe20000011608 */
[----:B------:R1:W-:Y:S01]  /*59b0*/  MUFU.EX2 R120, R7 ;  /* 0x0000000700787308 */ /* 0x0003e20000000800 */
[----:B----4-:R-:W-:Y:S02]  /*59c0*/  F2FP.PACK_AB R8, R75, R243 ;  /* 0x000000f34b08723e */ /* 0x010fe400000000ff */
[----:B------:R-:W-:Y:S02]  /*59d0*/  LOP3.LUT R6, R6, 0xffff, RZ, 0xc0, !PT ;  /* 0x0000ffff06067812 */ /* 0x000fe400078ec0ff */
[----:B------:R-:W-:-:S02]  /*59e0*/  PRMT R43, R205, 0x5410, R206 ;  /* 0x00005410cd2b7816 */ /* 0x000fc400000000ce */
[----:B------:R-:W-:Y:S02]  /*59f0*/  @!P4 PRMT R206, R83, 0x5410, RZ ;  /* 0x0000541053cec816 */ /* 0x000fe400000000ff */
[----:B------:R-:W-:Y:S02]  /*5a00*/  ISETP.GE.U32.AND P4, PT, R235, R6, PT ;  /* 0x00000006eb00720c */ /* 0x000fe40003f86070 */
[C---:B------:R-:W-:Y:S02]  /*5a10*/  PRMT R204, R8.reuse, 0x7610, R204 ;  /* 0x0000761008cc7816 */ /* 0x040fe400000000cc */
[----:B------:R-:W-:Y:S02]  /*5a20*/  SHF.R.U32.HI R6, RZ, 0x18, R19 ;  /* 0x00000018ff067819 */ /* 0x000fe40000011613 */
[----:B------:R-:W-:Y:S01]  /*5a30*/  PRMT R203, R8, 0x7632, R203 ;  /* 0x0000763208cb7816 */ /* 0x000fe200000000cb */
[----:B-1----:R-:W-:Y:S01]  /*5a40*/  FFMA.FTZ R7, R82, c[0x0][0x23c], -R2 ;  /* 0x00008f0052077a23 */ /* 0x002fe20000010802 */
[----:B------:R-:W-:Y:S01]  /*5a50*/  @!P3 HADD2 R82, -R205.H0_H0, -RZ.H0_H0 ;  /* 0xa00000ffcd52b230 */ /* 0x000fe20000000900 */
[----:B------:R-:W-:Y:S01]  /*5a60*/  FFMA.FTZ R8, R85, c[0x0][0x23c], -R5 ;  /* 0x00008f0055087a23 */ /* 0x000fe20000010805 */
[----:B------:R-:W-:Y:S01]  /*5a70*/  @!P2 HADD2 R84, -R204.H0_H0, -RZ.H0_H0 ;  /* 0xa00000ffcc54a230 */ /* 0x000fe20000000900 */
[----:B------:R1:W2:Y:S01]  /*5a80*/  MUFU.EX2 R78, R7 ;  /* 0x00000007004e7308 */ /* 0x0002a20000000800 */
[----:B------:R-:W-:Y:S01]  /*5a90*/  PRMT R226, R204, 0x5410, R203 ;  /* 0x00005410cce27816 */ /* 0x000fe200000000cb */
[----:B------:R-:W-:Y:S01]  /*5aa0*/  @!P4 HADD2 R85, -R203.H0_H0, -RZ.H0_H0 ;  /* 0xa00000ffcb55c230 */ /* 0x000fe20000000900 */
[----:B------:R-:W-:-:S02]  /*5ab0*/  @!P3 PRMT R205, R82, 0x5410, RZ ;  /* 0x0000541052cdb816 */ /* 0x000fc400000000ff */
[----:B------:R-:W-:Y:S01]  /*5ac0*/  ISETP.GE.U32.AND P3, PT, R235, R6, PT ;  /* 0x00000006eb00720c */ /* 0x000fe20003f66070 */
[----:B------:R-:W-:Y:S01]  /*5ad0*/  LDSM.16.MT88.4 R80, [R173+0x6800] ;  /* 0x00680000ad50783b */ /* 0x000fe20000004200 */
[----:B------:R-:W-:Y:S01]  /*5ae0*/  @!P2 PRMT R204, R84, 0x5410, RZ ;  /* 0x0000541054cca816 */ /* 0x000fe200000000ff */
[----:B------:R3:W-:Y:S01]  /*5af0*/  MUFU.EX2 R74, R8 ;  /* 0x00000008004a7308 */ /* 0x0007e20000000800 */
[----:B------:R-:W-:Y:S02]  /*5b00*/  LOP3.LUT R9, R53, 0xff, RZ, 0xc0, !PT ;  /* 0x000000ff35097812 */ /* 0x000fe400078ec0ff */
[----:B------:R-:W-:Y:S02]  /*5b10*/  SHF.R.U32.HI R10, RZ, 0x8, R47 ;  /* 0x00000008ff0a7819 */ /* 0x000fe4000001162f */
[----:B------:R-:W-:Y:S02]  /*5b20*/  @!P4 PRMT R203, R85, 0x5410, RZ ;  /* 0x0000541055cbc816 */ /* 0x000fe400000000ff */
[----:B------:R-:W-:-:S02]  /*5b30*/  ISETP.GE.U32.AND P4, PT, R235, R9, PT ;  /* 0x00000009eb00720c */ /* 0x000fc40003f86070 */
[----:B-1----:R-:W-:Y:S02]  /*5b40*/  SHF.R.U32.HI R7, RZ, 0x10, R19 ;  /* 0x00000010ff077819 */ /* 0x002fe40000011613 */
[----:B--2---:R-:W-:Y:S02]  /*5b50*/  F2FP.PACK_AB R6, R78, R120 ;  /* 0x000000784e06723e */ /* 0x004fe400000000ff */
[----:B------:R-:W-:Y:S02]  /*5b60*/  LOP3.LUT R7, R7, 0xff, RZ, 0xc0, !PT ;  /* 0x000000ff07077812 */ /* 0x000fe400078ec0ff */
[----:B------:R-:W-:Y:S01]  /*5b70*/  PRMT R202, R6, 0x7632, R202 ;  /* 0x0000763206ca7816 */ /* 0x000fe200000000ca */
[----:B---3--:R-:W-:Y:S01]  /*5b80*/  FFMA.FTZ R8, R86, c[0x0][0x23c], -R5 ;  /* 0x00008f0056087a23 */ /* 0x008fe20000010805 */
[----:B------:R-:W-:Y:S02]  /*5b90*/  ISETP.GE.U32.AND P2, PT, R235, R7, PT ;  /* 0x00000007eb00720c */ /* 0x000fe40003f46070 */
[----:B------:R-:W-:Y:S01]  /*5ba0*/  PRMT R201, R6, 0x7610, R201 ;  /* 0x0000761006c97816 */ /* 0x000fe200000000c9 */
[----:B------:R-:W-:Y:S01]  /*5bb0*/  IMAD.WIDE.U32 R6, R54, -0x2daee0ad, RZ ;  /* 0xd2511f5336067825 */ /* 0x000fe200078e00ff */
[----:B------:R-:W-:Y:S01]  /*5bc0*/  @!P3 HADD2 R86, -R202.H0_H0, -RZ.H0_H0 ;  /* 0xa00000ffca56b230 */ /* 0x000fe20000000900 */
[----:B------:R-:W1:Y:S01]  /*5bd0*/  MUFU.EX2 R54, R8 ;  /* 0x0000000800367308 */ /* 0x000e620000000800 */
[----:B------:R-:W-:Y:S01]  /*5be0*/  LOP3.LUT R9, R10, 0xffff, RZ, 0xc0, !PT ;  /* 0x0000ffff0a097812 */ /* 0x000fe200078ec0ff */
[----:B------:R-:W-:Y:S01]  /*5bf0*/  FFMA.FTZ R10, R97, c[0x0][0x23c], -R5 ;  /* 0x00008f00610a7a23 */ /* 0x000fe20000010805 */
[----:B------:R-:W-:-:S02]  /*5c00*/  PRMT R225, R201, 0x5410, R202 ;  /* 0x00005410c9e17816 */ /* 0x000fc400000000ca */
[----:B------:R-:W-:Y:S02]  /*5c10*/  @!P3 PRMT R202, R86, 0x5410, RZ ;  /* 0x0000541056cab816 */ /* 0x000fe400000000ff */
[----:B------:R-:W-:Y:S01]  /*5c20*/  ISETP.GE.U32.AND P3, PT, R235, R9, PT ;  /* 0x00000009eb00720c */ /* 0x000fe20003f66070 */
[----:B------:R-:W-:Y:S01]  /*5c30*/  FFMA.FTZ R9, R96, c[0x0][0x23c], -R2 ;  /* 0x00008f0060097a23 */ /* 0x000fe20000010802 */
[C---:B------:R-:W-:Y:S01]  /*5c40*/  LOP3.LUT R14, R6.reuse, 0xff, RZ, 0xc0, !PT ;  /* 0x000000ff060e7812 */ /* 0x040fe200078ec0ff */
[----:B------:R-:W-:Y:S01]  /*5c50*/  @!P2 HADD2 R89, -R201.H0_H0, -RZ.H0_H0 ;  /* 0xa00000ffc959a230 */ /* 0x000fe20000000900 */
[----:B------:R-:W-:Y:S01]  /*5c60*/  LOP3.LUT R17, R6, 0xffff, RZ, 0xc0, !PT ;  /* 0x0000ffff06117812 */ /* 0x000fe200078ec0ff */
[----:B------:R2:W-:Y:S01]  /*5c70*/  MUFU.EX2 R53, R9 ;  /* 0x0000000900357308 */ /* 0x0005e20000000800 */
[--C-:B------:R-:W-:Y:S02]  /*5c80*/  SHF.R.U32.HI R19, RZ, 0x10, R6.reuse ;  /* 0x00000010ff137819 */ /* 0x100fe40000011606 */
[----:B------:R-:W-:-:S02]  /*5c90*/  SHF.R.U32.HI R13, RZ, 0x18, R6 ;  /* 0x00000018ff0d7819 */ /* 0x000fc40000011606 */
[----:B-1----:R-:W-:Y:S02]  /*5ca0*/  F2FP.PACK_AB R6, R54, R74 ;  /* 0x0000004a3606723e */ /* 0x002fe400000000ff */
[----:B------:R-:W-:Y:S01]  /*5cb0*/  LOP3.LUT R8, R7, UR14, R60, 0x96, !PT ;  /* 0x0000000e07087c12 */ /* 0x000fe2000f8e963c */
[----:B------:R-:W-:Y:S01]  /*5cc0*/  FFMA.FTZ R7, R95, c[0x0][0x23c], -R2 ;  /* 0x00008f005f077a23 */ /* 0x000fe20000010802 */
[C---:B------:R-:W-:Y:S01]  /*5cd0*/  PRMT R200, R6.reuse, 0x7610, R200 ;  /* 0x0000761006c87816 */ /* 0x040fe200000000c8 */
[----:B------:R-:W-:Y:S01]  /*5ce0*/  MUFU.EX2 R244, R10 ;  /* 0x0000000a00f47308 */ /* 0x000fe20000000800 */
[----:B------:R-:W-:Y:S01]  /*5cf0*/  PRMT R199, R6, 0x7632, R199 ;  /* 0x0000763206c77816 */ /* 0x000fe200000000c7 */
[----:B------:R-:W-:Y:S01]  /*5d00*/  IMAD.MOV.U32 R60, RZ, RZ, R132 ;  /* 0x000000ffff3c7224 */ /* 0x000fe200078e0084 */
[----:B------:R-:W-:Y:S01]  /*5d10*/  @!P2 PRMT R201, R89, 0x5410, RZ ;  /* 0x0000541059c9a816 */ /* 0x000fe200000000ff */
[----:B------:R-:W-:Y:S01]  /*5d20*/  IMAD.MOV.U32 R89, RZ, RZ, R121 ;  /* 0x000000ffff597224 */ /* 0x000fe200078e0079 */
[----:B------:R-:W-:Y:S01]  /*5d30*/  ISETP.GE.U32.AND P2, PT, R235, R28, PT ;  /* 0x0000001ceb00720c */ /* 0x000fe20003f46070 */
[----:B------:R-:W-:Y:S01]  /*5d40*/  @!P3 HADD2 R96, -R199.H0_H0, -RZ.H0_H0 ;  /* 0xa00000ffc760b230 */ /* 0x000fe20000000900 */
[----:B--2---:R-:W-:Y:S01]  /*5d50*/  FMNMX.FTZ R9, R105, R115, !PT ;  /* 0x0000007369097209 */ /* 0x004fe20007810000 */
[----:B------:R1:W2:Y:S01]  /*5d60*/  MUFU.EX2 R73, R7 ;  /* 0x0000000700497308 */ /* 0x0002a20000000800 */
[----:B------:R-:W-:Y:S01]  /*5d70*/  PRMT R221, R200, 0x5410, R199 ;  /* 0x00005410c8dd7816 */ /* 0x000fe200000000c7 */
[----:B------:R-:W-:Y:S01]  /*5d80*/  @!P0 HADD2 R95, -R200.H0_H0, -RZ.H0_H0 ;  /* 0xa00000ffc85f8230 */ /* 0x000fe20000000900 */
[----:B------:R-:W-:-:S02]  /*5d90*/  FMNMX.FTZ R6, R127, R9, !PT ;  /* 0x000000097f067209 */ /* 0x000fc40007810000 */
[----:B------:R-:W-:Y:S01]  /*5da0*/  SHF.R.U32.HI R9, RZ, 0x8, R55 ;  /* 0x00000008ff097819 */ /* 0x000fe20000011637 */
[----:B------:R-:W-:Y:S01]  /*5db0*/  IMAD.MOV.U32 R55, RZ, RZ, R120 ;  /* 0x000000ffff377224 */ /* 0x000fe200078e0078 */
[----:B------:R-:W-:Y:S02]  /*5dc0*/  FMNMX.FTZ R6, R126, R6, !PT ;  /* 0x000000067e067209 */ /* 0x000fe40007810000 */
[----:B------:R-:W-:Y:S02]  /*5dd0*/  PRMT R27, R58, 0x5410, R9 ;  /* 0x000054103a1b7816 */ /* 0x000fe40000000009 */
[----:B------:R-:W-:Y:S02]  /*5de0*/  FMNMX.FTZ R6, R125, R6, !PT ;  /* 0x000000067d067209 */ /* 0x000fe40007810000 */
[----:B------:R-:W-:Y:S02]  /*5df0*/  LOP3.LUT R9, R8, 0xff, RZ, 0xc0, !PT ;  /* 0x000000ff08097812 */ /* 0x000fe400078ec0ff */
[----:B------:R-:W-:-:S02]  /*5e00*/  FMNMX.FTZ R6, R119, R6, !PT ;  /* 0x0000000677067209 */ /* 0x000fc40007810000 */
[----:B-1----:R-:W-:Y:S02]  /*5e10*/  LOP3.LUT R7, R56, 0xff, RZ, 0xc0, !PT ;  /* 0x000000ff38077812 */ /* 0x002fe400078ec0ff */
[----:B------:R-:W-:Y:S02]  /*5e20*/  FMNMX.FTZ R6, R118, R6, !PT ;  /* 0x0000000676067209 */ /* 0x000fe40007810000 */
[----:B------:R-:W-:Y:S02]  /*5e30*/  PRMT R28, R7, 0x5410, R57 ;  /* 0x00005410071c7816 */ /* 0x000fe40000000039 */
[----:B--2---:R-:W-:Y:S02]  /*5e40*/  F2FP.PACK_AB R7, R73, R53 ;  /* 0x000000354907723e */ /* 0x004fe400000000ff */
[----:B------:R-:W-:Y:S02]  /*5e50*/  @!P3 PRMT R199, R96, 0x5410, RZ ;  /* 0x0000541060c7b816 */ /* 0x000fe400000000ff */
[----:B------:R-:W-:-:S02]  /*5e60*/  ISETP.GE.U32.AND P3, PT, R235, R9, PT ;  /* 0x00000009eb00720c */ /* 0x000fc40003f66070 */
[----:B------:R-:W-:Y:S01]  /*5e70*/  FMNMX.FTZ R9, R116, R6, !PT ;  /* 0x0000000674097209 */ /* 0x000fe20007810000 */
[----:B------:R-:W-:Y:S01]  /*5e80*/  FFMA.FTZ R6, R94, c[0x0][0x23c], -R5 ;  /* 0x00008f005e067a23 */ /* 0x000fe20000010805 */
[C---:B------:R-:W-:Y:S02]  /*5e90*/  PRMT R198, R7.reuse, 0x7632, R198 ;  /* 0x0000763207c67816 */ /* 0x040fe400000000c6 */
[----:B------:R-:W-:Y:S01]  /*5ea0*/  PRMT R197, R7, 0x7610, R197 ;  /* 0x0000761007c57816 */ /* 0x000fe200000000c5 */
[----:B------:R1:W2:Y:S01]  /*5eb0*/  MUFU.EX2 R45, R6 ;  /* 0x00000006002d7308 */ /* 0x0002a20000000800 */
[----:B------:R-:W-:Y:S01]  /*5ec0*/  FMNMX.FTZ R7, R107, R117, !PT ;  /* 0x000000756b077209 */ /* 0x000fe20007810000 */
[----:B------:R-:W-:Y:S01]  /*5ed0*/  @!P5 HADD2 R97, -R198.H0_H0, -RZ.H0_H0 ;  /* 0xa00000ffc661d230 */ /* 0x000fe20000000900 */
[----:B------:R-:W-:Y:S01]  /*5ee0*/  FMNMX.FTZ R9, R150, R9, !PT ;  /* 0x0000000996097209 */ /* 0x000fe20007810000 */
[----:B------:R-:W-:Y:S01]  /*5ef0*/  @!P4 HADD2 R94, -R197.H0_H0, -RZ.H0_H0 ;  /* 0xa00000ffc55ec230 */ /* 0x000fe20000000900 */
[----:B------:R-:W-:-:S02]  /*5f00*/  LOP3.LUT R10, R8, 0xffff, RZ, 0xc0, !PT ;  /* 0x0000ffff080a7812 */ /* 0x000fc400078ec0ff */
[----:B------:R-:W-:Y:S02]  /*5f10*/  FMNMX.FTZ R9, R148, R9, !PT ;  /* 0x0000000994097209 */ /* 0x000fe40007810000 */
[----:B------:R-:W-:Y:S02]  /*5f20*/  PRMT R132, R197, 0x5410, R198 ;  /* 0x00005410c5847816 */ /* 0x000fe400000000c6 */
[----:B------:R-:W-:Y:S02]  /*5f30*/  @!P5 PRMT R198, R97, 0x5410, RZ ;  /* 0x0000541061c6d816 */ /* 0x000fe400000000ff */
[----:B------:R-:W-:Y:S01]  /*5f40*/  @!P4 PRMT R197, R94, 0x5410, RZ ;  /* 0x000054105ec5c816 */ /* 0x000fe200000000ff */
[----:B------:R-:W-:Y:S01]  /*5f50*/  IMAD R94, R235, 0x10000, R235 ;  /* 0x00010000eb5e7824 */ /* 0x000fe200078e02eb */
[----:B------:R-:W-:Y:S02]  /*5f60*/  @!P0 PRMT R200, R95, 0x5410, RZ ;  /* 0x000054105fc88816 */ /* 0x000fe400000000ff */
[----:B-1----:R-:W-:-:S02]  /*5f70*/  FMNMX.FTZ R6, R130, R7, !PT ;  /* 0x0000000782067209 */ /* 0x002fc40007810000 */
[----:B------:R-:W-:Y:S02]  /*5f80*/  SHF.R.U32.HI R7, RZ, 0x8, R10 ;  /* 0x00000008ff077819 */ /* 0x000fe4000001160a */
[----:B------:R-:W-:Y:S02]  /*5f90*/  FMNMX.FTZ R6, R129, R6, !PT ;  /* 0x0000000681067209 */ /* 0x000fe40007810000 */
[----:B------:R-:W-:Y:S02]  /*5fa0*/  FMNMX.FTZ R10, R147, R9, !PT ;  /* 0x00000009930a7209 */ /* 0x000fe40007810000 */
[----:B------:R-:W-:Y:S02]  /*5fb0*/  FMNMX.FTZ R6, R133, R6, !PT ;  /* 0x0000000685067209 */ /* 0x000fe40007810000 */
[----:B------:R-:W-:Y:S02]  /*5fc0*/  LOP3.LUT R9, R7, 0xffff, RZ, 0xc0, !PT ;  /* 0x0000ffff07097812 */ /* 0x000fe400078ec0ff */
[----:B------:R-:W-:-:S02]  /*5fd0*/  FMNMX.FTZ R7, R144, R10, !PT ;  /* 0x0000000a90077209 */ /* 0x000fc40007810000 */
[----:B------:R-:W-:Y:S02]  /*5fe0*/  FMNMX.FTZ R10, R131, R6, !PT ;  /* 0x00000006830a7209 */ /* 0x000fe40007810000 */
[----:B------:R-:W-:Y:S02]  /*5ff0*/  SHF.R.U32.HI R6, RZ, 0x18, R8 ;  /* 0x00000018ff067819 */ /* 0x000fe40000011608 */
[----:B------:R-:W-:Y:S02]  /*6000*/  ISETP.GE.U32.AND P5, PT, R235, R9, PT ;  /* 0x00000009eb00720c */ /* 0x000fe40003fa6070 */
[----:B------:R-:W-:Y:S01]  /*6010*/  FMNMX.FTZ R9, R146, R7, !PT ;  /* 0x0000000792097209 */ /* 0x000fe20007810000 */
[----:B------:R-:W-:Y:S01]  /*6020*/  FFMA.FTZ R7, R103, c[0x0][0x23c], -R2 ;  /* 0x00008f0067077a23 */ /* 0x000fe20000010802 */
[----:B------:R-:W-:Y:S02]  /*6030*/  ISETP.GE.U32.AND P4, PT, R235, R6, PT ;  /* 0x00000006eb00720c */ /* 0x000fe40003f86070 */
[----:B--2---:R-:W-:Y:S01]  /*6040*/  F2FP.PACK_AB R11, R45, R244 ;  /* 0x000000f42d0b723e */ /* 0x004fe200000000ff */
[----:B------:R1:W-:Y:S01]  /*6050*/  MUFU.EX2 R56, R7 ;  /* 0x0000000700387308 */ /* 0x0003e20000000800 */
[----:B------:R-:W-:-:S02]  /*6060*/  FMNMX.FTZ R6, R124, R10, !PT ;  /* 0x0000000a7c067209 */ /* 0x000fc40007810000 */
[----:B------:R-:W-:Y:S02]  /*6070*/  FMNMX.FTZ R9, R145, R9, !PT ;  /* 0x0000000991097209 */ /* 0x000fe40007810000 */
[C---:B------:R-:W-:Y:S02]  /*6080*/  PRMT R196, R11.reuse, 0x7610, R196 ;  /* 0x000076100bc47816 */ /* 0x040fe400000000c4 */
[----:B------:R-:W-:Y:S01]  /*6090*/  FMNMX.FTZ R69, R220, R9, !PT ;  /* 0x00000009dc457209 */ /* 0x000fe20007810000 */
[----:B------:R-:W-:Y:S01]  /*60a0*/  FFMA.FTZ R9, R98, c[0x0][0x23c], -R2 ;  /* 0x00008f0062097a23 */ /* 0x000fe20000010802 */
[----:B------:R-:W-:Y:S01]  /*60b0*/  PRMT R195, R11, 0x7632, R195 ;  /* 0x000076320bc37816 */ /* 0x000fe200000000c3 */
[----:B------:R-:W-:Y:S01]  /*60c0*/  @!P3 HADD2 R100, -R196.H0_H0, -RZ.H0_H0 ;  /* 0xa00000ffc464b230 */ /* 0x000fe20000000900 */
[----:B------:R-:W-:Y:S01]  /*60d0*/  FMNMX.FTZ R69, R217, R69, !PT ;  /* 0x00000045d9457209 */ /* 0x000fe20007810000 */
[----:B------:R2:W3:Y:S01]  /*60e0*/  MUFU.EX2 R44, R9 ;  /* 0x00000009002c7308 */ /* 0x0004e20000000800 */
[----:B------:R-:W-:-:S02]  /*60f0*/  PRMT R97, R196, 0x5410, R195 ;  /* 0x00005410c4617816 */ /* 0x000fc400000000c3 */
[----:B------:R-:W-:Y:S02]  /*6100*/  @!P3 PRMT R196, R100, 0x5410, RZ ;  /* 0x0000541064c4b816 */ /* 0x000fe400000000ff */
[----:B-1----:R-:W-:Y:S02]  /*6110*/  FMNMX.FTZ R7, R122, R6, !PT ;  /* 0x000000067a077209 */ /* 0x002fe40007810000 */
[----:B------:R-:W-:Y:S01]  /*6120*/  SHF.R.U32.HI R6, RZ, 0x10, R8 ;  /* 0x00000010ff067819 */ /* 0x000fe20000011608 */
[----:B------:R-:W-:Y:S01]  /*6130*/  FFMA.FTZ R8, R87, c[0x0][0x23c], -R5 ;  /* 0x00008f0057087a23 */ /* 0x000fe20000010805 */
[----:B------:R-:W-:Y:S01]  /*6140*/  FMNMX.FTZ R7, R151, R7, !PT ;  /* 0x0000000797077209 */ /* 0x000fe20007810000 */
[----:B------:R-:W-:Y:S01]  /*6150*/  @!P5 HADD2 R87, -R195.H0_H0, -RZ.H0_H0 ;  /* 0xa00000ffc357d230 */ /* 0x000fe20000000900 */
[----:B------:R-:W-:Y:S01]  /*6160*/  LOP3.LUT R6, R6, 0xff, RZ, 0xc0, !PT ;  /* 0x000000ff06067812 */ /* 0x000fe200078ec0ff */
[----:B------:R-:W-:Y:S01]  /*6170*/  MUFU.EX2 R58, R8 ;  /* 0x00000008003a7308 */ /* 0x000fe20000000800 */
[----:B------:R-:W-:-:S02]  /*6180*/  FMNMX.FTZ R7, R149, R7, !PT ;  /* 0x0000000795077209 */ /* 0x000fc40007810000 */
[----:B------:R-:W-:Y:S01]  /*6190*/  ISETP.GE.U32.AND P3, PT, R235, R6, PT ;  /* 0x00000006eb00720c */ /* 0x000fe20003f66070 */
[----:B--2---:R-:W1:Y:S01]  /*61a0*/  SHFL.BFLY PT, R9, R69, 0x2, 0x1f ;  /* 0x0c401f0045097f89 */ /* 0x004e6200000e0000 */
[----:B------:R-:W-:Y:S01]  /*61b0*/  FMNMX.FTZ R6, R175, R7, !PT ;  /* 0x00000007af067209 */ /* 0x000fe20007810000 */
[----:B------:R-:W-:Y:S01]  /*61c0*/  FFMA.FTZ R7, R104, c[0x0][0x23c], -R5 ;  /* 0x00008f0068077a23 */ /* 0x000fe20000010805 */
[----:B------:R-:W-:Y:S02]  /*61d0*/  @!P5 PRMT R195, R87, 0x5410, RZ ;  /* 0x0000541057c3d816 */ /* 0x000fe400000000ff */
[----:B------:R-:W-:Y:S01]  /*61e0*/  FMNMX.FTZ R5, R156, R6, !PT ;  /* 0x000000069c057209 */ /* 0x000fe20007810000 */
[----:B------:R2:W4:Y:S01]  /*61f0*/  MUFU.EX2 R21, R7 ;  /* 0x0000000700157308 */ /* 0x0005220000000800 */
[----:B---3--:R-:W-:Y:S01]  /*6200*/  F2FP.PACK_AB R6, R44, R56 ;  /* 0x000000382c06723e */ /* 0x008fe200000000ff */
[----:B------:R-:W-:Y:S01]  /*6210*/  LDSM.16.MT88.4 R84, [R173+0x6000] ;  /* 0x00600000ad54783b */ /* 0x000fe20000004200 */
[----:B------:R-:W-:-:S02]  /*6220*/  FMNMX.FTZ R5, R174, R5, !PT ;  /* 0x00000005ae057209 */ /* 0x000fc40007810000 */
[C---:B------:R-:W-:Y:S02]  /*6230*/  PRMT R194, R6.reuse, 0x7610, R194 ;  /* 0x0000761006c27816 */ /* 0x040fe400000000c2 */
[----:B------:R-:W-:Y:S02]  /*6240*/  FMNMX.FTZ R5, R157, R5, !PT ;  /* 0x000000059d057209 */ /* 0x000fe40007810000 */
[----:B------:R-:W-:Y:S01]  /*6250*/  PRMT R193, R6, 0x7632, R193 ;  /* 0x0000763206c17816 */ /* 0x000fe200000000c1 */
[----:B------:R-:W-:Y:S01]  /*6260*/  @!P3 HADD2 R98, -R194.H0_H0, -RZ.H0_H0 ;  /* 0xa00000ffc262b230 */ /* 0x000fe20000000900 */
[----:B------:R-:W-:Y:S02]  /*6270*/  FMNMX.FTZ R5, R222, R5, !PT ;  /* 0x00000005de057209 */ /* 0x000fe40007810000 */
[----:B------:R-:W-:Y:S01]  /*6280*/  SHF.R.U32.HI R6, RZ, 0x8, R17 ;  /* 0x00000008ff067819 */ /* 0x000fe20000011611 */
[----:B------:R-:W-:Y:S01]  /*6290*/  @!P4 HADD2 R101, -R193.H0_H0, -RZ.H0_H0 ;  /* 0xa00000ffc165c230 */ /* 0x000fe20000000900 */
[----:B------:R-:W-:-:S02]  /*62a0*/  FMNMX.FTZ R5, R218, R5, !PT ;  /* 0x00000005da057209 */ /* 0x000fc40007810000 */
[----:B------:R-:W-:Y:S02]  /*62b0*/  ISETP.GE.U32.AND P5, PT, R235, R14, PT ;  /* 0x0000000eeb00720c */ /* 0x000fe40003fa6070 */
[----:B-1----:R-:W-:Y:S01]  /*62c0*/  FMNMX.FTZ R69, R69, R9, !PT ;  /* 0x0000000945457209 */ /* 0x002fe20007810000 */
[----:B------:R-:W1:Y:S01]  /*62d0*/  SHFL.BFLY PT, R68, R5, 0x2, 0x1f ;  /* 0x0c401f0005447f89 */ /* 0x000e6200000e0000 */
[----:B--2---:R-:W-:Y:S02]  /*62e0*/  LOP3.LUT R7, R6, 0xffff, RZ, 0xc0, !PT ;  /* 0x0000ffff06077812 */ /* 0x004fe400078ec0ff */
[----:B----4-:R-:W-:Y:S01]  /*62f0*/  F2FP.PACK_AB R6, R58, R21 ;  /* 0x000000153a06723e */ /* 0x010fe200000000ff */
[----:B------:R-:W2:Y:S01]  /*6300*/  SHFL.BFLY PT, R8, R69, 0x1, 0x1f ;  /* 0x0c201f0045087f89 */ /* 0x000ea200000e0000 */
[----:B------:R-:W-:Y:S02]  /*6310*/  PRMT R121, R194, 0x5410, R193 ;  /* 0x00005410c2797816 */ /* 0x000fe400000000c1 */
[----:B------:R-:W-:-:S02]  /*6320*/  PRMT R192, R6, 0x7610, R192 ;  /* 0x0000761006c07816 */ /* 0x000fc400000000c0 */
[----:B------:R-:W-:Y:S02]  /*6330*/  @!P4 PRMT R193, R101, 0x5410, RZ ;  /* 0x0000541065c1c816 */ /* 0x000fe400000000ff */
[----:B------:R-:W-:Y:S01]  /*6340*/  ISETP.GE.U32.AND P4, PT, R235, R7, PT ;  /* 0x00000007eb00720c */ /* 0x000fe20003f86070 */
[----:B------:R-:W-:Y:S01]  /*6350*/  @!P5 HADD2 R102, -R192.H0_H0, -RZ.H0_H0 ;  /* 0xa00000ffc066d230 */ /* 0x000fe20000000900 */
[----:B------:R-:W-:Y:S01]  /*6360*/  PRMT R191, R6, 0x7632, R191 ;  /* 0x0000763206bf7816 */ /* 0x000fe200000000bf */
[----:B------:R-:W-:Y:S01]  /*6370*/  FFMA.FTZ R7, R99, c[0x0][0x23c], -R2 ;  /* 0x00008f0063077a23 */ /* 0x000fe20000010802 */
[----:B------:R-:W-:Y:S02]  /*6380*/  LOP3.LUT R6, R38, 0xff, RZ, 0xc0, !PT ;  /* 0x000000ff26067812 */ /* 0x000fe400078ec0ff */
[----:B------:R-:W-:Y:S01]  /*6390*/  PRMT R120, R192, 0x5410, R191 ;  /* 0x00005410c0787816 */ /* 0x000fe200000000bf */
[----:B------:R-:W-:Y:S01]  /*63a0*/  MUFU.EX2 R57, R7 ;  /* 0x0000000700397308 */ /* 0x000fe20000000800 */
[----:B------:R-:W-:-:S02]  /*63b0*/  @!P5 PRMT R192, R102, 0x5410, RZ ;  /* 0x0000541066c0d816 */ /* 0x000fc400000000ff */
[----:B------:R-:W-:Y:S01]  /*63c0*/  ISETP.GE.U32.AND P5, PT, R235, R6, PT ;  /* 0x00000006eb00720c */ /* 0x000fe20003fa6070 */
[----:B------:R-:W-:Y:S01]  /*63d0*/  FFMA.FTZ R6, R106, c[0x0][0x23c], -R2 ;  /* 0x00008f006a067a23 */ /* 0x000fe20000010802 */
[----:B------:R-:W-:Y:S01]  /*63e0*/  LOP3.LUT R2, R15, 0xffff, RZ, 0xc0, !PT ;  /* 0x0000ffff0f027812 */ /* 0x000fe200078ec0ff */
[----:B------:R-:W-:Y:S01]  /*63f0*/  @!P4 HADD2 R99, -R191.H0_H0, -RZ.H0_H0 ;  /* 0xa00000ffbf63c230 */ /* 0x000fe20000000900 */
[----:B-1----:R-:W-:Y:S01]  /*6400*/  FMNMX.FTZ R68, R5, R68, !PT ;  /* 0x0000004405447209 */ /* 0x002fe20007810000 */
[----:B------:R1:W3:Y:S01]  /*6410*/  MUFU.EX2 R47, R6 ;  /* 0x00000006002f7308 */ /* 0x0002e20000000800 */
[----:B------:R-:W-:Y:S02]  /*6420*/  SHF.R.U32.HI R5, RZ, 0x8, R2 ;  /* 0x00000008ff057819 */ /* 0x000fe40000011602 */
[----:B------:R-:W-:Y:S01]  /*6430*/  LOP3.LUT R2, R15, 0xff, RZ, 0xc0, !PT ;  /* 0x000000ff0f027812 */ /* 0x000fe200078ec0ff */
[----:B------:R-:W4:Y:S01]  /*6440*/  SHFL.BFLY PT, R9, R68, 0x1, 0x1f ;  /* 0x0c201f0044097f89 */ /* 0x000f2200000e0000 */
[----:B--2---:R-:W-:-:S02]  /*6450*/  FMNMX.FTZ R69, R69, R8, !PT ;  /* 0x0000000845457209 */ /* 0x004fc40007810000 */
[----:B------:R-:W-:Y:S02]  /*6460*/  PRMT R20, R2, 0x5410, R5 ;  /* 0x0000541002147816 */ /* 0x000fe40000000005 */
[----:B------:R-:W-:Y:S01]  /*6470*/  @!P4 PRMT R191, R99, 0x5410, RZ ;  /* 0x0000541063bfc816 */ /* 0x000fe200000000ff */
[C---:B------:R-:W-:Y:S01]  /*6480*/  FMUL.FTZ R5, R69.reuse, c[0x0][0x23c] ;  /* 0x00008f0045057a20 */ /* 0x040fe20000410000 */
[----:B------:R-:W-:Y:S02]  /*6490*/  FSETP.NEU.FTZ.AND P4, PT, R69, -INF , PT ;  /* 0xff8000004500780b */ /* 0x000fe40003f9d000 */
[----:B------:R-:W-:Y:S02]  /*64a0*/  SHF.R.U32.HI R2, RZ, 0x10, R15 ;  /* 0x00000010ff027819 */ /* 0x000fe4000001160f */
[----:B------:R-:W-:Y:S02]  /*64b0*/  FSEL R5, R5, RZ, P4 ;  /* 0x000000ff05057208 */ /* 0x000fe40002000000 */
[----:B-1----:R-:W-:-:S02]  /*64c0*/  LOP3.LUT R6, R19, 0xff, RZ, 0xc0, !PT ;  /* 0x000000ff13067812 */ /* 0x002fc400078ec0ff */
[----:B------:R-:W-:Y:S02]  /*64d0*/  SHF.R.U32.HI R8, RZ, 0x18, R15 ;  /* 0x00000018ff087819 */ /* 0x000fe4000001160f */
[----:B------:R-:W-:Y:S02]  /*64e0*/  LOP3.LUT R2, R2, 0xff, RZ, 0xc0, !PT ;  /* 0x000000ff02027812 */ /* 0x000fe400078ec0ff */
[----:B------:R-:W-:Y:S01]  /*64f0*/  ISETP.GE.U32.AND P4, PT, R235, R6, PT ;  /* 0x00000006eb00720c */ /* 0x000fe20003f86070 */
[----:B------:R-:W-:Y:S01]  /*6500*/  FFMA.FTZ R6, R105, c[0x0][0x23c], -R5 ;  /* 0x00008f0069067a23 */ /* 0x000fe20000010805 */
[----:B------:R-:W-:Y:S02]  /*6510*/  @!P3 PRMT R194, R98, 0x5410, RZ ;  /* 0x0000541062c2b816 */ /* 0x000fe400000000ff */
[----:B------:R-:W-:Y:S01]  /*6520*/  ISETP.GE.U32.AND P3, PT, R235, R13, PT ;  /* 0x0000000deb00720c */ /* 0x000fe20003f66070 */
[----:B------:R1:W-:Y:S01]  /*6530*/  MUFU.EX2 R230, R6 ;  /* 0x0000000600e67308 */ /* 0x0003e20000000800 */
[----:B------:R-:W-:-:S02]  /*6540*/  PRMT R17, R2, 0x5410, R8 ;  /* 0x0000541002117816 */ /* 0x000fc40000000008 */
[----:B---3--:R-:W-:Y:S02]  /*6550*/  F2FP.PACK_AB R2, R57, R47 ;  /* 0x0000002f3902723e */ /* 0x008fe400000000ff */
[----:B------:R-:W-:Y:S02]  /*6560*/  ISETP.GE.U32.AND P0, PT, R235, R23, PT ;  /* 0x00000017eb00720c */ /* 0x000fe40003f06070 */
[C---:B------:R-:W-:Y:S02]  /*6570*/  PRMT R190, R2.reuse, 0x7610, R190 ;  /* 0x0000761002be7816 */ /* 0x040fe400000000be */
[----:B------:R-:W-:Y:S02]  /*6580*/  PRMT R189, R2, 0x7632, R189 ;  /* 0x0000763202bd7816 */ /* 0x000fe400000000bd */
[----:B------:R-:W-:Y:S01]  /*6590*/  LOP3.LUT R2, R35, 0xff, RZ, 0xc0, !PT ;  /* 0x000000ff23027812 */ /* 0x000fe200078ec0ff */
[----:B------:R-:W-:Y:S01]  /*65a0*/  @!P4 HADD2 R104, -R190.H0_H0, -RZ.H0_H0 ;  /* 0xa00000ffbe68c230 */ /* 0x000fe20000000900 */
[----:B------:R-:W-:Y:S01]  /*65b0*/  SHF.R.U32.HI R7, RZ, 0x8, R24 ;  /* 0x00000008ff077819 */ /* 0x000fe20000011618 */
[----:B------:R-:W-:Y:S01]  /*65c0*/  @!P3 HADD2 R103, -R189.H0_H0, -RZ.H0_H0 ;  /* 0xa00000ffbd67b230 */ /* 0x000fe20000000900 */
[----:B------:R-:W-:Y:S01]  /*65d0*/  PRMT R23, R2, 0x5410, R34 ;  /* 0x0000541002177816 */ /* 0x000fe20000000022 */
[----:B-1----:R-:W-:Y:S01]  /*65e0*/  FFMA.FTZ R6, R115, c[0x0][0x23c], -R5 ;  /* 0x00008f0073067a23 */ /* 0x002fe20000010805 */
[----:B----4-:R-:W-:-:S02]  /*65f0*/  FMNMX.FTZ R68, R68, R9, !PT ;  /* 0x0000000944447209 */ /* 0x010fc40007810000 */
[----:B------:R-:W-:Y:S01]  /*6600*/  LOP3.LUT R2, R16, 0xffff, RZ, 0xc0, !PT ;  /* 0x0000ffff10027812 */ /* 0x000fe200078ec0ff */
[----:B------:R1:W2:Y:S01]  /*6610*/  MUFU.EX2 R229, R6 ;  /* 0x0000000600e57308 */ /* 0x0002a20000000800 */
[----:B------:R-:W-:Y:S01]  /*6620*/  PRMT R24, R32, 0x5410, R7 ;  /* 0x0000541020187816 */ /* 0x000fe20000000007 */
[----:B------:R-:W-:Y:S01]  /*6630*/  FMUL.FTZ R7, R68, c[0x0][0x23c] ;  /* 0x00008f0044077a20 */ /* 0x000fe20000410000 */
[----:B------:R-:W-:Y:S02]  /*6640*/  PRMT R95, R190, 0x5410, R189 ;  /* 0x00005410be5f7816 */ /* 0x000fe400000000bd */
[----:B------:R-:W-:Y:S02]  /*6650*/  @!P4 PRMT R190, R104, 0x5410, RZ ;  /* 0x0000541068bec816 */ /* 0x000fe400000000ff */
[----:B------:R-:W-:Y:S02]  /*6660*/  SHF.R.U32.HI R2, RZ, 0x8, R2 ;  /* 0x00000008ff027819 */ /* 0x000fe40000011602 */
[----:B------:R-:W-:-:S02]  /*6670*/  FSETP.NEU.FTZ.AND P4, PT, R68, -INF , PT ;  /* 0xff8000004400780b */ /* 0x000fc40003f9d000 */
[----:B------:R-:W-:Y:S02]  /*6680*/  @!P3 PRMT R189, R103, 0x5410, RZ ;  /* 0x0000541067bdb816 */ /* 0x000fe400000000ff */
[----:B------:R-:W-:Y:S02]  /*6690*/  SHF.R.U32.HI R8, RZ, 0x8, R29 ;  /* 0x00000008ff087819 */ /* 0x000fe4000001161d */
[----:B------:R-:W-:Y:S02]  /*66a0*/  LOP3.LUT R9, R41, 0xff, RZ, 0xc0, !PT ;  /* 0x000000ff29097812 */ /* 0x000fe400078ec0ff */
[----:B-1----:R-:W-:Y:S02]  /*66b0*/  LOP3.LUT R6, R16, 0xff, RZ, 0xc0, !PT ;  /* 0x000000ff10067812 */ /* 0x002fe400078ec0ff */
[----:B------:R-:W-:Y:S02]  /*66c0*/  PRMT R22, R33, 0x5410, R8 ;  /* 0x0000541021167816 */ /* 0x000fe40000000008 */
[----:B------:R-:W-:-:S02]  /*66d0*/  ISETP.GE.U32.AND P3, PT, R235, R6, PT ;  /* 0x00000006eb00720c */ /* 0x000fc40003f66070 */
[----:B------:R-:W-:Y:S02]  /*66e0*/  LOP3.LUT R6, R2, 0xffff, RZ, 0xc0, !PT ;  /* 0x0000ffff02067812 */ /* 0x000fe400078ec0ff */
[----:B------:R-:W-:Y:S02]  /*66f0*/  FSEL R2, R7, RZ, P4 ;  /* 0x000000ff07027208 */ /* 0x000fe40002000000 */
[----:B--2---:R-:W-:Y:S02]  /*6700*/  F2FP.PACK_AB R7, R229, R230 ;  /* 0x000000e6e507723e */ /* 0x004fe400000000ff */
[----:B------:R-:W-:Y:S01]  /*6710*/  ISETP.GE.U32.AND P4, PT, R235, R6, PT ;  /* 0x00000006eb00720c */ /* 0x000fe20003f86070 */
[----:B------:R-:W-:Y:S01]  /*6720*/  FFMA.FTZ R6, R107, c[0x0][0x23c], -R2 ;  /* 0x00008f006b067a23 */ /* 0x000fe20000010802 */
[C---:B------:R-:W-:Y:S02]  /*6730*/  PRMT R171, R7.reuse, 0x7610, R171 ;  /* 0x0000761007ab7816 */ /* 0x040fe400000000ab */
[----:B------:R-:W-:Y:S01]  /*6740*/  PRMT R170, R7, 0x7632, R170 ;  /* 0x0000763207aa7816 */ /* 0x000fe200000000aa */
[----:B------:R1:W-:Y:S01]  /*6750*/  MUFU.EX2 R103, R6 ;  /* 0x0000000600677308 */ /* 0x0003e20000000800 */
[----:B------:R-:W-:Y:S01]  /*6760*/  FFMA.FTZ R7, R117, c[0x0][0x23c], -R2 ;  /* 0x00008f0075077a23 */ /* 0x000fe20000010802 */
[----:B------:R-:W-:Y:S01]  /*6770*/  @!P3 HADD2 R105, -R171.H0_H0, -RZ.H0_H0 ;  /* 0xa00000ffab69b230 */ /* 0x000fe20000000900 */
[----:B------:R-:W-:-:S02]  /*6780*/  PRMT R32, R171, 0x5410, R170 ;  /* 0x00005410ab207816 */ /* 0x000fc400000000aa */
[----:B------:R-:W-:Y:S02]  /*6790*/  LOP3.LUT R8, R12, 0xff, RZ, 0xc0, !PT ;  /* 0x000000ff0c087812 */ /* 0x000fe400078ec0ff */
[----:B------:R-:W-:Y:S01]  /*67a0*/  @!P3 PRMT R171, R105, 0x5410, RZ ;  /* 0x0000541069abb816 */ /* 0x000fe200000000ff */
[----:B------:R2:W3:Y:S01]  /*67b0*/  MUFU.EX2 R101, R7 ;  /* 0x0000000700657308 */ /* 0x0004e20000000800 */
[----:B------:R-:W-:Y:S01]  /*67c0*/  @!P4 HADD2 R106, -R170.H0_H0, -RZ.H0_H0 ;  /* 0xa00000ffaa6ac230 */ /* 0x000fe20000000900 */
[----:B------:R-:W-:Y:S02]  /*67d0*/  LOP3.LUT R11, R18, 0xff, RZ, 0xc0, !PT ;  /* 0x000000ff120b7812 */ /* 0x000fe400078ec0ff */
[----:B------:R-:W-:Y:S02]  /*67e0*/  SHF.R.U32.HI R10, RZ, 0x18, R18 ;  /* 0x00000018ff0a7819 */ /* 0x000fe40000011612 */
[----:B------:R-:W-:Y:S01]  /*67f0*/  @!P4 PRMT R170, R106, 0x5410, RZ ;  /* 0x000054106aaac816 */ /* 0x000fe200000000ff */
[----:B------:R-:W-:Y:S01]  /*6800*/  IMAD.MOV.U32 R106, RZ, RZ, R21 ;  /* 0x000000ffff6a7224 */ /* 0x000fe200078e0015 */
[----:B-1----:R-:W-:-:S04]  /*6810*/  SHF.R.U32.HI R6, RZ, 0x8, R39 ;  /* 0x00000008ff067819 */ /* 0x002fc80000011627 */
[----:B------:R-:W-:Y:S02]  /*6820*/  PRMT R19, R40, 0x5410, R6 ;  /* 0x0000541028137816 */ /* 0x000fe40000000006 */
[--C-:B------:R-:W-:Y:S02]  /*6830*/  SHF.R.U32.HI R6, RZ, 0x18, R16.reuse ;  /* 0x00000018ff067819 */ /* 0x100fe40000011610 */
[----:B--2---:R-:W-:Y:S02]  /*6840*/  LOP3.LUT R7, R30, 0xff, RZ, 0xc0, !PT ;  /* 0x000000ff1e077812 */ /* 0x004fe400078ec0ff */
[----:B------:R-:W-:Y:S02]  /*6850*/  ISETP.GE.U32.AND P3, PT, R235, R6, PT ;  /* 0x00000006eb00720c */ /* 0x000fe40003f66070 */
[----:B------:R-:W-:Y:S02]  /*6860*/  SHF.R.U32.HI R6, RZ, 0x10, R16 ;  /* 0x00000010ff067819 */ /* 0x000fe40000011610 */
[----:B------:R-:W-:-:S02]  /*6870*/  PRMT R21, R7, 0x5410, R31 ;  /* 0x0000541007157816 */ /* 0x000fc4000000001f */
[----:B------:R-:W-:Y:S02]  /*6880*/  LOP3.LUT R6, R6, 0xff, RZ, 0xc0, !PT ;  /* 0x000000ff06067812 */ /* 0x000fe400078ec0ff */
[----:B------:R-:W-:Y:S01]  /*6890*/  SHF.R.U32.HI R7, RZ, 0x8, R72 ;  /* 0x00000008ff077819 */ /* 0x000fe20000011648 */
[----:B------:R-:W-:Y:S01]  /*68a0*/  IMAD.MOV.U32 R72, RZ, RZ, R47 ;  /* 0x000000ffff487224 */ /* 0x000fe200078e002f */
[----:B------:R-:W-:Y:S02]  /*68b0*/  ISETP.GE.U32.AND P4, PT, R235, R6, PT ;  /* 0x00000006eb00720c */ /* 0x000fe40003f86070 */
[----:B---3--:R-:W-:Y:S02]  /*68c0*/  F2FP.PACK_AB R6, R101, R103 ;  /* 0x000000676506723e */ /* 0x008fe400000000ff */
[----:B------:R-:W-:Y:S02]  /*68d0*/  LOP3.LUT R7, R7, 0xffff, RZ, 0xc0, !PT ;  /* 0x0000ffff07077812 */ /* 0x000fe400078ec0ff */
[----:B------:R-:W-:-:S02]  /*68e0*/  PRMT R169, R6, 0x7610, R169 ;  /* 0x0000761006a97816 */ /* 0x000fc400000000a9 */
[----:B------:R-:W-:Y:S02]  /*68f0*/  PRMT R168, R6, 0x7632, R168 ;  /* 0x0000763206a87816 */ /* 0x000fe400000000a8 */
[----:B------:R-:W-:Y:S02]  /*6900*/  LOP3.LUT R6, R12, 0xffff, RZ, 0xc0, !PT ;  /* 0x0000ffff0c067812 */ /* 0x000fe400078ec0ff */
[----:B------:R-:W-:Y:S01]  /*6910*/  PRMT R33, R169, 0x5410, R168 ;  /* 0x00005410a9217816 */ /* 0x000fe200000000a8 */
[----:B------:R-:W-:Y:S01]  /*6920*/  @!P4 HADD2 R107, -R169.H0_H0, -RZ.H0_H0 ;  /* 0xa00000ffa96bc230 */ /* 0x000fe20000000900 */
[----:B------:R-:W-:Y:S01]  /*6930*/  SHF.R.U32.HI R6, RZ, 0x8, R6 ;  /* 0x00000008ff067819 */ /* 0x000fe20000011606 */
[----:B------:R-:W-:Y:S01]  /*6940*/  @!P3 HADD2 R114, -R168.H0_H0, -RZ.H0_H0 ;  /* 0xa00000ffa872b230 */ /* 0x000fe20000000900 */
[----:B------:R-:W-:Y:S02]  /*6950*/  PRMT R16, R9, 0x5410, R42 ;  /* 0x0000541009107816 */ /* 0x000fe4000000002a */
[----:B------:R-:W-:Y:S01]  /*6960*/  @!P4 PRMT R169, R107, 0x5410, RZ ;  /* 0x000054106ba9c816 */ /* 0x000fe200000000ff */
[----:B------:R-:W-:Y:S01]  /*6970*/  IMAD.MOV.U32 R107, RZ, RZ, R45 ;  /* 0x000000ffff6b7224 */ /* 0x000fe200078e002d */
[----:B------:R-:W-:Y:S01]  /*6980*/  ISETP.GE.U32.AND P4, PT, R235, R7, PT ;  /* 0x00000007eb00720c */ /* 0x000fe20003f86070 */
[----:B------:R-:W-:Y:S01]  /*6990*/  HSET2.LE.AND R0, R16, R94, PT ;  /* 0x0000005e10007233 */ /* 0x000fe20003803000 */
[----:B------:R-:W-:-:S02]  /*69a0*/  PRMT R13, R8, 0x5410, R6 ;  /* 0x00005410080d7816 */ /* 0x000fc40000000006 */
[----:B------:R-:W-:Y:S02]  /*69b0*/  SHF.R.U32.HI R7, RZ, 0x10, R12 ;  /* 0x00000010ff077819 */ /* 0x000fe4000001160c */
[----:B------:R-:W-:Y:S02]  /*69c0*/  LOP3.LUT R6, R18, 0xffff, RZ, 0xc0, !PT ;  /* 0x0000ffff12067812 */ /* 0x000fe400078ec0ff */
[----:B------:R-:W-:Y:S01]  /*69d0*/  SHF.R.U32.HI R8, RZ, 0x10, R18 ;  /* 0x00000010ff087819 */ /* 0x000fe20000011612 */
[----:B------:R-:W-:Y:S01]  /*69e0*/  IMAD.MOV.U32 R18, RZ, RZ, R44 ;  /* 0x000000ffff127224 */ /* 0x000fe200078e002c */
[----:B------:R-:W-:Y:S02]  /*69f0*/  LOP3.LUT R9, R7, 0xff, RZ, 0xc0, !PT ;  /* 0x000000ff07097812 */ /* 0x000fe400078ec0ff */
[----:B------:R-:W-:Y:S02]  /*6a00*/  SHF.R.U32.HI R7, RZ, 0x8, R6 ;  /* 0x00000008ff077819 */ /* 0x000fe40000011606 */
[----:B------:R-:W-:Y:S01]  /*6a10*/  LOP3.LUT R6, R8, 0xff, RZ, 0xc0, !PT ;  /* 0x000000ff08067812 */ /* 0x000fe200078ec0ff */
[----:B------:R-:W-:Y:S01]  /*6a20*/  FFMA.FTZ R8, R126, c[0x0][0x23c], -R5 ;  /* 0x00008f007e087a23 */ /* 0x000fe20000010805 */
[----:B------:R-:W-:Y:S01]  /*6a30*/  PRMT R11, R11, 0x5410, R7 ;  /* 0x000054100b0b7816 */ /* 0x000fe20000000007 */
[----:B------:R-:W-:Y:S01]  /*6a40*/  FFMA.FTZ R7, R127, c[0x0][0x23c], -R5 ;  /* 0x00008f007f077a23 */ /* 0x000fe20000010805 */
[----:B------:R-:W-:Y:S01]  /*6a50*/  PRMT R10, R6, 0x5410, R10 ;  /* 0x00005410060a7816 */ /* 0x000fe2000000000a */
[----:B------:R1:W-:Y:S01]  /*6a60*/  MUFU.EX2 R99, R8 ;  /* 0x0000000800637308 */ /* 0x0003e20000000800 */
[----:B------:R-:W-:-:S02]  /*6a70*/  LOP3.LUT R6, R26, 0xffff, RZ, 0xc0, !PT ;  /* 0x0000ffff1a067812 */ /* 0x000fc400078ec0ff */
[----:B------:R-:W-:Y:S02]  /*6a80*/  SHF.R.U32.HI R12, RZ, 0x18, R12 ;  /* 0x00000018ff0c7819 */ /* 0x000fe4000001160c */
[----:B------:R-:W-:Y:S01]  /*6a90*/  @!P3 PRMT R168, R114, 0x5410, RZ ;  /* 0x0000541072a8b816 */ /* 0x000fe200000000ff */
[----:B------:R-:W-:Y:S01]  /*6aa0*/  IMAD.MOV.U32 R114, RZ, RZ, R55 ;  /* 0x000000ffff727224 */ /* 0x000fe200078e0037 */
[----:B------:R-:W-:Y:S01]  /*6ab0*/  PRMT R12, R9, 0x5410, R12 ;  /* 0x00005410090c7816 */ /* 0x000fe2000000000c */
[----:B------:R2:W3:Y:S01]  /*6ac0*/  MUFU.EX2 R39, R7 ;  /* 0x0000000700277308 */ /* 0x0004e20000000800 */
[----:B------:R-:W-:Y:S01]  /*6ad0*/  FFMA.FTZ R9, R118, c[0x0][0x23c], -R5 ;  /* 0x00008f0076097a23 */ /* 0x000fe20000010805 */
[----:B-1----:R-:W-:-:S06]  /*6ae0*/  SHF.R.U32.HI R8, RZ, 0x18, R26 ;  /* 0x00000018ff087819 */ /* 0x002fcc000001161a */
[----:B------:R1:W-:Y:S01]  /*6af0*/  MUFU.EX2 R104, R9 ;  /* 0x0000000900687308 */ /* 0x0003e20000000800 */
[----:B--2---:R-:W-:Y:S02]  /*6b00*/  SHF.R.U32.HI R7, RZ, 0x8, R6 ;  /* 0x00000008ff077819 */ /* 0x004fe40000011606 */
[----:B------:R-:W-:-:S04]  /*6b10*/  LOP3.LUT R6, R26, 0xff, RZ, 0xc0, !PT ;  /* 0x000000ff1a067812 */ /* 0x000fc800078ec0ff */
[----:B------:R-:W-:Y:S01]  /*6b20*/  PRMT R15, R6, 0x5410, R7 ;  /* 0x00005410060f7816 */ /* 0x000fe20000000007 */
[--C-:B------:R-:W-:Y:S01]  /*6b30*/  FFMA.FTZ R7, R125, c[0x0][0x23c], -R5.reuse ;  /* 0x00008f007d077a23 */ /* 0x100fe20000010805 */
[----:B------:R-:W-:Y:S01]  /*6b40*/  SHF.R.U32.HI R6, RZ, 0x10, R26 ;  /* 0x00000010ff067819 */ /* 0x000fe2000001161a */
[----:B-1----:R-:W-:Y:S02]  /*6b50*/  FFMA.FTZ R9, R116, c[0x0][0x23c], -R5 ;  /* 0x00008f0074097a23 */ /* 0x002fe40000010805 */
[----:B------:R1:W-:Y:S01]  /*6b60*/  MUFU.EX2 R98, R7 ;  /* 0x0000000700627308 */ /* 0x0003e20000000800 */
[----:B------:R-:W-:-:S04]  /*6b70*/  LOP3.LUT R6, R6, 0xff, RZ, 0xc0, !PT ;  /* 0x000000ff06067812 */ /* 0x000fc800078ec0ff */
[----:B------:R-:W-:Y:S01]  /*6b80*/  PRMT R14, R6, 0x5410, R8 ;  /* 0x00005410060e7816 */ /* 0x000fe20000000008 */
[----:B------:R-:W-:Y:S01]  /*6b90*/  FFMA.FTZ R6, R130, c[0x0][0x23c], -R2 ;  /* 0x00008f0082067a23 */ /* 0x000fe20000010802 */
[----:B------:R-:W-:Y:S01]  /*6ba0*/  HSET2.LE.AND R8, R17, R94, PT ;  /* 0x0000005e11087233 */ /* 0x000fe20003803000 */
[----:B------:R2:W-:Y:S04]  /*6bb0*/  MUFU.EX2 R105, R9 ;  /* 0x0000000900697308 */ /* 0x0005e80000000800 */
[----:B------:R-:W-:Y:S02]  /*6bc0*/  LOP3.LUT R45, R8, R91, RZ, 0xc0, !PT ;  /* 0x0000005b082d7212 */ /* 0x000fe400078ec0ff */
[----:B---3--:R-:W-:Y:S01]  /*6bd0*/  F2FP.PACK_AB R8, R99, R39 ;  /* 0x000000276308723e */ /* 0x008fe200000000ff */
[----:B-1----:R-:W-:Y:S01]  /*6be0*/  FFMA.FTZ R7, R119, c[0x0][0x23c], -R5 ;  /* 0x00008f0077077a23 */ /* 0x002fe20000010805 */
[----:B------:R1:W-:Y:S02]  /*6bf0*/  MUFU.EX2 R38, R6 ;  /* 0x0000000600267308 */ /* 0x0003e40000000800 */
[----:B------:R-:W-:-:S02]  /*6c00*/  PRMT R167, R8, 0x7610, R167 ;  /* 0x0000761008a77816 */ /* 0x000fc400000000a7 */
[----:B------:R-:W-:Y:S01]  /*6c10*/  PRMT R166, R8, 0x7632, R166 ;  /* 0x0000763208a67816 */ /* 0x000fe200000000a6 */
[--C-:B------:R-:W-:Y:S02]  /*6c20*/  HSET2.LE.AND R8, R24, R94.reuse, PT ;  /* 0x0000005e18087233 */ /* 0x100fe40003803000 */
[----:B------:R-:W-:Y:S01]  /*6c30*/  @!P2 HADD2 R116, -R167.H0_H0, -RZ.H0_H0 ;  /* 0xa00000ffa774a230 */ /* 0x000fe20000000900 */
[--C-:B--2---:R-:W-:Y:S01]  /*6c40*/  FFMA.FTZ R9, R124, c[0x0][0x23c], -R2.reuse ;  /* 0x00008f007c097a23 */ /* 0x104fe20000010802 */
[----:B------:R2:W-:Y:S01]  /*6c50*/  MUFU.EX2 R102, R7 ;  /* 0x0000000700667308 */ /* 0x0005e20000000800 */
[----:B------:R-:W-:Y:S01]  /*6c60*/  LOP3.LUT R42, R8, R59, RZ, 0xc0, !PT ;  /* 0x0000003b082a7212 */ /* 0x000fe200078ec0ff */
[----:B------:R-:W-:Y:S01]  /*6c70*/  FFMA.FTZ R8, R122, c[0x0][0x23c], -R2 ;  /* 0x00008f007a087a23 */ /* 0x000fe20000010802 */
[----:B------:R-:W-:Y:S02]  /*6c80*/  @!P4 HADD2 R119, -R166.H0_H0, -RZ.H0_H0 ;  /* 0xa00000ffa677c230 */ /* 0x000fe40000000900 */
[----:B-1----:R-:W-:-:S03]  /*6c90*/  HSET2.LE.AND R6, R20, R94, PT ;  /* 0x0000005e14067233 */ /* 0x002fc60003803000 */
[----:B------:R1:W-:Y:S02]  /*6ca0*/  MUFU.EX2 R100, R9 ;  /* 0x0000000900647308 */ /* 0x0003e40000000800 */
[----:B------:R-:W-:Y:S01]  /*6cb0*/  LOP3.LUT R44, R6, R93, RZ, 0xc0, !PT ;  /* 0x0000005d062c7212 */ /* 0x000fe200078ec0ff */
[----:B------:R-:W-:Y:S01]  /*6cc0*/  HSET2.LE.AND R6, R28, R94, PT ;  /* 0x0000005e1c067233 */ /* 0x000fe20003803000 */
[----:B--2---:R-:W-:-:S04]  /*6cd0*/  FFMA.FTZ R7, R129, c[0x0][0x23c], -R2 ;  /* 0x00008f0081077a23 */ /* 0x004fc80000010802 */
[----:B------:R-:W-:Y:S01]  /*6ce0*/  MUFU.EX2 R247, R8 ;  /* 0x0000000800f77308 */ /* 0x000fe20000000800 */
[----:B------:R-:W-:Y:S01]  /*6cf0*/  LOP3.LUT R47, R6, R63, RZ, 0xc0, !PT ;  /* 0x0000003f062f7212 */ /* 0x000fe200078ec0ff */
[----:B------:R-:W-:-:S06]  /*6d00*/  HSET2.LE.AND R6, R12, R94, PT ;  /* 0x0000005e0c067233 */ /* 0x000fcc0003803000 */
[----:B------:R2:W3:Y:S01]  /*6d10*/  MUFU.EX2 R26, R7 ;  /* 0x00000007001a7308 */ /* 0x0004e20000000800 */
[----:B------:R-:W-:Y:S01]  /*6d20*/  LOP3.LUT R41, R6, R61, RZ, 0xc0, !PT ;  /* 0x0000003d06297212 */ /* 0x000fe200078ec0ff */
[----:B-1----:R-:W-:-:S06]  /*6d30*/  FFMA.FTZ R9, R133, c[0x0][0x23c], -R2 ;  /* 0x00008f0085097a23 */ /* 0x002fcc0000010802 */
[----:B------:R1:W-:Y:S01]  /*6d40*/  MUFU.EX2 R24, R9 ;  /* 0x0000000900187308 */ /* 0x0003e20000000800 */
[----:B--2---:R-:W-:Y:S01]  /*6d50*/  HSET2.LE.AND R7, R27, R94, PT ;  /* 0x0000005e1b077233 */ /* 0x004fe20003803000 */
[----:B---3--:R-:W-:Y:S01]  /*6d60*/  F2FP.PACK_AB R6, R26, R38 ;  /* 0x000000261a06723e */ /* 0x008fe200000000ff */
[----:B------:R-:W-:-:S03]  /*6d70*/  IMAD.MOV.U32 R27, RZ, RZ, R242 ;  /* 0x000000ffff1b7224 */ /* 0x000fc600078e00f2 */
[----:B------:R-:W-:Y:S01]  /*6d80*/  LOP3.LUT R46, R7, R46, RZ, 0xc0, !PT ;  /* 0x0000002e072e7212 */ /* 0x000fe200078ec0ff */
[--C-:B------:R-:W-:Y:S01]  /*6d90*/  HSET2.LE.AND R7, R13, R94.reuse, PT ;  /* 0x0000005e0d077233 */ /* 0x100fe20003803000 */
[C---:B------:R-:W-:Y:S02]  /*6da0*/  PRMT R165, R6.reuse, 0x7610, R165 ;  /* 0x0000761006a57816 */ /* 0x040fe400000000a5 */
[----:B------:R-:W-:Y:S01]  /*6db0*/  PRMT R164, R6, 0x7632, R164 ;  /* 0x0000763206a47816 */ /* 0x000fe200000000a4 */
[--C-:B------:R-:W-:Y:S01]  /*6dc0*/  HSET2.LE.AND R6, R19, R94.reuse, PT ;  /* 0x0000005e13067233 */ /* 0x100fe20003803000 */
[----:B------:R-:W-:Y:S01]  /*6dd0*/  LOP3.LUT R40, R7, R62, RZ, 0xc0, !PT ;  /* 0x0000003e07287212 */ /* 0x000fe200078ec0ff */
[----:B------:R-:W-:Y:S01]  /*6de0*/  HSET2.LE.AND R7, R23, R94, PT ;  /* 0x0000005e17077233 */ /* 0x000fe20003803000 */
[----:B------:R-:W-:Y:S01]  /*6df0*/  PRMT R8, R165, 0x5410, R164 ;  /* 0x00005410a5087816 */ /* 0x000fe200000000a4 */
[----:B------:R-:W-:Y:S02]  /*6e00*/  @!P5 HADD2 R129, -R165.H0_H0, -RZ.H0_H0 ;  /* 0xa00000ffa581d230 */ /* 0x000fe40000000900 */
[----:B------:R-:W-:Y:S01]  /*6e10*/  @!P0 HADD2 R118, -R164.H0_H0, -RZ.H0_H0 ;  /* 0xa00000ffa4768230 */ /* 0x000fe20000000900 */
[----:B------:R-:W-:-:S02]  /*6e20*/  LOP3.LUT R43, R7, R43, RZ, 0xc0, !PT ;  /* 0x0000002b072b7212 */ /* 0x000fc400078ec0ff */
[----:B------:R-:W-:Y:S02]  /*6e30*/  PRMT R7, R167, 0x5410, R166 ;  /* 0x00005410a7077816 */ /* 0x000fe400000000a6 */
[----:B------:R-:W-:Y:S01]  /*6e40*/  LOP3.LUT R35, R0, R8, RZ, 0xc0, !PT ;  /* 0x0000000800237212 */ /* 0x000fe200078ec0ff */
[--C-:B------:R-:W-:Y:S01]  /*6e50*/  HSET2.LE.AND R0, R21, R94.reuse, PT ;  /* 0x0000005e15007233 */ /* 0x100fe20003803000 */
[----:B------:R-:W-:Y:S01]  /*6e60*/  LOP3.LUT R34, R6, R7, RZ, 0xc0, !PT ;  /* 0x0000000706227212 */ /* 0x000fe200078ec0ff */
[--C-:B------:R-:W-:Y:S01]  /*6e70*/  HSET2.LE.AND R7, R11, R94.reuse, PT ;  /* 0x0000005e0b077233 */ /* 0x100fe20003803000 */
[----:B------:R-:W-:Y:S01]  /*6e80*/  F2FP.PACK_AB R8, R105, R104 ;  /* 0x000000686908723e */ /* 0x000fe200000000ff */
[----:B------:R-:W-:Y:S01]  /*6e90*/  HSET2.LE.AND R6, R10, R94, PT ;  /* 0x0000005e0a067233 */ /* 0x000fe20003803000 */
[----:B------:R-:W-:Y:S01]  /*6ea0*/  @!P2 PRMT R167, R116, 0x5410, RZ ;  /* 0x0000541074a7a816 */ /* 0x000fe200000000ff */
[----:B------:R-:W-:Y:S01]  /*6eb0*/  IMAD.MOV.U32 R116, RZ, RZ, R56 ;  /* 0x000000ffff747224 */ /* 0x000fe200078e0038 */
[----:B------:R-:W-:Y:S01]  /*6ec0*/  LOP3.LUT R32, R7, R32, RZ, 0xc0, !PT ;  /* 0x0000002007207212 */ /* 0x000fe200078ec0ff */
[----:B------:R-:W-:Y:S01]  /*6ed0*/  FFMA.FTZ R7, R131, c[0x0][0x23c], -R2 ;  /* 0x00008f0083077a23 */ /* 0x000fe20000010802 */
[----:B------:R-:W-:-:S02]  /*6ee0*/  PRMT R163, R8, 0x7610, R163 ;  /* 0x0000761008a37816 */ /* 0x000fc400000000a3 */
[----:B------:R-:W-:Y:S01]  /*6ef0*/  PRMT R162, R8, 0x7632, R162 ;  /* 0x0000763208a27816 */ /* 0x000fe200000000a2 */
[----:B------:R2:W3:Y:S01]  /*6f00*/  MUFU.EX2 R96, R7 ;  /* 0x0000000700607308 */ /* 0x0004e20000000800 */
[----:B------:R-:W-:Y:S01]  /*6f10*/  LOP3.LUT R33, R6, R33, RZ, 0xc0, !PT ;  /* 0x0000002106217212 */ /* 0x000fe200078ec0ff */
[----:B------:R-:W-:Y:S01]  /*6f20*/  HSET2.LE.AND R6, R22, R94, PT ;  /* 0x0000005e16067233 */ /* 0x000fe20003803000 */
[----:B------:R-:W-:Y:S02]  /*6f30*/  F2FP.PACK_AB R8, R102, R98 ;  /* 0x000000626608723e */ /* 0x000fe400000000ff */
[----:B------:R-:W-:Y:S01]  /*6f40*/  @!P4 PRMT R166, R119, 0x5410, RZ ;  /* 0x0000541077a6c816 */ /* 0x000fe200000000ff */
[----:B------:R-:W-:Y:S01]  /*6f50*/  IMAD.MOV.U32 R119, RZ, RZ, R58 ;  /* 0x000000ffff777224 */ /* 0x000fe200078e003a */
[C---:B------:R-:W-:Y:S02]  /*6f60*/  PRMT R159, R8.reuse, 0x7610, R159 ;  /* 0x00007610089f7816 */ /* 0x040fe4000000009f */
[----:B------:R-:W-:-:S02]  /*6f70*/  PRMT R158, R8, 0x7632, R158 ;  /* 0x00007632089e7816 */ /* 0x000fc4000000009e */
[----:B-1----:R-:W-:Y:S01]  /*6f80*/  HMMA.16816.F32 R8, R32, R84, RZ ;  /* 0x000000542008723c */ /* 0x002fe200000018ff */
[----:B------:R-:W-:Y:S01]  /*6f90*/  @!P5 PRMT R165, R129, 0x5410, RZ ;  /* 0x0000541081a5d816 */ /* 0x000fe200000000ff */
[----:B------:R-:W-:Y:S01]  /*6fa0*/  IMAD.MOV.U32 R129, RZ, RZ, R18 ;  /* 0x000000ffff817224 */ /* 0x000fe200078e0012 */
[----:B------:R-:W-:Y:S01]  /*6fb0*/  ISETP.GE.U32.AND P5, PT, R235, R111, PT ;  /* 0x0000006feb00720c */ /* 0x000fe20003fa6070 */
[----:B------:R-:W-:Y:S01]  /*6fc0*/  IMAD.MOV.U32 R111, RZ, RZ, R107 ;  /* 0x000000ffff6f7224 */ /* 0x000fe200078e006b */
[----:B--2---:R-:W-:Y:S01]  /*6fd0*/  F2FP.PACK_AB R7, R247, R100 ;  /* 0x00000064f707723e */ /* 0x004fe200000000ff */
[----:B------:R-:W-:Y:S01]  /*6fe0*/  IMAD.MOV.U32 R107, RZ, RZ, R78 ;  /* 0x000000ffff6b7224 */ /* 0x000fe200078e004e */
[----:B------:R-:W-:Y:S01]  /*6ff0*/  @!P0 PRMT R164, R118, 0x5410, RZ ;  /* 0x0000541076a48816 */ /* 0x000fe200000000ff */
[----:B------:R-:W-:Y:S01]  /*7000*/  IMAD.MOV.U32 R118, RZ, RZ, R57 ;  /* 0x000000ffff767224 */ /* 0x000fe200078e0039 */
[C---:B------:R-:W-:Y:S02]  /*7010*/  PRMT R161, R7.reuse, 0x7610, R161 ;  /* 0x0000761007a17816 */ /* 0x040fe400000000a1 */
[----:B------:R-:W-:-:S02]  /*7020*/  PRMT R160, R7, 0x7632, R160 ;  /* 0x0000763207a07816 */ /* 0x000fc400000000a0 */
[----:B------:R-:W-:Y:S02]  /*7030*/  PRMT R7, R163, 0x5410, R162 ;  /* 0x00005410a3077816 */ /* 0x000fe400000000a2 */
[----:B------:R-:W-:Y:S01]  /*7040*/  ISETP.GE.U32.AND P0, PT, R235, R110, PT ;  /* 0x0000006eeb00720c */ /* 0x000fe20003f06070 */
[----:B------:R-:W-:Y:S01]  /*7050*/  @!P5 HADD2 R131, -R163.H0_H0, -RZ.H0_H0 ;  /* 0xa00000ffa383d230 */ /* 0x000fe20000000900 */
[----:B------:R-:W-:Y:S01]  /*7060*/  LOP3.LUT R30, R6, R7, RZ, 0xc0, !PT ;  /* 0x00000007061e7212 */ /* 0x000fe200078ec0ff */
[----:B------:R-:W-:Y:S01]  /*7070*/  IMAD.MOV.U32 R110, RZ, RZ, R72 ;  /* 0x000000ffff6e7224 */ /* 0x000fe200078e0048 */
[----:B------:R-:W-:Y:S02]  /*7080*/  PRMT R6, R161, 0x5410, R160 ;  /* 0x00005410a1067816 */ /* 0x000fe400000000a0 */
[----:B---3--:R-:W-:Y:S02]  /*7090*/  F2FP.PACK_AB R7, R96, R24 ;  /* 0x000000186007723e */ /* 0x008fe400000000ff */
[----:B------:R-:W-:Y:S01]  /*70a0*/  LOP3.LUT R31, R0, R6, RZ, 0xc0, !PT ;  /* 0x00000006001f7212 */ /* 0x000fe200078ec0ff */
[--C-:B------:R-:W-:Y:S01]  /*70b0*/  HSET2.LE.AND R6, R15, R94.reuse, PT ;  /* 0x0000005e0f067233 */ /* 0x100fe20003803000 */
[C---:B------:R-:W-:Y:S01]  /*70c0*/  PRMT R155, R7.reuse, 0x7610, R155 ;  /* 0x00007610079b7816 */ /* 0x040fe2000000009b */
[----:B------:R-:W-:Y:S01]  /*70d0*/  HSET2.LE.AND R0, R14, R94, PT ;  /* 0x0000005e0e007233 */ /* 0x000fe20003803000 */
[----:B------:R-:W-:Y:S01]  /*70e0*/  PRMT R154, R7, 0x7632, R154 ;  /* 0x00007632079a7816 */ /* 0x000fe2000000009a */
[----:B------:R-:W-:Y:S01]  /*70f0*/  HMMA.16816.F32 R12, R44, R84, RZ ;  /* 0x000000542c0c723c */ /* 0x000fe200000018ff */
[----:B------:R-:W-:Y:S01]  /*7100*/  PRMT R7, R159, 0x5410, R158 ;  /* 0x000054109f077816 */ /* 0x000fe2000000009e */
[----:B------:R-:W-:Y:S01]  /*7110*/  @!P0 HADD2 R143, -R160.H0_H0, -RZ.H0_H0 ;  /* 0xa00000ffa08f8230 */ /* 0x000fe20000000900 */
[----:B------:R-:W-:Y:S01]  /*7120*/  @!P5 PRMT R163, R131, 0x5410, RZ ;  /* 0x0000541083a3d816 */ /* 0x000fe200000000ff */
[----:B------:R-:W-:Y:S01]  /*7130*/  IMAD.MOV.U32 R131, RZ, RZ, R239 ;  /* 0x000000ffff837224 */ /* 0x000fe200078e00ef */
[----:B------:R-:W-:-:S02]  /*7140*/  LOP3.LUT R28, R6, R7, RZ, 0xc0, !PT ;  /* 0x00000007061c7212 */ /* 0x000fc400078ec0ff */
[----:B------:R-:W-:Y:S02]  /*7150*/  PRMT R6, R155, 0x5410, R154 ;  /* 0x000054109b067816 */ /* 0x000fe4000000009a */
[----:B------:R-:W-:Y:S02]  /*7160*/  @!P0 PRMT R160, R143, 0x5410, RZ ;  /* 0x000054108fa08816 */ /* 0x000fe400000000ff */
[----:B------:R-:W-:Y:S01]  /*7170*/  LOP3.LUT R29, R0, R6, RZ, 0xc0, !PT ;  /* 0x00000006001d7212 */ /* 0x000fe200078ec0ff */
[----:B------:R-:W-:Y:S01]  /*7180*/  IMAD.WIDE.U32 R6, R135, -0x2daee0ad, RZ ;  /* 0xd2511f5387067825 */ /* 0x000fe200078e00ff */
[----:B------:R-:W-:-:S03]  /*7190*/  LOP3.LUT R0, R25, 0xffff, RZ, 0xc0, !PT ;  /* 0x0000ffff19007812 */ /* 0x000fc600078ec0ff */
[----:B------:R-:W-:Y:S01]  /*71a0*/  IMAD.MOV.U32 R135, RZ, RZ, R73 ;  /* 0x000000ffff877224 */ /* 0x000fe200078e0049 */
[----:B------:R-:W-:Y:S01]  /*71b0*/  SHF.R.U32.HI R0, RZ, 0x8, R0 ;  /* 0x00000008ff007819 */ /* 0x000fe20000011600 */
[----:B------:R-:W-:Y:S01]  /*71c0*/  HMMA.16816.F32 R136, R28, R80, R8 ;  /* 0x000000501c88723c */ /* 0x000fe20000001808 */
[----:B------:R-:W-:Y:S02]  /*71d0*/  LOP3.LUT R23, R6, 0xffff, RZ, 0xc0, !PT ;  /* 0x0000ffff06177812 */ /* 0x000fe400078ec0ff */
[----:B------:R-:W-:-:S04]  /*71e0*/  LOP3.LUT R0, R0, 0xffff, RZ, 0xc0, !PT ;  /* 0x0000ffff00007812 */ /* 0x000fc800078ec0ff */
[----:B------:R-:W-:Y:S01]  /*71f0*/  ISETP.GE.U32.AND P3, PT, R235, R0, PT ;  /* 0x00000000eb00720c */ /* 0x000fe20003f66070 */
[----:B------:R-:W-:Y:S01]  /*7200*/  HMMA.16816.F32 R124, R40, R80, R12 ;  /* 0x00000050287c723c */ /* 0x000fe2000000180c */
[----:B------:R-:W-:Y:S02]  /*7210*/  LOP3.LUT R0, R25, 0xff, RZ, 0xc0, !PT ;  /* 0x000000ff19007812 */ /* 0x000fe400078ec0ff */
[----:B------:R-:W-:Y:S02]  /*7220*/  LOP3.LUT R10, R7, UR14, R90, 0x96, !PT ;  /* 0x0000000e070a7c12 */ /* 0x000fe4000f8e965a */
[----:B------:R-:W-:Y:S02]  /*7230*/  ISETP.GE.U32.AND P2, PT, R235, R0, PT ;  /* 0x00000000eb00720c */ /* 0x000fe40003f46070 */
[----:B------:R-:W-:Y:S02]  /*7240*/  SHF.R.U32.HI R0, RZ, 0x10, R25 ;  /* 0x00000010ff007819 */ /* 0x000fe40000011619 */
[----:B------:R-:W-:-:S02]  /*7250*/  LOP3.LUT R13, R6, 0xff, RZ, 0xc0, !PT ;  /* 0x000000ff060d7812 */ /* 0x000fc400078ec0ff */
[----:B------:R-:W-:Y:S01]  /*7260*/  LOP3.LUT R0, R0, 0xff, RZ, 0xc0, !PT ;  /* 0x000000ff00007812 */ /* 0x000fe200078ec0ff */
[----:B------:R-:W-:Y:S01]  /*7270*/  @!P3 HADD2 R122, -R158.H0_H0, -RZ.H0_H0 ;  /* 0xa00000ff9e7ab230 */ /* 0x000fe20000000900 */
[--C-:B------:R-:W-:Y:S02]  /*7280*/  SHF.R.U32.HI R14, RZ, 0x10, R6.reuse ;  /* 0x00000010ff0e7819 */ /* 0x100fe40000011606 */
[----:B------:R-:W-:Y:S02]  /*7290*/  ISETP.GE.U32.AND P4, PT, R235, R0, PT ;  /* 0x00000000eb00720c */ /* 0x000fe40003f86070 */
[----:B------:R-:W-:Y:S01]  /*72a0*/  SHF.R.U32.HI R0, RZ, 0x18, R25 ;  /* 0x00000018ff007819 */ /* 0x000fe20000011619 */
[----:B------:R-:W-:Y:S01]  /*72b0*/  @!P2 HADD2 R117, -R159.H0_H0, -RZ.H0_H0 ;  /* 0xa00000ff9f75a230 */ /* 0x000fe20000000900 */
[----:B------:R-:W-:Y:S01]  /*72c0*/  SHF.R.U32.HI R9, RZ, 0x18, R6 ;  /* 0x00000018ff097819 */ /* 0x000fe20000011606 */
[----:B------:R-:W-:Y:S01]  /*72d0*/  IMAD.WIDE.U32 R6, R141, -0x2daee0ad, RZ ;  /* 0xd2511f538d067825 */ /* 0x000fe200078e00ff */
[----:B------:R-:W-:-:S02]  /*72e0*/  SHF.R.U32.HI R8, RZ, 0x8, R152 ;  /* 0x00000008ff087819 */ /* 0x000fc40000011698 */
[----:B------:R-:W-:Y:S01]  /*72f0*/  @!P2 PRMT R159, R117, 0x5410, RZ ;  /* 0x00005410759fa816 */ /* 0x000fe200000000ff */
[----:B------:R-:W-:Y:S01]  /*7300*/  IMAD.MOV.U32 R25, RZ, RZ, R243 ;  /* 0x000000ffff197224 */ /* 0x000fe200078e00f3 */
[----:B------:R-:W-:Y:S01]  /*7310*/  ISETP.GE.U32.AND P2, PT, R235, R109, PT ;  /* 0x0000006deb00720c */ /* 0x000fe20003f46070 */
[----:B------:R-:W-:Y:S01]  /*7320*/  IMAD.MOV.U32 R109, RZ, RZ, R89 ;  /* 0x000000ffff6d7224 */ /* 0x000fe200078e0059 */
[----:B------:R-:W-:Y:S01]  /*7330*/  LOP3.LUT R11, R7, UR14, R140, 0x96, !PT ;  /* 0x0000000e070b7c12 */ /* 0x000fe2000f8e968c */
[----:B------:R-:W-:Y:S01]  /*7340*/  @!P4 HADD2 R115, -R155.H0_H0, -RZ.H0_H0 ;  /* 0xa00000ff9b73c230 */ /* 0x000fe20000000900 */
[C---:B------:R-:W-:Y:S01]  /*7350*/  LOP3.LUT R15, R6.reuse, 0xffff, RZ, 0xc0, !PT ;  /* 0x0000ffff060f7812 */ /* 0x040fe200078ec0ff */
[----:B------:R-:W-:Y:S01]  /*7360*/  IMAD.MOV.U32 R117, RZ, RZ, R106 ;  /* 0x000000ffff757224 */ /* 0x000fe200078e006a */
[----:B------:R-:W-:Y:S01]  /*7370*/  LOP3.LUT R16, R6, 0xff, RZ, 0xc0, !PT ;  /* 0x000000ff06107812 */ /* 0x000fe200078ec0ff */
[----:B------:R-:W-:Y:S01]  /*7380*/  IMAD.MOV.U32 R106, RZ, RZ, R75 ;  /* 0x000000ffff6a7224 */ /* 0x000fe200078e004b */
[----:B------:R-:W-:Y:S01]  /*7390*/  @!P4 PRMT R155, R115, 0x5410, RZ ;  /* 0x00005410739bc816 */ /* 0x000fe200000000ff */
[----:B------:R-:W-:Y:S01]  /*73a0*/  IMAD.MOV.U32 R115, RZ, RZ, R53 ;  /* 0x000000ffff737224 */ /* 0x000fe200078e0035 */
[----:B------:R-:W-:-:S02]  /*73b0*/  ISETP.GE.U32.AND P4, PT, R235, R0, PT ;  /* 0x00000000eb00720c */ /* 0x000fc40003f86070 */
[----:B------:R-:W-:Y:S02]  /*73c0*/  LOP3.LUT R0, R153, 0xff, RZ, 0xc0, !PT ;  /* 0x000000ff99007812 */ /* 0x000fe400078ec0ff */
[----:B------:R-:W-:Y:S02]  /*73d0*/  SHF.R.U32.HI R18, RZ, 0x10, R6 ;  /* 0x00000010ff127819 */ /* 0x000fe40000011606 */
[----:B------:R-:W-:Y:S02]  /*73e0*/  PRMT R89, R0, 0x5410, R227 ;  /* 0x0000541000597816 */ /* 0x000fe400000000e3 */
[----:B------:R-:W-:Y:S01]  /*73f0*/  SHF.R.U32.HI R0, RZ, 0x8, R112 ;  /* 0x00000008ff007819 */ /* 0x000fe20000011670 */
[----:B------:R-:W-:Y:S01]  /*7400*/  IMAD.MOV.U32 R112, RZ, RZ, R74 ;  /* 0x000000ffff707224 */ /* 0x000fe200078e004a */
[----:B------:R-:W-:Y:S01]  /*7410*/  SHF.R.U32.HI R17, RZ, 0x18, R6 ;  /* 0x00000018ff117819 */ /* 0x000fe20000011606 */
[----:B------:R-:W-:Y:S01]  /*7420*/  IMAD.WIDE.U32 R6, R134, -0x2daee0ad, RZ ;  /* 0xd2511f5386067825 */ /* 0x000fe200078e00ff */
[----:B------:R-:W-:Y:S01]  /*7430*/  LOP3.LUT R0, R0, 0xffff, RZ, 0xc0, !PT ;  /* 0x0000ffff00007812 */ /* 0x000fe200078ec0ff */
[----:B------:R-:W-:Y:S01]  /*7440*/  @!P4 HADD2 R130, -R154.H0_H0, -RZ.H0_H0 ;  /* 0xa00000ff9a82c230 */ /* 0x000fe20000000900 */
[----:B------:R-:W-:Y:S01]  /*7450*/  PRMT R90, R228, 0x5410, R8 ;  /* 0x00005410e45a7816 */ /* 0x000fe20000000008 */
[----:B------:R-:W-:Y:S01]  /*7460*/  IMAD.MOV.U32 R134, RZ, RZ, R238 ;  /* 0x000000ffff867224 */ /* 0x000fe200078e00ee */
[----:B------:R-:W-:Y:S01]  /*7470*/  LOP3.LUT R19, R6, 0xffff, RZ, 0xc0, !PT ;  /* 0x0000ffff06137812 */ /* 0x000fe200078ec0ff */
[----:B------:R-:W-:Y:S01]  /*7480*/  FFMA.FTZ R8, R156, c[0x0][0x23c], -R2 ;  /* 0x00008f009c087a23 */ /* 0x000fe20000010802 */
[----:B------:R-:W-:Y:S01]  /*7490*/  @!P4 PRMT R154, R130, 0x5410, RZ ;  /* 0x00005410829ac816 */ /* 0x000fe200000000ff */
[----:B------:R-:W-:Y:S01]  /*74a0*/  IMAD.MOV.U32 R130, RZ, RZ, R245 ;  /* 0x000000ffff827224 */ /* 0x000fe200078e00f5 */
[----:B------:R-:W-:-:S02]  /*74b0*/  ISETP.GE.U32.AND P4, PT, R235, R0, PT ;  /* 0x00000000eb00720c */ /* 0x000fc40003f86070 */
[----:B------:R-:W-:Y:S01]  /*74c0*/  LOP3.LUT R0, R113, 0xff, RZ, 0xc0, !PT ;  /* 0x000000ff71007812 */ /* 0x000fe200078ec0ff */
[----:B------:R-:W-:Y:S01]  /*74d0*/  IMAD.MOV.U32 R113, RZ, RZ, R244 ;  /* 0x000000ffff717224 */ /* 0x000fe200078e00f4 */
[----:B------:R-:W-:Y:S02]  /*74e0*/  LOP3.LUT R22, R6, 0xff, RZ, 0xc0, !PT ;  /* 0x000000ff06167812 */ /* 0x000fe400078ec0ff */
[----:B------:R-:W-:Y:S02]  /*74f0*/  ISETP.GE.U32.AND P5, PT, R235, R0, PT ;  /* 0x00000000eb00720c */ /* 0x000fe40003fa6070 */
[----:B------:R-:W-:Y:S02]  /*7500*/  SHF.R.U32.HI R0, RZ, 0x10, R37 ;  /* 0x00000010ff007819 */ /* 0x000fe40000011625 */
[--C-:B------:R-:W-:Y:S02]  /*7510*/  SHF.R.U32.HI R21, RZ, 0x10, R6.reuse ;  /* 0x00000010ff157819 */ /* 0x100fe40000011606 */
[----:B------:R-:W-:Y:S01]  /*7520*/  LOP3.LUT R0, R0, 0xff, RZ, 0xc0, !PT ;  /* 0x000000ff00007812 */ /* 0x000fe200078ec0ff */
[----:B------:R-:W-:Y:S01]  /*7530*/  @!P4 HADD2 R133, -R162.H0_H0, -RZ.H0_H0 ;  /* 0xa00000ffa285c230 */ /* 0x000fe20000000900 */
[----:B------:R-:W-:Y:S01]  /*7540*/  SHF.R.U32.HI R20, RZ, 0x18, R6 ;  /* 0x00000018ff147819 */ /* 0x000fe20000011606 */
[--C-:B------:R-:W-:Y:S01]  /*7550*/  FFMA.FTZ R6, R150, c[0x0][0x23c], -R5.reuse ;  /* 0x00008f0096067a23 */ /* 0x100fe20000010805 */
[----:B------:R-:W-:Y:S01]  /*7560*/  LOP3.LUT R12, R7, UR14, R92, 0x96, !PT ;  /* 0x0000000e070c7c12 */ /* 0x000fe2000f8e965c */
[----:B------:R-:W-:Y:S01]  /*7570*/  FFMA.FTZ R7, R151, c[0x0][0x23c], -R2 ;  /* 0x00008f0097077a23 */ /* 0x000fe20000010802 */
[----:B------:R-:W-:Y:S01]  /*7580*/  @!P4 PRMT R162, R133, 0x5410, RZ ;  /* 0x0000541085a2c816 */ /* 0x000fe200000000ff */
[----:B------:R1:W-:Y:S01]  /*7590*/  MUFU.EX2 R245, R6 ;  /* 0x0000000600f57308 */ /* 0x0003e20000000800 */
[C---:B------:R-:W-:Y:S01]  /*75a0*/  ISETP.GE.U32.AND P4, PT, R235.reuse, R0, PT ;  /* 0x00000000eb00720c */ /* 0x040fe20003f86070 */
[----:B------:R-:W-:Y:S01]  /*75b0*/  FFMA.FTZ R0, R148, c[0x0][0x23c], -R5 ;  /* 0x00008f0094007a23 */ /* 0x000fe20000010805 */
[----:B------:R-:W-:Y:S01]  /*75c0*/  @!P5 HADD2 R142, -R161.H0_H0, -RZ.H0_H0 ;  /* 0xa00000ffa18ed230 */ /* 0x000fe20000000900 */
[----:B------:R-:W-:Y:S01]  /*75d0*/  IMAD.MOV.U32 R133, RZ, RZ, R234 ;  /* 0x000000ffff857224 */ /* 0x000fe200078e00ea */
[----:B------:R-:W-:Y:S01]  /*75e0*/  @!P3 PRMT R158, R122, 0x5410, RZ ;  /* 0x000054107a9eb816 */ /* 0x000fe200000000ff */
[----:B------:R-:W-:Y:S01]  /*75f0*/  IMAD.MOV.U32 R122, RZ, RZ, R60 ;  /* 0x000000ffff7a7224 */ /* 0x000fe200078e003c */
[----:B------:R-:W-:Y:S01]  /*7600*/  ISETP.GE.U32.AND P3, PT, R235, R108, PT ;  /* 0x0000006ceb00720c */ /* 0x000fe20003f66070 */
[----:B------:R2:W3:Y:S01]  /*7610*/  MUFU.EX2 R244, R0 ;  /* 0x0000000000f47308 */ /* 0x0004e20000000800 */
[----:B------:R-:W-:Y:S01]  /*7620*/  @!P5 PRMT R161, R142, 0x5410, RZ ;  /* 0x000054108ea1d816 */ /* 0x000fe200000000ff */
[----:B------:R-:W-:Y:S01]  /*7630*/  IMAD.MOV.U32 R108, RZ, RZ, R54 ;  /* 0x000000ffff6c7224 */ /* 0x000fe200078e0036 */
[----:B-1----:R-:W-:-:S05]  /*7640*/  LOP3.LUT R6, R37, 0xff, RZ, 0xc0, !PT ;  /* 0x000000ff25067812 */ /* 0x002fca00078ec0ff */
[----:B------:R1:W-:Y:S01]  /*7650*/  MUFU.EX2 R242, R7 ;  /* 0x0000000700f27308 */ /* 0x0003e20000000800 */
[----:B------:R-:W-:Y:S01]  /*7660*/  ISETP.GE.U32.AND P0, PT, R235, R6, PT ;  /* 0x00000006eb00720c */ /* 0x000fe20003f06070 */
[----:B------:R-:W-:Y:S01]  /*7670*/  FFMA.FTZ R6, R149, c[0x0][0x23c], -R2 ;  /* 0x00008f0095067a23 */ /* 0x000fe20000010802 */
[----:B--2---:R-:W-:-:S05]  /*7680*/  LOP3.LUT R0, R37, 0xffff, RZ, 0xc0, !PT ;  /* 0x0000ffff25007812 */ /* 0x004fca00078ec0ff */
[----:B------:R2:W4:Y:S01]  /*7690*/  MUFU.EX2 R243, R6 ;  /* 0x0000000600f37308 */ /* 0x0005220000000800 */
[----:B------:R-:W-:-:S04]  /*76a0*/  SHF.R.U32.HI R0, RZ, 0x8, R0 ;  /* 0x00000008ff007819 */ /* 0x000fc80000011600 */
[----:B------:R-:W-:Y:S01]  /*76b0*/  LOP3.LUT R0, R0, 0xffff, RZ, 0xc0, !PT ;  /* 0x0000ffff00007812 */ /* 0x000fe200078ec0ff */
[----:B-1----:R-:W-:-:S03]  /*76c0*/  FFMA.FTZ R7, R175, c[0x0][0x23c], -R2 ;  /* 0x00008f00af077a23 */ /* 0x002fc60000010802 */
[----:B------:R-:W-:Y:S01]  /*76d0*/  ISETP.GE.U32.AND P5, PT, R235, R0, PT ;  /* 0x00000000eb00720c */ /* 0x000fe20003fa6070 */
[----:B------:R-:W-:Y:S01]  /*76e0*/  MUFU.EX2 R234, R7 ;  /* 0x0000000700ea7308 */ /* 0x000fe20000000800 */
[----:B---3--:R-:W-:Y:S01]  /*76f0*/  F2FP.PACK_AB R0, R244, R245 ;  /* 0x000000f5f400723e */ /* 0x008fe200000000ff */
[----:B--2---:R-:W-:-:S03]  /*7700*/  FFMA.FTZ R6, R147, c[0x0][0x23c], -R5 ;  /* 0x00008f0093067a23 */ /* 0x004fc60000010805 */
[C---:B------:R-:W-:Y:S02]  /*7710*/  PRMT R153, R0.reuse, 0x7610, R153 ;  /* 0x0000761000997816 */ /* 0x040fe40000000099 */
[----:B------:R-:W-:Y:S01]  /*7720*/  PRMT R152, R0, 0x7632, R152 ;  /* 0x0000763200987816 */ /* 0x000fe20000000098 */
[----:B------:R1:W-:Y:S01]  /*7730*/  MUFU.EX2 R239, R6 ;  /* 0x0000000600ef7308 */ /* 0x0003e20000000800 */
[----:B------:R-:W-:Y:S01]  /*7740*/  SHF.R.U32.HI R0, RZ, 0x18, R37 ;  /* 0x00000018ff007819 */ /* 0x000fe20000011625 */
[----:B------:R-:W-:Y:S01]  /*7750*/  @!P0 HADD2 R148, -R153.H0_H0, -RZ.H0_H0 ;  /* 0xa00000ff99948230 */ /* 0x000fe20000000900 */
[----:B------:R-:W-:Y:S01]  /*7760*/  PRMT R93, R153, 0x5410, R152 ;  /* 0x00005410995d7816 */ /* 0x000fe20000000098 */
[----:B------:R-:W-:-:S03]  /*7770*/  IMAD.MOV.U32 R37, RZ, RZ, R233 ;  /* 0x000000ffff257224 */ /* 0x000fc600078e00e9 */
[----:B------:R-:W-:Y:S01]  /*7780*/  @!P0 PRMT R153, R148, 0x5410, RZ ;  /* 0x0000541094998816 */ /* 0x000fe200000000ff */
[----:B------:R-:W-:Y:S01]  /*7790*/  MUFU.EX2 R233, R8 ;  /* 0x0000000800e97308 */ /* 0x000fe20000000800 */
[----:B------:R-:W-:Y:S02]  /*77a0*/  ISETP.GE.U32.AND P0, PT, R235, R0, PT ;  /* 0x00000000eb00720c */ /* 0x000fe40003f06070 */
[----:B----4-:R-:W-:-:S04]  /*77b0*/  F2FP.PACK_AB R0, R243, R242 ;  /* 0x000000f2f300723e */ /* 0x010fc800000000ff */
[----:B------:R-:W-:Y:S01]  /*77c0*/  PRMT R151, R0, 0x7610, R151 ;  /* 0x0000761000977816 */ /* 0x000fe20000000097 */
[----:B-1----:R-:W-:Y:S01]  /*77d0*/  FFMA.FTZ R6, R144, c[0x0][0x23c], -R5 ;  /* 0x00008f0090067a23 */ /* 0x002fe20000010805 */
[----:B------:R-:W-:Y:S01]  /*77e0*/  PRMT R150, R0, 0x7632, R150 ;  /* 0x0000763200967816 */ /* 0x000fe20000000096 */
[----:B------:R-:W-:Y:S01]  /*77f0*/  @!P5 HADD2 R144, -R152.H0_H0, -RZ.H0_H0 ;  /* 0xa00000ff9890d230 */ /* 0x000fe20000000900 */
[----:B------:R-:W-:Y:S01]  /*7800*/  LOP3.LUT R0, R123, 0xff, RZ, 0xc0, !PT ;  /* 0x000000ff7b007812 */ /* 0x000fe200078ec0ff */
[----:B------:R-:W1:Y:S01]  /*7810*/  MUFU.EX2 R238, R6 ;  /* 0x0000000600ee7308 */ /* 0x000e620000000800 */
[----:B------:R-:W-:Y:S01]  /*7820*/  @!P4 HADD2 R149, -R151.H0_H0, -RZ.H0_H0 ;  /* 0xa00000ff9795c230 */ /* 0x000fe20000000900 */
[----:B------:R-:W-:Y:S01]  /*7830*/  PRMT R92, R151, 0x5410, R150 ;  /* 0x00005410975c7816 */ /* 0x000fe20000000096 */
[----:B------:R-:W-:Y:S01]  /*7840*/  IMAD.MOV.U32 R123, RZ, RZ, R231 ;  /* 0x000000ffff7b7224 */ /* 0x000fe200078e00e7 */
[----:B------:R-:W-:Y:S01]  /*7850*/  @!P5 PRMT R152, R144, 0x5410, RZ ;  /* 0x000054109098d816 */ /* 0x000fe200000000ff */
[----:B------:R-:W-:Y:S01]  /*7860*/  @!P0 HADD2 R147, -R150.H0_H0, -RZ.H0_H0 ;  /* 0xa00000ff96938230 */ /* 0x000fe20000000900 */
[----:B------:R-:W-:-:S02]  /*7870*/  @!P4 PRMT R151, R149, 0x5410, RZ ;  /* 0x000054109597c816 */ /* 0x000fc400000000ff */
[----:B------:R-:W-:Y:S02]  /*7880*/  ISETP.GE.U32.AND P5, PT, R235, R0, PT ;  /* 0x00000000eb00720c */ /* 0x000fe40003fa6070 */
[----:B------:R-:W-:Y:S02]  /*7890*/  SHF.R.U32.HI R0, RZ, 0x8, R128 ;  /* 0x00000008ff007819 */ /* 0x000fe40000011680 */
[----:B------:R-:W-:Y:S02]  /*78a0*/  @!P0 PRMT R150, R147, 0x5410, RZ ;  /* 0x0000541093968816 */ /* 0x000fe400000000ff */
[----:B------:R-:W-:Y:S02]  /*78b0*/  LOP3.LUT R0, R0, 0xffff, RZ, 0xc0, !PT ;  /* 0x0000ffff00007812 */ /* 0x000fe400078ec0ff */
[----:B-1----:R-:W-:Y:S02]  /*78c0*/  F2FP.PACK_AB R6, R238, R239 ;  /* 0x000000efee06723e */ /* 0x002fe400000000ff */
[----:B------:R-:W-:-:S02]  /*78d0*/  ISETP.GE.U32.AND P0, PT, R235, R9, PT ;  /* 0x00000009eb00720c */ /* 0x000fc40003f06070 */
[C---:B------:R-:W-:Y:S02]  /*78e0*/  PRMT R149, R6.reuse, 0x7610, R149 ;  /* 0x0000761006957816 */ /* 0x040fe40000000095 */
[----:B------:R-:W-:Y:S02]  /*78f0*/  PRMT R148, R6, 0x7632, R148 ;  /* 0x0000763206947816 */ /* 0x000fe40000000094 */
[----:B------:R-:W-:Y:S01]  /*7900*/  SHF.R.U32.HI R9, RZ, 0x18, R52 ;  /* 0x00000018ff097819 */ /* 0x000fe20000011634 */
[----:B------:R-:W-:Y:S01]  /*7910*/  @!P2 HADD2 R176, -R149.H0_H0, -RZ.H0_H0 ;  /* 0xa00000ff95b0a230 */ /* 0x000fe20000000900 */
[----:B------:R-:W-:Y:S02]  /*7920*/  PRMT R91, R149, 0x5410, R148 ;  /* 0x00005410955b7816 */ /* 0x000fe40000000094 */
[----:B------:R-:W-:Y:S02]  /*7930*/  SHF.R.U32.HI R8, RZ, 0x18, R36 ;  /* 0x00000018ff087819 */ /* 0x000fe40000011624 */
[----:B------:R-:W-:Y:S01]  /*7940*/  @!P2 PRMT R149, R176, 0x5410, RZ ;  /* 0x00005410b095a816 */ /* 0x000fe200000000ff */
[----:B------:R-:W-:Y:S01]  /*7950*/  IMAD R176, R3, 0x2, R173 ;  /* 0x0000000203b07824 */ /* 0x000fe200078e02ad */
[----:B------:R-:W-:-:S02]  /*7960*/  ISETP.GE.U32.AND P2, PT, R235, R0, PT ;  /* 0x00000000eb00720c */ /* 0x000fc40003f46070 */
[C---:B------:R-:W-:Y:S02]  /*7970*/  LOP3.LUT R0, R52.reuse, 0xffff, RZ, 0xc0, !PT ;  /* 0x0000ffff34007812 */ /* 0x040fe400078ec0ff */
[----:B------:R-:W1:Y:S01]  /*7980*/  LDSM.16.MT88.4 R60, [R176+0x6000] ;  /* 0x00600000b03c783b */ /* 0x000e620000004200 */
[----:B------:R-:W-:Y:S02]  /*7990*/  ISETP.GE.U32.AND P4, PT, R235, R13, PT ;  /* 0x0000000deb00720c */ /* 0x000fe40003f86070 */
[----:B------:R-:W-:Y:S02]  /*79a0*/  SHF.R.U32.HI R6, RZ, 0x8, R0 ;  /* 0x00000008ff067819 */ /* 0x000fe40000011600 */
[----:B------:R-:W-:-:S04]  /*79b0*/  LOP3.LUT R0, R52, 0xff, RZ, 0xc0, !PT ;  /* 0x000000ff34007812 */ /* 0x000fc800078ec0ff */
[----:B------:R-:W-:Y:S01]  /*79c0*/  PRMT R75, R0, 0x5410, R6 ;  /* 0x00005410004b7816 */ /* 0x000fe20000000006 */
[----:B------:R-:W-:Y:S01]  /*79d0*/  @!P2 HADD2 R156, -R148.H0_H0, -RZ.H0_H0 ;  /* 0xa00000ff949ca230 */ /* 0x000fe20000000900 */
[----:B------:R-:W-:Y:S02]  /*79e0*/  SHF.R.U32.HI R0, RZ, 0x10, R52 ;  /* 0x00000010ff007819 */ /* 0x000fe40000011634 */
[----:B------:R-:W-:Y:S01]  /*79f0*/  SHF.R.U32.HI R6, RZ, 0x8, R64 ;  /* 0x00000008ff067819 */ /* 0x000fe20000011640 */
[----:B------:R-:W2:Y:S01]  /*7a00*/  LDSM.16.MT88.4 R52, [R176+0x6800] ;  /* 0x00680000b034783b */ /* 0x000ea20000004200 */
[----:B------:R-:W-:Y:S02]  /*7a10*/  LOP3.LUT R7, R0, 0xff, RZ, 0xc0, !PT ;  /* 0x000000ff00077812 */ /* 0x000fe400078ec0ff */
[----:B------:R-:W-:Y:S02]  /*7a20*/  LOP3.LUT R0, R66, 0xff, RZ, 0xc0, !PT ;  /* 0x000000ff42007812 */ /* 0x000fe400078ec0ff */
[----:B------:R-:W-:Y:S01]  /*7a30*/  @!P2 PRMT R148, R156, 0x5410, RZ ;  /* 0x000054109c94a816 */ /* 0x000fe200000000ff */
[----:B------:R-:W-:Y:S01]  /*7a40*/  IMAD.MOV.U32 R156, RZ, RZ, R109 ;  /* 0x000000ffff9c7224 */ /* 0x000fe200078e006d */
[----:B------:R-:W-:-:S02]  /*7a50*/  PRMT R81, R0, 0x5410, R65 ;  /* 0x0000541000517816 */ /* 0x000fc40000000041 */
[----:B------:R-:W-:Y:S02]  /*7a60*/  LOP3.LUT R0, R14, 0xff, RZ, 0xc0, !PT ;  /* 0x000000ff0e007812 */ /* 0x000fe400078ec0ff */
[----:B------:R-:W-:Y:S02]  /*7a70*/  PRMT R84, R67, 0x5410, R6 ;  /* 0x0000541043547816 */ /* 0x000fe40000000006 */
[----:B------:R-:W-:Y:S01]  /*7a80*/  ISETP.GE.U32.AND P2, PT, R235, R0, PT ;  /* 0x00000000eb00720c */ /* 0x000fe20003f46070 */
[----:B------:R-:W-:Y:S01]  /*7a90*/  FFMA.FTZ R0, R146, c[0x0][0x23c], -R5 ;  /* 0x00008f0092007a23 */ /* 0x000fe20000010805 */
[----:B------:R-:W-:Y:S02]  /*7aa0*/  F2FP.PACK_AB R6, R233, R234 ;  /* 0x000000eae906723e */ /* 0x000fe400000000ff */
[----:B------:R-:W-:Y:S01]  /*7ab0*/  PRMT R74, R7, 0x5410, R9 ;  /* 0x00005410074a7816 */ /* 0x000fe20000000009 */
[----:B------:R3:W-:Y:S01]  /*7ac0*/  MUFU.EX2 R231, R0 ;  /* 0x0000000000e77308 */ /* 0x0007e20000000800 */
[----:B------:R-:W-:-:S02]  /*7ad0*/  PRMT R147, R6, 0x7610, R147 ;  /* 0x0000761006937816 */ /* 0x000fc40000000093 */
[----:B------:R-:W-:Y:S02]  /*7ae0*/  PRMT R146, R6, 0x7632, R146 ;  /* 0x0000763206927816 */ /* 0x000fe40000000092 */
[----:B------:R-:W-:Y:S01]  /*7af0*/  LOP3.LUT R6, R10, 0xff, RZ, 0xc0, !PT ;  /* 0x000000ff0a067812 */ /* 0x000fe200078ec0ff */
[----:B------:R-:W-:Y:S01]  /*7b00*/  @!P5 HADD2 R175, -R147.H0_H0, -RZ.H0_H0 ;  /* 0xa00000ff93afd230 */ /* 0x000fe20000000900 */
[----:B------:R-:W-:Y:S02]  /*7b10*/  PRMT R85, R147, 0x5410, R146 ;  /* 0x0000541093557816 */ /* 0x000fe40000000092 */
[----:B------:R-:W-:Y:S02]  /*7b20*/  SHF.R.U32.HI R7, RZ, 0x8, R15 ;  /* 0x00000008ff077819 */ /* 0x000fe4000001160f */
[----:B------:R-:W-:Y:S01]  /*7b30*/  @!P5 PRMT R147, R175, 0x5410, RZ ;  /* 0x00005410af93d816 */ /* 0x000fe200000000ff */
[----:B------:R-:W-:Y:S01]  /*7b40*/  IMAD.MOV.U32 R175, RZ, RZ, R130 ;  /* 0x000000ffffaf7224 */ /* 0x000fe200078e0082 */
[----:B------:R-:W-:-:S02]  /*7b50*/  ISETP.GE.U32.AND P5, PT, R235, R6, PT ;  /* 0x00000006eb00720c */ /* 0x000fc40003fa6070 */
[----:B------:R-:W-:Y:S01]  /*7b60*/  LOP3.LUT R6, R18, 0xff, RZ, 0xc0, !PT ;  /* 0x000000ff12067812 */ /* 0x000fe200078ec0ff */
[----:B---3--:R-:W-:Y:S01]  /*7b70*/  FFMA.FTZ R0, R145, c[0x0][0x23c], -R5 ;  /* 0x00008f0091007a23 */ /* 0x008fe20000010805 */
[----:B------:R-:W-:Y:S01]  /*7b80*/  @!P3 HADD2 R145, -R146.H0_H0, -RZ.H0_H0 ;  /* 0xa00000ff9291b230 */ /* 0x000fe20000000900 */
[----:B------:R-:W-:Y:S01]  /*7b90*/  PRMT R78, R16, 0x5410, R7 ;  /* 0x00005410104e7816 */ /* 0x000fe20000000007 */
[--C-:B------:R-:W-:Y:S01]  /*7ba0*/  FFMA.FTZ R7, R157, c[0x0][0x23c], -R2.reuse ;  /* 0x00008f009d077a23 */ /* 0x100fe20000010802 */
[----:B------:R3:W4:Y:S01]  /*7bb0*/  MUFU.EX2 R228, R0 ;  /* 0x0000000000e47308 */ /* 0x0007220000000800 */
[----:B------:R-:W-:Y:S01]  /*7bc0*/  PRMT R73, R6, 0x5410, R17 ;  /* 0x0000541006497816 */ /* 0x000fe20000000011 */
[--C-:B------:R-:W-:Y:S01]  /*7bd0*/  FFMA.FTZ R6, R174, c[0x0][0x23c], -R2.reuse ;  /* 0x00008f00ae067a23 */ /* 0x100fe20000010802 */
[----:B------:R-:W-:Y:S01]  /*7be0*/  @!P3 PRMT R146, R145, 0x5410, RZ ;  /* 0x000054109192b816 */ /* 0x000fe200000000ff */
[--C-:B------:R-:W-:Y:S01]  /*7bf0*/  FFMA.FTZ R16, R222, c[0x0][0x23c], -R2.reuse ;  /* 0x00008f00de107a23 */ /* 0x100fe20000010802 */
[----:B------:R-:W-:Y:S01]  /*7c00*/  SHF.R.U32.HI R9, RZ, 0x18, R11 ;  /* 0x00000018ff097819 */ /* 0x000fe2000001160b */
[----:B------:R-:W-:-:S02]  /*7c10*/  FFMA.FTZ R17, R218, c[0x0][0x23c], -R2 ;  /* 0x00008f00da117a23 */ /* 0x000fc40000010802 */
[----:B------:R-:W-:Y:S01]  /*7c20*/  MUFU.EX2 R227, R7 ;  /* 0x0000000700e37308 */ /* 0x000fe20000000800 */
[----:B------:R-:W-:Y:S02]  /*7c30*/  FADD.FTZ R2, R37, R123 ;  /* 0x0000007b25027221 */ /* 0x000fe40000010000 */
[----:B------:R-:W-:Y:S02]  /*7c40*/  FADD.FTZ R18, R131, R134 ;  /* 0x0000008683127221 */ /* 0x000fe40000010000 */
[----:B------:R-:W-:Y:S02]  /*7c50*/  IMAD.MOV.U32 R37, RZ, RZ, R113 ;  /* 0x000000ffff257224 */ /* 0x000fe400078e0071 */
[----:B------:R-:W-:Y:S01]  /*7c60*/  IMAD.MOV.U32 R113, RZ, RZ, R129 ;  /* 0x000000ffff717224 */ /* 0x000fe200078e0081 */
[----:B---3--:R-:W-:Y:S01]  /*7c70*/  LOP3.LUT R0, R10, 0xffff, RZ, 0xc0, !PT ;  /* 0x0000ffff0a007812 */ /* 0x008fe200078ec0ff */
[----:B------:R3:W-:Y:S01]  /*7c80*/  MUFU.EX2 R222, R16 ;  /* 0x0000001000de7308 */ /* 0x0007e20000000800 */
[----:B------:R-:W-:-:S02]  /*7c90*/  IMAD.MOV.U32 R123, RZ, RZ, R112 ;  /* 0x000000ffff7b7224 */ /* 0x000fc400078e0070 */
[----:B------:R-:W-:Y:S01]  /*7ca0*/  SHF.R.U32.HI R0, RZ, 0x8, R0 ;  /* 0x00000008ff007819 */ /* 0x000fe20000011600 */
[----:B------:R-:W-:Y:S02]  /*7cb0*/  IMAD.MOV.U32 R134, RZ, RZ, R115 ;  /* 0x000000ffff867224 */ /* 0x000fe400078e0073 */
[----:B------:R-:W-:Y:S01]  /*7cc0*/  IMAD.MOV.U32 R115, RZ, RZ, R110 ;  /* 0x000000ffff737224 */ /* 0x000fe200078e006e */
[----:B------:R-:W-:Y:S01]  /*7cd0*/  LOP3.LUT R0, R0, 0xffff, RZ, 0xc0, !PT ;  /* 0x0000ffff00007812 */ /* 0x000fe200078ec0ff */
[----:B------:R-:W-:-:S03]  /*7ce0*/  IMAD.MOV.U32 R112, RZ, RZ, R111 ;  /* 0x000000ffff707224 */ /* 0x000fc600078e006f */
[----:B------:R-:W-:Y:S02]  /*7cf0*/  ISETP.GE.U32.AND P3, PT, R235, R0, PT ;  /* 0x00000000eb00720c */ /* 0x000fe40003f66070 */
[----:B----4-:R-:W-:Y:S01]  /*7d00*/  F2FP.PACK_AB R0, R228, R231 ;  /* 0x000000e7e400723e */ /* 0x010fe200000000ff */
[----:B---3--:R-:W-:-:S03]  /*7d10*/  IMAD.MOV.U32 R16, RZ, RZ, R114 ;  /* 0x000000ffff107224 */ /* 0x008fc600078e0072 */
[C---:B------:R-:W-:Y:S02]  /*7d20*/  PRMT R145, R0.reuse, 0x7610, R145 ;  /* 0x0000761000917816 */ /* 0x040fe40000000091 */
[----:B------:R-:W-:Y:S02]  /*7d30*/  PRMT R144, R0, 0x7632, R144 ;  /* 0x0000763200907816 */ /* 0x000fe40000000090 */
[----:B------:R-:W-:Y:S01]  /*7d40*/  SHF.R.U32.HI R0, RZ, 0x18, R10 ;  /* 0x00000018ff007819 */ /* 0x000fe2000001160a */
[----:B------:R-:W-:Y:S01]  /*7d50*/  @!P5 HADD2 R224, -R145.H0_H0, -RZ.H0_H0 ;  /* 0xa00000ff91e0d230 */ /* 0x000fe20000000900 */
[----:B------:R-:W-:Y:S01]  /*7d60*/  PRMT R80, R145, 0x5410, R144 ;  /* 0x0000541091507816 */ /* 0x000fe20000000090 */
[----:B------:R-:W-:-:S03]  /*7d70*/  @!P3 HADD2 R223, -R144.H0_H0, -RZ.H0_H0 ;  /* 0xa00000ff90dfb230 */ /* 0x000fc60000000900 */
[----:B------:R-:W-:Y:S02]  /*7d80*/  @!P5 PRMT R145, R224, 0x5410, RZ ;  /* 0x00005410e091d816 */ /* 0x000fe400000000ff */
[----:B------:R-:W-:Y:S01]  /*7d90*/  ISETP.GE.U32.AND P5, PT, R235, R0, PT ;  /* 0x00000000eb00720c */ /* 0x000fe20003fa6070 */
[----:B------:R3:W4:Y:S01]  /*7da0*/  MUFU.EX2 R224, R6 ;  /* 0x0000000600e07308 */ /* 0x0007220000000800 */
[----:B------:R-:W-:Y:S02]  /*7db0*/  SHF.R.U32.HI R0, RZ, 0x10, R10 ;  /* 0x00000010ff007819 */ /* 0x000fe4000001160a */
[----:B------:R-:W-:Y:S02]  /*7dc0*/  @!P3 PRMT R144, R223, 0x5410, RZ ;  /* 0x00005410df90b816 */ /* 0x000fe400000000ff */
[----:B------:R-:W-:Y:S02]  /*7dd0*/  LOP3.LUT R0, R0, 0xff, RZ, 0xc0, !PT ;  /* 0x000000ff00007812 */ /* 0x000fe400078ec0ff */
[----:B------:R-:W-:-:S02]  /*7de0*/  LOP3.LUT R10, R11, 0xff, RZ, 0xc0, !PT ;  /* 0x000000ff0b0a7812 */ /* 0x000fc400078ec0ff */
[----:B------:R-:W-:Y:S02]  /*7df0*/  ISETP.GE.U32.AND P3, PT, R235, R0, PT ;  /* 0x00000000eb00720c */ /* 0x000fe40003f66070 */
[----:B------:R-:W-:-:S04]  /*7e00*/  LOP3.LUT R0, R36, 0xffff, RZ, 0xc0, !PT ;  /* 0x0000ffff24007812 */ /* 0x000fc800078ec0ff */
[----:B---3--:R-:W-:Y:S02]  /*7e10*/  SHF.R.U32.HI R6, RZ, 0x8, R0 ;  /* 0x00000008ff067819 */ /* 0x008fe40000011600 */
[----:B------:R-:W-:-:S04]  /*7e20*/  LOP3.LUT R0, R36, 0xff, RZ, 0xc0, !PT ;  /* 0x000000ff24007812 */ /* 0x000fc800078ec0ff */
[----:B------:R-:W-:Y:S02]  /*7e30*/  PRMT R72, R0, 0x5410, R6 ;  /* 0x0000541000487816 */ /* 0x000fe40000000006 */
[----:B------:R-:W-:Y:S01]  /*7e40*/  SHF.R.U32.HI R0, RZ, 0x10, R36 ;  /* 0x00000010ff007819 */ /* 0x000fe20000011624 */
[----:B------:R-:W-:Y:S01]  /*7e50*/  IMAD.MOV.U32 R36, RZ, RZ, R133 ;  /* 0x000000ffff247224 */ /* 0x000fe200078e0085 */
[----:B------:R-:W-:Y:S01]  /*7e60*/  SHF.R.U32.HI R6, RZ, 0x8, R19 ;  /* 0x00000008ff067819 */ /* 0x000fe20000011613 */
[----:B------:R-:W-:Y:S01]  /*7e70*/  IMAD.MOV.U32 R19, RZ, RZ, R25 ;  /* 0x000000ffff137224 */ /* 0x000fe200078e0019 */
[----:B------:R-:W-:Y:S01]  /*7e80*/  LOP3.LUT R7, R0, 0xff, RZ, 0xc0, !PT ;  /* 0x000000ff00077812 */ /* 0x000fe200078ec0ff */
[----:B------:R-:W-:Y:S01]  /*7e90*/  IMAD.MOV.U32 R133, RZ, RZ, R135 ;  /* 0x000000ffff857224 */ /* 0x000fe200078e0087 */
[----:B------:R-:W-:Y:S01]  /*7ea0*/  LOP3.LUT R0, R21, 0xff, RZ, 0xc0, !PT ;  /* 0x000000ff15007812 */ /* 0x000fe200078ec0ff */
[----:B------:R-:W-:Y:S01]  /*7eb0*/  IMAD.MOV.U32 R21, RZ, RZ, R37 ;  /* 0x000000ffff157224 */ /* 0x000fe200078e0025 */
[----:B------:R-:W-:Y:S01]  /*7ec0*/  PRMT R65, R22, 0x5410, R6 ;  /* 0x0000541016417816 */ /* 0x000fe20000000006 */
[----:B------:R-:W-:Y:S01]  /*7ed0*/  IMAD.MOV.U32 R22, RZ, RZ, R27 ;  /* 0x000000ffff167224 */ /* 0x000fe200078e001b */
[----:B------:R-:W-:Y:S01]  /*7ee0*/  PRMT R64, R0, 0x5410, R20 ;  /* 0x0000541000407816 */ /* 0x000fe20000000014 */
[----:B------:R-:W-:Y:S01]  /*7ef0*/  IMAD.MOV.U32 R135, RZ, RZ, R108 ;  /* 0x000000ffff877224 */ /* 0x000fe200078e006c */
[----:B----4-:R-:W-:-:S02]  /*7f00*/  F2FP.PACK_AB R0, R227, R224 ;  /* 0x000000e0e300723e */ /* 0x010fc400000000ff */
[----:B------:R-:W-:Y:S02]  /*7f10*/  SHF.R.U32.HI R6, RZ, 0x8, R23 ;  /* 0x00000008ff067819 */ /* 0x000fe40000011617 */
[C---:B------:R-:W-:Y:S02]  /*7f20*/  PRMT R143, R0.reuse, 0x7610, R143 ;  /* 0x00007610008f7816 */ /* 0x040fe4000000008f */
[----:B------:R-:W-:Y:S02]  /*7f30*/  PRMT R142, R0, 0x7632, R142 ;  /* 0x00007632008e7816 */ /* 0x000fe4000000008e */
[----:B------:R-:W-:Y:S01]  /*7f40*/  PRMT R66, R7, 0x5410, R8 ;  /* 0x0000541007427816 */ /* 0x000fe20000000008 */
[----:B------:R-:W-:Y:S01]  /*7f50*/  @!P3 HADD2 R157, -R143.H0_H0, -RZ.H0_H0 ;  /* 0xa00000ff8f9db230 */ /* 0x000fe20000000900 */
[----:B------:R-:W-:Y:S01]  /*7f60*/  LOP3.LUT R0, R11, 0xffff, RZ, 0xc0, !PT ;  /* 0x0000ffff0b007812 */ /* 0x000fe200078ec0ff */
[----:B------:R-:W-:Y:S01]  /*7f70*/  @!P5 HADD2 R174, -R142.H0_H0, -RZ.H0_H0 ;  /* 0xa00000ff8eaed230 */ /* 0x000fe20000000900 */
[----:B------:R-:W-:-:S02]  /*7f80*/  SHF.R.U32.HI R8, RZ, 0x10, R11 ;  /* 0x00000010ff087819 */ /* 0x000fc4000001160b */
[----:B------:R-:W-:Y:S02]  /*7f90*/  LOP3.LUT R7, R6, 0xffff, RZ, 0xc0, !PT ;  /* 0x0000ffff06077812 */ /* 0x000fe400078ec0ff */
[----:B------:R-:W-:Y:S02]  /*7fa0*/  SHF.R.U32.HI R6, RZ, 0x8, R0 ;  /* 0x00000008ff067819 */ /* 0x000fe40000011600 */
[----:B------:R-:W-:Y:S02]  /*7fb0*/  LOP3.LUT R0, R8, 0xff, RZ, 0xc0, !PT ;  /* 0x000000ff08007812 */ /* 0x000fe400078ec0ff */
[----:B------:R-:W-:Y:S02]  /*7fc0*/  PRMT R56, R10, 0x5410, R6 ;  /* 0x000054100a387816 */ /* 0x000fe40000000006 */
[----:B------:R-:W-:Y:S02]  /*7fd0*/  PRMT R57, R0, 0x5410, R9 ;  /* 0x0000541000397816 */ /* 0x000fe40000000009 */
[----:B------:R-:W-:-:S02]  /*7fe0*/  LOP3.LUT R0, R12, 0xffff, RZ, 0xc0, !PT ;  /* 0x0000ffff0c007812 */ /* 0x000fc400078ec0ff */
[----:B------:R-:W-:Y:S02]  /*7ff0*/  PRMT R67, R143, 0x5410, R142 ;  /* 0x000054108f437816 */ /* 0x000fe4000000008e */
[----:B------:R-:W-:Y:S02]  /*8000*/  SHF.R.U32.HI R6, RZ, 0x10, R12 ;  /* 0x00000010ff067819 */ /* 0x000fe4000001160c */
[----:B------:R-:W-:Y:S02]  /*8010*/  @!P3 PRMT R143, R157, 0x5410, RZ ;  /* 0x000054109d8fb816 */ /* 0x000fe400000000ff */
[----:B------:R-:W-:Y:S02]  /*8020*/  ISETP.GE.U32.AND P3, PT, R235, R7, PT ;  /* 0x00000007eb00720c */ /* 0x000fe40003f66070 */
[----:B------:R-:W-:Y:S02]  /*8030*/  SHF.R.U32.HI R7, RZ, 0x8, R0 ;  /* 0x00000008ff077819 */ /* 0x000fe40000011600 */
[----:B------:R-:W-:-:S02]  /*8040*/  LOP3.LUT R9, R12, 0xff, RZ, 0xc0, !PT ;  /* 0x000000ff0c097812 */ /* 0x000fc400078ec0ff */
[----:B------:R-:W-:Y:S02]  /*8050*/  SHF.R.U32.HI R8, RZ, 0x18, R12 ;  /* 0x00000018ff087819 */ /* 0x000fe4000001160c */
[----:B------:R-:W-:Y:S01]  /*8060*/  LOP3.LUT R0, R6, 0xff, RZ, 0xc0, !PT ;  /* 0x000000ff06007812 */ /* 0x000fe200078ec0ff */
[----:B------:R-:W-:Y:S01]  /*8070*/  FADD.FTZ R6, R230, R229 ;  /* 0x000000e5e6067221 */ /* 0x000fe20000010000 */
[----:B------:R-:W-:Y:S01]  /*8080*/  PRMT R59, R9, 0x5410, R7 ;  /* 0x00005410093b7816 */ /* 0x000fe20000000007 */
[----:B------:R-:W-:Y:S01]  /*8090*/  FADD.FTZ R7, R103, R101 ;  /* 0x0000006567077221 */ /* 0x000fe20000010000 */
[----:B------:R-:W-:Y:S01]  /*80a0*/  PRMT R58, R0, 0x5410, R8 ;  /* 0x00005410003a7816 */ /* 0x000fe20000000008 */
[--C-:B------:R-:W-:Y:S01]  /*80b0*/  FFMA.FTZ R0, R220, c[0x0][0x23c], -R5.reuse ;  /* 0x00008f00dc007a23 */ /* 0x100fe20000010805 */
[----:B-1----:R-:W-:Y:S01]  /*80c0*/  HMMA.16816.F32 R8, R32, R60, RZ ;  /* 0x0000003c2008723c */ /* 0x002fe200000018ff */
[----:B------:R-:W-:Y:S01]  /*80d0*/  FFMA.FTZ R5, R217, c[0x0][0x23c], -R5 ;  /* 0x00008f00d9057a23 */ /* 0x000fe20000010805 */
[----:B------:R-:W-:Y:S01]  /*80e0*/  @!P5 PRMT R142, R174, 0x5410, RZ ;  /* 0x00005410ae8ed816 */ /* 0x000fe200000000ff */
[----:B------:R1:W-:Y:S01]  /*80f0*/  MUFU.EX2 R223, R0 ;  /* 0x0000000000df7308 */ /* 0x0003e20000000800 */
[----:B------:R-:W-:-:S02]  /*8100*/  IMAD R174, R4, 0x2, R173 ;  /* 0x0000000204ae7824 */ /* 0x000fc400078e02ad */
[----:B------:R-:W-:Y:S02]  /*8110*/  IMAD.MOV.U32 R101, RZ, RZ, R21 ;  /* 0x000000ffff657224 */ /* 0x000fe400078e0015 */
[----:B------:R-:W-:Y:S01]  /*8120*/  HMMA.16816.F32 R12, R44, R60, RZ ;  /* 0x0000003c2c0c723c */ /* 0x000fe200000018ff */
[----:B------:R-:W-:Y:S02]  /*8130*/  IMAD.MOV.U32 R103, RZ, RZ, R113 ;  /* 0x000000ffff677224 */ /* 0x000fe400078e0071 */
[----:B------:R-:W-:Y:S02]  /*8140*/  IMAD.MOV.U32 R230, RZ, RZ, R118 ;  /* 0x000000ffffe67224 */ /* 0x000fe400078e0076 */
[----:B------:R-:W-:Y:S02]  /*8150*/  IMAD.MOV.U32 R229, RZ, RZ, R119 ;  /* 0x000000ffffe57224 */ /* 0x000fe400078e0077 */
[----:B-1----:R-:W-:Y:S02]  /*8160*/  FADD.FTZ R0, R240, R2 ;  /* 0x00000002f0007221 */ /* 0x002fe40000010000 */
[----:B------:R-:W-:Y:S01]  /*8170*/  FADD.FTZ R2, R39, R6 ;  /* 0x0000000627027221 */ /* 0x000fe20000010000 */
[----:B------:R1:W3:Y:S01]  /*8180*/  MUFU.EX2 R240, R5 ;  /* 0x0000000500f07308 */ /* 0x0002e20000000800 */
[----:B------:R-:W-:-:S05]  /*8190*/  FADD.FTZ R6, R38, R7 ;  /* 0x0000000726067221 */ /* 0x000fca0000010000 */
[-C--:B--2---:R-:W-:Y:S01]  /*81a0*/  HMMA.16816.F32 R128, R28, R52.reuse, R8 ;  /* 0x000000341c80723c */ /* 0x084fe20000001808 */
[----:B------:R-:W-:Y:S02]  /*81b0*/  FADD.FTZ R7, R36, R18 ;  /* 0x0000001224077221 */ /* 0x000fe40000010000 */
[----:B------:R-:W-:Y:S01]  /*81c0*/  FADD.FTZ R2, R99, R2 ;  /* 0x0000000263027221 */ /* 0x000fe20000010000 */
[----:B------:R-:W-:Y:S01]  /*81d0*/  LDSM.16.MT88.4 R36, [R174+0x6800] ;  /* 0x00680000ae24783b */ /* 0x000fe20000004200 */
[----:B------:R-:W-:Y:S02]  /*81e0*/  IMAD.MOV.U32 R18, RZ, RZ, R115 ;  /* 0x000000ffff127224 */ /* 0x000fe400078e0073 */
[----:B------:R-:W-:Y:S01]  /*81f0*/  IMAD.MOV.U32 R99, RZ, RZ, R116 ;  /* 0x000000ffff637224 */ /* 0x000fe200078e0074 */
[----:B------:R-:W-:Y:S01]  /*8200*/  HMMA.16816.F32 R108, R40, R52, R12 ;  /* 0x00000034286c723c */ /* 0x000fe2000000180c */
[----:B-1----:R-:W-:Y:S02]  /*8210*/  FADD.FTZ R5, R251, R0 ;  /* 0x00000000fb057221 */ /* 0x002fe40000010000 */
[----:B------:R-:W-:-:S02]  /*8220*/  FADD.FTZ R0, R26, R6 ;  /* 0x000000061a007221 */ /* 0x000fc40000010000 */
[----:B------:R-:W-:Y:S02]  /*8230*/  FADD.FTZ R6, R175, R7 ;  /* 0x00000007af067221 */ /* 0x000fe40000010000 */
[----:B------:R-:W-:Y:S02]  /*8240*/  FADD.FTZ R7, R98, R2 ;  /* 0x0000000262077221 */ /* 0x000fe40000010000 */
[----:B------:R-:W-:Y:S01]  /*8250*/  FADD.FTZ R2, R24, R0 ;  /* 0x0000000018027221 */ /* 0x000fe20000010000 */
[----:B---3--:R-:W-:Y:S01]  /*8260*/  F2FP.PACK_AB R0, R240, R223 ;  /* 0x000000dff000723e */ /* 0x008fe200000000ff */
[----:B------:R-:W1:Y:S01]  /*8270*/  LDSM.16.MT88.4 R24, [R174+0x6000] ;  /* 0x00600000ae18783b */ /* 0x000e620000004200 */
[----:B------:R-:W-:Y:S02]  /*8280*/  FADD.FTZ R8, R241, R5 ;  /* 0x00000005f1087221 */ /* 0x000fe40000010000 */
[----:B------:R-:W2:Y:S01]  /*8290*/  MUFU.EX2 R241, R17 ;  /* 0x0000001100f17308 */ /* 0x000ea20000000800 */
[----:B------:R-:W-:Y:S01]  /*82a0*/  PRMT R141, R0, 0x7610, R141 ;  /* 0x00007610008d7816 */ /* 0x000fe2000000008d */
[----:B------:R-:W-:Y:S01]  /*82b0*/  FADD.FTZ R5, R248, R6 ;  /* 0x00000006f8057221 */ /* 0x000fe20000010000 */
[----:B------:R-:W-:Y:S01]  /*82c0*/  PRMT R140, R0, 0x7632, R140 ;  /* 0x00007632008c7816 */ /* 0x000fe2000000008c */
[----:B------:R-:W-:-:S02]  /*82d0*/  IMAD.MOV.U32 R175, RZ, RZ, R156 ;  /* 0x000000ffffaf7224 */ /* 0x000fc400078e009c */
[----:B------:R-:W-:Y:S01]  /*82e0*/  @!P4 HADD2 R218, -R141.H0_H0, -RZ.H0_H0 ;  /* 0xa00000ff8ddac230 */ /* 0x000fe20000000900 */
[----:B------:R-:W-:Y:S01]  /*82f0*/  FADD.FTZ R14, R249, R8 ;  /* 0x00000008f90e7221 */ /* 0x000fe20000010000 */
[----:B------:R-:W-:Y:S01]  /*8300*/  PRMT R52, R141, 0x5410, R140 ;  /* 0x000054108d347816 */ /* 0x000fe2000000008c */
[----:B------:R-:W-:Y:S01]  /*8310*/  FADD.FTZ R13, R102, R7 ;  /* 0x00000007660d7221 */ /* 0x000fe20000010000 */
[----:B------:R-:W-:Y:S01]  /*8320*/  @!P3 HADD2 R217, -R140.H0_H0, -RZ.H0_H0 ;  /* 0xa00000ff8cd9b230 */ /* 0x000fe20000000900 */
[----:B------:R-:W-:Y:S01]  /*8330*/  @!P4 PRMT R141, R218, 0x5410, RZ ;  /* 0x00005410da8dc816 */ /* 0x000fe200000000ff */
[----:B------:R-:W-:Y:S02]  /*8340*/  FADD.FTZ R12, R96, R2 ;  /* 0x00000002600c7221 */ /* 0x000fe40000010000 */
[----:B------:R-:W-:Y:S01]  /*8350*/  FADD.FTZ R2, R250, R14 ;  /* 0x0000000efa027221 */ /* 0x000fe20000010000 */
[----:B------:R-:W-:Y:S01]  /*8360*/  @!P3 PRMT R140, R217, 0x5410, RZ ;  /* 0x00005410d98cb816 */ /* 0x000fe200000000ff */
[----:B------:R-:W-:Y:S01]  /*8370*/  IMAD.MOV.U32 R15, RZ, RZ, R112 ;  /* 0x000000ffff0f7224 */ /* 0x000fe200078e0070 */
[----:B--2---:R-:W-:Y:S01]  /*8380*/  F2FP.PACK_AB R0, R241, R222 ;  /* 0x000000def100723e */ /* 0x004fe200000000ff */
[----:B------:R-:W-:-:S02]  /*8390*/  IMAD.MOV.U32 R251, RZ, RZ, R117 ;  /* 0x000000fffffb7224 */ /* 0x000fc400078e0075 */
[----:B------:R-:W-:Y:S01]  /*83a0*/  IMAD.MOV.U32 R248, RZ, RZ, R18 ;  /* 0x000000fffff87224 */ /* 0x000fe200078e0012 */
[----:B------:R-:W-:Y:S01]  /*83b0*/  PRMT R60, R0, 0x7632, R60 ;  /* 0x00007632003c7816 */ /* 0x000fe2000000003c */
[----:B------:R-:W-:Y:S01]  /*83c0*/  FADD.FTZ R217, R100, R12 ;  /* 0x0000000c64d97221 */ /* 0x000fe20000010000 */
[----:B------:R-:W-:Y:S01]  /*83d0*/  PRMT R61, R0, 0x7610, R61 ;  /* 0x00007610003d7816 */ /* 0x000fe2000000003d */
[----:B------:R-:W-:Y:S02]  /*83e0*/  FADD.FTZ R0, R22, R5 ;  /* 0x0000000516007221 */ /* 0x000fe40000010000 */
[----:B------:R-:W-:Y:S01]  /*83f0*/  @!P0 HADD2 R4, -R60.H0_H0, -RZ.H0_H0 ;  /* 0xa00000ff3c048230 */ /* 0x000fe20000000900 */
[----:B------:R-:W-:Y:S01]  /*8400*/  PRMT R53, R61, 0x5410, R60 ;  /* 0x000054103d357816 */ /* 0x000fe2000000003c */
[----:B------:R-:W-:Y:S01]  /*8410*/  FADD.FTZ R218, R175, R0 ;  /* 0x00000000afda7221 */ /* 0x000fe20000010000 */
[----:B------:R-:W-:Y:S01]  /*8420*/  @!P2 HADD2 R220, -R61.H0_H0, -RZ.H0_H0 ;  /* 0xa00000ff3ddca230 */ /* 0x000fe20000000900 */
[----:B------:R-:W-:Y:S01]  /*8430*/  IMAD R175, R3, 0x2, R174 ;  /* 0x0000000203af7824 */ /* 0x000fe200078e02ae */
[----:B------:R-:W-:Y:S01]  /*8440*/  @!P0 PRMT R60, R4, 0x5410, RZ ;  /* 0x00005410043c8816 */ /* 0x000fe200000000ff */
[----:B------:R-:W-:Y:S01]  /*8450*/  IMAD.U32 R0, RZ, RZ, UR4 ;  /* 0x00000004ff007e24 */ /* 0x000fe2000f8e00ff */
[C---:B------:R-:W-:Y:S01]  /*8460*/  LEA R156, P0, R219.reuse, c[0x0][0x1f8], 0x1 ;  /* 0x00007e00db9c7a11 */ /* 0x040fe200078008ff */
[----:B------:R-:W-:Y:S01]  /*8470*/  IMAD.MOV.U32 R249, RZ, RZ, R15 ;  /* 0x000000fffff97224 */ /* 0x000fe200078e000f */
[----:B------:R-:W2:Y:S01]  /*8480*/  LDSM.16.MT88.4 R20, [R175+0x6000] ;  /* 0x00600000af14783b */ /* 0x000ea20000004200 */
[----:B------:R-:W-:Y:S01]  /*8490*/  @!P2 PRMT R61, R220, 0x5410, RZ ;  /* 0x00005410dc3da816 */ /* 0x000fe200000000ff */
[-C--:B-1----:R-:W-:Y:S01]  /*84a0*/  HMMA.16816.F32 R8, R44, R24.reuse, RZ ;  /* 0x000000182c08723c */ /* 0x082fe200000018ff */
[----:B------:R-:W-:Y:S01]  /*84b0*/  LEA.HI.X R157, R219, c[0x0][0x1fc], R246, 0x1, P0 ;  /* 0x00007f00db9d7a11 */ /* 0x000fe200000f0cf6 */
[----:B------:R-:W-:Y:S01]  /*84c0*/  FADD.FTZ R220, R252, R2 ;  /* 0x00000002fcdc7221 */ /* 0x000fe20000010000 */
[--C-:B------:R-:W-:Y:S01]  /*84d0*/  HSET2.LE.AND R2, R89, R94.reuse, PT ;  /* 0x0000005e59027233 */ /* 0x100fe20003803000 */
[----:B------:R-:W-:Y:S01]  /*84e0*/  IMAD.MOV.U32 R252, RZ, RZ, R99 ;  /* 0x000000fffffc7224 */ /* 0x000fe200078e0063 */
[----:B------:R-:W-:Y:S01]  /*84f0*/  HSET2.LE.AND R3, R56, R94, PT ;  /* 0x0000005e38037233 */ /* 0x000fe20003803000 */
[----:B------:R1:W-:Y:S01]  /*8500*/  STG.E.U16 [R156.64], R77 ;  /* 0x0000004d9c007986 */ /* 0x0003e2000c101522 */
[----:B------:R-:W-:Y:S01]  /*8510*/  IMAD.MOV.U32 R246, RZ, RZ, R103 ;  /* 0x000000fffff67224 */ /* 0x000fe200078e0067 */
[----:B------:R-:W-:Y:S01]  /*8520*/  HMMA.16816.F32 R4, R32, R24, RZ ;  /* 0x000000182004723c */ /* 0x000fe200000018ff */
[----:B------:R-:W-:Y:S01]  /*8530*/  IMAD.MOV.U32 R250, RZ, RZ, R101 ;  /* 0x000000fffffa7224 */ /* 0x000fe200078e0065 */
[----:B------:R-:W-:Y:S01]  /*8540*/  STG.E.U16 [R156.64+0x2], R88 ;  /* 0x000002589c007986 */ /* 0x000fe2000c101522 */
[----:B------:R-:W-:-:S04]  /*8550*/  USHF.L.U32 UR4, UR7, 0x6, URZ ;  /* 0x0000000607047899 */ /* 0x000fc8000800063f */
[----:B------:R-:W-:-:S09]  /*8560*/  IMAD.MOV.U32 R25, RZ, RZ, R106 ;  /* 0x000000ffff197224 */ /* 0x000fd200078e006a */
[-C--:B------:R-:W-:Y:S07]  /*8570*/  HMMA.16816.F32 R116, R40, R36.reuse, R8 ;  /* 0x000000242874723c */ /* 0x080fee0000001808 */
[----:B------:R-:W-:Y:S01]  /*8580*/  LOP3.LUT R11, R2, R132, RZ, 0xc0, !PT ;  /* 0x00000084020b7212 */ /* 0x000fe200078ec0ff */
[----:B------:R-:W-:Y:S01]  /*8590*/  HMMA.16816.F32 R112, R28, R36, R4 ;  /* 0x000000241c70723c */ /* 0x000fe20000001804 */
[----:B------:R-:W-:Y:S01]  /*85a0*/  IMAD.MOV.U32 R132, RZ, RZ, R19 ;  /* 0x000000ffff847224 */ /* 0x000fe200078e0013 */
[----:B------:R-:W-:-:S05]  /*85b0*/  HSET2.LE.AND R2, R74, R94, PT ;  /* 0x0000005e4a027233 */ /* 0x000fca0003803000 */
[----:B------:R-:W-:Y:S01]  /*85c0*/  IMAD.WIDE R36, R0, 0x2, R156 ;  /* 0x0000000200247825 */ /* 0x000fe200078e029c */
[--C-:B------:R-:W-:Y:S01]  /*85d0*/  HSET2.LE.AND R0, R90, R94.reuse, PT ;  /* 0x0000005e5a007233 */ /* 0x100fe20003803000 */
[----:B------:R-:W-:Y:S01]  /*85e0*/  LOP3.LUT R9, R2, R225, RZ, 0xc0, !PT ;  /* 0x000000e102097212 */ /* 0x000fe200078ec0ff */
[--C-:B------:R-:W-:Y:S01]  /*85f0*/  HSET2.LE.AND R2, R73, R94.reuse, PT ;  /* 0x0000005e49027233 */ /* 0x100fe20003803000 */
[----:B------:R-:W-:Y:S01]  /*8600*/  FADD.FTZ R4, R104, R13 ;  /* 0x0000000d68047221 */ /* 0x000fe20000010000 */
[----:B------:R3:W-:Y:S01]  /*8610*/  STG.E.U16 [R36.64], R76 ;  /* 0x0000004c24007986 */ /* 0x0007e2000c101522 */
[----:B------:R-:W-:Y:S01]  /*8620*/  LOP3.LUT R10, R0, R221, RZ, 0xc0, !PT ;  /* 0x000000dd000a7212 */ /* 0x000fe200078ec0ff */
[----:B------:R-:W-:Y:S01]  /*8630*/  IMAD.MOV.U32 R221, RZ, RZ, R16 ;  /* 0x000000ffffdd7224 */ /* 0x000fe200078e0010 */
[-C--:B--2---:R-:W-:Y:S01]  /*8640*/  HMMA.16816.F32 R12, R44, R20.reuse, RZ ;  /* 0x000000142c0c723c */ /* 0x084fe200000018ff */
[----:B------:R-:W2:Y:S01]  /*8650*/  LDSM.16.MT88.4 R16, [R175+0x6800] ;  /* 0x00680000af10783b */ /* 0x000ea20000004200 */
[----:B------:R-:W-:Y:S01]  /*8660*/  FADD.FTZ R219, R105, R4 ;  /* 0x0000000469db7221 */ /* 0x000fe20000010000 */
[--C-:B------:R-:W-:Y:S01]  /*8670*/  HSET2.LE.AND R0, R75, R94.reuse, PT ;  /* 0x0000005e4b007233 */ /* 0x100fe20003803000 */
[----:B------:R-:W-:Y:S01]  /*8680*/  IMAD.MOV.U32 R225, RZ, RZ, R123 ;  /* 0x000000ffffe17224 */ /* 0x000fe200078e007b */
[----:B------:R4:W-:Y:S03]  /*8690*/  STG.E.U16 [R36.64+0x2], R79 ;  /* 0x0000024f24007986 */ /* 0x0009e6000c101522 */
[----:B------:R-:W-:Y:S01]  /*86a0*/  HMMA.16816.F32 R4, R32, R20, RZ ;  /* 0x000000142004723c */ /* 0x000fe200000018ff */
[----:B------:R-:W-:Y:S01]  /*86b0*/  LOP3.LUT R8, R0, R226, RZ, 0xc0, !PT ;  /* 0x000000e200087212 */ /* 0x000fe200078ec0ff */
[----:B------:R-:W-:Y:S01]  /*86c0*/  HSET2.LE.AND R0, R57, R94, PT ;  /* 0x0000005e39007233 */ /* 0x000fe20003803000 */
[----:B------:R-:W-:-:S04]  /*86d0*/  IMAD.MOV.U32 R226, RZ, RZ, R107 ;  /* 0x000000ffffe27224 */ /* 0x000fc800078e006b */
[----:B-1----:R-:W-:Y:S01]  /*86e0*/  LOP3.LUT R77, R0, R121, RZ, 0xc0, !PT ;  /* 0x00000079004d7212 */ /* 0x002fe200078ec0ff */
[--C-:B------:R-:W-:Y:S02]  /*86f0*/  HSET2.LE.AND R0, R72, R94.reuse, PT ;  /* 0x0000005e48007233 */ /* 0x100fe40003803000 */
[----:B------:R-:W-:Y:S01]  /*8700*/  HMMA.16816.F32 R72, R32, R86, RZ ;  /* 0x000000562048723c */ /* 0x000fe200000018ff */
[----:B---3--:R-:W-:Y:S01]  /*8710*/  LOP3.LUT R76, R3, R97, RZ, 0xc0, !PT ;  /* 0x00000061034c7212 */ /* 0x008fe200078ec0ff */
[----:B------:R-:W-:-:S05]  /*8720*/  HSET2.LE.AND R3, R78, R94, PT ;  /* 0x0000005e4e037233 */ /* 0x000fca0003803000 */
[----:B------:R-:W-:Y:S01]  /*8730*/  LOP3.LUT R78, R3, R120, RZ, 0xc0, !PT ;  /* 0x00000078034e7212 */ /* 0x000fe200078ec0ff */
[----:B------:R-:W-:Y:S01]  /*8740*/  IMAD.MOV.U32 R3, RZ, RZ, R134 ;  /* 0x000000ffff037224 */ /* 0x000fe200078e0086 */
[----:B----4-:R-:W-:Y:S01]  /*8750*/  LOP3.LUT R79, R2, R95, RZ, 0xc0, !PT ;  /* 0x0000005f024f7212 */ /* 0x010fe200078ec0ff */
[----:B------:R-:W-:-:S04]  /*8760*/  IMAD.MOV.U32 R2, RZ, RZ, R122 ;  /* 0x000000ffff027224 */ /* 0x000fc800078e007a */
[-C--:B--2---:R-:W-:Y:S07]  /*8770*/  HMMA.16816.F32 R96, R28, R16.reuse, R4 ;  /* 0x000000101c60723c */ /* 0x084fee0000001804 */
[--C-:B------:R-:W-:Y:S01]  /*8780*/  HSET2.LE.AND R6, R84, R94.reuse, PT ;  /* 0x0000005e54067233 */ /* 0x100fe20003803000 */
[----:B------:R-:W-:Y:S01]  /*8790*/  HMMA.16816.F32 R100, R40, R16, R12 ;  /* 0x000000102864723c */ /* 0x000fe2000000180c */
[--C-:B------:R-:W-:Y:S01]  /*87a0*/  HSET2.LE.AND R5, R66, R94.reuse, PT ;  /* 0x0000005e42057233 */ /* 0x100fe20003803000 */
[----:B------:R-:W-:Y:S01]  /*87b0*/  LOP3.LUT R4, R0, R93, RZ, 0xc0, !PT ;  /* 0x0000005d00047212 */ /* 0x000fe200078ec0ff */
[--C-:B------:R-:W-:Y:S01]  /*87c0*/  HSET2.LE.AND R7, R81, R94.reuse, PT ;  /* 0x0000005e51077233 */ /* 0x100fe20003803000 */
[----:B------:R-:W-:Y:S01]  /*87d0*/  LOP3.LUT R6, R6, R91, RZ, 0xc0, !PT ;  /* 0x0000005b06067212 */ /* 0x000fe200078ec0ff */
[----:B------:R-:W-:Y:S01]  /*87e0*/  IMAD.U32 R0, RZ, RZ, UR4 ;  /* 0x00000004ff007e24 */ /* 0x000fe2000f8e00ff */
[----:B------:R-:W-:Y:S01]  /*87f0*/  LOP3.LUT R5, R5, R92, RZ, 0xc0, !PT ;  /* 0x0000005c05057212 */ /* 0x000fe200078ec0ff */
[--C-:B------:R-:W-:Y:S01]  /*8800*/  HSET2.LE.AND R14, R65, R94.reuse, PT ;  /* 0x0000005e410e7233 */ /* 0x100fe20003803000 */
[----:B------:R-:W-:Y:S01]  /*8810*/  HMMA.16816.F32 R72, R28, R82, R72 ;  /* 0x000000521c48723c */ /* 0x000fe20000001848 */
[--C-:B------:R-:W-:Y:S01]  /*8820*/  HSET2.LE.AND R15, R64, R94.reuse, PT ;  /* 0x0000005e400f7233 */ /* 0x100fe20003803000 */
[----:B------:R-:W-:Y:S01]  /*8830*/  LOP3.LUT R7, R7, R85, RZ, 0xc0, !PT ;  /* 0x0000005507077212 */ /* 0x000fe200078ec0ff */
[--C-:B------:R-:W-:Y:S01]  /*8840*/  HSET2.LE.AND R12, R59, R94.reuse, PT ;  /* 0x0000005e3b0c7233 */ /* 0x100fe20003803000 */
[----:B------:R-:W-:Y:S01]  /*8850*/  LOP3.LUT R90, R14, R52, RZ, 0xc0, !PT ;  /* 0x000000340e5a7212 */ /* 0x000fe200078ec0ff */
[----:B------:R-:W-:Y:S01]  /*8860*/  HSET2.LE.AND R13, R58, R94, PT ;  /* 0x0000005e3a0d7233 */ /* 0x000fe20003803000 */
[----:B------:R-:W-:-:S02]  /*8870*/  LOP3.LUT R91, R15, R53, RZ, 0xc0, !PT ;  /* 0x000000350f5b7212 */ /* 0x000fc400078ec0ff */
[----:B------:R-:W-:Y:S01]  /*8880*/  LOP3.LUT R88, R12, R80, RZ, 0xc0, !PT ;  /* 0x000000500c587212 */ /* 0x000fe200078ec0ff */
[----:B------:R-:W-:Y:S01]  /*8890*/  HMMA.16816.F32 R56, R32, R26, RZ ;  /* 0x0000001a2038723c */ /* 0x000fe200000018ff */
[----:B------:R-:W-:-:S07]  /*88a0*/  LOP3.LUT R89, R13, R67, RZ, 0xc0, !PT ;  /* 0x000000430d597212 */ /* 0x000fce00078ec0ff */
[C---:B------:R-:W-:Y:S08]  /*88b0*/  HMMA.16816.F32 R12, R32.reuse, R22, RZ ;  /* 0x00000016200c723c */ /* 0x040ff000000018ff */
[----:B------:R-:W-:Y:S08]  /*88c0*/  HMMA.16816.F32 R64, R32, R62, RZ ;  /* 0x0000003e2040723c */ /* 0x000ff000000018ff */
[C---:B------:R-:W-:Y:S08]  /*88d0*/  HMMA.16816.F32 R104, R28.reuse, R38, R56 ;  /* 0x000000261c68723c */ /* 0x040ff00000001838 */
[----:B------:R-:W-:Y:S08]  /*88e0*/  HMMA.16816.F32 R56, R28, R18, R12 ;  /* 0x000000121c38723c */ /* 0x000ff0000000180c */
[----:B------:R-:W-:Y:S01]  /*88f0*/  HMMA.16816.F32 R12, R44, R86, RZ ;  /* 0x000000562c0c723c */ /* 0x000fe200000018ff */
[----:B------:R-:W-:Y:S07]  /*8900*/  LDSM.16.MT88.4 R84, [R174+0x7800] ;  /* 0x00780000ae54783b */ /* 0x000fee0000004200 */
[----:B------:R-:W-:Y:S08]  /*8910*/  HMMA.16816.F32 R64, R28, R54, R64 ;  /* 0x000000361c40723c */ /* 0x000ff00000001840 */
[----:B------:R-:W-:Y:S07]  /*8920*/  HMMA.16816.F32 R28, R44, R62, RZ ;  /* 0x0000003e2c1c723c */ /* 0x000fee00000018ff */
[----:B------:R-:W-:Y:S01]  /*8930*/  IMAD.MOV.U32 R62, RZ, RZ, R25 ;  /* 0x000000ffff3e7224 */ /* 0x000fe200078e0019 */
[----:B------:R-:W-:Y:S01]  /*8940*/  HMMA.16816.F32 R32, R40, R82, R12 ;  /* 0x000000522820723c */ /* 0x000fe2000000180c */
[----:B------:R-:W1:Y:S01]  /*8950*/  LDSM.16.MT88.4 R12, [R173+0x7000] ;  /* 0x00700000ad0c783b */ /* 0x000e620000004200 */
[----:B------:R-:W-:-:S06]  /*8960*/  IMAD.MOV.U32 R63, RZ, RZ, R3 ;  /* 0x000000ffff3f7224 */ /* 0x000fcc00078e0003 */
[C---:B------:R-:W-:Y:S08]  /*8970*/  HMMA.16816.F32 R24, R44.reuse, R26, RZ ;  /* 0x0000001a2c18723c */ /* 0x040ff000000018ff */
[----:B------:R-:W-:Y:S07]  /*8980*/  HMMA.16816.F32 R20, R44, R22, RZ ;  /* 0x000000162c14723c */ /* 0x000fee00000018ff */
[----:B------:R-:W-:Y:S01]  /*8990*/  IMAD.MOV.U32 R47, RZ, RZ, R226 ;  /* 0x000000ffff2f7224 */ /* 0x000fe200078e00e2 */
[----:B------:R-:W-:Y:S01]  /*89a0*/  HMMA.16816.F32 R52, R40, R54, R28 ;  /* 0x000000362834723c */ /* 0x000fe2000000181c */
[----:B------:R-:W-:-:S02]  /*89b0*/  IMAD.MOV.U32 R45, RZ, RZ, R221 ;  /* 0x000000ffff2d7224 */ /* 0x000fc400078e00dd */
[----:B------:R-:W-:Y:S02]  /*89c0*/  IMAD.MOV.U32 R46, RZ, RZ, R132 ;  /* 0x000000ffff2e7224 */ /* 0x000fe400078e0084 */
[----:B------:R-:W-:Y:S02]  /*89d0*/  IMAD.MOV.U32 R226, RZ, RZ, R133 ;  /* 0x000000ffffe27224 */ /* 0x000fe400078e0085 */
[----:B------:R-:W-:Y:S01]  /*89e0*/  IMAD.MOV.U32 R221, RZ, RZ, R135 ;  /* 0x000000ffffdd7224 */ /* 0x000fe200078e0087 */
[C---:B------:R-:W-:Y:S08]  /*89f0*/  HMMA.16816.F32 R28, R40.reuse, R38, R24 ;  /* 0x00000026281c723c */ /* 0x040ff00000001818 */
[----:B------:R-:W-:Y:S01]  /*8a00*/  HMMA.16816.F32 R24, R40, R18, R20 ;  /* 0x000000122818723c */ /* 0x000fe20000001814 */
[----:B------:R-:W2:Y:S04]  /*8a10*/  LDSM.16.MT88.4 R20, [R176+0x7000] ;  /* 0x00700000b014783b */ /* 0x000ea80000004200 */
[----:B------:R-:W3:Y:S03]  /*8a20*/  LDSM.16.MT88.4 R16, [R174+0x7000] ;  /* 0x00700000ae10783b */ /* 0x000ee60000004200 */
[-C--:B-1----:R-:W-:Y:S08]  /*8a30*/  HMMA.16816.F32 R124, R8, R12.reuse, R124 ;  /* 0x0000000c087c723c */ /* 0x082ff0000000187c */
[C---:B------:R-:W-:Y:S08]  /*8a40*/  HMMA.16816.F32 R136, R4.reuse, R12, R136 ;  /* 0x0000000c0488723c */ /* 0x040ff00000001888 */
[-C--:B------:R-:W-:Y:S08]  /*8a50*/  HMMA.16816.F32 R132, R4, R14.reuse, R72 ;  /* 0x0000000e0484723c */ /* 0x080ff00000001848 */
[C---:B------:R-:W-:Y:S01]  /*8a60*/  HMMA.16816.F32 R32, R8.reuse, R14, R32 ;  /* 0x0000000e0820723c */ /* 0x040fe20000001820 */
[----:B------:R-:W1:Y:S07]  /*8a70*/  LDSM.16.MT88.4 R12, [R175+0x7000] ;  /* 0x00700000af0c783b */ /* 0x000e6e0000004200 */
[C---:B--2---:R-:W-:Y:S08]  /*8a80*/  HMMA.16816.F32 R108, R8.reuse, R20, R108 ;  /* 0x00000014086c723c */ /* 0x044ff0000000186c */
[C---:B------:R-:W-:Y:S08]  /*8a90*/  HMMA.16816.F32 R52, R8.reuse, R22, R52 ;  /* 0x000000160834723c */ /* 0x040ff00000001834 */
[C---:B---3--:R-:W-:Y:S01]  /*8aa0*/  HMMA.16816.F32 R92, R8.reuse, R16, R116 ;  /* 0x00000010085c723c */ /* 0x048fe20000001874 */
[----:B------:R-:W2:Y:S07]  /*8ab0*/  LDSM.16.MT88.4 R116, [R173+0x7800] ;  /* 0x00780000ad74783b */ /* 0x000eae0000004200 */
[C---:B------:R-:W-:Y:S08]  /*8ac0*/  HMMA.16816.F32 R28, R8.reuse, R18, R28 ;  /* 0x00000012081c723c */ /* 0x040ff0000000181c */
[C---:B-1----:R-:W-:Y:S01]  /*8ad0*/  HMMA.16816.F32 R80, R8.reuse, R12, R100 ;  /* 0x0000000c0850723c */ /* 0x042fe20000001864 */
[----:B------:R-:W1:Y:S07]  /*8ae0*/  LDSM.16.MT88.4 R100, [R176+0x7800] ;  /* 0x00780000b064783b */ /* 0x000e6e0000004200 */
[----:B------:R-:W-:Y:S01]  /*8af0*/  HMMA.16816.F32 R24, R8, R14, R24 ;  /* 0x0000000e0818723c */ /* 0x000fe20000001818 */
[----:B------:R-:W3:Y:S07]  /*8b00*/  LDSM.16.MT88.4 R8, [R175+0x7800] ;  /* 0x00780000af08783b */ /* 0x000eee0000004200 */
[C---:B------:R-:W-:Y:S08]  /*8b10*/  HMMA.16816.F32 R128, R4.reuse, R20, R128 ;  /* 0x000000140480723c */ /* 0x040ff00000001880 */
[C---:B------:R-:W-:Y:S08]  /*8b20*/  HMMA.16816.F32 R112, R4.reuse, R16, R112 ;  /* 0x000000100470723c */ /* 0x040ff00000001870 */
[C---:B------:R-:W-:Y:S07]  /*8b30*/  HMMA.16816.F32 R96, R4.reuse, R12, R96 ;  /* 0x0000000c0460723c */ /* 0x040fee0000001860 */
[----:B------:R-:W-:Y:S01]  /*8b40*/  FADD.FTZ R12, R2, R218 ;  /* 0x000000da020c7221 */ /* 0x000fe20000010000 */
[----:B------:R-:W-:Y:S01]  /*8b50*/  HMMA.16816.F32 R120, R4, R22, R64 ;  /* 0x000000160478723c */ /* 0x000fe20000001840 */
[----:B------:R-:W-:-:S04]  /*8b60*/  IMAD.U32 R2, RZ, RZ, UR26 ;  /* 0x0000001aff027e24 */ /* 0x000fc8000f8e00ff */
[----:B------:R-:W-:-:S03]  /*8b70*/  IMAD.WIDE R2, R2, 0x2, R156 ;  /* 0x0000000202027825 */ /* 0x000fc600078e029c */
[C---:B------:R-:W-:Y:S08]  /*8b80*/  HMMA.16816.F32 R104, R4.reuse, R18, R104 ;  /* 0x000000120468723c */ /* 0x040ff00000001868 */
[----:B------:R-:W-:Y:S08]  /*8b90*/  HMMA.16816.F32 R4, R4, R14, R56 ;  /* 0x0000000e0404723c */ /* 0x000ff00000001838 */
[C---:B--2---:R-:W-:Y:S08]  /*8ba0*/  HMMA.16816.F32 R136, R88.reuse, R116, R136 ;  /* 0x000000745888723c */ /* 0x044ff00000001888 */
[C---:B------:R-:W-:Y:S08]  /*8bb0*/  HMMA.16816.F32 R132, R88.reuse, R118, R132 ;  /* 0x000000765884723c */ /* 0x040ff00000001884 */
[C---:B-1----:R-:W-:Y:S08]  /*8bc0*/  HMMA.16816.F32 R128, R88.reuse, R100, R128 ;  /* 0x000000645880723c */ /* 0x042ff00000001880 */
[C---:B------:R-:W-:Y:S08]  /*8bd0*/  HMMA.16816.F32 R120, R88.reuse, R102, R120 ;  /* 0x000000665878723c */ /* 0x040ff00000001878 */
[C---:B------:R-:W-:Y:S08]  /*8be0*/  HMMA.16816.F32 R112, R88.reuse, R84, R112 ;  /* 0x000000545870723c */ /* 0x040ff00000001870 */
[C---:B------:R-:W-:Y:S08]  /*8bf0*/  HMMA.16816.F32 R104, R88.reuse, R86, R104 ;  /* 0x000000565868723c */ /* 0x040ff00000001868 */
[C---:B---3--:R-:W-:Y:S08]  /*8c00*/  HMMA.16816.F32 R96, R88.reuse, R8, R96 ;  /* 0x000000085860723c */ /* 0x048ff00000001860 */
[----:B------:R-:W-:Y:S07]  /*8c10*/  HMMA.16816.F32 R88, R88, R10, R4 ;  /* 0x0000000a5858723c */ /* 0x000fee0000001804 */
[----:B------:R-:W-:Y:S01]  /*8c20*/  IMAD.WIDE R4, R0, 0x2, R156 ;  /* 0x0000000200047825 */ /* 0x000fe200078e029c */
[----:B------:R-:W-:Y:S03]  /*8c30*/  HMMA.16816.F32 R80, R76, R8, R80 ;  /* 0x000000084c50723c */ /* 0x000fe60000001850 */
[----:B------:R-:W-:Y:S01]  /*8c40*/  FADD.FTZ R7, R247, R217 ;  /* 0x000000d9f7077221 */ /* 0x000fe20000010000 */
[----:B------:R-:W-:Y:S01]  /*8c50*/  STG.E.U16 [R4.64], R171 ;  /* 0x000000ab04007986 */ /* 0x000fe2000c101522 */
[----:B------:R-:W-:-:S02]  /*8c60*/  FADD.FTZ R6, R45, R220 ;  /* 0x000000dc2d067221 */ /* 0x000fc40000010000 */
[----:B------:R-:W-:Y:S01]  /*8c70*/  FADD.FTZ R0, R245, R219 ;  /* 0x000000dbf5007221 */ /* 0x000fe20000010000 */
[----:B------:R-:W-:Y:S01]  /*8c80*/  STG.E.U16 [R4.64+0x2], R170 ;  /* 0x000002aa04007986 */ /* 0x000fe2000c101522 */
[----:B------:R-:W-:Y:S01]  /*8c90*/  FADD.FTZ R7, R242, R7 ;  /* 0x00000007f2077221 */ /* 0x000fe20000010000 */
[C---:B------:R-:W-:Y:S01]  /*8ca0*/  HMMA.16816.F32 R124, R76.reuse, R116, R124 ;  /* 0x000000744c7c723c */ /* 0x040fe2000000187c */
[----:B------:R-:W-:Y:S01]  /*8cb0*/  FADD.FTZ R9, R46, R12 ;  /* 0x0000000c2e097221 */ /* 0x000fe20000010000 */
[----:B------:R-:W-:Y:S01]  /*8cc0*/  STG.E.U16 [R2.64], R169 ;  /* 0x000000a902007986 */ /* 0x000fe2000c101522 */
[----:B------:R-:W-:Y:S02]  /*8cd0*/  FADD.FTZ R8, R47, R6 ;  /* 0x000000062f087221 */ /* 0x000fe40000010000 */
[----:B------:R-:W-:Y:S01]  /*8ce0*/  FADD.FTZ R6, R244, R0 ;  /* 0x00000000f4067221 */ /* 0x000fe20000010000 */
[----:B------:R-:W-:Y:S01]  /*8cf0*/  STG.E.U16 [R2.64+0x2], R168 ;  /* 0x000002a802007986 */ /* 0x000fe2000c101522 */
[----:B------:R-:W-:Y:S01]  /*8d00*/  FADD.FTZ R0, R243, R7 ;  /* 0x00000007f3007221 */ /* 0x000fe20000010000 */
[----:B------:R-:W-:Y:S01]  /*8d10*/  HMMA.16816.F32 R108, R76, R100, R108 ;  /* 0x000000644c6c723c */ /* 0x000fe2000000186c */
[----:B------:R-:W-:Y:S01]  /*8d20*/  FADD.FTZ R9, R62, R9 ;  /* 0x000000093e097221 */ /* 0x000fe20000010000 */
[----:B------:R-:W-:Y:S01]  /*8d30*/  STG.E.U16 [R156.64+0x10], R216 ;  /* 0x000010d89c007986 */ /* 0x000fe2000c101522 */
[----:B------:R-:W-:-:S02]  /*8d40*/  FADD.FTZ R7, R63, R8 ;  /* 0x000000083f077221 */ /* 0x000fc40000010000 */
[----:B------:R-:W-:Y:S01]  /*8d50*/  FADD.FTZ R6, R239, R6 ;  /* 0x00000006ef067221 */ /* 0x000fe20000010000 */
[----:B------:R-:W-:Y:S01]  /*8d60*/  STG.E.U16 [R156.64+0x12], R215 ;  /* 0x000012d79c007986 */ /* 0x000fe2000c101522 */
[----:B------:R-:W-:Y:S01]  /*8d70*/  FADD.FTZ R0, R234, R0 ;  /* 0x00000000ea007221 */ /* 0x000fe20000010000 */
[C---:B------:R-:W-:Y:S01]  /*8d80*/  HMMA.16816.F32 R92, R76.reuse, R84, R92 ;  /* 0x000000544c5c723c */ /* 0x040fe2000000185c */
[----:B------:R-:W-:Y:S01]  /*8d90*/  FADD.FTZ R8, R225, R9 ;  /* 0x00000009e1087221 */ /* 0x000fe20000010000 */
[----:B------:R-:W-:Y:S01]  /*8da0*/  STG.E.U16 [R36.64+0x10], R213 ;  /* 0x000010d524007986 */ /* 0x000fe2000c101522 */
        /* <DEDUP_REMOVED lines=9> */
[----:B------:R-:W-:Y:S02]  /*8e40*/  STG.E.U16 [R4.64+0x12], R166 ;  /* 0x000012a604007986 */ /* 0x000fe4000c101522 */
[C---:B------:R-:W-:Y:S01]  /*8e50*/  HMMA.16816.F32 R100, R76.reuse, R102, R52 ;  /* 0x000000664c64723c */ /* 0x040fe20000001834 */
[----:B------:R-:W-:Y:S01]  /*8e60*/  FADD.FTZ R0, R227, R0 ;  /* 0x00000000e3007221 */ /* 0x000fe20000010000 */
[----:B------:R-:W-:Y:S03]  /*8e70*/  STG.E.U16 [R2.64+0x10], R165 ;  /* 0x000010a502007986 */ /* 0x000fe6000c101522 */
[----:B------:R-:W-:Y:S01]  /*8e80*/  FADD.FTZ R0, R222, R0 ;  /* 0x00000000de007221 */ /* 0x000fe20000010000 */
[----:B------:R-:W-:Y:S02]  /*8e90*/  STG.E.U16 [R2.64+0x12], R164 ;  /* 0x000012a402007986 */ /* 0x000fe4000c101522 */
[C---:B------:R-:W-:Y:S01]  /*8ea0*/  HMMA.16816.F32 R84, R76.reuse, R86, R28 ;  /* 0x000000564c54723c */ /* 0x040fe2000000181c */
[----:B------:R-:W-:Y:S01]  /*8eb0*/  FADD.FTZ R241, R241, R0 ;  /* 0x00000000f1f17221 */ /* 0x000fe20000010000 */
[----:B------:R-:W-:Y:S04]  /*8ec0*/  STG.E.U16 [R156.64+0x20], R212 ;  /* 0x000020d49c007986 */ /* 0x000fe8000c101522 */
[----:B------:R-:W-:Y:S02]  /*8ed0*/  STG.E.U16 [R156.64+0x22], R211 ;  /* 0x000022d39c007986 */ /* 0x000fe4000c101522 */
[----:B------:R-:W-:Y:S02]  /*8ee0*/  HMMA.16816.F32 R76, R76, R10, R24 ;  /* 0x0000000a4c4c723c */ /* 0x000fe40000001818 */
        /* <DEDUP_REMOVED lines=23> */
[----:B------:R1:W-:Y:S04]  /*9060*/  STG.E.U16 [R156.64+0x52], R199 ;  /* 0x000052c79c007986 */ /* 0x0003e8000c101522 */
[----:B------:R-:W-:Y:S04]  /*9070*/  STG.E.U16 [R36.64+0x50], R197 ;  /* 0x000050c524007986 */ /* 0x000fe8000c101522 */
[----:B------:R2:W-:Y:S04]  /*9080*/  STG.E.U16 [R36.64+0x52], R198 ;  /* 0x000052c624007986 */ /* 0x0005e8000c101522 */
[----:B------:R-:W-:Y:S04]  /*9090*/  STG.E.U16 [R4.64+0x50], R149 ;  /* 0x0000509504007986 */ /* 0x000fe8000c101522 */
[----:B------:R-:W-:Y:S04]  /*90a0*/  STG.E.U16 [R4.64+0x52], R148 ;  /* 0x0000529404007986 */ /* 0x000fe8000c101522 */
[----:B------:R-:W-:Y:S04]  /*90b0*/  STG.E.U16 [R2.64+0x50], R147 ;  /* 0x0000509302007986 */ /* 0x000fe8000c101522 */
[----:B------:R-:W-:Y:S01]  /*90c0*/  STG.E.U16 [R2.64+0x52], R146 ;  /* 0x0000529202007986 */ /* 0x000fe2000c101522 */
[----:B-1----:R-:W-:-:S03]  /*90d0*/  IADD3 R199, P0, R156, -0x80, RZ ;  /* 0xffffff809cc77810 */ /* 0x002fc60007f1e0ff */
[----:B------:R-:W-:Y:S04]  /*90e0*/  STG.E.U16 [R156.64+0x60], R196 ;  /* 0x000060c49c007986 */ /* 0x000fe8000c101522 */
[----:B------:R-:W-:Y:S01]  /*90f0*/  STG.E.U16 [R156.64+0x62], R195 ;  /* 0x000062c39c007986 */ /* 0x000fe2000c101522 */
[----:B--2---:R-:W-:-:S03]  /*9100*/  IADD3.X R198, R157, -0x1, RZ, P0, !PT ;  /* 0xffffffff9dc67810 */ /* 0x004fc600007fe4ff */
        /* <DEDUP_REMOVED lines=13> */
[----:B------:R2:W-:Y:S01]  /*91e0*/  STG.E.U16 [R2.64+0x72], R60 ;  /* 0x0000723c02007986 */ /* 0x0005e2000c101522 */
[----:B-1----:R-:W-:-:S04]  /*91f0*/  FADD.FTZ R4, R250, R8 ;  /* 0x00000008fa047221 */ /* 0x002fc80000010000 */
[----:B------:R-:W-:Y:S02]  /*9200*/  FADD.FTZ R4, R249, R4 ;  /* 0x00000004f9047221 */ /* 0x000fe40000010000 */
[----:B--2---:R-:W-:Y:S02]  /*9210*/  FADD.FTZ R2, R231, R6 ;  /* 0x00000006e7027221 */ /* 0x004fe40000010000 */
        /* <DEDUP_REMOVED lines=16> */
[----:B------:R-:W-:Y:S01]  /*9320*/  IMAD.SHL.U32 R230, R230, 0x40, RZ ;  /* 0x00000040e6e67824 */ /* 0x000fe200078e00ff */
[----:B------:R-:W1:Y:S02]  /*9330*/  S2R R242, SR_TID.X ;  /* 0x0000000000f27919 */ /* 0x000e640000002100 */
[----:B-1----:R-:W-:-:S05]  /*9340*/  IMAD.SHL.U32 R242, R242, 0x2, RZ ;  /* 0x00000002f2f27824 */ /* 0x002fca00078e00ff */
[----:B------:R-:W-:Y:S01]  /*9350*/  LOP3.LUT R242, R242, 0x6, RZ, 0xc0, !PT ;  /* 0x00000006f2f27812 */ /* 0x000fe200078ec0ff */
        /* <DEDUP_REMOVED lines=8> */
[----:B------:R-:W-:Y:S02]  /*93e0*/  IMAD.MOV.U32 R251, RZ, RZ, 0x20 ;  /* 0x00000020fffb7424 */ /* 0x000fe400078e00ff */
[----:B------:R-:W-:Y:S02]  /*93f0*/  IMAD.SHL.U32 R230, R230, 0x10, RZ ;  /* 0x00000010e6e67824 */ /* 0x000fe400078e00ff */
[----:B------:R-:W-:Y:S01]  /*9400*/  IMAD.WIDE.U32 R12, R251, c[0x0][0x1a0], RZ ;  /* 0x00006800fb0c7a25 */ /* 0x000fe200078e00ff */
[----:B------:R-:W-:-:S03]  /*9410*/  @!P0 LEA R10, P3, R2, c[0x0][0x170], 0x1 ;  /* 0x00005c00020a8a11 */ /* 0x000fc600078608ff */
[----:B------:R-:W-:Y:S01]  /*9420*/  IMAD.IADD R3, R3, 0x1, R0 ;  /* 0x0000000103037824 */ /* 0x000fe200078e0200 */
[----:B------:R-:W-:Y:S01]  /*9430*/  @!P0 IADD3 R0, P1, R230, R2, RZ ;  /* 0x00000002e6008210 */ /* 0x000fe20007f3e0ff */
[----:B------:R-:W-:Y:S01]  /*9440*/  IMAD R6, R251, c[0x0][0x1a4], RZ ;  /* 0x00006900fb067a24 */ /* 0x000fe200078e02ff */
[C---:B------:R-:W-:Y:S01]  /*9450*/  @!P0 IADD3 R4, P2, R2.reuse, R12, RZ ;  /* 0x0000000c02048210 */ /* 0x040fe20007f5e0ff */
[----:B------:R-:W-:Y:S01]  /*9460*/  @!P0 IMAD.MOV.U32 R5, RZ, RZ, 0x30 ;  /* 0x00000030ff058424 */ /* 0x000fe200078e00ff */
[--C-:B------:R-:W-:Y:S01]  /*9470*/  @!P0 LEA.HI.X R11, R2, c[0x0][0x174], R3.reuse, 0x1, P3 ;  /* 0x00005d00020b8a11 */ /* 0x100fe200018f0c03 */
[--C-:B------:R-:W-:Y:S01]  /*9480*/  @!P0 IMAD.X R7, R229, 0x1, R3.reuse, P1 ;  /* 0x00000001e5078824 */ /* 0x100fe200008e0603 */
[----:B------:R-:W-:Y:S01]  /*9490*/  @!P0 IADD3.X R12, R3, R13, R6, P2, !PT ;  /* 0x0000000d030c8210 */ /* 0x000fe200017fe406 */
[C---:B------:R-:W-:Y:S01]  /*94a0*/  @!P0 IMAD.WIDE.U32 R2, R5.reuse, c[0x0][0x1a0], R2 ;  /* 0x0000680005028a25 */ /* 0x040fe200078e0002 */
[----:B------:R-:W-:Y:S02]  /*94b0*/  @!P0 LEA R8, P2, R0, c[0x0][0x170], 0x1 ;  /* 0x00005c0000088a11 */ /* 0x000fe400078408ff */
[----:B------:R-:W-:Y:S01]  /*94c0*/  @!P0 LEA R6, P1, R4, c[0x0][0x170], 0x1 ;  /* 0x00005c0004068a11 */ /* 0x000fe200078208ff */
[----:B------:R-:W-:Y:S01]  /*94d0*/  @!P0 IMAD R5, R5, c[0x0][0x1a4], RZ ;  /* 0x0000690005058a24 */ /* 0x000fe200078e02ff */
[----:B------:R-:W-:-:S02]  /*94e0*/  @!P0 LEA.HI.X R9, R0, c[0x0][0x174], R7, 0x1, P2 ;  /* 0x00005d0000098a11 */ /* 0x000fc400010f0c07 */
        /* <DEDUP_REMOVED lines=26> */
[----:B-1----:R-:W1:Y:S04]  /*9690*/  LDSM.16.M88.4 R8, [R179+0x2000] ;  /* 0x00200000b308783b */ /* 0x002e680000000200 */
[----:B------:R-:W3:Y:S04]  /*96a0*/  LDSM.16.M88.4 R24, [R172+0x5000] ;  /* 0x00500000ac18783b */ /* 0x000ee80000000200 */
[----:B------:R-:W4:Y:S04]  /*96b0*/  LDSM.16.M88.4 R16, [R172+0x5800] ;  /* 0x00580000ac10783b */ /* 0x000f280000000200 */
[----:B------:R-:W5:Y:S04]  /*96c0*/  LDSM.16.M88.4 R12, [R179] ;  /* 0x00000000b30c783b */ /* 0x000f680000000200 */
[----:B--2---:R-:W-:Y:S04]  /*96d0*/  LDSM.16.M88.4 R4, [R182+0x2000] ;  /* 0x00200000b604783b */ /* 0x004fe80000000200 */
[----:B------:R-:W2:Y:S04]  /*96e0*/  LDSM.16.M88.4 R52, [R178+0x5000] ;  /* 0x00500000b234783b */ /* 0x000ea80000000200 */
[----:B------:R-:W-:Y:S04]  /*96f0*/  LDSM.16.M88.4 R40, [R178+0x4000] ;  /* 0x00400000b228783b */ /* 0x000fe80000000200 */
[----:B------:R-:W2:Y:S04]  /*9700*/  LDSM.16.M88.4 R20, [R182] ;  /* 0x00000000b614783b */ /* 0x000ea80000000200 */
[----:B------:R-:W2:Y:S04]  /*9710*/  LDSM.16.M88.4 R44, [R178+0x4800] ;  /* 0x00480000b22c783b */ /* 0x000ea80000000200 */
[----:B------:R-:W2:Y:S01]  /*9720*/  LDSM.16.M88.4 R56, [R178+0x5800] ;  /* 0x00580000b238783b */ /* 0x000ea20000000200 */
[----:B-1----:R-:W-:Y:S01]  /*9730*/  HMMA.16816.F32 R152, R8, R32, RZ ;  /* 0x000000200898723c */ /* 0x002fe200000018ff */
[----:B------:R-:W-:-:S02]  /*9740*/  IMAD R0, R232, 0x40, R242 ;  /* 0x00000040e8007824 */ /* 0x000fc400078e02f2 */
[----:B------:R-:W0:Y:S05]  /*9750*/  LDGDEPBAR ;  /* 0x00000000000079af */ /* 0x000e2a0000000000 */
[C---:B------:R-:W-:Y:S08]  /*9760*/  HMMA.16816.F32 R144, R8.reuse, R28, RZ ;  /* 0x0000001c0890723c */ /* 0x040ff000000018ff */
[C---:B---3--:R-:W-:Y:S08]  /*9770*/  HMMA.16816.F32 R72, R8.reuse, R24, RZ ;  /* 0x000000180848723c */ /* 0x048ff000000018ff */
[C---:B----4-:R-:W-:Y:S08]  /*9780*/  HMMA.16816.F32 R60, R8.reuse, R16, RZ ;  /* 0x00000010083c723c */ /* 0x050ff000000018ff */
[C---:B------:R-:W-:Y:S08]  /*9790*/  HMMA.16816.F32 R148, R8.reuse, R34, RZ ;  /* 0x000000220894723c */ /* 0x040ff000000018ff */
[C---:B------:R-:W-:Y:S08]  /*97a0*/  HMMA.16816.F32 R140, R8.reuse, R30, RZ ;  /* 0x0000001e088c723c */ /* 0x040ff000000018ff */
[C---:B------:R-:W-:Y:S08]  /*97b0*/  HMMA.16816.F32 R64, R8.reuse, R26, RZ ;  /* 0x0000001a0840723c */ /* 0x040ff000000018ff */
[----:B------:R-:W-:Y:S08]  /*97c0*/  HMMA.16816.F32 R36, R8, R18, RZ ;  /* 0x000000120824723c */ /* 0x000ff000000018ff */
[C---:B-----5:R-:W-:Y:S08]  /*97d0*/  HMMA.16816.F32 R8, R12.reuse, R32, RZ ;  /* 0x000000200c08723c */ /* 0x060ff000000018ff */
[C---:B------:R-:W-:Y:S01]  /*97e0*/  HMMA.16816.F32 R208, R12.reuse, R34, RZ ;  /* 0x000000220cd0723c */ /* 0x040fe200000018ff */
[----:B------:R-:W-:Y:S07]  /*97f0*/  LDSM.16.M88.4 R32, [R183] ;  /* 0x00000000b720783b */ /* 0x000fee0000000200 */
[C---:B------:R-:W-:Y:S08]  /*9800*/  HMMA.16816.F32 R164, R12.reuse, R16, RZ ;  /* 0x000000100ca4723c */ /* 0x040ff000000018ff */
[C---:B------:R-:W-:Y:S01]  /*9810*/  HMMA.16816.F32 R220, R12.reuse, R18, RZ ;  /* 0x000000120cdc723c */ /* 0x040fe200000018ff */
[----:B------:R-:W1:Y:S07]  /*9820*/  LDSM.16.M88.4 R16, [R180] ;  /* 0x00000000b410783b */ /* 0x000e6e0000000200 */
[C---:B------:R-:W-:Y:S08]  /*9830*/  HMMA.16816.F32 R160, R12.reuse, R28, RZ ;  /* 0x0000001c0ca0723c */ /* 0x040ff000000018ff */
[C---:B------:R-:W-:Y:S01]  /*9840*/  HMMA.16816.F32 R204, R12.reuse, R30, RZ ;  /* 0x0000001e0ccc723c */ /* 0x040fe200000018ff */
[----:B------:R-:W-:Y:S07]  /*9850*/  LDSM.16.M88.4 R28, [R186] ;  /* 0x00000000ba1c783b */ /* 0x000fee0000000200 */
[C---:B------:R-:W-:Y:S08]  /*9860*/  HMMA.16816.F32 R168, R12.reuse, R24, RZ ;  /* 0x000000180ca8723c */ /* 0x040ff000000018ff */
[----:B------:R-:W-:Y:S01]  /*9870*/  HMMA.16816.F32 R200, R12, R26, RZ ;  /* 0x0000001a0cc8723c */ /* 0x000fe200000018ff */
[----:B------:R-:W3:Y:S04]  /*9880*/  LDSM.16.M88.4 R12, [R180+0x2000] ;  /* 0x00200000b40c783b */ /* 0x000ee80000000200 */
[----:B------:R-:W4:Y:S03]  /*9890*/  LDSM.16.M88.4 R24, [R185] ;  /* 0x00000000b918783b */ /* 0x000f260000000200 */
[----:B--2---:R-:W-:Y:S08]  /*98a0*/  HMMA.16816.F32 R244, R4, R52, R72 ;  /* 0x0000003404f4723c */ /* 0x004ff00000001848 */
[----:B------:R-:W-:Y:S01]  /*98b0*/  HMMA.16816.F32 R72, R20, R40, R8 ;  /* 0x000000281448723c */ /* 0x000fe20000001808 */
[----:B------:R-:W-:Y:S07]  /*98c0*/  LDSM.16.M88.4 R8, [R181] ;  /* 0x00000000b508783b */ /* 0x000fee0000000200 */
[C---:B------:R-:W-:Y:S08]  /*98d0*/  HMMA.16816.F32 R196, R4.reuse, R54, R64 ;  /* 0x0000003604c4723c */ /* 0x040ff00000001840 */
[C---:B------:R-:W-:Y:S08]  /*98e0*/  HMMA.16816.F32 R228, R4.reuse, R40, R152 ;  /* 0x0000002804e4723c */ /* 0x040ff00000001898 */
[-C--:B------:R-:W-:Y:S08]  /*98f0*/  HMMA.16816.F32 R216, R4, R42.reuse, R148 ;  /* 0x0000002a04d8723c */ /* 0x080ff00000001894 */
[----:B------:R-:W-:Y:S01]  /*9900*/  HMMA.16816.F32 R64, R20, R42, R208 ;  /* 0x0000002a1440723c */ /* 0x000fe200000018d0 */
[----:B------:R-:W2:Y:S07]  /*9910*/  LDSM.16.M88.4 R40, [R177] ;  /* 0x00000000b128783b */ /* 0x000eae0000000200 */
[C---:B------:R-:W-:Y:S08]  /*9920*/  HMMA.16816.F32 R248, R4.reuse, R44, R144 ;  /* 0x0000002c04f8723c */ /* 0x040ff00000001890 */
[C---:B------:R-:W-:Y:S08]  /*9930*/  HMMA.16816.F32 R224, R4.reuse, R56, R60 ;  /* 0x0000003804e0723c */ /* 0x040ff0000000183c */
[C---:B------:R-:W-:Y:S08]  /*9940*/  HMMA.16816.F32 R212, R4.reuse, R46, R140 ;  /* 0x0000002e04d4723c */ /* 0x040ff0000000188c */
[----:B------:R-:W-:Y:S01]  /*9950*/  HMMA.16816.F32 R192, R4, R58, R36 ;  /* 0x0000003a04c0723c */ /* 0x000fe20000001824 */
[----:B------:R-:W5:Y:S04]  /*9960*/  LDSM.16.M88.4 R36, [R184] ;  /* 0x00000000b824783b */ /* 0x000f680000000200 */
[----:B------:R-:W2:Y:S03]  /*9970*/  LDSM.16.M88.4 R4, [R181+0x2000] ;  /* 0x00200000b504783b */ /* 0x000ea60000000200 */
[C---:B------:R-:W-:Y:S08]  /*9980*/  HMMA.16816.F32 R160, R20.reuse, R44, R160 ;  /* 0x0000002c14a0723c */ /* 0x040ff000000018a0 */
[C---:B------:R-:W-:Y:S08]  /*9990*/  HMMA.16816.F32 R140, R20.reuse, R46, R204 ;  /* 0x0000002e148c723c */ /* 0x040ff000000018cc */
[----:B------:R-:W-:Y:S08]  /*99a0*/  HMMA.16816.F32 R60, R20, R54, R200 ;  /* 0x00000036143c723c */ /* 0x000ff000000018c8 */
[----:B-1----:R-:W-:Y:S08]  /*99b0*/  HMMA.16816.F32 R44, R16, R32, R72 ;  /* 0x00000020102c723c */ /* 0x002ff00000001848 */
[----:B------:R-:W-:Y:S08]  /*99c0*/  HMMA.16816.F32 R152, R20, R52, R168 ;  /* 0x000000341498723c */ /* 0x000ff000000018a8 */
[C---:B---3--:R-:W-:Y:S08]  /*99d0*/  HMMA.16816.F32 R52, R12.reuse, R32, R228 ;  /* 0x000000200c34723c */ /* 0x048ff000000018e4 */
[-C--:B------:R-:W-:Y:S08]  /*99e0*/  HMMA.16816.F32 R72, R12, R34.reuse, R216 ;  /* 0x000000220c48723c */ /* 0x080ff000000018d8 */
[----:B------:R-:W-:Y:S08]  /*99f0*/  HMMA.16816.F32 R32, R16, R34, R64 ;  /* 0x000000221020723c */ /* 0x000ff00000001840 */
[C---:B------:R-:W-:Y:S08]  /*9a00*/  HMMA.16816.F32 R148, R20.reuse, R56, R164 ;  /* 0x000000381494723c */ /* 0x040ff000000018a4 */
[----:B------:R-:W-:Y:S01]  /*9a10*/  HMMA.16816.F32 R144, R20, R58, R220 ;  /* 0x0000003a1490723c */ /* 0x000fe200000018dc */
[----:B------:R-:W1:Y:S01]  /*9a20*/  LDSM.16.M88.4 R20, [R177+0x800] ;  /* 0x00080000b114783b */ /* 0x000e620000000200 */
[----:B------:R-:W-:-:S06]  /*9a30*/  IADD3 R2, R0, 0x1, RZ ;  /* 0x0000000100027810 */ /* 0x000fcc0007ffe0ff */
[----:B----4-:R-:W-:Y:S08]  /*9a40*/  HMMA.16816.F32 R64, R16, R26, R60 ;  /* 0x0000001a1040723c */ /* 0x010ff0000000183c */
[----:B--2---:R-:W-:Y:S08]  /*9a50*/  HMMA.16816.F32 R60, R8, R40, R44 ;  /* 0x00000028083c723c */ /* 0x004ff0000000182c */
[C---:B------:R-:W-:Y:S08]  /*9a60*/  HMMA.16816.F32 R164, R12.reuse, R28, R248 ;  /* 0x0000001c0ca4723c */ /* 0x040ff000000018f8 */
[C---:B------:R-:W-:Y:S08]  /*9a70*/  HMMA.16816.F32 R244, R12.reuse, R24, R244 ;  /* 0x000000180cf4723c */ /* 0x040ff000000018f4 */
[C---:B-----5:R-:W-:Y:S08]  /*9a80*/  HMMA.16816.F32 R224, R12.reuse, R36, R224 ;  /* 0x000000240ce0723c */ /* 0x060ff000000018e0 */
[C---:B------:R-:W-:Y:S08]  /*9a90*/  HMMA.16816.F32 R212, R12.reuse, R30, R212 ;  /* 0x0000001e0cd4723c */ /* 0x040ff000000018d4 */
[C---:B------:R-:W-:Y:S08]  /*9aa0*/  HMMA.16816.F32 R196, R12.reuse, R26, R196 ;  /* 0x0000001a0cc4723c */ /* 0x040ff000000018c4 */
[----:B------:R-:W-:Y:S01]  /*9ab0*/  HMMA.16816.F32 R200, R12, R38, R192 ;  /* 0x000000260cc8723c */ /* 0x000fe200000018c0 */
[----:B------:R-:W2:Y:S07]  /*9ac0*/  I2F R13, R2 ;  /* 0x00000002000d7306 */ /* 0x000eae0000201400 */
[----:B------:R-:W-:Y:S01]  /*9ad0*/  HMMA.16816.F32 R52, R4, R40, R52 ;  /* 0x000000280434723c */ /* 0x000fe20000001834 */
[----:B------:R-:W-:-:S07]  /*9ae0*/  IADD3 R3, R0, 0x8, RZ ;  /* 0x0000000800037810 */ /* 0x000fce0007ffe0ff */
[----:B------:R-:W-:Y:S08]  /*9af0*/  HMMA.16816.F32 R56, R16, R28, R160 ;  /* 0x0000001c1038723c */ /* 0x000ff000000018a0 */
[----:B------:R-:W-:Y:S01]  /*9b00*/  HMMA.16816.F32 R32, R8, R42, R32 ;  /* 0x0000002a0820723c */ /* 0x000fe20000001820 */
[----:B------:R3:W4:Y:S01]  /*9b10*/  I2F R12, R3 ;  /* 0x00000003000c7306 */ /* 0x0007220000201400 */
[CC--:B--2---:R-:W-:Y:S01]  /*9b20*/  FFMA.FTZ R15, R13.reuse, R187.reuse, R61 ;  /* 0x000000bb0d0f7223 */ /* 0x0c4fe2000001003d */
[----:B------:R-:W-:Y:S01]  /*9b30*/  ISETP.GE.AND P5, PT, R2, R48, PT ;  /* 0x000000300200720c */ /* 0x000fe20003fa6270 */
[----:B------:R-:W-:-:S04]  /*9b40*/  FFMA.FTZ R14, R13, R187, R63 ;  /* 0x000000bb0d0e7223 */ /* 0x000fc8000001003f */
[----:B------:R-:W-:Y:S01]  /*9b50*/  HMMA.16816.F32 R40, R4, R42, R72 ;  /* 0x0000002a0428723c */ /* 0x000fe20000001848 */
[C---:B------:R-:W-:Y:S02]  /*9b60*/  ISETP.GE.AND P4, PT, R2.reuse, R49, PT ;  /* 0x000000310200720c */ /* 0x040fe40003f86270 */
[C---:B------:R-:W-:Y:S02]  /*9b70*/  ISETP.GE.AND P3, PT, R2.reuse, R51, PT ;  /* 0x000000330200720c */ /* 0x040fe40003f66270 */
[----:B------:R-:W-:Y:S02]  /*9b80*/  ISETP.GE.AND P1, PT, R2, R50, PT ;  /* 0x000000320200720c */ /* 0x000fe40003f26270 */
[----:B------:R-:W-:Y:S02]  /*9b90*/  IADD3 R2, R0, 0x9, RZ ;  /* 0x0000000900027810 */ /* 0x000fe40007ffe0ff */
[----:B------:R-:W-:Y:S02]  /*9ba0*/  FSEL R72, R15, -INF , !P5 ;  /* 0xff8000000f487808 */ /* 0x000fe40006800000 */
[----:B------:R-:W-:Y:S01]  /*9bb0*/  FSEL R158, R14, -INF , !P4 ;  /* 0xff8000000e9e7808 */ /* 0x000fe20006000000 */
[----:B------:R-:W-:Y:S01]  /*9bc0*/  FFMA.FTZ R15, R13, R187, R53 ;  /* 0x000000bb0d0f7223 */ /* 0x000fe20000010035 */
[----:B------:R-:W-:-:S02]  /*9bd0*/  ISETP.GE.AND P6, PT, R3, R48, PT ;  /* 0x000000300300720c */ /* 0x000fc40003fc6270 */
[C---:B------:R-:W-:Y:S02]  /*9be0*/  ISETP.GE.AND P2, PT, R3.reuse, R49, PT ;  /* 0x000000310300720c */ /* 0x040fe40003f46270 */
[C---:B------:R-:W-:Y:S02]  /*9bf0*/  ISETP.GE.AND P5, PT, R3.reuse, R51, PT ;  /* 0x000000330300720c */ /* 0x040fe40003fa6270 */
[----:B------:R-:W-:Y:S01]  /*9c00*/  ISETP.GE.AND P4, PT, R3, R50, PT ;  /* 0x000000320300720c */ /* 0x000fe20003f86270 */
[-C--:B---3--:R-:W-:Y:S02]  /*9c10*/  FFMA.FTZ R3, R13, R187.reuse, R55 ;  /* 0x000000bb0d037223 */ /* 0x088fe40000010037 */
[----:B------:R-:W2:Y:S01]  /*9c20*/  I2F R13, R2 ;  /* 0x00000002000d7306 */ /* 0x000ea20000201400 */
[----:B------:R-:W-:Y:S01]  /*9c30*/  HMMA.16816.F32 R140, R16, R30, R140 ;  /* 0x0000001e108c723c */ /* 0x000fe2000000188c */
[----:B------:R-:W-:Y:S01]  /*9c40*/  FSEL R195, R15, -INF , !P3 ;  /* 0xff8000000fc37808 */ /* 0x000fe20005800000 */
[----:B----4-:R-:W-:-:S02]  /*9c50*/  FFMA.FTZ R15, R12, R187, R32 ;  /* 0x000000bb0c0f7223 */ /* 0x010fc40000010020 */
[----:B------:R-:W-:Y:S01]  /*9c60*/  FFMA.FTZ R14, R12, R187, R34 ;  /* 0x000000bb0c0e7223 */ /* 0x000fe20000010022 */
[----:B------:R-:W-:-:S03]  /*9c70*/  FSEL R204, R3, -INF , !P1 ;  /* 0xff80000003cc7808 */ /* 0x000fc60004800000 */
[----:B-1----:R-:W-:Y:S01]  /*9c80*/  HMMA.16816.F32 R44, R8, R20, R56 ;  /* 0x00000014082c723c */ /* 0x002fe20000001838 */
[----:B------:R-:W-:Y:S02]  /*9c90*/  IADD3 R3, R0, 0x10, RZ ;  /* 0x0000001000037810 */ /* 0x000fe40007ffe0ff */
[----:B------:R-:W-:Y:S01]  /*9ca0*/  FSEL R159, R15, -INF , !P6 ;  /* 0xff8000000f9f7808 */ /* 0x000fe20007000000 */
[-C--:B------:R-:W-:Y:S01]  /*9cb0*/  FFMA.FTZ R15, R12, R187.reuse, R40 ;  /* 0x000000bb0c0f7223 */ /* 0x080fe20000010028 */
[----:B------:R-:W-:Y:S01]  /*9cc0*/  FSEL R160, R14, -INF , !P2 ;  /* 0xff8000000ea07808 */ /* 0x000fe20005000000 */
[----:B------:R-:W-:Y:S02]  /*9cd0*/  FFMA.FTZ R14, R12, R187, R42 ;  /* 0x000000bb0c0e7223 */ /* 0x000fe4000001002a */
[C---:B------:R-:W-:Y:S01]  /*9ce0*/  HMMA.16816.F32 R152, R16.reuse, R24, R152 ;  /* 0x000000181098723c */ /* 0x040fe20000001898 */
[----:B------:R-:W1:Y:S01]  /*9cf0*/  LDSM.16.M88.4 R24, [R177+0x1000] ;  /* 0x00100000b118783b */ /* 0x000e620000000200 */
[----:B------:R3:W4:Y:S06]  /*9d00*/  I2F R12, R3 ;  /* 0x00000003000c7306 */ /* 0x00072c0000201400 */
[----:B------:R-:W-:Y:S01]  /*9d10*/  HMMA.16816.F32 R148, R16, R36, R148 ;  /* 0x000000241094723c */ /* 0x000fe20000001894 */
[----:B------:R-:W-:-:S07]  /*9d20*/  ISETP.GE.AND P3, PT, R2, R48, PT ;  /* 0x000000300200720c */ /* 0x000fce0003f66270 */
[----:B------:R-:W-:Y:S01]  /*9d30*/  HMMA.16816.F32 R144, R16, R38, R144 ;  /* 0x000000261090723c */ /* 0x000fe20000001890 */
[----:B------:R-:W-:-:S07]  /*9d40*/  ISETP.GE.AND P1, PT, R2, R49, PT ;  /* 0x000000310200720c */ /* 0x000fce0003f26270 */
[----:B------:R-:W-:Y:S01]  /*9d50*/  HMMA.16816.F32 R36, R4, R20, R164 ;  /* 0x000000140424723c */ /* 0x000fe200000018a4 */
[CC--:B--2---:R-:W-:Y:S02]  /*9d60*/  FFMA.FTZ R16, R13.reuse, R187.reuse, R33 ;  /* 0x000000bb0d107223 */ /* 0x0c4fe40000010021 */
[----:B------:R-:W-:Y:S01]  /*9d70*/  FFMA.FTZ R17, R13, R187, R35 ;  /* 0x000000bb0d117223 */ /* 0x000fe20000010023 */
[C---:B------:R-:W-:Y:S02]  /*9d80*/  ISETP.GE.AND P6, PT, R2.reuse, R51, PT ;  /* 0x000000330200720c */ /* 0x040fe40003fc6270 */
[----:B------:R-:W-:Y:S02]  /*9d90*/  ISETP.GE.AND P2, PT, R2, R50, PT ;  /* 0x000000320200720c */ /* 0x000fe40003f46270 */
[----:B------:R-:W-:Y:S02]  /*9da0*/  IADD3 R2, R0, 0x11, RZ ;  /* 0x0000001100027810 */ /* 0x000fe40007ffe0ff */
[----:B------:R-:W-:-:S02]  /*9db0*/  FSEL R193, R15, -INF , !P5 ;  /* 0xff8000000fc17808 */ /* 0x000fc40006800000 */
[----:B------:R-:W-:Y:S02]  /*9dc0*/  FSEL R194, R14, -INF , !P4 ;  /* 0xff8000000ec27808 */ /* 0x000fe40006000000 */
[----:B------:R-:W-:Y:S02]  /*9dd0*/  FSEL R73, R16, -INF , !P3 ;  /* 0xff80000010497808 */ /* 0x000fe40005800000 */
[----:B------:R-:W-:Y:S01]  /*9de0*/  FSEL R75, R17, -INF , !P1 ;  /* 0xff800000114b7808 */ /* 0x000fe20004800000 */
[----:B------:R-:W-:Y:S01]  /*9df0*/  FFMA.FTZ R14, R13, R187, R41 ;  /* 0x000000bb0d0e7223 */ /* 0x000fe20000010029 */
[C---:B------:R-:W-:Y:S02]  /*9e00*/  ISETP.GE.AND P5, PT, R3.reuse, R48, PT ;  /* 0x000000300300720c */ /* 0x040fe40003fa6270 */
[C---:B------:R-:W-:Y:S02]  /*9e10*/  ISETP.GE.AND P4, PT, R3.reuse, R49, PT ;  /* 0x000000310300720c */ /* 0x040fe40003f86270 */
[----:B------:R-:W-:-:S02]  /*9e20*/  ISETP.GE.AND P3, PT, R3, R51, PT ;  /* 0x000000330300720c */ /* 0x000fc40003f66270 */
[----:B------:R-:W-:Y:S01]  /*9e30*/  ISETP.GE.AND P1, PT, R3, R50, PT ;  /* 0x000000320300720c */ /* 0x000fe20003f26270 */
[-C--:B---3--:R-:W-:Y:S02]  /*9e40*/  FFMA.FTZ R3, R13, R187.reuse, R43 ;  /* 0x000000bb0d037223 */ /* 0x088fe4000001002b */
[----:B------:R-:W2:Y:S01]  /*9e50*/  I2F R13, R2 ;  /* 0x00000002000d7306 */ /* 0x000ea20000201400 */
[----:B------:R-:W-:Y:S01]  /*9e60*/  FSEL R189, R14, -INF , !P6 ;  /* 0xff8000000ebd7808 */ /* 0x000fe20007000000 */
[-C--:B------:R-:W-:Y:S01]  /*9e70*/  HMMA.16816.F32 R32, R8, R22.reuse, R140 ;  /* 0x000000160820723c */ /* 0x080fe2000000188c */
[-C--:B----4-:R-:W-:Y:S01]  /*9e80*/  FFMA.FTZ R14, R12, R187.reuse, R46 ;  /* 0x000000bb0c0e7223 */ /* 0x090fe2000001002e */
[----:B------:R-:W-:Y:S02]  /*9e90*/  FSEL R192, R3, -INF , !P2 ;  /* 0xff80000003c07808 */ /* 0x000fe40005000000 */
[----:B------:R-:W-:Y:S01]  /*9ea0*/  IADD3 R3, R0, 0x18, RZ ;  /* 0x0000001800037810 */ /* 0x000fe20007ffe0ff */
[-C--:B------:R-:W-:Y:S01]  /*9eb0*/  FFMA.FTZ R15, R12, R187.reuse, R44 ;  /* 0x000000bb0c0f7223 */ /* 0x080fe2000001002c */
[----:B------:R-:W-:Y:S01]  /*9ec0*/  FSEL R166, R14, -INF , !P4 ;  /* 0xff8000000ea67808 */ /* 0x000fe20006000000 */
[CC--:B------:R-:W-:Y:S01]  /*9ed0*/  FFMA.FTZ R16, R12.reuse, R187.reuse, R36 ;  /* 0x000000bb0c107223 */ /* 0x0c0fe20000010024 */
[----:B------:R-:W-:Y:S01]  /*9ee0*/  HMMA.16816.F32 R28, R4, R22, R212 ;  /* 0x00000016041c723c */ /* 0x000fe200000018d4 */
[----:B------:R-:W-:-:S02]  /*9ef0*/  FFMA.FTZ R14, R12, R187, R38 ;  /* 0x000000bb0c0e7223 */ /* 0x000fc40000010026 */
[----:B------:R3:W4:Y:S01]  /*9f00*/  I2F R12, R3 ;  /* 0x00000003000c7306 */ /* 0x0007220000201400 */
[----:B------:R-:W-:Y:S01]  /*9f10*/  FSEL R140, R15, -INF , !P5 ;  /* 0xff8000000f8c7808 */ /* 0x000fe20006800000 */
[CC--:B--2---:R-:W-:Y:S01]  /*9f20*/  FFMA.FTZ R15, R13.reuse, R187.reuse, R45 ;  /* 0x000000bb0d0f7223 */ /* 0x0c4fe2000001002d */
[C---:B------:R-:W-:Y:S01]  /*9f30*/  ISETP.GE.AND P6, PT, R2.reuse, R48, PT ;  /* 0x000000300200720c */ /* 0x040fe20003fc6270 */
[----:B------:R-:W-:Y:S01]  /*9f40*/  FFMA.FTZ R17, R13, R187, R47 ;  /* 0x000000bb0d117223 */ /* 0x000fe2000001002f */
[C---:B------:R-:W-:Y:S02]  /*9f50*/  ISETP.GE.AND P2, PT, R2.reuse, R49, PT ;  /* 0x000000310200720c */ /* 0x040fe40003f46270 */
[C---:B------:R-:W-:Y:S02]  /*9f60*/  ISETP.GE.AND P5, PT, R2.reuse, R51, PT ;  /* 0x000000330200720c */ /* 0x040fe40003fa6270 */
[----:B------:R-:W-:Y:S02]  /*9f70*/  ISETP.GE.AND P4, PT, R2, R50, PT ;  /* 0x000000320200720c */ /* 0x000fe40003f86270 */
[----:B------:R-:W-:-:S02]  /*9f80*/  IADD3 R2, R0, 0x19, RZ ;  /* 0x0000001900027810 */ /* 0x000fc40007ffe0ff */
[----:B------:R-:W-:Y:S02]  /*9f90*/  FSEL R170, R16, -INF , !P3 ;  /* 0xff80000010aa7808 */ /* 0x000fe40005800000 */
[----:B------:R-:W-:Y:S01]  /*9fa0*/  FSEL R171, R14, -INF , !P1 ;  /* 0xff8000000eab7808 */ /* 0x000fe20004800000 */
[----:B------:R-:W-:Y:S01]  /*9fb0*/  FFMA.FTZ R14, R13, R187, R37 ;  /* 0x000000bb0d0e7223 */ /* 0x000fe20000010025 */
[----:B------:R-:W-:Y:S02]  /*9fc0*/  FSEL R74, R15, -INF , !P6 ;  /* 0xff8000000f4a7808 */ /* 0x000fe40007000000 */
[----:B------:R-:W-:Y:S02]  /*9fd0*/  FSEL R162, R17, -INF , !P2 ;  /* 0xff80000011a27808 */ /* 0x000fe40005000000 */
[C---:B------:R-:W-:Y:S02]  /*9fe0*/  ISETP.GE.AND P3, PT, R3.reuse, R48, PT ;  /* 0x000000300300720c */ /* 0x040fe40003f66270 */
[----:B------:R-:W-:-:S02]  /*9ff0*/  ISETP.GE.AND P1, PT, R3, R49, PT ;  /* 0x000000310300720c */ /* 0x000fc40003f26270 */
[C---:B------:R-:W-:Y:S01]  /*a000*/  ISETP.GE.AND P6, PT, R3.reuse, R51, PT ;  /* 0x000000330300720c */ /* 0x040fe20003fc6270 */
[-C--:B-1----:R-:W-:Y:S01]  /*a010*/  HMMA.16816.F32 R40, R8, R24.reuse, R152 ;  /* 0x000000180828723c */ /* 0x082fe20000001898 */
[----:B------:R-:W-:Y:S01]  /*a020*/  ISETP.GE.AND P2, PT, R3, R50, PT ;  /* 0x000000320300720c */ /* 0x000fe20003f46270 */
[-C--:B---3--:R-:W-:Y:S01]  /*a030*/  FFMA.FTZ R3, R13, R187.reuse, R39 ;  /* 0x000000bb0d037223 */ /* 0x088fe20000010027 */
[----:B------:R-:W-:Y:S01]  /*a040*/  FSEL R168, R14, -INF , !P5 ;  /* 0xff8000000ea87808 */ /* 0x000fe20006800000 */
[----:B------:R-:W1:Y:S01]  /*a050*/  I2F R13, R2 ;  /* 0x00000002000d7306 */ /* 0x000e620000201400 */
[CC--:B----4-:R-:W-:Y:S01]  /*a060*/  FFMA.FTZ R15, R12.reuse, R187.reuse, R32 ;  /* 0x000000bb0c0f7223 */ /* 0x0d0fe20000010020 */
[----:B------:R-:W2:Y:S01]  /*a070*/  LDSM.16.M88.4 R16, [R177+0x1800] ;  /* 0x00180000b110783b */ /* 0x000ea20000000200 */
[----:B------:R-:W-:Y:S01]  /*a080*/  FFMA.FTZ R14, R12, R187, R34 ;  /* 0x000000bb0c0e7223 */ /* 0x000fe20000010022 */
[----:B------:R-:W-:Y:S01]  /*a090*/  FSEL R169, R3, -INF , !P4 ;  /* 0xff80000003a97808 */ /* 0x000fe20006000000 */
[----:B------:R-:W-:Y:S01]  /*a0a0*/  HMMA.16816.F32 R36, R4, R24, R244 ;  /* 0x000000180424723c */ /* 0x000fe200000018f4 */
[----:B------:R-:W-:Y:S01]  /*a0b0*/  IADD3 R3, R0, 0x20, RZ ;  /* 0x0000002000037810 */ /* 0x000fe20007ffe0ff */
[----:B------:R-:W-:-:S04]  /*a0c0*/  DEPBAR.LE SB0, 0x0 ;  /* 0x000080000000791a */ /* 0x000fc80000000000 */
[----:B------:R-:W-:Y:S01]  /*a0d0*/  FSEL R61, R15, -INF , !P3 ;  /* 0xff8000000f3d7808 */ /* 0x000fe20005800000 */
[-C--:B------:R-:W-:Y:S01]  /*a0e0*/  FFMA.FTZ R15, R12, R187.reuse, R28 ;  /* 0x000000bb0c0f7223 */ /* 0x080fe2000001001c */
[----:B------:R-:W-:Y:S01]  /*a0f0*/  FSEL R161, R14, -INF , !P1 ;  /* 0xff8000000ea17808 */ /* 0x000fe20004800000 */
[-C--:B------:R-:W-:Y:S02]  /*a100*/  FFMA.FTZ R14, R12, R187.reuse, R30 ;  /* 0x000000bb0c0e7223 */ /* 0x080fe4000001001e */
[----:B------:R3:W4:Y:S01]  /*a110*/  I2F R12, R3 ;  /* 0x00000003000c7306 */ /* 0x0007220000201400 */
[C---:B------:R-:W-:Y:S01]  /*a120*/  ISETP.GE.AND P5, PT, R2.reuse, R48, PT ;  /* 0x000000300200720c */ /* 0x040fe20003fa6270 */
[C---:B-1----:R-:W-:Y:S01]  /*a130*/  FFMA.FTZ R20, R13.reuse, R187, R33 ;  /* 0x000000bb0d147223 */ /* 0x042fe20000010021 */
[----:B------:R-:W-:Y:S01]  /*a140*/  BAR.SYNC.DEFER_BLOCKING 0x0 ;  /* 0x0000000000007b1d */ /* 0x000fe20000010000 */
[C---:B------:R-:W-:Y:S01]  /*a150*/  ISETP.GE.AND P4, PT, R2.reuse, R49, PT ;  /* 0x000000310200720c */ /* 0x040fe20003f86270 */
[----:B------:R-:W-:Y:S01]  /*a160*/  FFMA.FTZ R21, R13, R187, R35 ;  /* 0x000000bb0d157223 */ /* 0x000fe20000010023 */
[----:B------:R-:W-:-:S02]  /*a170*/  ISETP.GE.AND P3, PT, R2, R51, PT ;  /* 0x000000330200720c */ /* 0x000fc40003f66270 */
[----:B------:R-:W-:Y:S02]  /*a180*/  ISETP.GE.AND P1, PT, R2, R50, PT ;  /* 0x000000320200720c */ /* 0x000fe40003f26270 */
[----:B------:R-:W-:Y:S02]  /*a190*/  IADD3 R2, R0, 0x21, RZ ;  /* 0x0000002100027810 */ /* 0x000fe40007ffe0ff */
[----:B------:R-:W-:Y:S02]  /*a1a0*/  FSEL R167, R14, -INF , !P2 ;  /* 0xff8000000ea77808 */ /* 0x000fe40005000000 */
[----:B------:R-:W-:Y:S01]  /*a1b0*/  FSEL R165, R15, -INF , !P6 ;  /* 0xff8000000fa57808 */ /* 0x000fe20007000000 */
[----:B------:R-:W1:Y:S01]  /*a1c0*/  I2F R14, R2 ;  /* 0x00000002000e7306 */ /* 0x000e620000201400 */
[----:B------:R-:W-:Y:S02]  /*a1d0*/  FSEL R56, R20, -INF , !P5 ;  /* 0xff80000014387808 */ /* 0x000fe40006800000 */
[----:B------:R-:W-:-:S02]  /*a1e0*/  FSEL R152, R21, -INF , !P4 ;  /* 0xff80000015987808 */ /* 0x000fc40006000000 */
[C---:B------:R-:W-:Y:S02]  /*a1f0*/  ISETP.GE.AND P6, PT, R3.reuse, R48, PT ;  /* 0x000000300300720c */ /* 0x040fe40003fc6270 */
[C---:B------:R-:W-:Y:S02]  /*a200*/  ISETP.GE.AND P2, PT, R3.reuse, R49, PT ;  /* 0x000000310300720c */ /* 0x040fe40003f46270 */
[C---:B------:R-:W-:Y:S02]  /*a210*/  ISETP.GE.AND P5, PT, R3.reuse, R51, PT ;  /* 0x000000330300720c */ /* 0x040fe40003fa6270 */
[----:B------:R-:W-:Y:S01]  /*a220*/  ISETP.GE.AND P4, PT, R3, R50, PT ;  /* 0x000000320300720c */ /* 0x000fe20003f86270 */
[CC--:B---3--:R-:W-:Y:S02]  /*a230*/  FFMA.FTZ R3, R13.reuse, R187.reuse, R31 ;  /* 0x000000bb0d037223 */ /* 0x0c8fe4000001001f */
[-C--:B------:R-:W-:Y:S02]  /*a240*/  FFMA.FTZ R15, R13, R187.reuse, R29 ;  /* 0x000000bb0d0f7223 */ /* 0x080fe4000001001d */
[----:B------:R-:W-:Y:S01]  /*a250*/  HMMA.16816.F32 R28, R8, R26, R64 ;  /* 0x0000001a081c723c */ /* 0x000fe20000001840 */
[----:B----4-:R-:W-:Y:S01]  /*a260*/  FFMA.FTZ R13, R12, R187, R42 ;  /* 0x000000bb0c0d7223 */ /* 0x010fe2000001002a */
[----:B------:R-:W-:-:S02]  /*a270*/  FSEL R164, R3, -INF , !P1 ;  /* 0xff80000003a47808 */ /* 0x000fc40004800000 */
[----:B------:R-:W-:Y:S02]  /*a280*/  IADD3 R3, R0, 0x28, RZ ;  /* 0x0000002800037810 */ /* 0x000fe40007ffe0ff */
[----:B------:R-:W-:Y:S01]  /*a290*/  FSEL R163, R15, -INF , !P3 ;  /* 0xff8000000fa37808 */ /* 0x000fe20005800000 */
[-C--:B------:R-:W-:Y:S01]  /*a2a0*/  FFMA.FTZ R15, R12, R187.reuse, R40 ;  /* 0x000000bb0c0f7223 */ /* 0x080fe20000010028 */
[----:B------:R-:W-:Y:S02]  /*a2b0*/  FSEL R142, R13, -INF , !P2 ;  /* 0xff8000000d8e7808 */ /* 0x000fe40005000000 */
[----:B------:R3:W4:Y:S01]  /*a2c0*/  I2F R13, R3 ;  /* 0x00000003000d7306 */ /* 0x0007220000201400 */
[----:B------:R-:W-:Y:S01]  /*a2d0*/  HMMA.16816.F32 R24, R4, R26, R196 ;  /* 0x0000001a0418723c */ /* 0x000fe200000018c4 */
[----:B------:R-:W-:Y:S01]  /*a2e0*/  FSEL R44, R15, -INF , !P6 ;  /* 0xff8000000f2c7808 */ /* 0x000fe20007000000 */
[-C--:B-1----:R-:W-:Y:S01]  /*a2f0*/  FFMA.FTZ R15, R14, R187.reuse, R41 ;  /* 0x000000bb0e0f7223 */ /* 0x082fe20000010029 */
[----:B------:R-:W-:Y:S01]  /*a300*/  ISETP.GE.AND P3, PT, R2, R48, PT ;  /* 0x000000300200720c */ /* 0x000fe20003f66270 */
[----:B------:R-:W-:Y:S01]  /*a310*/  FFMA.FTZ R20, R12, R187, R36 ;  /* 0x000000bb0c147223 */ /* 0x000fe20000010024 */
[----:B------:R-:W-:Y:S01]  /*a320*/  ISETP.GE.AND P1, PT, R2, R49, PT ;  /* 0x000000310200720c */ /* 0x000fe20003f26270 */
[-C--:B------:R-:W-:Y:S01]  /*a330*/  FFMA.FTZ R12, R12, R187.reuse, R38 ;  /* 0x000000bb0c0c7223 */ /* 0x080fe20000010026 */
[----:B------:R-:W-:Y:S01]  /*a340*/  FSEL R41, R15, -INF , !P3 ;  /* 0xff8000000f297808 */ /* 0x000fe20005800000 */
[----:B------:R-:W-:Y:S01]  /*a350*/  FFMA.FTZ R21, R14, R187, R43 ;  /* 0x000000bb0e157223 */ /* 0x000fe2000001002b */
[----:B------:R-:W-:Y:S01]  /*a360*/  ISETP.GE.AND P6, PT, R2, R51, PT ;  /* 0x000000330200720c */ /* 0x000fe20003fc6270 */
[----:B------:R-:W-:Y:S01]  /*a370*/  FFMA.FTZ R15, R14, R187, R37 ;  /* 0x000000bb0e0f7223 */ /* 0x000fe20000010025 */
[----:B------:R-:W-:-:S02]  /*a380*/  FSEL R154, R20, -INF , !P5 ;  /* 0xff800000149a7808 */ /* 0x000fc40006800000 */
[----:B------:R-:W-:Y:S02]  /*a390*/  FSEL R155, R12, -INF , !P4 ;  /* 0xff8000000c9b7808 */ /* 0x000fe40006000000 */
[----:B------:R-:W-:Y:S02]  /*a3a0*/  FSEL R67, R21, -INF , !P1 ;  /* 0xff80000015437808 */ /* 0x000fe40004800000 */
[C---:B------:R-:W-:Y:S02]  /*a3b0*/  ISETP.GE.AND P5, PT, R3.reuse, R48, PT ;  /* 0x000000300300720c */ /* 0x040fe40003fa6270 */
[C---:B------:R-:W-:Y:S02]  /*a3c0*/  ISETP.GE.AND P4, PT, R3.reuse, R49, PT ;  /* 0x000000310300720c */ /* 0x040fe40003f86270 */
[C---:B------:R-:W-:Y:S02]  /*a3d0*/  ISETP.GE.AND P3, PT, R3.reuse, R51, PT ;  /* 0x000000330300720c */ /* 0x040fe40003f66270 */
[-C--:B------:R-:W-:Y:S01]  /*a3e0*/  ISETP.GE.AND P1, PT, R3, R50.reuse, PT ;  /* 0x000000320300720c */ /* 0x080fe20003f26270 */
[-C--:B---3--:R-:W-:Y:S01]  /*a3f0*/  FFMA.FTZ R3, R14, R187.reuse, R39 ;  /* 0x000000bb0e037223 */ /* 0x088fe20000010027 */
[----:B------:R-:W-:Y:S01]  /*a400*/  FSEL R153, R15, -INF , !P6 ;  /* 0xff8000000f997808 */ /* 0x000fe20007000000 */
[CC--:B----4-:R-:W-:Y:S01]  /*a410*/  FFMA.FTZ R15, R13.reuse, R187.reuse, R28 ;  /* 0x000000bb0d0f7223 */ /* 0x0d0fe2000001001c */
[----:B------:R-:W-:Y:S01]  /*a420*/  ISETP.GE.AND P2, PT, R2, R50, PT ;  /* 0x000000320200720c */ /* 0x000fe20003f46270 */
[----:B------:R-:W-:Y:S01]  /*a430*/  FFMA.FTZ R14, R13, R187, R30 ;  /* 0x000000bb0d0e7223 */ /* 0x000fe2000001001e */
[----:B------:R-:W-:Y:S01]  /*a440*/  IADD3 R2, R0, 0x29, RZ ;  /* 0x0000002900027810 */ /* 0x000fe20007ffe0ff */
[----:B--2---:R-:W-:Y:S01]  /*a450*/  HMMA.16816.F32 R36, R8, R16, R148 ;  /* 0x000000100824723c */ /* 0x004fe20000001894 */
[----:B------:R-:W-:-:S02]  /*a460*/  FSEL R40, R15, -INF , !P5 ;  /* 0xff8000000f287808 */ /* 0x000fc40006800000 */
[----:B------:R1:W2:Y:S01]  /*a470*/  I2F R12, R2 ;  /* 0x00000002000c7306 */ /* 0x0002a20000201400 */
[----:B------:R-:W-:Y:S02]  /*a480*/  FSEL R65, R14, -INF , !P4 ;  /* 0xff8000000e417808 */ /* 0x000fe40006000000 */
[C---:B------:R-:W-:Y:S02]  /*a490*/  ISETP.GE.AND P6, PT, R2.reuse, R48, PT ;  /* 0x000000300200720c */ /* 0x040fe40003fc6270 */
[----:B------:R-:W-:Y:S02]  /*a4a0*/  FSEL R148, R3, -INF , !P2 ;  /* 0xff80000003947808 */ /* 0x000fe40005000000 */
[C---:B------:R-:W-:Y:S02]  /*a4b0*/  ISETP.GE.AND P2, PT, R2.reuse, R49, PT ;  /* 0x000000310200720c */ /* 0x040fe40003f46270 */
[C---:B------:R-:W-:Y:S02]  /*a4c0*/  ISETP.GE.AND P5, PT, R2.reuse, R51, PT ;  /* 0x000000330200720c */ /* 0x040fe40003fa6270 */
[----:B------:R-:W-:Y:S01]  /*a4d0*/  ISETP.GE.AND P4, PT, R2, R50, PT ;  /* 0x000000320200720c */ /* 0x000fe20003f86270 */
[----:B------:R-:W-:Y:S01]  /*a4e0*/  HMMA.16816.F32 R32, R4, R16, R224 ;  /* 0x000000100420723c */ /* 0x000fe200000018e0 */
[----:B------:R-:W-:Y:S01]  /*a4f0*/  FFMA.FTZ R3, R13, R187, R26 ;  /* 0x000000bb0d037223 */ /* 0x000fe2000001001a */
[----:B-1----:R-:W-:-:S05]  /*a500*/  IADD3 R2, R0, 0x30, RZ ;  /* 0x0000003000027810 */ /* 0x002fca0007ffe0ff */
[-C--:B------:R-:W-:Y:S02]  /*a510*/  FFMA.FTZ R16, R13, R187.reuse, R24 ;  /* 0x000000bb0d107223 */ /* 0x080fe40000010018 */
[----:B------:R-:W1:Y:S01]  /*a520*/  I2F R13, R2 ;  /* 0x00000002000d7306 */ /* 0x000e620000201400 */
[----:B------:R-:W-:Y:S01]  /*a530*/  FSEL R143, R3, -INF , !P1 ;  /* 0xff800000038f7808 */ /* 0x000fe20004800000 */
[----:B------:R-:W-:Y:S01]  /*a540*/  HMMA.16816.F32 R20, R8, R18, R144 ;  /* 0x000000120814723c */ /* 0x000fe20000001890 */
[----:B------:R-:W-:Y:S01]  /*a550*/  IADD3 R3, R0, 0x31, RZ ;  /* 0x0000003100037810 */ /* 0x000fe20007ffe0ff */
[CC--:B--2---:R-:W-:Y:S02]  /*a560*/  FFMA.FTZ R15, R12.reuse, R187.reuse, R29 ;  /* 0x000000bb0c0f7223 */ /* 0x0c4fe4000001001d */
[----:B------:R-:W-:-:S03]  /*a570*/  FFMA.FTZ R14, R12, R187, R31 ;  /* 0x000000bb0c0e7223 */ /* 0x000fc6000001001f */
[-C--:B------:R-:W-:Y:S01]  /*a580*/  FFMA.FTZ R10, R12, R187.reuse, R25 ;  /* 0x000000bb0c0a7223 */ /* 0x080fe20000010019 */
[----:B------:R-:W2:Y:S01]  /*a590*/  I2F R8, R3 ;  /* 0x0000000300087306 */ /* 0x000ea20000201400 */
[----:B------:R-:W-:Y:S01]  /*a5a0*/  FSEL R141, R16, -INF , !P3 ;  /* 0xff800000108d7808 */ /* 0x000fe20005800000 */
[-C--:B------:R-:W-:Y:S02]  /*a5b0*/  FFMA.FTZ R9, R12, R187.reuse, R27 ;  /* 0x000000bb0c097223 */ /* 0x080fe4000001001b */
[----:B------:R-:W-:Y:S01]  /*a5c0*/  FSEL R64, R10, -INF , !P5 ;  /* 0xff8000000a407808 */ /* 0x000fe20006800000 */
[CC--:B-1----:R-:W-:Y:S01]  /*a5d0*/  FFMA.FTZ R11, R13.reuse, R187.reuse, R36 ;  /* 0x000000bb0d0b7223 */ /* 0x0c2fe20000010024 */
[C---:B------:R-:W-:Y:S01]  /*a5e0*/  ISETP.GE.AND P3, PT, R2.reuse, R48, PT ;  /* 0x000000300200720c */ /* 0x040fe20003f66270 */
[----:B------:R-:W-:Y:S01]  /*a5f0*/  FFMA.FTZ R10, R13, R187, R38 ;  /* 0x000000bb0d0a7223 */ /* 0x000fe20000010026 */
[----:B------:R-:W-:Y:S02]  /*a600*/  ISETP.GE.AND P1, PT, R2, R49, PT ;  /* 0x000000310200720c */ /* 0x000fe40003f26270 */
[----:B------:R-:W-:-:S02]  /*a610*/  FSEL R28, R15, -INF , !P6 ;  /* 0xff8000000f1c7808 */ /* 0x000fc40007000000 */
[----:B------:R-:W-:Y:S02]  /*a620*/  FSEL R59, R14, -INF , !P2 ;  /* 0xff8000000e3b7808 */ /* 0x000fe40005000000 */
[C---:B------:R-:W-:Y:S02]  /*a630*/  ISETP.GE.AND P6, PT, R2.reuse, R51, PT ;  /* 0x000000330200720c */ /* 0x040fe40003fc6270 */
[----:B------:R-:W-:Y:S02]  /*a640*/  ISETP.GE.AND P2, PT, R2, R50, PT ;  /* 0x000000320200720c */ /* 0x000fe40003f46270 */
[----:B------:R-:W-:Y:S01]  /*a650*/  IADD3 R2, R0, 0x38, RZ ;  /* 0x0000003800027810 */ /* 0x000fe20007ffe0ff */
[----:B------:R-:W-:Y:S01]  /*a660*/  HMMA.16816.F32 R16, R4, R18, R200 ;  /* 0x000000120410723c */ /* 0x000fe200000018c8 */
[----:B------:R-:W-:Y:S02]  /*a670*/  FSEL R66, R9, -INF , !P4 ;  /* 0xff80000009427808 */ /* 0x000fe40006000000 */
[----:B------:R-:W-:-:S02]  /*a680*/  FSEL R25, R11, -INF , !P3 ;  /* 0xff8000000b197808 */ /* 0x000fc40005800000 */
[----:B------:R-:W-:Y:S02]  /*a690*/  FSEL R53, R10, -INF , !P1 ;  /* 0xff8000000a357808 */ /* 0x000fe40004800000 */
[C---:B------:R-:W-:Y:S02]  /*a6a0*/  ISETP.GE.AND P5, PT, R3.reuse, R48, PT ;  /* 0x000000300300720c */ /* 0x040fe40003fa6270 */
[C---:B------:R-:W-:Y:S02]  /*a6b0*/  ISETP.GE.AND P4, PT, R3.reuse, R49, PT ;  /* 0x000000310300720c */ /* 0x040fe40003f86270 */
[C---:B------:R-:W-:Y:S02]  /*a6c0*/  ISETP.GE.AND P3, PT, R3.reuse, R51, PT ;  /* 0x000000330300720c */ /* 0x040fe40003f66270 */
[----:B------:R-:W-:Y:S02]  /*a6d0*/  ISETP.GE.AND P1, PT, R3, R50, PT ;  /* 0x000000320300720c */ /* 0x000fe40003f26270 */
[----:B------:R-:W1:Y:S01]  /*a6e0*/  I2F R3, R2 ;  /* 0x0000000200037306 */ /* 0x000e620000201400 */
[----:B--2---:R-:W-:-:S02]  /*a6f0*/  FFMA.FTZ R5, R8, R187, R39 ;  /* 0x000000bb08057223 */ /* 0x004fc40000010027 */
[CC--:B------:R-:W-:Y:S02]  /*a700*/  FFMA.FTZ R4, R13.reuse, R187.reuse, R34 ;  /* 0x000000bb0d047223 */ /* 0x0c0fe40000010022 */
[-C--:B------:R-:W-:Y:S01]  /*a710*/  FFMA.FTZ R7, R13, R187.reuse, R32 ;  /* 0x000000bb0d077223 */ /* 0x080fe20000010020 */
[----:B------:R-:W-:Y:S01]  /*a720*/  FSEL R39, R5, -INF , !P4 ;  /* 0xff80000005277808 */ /* 0x000fe20006000000 */
[-C--:B------:R-:W-:Y:S01]  /*a730*/  FFMA.FTZ R6, R8, R187.reuse, R37 ;  /* 0x000000bb08067223 */ /* 0x080fe20000010025 */
[----:B------:R-:W-:Y:S01]  /*a740*/  FSEL R63, R4, -INF , !P2 ;  /* 0xff800000043f7808 */ /* 0x000fe20005000000 */
[----:B------:R-:W-:Y:S01]  /*a750*/  FFMA.FTZ R5, R8, R187, R33 ;  /* 0x000000bb08057223 */ /* 0x000fe20000010021 */
[----:B------:R2:W3:Y:S01]  /*a760*/  I2F R4, R0 ;  /* 0x0000000000047306 */ /* 0x0004e20000201400 */
[----:B------:R-:W-:Y:S02]  /*a770*/  FSEL R58, R7, -INF , !P6 ;  /* 0xff800000073a7808 */ /* 0x000fe40007000000 */
[----:B------:R-:W-:-:S02]  /*a780*/  FSEL R24, R6, -INF , !P5 ;  /* 0xff80000006187808 */ /* 0x000fc40006800000 */
[C---:B------:R-:W-:Y:S01]  /*a790*/  ISETP.GE.AND P6, PT, R2.reuse, R48, PT ;  /* 0x000000300200720c */ /* 0x040fe20003fc6270 */
[----:B-1----:R-:W-:Y:S01]  /*a7a0*/  FFMA.FTZ R6, R3, R187, R20 ;  /* 0x000000bb03067223 */ /* 0x002fe20000010014 */
[C---:B------:R-:W-:Y:S02]  /*a7b0*/  ISETP.GE.AND P2, PT, R2.reuse, R49, PT ;  /* 0x000000310200720c */ /* 0x040fe40003f46270 */
[C---:B------:R-:W-:Y:S02]  /*a7c0*/  ISETP.GE.AND P5, PT, R2.reuse, R51, PT ;  /* 0x000000330200720c */ /* 0x040fe40003fa6270 */
[----:B------:R-:W-:Y:S01]  /*a7d0*/  ISETP.GE.AND P4, PT, R2, R50, PT ;  /* 0x000000320200720c */ /* 0x000fe20003f86270 */
[-C--:B------:R-:W-:Y:S01]  /*a7e0*/  FFMA.FTZ R2, R8, R187.reuse, R35 ;  /* 0x000000bb08027223 */ /* 0x080fe20000010023 */
[----:B------:R-:W-:Y:S01]  /*a7f0*/  FSEL R55, R5, -INF , !P3 ;  /* 0xff80000005377808 */ /* 0x000fe20005800000 */
[CC--:B------:R-:W-:Y:S01]  /*a800*/  FFMA.FTZ R5, R3.reuse, R187.reuse, R22 ;  /* 0x000000bb03057223 */ /* 0x0c0fe20000010016 */
[----:B------:R-:W-:Y:S01]  /*a810*/  FSEL R20, R6, -INF , !P6 ;  /* 0xff80000006147808 */ /* 0x000fe20007000000 */
[CC--:B------:R-:W-:Y:S01]  /*a820*/  FFMA.FTZ R6, R3.reuse, R187.reuse, R16 ;  /* 0x000000bb03067223 */ /* 0x0c0fe20000010010 */
[----:B------:R-:W-:Y:S01]  /*a830*/  FSEL R57, R2, -INF , !P1 ;  /* 0xff80000002397808 */ /* 0x000fe20004800000 */
[----:B------:R-:W-:Y:S01]  /*a840*/  FFMA.FTZ R3, R3, R187, R18 ;  /* 0x000000bb03037223 */ /* 0x000fe20000010012 */
[----:B------:R-:W-:-:S02]  /*a850*/  FSEL R37, R5, -INF , !P2 ;  /* 0xff80000005257808 */ /* 0x000fc40005000000 */
[C---:B------:R-:W-:Y:S02]  /*a860*/  ISETP.GE.AND P3, PT, R0.reuse, R48, PT ;  /* 0x000000300000720c */ /* 0x040fe40003f66270 */
[C---:B------:R-:W-:Y:S02]  /*a870*/  ISETP.GE.AND P1, PT, R0.reuse, R49, PT ;  /* 0x000000310000720c */ /* 0x040fe40003f26270 */
[C---:B------:R-:W-:Y:S02]  /*a880*/  ISETP.GE.AND P6, PT, R0.reuse, R51, PT ;  /* 0x000000330000720c */ /* 0x040fe40003fc6270 */
[C---:B------:R-:W-:Y:S02]  /*a890*/  ISETP.GE.AND P2, PT, R0.reuse, R50, PT ;  /* 0x000000320000720c */ /* 0x040fe40003f46270 */
[----:B--2---:R-:W-:Y:S02]  /*a8a0*/  IADD3 R0, R0, 0x39, RZ ;  /* 0x0000003900007810 */ /* 0x004fe40007ffe0ff */
[----:B------:R-:W-:Y:S01]  /*a8b0*/  FSEL R45, R3, -INF , !P4 ;  /* 0xff800000032d7808 */ /* 0x000fe20006000000 */
[CC--:B---3--:R-:W-:Y:S01]  /*a8c0*/  FFMA.FTZ R3, R4.reuse, R187.reuse, R52 ;  /* 0x000000bb04037223 */ /* 0x0c8fe20000010034 */
[----:B------:R-:W1:Y:S01]  /*a8d0*/  I2F R2, R0 ;  /* 0x0000000000027306 */ /* 0x000e620000201400 */
[----:B------:R-:W-:-:S03]  /*a8e0*/  FFMA.FTZ R5, R4, R187, R60 ;  /* 0x000000bb04057223 */ /* 0x000fc6000001003c */
[----:B------:R-:W-:Y:S02]  /*a8f0*/  FSEL R35, R3, -INF , !P6 ;  /* 0xff80000003237808 */ /* 0x000fe40007000000 */
[----:B------:R-:W-:Y:S01]  /*a900*/  ISETP.GE.AND P6, PT, R252, 0x3, PT ;  /* 0x00000003fc00780c */ /* 0x000fe20003fc6270 */
[----:B------:R-:W-:Y:S01]  /*a910*/  FFMA.FTZ R7, R4, R187, R62 ;  /* 0x000000bb04077223 */ /* 0x000fe2000001003e */
[----:B------:R-:W-:Y:S02]  /*a920*/  FSEL R43, R6, -INF , !P5 ;  /* 0xff800000062b7808 */ /* 0x000fe40006800000 */
[----:B------:R-:W-:Y:S02]  /*a930*/  FSEL R14, R5, -INF , !P3 ;  /* 0xff800000050e7808 */ /* 0x000fe40005800000 */
[----:B------:R-:W-:Y:S02]  /*a940*/  FSEL R15, R7, -INF , !P1 ;  /* 0xff800000070f7808 */ /* 0x000fe40004800000 */
[----:B------:R-:W-:-:S02]  /*a950*/  ISETP.GE.AND P5, PT, R0, R48, PT ;  /* 0x000000300000720c */ /* 0x000fc40003fa6270 */
[----:B------:R-:W-:Y:S01]  /*a960*/  ISETP.GE.AND P4, PT, R0, R49, PT ;  /* 0x000000310000720c */ /* 0x000fe20003f86270 */
[----:B-1----:R-:W-:Y:S01]  /*a970*/  FFMA.FTZ R6, R2, R187, R21 ;  /* 0x000000bb02067223 */ /* 0x002fe20000010015 */
[----:B------:R-:W-:Y:S01]  /*a980*/  ISETP.GE.AND P3, PT, R0, R51, PT ;  /* 0x000000330000720c */ /* 0x000fe20003f66270 */
[-C--:B------:R-:W-:Y:S01]  /*a990*/  FFMA.FTZ R5, R2, R187.reuse, R23 ;  /* 0x000000bb02057223 */ /* 0x080fe20000010017 */
[----:B------:R-:W-:Y:S01]  /*a9a0*/  ISETP.GE.AND P1, PT, R0, R50, PT ;  /* 0x000000320000720c */ /* 0x000fe20003f26270 */
[-C--:B------:R-:W-:Y:S02]  /*a9b0*/  FFMA.FTZ R0, R2, R187.reuse, R17 ;  /* 0x000000bb02007223 */ /* 0x080fe40000010011 */
[-C--:B------:R-:W-:Y:S02]  /*a9c0*/  FFMA.FTZ R4, R4, R187.reuse, R54 ;  /* 0x000000bb04047223 */ /* 0x080fe40000010036 */
[----:B------:R-:W-:Y:S01]  /*a9d0*/  FFMA.FTZ R2, R2, R187, R19 ;  /* 0x000000bb02027223 */ /* 0x000fe20000010013 */
[----:B------:R-:W-:-:S02]  /*a9e0*/  FSEL R16, R6, -INF , !P5 ;  /* 0xff80000006107808 */ /* 0x000fc40006800000 */
[----:B------:R-:W-:Y:S02]  /*a9f0*/  FSEL R19, R4, -INF , !P2 ;  /* 0xff80000004137808 */ /* 0x000fe40005000000 */
[----:B------:R-:W-:Y:S02]  /*aa00*/  FSEL R18, R5, -INF , !P4 ;  /* 0xff80000005127808 */ /* 0x000fe40006000000 */
[----:B------:R-:W-:Y:S02]  /*aa10*/  FSEL R36, R0, -INF , !P3 ;  /* 0xff80000000247808 */ /* 0x000fe40005800000 */
[----:B------:R-:W-:Y:S01]  /*aa20*/  FSEL R38, R2, -INF , !P1 ;  /* 0xff80000002267808 */ /* 0x000fe20004800000 */
        /* <DEDUP_REMOVED lines=53> */
.L_x_1003:
[----:B------:R-:W-:Y:S05]  /*ad80*/  BSYNC B0 ;  /* 0x0000000000007941 */ /* 0x000fea0003800000 */
.L_x_1002:
[----:B------:R-:W0:Y:S02]  /*ad90*/  LDGDEPBAR ;  /* 0x00000000000079af */ /* 0x000e240000000000 */
.L_x_1001:
[----:B-1----:R-:W3:Y:S04]  /*ada0*/  LDL R6, [R1+0x12c] ;  /* 0x00012c0001067983 */ /* 0x002ee80000100800 */
[----:B------:R-:W4:Y:S04]  /*adb0*/  LDL R5, [R1+0xa8] ;  /* 0x0000a80001057983 */ /* 0x000f280000100800 */
[----:B--2---:R-:W2:Y:S04]  /*adc0*/  LDL R4, [R1+0xa4] ;  /* 0x0000a40001047983 */ /* 0x004ea80000100800 */
[----:B------:R-:W2:Y:S01]  /*add0*/  LDL R3, [R1+0x128] ;  /* 0x0001280001037983 */ /* 0x000ea20000100800 */
        /* <DEDUP_REMOVED lines=29> */
[----:B------:R-:W-:-:S03]  /*afb0*/  FMNMX.FTZ R8, R39, R8, !PT ;  /* 0x0000000827087209 */ /* 0x000fc60007810000 */
[----:B------:R-:W1:Y:S01]  /*afc0*/  SHFL.BFLY PT, R2, R0, 0x2, 0x1f ;  /* 0x0c401f0000027f89 */ /* 0x000e6200000e0000 */
[----:B------:R-:W-:-:S04]  /*afd0*/  FMNMX.FTZ R8, R37, R8, !PT ;  /* 0x0000000825087209 */ /* 0x000fc80007810000 */
[----:B------:R-:W-:Y:S01]  /*afe0*/  FMNMX.FTZ R8, R18, R8, !PT ;  /* 0x0000000812087209 */ /* 0x000fe20007810000 */
[----:B------:R-:W-:-:S04]  /*aff0*/  IMAD.SHL.U32 R224, R232, 0x2, RZ ;  /* 0x00000002e8e07824 */ /* 0x000fc800078e00ff */
[----:B------:R-:W1:Y:S02]  /*b000*/  SHFL.BFLY PT, R9, R8, 0x2, 0x1f ;  /* 0x0c401f0008097f89 */ /* 0x000e6400000e0000 */
[----:B-1----:R-:W-:-:S05]  /*b010*/  FMNMX.FTZ R0, R0, R2, !PT ;  /* 0x0000000200007209 */ /* 0x002fca0007810000 */
[----:B------:R-:W1:Y:S01]  /*b020*/  SHFL.BFLY PT, R13, R0, 0x1, 0x1f ;  /* 0x0c201f00000d7f89 */ /* 0x000e6200000e0000 */
[----:B------:R-:W-:Y:S02]  /*b030*/  FMNMX.FTZ R8, R8, R9, !PT ;  /* 0x0000000908087209 */ /* 0x000fe40007810000 */
[----:B-1----:R-:W-:-:S04]  /*b040*/  FMNMX.FTZ R223, R0, R13, !PT ;  /* 0x0000000d00df7209 */ /* 0x002fc80007810000 */
[----:B------:R-:W-:Y:S01]  /*b050*/  FSETP.NEU.FTZ.AND P1, PT, R223, -INF , PT ;  /* 0xff800000df00780b */ /* 0x000fe20003f3d000 */
        /* <DEDUP_REMOVED lines=13> */
[----:B---3--:R-:W-:-:S05]  /*b130*/  IMAD.WIDE.U32 R190, R6, -0x2daee0ad, RZ ;  /* 0xd2511f5306be7825 */ /* 0x008fca00078e00ff */
[----:B------:R-:W-:Y:S02]  /*b140*/  LOP3.LUT R213, R191, UR37, R224, 0x96, !PT ;  /* 0x00000025bfd57c12 */ /* 0x000fe4000f8e96e0 */
[----:B------:R-:W-:Y:S01]  /*b150*/  LOP3.LUT R6, R237, UR17, R190, 0x96, !PT ;  /* 0x00000011ed067c12 */ /* 0x000fe2000f8e96be */
[----:B----4-:R-:W-:Y:S02]  /*b160*/  IMAD R230, R5, -0x326172a9, RZ ;  /* 0xcd9e8d5705e67824 */ /* 0x010fe400078e02ff */
[----:B------:R-:W-:-:S04]  /*b170*/  IMAD.WIDE.U32 R22, R213, -0x326172a9, RZ ;  /* 0xcd9e8d57d5167825 */ /* 0x000fc800078e00ff */
[----:B------:R-:W-:Y:S01]  /*b180*/  IMAD.WIDE.U32 R6, R6, -0x326172a9, RZ ;  /* 0xcd9e8d5706067825 */ /* 0x000fe200078e00ff */
[----:B------:R-:W-:-:S03]  /*b190*/  LOP3.LUT R2, R23, UR18, R230, 0x96, !PT ;  /* 0x0000001217027c12 */ /* 0x000fc6000f8e96e6 */
[----:B--2---:R-:W-:Y:S01]  /*b1a0*/  IMAD.MOV.U32 R226, RZ, RZ, R4 ;  /* 0x000000ffffe27224 */ /* 0x004fe200078e0004 */
[----:B------:R-:W-:Y:S01]  /*b1b0*/  LOP3.LUT R4, R7, UR16, R22, 0x96, !PT ;  /* 0x0000001007047c12 */ /* 0x000fe2000f8e9616 */
[----:B------:R-:W-:Y:S02]  /*b1c0*/  IMAD.MOV.U32 R231, RZ, RZ, R3 ;  /* 0x000000ffffe77224 */ /* 0x000fe400078e0003 */
[----:B------:R-:W-:-:S04]  /*b1d0*/  IMAD.WIDE.U32 R2, R2, -0x2daee0ad, RZ ;  /* 0xd2511f5302027825 */ /* 0x000fc800078e00ff */
[----:B------:R-:W-:Y:S01]  /*b1e0*/  IMAD.WIDE.U32 R4, R4, -0x2daee0ad, RZ ;  /* 0xd2511f5304047825 */ /* 0x000fe200078e00ff */
[----:B------:R-:W-:-:S04]  /*b1f0*/  LOP3.LUT R3, R3, UR15, R236, 0x96, !PT ;  /* 0x0000000f03037c12 */ /* 0x000fc8000f8e96ec */
[----:B------:R-:W-:Y:S02]  /*b200*/  LOP3.LUT R10, R5, UR11, R2, 0x96, !PT ;  /* 0x0000000b050a7c12 */ /* 0x000fe4000f8e9602 */
[----:B------:R-:W1:Y:S01]  /*b210*/  SHFL.BFLY PT, R5, R8, 0x1, 0x1f ;  /* 0x0c201f0008057f89 */ /* 0x000e6200000e0000 */
        /* <DEDUP_REMOVED lines=8> */
[----:B------:R-:W-:Y:S01]  /*b2a0*/  FMUL.FTZ R2, R223, c[0x0][0x23c] ;  /* 0x00008f00df027a20 */ /* 0x000fe20000410000 */
[----:B-1----:R-:W-:Y:S01]  /*b2b0*/  FMNMX.FTZ R242, R8, R5, !PT ;  /* 0x0000000508f27209 */ /* 0x002fe20007810000 */
[----:B------:R-:W-:-:S03]  /*b2c0*/  IMAD.WIDE.U32 R8, R9, -0x326172a9, RZ ;  /* 0xcd9e8d5709087825 */ /* 0x000fc600078e00ff */
[----:B------:R-:W-:Y:S01]  /*b2d0*/  FSEL R2, R2, RZ, P1 ;  /* 0x000000ff02027208 */ /* 0x000fe20000800000 */
[----:B------:R-:W-:-:S04]  /*b2e0*/  IMAD.WIDE.U32 R4, R4, -0x326172a9, RZ ;  /* 0xcd9e8d5704047825 */ /* 0x000fc800078e00ff */
[----:B------:R-:W-:Y:S01]  /*b2f0*/  FFMA.FTZ R0, R14, c[0x0][0x23c], -R2 ;  /* 0x00008f000e007a23 */ /* 0x000fe20000010802 */
[----:B------:R-:W-:Y:S01]  /*b300*/  LOP3.LUT R14, R9, UR8, R10, 0x96, !PT ;  /* 0x00000008090e7c12 */ /* 0x000fe2000f8e960a */
[----:B------:R-:W-:Y:S01]  /*b310*/  FFMA.FTZ R10, R72, c[0x0][0x23c], -R2 ;  /* 0x00008f00480a7a23 */ /* 0x000fe20000010802 */
[----:B------:R-:W-:Y:S01]  /*b320*/  LOP3.LUT R3, R5, UR13, R8, 0x96, !PT ;  /* 0x0000000d05037c12 */ /* 0x000fe2000f8e9608 */
[----:B------:R1:W-:Y:S01]  /*b330*/  MUFU.EX2 R196, R0 ;  /* 0x0000000000c47308 */ /* 0x0003e20000000800 */
[C---:B------:R-:W-:Y:S01]  /*b340*/  FMUL.FTZ R9, R242.reuse, c[0x0][0x23c] ;  /* 0x00008f00f2097a20 */ /* 0x040fe20000410000 */
[----:B------:R-:W-:-:S06]  /*b350*/  FSETP.NEU.FTZ.AND P2, PT, R242, -INF , PT ;  /* 0xff800000f200780b */ /* 0x000fcc0003f5d000 */
[----:B------:R2:W3:Y:S01]  /*b360*/  MUFU.EX2 R229, R10 ;  /* 0x0000000a00e57308 */ /* 0x0004e20000000800 */
[----:B------:R-:W-:Y:S02]  /*b370*/  LOP3.LUT R11, R4, 0xffff, RZ, 0xc0, !PT ;  /* 0x0000ffff040b7812 */ /* 0x000fe400078ec0ff */
[C---:B------:R-:W-:Y:S02]  /*b380*/  LOP3.LUT R5, R3.reuse, 0xff, RZ, 0xc0, !PT ;  /* 0x000000ff03057812 */ /* 0x040fe400078ec0ff */
[----:B-1----:R-:W-:-:S04]  /*b390*/  LOP3.LUT R0, R3, 0xffff, RZ, 0xc0, !PT ;  /* 0x0000ffff03007812 */ /* 0x002fc800078ec0ff */
[----:B------:R-:W-:Y:S02]  /*b3a0*/  SHF.R.U32.HI R8, RZ, 0x8, R0 ;  /* 0x00000008ff087819 */ /* 0x000fe40000011600 */
[----:B------:R-:W-:Y:S02]  /*b3b0*/  FSEL R0, R9, RZ, P2 ;  /* 0x000000ff09007208 */ /* 0x000fe40001000000 */
[----:B--2---:R-:W-:Y:S02]  /*b3c0*/  LOP3.LUT R10, R4, 0xff, RZ, 0xc0, !PT ;  /* 0x000000ff040a7812 */ /* 0x004fe400078ec0ff */
[--C-:B------:R-:W-:Y:S02]  /*b3d0*/  SHF.R.U32.HI R13, RZ, 0x10, R4.reuse ;  /* 0x00000010ff0d7819 */ /* 0x100fe40000011604 */
[----:B------:R-:W-:Y:S02]  /*b3e0*/  SHF.R.U32.HI R9, RZ, 0x18, R4 ;  /* 0x00000018ff097819 */ /* 0x000fe40000011604 */
[----:B------:R-:W-:-:S02]  /*b3f0*/  LOP3.LUT R4, R8, 0xffff, RZ, 0xc0, !PT ;  /* 0x0000ffff08047812 */ /* 0x000fc400078ec0ff */
[C---:B------:R-:W-:Y:S02]  /*b400*/  ISETP.GE.U32.AND P3, PT, R235.reuse, R5, PT ;  /* 0x00000005eb00720c */ /* 0x040fe40003f66070 */
[----:B------:R-:W-:Y:S01]  /*b410*/  ISETP.GE.U32.AND P5, PT, R235, R4, PT ;  /* 0x00000004eb00720c */ /* 0x000fe20003fa6070 */
[--C-:B------:R-:W-:Y:S01]  /*b420*/  FFMA.FTZ R4, R158, c[0x0][0x23c], -R0.reuse ;  /* 0x00008f009e047a23 */ /* 0x100fe20000010800 */
[----:B---3--:R-:W-:Y:S01]  /*b430*/  F2FP.PACK_AB R5, R229, R196 ;  /* 0x000000c4e505723e */ /* 0x008fe200000000ff */
[----:B------:R-:W-:Y:S02]  /*b440*/  FFMA.FTZ R8, R15, c[0x0][0x23c], -R0 ;  /* 0x00008f000f087a23 */ /* 0x000fe40000010800 */
[----:B------:R1:W-:Y:S01]  /*b450*/  MUFU.EX2 R158, R4 ;  /* 0x00000004009e7308 */ /* 0x0003e20000000800 */
[C---:B------:R-:W-:Y:S02]  /*b460*/  PRMT R34, R5.reuse, 0x7610, R34 ;  /* 0x0000761005227816 */ /* 0x040fe40000000022 */
[----:B------:R-:W-:-:S03]  /*b470*/  PRMT R32, R5, 0x7632, R32 ;  /* 0x0000763205207816 */ /* 0x000fc60000000020 */
[----:B------:R-:W-:Y:S02]  /*b480*/  @!P3 HADD2 R15, -R34.H0_H0, -RZ.H0_H0 ;  /* 0xa00000ff220fb230 */ /* 0x000fe40000000900 */
[----:B------:R-:W2:Y:S01]  /*b490*/  MUFU.EX2 R146, R8 ;  /* 0x0000000800927308 */ /* 0x000ea20000000800 */
[----:B------:R-:W-:Y:S02]  /*b4a0*/  PRMT R245, R34, 0x5410, R32 ;  /* 0x0000541022f57816 */ /* 0x000fe40000000020 */
[--C-:B-1----:R-:W-:Y:S02]  /*b4b0*/  SHF.R.U32.HI R4, RZ, 0x18, R3.reuse ;  /* 0x00000018ff047819 */ /* 0x102fe40000011603 */
[----:B------:R-:W-:-:S04]  /*b4c0*/  SHF.R.U32.HI R3, RZ, 0x10, R3 ;  /* 0x00000010ff037819 */ /* 0x000fc80000011603 */
[----:B------:R-:W-:Y:S02]  /*b4d0*/  LOP3.LUT R3, R3, 0xff, RZ, 0xc0, !PT ;  /* 0x000000ff03037812 */ /* 0x000fe400078ec0ff */
[----:B------:R-:W-:Y:S02]  /*b4e0*/  @!P3 PRMT R34, R15, 0x5410, RZ ;  /* 0x000054100f22b816 */ /* 0x000fe400000000ff */
[----:B------:R-:W-:Y:S01]  /*b4f0*/  ISETP.GE.U32.AND P3, PT, R235, R3, PT ;  /* 0x00000003eb00720c */ /* 0x000fe20003f66070 */
[----:B------:R-:W-:-:S04]  /*b500*/  FFMA.FTZ R3, R159, c[0x0][0x23c], -R2 ;  /* 0x00008f009f037a23 */ /* 0x000fc80000010802 */
[----:B------:R1:W-:Y:S01]  /*b510*/  MUFU.EX2 R228, R3 ;  /* 0x0000000300e47308 */ /* 0x0003e20000000800 */
[----:B------:R-:W-:Y:S02]  /*b520*/  ISETP.GE.U32.AND P4, PT, R235, R4, PT ;  /* 0x00000004eb00720c */ /* 0x000fe40003f86070 */
[----:B--2---:R-:W-:Y:S01]  /*b530*/  F2FP.PACK_AB R4, R158, R146 ;  /* 0x000000929e04723e */ /* 0x004fe200000000ff */
[----:B------:R-:W-:-:S03]  /*b540*/  @!P5 HADD2 R17, -R32.H0_H0, -RZ.H0_H0 ;  /* 0xa00000ff2011d230 */ /* 0x000fc60000000900 */
[----:B------:R-:W-:Y:S01]  /*b550*/  PRMT R31, R4, 0x7610, R31 ;  /* 0x00007610041f7816 */ /* 0x000fe2000000001f */
[----:B-1----:R-:W-:-:S04]  /*b560*/  FFMA.FTZ R3, R73, c[0x0][0x23c], -R2 ;  /* 0x00008f0049037a23 */ /* 0x002fc80000010802 */
[----:B------:R1:W2:Y:S01]  /*b570*/  MUFU.EX2 R187, R3 ;  /* 0x0000000300bb7308 */ /* 0x0002a20000000800 */
[----:B------:R-:W-:Y:S01]  /*b580*/  PRMT R33, R4, 0x7632, R33 ;  /* 0x0000763204217816 */ /* 0x000fe20000000021 */
[----:B------:R-:W-:Y:S01]  /*b590*/  @!P3 HADD2 R21, -R31.H0_H0, -RZ.H0_H0 ;  /* 0xa00000ff1f15b230 */ /* 0x000fe20000000900 */
[--C-:B------:R-:W-:Y:S01]  /*b5a0*/  FFMA.FTZ R4, R160, c[0x0][0x23c], -R0.reuse ;  /* 0x00008f00a0047a23 */ /* 0x100fe20000010800 */
[----:B------:R-:W-:Y:S01]  /*b5b0*/  STL [R1+0x170], R50 ;  /* 0x0001703201007387 */ /* 0x000fe20000100800 */
[----:B------:R-:W-:Y:S01]  /*b5c0*/  FFMA.FTZ R8, R75, c[0x0][0x23c], -R0 ;  /* 0x00008f004b087a23 */ /* 0x000fe20000010800 */
[----:B------:R-:W-:Y:S02]  /*b5d0*/  @!P5 PRMT R32, R17, 0x5410, RZ ;  /* 0x000054101120d816 */ /* 0x000fe400000000ff */
[----:B------:R3:W-:Y:S01]  /*b5e0*/  STL [R1+0x16c], R49 ;  /* 0x00016c3101007387 */ /* 0x0007e20000100800 */
[----:B------:R-:W-:Y:S02]  /*b5f0*/  ISETP.GE.U32.AND P5, PT, R235, R10, PT ;  /* 0x0000000aeb00720c */ /* 0x000fe40003fa6070 */
[----:B-1----:R-:W-:Y:S01]  /*b600*/  SHF.R.U32.HI R3, RZ, 0x8, R11 ;  /* 0x00000008ff037819 */ /* 0x002fe2000001160b */
[----:B------:R1:W-:Y:S03]  /*b610*/  MUFU.EX2 R159, R4 ;  /* 0x00000004009f7308 */ /* 0x0003e60000000800 */
[----:B------:R-:W-:-:S05]  /*b620*/  LOP3.LUT R3, R3, 0xffff, RZ, 0xc0, !PT ;  /* 0x0000ffff03037812 */ /* 0x000fca00078ec0ff */
[----:B------:R4:W4:Y:S01]  /*b630*/  MUFU.EX2 R186, R8 ;  /* 0x0000000800ba7308 */ /* 0x0009220000000800 */
[----:B------:R-:W-:Y:S01]  /*b640*/  @!P4 HADD2 R26, -R33.H0_H0, -RZ.H0_H0 ;  /* 0xa00000ff211ac230 */ /* 0x000fe20000000900 */
[----:B---3--:R-:W-:Y:S02]  /*b650*/  PRMT R49, R31, 0x5410, R33 ;  /* 0x000054101f317816 */ /* 0x008fe40000000021 */
[----:B------:R-:W-:Y:S02]  /*b660*/  @!P3 PRMT R31, R21, 0x5410, RZ ;  /* 0x00005410151fb816 */ /* 0x000fe400000000ff */
[----:B------:R-:W-:Y:S02]  /*b670*/  ISETP.GE.U32.AND P3, PT, R235, R3, PT ;  /* 0x00000003eb00720c */ /* 0x000fe40003f66070 */
[----:B--2---:R-:W-:Y:S01]  /*b680*/  F2FP.PACK_AB R3, R187, R228 ;  /* 0x000000e4bb03723e */ /* 0x004fe200000000ff */
[----:B-1----:R-:W-:-:S03]  /*b690*/  IMAD.WIDE.U32 R4, R14, -0x2daee0ad, RZ ;  /* 0xd2511f530e047825 */ /* 0x002fc600078e00ff */
[C---:B------:R-:W-:Y:S02]  /*b6a0*/  PRMT R30, R3.reuse, 0x7610, R30 ;  /* 0x00007610031e7816 */ /* 0x040fe4000000001e */
[----:B------:R-:W-:Y:S02]  /*b6b0*/  PRMT R29, R3, 0x7632, R29 ;  /* 0x00007632031d7816 */ /* 0x000fe4000000001d */
[----:B------:R-:W-:Y:S01]  /*b6c0*/  @!P4 PRMT R33, R26, 0x5410, RZ ;  /* 0x000054101a21c816 */ /* 0x000fe200000000ff */
[----:B------:R-:W-:Y:S01]  /*b6d0*/  @!P5 HADD2 R42, -R30.H0_H0, -RZ.H0_H0 ;  /* 0xa00000ff1e2ad230 */ /* 0x000fe20000000900 */
[----:B------:R-:W-:Y:S01]  /*b6e0*/  ISETP.GE.U32.AND P4, PT, R235, R9, PT ;  /* 0x00000009eb00720c */ /* 0x000fe20003f86070 */
[----:B------:R-:W-:Y:S01]  /*b6f0*/  @!P3 HADD2 R27, -R29.H0_H0, -RZ.H0_H0 ;  /* 0xa00000ff1d1bb230 */ /* 0x000fe20000000900 */
[----:B----4-:R-:W-:Y:S02]  /*b700*/  LOP3.LUT R8, R13, 0xff, RZ, 0xc0, !PT ;  /* 0x000000ff0d087812 */ /* 0x010fe400078ec0ff */
[----:B------:R-:W-:-:S02]  /*b710*/  LOP3.LUT R3, R5, UR14, R12, 0x96, !PT ;  /* 0x0000000e05037c12 */ /* 0x000fc4000f8e960c */
[----:B------:R-:W-:Y:S02]  /*b720*/  PRMT R184, R30, 0x5410, R29 ;  /* 0x000054101eb87816 */ /* 0x000fe4000000001d */
[----:B------:R-:W-:Y:S02]  /*b730*/  @!P5 PRMT R30, R42, 0x5410, RZ ;  /* 0x000054102a1ed816 */ /* 0x000fe400000000ff */
[----:B------:R-:W-:Y:S02]  /*b740*/  F2FP.PACK_AB R9, R186, R159 ;  /* 0x0000009fba09723e */ /* 0x000fe400000000ff */
[----:B------:R-:W-:Y:S02]  /*b750*/  ISETP.GE.U32.AND P5, PT, R235, R8, PT ;  /* 0x00000008eb00720c */ /* 0x000fe40003fa6070 */
[----:B------:R-:W-:Y:S02]  /*b760*/  LOP3.LUT R8, R3, 0xffff, RZ, 0xc0, !PT ;  /* 0x0000ffff03087812 */ /* 0x000fe400078ec0ff */
[----:B------:R-:W-:-:S02]  /*b770*/  @!P3 PRMT R29, R27, 0x5410, RZ ;  /* 0x000054101b1db816 */ /* 0x000fc400000000ff */
[C---:B------:R-:W-:Y:S02]  /*b780*/  PRMT R27, R9.reuse, 0x7632, R27 ;  /* 0x00007632091b7816 */ /* 0x040fe4000000001b */
[----:B------:R-:W-:Y:S02]  /*b790*/  SHF.R.U32.HI R8, RZ, 0x8, R8 ;  /* 0x00000008ff087819 */ /* 0x000fe40000011608 */
[----:B------:R-:W-:Y:S01]  /*b7a0*/  PRMT R26, R9, 0x7610, R26 ;  /* 0x00007610091a7816 */ /* 0x000fe2000000001a */
[----:B------:R-:W-:Y:S01]  /*b7b0*/  @!P4 HADD2 R46, -R27.H0_H0, -RZ.H0_H0 ;  /* 0xa00000ff1b2ec230 */ /* 0x000fe20000000900 */
[--C-:B------:R-:W-:Y:S01]  /*b7c0*/  FFMA.FTZ R9, R140, c[0x0][0x23c], -R2.reuse ;  /* 0x00008f008c097a23 */ /* 0x100fe20000010802 */
[----:B------:R-:W-:Y:S01]  /*b7d0*/  LOP3.LUT R8, R8, 0xffff, RZ, 0xc0, !PT ;  /* 0x0000ffff08087812 */ /* 0x000fe200078ec0ff */
        /* <DEDUP_REMOVED lines=11> */
[----:B------:R-:W-:Y:S02]  /*b890*/  LOP3.LUT R2, R4, 0xff, RZ, 0xc0, !PT ;  /* 0x000000ff04027812 */ /* 0x000fe400078ec0ff */
[----:B------:R-:W-:Y:S02]  /*b8a0*/  PRMT R183, R26, 0x5410, R27 ;  /* 0x000054101ab77816 */ /* 0x000fe4000000001b */
[----:B------:R-:W-:Y:S02]  /*b8b0*/  ISETP.GE.U32.AND P3, PT, R235, R8, PT ;  /* 0x00000008eb00720c */ /* 0x000fe40003f66070 */
[----:B------:R-:W-:-:S02]  /*b8c0*/  @!P4 PRMT R27, R46, 0x5410, RZ ;  /* 0x000054102e1bc816 */ /* 0x000fc400000000ff */
[----:B------:R-:W-:Y:S02]  /*b8d0*/  ISETP.GE.U32.AND P4, PT, R235, R2, PT ;  /* 0x00000002eb00720c */ /* 0x000fe40003f86070 */
        /* <DEDUP_REMOVED lines=20> */
[----:B------:R1:W-:Y:S01]  /*ba20*/  MUFU.EX2 R243, R9 ;  /* 0x0000000900f37308 */ /* 0x0003e20000000800 */
[----:B------:R-:W-:-:S07]  /*ba30*/  FSEL R14, R223, RZ, P1 ;  /* 0x000000ffdf0e7208 */ /* 0x000fce0000800000 */
[----:B------:R-:W2:Y:S01]  /*ba40*/  MUFU.EX2 R178, R10 ;  /* 0x0000000a00b27308 */ /* 0x000ea20000000800 */
[----:B-1----:R-:W-:Y:S02]  /*ba50*/  FMNMX.FTZ R9, R141, R8, !PT ;  /* 0x000000088d097209 */ /* 0x002fe40007810000 */
[----:B------:R-:W-:Y:S02]  /*ba60*/  FMNMX.FTZ R8, R143, R2, !PT ;  /* 0x000000028f087209 */ /* 0x000fe40007810000 */
[----:B------:R-:W-:Y:S02]  /*ba70*/  LOP3.LUT R2, R3, 0xff, RZ, 0xc0, !PT ;  /* 0x000000ff03027812 */ /* 0x000fe400078ec0ff */
[----:B------:R-:W-:Y:S02]  /*ba80*/  FMNMX.FTZ R9, R64, R9, !PT ;  /* 0x0000000940097209 */ /* 0x000fe40007810000 */
[----:B------:R-:W-:Y:S02]  /*ba90*/  ISETP.GE.U32.AND P1, PT, R235, R2, PT ;  /* 0x00000002eb00720c */ /* 0x000fe40003f26070 */
[----:B------:R-:W-:-:S02]  /*baa0*/  FMNMX.FTZ R2, R66, R8, !PT ;  /* 0x0000000842027209 */ /* 0x000fc40007810000 */
[----:B------:R-:W-:Y:S02]  /*bab0*/  FMNMX.FTZ R9, R58, R9, !PT ;  /* 0x000000093a097209 */ /* 0x000fe40007810000 */
[----:B------:R-:W-:Y:S02]  /*bac0*/  FMNMX.FTZ R2, R63, R2, !PT ;  /* 0x000000023f027209 */ /* 0x000fe40007810000 */
[----:B------:R-:W-:Y:S02]  /*bad0*/  FMNMX.FTZ R9, R55, R9, !PT ;  /* 0x0000000937097209 */ /* 0x000fe40007810000 */
[----:B------:R-:W-:Y:S02]  /*bae0*/  SHF.R.U32.HI R8, RZ, 0x18, R3 ;  /* 0x00000018ff087819 */ /* 0x000fe40000011603 */
[----:B------:R-:W-:Y:S02]  /*baf0*/  FMNMX.FTZ R2, R57, R2, !PT ;  /* 0x0000000239027209 */ /* 0x000fe40007810000 */
[----:B------:R-:W-:-:S02]  /*bb00*/  FMNMX.FTZ R9, R43, R9, !PT ;  /* 0x000000092b097209 */ /* 0x000fc40007810000 */
[----:B------:R-:W-:Y:S02]  /*bb10*/  FSEL R13, R242, RZ, P2 ;  /* 0x000000fff20d7208 */ /* 0x000fe40001000000 */
[----:B------:R-:W-:Y:S02]  /*bb20*/  ISETP.GE.U32.AND P2, PT, R235, R8, PT ;  /* 0x00000008eb00720c */ /* 0x000fe40003f46070 */
[----:B--2---:R-:W-:Y:S02]  /*bb30*/  F2FP.PACK_AB R10, R178, R243 ;  /* 0x000000f3b20a723e */ /* 0x004fe400000000ff */
[----:B------:R-:W-:Y:S02]  /*bb40*/  FMNMX.FTZ R8, R45, R2, !PT ;  /* 0x000000022d087209 */ /* 0x000fe40007810000 */
[----:B------:R-:W-:Y:S02]  /*bb50*/  FMNMX.FTZ R2, R36, R9, !PT ;  /* 0x0000000924027209 */ /* 0x000fe40007810000 */
[----:B------:R-:W-:-:S02]  /*bb60*/  PRMT R210, R10, 0x7610, R210 ;  /* 0x000076100ad27816 */ /* 0x000fc400000000d2 */
[----:B------:R-:W-:Y:S02]  /*bb70*/  PRMT R209, R10, 0x7632, R209 ;  /* 0x000076320ad17816 */ /* 0x000fe400000000d1 */
[----:B------:R-:W1:Y:S01]  /*bb80*/  SHFL.BFLY PT, R10, R2, 0x2, 0x1f ;  /* 0x0c401f00020a7f89 */ /* 0x000e6200000e0000 */
[----:B------:R-:W-:Y:S01]  /*bb90*/  SHF.R.U32.HI R3, RZ, 0x10, R3 ;  /* 0x00000010ff037819 */ /* 0x000fe20000011603 */
[----:B------:R-:W-:Y:S01]  /*bba0*/  @!P1 HADD2 R16, -R210.H0_H0, -RZ.H0_H0 ;  /* 0xa00000ffd2109230 */ /* 0x000fe20000000900 */
[----:B------:R-:W-:Y:S02]  /*bbb0*/  FMNMX.FTZ R8, R38, R8, !PT ;  /* 0x0000000826087209 */ /* 0x000fe40007810000 */
[----:B------:R-:W-:Y:S02]  /*bbc0*/  LOP3.LUT R9, R3, 0xff, RZ, 0xc0, !PT ;  /* 0x000000ff03097812 */ /* 0x000fe400078ec0ff */
[----:B------:R-:W-:Y:S02]  /*bbd0*/  LOP3.LUT R3, R4, 0xffff, RZ, 0xc0, !PT ;  /* 0x0000ffff04037812 */ /* 0x000fe400078ec0ff */
[--C-:B------:R-:W-:Y:S01]  /*bbe0*/  SHF.R.U32.HI R12, RZ, 0x10, R4.reuse ;  /* 0x00000010ff0c7819 */ /* 0x100fe20000011604 */
[----:B------:R2:W-:Y:S01]  /*bbf0*/  STL [R1+0x168], R48 ;  /* 0x0001683001007387 */ /* 0x0005e20000100800 */
[----:B------:R-:W-:-:S03]  /*bc00*/  SHF.R.U32.HI R4, RZ, 0x18, R4 ;  /* 0x00000018ff047819 */ /* 0x000fc60000011604 */
[----:B------:R-:W3:Y:S01]  /*bc10*/  SHFL.BFLY PT, R11, R8, 0x2, 0x1f ;  /* 0x0c401f00080b7f89 */ /* 0x000ee200000e0000 */
[----:B------:R-:W-:Y:S01]  /*bc20*/  SHF.R.U32.HI R3, RZ, 0x8, R3 ;  /* 0x00000008ff037819 */ /* 0x000fe20000011603 */
[----:B------:R-:W-:-:S03]  /*bc30*/  @!P3 HADD2 R20, -R209.H0_H0, -RZ.H0_H0 ;  /* 0xa00000ffd114b230 */ /* 0x000fc60000000900 */
[----:B------:R-:W-:Y:S02]  /*bc40*/  LOP3.LUT R3, R3, 0xffff, RZ, 0xc0, !PT ;  /* 0x0000ffff03037812 */ /* 0x000fe400078ec0ff */
[----:B--2---:R-:W-:Y:S02]  /*bc50*/  PRMT R48, R210, 0x5410, R209 ;  /* 0x00005410d2307816 */ /* 0x004fe400000000d1 */
[----:B------:R-:W-:Y:S02]  /*bc60*/  @!P1 PRMT R210, R16, 0x5410, RZ ;  /* 0x0000541010d29816 */ /* 0x000fe400000000ff */
[----:B------:R-:W-:Y:S01]  /*bc70*/  ISETP.GE.U32.AND P1, PT, R235, R4, PT ;  /* 0x00000004eb00720c */ /* 0x000fe20003f26070 */
[----:B------:R-:W-:-:S04]  /*bc80*/  FFMA.FTZ R4, R166, c[0x0][0x23c], -R0 ;  /* 0x00008f00a6047a23 */ /* 0x000fc80000010800 */
[----:B------:R2:W-:Y:S01]  /*bc90*/  MUFU.EX2 R166, R4 ;  /* 0x0000000400a67308 */ /* 0x0005e20000000800 */
[----:B------:R-:W-:Y:S02]  /*bca0*/  @!P3 PRMT R209, R20, 0x5410, RZ ;  /* 0x0000541014d1b816 */ /* 0x000fe400000000ff */
[----:B------:R-:W-:Y:S02]  /*bcb0*/  ISETP.GE.U32.AND P3, PT, R235, R3, PT ;  /* 0x00000003eb00720c */ /* 0x000fe40003f66070 */
[----:B-1----:R-:W-:Y:S01]  /*bcc0*/  FMNMX.FTZ R3, R2, R10, !PT ;  /* 0x0000000a02037209 */ /* 0x002fe20007810000 */
[----:B--2---:R-:W-:-:S04]  /*bcd0*/  FFMA.FTZ R4, R162, c[0x0][0x23c], -R0 ;  /* 0x00008f00a2047a23 */ /* 0x004fc80000010800 */
[----:B------:R-:W1:Y:S01]  /*bce0*/  MUFU.EX2 R252, R4 ;  /* 0x0000000400fc7308 */ /* 0x000e620000000800 */
[----:B------:R-:W2:Y:S01]  /*bcf0*/  SHFL.BFLY PT, R5, R3, 0x1, 0x1f ;  /* 0x0c201f0003057f89 */ /* 0x000ea200000e0000 */
[----:B------:R-:W-:Y:S01]  /*bd00*/  @!P5 HADD2 R47, -R26.H0_H0, -RZ.H0_H0 ;  /* 0xa00000ff1a2fd230 */ /* 0x000fe20000000900 */
[----:B---3--:R-:W-:Y:S01]  /*bd10*/  FMNMX.FTZ R2, R8, R11, !PT ;  /* 0x0000000b08027209 */ /* 0x008fe20007810000 */
[----:B------:R-:W-:-:S03]  /*bd20*/  FFMA.FTZ R10, R152, c[0x0][0x23c], -R0 ;  /* 0x00008f00980a7a23 */ /* 0x000fc60000010800 */
[----:B------:R-:W-:Y:S01]  /*bd30*/  @!P5 PRMT R26, R47, 0x5410, RZ ;  /* 0x000054102f1ad816 */ /* 0x000fe200000000ff */
[--C-:B------:R-:W-:Y:S01]  /*bd40*/  FFMA.FTZ R21, R142, c[0x0][0x23c], -R0.reuse ;  /* 0x00008f008e157a23 */ /* 0x100fe20000010800 */
[----:B------:R-:W-:Y:S01]  /*bd50*/  ISETP.GE.U32.AND P5, PT, R235, R9, PT ;  /* 0x00000009eb00720c */ /* 0x000fe20003fa6070 */
[--C-:B------:R-:W-:Y:S01]  /*bd60*/  FFMA.FTZ R9, R161, c[0x0][0x23c], -R0.reuse ;  /* 0x00008f00a1097a23 */ /* 0x100fe20000010800 */
[----:B------:R-:W-:Y:S01]  /*bd70*/  MUFU.EX2 R162, R15 ;  /* 0x0000000f00a27308 */ /* 0x000fe20000000800 */
[--C-:B------:R-:W-:Y:S02]  /*bd80*/  FFMA.FTZ R28, R67, c[0x0][0x23c], -R0.reuse ;  /* 0x00008f00431c7a23 */ /* 0x100fe40000010800 */
[--C-:B------:R-:W-:Y:S02]  /*bd90*/  FFMA.FTZ R41, R65, c[0x0][0x23c], -R0.reuse ;  /* 0x00008f0041297a23 */ /* 0x100fe40000010800 */
[--C-:B------:R-:W-:Y:S02]  /*bda0*/  FFMA.FTZ R40, R59, c[0x0][0x23c], -R0.reuse ;  /* 0x00008f003b287a23 */ /* 0x100fe40000010800 */
[--C-:B------:R-:W-:Y:S01]  /*bdb0*/  FFMA.FTZ R46, R53, c[0x0][0x23c], -R0.reuse ;  /* 0x00008f00352e7a23 */ /* 0x100fe20000010800 */
[----:B------:R-:W3:Y:S01]  /*bdc0*/  MUFU.EX2 R185, R17 ;  /* 0x0000001100b97308 */ /* 0x000ee20000000800 */
[----:B------:R-:W-:-:S02]  /*bdd0*/  FFMA.FTZ R47, R39, c[0x0][0x23c], -R0 ;  /* 0x00008f00272f7a23 */ /* 0x000fc40000010800 */
[--C-:B------:R-:W-:Y:S02]  /*bde0*/  FFMA.FTZ R144, R37, c[0x0][0x23c], -R0.reuse ;  /* 0x00008f0025907a23 */ /* 0x100fe40000010800 */
[----:B------:R-:W-:Y:S01]  /*bdf0*/  FFMA.FTZ R145, R18, c[0x0][0x23c], -R0 ;  /* 0x00008f0012917a23 */ /* 0x000fe20000010800 */
[----:B-1----:R-:W-:Y:S01]  /*be00*/  F2FP.PACK_AB R0, R252, R166 ;  /* 0x000000a6fc00723e */ /* 0x002fe200000000ff */
[----:B------:R-:W1:Y:S03]  /*be10*/  SHFL.BFLY PT, R4, R2, 0x1, 0x1f ;  /* 0x0c201f0002047f89 */ /* 0x000e6600000e0000 */
[C---:B------:R-:W-:Y:S02]  /*be20*/  PRMT R208, R0.reuse, 0x7632, R208 ;  /* 0x0000763200d07816 */ /* 0x040fe400000000d0 */
[----:B------:R-:W-:-:S03]  /*be30*/  PRMT R207, R0, 0x7610, R207 ;  /* 0x0000761000cf7816 */ /* 0x000fc600000000cf */
[----:B------:R-:W-:Y:S01]  /*be40*/  @!P2 HADD2 R24, -R208.H0_H0, -RZ.H0_H0 ;  /* 0xa00000ffd018a230 */ /* 0x000fe20000000900 */
[----:B------:R-:W-:Y:S02]  /*be50*/  LOP3.LUT R0, R12, 0xff, RZ, 0xc0, !PT ;  /* 0x000000ff0c007812 */ /* 0x000fe400078ec0ff */
[----:B------:R-:W-:Y:S02]  /*be60*/  PRMT R246, R207, 0x5410, R208 ;  /* 0x00005410cff67816 */ /* 0x000fe400000000d0 */
[----:B------:R-:W-:Y:S02]  /*be70*/  @!P2 PRMT R208, R24, 0x5410, RZ ;  /* 0x0000541018d0a816 */ /* 0x000fe400000000ff */
[----:B------:R-:W-:Y:S02]  /*be80*/  ISETP.GE.U32.AND P2, PT, R235, R0, PT ;  /* 0x00000000eb00720c */ /* 0x000fe40003f46070 */
[----:B--2---:R-:W-:Y:S01]  /*be90*/  FMNMX.FTZ R233, R3, R5, !PT ;  /* 0x0000000503e97209 */ /* 0x004fe20007810000 */
[----:B------:R-:W-:Y:S01]  /*bea0*/  FADD.FTZ R3, R70, -R13 ;  /* 0x8000000d46037221 */ /* 0x000fe20000010000 */
[----:B---3--:R-:W-:-:S03]  /*beb0*/  F2FP.PACK_AB R0, R185, R162 ;  /* 0x000000a2b900723e */ /* 0x008fc600000000ff */
[----:B------:R-:W-:Y:S01]  /*bec0*/  FMUL.FTZ R3, R3, c[0x0][0x23c] ;  /* 0x00008f0003037a20 */ /* 0x000fe20000410000 */
[----:B------:R-:W-:Y:S02]  /*bed0*/  PRMT R206, R0, 0x7610, R206 ;  /* 0x0000761000ce7816 */ /* 0x000fe400000000ce */
[----:B-1----:R-:W-:Y:S01]  /*bee0*/  FMNMX.FTZ R234, R2, R4, !PT ;  /* 0x0000000402ea7209 */ /* 0x002fe20007810000 */
[----:B------:R-:W1:Y:S01]  /*bef0*/  MUFU.EX2 R8, R3 ;  /* 0x0000000300087308 */ /* 0x000e620000000800 */
[----:B------:R-:W-:Y:S01]  /*bf00*/  PRMT R205, R0, 0x7632, R205 ;  /* 0x0000763200cd7816 */ /* 0x000fe200000000cd */
[----:B------:R-:W-:Y:S02]  /*bf10*/  @!P4 HADD2 R18, -R206.H0_H0, -RZ.H0_H0 ;  /* 0xa00000ffce12c230 */ /* 0x000fe40000000900 */
[----:B------:R-:W-:Y:S01]  /*bf20*/  FMUL.FTZ R0, R234, c[0x0][0x23c] ;  /* 0x00008f00ea007a20 */ /* 0x000fe20000410000 */
[----:B------:R-:W-:Y:S02]  /*bf30*/  PRMT R227, R206, 0x5410, R205 ;  /* 0x00005410cee37816 */ /* 0x000fe400000000cd */
[----:B------:R-:W-:-:S02]  /*bf40*/  @!P4 PRMT R206, R18, 0x5410, RZ ;  /* 0x0000541012cec816 */ /* 0x000fc400000000ff */
[----:B------:R-:W-:Y:S01]  /*bf50*/  FSETP.NEU.FTZ.AND P4, PT, R234, -INF , PT ;  /* 0xff800000ea00780b */ /* 0x000fe20003f9d000 */
[----:B------:R-:W-:-:S03]  /*bf60*/  @!P5 HADD2 R25, -R207.H0_H0, -RZ.H0_H0 ;  /* 0xa00000ffcf19d230 */ /* 0x000fc60000000900 */
[----:B------:R-:W-:Y:S01]  /*bf70*/  FSEL R0, R0, RZ, P4 ;  /* 0x000000ff00007208 */ /* 0x000fe20002000000 */
[----:B------:R-:W-:Y:S02]  /*bf80*/  FMUL.FTZ R2, R233, c[0x0][0x23c] ;  /* 0x00008f00e9027a20 */ /* 0x000fe40000410000 */
[----:B-1----:R-:W-:Y:S02]  /*bf90*/  FFMA.FTZ R239, R239, R8, R146 ;  /* 0x00000008efef7223 */ /* 0x002fe40000010092 */
[--C-:B------:R-:W-:Y:S02]  /*bfa0*/  FFMA.FTZ R16, R19, c[0x0][0x23c], -R0.reuse ;  /* 0x00008f0013107a23 */ /* 0x100fe40000010800 */
[--C-:B------:R-:W-:Y:S02]  /*bfb0*/  FFMA.FTZ R17, R204, c[0x0][0x23c], -R0.reuse ;  /* 0x00008f00cc117a23 */ /* 0x100fe40000010800 */
[--C-:B------:R-:W-:Y:S01]  /*bfc0*/  FFMA.FTZ R221, R148, c[0x0][0x23c], -R0.reuse ;  /* 0x00008f0094dd7a23 */ /* 0x100fe20000010800 */
[----:B------:R-:W-:Y:S01]  /*bfd0*/  @!P5 PRMT R207, R25, 0x5410, RZ ;  /* 0x0000541019cfd816 */ /* 0x000fe200000000ff */
        /* <DEDUP_REMOVED lines=13> */
[----:B------:R-:W-:-:S02]  /*c0b0*/  LEA R0, R232, 0x1, 0x1 ;  /* 0x00000001e8007811 */ /* 0x000fc400078e08ff */
[----:B------:R-:W-:Y:S02]  /*c0c0*/  FSETP.NEU.FTZ.AND P5, PT, R233, -INF , PT ;  /* 0xff800000e900780b */ /* 0x000fe40003fbd000 */
[----:B------:R-:W-:Y:S02]  /*c0d0*/  LOP3.LUT R0, R0, UR37, RZ, 0x3c, !PT ;  /* 0x0000002500007c12 */ /* 0x000fe4000f8e3cff */
[----:B------:R-:W-:Y:S01]  /*c0e0*/  FSEL R2, R2, RZ, P5 ;  /* 0x000000ff02027208 */ /* 0x000fe20002800000 */
[----:B------:R-:W-:Y:S01]  /*c0f0*/  FADD.FTZ R4, R71, -R14 ;  /* 0x8000000e47047221 */ /* 0x000fe20000010000 */
[----:B------:R-:W-:Y:S01]  /*c100*/  LOP3.LUT R0, R191, R0, RZ, 0x3c, !PT ;  /* 0x00000000bf007212 */ /* 0x000fe200078e3cff */
[----:B------:R-:W-:Y:S02]  /*c110*/  MUFU.EX2 R161, R9 ;  /* 0x0000000900a17308 */ /* 0x000fe40000000800 */
[----:B------:R-:W-:Y:S02]  /*c120*/  FFMA.FTZ R160, R154, c[0x0][0x23c], -R2 ;  /* 0x00008f009aa07a23 */ /* 0x000fe40000010802 */
[----:B------:R-:W-:-:S02]  /*c130*/  FMUL.FTZ R4, R4, c[0x0][0x23c] ;  /* 0x00008f0004047a20 */ /* 0x000fc40000410000 */
[----:B------:R-:W-:Y:S02]  /*c140*/  IMAD.WIDE.U32 R66, R0, -0x326172a9, RZ ;  /* 0xcd9e8d5700427825 */ /* 0x000fe400078e00ff */
[----:B------:R-:W1:Y:S08]  /*c150*/  MUFU.EX2 R154, R10 ;  /* 0x0000000a009a7308 */ /* 0x000e700000000800 */
[----:B------:R2:W3:Y:S01]  /*c160*/  MUFU.EX2 R9, R4 ;  /* 0x0000000400097308 */ /* 0x0004e20000000800 */
[----:B------:R-:W-:-:S02]  /*c170*/  FFMA.FTZ R14, R35, c[0x0][0x23c], -R2 ;  /* 0x00008f00230e7a23 */ /* 0x000fc40000010802 */
[--C-:B------:R-:W-:Y:S02]  /*c180*/  FFMA.FTZ R15, R195, c[0x0][0x23c], -R2.reuse ;  /* 0x00008f00c30f7a23 */ /* 0x100fe40000010802 */
[--C-:B------:R-:W-:Y:S02]  /*c190*/  FFMA.FTZ R35, R193, c[0x0][0x23c], -R2.reuse ;  /* 0x00008f00c1237a23 */ /* 0x100fe40000010802 */
[----:B------:R-:W-:Y:S01]  /*c1a0*/  FFMA.FTZ R37, R189, c[0x0][0x23c], -R2 ;  /* 0x00008f00bd257a23 */ /* 0x000fe20000010802 */
[----:B--2---:R-:W-:Y:S01]  /*c1b0*/  LOP3.LUT R4, R67, UR18, R230, 0x96, !PT ;  /* 0x0000001243047c12 */ /* 0x004fe2000f8e96e6 */
[----:B------:R-:W-:-:S04]  /*c1c0*/  FFMA.FTZ R52, R170, c[0x0][0x23c], -R2 ;  /* 0x00008f00aa347a23 */ /* 0x000fc80000010802 */
[----:B------:R-:W-:-:S04]  /*c1d0*/  IMAD.WIDE.U32 R4, R4, -0x2daee0ad, RZ ;  /* 0xd2511f5304047825 */ /* 0x000fc800078e00ff */
        /* <DEDUP_REMOVED lines=10> */
[----:B-1----:R-:W-:Y:S02]  /*c280*/  F2FP.PACK_AB R2, R154, R161 ;  /* 0x000000a19a02723e */ /* 0x002fe400000000ff */
[----:B------:R-:W-:Y:S02]  /*c290*/  LOP3.LUT R10, R5, UR15, R236, 0x96, !PT ;  /* 0x0000000f050a7c12 */ /* 0x000fe4000f8e96ec */
[----:B------:R-:W-:-:S02]  /*c2a0*/  PRMT R203, R2, 0x7632, R203 ;  /* 0x0000763202cb7816 */ /* 0x000fc400000000cb */
[----:B------:R-:W-:Y:S01]  /*c2b0*/  PRMT R202, R2, 0x7610, R202 ;  /* 0x0000761002ca7816 */ /* 0x000fe200000000ca */
[----:B------:R-:W-:Y:S01]  /*c2c0*/  IMAD.WIDE.U32 R10, R10, -0x326172a9, RZ ;  /* 0xcd9e8d570a0a7825 */ /* 0x000fe200078e00ff */
[----:B------:R-:W-:-:S04]  /*c2d0*/  LOP3.LUT R2, R7, UR16, R66, 0x96, !PT ;  /* 0x0000001007027c12 */ /* 0x000fc8000f8e9642 */
[----:B------:R-:W-:Y:S01]  /*c2e0*/  LOP3.LUT R5, R11, UR12, R6, 0x96, !PT ;  /* 0x0000000c0b057c12 */ /* 0x000fe2000f8e9606 */
[----:B------:R-:W-:-:S05]  /*c2f0*/  IMAD.WIDE.U32 R2, R2, -0x2daee0ad, RZ ;  /* 0xd2511f5302027825 */ /* 0x000fca00078e00ff */
[----:B------:R-:W-:Y:S01]  /*c300*/  LOP3.LUT R3, R3, UR11, R4, 0x96, !PT ;  /* 0x0000000b03037c12 */ /* 0x000fe2000f8e9604 */
[----:B------:R-:W-:-:S05]  /*c310*/  IMAD.WIDE.U32 R4, R5, -0x2daee0ad, RZ ;  /* 0xd2511f5305047825 */ /* 0x000fca00078e00ff */
[----:B------:R-:W-:Y:S01]  /*c320*/  LOP3.LUT R5, R5, UR9, R2, 0x96, !PT ;  /* 0x0000000905057c12 */ /* 0x000fe2000f8e9602 */
        /* <DEDUP_REMOVED lines=10> */
[----:B------:R-:W-:-:S03]  /*c3d0*/  @!P1 HADD2 R36, -R203.H0_H0, -RZ.H0_H0 ;  /* 0xa00000ffcb249230 */ /* 0x000fc60000000900 */
[----:B------:R-:W-:Y:S01]  /*c3e0*/  FADD.FTZ R13, R68, -R0 ;  /* 0x80000000440d7221 */ /* 0x000fe20000010000 */
[----:B------:R-:W-:Y:S01]  /*c3f0*/  LOP3.LUT R0, R3, UR13, R4, 0x96, !PT ;  /* 0x0000000d03007c12 */ /* 0x000fe2000f8e9604 */
[----:B------:R-:W-:Y:S01]  /*c400*/  FMUL.FTZ R5, R12, c[0x0][0x23c] ;  /* 0x00008f000c057a20 */ /* 0x000fe20000410000 */
[----:B------:R-:W-:Y:S02]  /*c410*/  PRMT R225, R202, 0x5410, R203 ;  /* 0x00005410cae17816 */ /* 0x000fe400000000cb */
[----:B------:R-:W-:Y:S02]  /*c420*/  LOP3.LUT R4, R0, 0xff, RZ, 0xc0, !PT ;  /* 0x000000ff00047812 */ /* 0x000fe400078ec0ff */
[----:B------:R-:W-:Y:S02]  /*c430*/  @!P1 PRMT R203, R36, 0x5410, RZ ;  /* 0x0000541024cb9816 */ /* 0x000fe400000000ff */
[----:B------:R-:W-:Y:S02]  /*c440*/  ISETP.GE.U32.AND P1, PT, R235, R4, PT ;  /* 0x00000004eb00720c */ /* 0x000fe40003f26070 */
[----:B------:R-:W-:Y:S01]  /*c450*/  LOP3.LUT R4, R0, 0xffff, RZ, 0xc0, !PT ;  /* 0x0000ffff00047812 */ /* 0x000fe200078ec0ff */
[----:B------:R-:W-:Y:S01]  /*c460*/  MUFU.EX2 R14, R14 ;  /* 0x0000000e000e7308 */ /* 0x000fe20000000800 */
[----:B------:R-:W-:-:S02]  /*c470*/  @!P3 HADD2 R39, -R205.H0_H0, -RZ.H0_H0 ;  /* 0xa00000ffcd27b230 */ /* 0x000fc40000000900 */
[----:B------:R-:W-:-:S05]  /*c480*/  SHF.R.U32.HI R4, RZ, 0x8, R4 ;  /* 0x00000008ff047819 */ /* 0x000fca0000011604 */
[----:B------:R-:W1:Y:S01]  /*c490*/  MUFU.EX2 R5, R5 ;  /* 0x0000000500057308 */ /* 0x000e620000000800 */
[----:B------:R-:W-:Y:S01]  /*c4a0*/  LOP3.LUT R4, R4, 0xffff, RZ, 0xc0, !PT ;  /* 0x0000ffff04047812 */ /* 0x000fe200078ec0ff */
[----:B---3--:R-:W-:Y:S01]  /*c4b0*/  FFMA.FTZ R25, R238, R9, R196 ;  /* 0x00000009ee197223 */ /* 0x008fe200000100c4 */
[----:B------:R-:W-:-:S05]  /*c4c0*/  @!P3 PRMT R205, R39, 0x5410, RZ ;  /* 0x0000541027cdb816 */ /* 0x000fca00000000ff */
[----:B------:R-:W2:Y:S01]  /*c4d0*/  MUFU.EX2 R15, R15 ;  /* 0x0000000f000f7308 */ /* 0x000ea20000000800 */
[----:B------:R-:W-:Y:S02]  /*c4e0*/  ISETP.GE.U32.AND P3, PT, R235, R4, PT ;  /* 0x00000004eb00720c */ /* 0x000fe40003f66070 */
[----:B------:R-:W-:-:S05]  /*c4f0*/  SHF.R.U32.HI R4, RZ, 0x10, R0 ;  /* 0x00000010ff047819 */ /* 0x000fca0000011600 */
[----:B------:R-:W3:Y:S01]  /*c500*/  MUFU.EX2 R50, R42 ;  /* 0x0000002a00327308 */ /* 0x000ee20000000800 */
[----:B------:R-:W-:Y:S01]  /*c510*/  @!P2 HADD2 R38, -R202.H0_H0, -RZ.H0_H0 ;  /* 0xa00000ffca26a230 */ /* 0x000fe20000000900 */
[----:B------:R-:W-:-:S06]  /*c520*/  LOP3.LUT R4, R4, 0xff, RZ, 0xc0, !PT ;  /* 0x000000ff04047812 */ /* 0x000fcc00078ec0ff */
[----:B------:R-:W4:Y:S01]  /*c530*/  MUFU.EX2 R238, R44 ;  /* 0x0000002c00ee7308 */ /* 0x000f220000000800 */
[----:B------:R-:W-:Y:S01]  /*c540*/  SHF.R.U32.HI R0, RZ, 0x18, R0 ;  /* 0x00000018ff007819 */ /* 0x000fe20000011600 */
[----:B-1----:R-:W-:Y:S01]  /*c550*/  FFMA.FTZ R240, R240, R5, R14 ;  /* 0x00000005f0f07223 */ /* 0x002fe2000001000e */
[----:B------:R-:W-:Y:S01]  /*c560*/  ISETP.GE.U32.AND P5, PT, R235, R4, PT ;  /* 0x00000004eb00720c */ /* 0x000fe20003fa6070 */
[----:B------:R-:W-:Y:S01]  /*c570*/  FMUL.FTZ R4, R13, c[0x0][0x23c] ;  /* 0x00008f000d047a20 */ /* 0x000fe20000410000 */
[----:B------:R-:W-:Y:S01]  /*c580*/  @!P2 PRMT R202, R38, 0x5410, RZ ;  /* 0x0000541026caa816 */ /* 0x000fe200000000ff */
[----:B------:R-:W-:Y:S01]  /*c590*/  FADD.FTZ R239, R158, R239 ;  /* 0x000000ef9eef7221 */ /* 0x000fe20000010000 */
[----:B------:R-:W-:Y:S01]  /*c5a0*/  ISETP.GE.U32.AND P2, PT, R235, R0, PT ;  /* 0x00000000eb00720c */ /* 0x000fe20003f46070 */
[C---:B--2---:R-:W-:Y:S01]  /*c5b0*/  FADD.FTZ R13, R15.reuse, R240 ;  /* 0x000000f00f0d7221 */ /* 0x044fe20000010000 */
[----:B------:R-:W-:Y:S01]  /*c5c0*/  F2FP.PACK_AB R36, R15, R14 ;  /* 0x0000000e0f24723e */ /* 0x000fe200000000ff */
[----:B---3--:R-:W-:Y:S01]  /*c5d0*/  IMAD.MOV.U32 R15, RZ, RZ, R50 ;  /* 0x000000ffff0f7224 */ /* 0x008fe200078e0032 */
[----:B------:R-:W-:Y:S01]  /*c5e0*/  LOP3.LUT R0, R2, 0xff, RZ, 0xc0, !PT ;  /* 0x000000ff02007812 */ /* 0x000fe200078ec0ff */
[----:B------:R-:W-:Y:S01]  /*c5f0*/  FADD.FTZ R12, R159, R239 ;  /* 0x000000ef9f0c7221 */ /* 0x000fe20000010000 */
[----:B------:R-:W-:Y:S02]  /*c600*/  MUFU.EX2 R247, R21 ;  /* 0x0000001500f77308 */ /* 0x000fe40000000800 */
[----:B------:R-:W-:-:S02]  /*c610*/  ISETP.GE.U32.AND P4, PT, R235, R0, PT ;  /* 0x00000000eb00720c */ /* 0x000fc40003f86070 */
[----:B----4-:R-:W-:-:S04]  /*c620*/  F2FP.PACK_AB R0, R15, R238 ;  /* 0x000000ee0f00723e */ /* 0x010fc800000000ff */
[----:B------:R-:W1:Y:S01]  /*c630*/  MUFU.EX2 R239, R28 ;  /* 0x0000001c00ef7308 */ /* 0x000e620000000800 */
[----:B------:R-:W-:Y:S02]  /*c640*/  LOP3.LUT R3, R2, 0xffff, RZ, 0xc0, !PT ;  /* 0x0000ffff02037812 */ /* 0x000fe400078ec0ff */
[C---:B------:R-:W-:Y:S02]  /*c650*/  PRMT R200, R0.reuse, 0x7632, R200 ;  /* 0x0000763200c87816 */ /* 0x040fe400000000c8 */
[----:B------:R-:W-:-:S03]  /*c660*/  PRMT R201, R0, 0x7610, R201 ;  /* 0x0000761000c97816 */ /* 0x000fc600000000c9 */
[----:B------:R-:W-:Y:S01]  /*c670*/  MUFU.EX2 R16, R16 ;  /* 0x0000001000107308 */ /* 0x000fe20000000800 */
[----:B------:R-:W-:Y:S01]  /*c680*/  SHF.R.U32.HI R0, RZ, 0x8, R3 ;  /* 0x00000008ff007819 */ /* 0x000fe20000011603 */
[----:B------:R-:W-:-:S06]  /*c690*/  @!P3 HADD2 R71, -R200.H0_H0, -RZ.H0_H0 ;  /* 0xa00000ffc847b230 */ /* 0x000fcc0000000900 */
[----:B------:R-:W2:Y:S01]  /*c6a0*/  MUFU.EX2 R4, R4 ;  /* 0x0000000400047308 */ /* 0x000ea20000000800 */
[----:B------:R-:W-:Y:S01]  /*c6b0*/  LOP3.LUT R0, R0, 0xffff, RZ, 0xc0, !PT ;  /* 0x0000ffff00007812 */ /* 0x000fe200078ec0ff */
[----:B------:R-:W-:Y:S01]  /*c6c0*/  IMAD.MOV.U32 R180, RZ, RZ, R226 ;  /* 0x000000ffffb47224 */ /* 0x000fe200078e00e2 */
[----:B------:R-:W-:-:S05]  /*c6d0*/  PRMT R226, R201, 0x5410, R200 ;  /* 0x00005410c9e27816 */ /* 0x000fca00000000c8 */
[----:B------:R-:W3:Y:S01]  /*c6e0*/  MUFU.EX2 R17, R17 ;  /* 0x0000001100117308 */ /* 0x000ee20000000800 */
[----:B------:R-:W-:Y:S01]  /*c6f0*/  @!P1 HADD2 R73, -R201.H0_H0, -RZ.H0_H0 ;  /* 0xa00000ffc9499230 */ /* 0x000fe20000000900 */
[----:B------:R-:W-:Y:S02]  /*c700*/  @!P3 PRMT R200, R71, 0x5410, RZ ;  /* 0x0000541047c8b816 */ /* 0x000fe400000000ff */
[--C-:B------:R-:W-:Y:S02]  /*c710*/  SHF.R.U32.HI R7, RZ, 0x10, R2.reuse ;  /* 0x00000010ff077819 */ /* 0x100fe40000011602 */
[----:B------:R-:W-:Y:S02]  /*c720*/  ISETP.GE.U32.AND P3, PT, R235, R0, PT ;  /* 0x00000000eb00720c */ /* 0x000fe40003f66070 */
[----:B------:R-:W4:Y:S01]  /*c730*/  MUFU.EX2 R19, R19 ;  /* 0x0000001300137308 */ /* 0x000f220000000800 */
[----:B------:R-:W-:Y:S02]  /*c740*/  SHF.R.U32.HI R2, RZ, 0x18, R2 ;  /* 0x00000018ff027819 */ /* 0x000fe40000011602 */
[----:B-1----:R-:W-:-:S02]  /*c750*/  F2FP.PACK_AB R0, R239, R247 ;  /* 0x000000f7ef00723e */ /* 0x002fc400000000ff */
[----:B------:R-:W-:-:S03]  /*c760*/  @!P1 PRMT R201, R73, 0x5410, RZ ;  /* 0x0000541049c99816 */ /* 0x000fc600000000ff */
[----:B------:R-:W1:Y:S01]  /*c770*/  MUFU.EX2 R18, R18 ;  /* 0x0000001200127308 */ /* 0x000e620000000800 */
[----:B------:R-:W-:Y:S01]  /*c780*/  ISETP.GE.U32.AND P1, PT, R235, R2, PT ;  /* 0x00000002eb00720c */ /* 0x000fe20003f26070 */
[----:B--2---:R-:W-:Y:S01]  /*c790*/  FFMA.FTZ R241, R241, R4, R16 ;  /* 0x00000004f1f17223 */ /* 0x004fe20000010010 */
[----:B------:R-:W-:Y:S01]  /*c7a0*/  PRMT R199, R0, 0x7632, R199 ;  /* 0x0000763200c77816 */ /* 0x000fe200000000c7 */
[----:B------:R-:W-:-:S04]  /*c7b0*/  IMAD.WIDE.U32 R2, R10, -0x2daee0ad, RZ ;  /* 0xd2511f530a027825 */ /* 0x000fc800078e00ff */
[----:B------:R-:W2:Y:S01]  /*c7c0*/  MUFU.EX2 R20, R20 ;  /* 0x0000001400147308 */ /* 0x000ea20000000800 */
[----:B---3--:R-:W-:Y:S01]  /*c7d0*/  FADD.FTZ R11, R17, R241 ;  /* 0x000000f1110b7221 */ /* 0x008fe20000010000 */
[----:B------:R-:W-:Y:S01]  /*c7e0*/  PRMT R198, R0, 0x7610, R198 ;  /* 0x0000761000c67816 */ /* 0x000fe200000000c6 */
[----:B------:R-:W-:-:S05]  /*c7f0*/  @!P2 HADD2 R141, -R199.H0_H0, -RZ.H0_H0 ;  /* 0xa00000ffc78da230 */ /* 0x000fca0000000900 */
[----:B------:R-:W3:Y:S01]  /*c800*/  MUFU.EX2 R14, R72 ;  /* 0x00000048000e7308 */ /* 0x000ee20000000800 */
[----:B------:R-:W-:Y:S02]  /*c810*/  LOP3.LUT R0, R3, UR14, R6, 0x96, !PT ;  /* 0x0000000e03007c12 */ /* 0x000fe4000f8e9606 */
[----:B------:R-:W-:Y:S01]  /*c820*/  LOP3.LUT R6, R7, 0xff, RZ, 0xc0, !PT ;  /* 0x000000ff07067812 */ /* 0x000fe200078ec0ff */
[----:B----4-:R-:W-:-:S04]  /*c830*/  FADD.FTZ R11, R19, R11 ;  /* 0x0000000b130b7221 */ /* 0x010fc80000010000 */
[----:B------:R-:W4:Y:S01]  /*c840*/  MUFU.EX2 R10, R24 ;  /* 0x00000018000a7308 */ /* 0x000f220000000800 */
[----:B------:R-:W-:Y:S02]  /*c850*/  PRMT R73, R198, 0x5410, R199 ;  /* 0x00005410c6497816 */ /* 0x000fe400000000c7 */
[----:B------:R-:W-:-:S05]  /*c860*/  @!P2 PRMT R199, R141, 0x5410, RZ ;  /* 0x000054108dc7a816 */ /* 0x000fca00000000ff */
[----:B------:R-:W2:Y:S01]  /*c870*/  MUFU.EX2 R240, R62 ;  /* 0x0000003e00f07308 */ /* 0x000ea20000000800 */
[----:B------:R-:W-:Y:S01]  /*c880*/  ISETP.GE.U32.AND P2, PT, R235, R6, PT ;  /* 0x00000006eb00720c */ /* 0x000fe20003f46070 */
[----:B-1----:R-:W-:Y:S01]  /*c890*/  FADD.FTZ R11, R18, R11 ;  /* 0x0000000b120b7221 */ /* 0x002fe20000010000 */
[----:B------:R-:W-:-:S05]  /*c8a0*/  LOP3.LUT R6, R0, 0xffff, RZ, 0xc0, !PT ;  /* 0x0000ffff00067812 */ /* 0x000fca00078ec0ff */
[----:B------:R-:W-:Y:S01]  /*c8b0*/  MUFU.EX2 R72, R41 ;  /* 0x0000002900487308 */ /* 0x000fe20000000800 */
[----:B------:R-:W-:-:S07]  /*c8c0*/  SHF.R.U32.HI R6, RZ, 0x8, R6 ;  /* 0x00000008ff067819 */ /* 0x000fce0000011606 */
[----:B------:R-:W1:Y:S01]  /*c8d0*/  MUFU.EX2 R41, R40 ;  /* 0x0000002800297308 */ /* 0x000e620000000800 */
[----:B------:R-:W-:Y:S01]  /*c8e0*/  FMUL.FTZ R251, R127, R8 ;  /* 0x000000087ffb7220 */ /* 0x000fe20000410000 */
[----:B------:R-:W-:Y:S01]  /*c8f0*/  @!P5 HADD2 R142, -R198.H0_H0, -RZ.H0_H0 ;  /* 0xa00000ffc68ed230 */ /* 0x000fe20000000900 */
[----:B--2---:R-:W-:Y:S02]  /*c900*/  FADD.FTZ R7, R20, R11 ;  /* 0x0000000b14077221 */ /* 0x004fe40000010000 */
[----:B---3--:R-:W-:Y:S01]  /*c910*/  IMAD.MOV.U32 R127, RZ, RZ, R14 ;  /* 0x000000ffff7f7224 */ /* 0x008fe200078e000e */
[----:B------:R-:W-:Y:S01]  /*c920*/  LOP3.LUT R6, R6, 0xffff, RZ, 0xc0, !PT ;  /* 0x0000ffff06067812 */ /* 0x000fe200078ec0ff */
[----:B----4-:R-:W-:Y:S01]  /*c930*/  FADD.FTZ R42, R10, R7 ;  /* 0x000000070a2a7221 */ /* 0x010fe20000010000 */
[----:B------:R-:W-:Y:S02]  /*c940*/  @!P5 PRMT R198, R142, 0x5410, RZ ;  /* 0x000054108ec6d816 */ /* 0x000fe400000000ff */
[----:B------:R-:W-:-:S02]  /*c950*/  F2FP.PACK_AB R7, R127, R240 ;  /* 0x000000f07f07723e */ /* 0x000fc400000000ff */
[----:B------:R-:W-:Y:S02]  /*c960*/  ISETP.GE.U32.AND P5, PT, R235, R6, PT ;  /* 0x00000006eb00720c */ /* 0x000fe40003fa6070 */
[----:B------:R-:W-:Y:S02]  /*c970*/  PRMT R197, R7, 0x7610, R197 ;  /* 0x0000761007c57816 */ /* 0x000fe400000000c5 */
[----:B-1----:R-:W-:Y:S02]  /*c980*/  F2FP.PACK_AB R6, R41, R72 ;  /* 0x000000482906723e */ /* 0x002fe400000000ff */
[----:B------:R-:W-:Y:S02]  /*c990*/  PRMT R196, R7, 0x7632, R196 ;  /* 0x0000763207c47816 */ /* 0x000fe400000000c4 */
[C---:B------:R-:W-:Y:S01]  /*c9a0*/  PRMT R195, R6.reuse, 0x7610, R195 ;  /* 0x0000761006c37816 */ /* 0x040fe200000000c3 */
[----:B------:R-:W-:Y:S01]  /*c9b0*/  @!P4 HADD2 R55, -R197.H0_H0, -RZ.H0_H0 ;  /* 0xa00000ffc537c230 */ /* 0x000fe20000000900 */
[----:B------:R-:W-:Y:S01]  /*c9c0*/  IMAD.MOV.U32 R71, RZ, RZ, R180 ;  /* 0x000000ffff477224 */ /* 0x000fe200078e00b4 */
[----:B------:R-:W-:Y:S01]  /*c9d0*/  PRMT R194, R6, 0x7632, R194 ;  /* 0x0000763206c27816 */ /* 0x000fe200000000c2 */
[----:B------:R-:W-:Y:S01]  /*c9e0*/  IMAD.MOV.U32 R14, RZ, RZ, R48 ;  /* 0x000000ffff0e7224 */ /* 0x000fe200078e0030 */
[----:B------:R-:W-:Y:S01]  /*c9f0*/  @!P2 HADD2 R45, -R195.H0_H0, -RZ.H0_H0 ;  /* 0xa00000ffc32da230 */ /* 0x000fe20000000900 */
[----:B------:R-:W-:Y:S01]  /*ca00*/  FMUL.FTZ R48, R103, R8 ;  /* 0x0000000867307220 */ /* 0x000fe20000410000 */
[----:B------:R-:W-:Y:S01]  /*ca10*/  MUFU.EX2 R180, R140 ;  /* 0x0000008c00b47308 */ /* 0x000fe20000000800 */
[----:B------:R-:W-:-:S02]  /*ca20*/  PRMT R62, R197, 0x5410, R196 ;  /* 0x00005410c53e7816 */ /* 0x000fc400000000c4 */
[----:B------:R-:W-:Y:S01]  /*ca30*/  @!P4 PRMT R197, R55, 0x5410, RZ ;  /* 0x0000541037c5c816 */ /* 0x000fe200000000ff */
[----:B------:R-:W-:Y:S01]  /*ca40*/  IMAD.MOV.U32 R55, RZ, RZ, R71 ;  /* 0x000000ffff377224 */ /* 0x000fe200078e0047 */
[----:B------:R-:W-:-:S03]  /*ca50*/  LOP3.LUT R6, R2, 0xff, RZ, 0xc0, !PT ;  /* 0x000000ff02067812 */ /* 0x000fc600078ec0ff */
[----:B------:R-:W1:Y:S01]  /*ca60*/  MUFU.EX2 R103, R75 ;  /* 0x0000004b00677308 */ /* 0x000e620000000800 */
[----:B------:R-:W-:Y:S02]  /*ca70*/  PRMT R71, R195, 0x5410, R194 ;  /* 0x00005410c3477816 */ /* 0x000fe400000000c2 */
[----:B------:R-:W-:Y:S02]  /*ca80*/  @!P2 PRMT R195, R45, 0x5410, RZ ;  /* 0x000054102dc3a816 */ /* 0x000fe400000000ff */
[----:B------:R-:W-:Y:S02]  /*ca90*/  ISETP.GE.U32.AND P2, PT, R235, R6, PT ;  /* 0x00000006eb00720c */ /* 0x000fe40003f46070 */
[----:B------:R-:W-:Y:S01]  /*caa0*/  LOP3.LUT R6, R0, 0xff, RZ, 0xc0, !PT ;  /* 0x000000ff00067812 */ /* 0x000fe200078ec0ff */
[----:B------:R-:W-:-:S03]  /*cab0*/  @!P1 HADD2 R43, -R194.H0_H0, -RZ.H0_H0 ;  /* 0xa00000ffc22b9230 */ /* 0x000fc60000000900 */
[----:B------:R-:W-:Y:S02]  /*cac0*/  ISETP.GE.U32.AND P4, PT, R235, R6, PT ;  /* 0x00000006eb00720c */ /* 0x000fe40003f86070 */
[----:B------:R-:W-:Y:S01]  /*cad0*/  SHF.R.U32.HI R6, RZ, 0x18, R0 ;  /* 0x00000018ff067819 */ /* 0x000fe20000011600 */
[----:B------:R-:W-:Y:S01]  /*cae0*/  FMUL.FTZ R24, R116, R9 ;  /* 0x0000000974187220 */ /* 0x000fe20000410000 */
[----:B------:R-:W-:Y:S01]  /*caf0*/  @!P1 PRMT R194, R43, 0x5410, RZ ;  /* 0x000054102bc29816 */ /* 0x000fe200000000ff */
[----:B------:R-:W-:Y:S01]  /*cb00*/  FMUL.FTZ R116, R79, R8 ;  /* 0x000000084f747220 */ /* 0x000fe20000410000 */
[----:B------:R-:W-:Y:S01]  /*cb10*/  ISETP.GE.U32.AND P1, PT, R235, R6, PT ;  /* 0x00000006eb00720c */ /* 0x000fe20003f26070 */
[----:B------:R-:W-:Y:S01]  /*cb20*/  FADD.FTZ R7, R229, R25 ;  /* 0x00000019e5077221 */ /* 0x000fe20000010000 */
[----:B-1----:R-:W-:Y:S01]  /*cb30*/  F2FP.PACK_AB R6, R103, R180 ;  /* 0x000000b46706723e */ /* 0x002fe200000000ff */
[----:B------:R-:W1:Y:S01]  /*cb40*/  MUFU.EX2 R25, R47 ;  /* 0x0000002f00197308 */ /* 0x000e620000000800 */
[----:B------:R-:W-:-:S02]  /*cb50*/  IMAD.MOV.U32 R75, RZ, RZ, R116 ;  /* 0x000000ffff4b7224 */ /* 0x000fc400078e0074 */
[----:B------:R-:W-:-:S05]  /*cb60*/  PRMT R192, R6, 0x7632, R192 ;  /* 0x0000763206c07816 */ /* 0x000fca00000000c0 */
[----:B------:R-:W2:Y:S01]  /*cb70*/  MUFU.EX2 R116, R46 ;  /* 0x0000002e00747308 */ /* 0x000ea20000000800 */
[----:B------:R-:W-:Y:S01]  /*cb80*/  PRMT R193, R6, 0x7610, R193 ;  /* 0x0000761006c17816 */ /* 0x000fe200000000c1 */
[----:B------:R-:W-:Y:S01]  /*cb90*/  @!P5 HADD2 R56, -R192.H0_H0, -RZ.H0_H0 ;  /* 0xa00000ffc038d230 */ /* 0x000fe20000000900 */
[----:B------:R-:W-:Y:S01]  /*cba0*/  SHF.R.U32.HI R0, RZ, 0x10, R0 ;  /* 0x00000010ff007819 */ /* 0x000fe20000011600 */
[----:B------:R-:W-:Y:S01]  /*cbb0*/  @!P3 HADD2 R54, -R196.H0_H0, -RZ.H0_H0 ;  /* 0xa00000ffc436b230 */ /* 0x000fe20000000900 */
[----:B------:R-:W-:Y:S01]  /*cbc0*/  PRMT R45, R193, 0x5410, R192 ;  /* 0x00005410c12d7816 */ /* 0x000fe200000000c0 */
[----:B------:R-:W-:Y:S01]  /*cbd0*/  @!P4 HADD2 R57, -R193.H0_H0, -RZ.H0_H0 ;  /* 0xa00000ffc139c230 */ /* 0x000fe20000000900 */
[----:B------:R-:W-:Y:S02]  /*cbe0*/  LOP3.LUT R0, R0, 0xff, RZ, 0xc0, !PT ;  /* 0x000000ff00007812 */ /* 0x000fe400078ec0ff */
[----:B------:R-:W-:Y:S01]  /*cbf0*/  @!P5 PRMT R192, R56, 0x5410, RZ ;  /* 0x0000541038c0d816 */ /* 0x000fe200000000ff */
[----:B-1----:R-:W-:Y:S01]  /*cc00*/  IMAD.MOV.U32 R56, RZ, RZ, R25 ;  /* 0x000000ffff387224 */ /* 0x002fe200078e0019 */
[----:B------:R-:W-:-:S02]  /*cc10*/  LOP3.LUT R3, R2, 0xffff, RZ, 0xc0, !PT ;  /* 0x0000ffff02037812 */ /* 0x000fc400078ec0ff */
[--C-:B------:R-:W-:Y:S02]  /*cc20*/  SHF.R.U32.HI R6, RZ, 0x10, R2.reuse ;  /* 0x00000010ff067819 */ /* 0x100fe40000011602 */
[----:B------:R-:W-:Y:S02]  /*cc30*/  @!P3 PRMT R196, R54, 0x5410, RZ ;  /* 0x0000541036c4b816 */ /* 0x000fe400000000ff */
[----:B------:R-:W-:Y:S02]  /*cc40*/  SHF.R.U32.HI R2, RZ, 0x18, R2 ;  /* 0x00000018ff027819 */ /* 0x000fe40000011602 */
[----:B------:R-:W-:Y:S02]  /*cc50*/  ISETP.GE.U32.AND P3, PT, R235, R0, PT ;  /* 0x00000000eb00720c */ /* 0x000fe40003f66070 */
[----:B------:R-:W-:Y:S02]  /*cc60*/  @!P4 PRMT R193, R57, 0x5410, RZ ;  /* 0x0000541039c1c816 */ /* 0x000fe400000000ff */
[----:B------:R-:W-:-:S02]  /*cc70*/  ISETP.GE.U32.AND P4, PT, R235, R2, PT ;  /* 0x00000002eb00720c */ /* 0x000fc40003f86070 */
[----:B--2---:R-:W-:Y:S02]  /*cc80*/  F2FP.PACK_AB R0, R56, R116 ;  /* 0x000000743800723e */ /* 0x004fe400000000ff */
[----:B------:R-:W-:Y:S02]  /*cc90*/  SHF.R.U32.HI R2, RZ, 0x8, R3 ;  /* 0x00000008ff027819 */ /* 0x000fe40000011603 */
[C---:B------:R-:W-:Y:S02]  /*cca0*/  PRMT R189, R0.reuse, 0x7610, R189 ;  /* 0x0000761000bd7816 */ /* 0x040fe400000000bd */
[----:B------:R-:W-:Y:S01]  /*ccb0*/  PRMT R171, R0, 0x7632, R171 ;  /* 0x0000763200ab7816 */ /* 0x000fe200000000ab */
[----:B------:R-:W-:Y:S01]  /*ccc0*/  IMAD.MOV.U32 R182, RZ, RZ, R231 ;  /* 0x000000ffffb67224 */ /* 0x000fe200078e00e7 */
[----:B------:R-:W-:Y:S01]  /*ccd0*/  LOP3.LUT R0, R2, 0xffff, RZ, 0xc0, !PT ;  /* 0x0000ffff02007812 */ /* 0x000fe200078ec0ff */
[----:B------:R-:W-:Y:S02]  /*cce0*/  FMUL.FTZ R11, R108, R9 ;  /* 0x000000096c0b7220 */ /* 0x000fe40000410000 */
[----:B------:R-:W-:Y:S01]  /*ccf0*/  FMUL.FTZ R108, R118, R8 ;  /* 0x00000008766c7220 */ /* 0x000fe20000410000 */
[----:B------:R-:W-:Y:S01]  /*cd00*/  ISETP.GE.U32.AND P5, PT, R235, R0, PT ;  /* 0x00000000eb00720c */ /* 0x000fe20003fa6070 */
[-C--:B------:R-:W-:Y:S01]  /*cd10*/  FMUL.FTZ R250, R126, R8.reuse ;  /* 0x000000087efa7220 */ /* 0x080fe20000410000 */
[----:B------:R-:W-:Y:S01]  /*cd20*/  @!P3 HADD2 R59, -R189.H0_H0, -RZ.H0_H0 ;  /* 0xa00000ffbd3bb230 */ /* 0x000fe20000000900 */
[----:B------:R-:W-:Y:S01]  /*cd30*/  FMUL.FTZ R44, R95, R8 ;  /* 0x000000085f2c7220 */ /* 0x000fe20000410000 */
[----:B------:R-:W-:Y:S01]  /*cd40*/  LOP3.LUT R0, R6, 0xff, RZ, 0xc0, !PT ;  /* 0x000000ff06007812 */ /* 0x000fe200078ec0ff */
[----:B------:R-:W-:Y:S01]  /*cd50*/  IMAD.MOV.U32 R126, RZ, RZ, R182 ;  /* 0x000000ffff7e7224 */ /* 0x000fe200078e00b6 */
[----:B------:R-:W1:Y:S01]  /*cd60*/  MUFU.EX2 R6, R35 ;  /* 0x0000002300067308 */ /* 0x000e620000000800 */
[----:B------:R-:W-:Y:S01]  /*cd70*/  IMAD.MOV.U32 R57, RZ, RZ, R246 ;  /* 0x000000ffff397224 */ /* 0x000fe200078e00f6 */
[----:B------:R-:W-:Y:S01]  /*cd80*/  F2FP.PACK_AB R39, R18, R19 ;  /* 0x000000131227723e */ /* 0x000fe200000000ff */
[----:B------:R-:W-:-:S02]  /*cd90*/  IMAD.MOV.U32 R47, RZ, RZ, R108 ;  /* 0x000000ffff2f7224 */ /* 0x000fc400078e006c */
[-C--:B------:R-:W-:Y:S02]  /*cda0*/  FMUL.FTZ R177, R109, R9.reuse ;  /* 0x000000096db17220 */ /* 0x080fe40000410000 */
[-C--:B------:R-:W-:Y:S02]  /*cdb0*/  FMUL.FTZ R18, R85, R9.reuse ;  /* 0x0000000955127220 */ /* 0x080fe40000410000 */
[----:B------:R-:W-:Y:S02]  /*cdc0*/  FMUL.FTZ R19, R87, R8 ;  /* 0x0000000857137220 */ /* 0x000fe40000410000 */
[----:B------:R-:W-:Y:S01]  /*cdd0*/  IMAD.MOV.U32 R25, RZ, RZ, R44 ;  /* 0x000000ffff197224 */ /* 0x000fe200078e002c */
[----:B------:R-:W-:Y:S01]  /*cde0*/  PRMT R44, R189, 0x5410, R171 ;  /* 0x00005410bd2c7816 */ /* 0x000fe200000000ab */
[-C--:B------:R-:W-:Y:S01]  /*cdf0*/  FMUL.FTZ R244, R92, R9.reuse ;  /* 0x000000095cf47220 */ /* 0x080fe20000410000 */
[----:B------:R-:W-:Y:S01]  /*ce00*/  @!P3 PRMT R189, R59, 0x5410, RZ ;  /* 0x000054103bbdb816 */ /* 0x000fe200000000ff */
[----:B------:R-:W-:-:S02]  /*ce10*/  FMUL.FTZ R109, R76, R9 ;  /* 0x000000094c6d7220 */ /* 0x000fc40000410000 */
[----:B------:R-:W-:Y:S02]  /*ce20*/  IMAD.MOV.U32 R43, RZ, RZ, R126 ;  /* 0x000000ffff2b7224 */ /* 0x000fe400078e007e */
[----:B------:R-:W-:Y:S02]  /*ce30*/  FMUL.FTZ R108, R120, R5 ;  /* 0x00000005786c7220 */ /* 0x000fe40000410000 */
[----:B------:R-:W-:Y:S01]  /*ce40*/  IMAD.MOV.U32 R120, RZ, RZ, R57 ;  /* 0x000000ffff787224 */ /* 0x000fe200078e0039 */
[----:B------:R-:W-:Y:S01]  /*ce50*/  ISETP.GE.U32.AND P3, PT, R235, R0, PT ;  /* 0x00000000eb00720c */ /* 0x000fe20003f66070 */
[----:B------:R-:W-:Y:S02]  /*ce60*/  IMAD.MOV.U32 R59, RZ, RZ, R47 ;  /* 0x000000ffff3b7224 */ /* 0x000fe400078e002f */
[----:B------:R-:W-:Y:S02]  /*ce70*/  IMAD.MOV.U32 R57, RZ, RZ, R75 ;  /* 0x000000ffff397224 */ /* 0x000fe400078e004b */
[----:B------:R-:W-:-:S02]  /*ce80*/  IMAD.MOV.U32 R75, RZ, RZ, R19 ;  /* 0x000000ffff4b7224 */ /* 0x000fc400078e0013 */
[----:B------:R-:W-:Y:S02]  /*ce90*/  IMAD.MOV.U32 R47, RZ, RZ, R18 ;  /* 0x000000ffff2f7224 */ /* 0x000fe400078e0012 */
[----:B------:R-:W-:Y:S02]  /*cea0*/  IMAD.MOV.U32 R46, RZ, RZ, R109 ;  /* 0x000000ffff2e7224 */ /* 0x000fe400078e006d */
[----:B------:R-:W-:Y:S02]  /*ceb0*/  IMAD.MOV.U32 R54, RZ, RZ, R245 ;  /* 0x000000ffff367224 */ /* 0x000fe400078e00f5 */
[----:B------:R-:W-:Y:S02]  /*cec0*/  IMAD.MOV.U32 R118, RZ, RZ, R244 ;  /* 0x000000ffff767224 */ /* 0x000fe400078e00f4 */
[----:B------:R-:W-:Y:S02]  /*ced0*/  FADD.FTZ R7, R228, R7 ;  /* 0x00000007e4077221 */ /* 0x000fe40000010000 */
[----:B------:R-:W-:-:S02]  /*cee0*/  FADD.FTZ R0, R186, R12 ;  /* 0x0000000cba007221 */ /* 0x000fc40000010000 */
[----:B------:R-:W-:Y:S01]  /*cef0*/  IMAD.WIDE.U32 R18, R43, -0x326172a9, RZ ;  /* 0xcd9e8d572b127825 */ /* 0x000fe200078e00ff */
[----:B------:R-:W-:-:S03]  /*cf00*/  @!P1 HADD2 R58, -R171.H0_H0, -RZ.H0_H0 ;  /* 0xa00000ffab3a9230 */ /* 0x000fc60000000900 */
        /* <DEDUP_REMOVED lines=14> */
[----:B------:R-:W-:Y:S02]  /*cff0*/  FMUL.FTZ R245, R89, R5 ;  /* 0x0000000559f57220 */ /* 0x000fe40000410000 */
[----:B------:R2:W3:Y:S01]  /*d000*/  MUFU.EX2 R5, R37 ;  /* 0x0000002500057308 */ /* 0x0004e20000000800 */
[----:B------:R-:W-:Y:S01]  /*d010*/  IMAD.MOV.U32 R3, RZ, RZ, R230 ;  /* 0x000000ffff037224 */ /* 0x000fe200078e00e6 */
[----:B------:R-:W-:Y:S01]  /*d020*/  F2FP.PACK_AB R28, R10, R20 ;  /* 0x000000140a1c723e */ /* 0x000fe200000000ff */
[----:B------:R-:W-:Y:S01]  /*d030*/  FMUL.FTZ R20, R86, R8 ;  /* 0x0000000856147220 */ /* 0x000fe20000410000 */
[----:B------:R-:W-:Y:S01]  /*d040*/  @!P1 PRMT R171, R58, 0x5410, RZ ;  /* 0x000054103aab9816 */ /* 0x000fe200000000ff */
[----:B------:R-:W-:-:S02]  /*d050*/  IMAD.MOV.U32 R121, RZ, RZ, R3 ;  /* 0x000000ffff797224 */ /* 0x000fc400078e0003 */
[----:B------:R-:W-:Y:S02]  /*d060*/  FADD.FTZ R2, R187, R7 ;  /* 0x00000007bb027221 */ /* 0x000fe40000010000 */
[----:B------:R-:W-:Y:S02]  /*d070*/  IMAD.MOV.U32 R58, RZ, RZ, R56 ;  /* 0x000000ffff3a7224 */ /* 0x000fe400078e0038 */
[----:B--2---:R-:W-:Y:S02]  /*d080*/  IMAD.MOV.U32 R37, RZ, RZ, R14 ;  /* 0x000000ffff257224 */ /* 0x004fe400078e000e */
[----:B------:R-:W-:Y:S01]  /*d090*/  FADD.FTZ R14, R166, R0 ;  /* 0x00000000a60e7221 */ /* 0x000fe20000010000 */
[----:B------:R-:W-:Y:S01]  /*d0a0*/  LOP3.LUT R0, R19, R55, RZ, 0x3c, !PT ;  /* 0x0000003713007212 */ /* 0x000fe200078e3cff */
[----:B-1----:R-:W-:Y:S02]  /*d0b0*/  FADD.FTZ R3, R6, R13 ;  /* 0x0000000d06037221 */ /* 0x002fe40000010000 */
[----:B------:R-:W-:-:S02]  /*d0c0*/  IMAD.MOV.U32 R56, RZ, RZ, R46 ;  /* 0x000000ffff387224 */ /* 0x000fc400078e002e */
[----:B------:R-:W-:Y:S01]  /*d0d0*/  IMAD.WIDE.U32 R12, R0, -0x2daee0ad, RZ ;  /* 0xd2511f53000c7825 */ /* 0x000fe200078e00ff */
[----:B------:R-:W-:-:S03]  /*d0e0*/  F2FP.PACK_AB R38, R17, R16 ;  /* 0x000000101126723e */ /* 0x000fc600000000ff */
[----:B------:R-:W-:Y:S02]  /*d0f0*/  IMAD.MOV.U32 R46, RZ, RZ, R20 ;  /* 0x000000ffff2e7224 */ /* 0x000fe400078e0014 */
[----:B------:R-:W-:Y:S02]  /*d100*/  IMAD.MOV.U32 R20, RZ, RZ, R15 ;  /* 0x000000ffff147224 */ /* 0x000fe400078e000f */
[----:B------:R-:W-:Y:S02]  /*d110*/  IMAD.MOV.U32 R16, RZ, RZ, R49 ;  /* 0x000000ffff107224 */ /* 0x000fe400078e0031 */
[----:B------:R-:W-:Y:S01]  /*d120*/  FADD.FTZ R15, R243, R2 ;  /* 0x00000002f30f7221 */ /* 0x000fe20000010000 */
[----:B------:R-:W-:Y:S01]  /*d130*/  LOP3.LUT R2, R23, UR18, R18, 0x96, !PT ;  /* 0x0000001217027c12 */ /* 0x000fe2000f8e9612 */
[-C--:B------:R-:W-:Y:S01]  /*d140*/  FMUL.FTZ R231, R93, R9.reuse ;  /* 0x000000095de77220 */ /* 0x080fe20000410000 */
[----:B------:R-:W-:Y:S01]  /*d150*/  LOP3.LUT R0, R13, UR17, R190, 0x96, !PT ;  /* 0x000000110d007c12 */ /* 0x000fe2000f8e96be */
        /* <DEDUP_REMOVED lines=8> */
[----:B------:R-:W-:Y:S02]  /*d1e0*/  FMUL.FTZ R181, R77, R9 ;  /* 0x000000094db57220 */ /* 0x000fe40000410000 */
[-C--:B------:R-:W-:Y:S01]  /*d1f0*/  FMUL.FTZ R40, R119, R8.reuse ;  /* 0x0000000877287220 */ /* 0x080fe20000410000 */
[----:B------:R1:W-:Y:S01]  /*d200*/  STL [R1+0x154], R230 ;  /* 0x000154e601007387 */ /* 0x0003e20000100800 */
[-C--:B------:R-:W-:Y:S02]  /*d210*/  FMUL.FTZ R10, R110, R8.reuse ;  /* 0x000000086e0a7220 */ /* 0x080fe40000410000 */
[-C--:B------:R-:W-:Y:S02]  /*d220*/  FMUL.FTZ R9, R111, R8.reuse ;  /* 0x000000086f097220 */ /* 0x080fe40000410000 */
[----:B------:R-:W-:Y:S01]  /*d230*/  FMUL.FTZ R182, R82, R8 ;  /* 0x0000000852b67220 */ /* 0x000fe20000410000 */
[----:B---3--:R-:W-:Y:S01]  /*d240*/  F2FP.PACK_AB R21, R5, R6 ;  /* 0x000000060515723e */ /* 0x008fe200000000ff */
        /* <DEDUP_REMOVED lines=12> */
[----:B------:R-:W-:Y:S01]  /*d310*/  PRMT R17, R36, 0x7632, R17 ;  /* 0x0000763224117816 */ /* 0x000fe20000000011 */
[-C--:B------:R-:W-:Y:S01]  /*d320*/  FMUL.FTZ R117, R94, R8.reuse ;  /* 0x000000085e757220 */ /* 0x080fe20000410000 */
[----:B------:R-:W-:Y:S01]  /*d330*/  PRMT R164, R39, 0x7632, R164 ;  /* 0x0000763227a47816 */ /* 0x000fe200000000a4 */
[-C--:B------:R-:W-:Y:S01]  /*d340*/  FMUL.FTZ R119, R83, R8.reuse ;  /* 0x0000000853777220 */ /* 0x080fe20000410000 */
[----:B------:R-:W-:Y:S01]  /*d350*/  PRMT R163, R39, 0x7610, R163 ;  /* 0x0000761027a37816 */ /* 0x000fe200000000a3 */
[----:B------:R-:W-:Y:S01]  /*d360*/  FMUL.FTZ R125, R78, R8 ;  /* 0x000000084e7d7220 */ /* 0x000fe20000410000 */
[----:B------:R-:W-:Y:S01]  /*d370*/  MUFU.EX2 R212, R212 ;  /* 0x000000d400d47308 */ /* 0x000fe20000000800 */
[----:B------:R-:W-:Y:S01]  /*d380*/  IMAD.MOV.U32 R35, RZ, RZ, R16 ;  /* 0x000000ffff237224 */ /* 0x000fe200078e0010 */
[----:B------:R-:W-:Y:S01]  /*d390*/  USHF.L.U32 UR5, UR7, 0x3, URZ ;  /* 0x0000000307057899 */ /* 0x000fe2000800063f */
[----:B------:R-:W-:Y:S01]  /*d3a0*/  IMAD.MOV.U32 R8, RZ, RZ, R247 ;  /* 0x000000ffff087224 */ /* 0x000fe200078e00f7 */
[----:B------:R-:W-:Y:S01]  /*d3b0*/  USHF.L.U32 UR4, UR7, 0x6, URZ ;  /* 0x0000000607047899 */ /* 0x000fe2000800063f */
[----:B------:R-:W-:Y:S01]  /*d3c0*/  IMAD.MOV.U32 R126, RZ, RZ, R231 ;  /* 0x000000ffff7e7224 */ /* 0x000fe200078e00e7 */
[----:B------:R2:W5:Y:S01]  /*d3d0*/  LDL.LU R187, [R1+0x1a4] ;  /* 0x0001a40001bb7983 */ /* 0x0005620000300800 */
[----:B------:R-:W-:-:S02]  /*d3e0*/  FADD.FTZ R16, R5, R3 ;  /* 0x0000000305107221 */ /* 0x000fc40000010000 */
[-C--:B------:R-:W-:Y:S02]  /*d3f0*/  FMUL.FTZ R110, R122, R4.reuse ;  /* 0x000000047a6e7220 */ /* 0x080fe40000410000 */
[-C--:B------:R-:W-:Y:S02]  /*d400*/  FMUL.FTZ R111, R123, R4.reuse ;  /* 0x000000047b6f7220 */ /* 0x080fe40000410000 */
[-C--:B-1----:R-:W-:Y:S02]  /*d410*/  FMUL.FTZ R230, R98, R4.reuse ;  /* 0x0000000462e67220 */ /* 0x082fe40000410000 */
[----:B------:R-:W-:Y:S02]  /*d420*/  IMAD.MOV.U32 R243, RZ, RZ, R9 ;  /* 0x000000fffff37224 */ /* 0x000fe400078e0009 */
[----:B------:R-:W-:Y:S01]  /*d430*/  IMAD.MOV.U32 R23, RZ, RZ, R121 ;  /* 0x000000ffff177224 */ /* 0x000fe200078e0079 */
[----:B------:R-:W-:Y:S01]  /*d440*/  PRMT R13, R21, 0x7632, R13 ;  /* 0x00007632150d7816 */ /* 0x000fe2000000000d */
[-C--:B------:R-:W-:Y:S01]  /*d450*/  FMUL.FTZ R231, R99, R4.reuse ;  /* 0x0000000463e77220 */ /* 0x080fe20000410000 */
[----:B------:R-:W-:Y:S01]  /*d460*/  MUFU.EX2 R220, R220 ;  /* 0x000000dc00dc7308 */ /* 0x000fe20000000800 */
[----:B------:R-:W-:Y:S01]  /*d470*/  FMUL.FTZ R247, R91, R4 ;  /* 0x000000045bf77220 */ /* 0x000fe20000410000 */
[----:B------:R2:W5:Y:S01]  /*d480*/  LDL.LU R186, [R1+0x1a0] ;  /* 0x0001a00001ba7983 */ /* 0x0005620000300800 */
[----:B------:R-:W-:-:S04]  /*d490*/  IMAD.WIDE.U32 R2, R2, -0x2daee0ad, RZ ;  /* 0xd2511f5302027825 */ /* 0x000fc800078e00ff */
[----:B------:R-:W-:Y:S01]  /*d4a0*/  IMAD.WIDE.U32 R4, R0, -0x326172a9, RZ ;  /* 0xcd9e8d5700047825 */ /* 0x000fe200078e00ff */
[----:B------:R-:W-:-:S04]  /*d4b0*/  LOP3.LUT R0, R3, UR15, R12, 0x96, !PT ;  /* 0x0000000f03007c12 */ /* 0x000fc8000f8e960c */
[----:B------:R-:W-:Y:S01]  /*d4c0*/  LOP3.LUT R3, R5, UR16, R22, 0x96, !PT ;  /* 0x0000001005037c12 */ /* 0x000fe2000f8e9616 */
[----:B------:R-:W-:-:S04]  /*d4d0*/  IMAD.MOV.U32 R22, RZ, RZ, R120 ;  /* 0x000000ffff167224 */ /* 0x000fc800078e0078 */
[----:B------:R-:W-:-:S04]  /*d4e0*/  IMAD.WIDE.U32 R6, R3, -0x2daee0ad, RZ ;  /* 0xd2511f5303067825 */ /* 0x000fc800078e00ff */
[----:B------:R-:W-:Y:S02]  /*d4f0*/  IMAD.MOV.U32 R120, RZ, RZ, R10 ;  /* 0x000000ffff787224 */ /* 0x000fe400078e000a */
[----:B------:R-:W-:Y:S02]  /*d500*/  IMAD.MOV.U32 R122, RZ, RZ, R11 ;  /* 0x000000ffff7a7224 */ /* 0x000fe400078e000b */
[----:B------:R-:W-:Y:S01]  /*d510*/  IMAD.WIDE.U32 R10, R0, -0x326172a9, RZ ;  /* 0xcd9e8d57000a7825 */ /* 0x000fe200078e00ff */
[----:B------:R-:W-:-:S03]  /*d520*/  LOP3.LUT R0, R7, UR11, R2, 0x96, !PT ;  /* 0x0000000b07007c12 */ /* 0x000fc6000f8e9602 */
[----:B------:R-:W-:Y:S02]  /*d530*/  IMAD.MOV.U32 R123, RZ, RZ, R8 ;  /* 0x000000ffff7b7224 */ /* 0x000fe400078e0008 */
        /* <DEDUP_REMOVED lines=9> */
[----:B------:R-:W1:Y:S04]  /*d5d0*/  MUFU.EX2 R11, R52 ;  /* 0x00000034000b7308 */ /* 0x000e680000000800 */
[----:B------:R-:W-:Y:S02]  /*d5e0*/  LOP3.LUT R0, R3, UR13, R6, 0x96, !PT ;  /* 0x0000000d03007c12 */ /* 0x000fe4000f8e9606 */
[----:B------:R-:W-:Y:S02]  /*d5f0*/  LOP3.LUT R9, R7, UR8, R8, 0x96, !PT ;  /* 0x0000000807097c12 */ /* 0x000fe4000f8e9608 */
[----:B------:R-:W-:Y:S01]  /*d600*/  LOP3.LUT R6, R0, 0xffff, RZ, 0xc0, !PT ;  /* 0x0000ffff00067812 */ /* 0x000fe200078ec0ff */
[----:B------:R-:W3:Y:S01]  /*d610*/  MUFU.EX2 R8, R53 ;  /* 0x0000003500087308 */ /* 0x000ee20000000800 */
[----:B------:R-:W-:-:S02]  /*d620*/  IMAD.MOV.U32 R121, RZ, RZ, R177 ;  /* 0x000000ffff797224 */ /* 0x000fc400078e00b1 */
[----:B------:R-:W-:Y:S01]  /*d630*/  IMAD.MOV.U32 R7, RZ, RZ, R178 ;  /* 0x000000ffff077224 */ /* 0x000fe200078e00b2 */
[----:B------:R-:W-:-:S04]  /*d640*/  SHF.R.U32.HI R6, RZ, 0x8, R6 ;  /* 0x00000008ff067819 */ /* 0x000fc80000011606 */
[----:B------:R-:W-:Y:S01]  /*d650*/  MUFU.EX2 R177, R147 ;  /* 0x0000009300b17308 */ /* 0x000fe20000000800 */
[----:B------:R-:W-:-:S07]  /*d660*/  LOP3.LUT R6, R6, 0xffff, RZ, 0xc0, !PT ;  /* 0x0000ffff06067812 */ /* 0x000fce00078ec0ff */
[----:B------:R-:W4:Y:S01]  /*d670*/  MUFU.EX2 R178, R151 ;  /* 0x0000009700b27308 */ /* 0x000f220000000800 */
[----:B------:R-:W-:Y:S01]  /*d680*/  LOP3.LUT R19, R5, UR16, R66, 0x96, !PT ;  /* 0x0000001005137c12 */ /* 0x000fe2000f8e9642 */
[----:B------:R-:W-:Y:S01]  /*d690*/  FADD.FTZ R5, R252, R14 ;  /* 0x0000000efc057221 */ /* 0x000fe20000010000 */
[----:B------:R-:W-:Y:S01]  /*d6a0*/  ISETP.GE.U32.AND P1, PT, R235, R6, PT ;  /* 0x00000006eb00720c */ /* 0x000fe20003f26070 */
[----:B------:R-:W-:Y:S02]  /*d6b0*/  FADD.FTZ R6, R7, R15 ;  /* 0x0000000f07067221 */ /* 0x000fe40000010000 */
[----:B------:R-:W-:Y:S02]  /*d6c0*/  IMAD.MOV.U32 R66, RZ, RZ, R59 ;  /* 0x000000ffff427224 */ /* 0x000fe400078e003b */
[----:B------:R-:W-:Y:S01]  /*d6d0*/  IMAD.MOV.U32 R252, RZ, RZ, R124 ;  /* 0x000000fffffc7224 */ /* 0x000fe200078e007c */
[----:B------:R-:W-:Y:S01]  /*d6e0*/  MUFU.EX2 R59, R144 ;  /* 0x00000090003b7308 */ /* 0x000fe20000000800 */
[----:B-1----:R-:W-:Y:S01]  /*d6f0*/  FADD.FTZ R7, R11, R16 ;  /* 0x000000100b077221 */ /* 0x002fe20000010000 */
[----:B---3--:R-:W-:Y:S01]  /*d700*/  F2FP.PACK_AB R11, R8, R11 ;  /* 0x0000000b080b723e */ /* 0x008fe200000000ff */
[----:B------:R-:W-:-:S05]  /*d710*/  IMAD.MOV.U32 R53, RZ, RZ, R23 ;  /* 0x000000ffff357224 */ /* 0x000fca00078e0017 */
[----:B------:R-:W1:Y:S01]  /*d720*/  MUFU.EX2 R124, R145 ;  /* 0x00000091007c7308 */ /* 0x000e620000000800 */
[----:B------:R-:W-:Y:S02]  /*d730*/  FADD.FTZ R23, R8, R7 ;  /* 0x0000000708177221 */ /* 0x000fe40000010000 */
[----:B------:R-:W-:Y:S01]  /*d740*/  FADD.FTZ R8, R161, R5 ;  /* 0x00000005a1087221 */ /* 0x000fe20000010000 */
[----:B----4-:R-:W-:-:S04]  /*d750*/  F2FP.PACK_AB R5, R178, R177 ;  /* 0x000000b1b205723e */ /* 0x010fc800000000ff */
[C---:B------:R-:W-:Y:S01]  /*d760*/  PRMT R170, R5.reuse, 0x7610, R170 ;  /* 0x0000761005aa7816 */ /* 0x040fe200000000aa */
[----:B------:R-:W-:Y:S01]  /*d770*/  FADD.FTZ R7, R162, R6 ;  /* 0x00000006a2077221 */ /* 0x000fe20000010000 */
[----:B------:R-:W-:Y:S01]  /*d780*/  PRMT R169, R5, 0x7632, R169 ;  /* 0x0000763205a97816 */ /* 0x000fe200000000a9 */
[----:B------:R-:W-:Y:S02]  /*d790*/  IMAD.MOV.U32 R52, RZ, RZ, R20 ;  /* 0x000000ffff347224 */ /* 0x000fe400078e0014 */
[----:B------:R-:W-:Y:S01]  /*d7a0*/  @!P2 HADD2 R60, -R170.H0_H0, -RZ.H0_H0 ;  /* 0xa00000ffaa3ca230 */ /* 0x000fe20000000900 */
[----:B------:R-:W-:Y:S02]  /*d7b0*/  LOP3.LUT R20, R67, UR18, R18, 0x96, !PT ;  /* 0x0000001243147c12 */ /* 0x000fe4000f8e9612 */
[----:B-1----:R-:W-:Y:S01]  /*d7c0*/  F2FP.PACK_AB R6, R124, R59 ;  /* 0x0000003b7c06723e */ /* 0x002fe200000000ff */
[----:B------:R-:W-:Y:S01]  /*d7d0*/  IMAD.MOV.U32 R67, RZ, RZ, R37 ;  /* 0x000000ffff437224 */ /* 0x000fe200078e0025 */
[----:B------:R-:W-:-:S02]  /*d7e0*/  LOP3.LUT R5, R0, 0xff, RZ, 0xc0, !PT ;  /* 0x000000ff00057812 */ /* 0x000fc400078ec0ff */
[----:B------:R-:W-:Y:S02]  /*d7f0*/  PRMT R37, R170, 0x5410, R169 ;  /* 0x00005410aa257816 */ /* 0x000fe400000000a9 */
[----:B------:R-:W-:Y:S02]  /*d800*/  @!P2 PRMT R170, R60, 0x5410, RZ ;  /* 0x000054103caaa816 */ /* 0x000fe400000000ff */
[C---:B------:R-:W-:Y:S02]  /*d810*/  PRMT R168, R6.reuse, 0x7610, R168 ;  /* 0x0000761006a87816 */ /* 0x040fe400000000a8 */
[----:B------:R-:W-:Y:S02]  /*d820*/  ISETP.GE.U32.AND P2, PT, R235, R5, PT ;  /* 0x00000005eb00720c */ /* 0x000fe40003f46070 */
[--C-:B------:R-:W-:Y:S02]  /*d830*/  SHF.R.U32.HI R5, RZ, 0x18, R0.reuse ;  /* 0x00000018ff057819 */ /* 0x100fe40000011600 */
[----:B------:R-:W-:Y:S01]  /*d840*/  SHF.R.U32.HI R0, RZ, 0x10, R0 ;  /* 0x00000010ff007819 */ /* 0x000fe20000011600 */
[----:B------:R-:W-:Y:S01]  /*d850*/  @!P3 HADD2 R63, -R168.H0_H0, -RZ.H0_H0 ;  /* 0xa00000ffa83fb230 */ /* 0x000fe20000000900 */
[----:B------:R-:W-:Y:S01]  /*d860*/  PRMT R167, R6, 0x7632, R167 ;  /* 0x0000763206a77816 */ /* 0x000fe200000000a7 */
[----:B------:R-:W-:Y:S01]  /*d870*/  IMAD.MOV.U32 R60, RZ, RZ, R40 ;  /* 0x000000ffff3c7224 */ /* 0x000fe200078e0028 */
        /* <DEDUP_REMOVED lines=14> */
[--C-:B------:R-:W-:Y:S01]  /*d960*/  SHF.R.U32.HI R5, RZ, 0x10, R2.reuse ;  /* 0x00000010ff057819 */ /* 0x100fe20000011602 */
        /* <DEDUP_REMOVED lines=11> */
[----:B------:R-:W-:Y:S01]  /*da20*/  PRMT R16, R38, 0x7610, R16 ;  /* 0x0000761026107816 */ /* 0x000fe20000000010 */
[----:B------:R-:W-:Y:S01]  /*da30*/  IMAD.MOV.U32 R6, RZ, RZ, R53 ;  /* 0x000000ffff067224 */ /* 0x000fe200078e0035 */
[----:B------:R-:W-:Y:S01]  /*da40*/  @!P1 PRMT R17, R68, 0x5410, RZ ;  /* 0x0000541044119816 */ /* 0x000fe200000000ff */
[----:B------:R-:W-:Y:S01]  /*da50*/  IMAD.MOV.U32 R53, RZ, RZ, R123 ;  /* 0x000000ffff357224 */ /* 0x000fe200078e007b */
[----:B------:R-:W-:Y:S01]  /*da60*/  ISETP.GE.U32.AND P1, PT, R235, R0, PT ;  /* 0x00000000eb00720c */ /* 0x000fe20003f26070 */
[----:B------:R-:W-:Y:S01]  /*da70*/  IMAD.MOV.U32 R123, RZ, RZ, R41 ;  /* 0x000000ffff7b7224 */ /* 0x000fe200078e0029 */
[----:B------:R-:W-:-:S02]  /*da80*/  LOP3.LUT R5, R5, 0xff, RZ, 0xc0, !PT ;  /* 0x000000ff05057812 */ /* 0x000fc400078ec0ff */
[----:B------:R-:W-:Y:S02]  /*da90*/  LOP3.LUT R0, R3, UR14, R10, 0x96, !PT ;  /* 0x0000000e03007c12 */ /* 0x000fe4000f8e960a */
        /* <DEDUP_REMOVED lines=10> */
[----:B------:R-:W-:Y:S02]  /*db40*/  ISETP.GE.U32.AND P3, PT, R235, R5, PT ;  /* 0x00000005eb00720c */ /* 0x000fe40003f66070 */
[----:B------:R-:W-:Y:S02]  /*db50*/  LOP3.LUT R5, R0, 0xff, RZ, 0xc0, !PT ;  /* 0x000000ff00057812 */ /* 0x000fe400078ec0ff */
[----:B------:R-:W-:Y:S02]  /*db60*/  PRMT R38, R14, 0x5410, R13 ;  /* 0x000054100e267816 */ /* 0x000fe4000000000d */
[----:B------:R-:W-:-:S02]  /*db70*/  @!P4 PRMT R14, R74, 0x5410, RZ ;  /* 0x000054104a0ec816 */ /* 0x000fc400000000ff */
[----:B------:R-:W-:Y:S02]  /*db80*/  ISETP.GE.U32.AND P4, PT, R235, R5, PT ;  /* 0x00000005eb00720c */ /* 0x000fe40003f86070 */
[----:B------:R-:W-:Y:S01]  /*db90*/  SHF.R.U32.HI R5, RZ, 0x18, R0 ;  /* 0x00000018ff057819 */ /* 0x000fe20000011600 */
[----:B------:R-:W-:Y:S01]  /*dba0*/  IMAD.MOV.U32 R63, RZ, RZ, R52 ;  /* 0x000000ffff3f7224 */ /* 0x000fe200078e0034 */
[----:B------:R-:W-:Y:S01]  /*dbb0*/  SHF.R.U32.HI R0, RZ, 0x10, R0 ;  /* 0x00000010ff007819 */ /* 0x000fe20000011600 */
[----:B------:R-:W-:Y:S01]  /*dbc0*/  IMAD.MOV.U32 R52, RZ, RZ, R22 ;  /* 0x000000ffff347224 */ /* 0x000fe200078e0016 */
[----:B------:R-:W-:Y:S01]  /*dbd0*/  @!P2 HADD2 R77, -R164.H0_H0, -RZ.H0_H0 ;  /* 0xa00000ffa44da230 */ /* 0x000fe20000000900 */
[----:B------:R-:W-:Y:S01]  /*dbe0*/  IMAD.MOV.U32 R61, RZ, RZ, R24 ;  /* 0x000000ffff3d7224 */ /* 0x000fe200078e0018 */
[----:B------:R-:W-:Y:S01]  /*dbf0*/  @!P1 HADD2 R76, -R13.H0_H0, -RZ.H0_H0 ;  /* 0xa00000ff0d4c9230 */ /* 0x000fe20000000900 */
[----:B------:R-:W-:Y:S01]  /*dc00*/  FADD.FTZ R22, R154, R8 ;  /* 0x000000089a167221 */ /* 0x000fe20000010000 */
[----:B------:R-:W-:Y:S01]  /*dc10*/  LOP3.LUT R0, R0, 0xff, RZ, 0xc0, !PT ;  /* 0x000000ff00007812 */ /* 0x000fe200078ec0ff */
[----:B------:R-:W-:-:S02]  /*dc20*/  FADD.FTZ R24, R185, R7 ;  /* 0x00000007b9187221 */ /* 0x000fc40000010000 */
[----:B------:R-:W-:Y:S01]  /*dc30*/  IMAD.MOV.U32 R39, RZ, RZ, R6 ;  /* 0x000000ffff277224 */ /* 0x000fe200078e0006 */
[----:B------:R-:W-:Y:S01]  /*dc40*/  PRMT R36, R163, 0x5410, R164 ;  /* 0x00005410a3247816 */ /* 0x000fe200000000a4 */
[----:B------:R-:W-:Y:S01]  /*dc50*/  IMAD.WIDE.U32 R8, R20, -0x2daee0ad, RZ ;  /* 0xd2511f5314087825 */ /* 0x000fe200078e00ff */
[----:B------:R-:W-:Y:S02]  /*dc60*/  @!P2 PRMT R164, R77, 0x5410, RZ ;  /* 0x000054104da4a816 */ /* 0x000fe400000000ff */
[----:B------:R-:W-:Y:S01]  /*dc70*/  PRMT R166, R11, 0x7610, R166 ;  /* 0x000076100ba67816 */ /* 0x000fe200000000a6 */
[----:B------:R-:W-:Y:S01]  /*dc80*/  IMAD.WIDE.U32 R6, R19, -0x2daee0ad, RZ ;  /* 0xd2511f5313067825 */ /* 0x000fe200078e00ff */
[----:B------:R-:W-:Y:S02]  /*dc90*/  @!P1 PRMT R13, R76, 0x5410, RZ ;  /* 0x000054104c0d9816 */ /* 0x000fe400000000ff */
[----:B------:R-:W-:Y:S02]  /*dca0*/  PRMT R165, R11, 0x7632, R165 ;  /* 0x000076320ba57816 */ /* 0x000fe400000000a5 */
[----:B------:R-:W-:-:S02]  /*dcb0*/  PRMT R162, R28, 0x7632, R162 ;  /* 0x000076321ca27816 */ /* 0x000fc400000000a2 */
[----:B------:R-:W-:Y:S01]  /*dcc0*/  PRMT R161, R28, 0x7610, R161 ;  /* 0x000076101ca17816 */ /* 0x000fe200000000a1 */
[----:B------:R-:W-:Y:S01]  /*dcd0*/  IMAD.MOV.U32 R70, RZ, RZ, R52 ;  /* 0x000000ffff467224 */ /* 0x000fe200078e0034 */
[C---:B------:R-:W-:Y:S01]  /*dce0*/  ISETP.GE.U32.AND P2, PT, R235.reuse, R0, PT ;  /* 0x00000000eb00720c */ /* 0x040fe20003f46070 */
[----:B------:R-:W1:Y:S01]  /*dcf0*/  MUFU.EX2 R21, R150 ;  /* 0x0000009600157308 */ /* 0x000e620000000800 */
[----:B------:R-:W-:Y:S01]  /*dd00*/  ISETP.GE.U32.AND P1, PT, R235, R5, PT ;  /* 0x00000005eb00720c */ /* 0x000fe20003f26070 */
[----:B------:R-:W-:Y:S01]  /*dd10*/  @!P5 HADD2 R78, -R163.H0_H0, -RZ.H0_H0 ;  /* 0xa00000ffa34ed230 */ /* 0x000fe20000000900 */
[----:B------:R-:W-:Y:S01]  /*dd20*/  LOP3.LUT R0, R9, UR15, R12, 0x96, !PT ;  /* 0x0000000f09007c12 */ /* 0x000fe2000f8e960c */
[----:B------:R-:W-:Y:S01]  /*dd30*/  IMAD.MOV.U32 R74, RZ, RZ, R64 ;  /* 0x000000ffff4a7224 */ /* 0x000fe200078e0040 */
[----:B------:R-:W-:Y:S01]  /*dd40*/  LOP3.LUT R5, R7, UR11, R8, 0x96, !PT ;  /* 0x0000000b07057c12 */ /* 0x000fe2000f8e9608 */
[----:B------:R-:W-:Y:S01]  /*dd50*/  IMAD.MOV.U32 R68, RZ, RZ, R61 ;  /* 0x000000ffff447224 */ /* 0x000fe200078e003d */
[----:B------:R2:W5:Y:S01]  /*dd60*/  LDL.LU R185, [R1+0x19c] ;  /* 0x00019c0001b97983 */ /* 0x0005620000300800 */
[----:B------:R-:W-:-:S04]  /*dd70*/  IMAD.WIDE.U32 R10, R0, -0x326172a9, RZ ;  /* 0xcd9e8d57000a7825 */ /* 0x000fc800078e00ff */
[----:B------:R-:W-:Y:S01]  /*dd80*/  IMAD.WIDE.U32 R8, R5, -0x326172a9, RZ ;  /* 0xcd9e8d5705087825 */ /* 0x000fe200078e00ff */
[----:B------:R-:W-:-:S04]  /*dd90*/  LOP3.LUT R4, R11, UR12, R4, 0x96, !PT ;  /* 0x0000000c0b047c12 */ /* 0x000fc8000f8e9604 */
[----:B------:R-:W-:Y:S01]  /*dda0*/  LOP3.LUT R0, R9, UR10, R10, 0x96, !PT ;  /* 0x0000000a09007c12 */ /* 0x000fe2000f8e960a */
[----:B------:R-:W-:-:S04]  /*ddb0*/  IMAD.WIDE.U32 R10, R4, -0x2daee0ad, RZ ;  /* 0xd2511f53040a7825 */ /* 0x000fc800078e00ff */
[----:B------:R-:W-:Y:S01]  /*ddc0*/  IMAD.WIDE.U32 R4, R0, -0x2daee0ad, RZ ;  /* 0xd2511f5300047825 */ /* 0x000fe200078e00ff */
[----:B------:R-:W-:-:S04]  /*ddd0*/  LOP3.LUT R6, R11, UR9, R6, 0x96, !PT ;  /* 0x000000090b067c12 */ /* 0x000fc8000f8e9606 */
[----:B------:R-:W-:Y:S02]  /*dde0*/  LOP3.LUT R5, R5, UR6, R10, 0x96, !PT ;  /* 0x0000000605057c12 */ /* 0x000fe4000f8e960a */
[C---:B------:R-:W-:Y:S02]  /*ddf0*/  LOP3.LUT R0, R2.reuse, 0xff, RZ, 0xc0, !PT ;  /* 0x000000ff02007812 */ /* 0x040fe400078ec0ff */
[----:B------:R-:W-:Y:S02]  /*de00*/  LOP3.LUT R10, R2, 0xffff, RZ, 0xc0, !PT ;  /* 0x0000ffff020a7812 */ /* 0x000fe400078ec0ff */
[--C-:B------:R-:W-:Y:S02]  /*de10*/  SHF.R.U32.HI R11, RZ, 0x10, R2.reuse ;  /* 0x00000010ff0b7819 */ /* 0x100fe40000011602 */
[----:B------:R-:W-:Y:S01]  /*de20*/  SHF.R.U32.HI R9, RZ, 0x18, R2 ;  /* 0x00000018ff097819 */ /* 0x000fe20000011602 */
[----:B------:R-:W-:Y:S01]  /*de30*/  IMAD.WIDE.U32 R2, R5, -0x326172a9, RZ ;  /* 0xcd9e8d5705027825 */ /* 0x000fe200078e00ff */
[----:B------:R-:W-:-:S02]  /*de40*/  @!P1 HADD2 R81, -R162.H0_H0, -RZ.H0_H0 ;  /* 0xa00000ffa2519230 */ /* 0x000fc40000000900 */
[----:B------:R-:W-:Y:S02]  /*de50*/  @!P4 HADD2 R79, -R166.H0_H0, -RZ.H0_H0 ;  /* 0xa00000ffa64fc230 */ /* 0x000fe40000000900 */
[----:B------:R-:W-:Y:S01]  /*de60*/  LOP3.LUT R5, R2, 0xff, RZ, 0xc0, !PT ;  /* 0x000000ff02057812 */ /* 0x000fe200078ec0ff */
[----:B------:R-:W-:Y:S01]  /*de70*/  IMAD.MOV.U32 R52, RZ, RZ, R120 ;  /* 0x000000ffff347224 */ /* 0x000fe200078e0078 */
[----:B------:R-:W-:Y:S01]  /*de80*/  PRMT R120, R161, 0x5410, R162 ;  /* 0x00005410a1787816 */ /* 0x000fe200000000a2 */
[----:B------:R-:W-:Y:S01]  /*de90*/  IMAD.MOV.U32 R77, RZ, RZ, R53 ;  /* 0x000000ffff4d7224 */ /* 0x000fe200078e0035 */
[----:B------:R-:W-:Y:S01]  /*dea0*/  @!P1 PRMT R162, R81, 0x5410, RZ ;  /* 0x0000541051a29816 */ /* 0x000fe200000000ff */
[----:B------:R-:W-:Y:S01]  /*deb0*/  IMAD.MOV.U32 R53, RZ, RZ, R121 ;  /* 0x000000ffff357224 */ /* 0x000fe200078e0079 */
[----:B------:R-:W-:Y:S01]  /*dec0*/  PRMT R121, R166, 0x5410, R165 ;  /* 0x00005410a6797816 */ /* 0x000fe200000000a5 */
[----:B------:R-:W-:Y:S01]  /*ded0*/  @!P3 HADD2 R80, -R165.H0_H0, -RZ.H0_H0 ;  /* 0xa00000ffa550b230 */ /* 0x000fe20000000900 */
[----:B------:R-:W-:Y:S01]  /*dee0*/  ISETP.GE.U32.AND P1, PT, R235, R5, PT ;  /* 0x00000005eb00720c */ /* 0x000fe20003f26070 */
[----:B------:R-:W-:Y:S01]  /*def0*/  IMAD.WIDE.U32 R6, R6, -0x326172a9, RZ ;  /* 0xcd9e8d5706067825 */ /* 0x000fe200078e00ff */
[----:B------:R-:W-:Y:S01]  /*df00*/  @!P4 PRMT R166, R79, 0x5410, RZ ;  /* 0x000054104fa6c816 */ /* 0x000fe200000000ff */
[----:B------:R-:W3:Y:S01]  /*df10*/  MUFU.EX2 R5, R152 ;  /* 0x0000009800057308 */ /* 0x000ee20000000800 */
[----:B------:R-:W-:-:S02]  /*df20*/  ISETP.GE.U32.AND P4, PT, R235, R0, PT ;  /* 0x00000000eb00720c */ /* 0x000fc40003f86070 */
[----:B------:R-:W-:Y:S02]  /*df30*/  SHF.R.U32.HI R0, RZ, 0x18, R2 ;  /* 0x00000018ff007819 */ /* 0x000fe40000011602 */
[----:B------:R-:W-:Y:S02]  /*df40*/  @!P3 PRMT R165, R80, 0x5410, RZ ;  /* 0x0000541050a5b816 */ /* 0x000fe400000000ff */
[----:B------:R-:W-:Y:S02]  /*df50*/  LOP3.LUT R7, R7, UR8, R8, 0x96, !PT ;  /* 0x0000000807077c12 */ /* 0x000fe4000f8e9608 */
[----:B------:R-:W-:Y:S01]  /*df60*/  ISETP.GE.U32.AND P3, PT, R235, R0, PT ;  /* 0x00000000eb00720c */ /* 0x000fe20003f66070 */
[----:B------:R-:W-:Y:S01]  /*df70*/  @!P2 HADD2 R82, -R161.H0_H0, -RZ.H0_H0 ;  /* 0xa00000ffa152a230 */ /* 0x000fe20000000900 */
[----:B------:R-:W-:Y:S02]  /*df80*/  SHF.R.U32.HI R0, RZ, 0x8, R10 ;  /* 0x00000008ff007819 */ /* 0x000fe4000001160a */
[----:B------:R-:W-:-:S02]  /*df90*/  LOP3.LUT R6, R3, UR13, R6, 0x96, !PT ;  /* 0x0000000d03067c12 */ /* 0x000fc4000f8e9606 */
[----:B------:R-:W-:Y:S02]  /*dfa0*/  LOP3.LUT R12, R2, 0xffff, RZ, 0xc0, !PT ;  /* 0x0000ffff020c7812 */ /* 0x000fe400078ec0ff */
[----:B------:R-:W-:Y:S01]  /*dfb0*/  SHF.R.U32.HI R8, RZ, 0x10, R2 ;  /* 0x00000010ff087819 */ /* 0x000fe20000011602 */
[----:B------:R-:W-:Y:S01]  /*dfc0*/  IMAD.WIDE.U32 R2, R7, -0x2daee0ad, RZ ;  /* 0xd2511f5307027825 */ /* 0x000fe200078e00ff */
[----:B------:R-:W-:Y:S02]  /*dfd0*/  LOP3.LUT R0, R0, 0xffff, RZ, 0xc0, !PT ;  /* 0x0000ffff00007812 */ /* 0x000fe400078ec0ff */
[----:B------:R-:W-:Y:S02]  /*dfe0*/  @!P2 PRMT R161, R82, 0x5410, RZ ;  /* 0x0000541052a1a816 */ /* 0x000fe400000000ff */
[----:B------:R-:W-:Y:S02]  /*dff0*/  @!P5 PRMT R163, R78, 0x5410, RZ ;  /* 0x000054104ea3d816 */ /* 0x000fe400000000ff */
[----:B------:R-:W-:-:S02]  /*e000*/  ISETP.GE.U32.AND P2, PT, R235, R9, PT ;  /* 0x00000009eb00720c */ /* 0x000fc40003f46070 */
[C---:B------:R-:W-:Y:S02]  /*e010*/  LOP3.LUT R10, R2.reuse, 0xff, RZ, 0xc0, !PT ;  /* 0x000000ff020a7812 */ /* 0x040fe400078ec0ff */
[----:B------:R-:W-:Y:S02]  /*e020*/  LOP3.LUT R20, R2, 0xffff, RZ, 0xc0, !PT ;  /* 0x0000ffff02147812 */ /* 0x000fe400078ec0ff */
[--C-:B------:R-:W-:Y:S02]  /*e030*/  SHF.R.U32.HI R19, RZ, 0x10, R2.reuse ;  /* 0x00000010ff137819 */ /* 0x100fe40000011602 */
[----:B------:R-:W-:Y:S01]  /*e040*/  SHF.R.U32.HI R9, RZ, 0x18, R2 ;  /* 0x00000018ff097819 */ /* 0x000fe20000011602 */
[----:B-1----:R-:W-:Y:S01]  /*e050*/  FADD.FTZ R2, R21, R23 ;  /* 0x0000001715027221 */ /* 0x002fe20000010000 */
[----:B------:R-:W-:Y:S01]  /*e060*/  ISETP.GE.U32.AND P5, PT, R235, R0, PT ;  /* 0x00000000eb00720c */ /* 0x000fe20003fa6070 */
[----:B------:R-:W-:Y:S01]  /*e070*/  MUFU.EX2 R7, R146 ;  /* 0x0000009200077308 */ /* 0x000fe20000000800 */
[----:B---3--:R-:W-:-:S04]  /*e080*/  F2FP.PACK_AB R0, R5, R21 ;  /* 0x000000150500723e */ /* 0x008fc800000000ff */
[----:B------:R-:W-:-:S03]  /*e090*/  PRMT R159, R0, 0x7610, R159 ;  /* 0x00007610009f7816 */ /* 0x000fc6000000009f */
[----:B------:R-:W1:Y:S01]  /*e0a0*/  MUFU.EX2 R21, R149 ;  /* 0x0000009500157308 */ /* 0x000e620000000800 */
[----:B------:R-:W-:Y:S01]  /*e0b0*/  PRMT R158, R0, 0x7632, R158 ;  /* 0x00007632009e7816 */ /* 0x000fe2000000009e */
[----:B------:R-:W-:Y:S01]  /*e0c0*/  @!P4 HADD2 R84, -R159.H0_H0, -RZ.H0_H0 ;  /* 0xa00000ff9f54c230 */ /* 0x000fe20000000900 */
[----:B------:R-:W-:Y:S01]  /*e0d0*/  LOP3.LUT R0, R11, 0xff, RZ, 0xc0, !PT ;  /* 0x000000ff0b007812 */ /* 0x000fe200078ec0ff */
[----:B------:R-:W-:Y:S01]  /*e0e0*/  IMAD.MOV.U32 R64, RZ, RZ, R118 ;  /* 0x000000ffff407224 */ /* 0x000fe200078e0076 */
[----:B------:R-:W-:Y:S02]  /*e0f0*/  PRMT R118, R159, 0x5410, R158 ;  /* 0x000054109f767816 */ /* 0x000fe4000000009e */
[----:B------:R-:W-:Y:S02]  /*e100*/  @!P4 PRMT R159, R84, 0x5410, RZ ;  /* 0x00005410549fc816 */ /* 0x000fe400000000ff */
[----:B------:R-:W-:Y:S02]  /*e110*/  ISETP.GE.U32.AND P4, PT, R235, R0, PT ;  /* 0x00000000eb00720c */ /* 0x000fe40003f86070 */
[----:B-1----:R-:W-:-:S04]  /*e120*/  F2FP.PACK_AB R0, R21, R7 ;  /* 0x000000071500723e */ /* 0x002fc800000000ff */
[C---:B------:R-:W-:Y:S02]  /*e130*/  PRMT R155, R0.reuse, 0x7610, R155 ;  /* 0x00007610009b7816 */ /* 0x040fe4000000009b */
[----:B------:R-:W-:Y:S02]  /*e140*/  PRMT R154, R0, 0x7632, R154 ;  /* 0x00007632009a7816 */ /* 0x000fe4000000009a */
[----:B------:R-:W-:Y:S01]  /*e150*/  LOP3.LUT R0, R6, 0xffff, RZ, 0xc0, !PT ;  /* 0x0000ffff06007812 */ /* 0x000fe200078ec0ff */
[----:B------:R-:W-:Y:S02]  /*e160*/  MUFU.EX2 R11, R160 ;  /* 0x000000a0000b7308 */ /* 0x000fe40000000800 */
[----:B------:R-:W-:Y:S01]  /*e170*/  @!P4 HADD2 R85, -R155.H0_H0, -RZ.H0_H0 ;  /* 0xa00000ff9b55c230 */ /* 0x000fe20000000900 */
[----:B------:R-:W-:Y:S01]  /*e180*/  SHF.R.U32.HI R0, RZ, 0x8, R0 ;  /* 0x00000008ff007819 */ /* 0x000fe20000011600 */
[----:B------:R-:W-:-:S04]  /*e190*/  IMAD.MOV.U32 R61, RZ, RZ, R66 ;  /* 0x000000ffff3d7224 */ /* 0x000fc800078e0042 */
[----:B------:R-:W1:Y:S01]  /*e1a0*/  MUFU.EX2 R23, R153 ;  /* 0x0000009900177308 */ /* 0x000e620000000800 */
[----:B------:R-:W-:Y:S01]  /*e1b0*/  LOP3.LUT R0, R0, 0xffff, RZ, 0xc0, !PT ;  /* 0x0000ffff00007812 */ /* 0x000fe200078ec0ff */
[----:B------:R-:W-:Y:S01]  /*e1c0*/  IMAD.MOV.U32 R66, RZ, RZ, R117 ;  /* 0x000000ffff427224 */ /* 0x000fe200078e0075 */
[----:B------:R-:W-:Y:S01]  /*e1d0*/  PRMT R117, R155, 0x5410, R154 ;  /* 0x000054109b757816 */ /* 0x000fe2000000009a */
[----:B------:R-:W-:Y:S01]  /*e1e0*/  @!P2 HADD2 R86, -R154.H0_H0, -RZ.H0_H0 ;  /* 0xa00000ff9a56a230 */ /* 0x000fe20000000900 */
[----:B------:R-:W-:Y:S02]  /*e1f0*/  @!P4 PRMT R155, R85, 0x5410, RZ ;  /* 0x00005410559bc816 */ /* 0x000fe400000000ff */
[----:B------:R-:W-:Y:S02]  /*e200*/  ISETP.GE.U32.AND P4, PT, R235, R0, PT ;  /* 0x00000000eb00720c */ /* 0x000fe40003f86070 */
[----:B------:R-:W-:Y:S02]  /*e210*/  LOP3.LUT R0, R6, 0xff, RZ, 0xc0, !PT ;  /* 0x000000ff06007812 */ /* 0x000fe400078ec0ff */
[----:B------:R-:W-:-:S02]  /*e220*/  @!P2 PRMT R154, R86, 0x5410, RZ ;  /* 0x00005410569aa816 */ /* 0x000fc400000000ff */
[----:B------:R-:W-:Y:S01]  /*e230*/  ISETP.GE.U32.AND P2, PT, R235, R0, PT ;  /* 0x00000000eb00720c */ /* 0x000fe20003f46070 */
[----:B------:R-:W-:Y:S01]  /*e240*/  IMAD.MOV.U32 R76, RZ, RZ, R63 ;  /* 0x000000ffff4c7224 */ /* 0x000fe200078e003f */
[----:B-1----:R-:W-:Y:S01]  /*e250*/  F2FP.PACK_AB R0, R23, R11 ;  /* 0x0000000b1700723e */ /* 0x002fe200000000ff */
[----:B------:R-:W-:Y:S02]  /*e260*/  IMAD.MOV.U32 R63, RZ, RZ, R252 ;  /* 0x000000ffff3f7224 */ /* 0x000fe400078e00fc */
[----:B------:R-:W-:Y:S01]  /*e270*/  IMAD.MOV.U32 R252, RZ, RZ, R67 ;  /* 0x000000fffffc7224 */ /* 0x000fe200078e0043 */
[C---:B------:R-:W-:Y:S01]  /*e280*/  PRMT R153, R0.reuse, 0x7610, R153 ;  /* 0x0000761000997816 */ /* 0x040fe20000000099 */
[----:B------:R-:W-:Y:S02]  /*e290*/  IMAD.MOV.U32 R67, RZ, RZ, R25 ;  /* 0x000000ffff437224 */ /* 0x000fe400078e0019 */
[----:B------:R-:W1:Y:S01]  /*e2a0*/  MUFU.EX2 R25, R211 ;  /* 0x000000d300197308 */ /* 0x000e620000000800 */
[----:B------:R-:W-:Y:S01]  /*e2b0*/  LOP3.LUT R4, R3, UR14, R4, 0x96, !PT ;  /* 0x0000000e03047c12 */ /* 0x000fe2000f8e9604 */
[----:B------:R-:W-:Y:S01]  /*e2c0*/  FADD.FTZ R3, R7, R42 ;  /* 0x0000002a07037221 */ /* 0x000fe20000010000 */
[----:B------:R-:W-:Y:S01]  /*e2d0*/  PRMT R152, R0, 0x7632, R152 ;  /* 0x0000763200987816 */ /* 0x000fe20000000098 */
[----:B------:R-:W-:Y:S01]  /*e2e0*/  IMAD.MOV.U32 R69, RZ, RZ, R122 ;  /* 0x000000ffff457224 */ /* 0x000fe200078e007a */
[----:B------:R-:W-:Y:S01]  /*e2f0*/  SHF.R.U32.HI R0, RZ, 0x8, R12 ;  /* 0x00000008ff007819 */ /* 0x000fe2000001160c */
[----:B------:R-:W-:Y:S01]  /*e300*/  FADD.FTZ R7, R238, R24 ;  /* 0x00000018ee077221 */ /* 0x000fe20000010000 */
[----:B------:R-:W-:Y:S01]  /*e310*/  @!P2 HADD2 R87, -R153.H0_H0, -RZ.H0_H0 ;  /* 0xa00000ff9957a230 */ /* 0x000fe20000000900 */
[----:B------:R-:W-:Y:S01]  /*e320*/  MUFU.EX2 R122, R143 ;  /* 0x0000008f007a7308 */ /* 0x000fe20000000800 */
[----:B------:R-:W-:Y:S01]  /*e330*/  IMAD.MOV.U32 R65, RZ, RZ, R126 ;  /* 0x000000ffff417224 */ /* 0x000fe200078e007e */
[----:B------:R-:W-:Y:S01]  /*e340*/  LOP3.LUT R0, R0, 0xffff, RZ, 0xc0, !PT ;  /* 0x0000ffff00007812 */ /* 0x000fe200078ec0ff */
[----:B------:R-:W-:Y:S01]  /*e350*/  @!P5 HADD2 R83, -R158.H0_H0, -RZ.H0_H0 ;  /* 0xa00000ff9e53d230 */ /* 0x000fe20000000900 */
[----:B------:R-:W-:-:S04]  /*e360*/  PRMT R126, R153, 0x5410, R152 ;  /* 0x00005410997e7816 */ /* 0x000fc80000000098 */
[----:B------:R-:W3:Y:S01]  /*e370*/  MUFU.EX2 R238, R148 ;  /* 0x0000009400ee7308 */ /* 0x000ee20000000800 */
[----:B------:R-:W-:Y:S01]  /*e380*/  FADD.FTZ R5, R5, R2 ;  /* 0x0000000205057221 */ /* 0x000fe20000010000 */
[----:B------:R-:W-:Y:S01]  /*e390*/  @!P2 PRMT R153, R87, 0x5410, RZ ;  /* 0x000054105799a816 */ /* 0x000fe200000000ff */
[----:B------:R-:W-:Y:S01]  /*e3a0*/  IMAD.MOV.U32 R87, RZ, RZ, R212 ;  /* 0x000000ffff577224 */ /* 0x000fe200078e00d4 */
[----:B------:R-:W-:Y:S02]  /*e3b0*/  LOP3.LUT R2, R8, 0xff, RZ, 0xc0, !PT ;  /* 0x000000ff08027812 */ /* 0x000fe400078ec0ff */
[----:B------:R-:W-:Y:S02]  /*e3c0*/  ISETP.GE.U32.AND P2, PT, R235, R0, PT ;  /* 0x00000000eb00720c */ /* 0x000fe40003f46070 */
[----:B------:R-:W-:Y:S02]  /*e3d0*/  @!P5 PRMT R158, R83, 0x5410, RZ ;  /* 0x00005410539ed816 */ /* 0x000fe400000000ff */
[----:B------:R-:W-:-:S02]  /*e3e0*/  ISETP.GE.U32.AND P5, PT, R235, R2, PT ;  /* 0x00000002eb00720c */ /* 0x000fc40003fa6070 */
[----:B-1----:R-:W-:Y:S01]  /*e3f0*/  F2FP.PACK_AB R2, R87, R25 ;  /* 0x000000195702723e */ /* 0x002fe200000000ff */
[----:B------:R-:W-:Y:S02]  /*e400*/  IMAD.MOV.U32 R78, RZ, RZ, R77 ;  /* 0x000000ffff4e7224 */ /* 0x000fe400078e004d */
[----:B------:R-:W-:Y:S01]  /*e410*/  IMAD.MOV.U32 R77, RZ, RZ, R76 ;  /* 0x000000ffff4d7224 */ /* 0x000fe200078e004c */
[C---:B------:R-:W-:Y:S02]  /*e420*/  PRMT R150, R2.reuse, 0x7632, R150 ;  /* 0x0000763202967816 */ /* 0x040fe40000000096 */
[----:B------:R-:W-:Y:S01]  /*e430*/  PRMT R151, R2, 0x7610, R151 ;  /* 0x0000761002977816 */ /* 0x000fe20000000097 */
[----:B------:R-:W-:Y:S01]  /*e440*/  FADD.FTZ R8, R21, R3 ;  /* 0x0000000315087221 */ /* 0x000fe20000010000 */
[----:B---3--:R-:W-:Y:S01]  /*e450*/  F2FP.PACK_AB R0, R238, R122 ;  /* 0x0000007aee00723e */ /* 0x008fe200000000ff */
[----:B------:R-:W1:Y:S01]  /*e460*/  MUFU.EX2 R2, R217 ;  /* 0x000000d900027308 */ /* 0x000e620000000800 */
[----:B------:R-:W-:Y:S01]  /*e470*/  FADD.FTZ R3, R78, R22 ;  /* 0x000000164e037221 */ /* 0x000fe20000010000 */
[----:B------:R-:W-:Y:S01]  /*e480*/  @!P2 HADD2 R92, -R150.H0_H0, -RZ.H0_H0 ;  /* 0xa00000ff965ca230 */ /* 0x000fe20000000900 */
[----:B------:R-:W-:Y:S01]  /*e490*/  IMAD.MOV.U32 R76, RZ, RZ, R74 ;  /* 0x000000ffff4c7224 */ /* 0x000fe200078e004a */
[C---:B------:R-:W-:Y:S01]  /*e4a0*/  PRMT R149, R0.reuse, 0x7610, R149 ;  /* 0x0000761000957816 */ /* 0x040fe20000000095 */
[----:B------:R-:W-:Y:S01]  /*e4b0*/  IMAD.MOV.U32 R78, RZ, RZ, R77 ;  /* 0x000000ffff4e7224 */ /* 0x000fe200078e004d */
[----:B------:R-:W-:Y:S01]  /*e4c0*/  PRMT R148, R0, 0x7632, R148 ;  /* 0x0000763200947816 */ /* 0x000fe20000000094 */
[----:B------:R-:W-:Y:S01]  /*e4d0*/  IMAD.MOV.U32 R74, RZ, RZ, R59 ;  /* 0x000000ffff4a7224 */ /* 0x000fe200078e003b */
[----:B------:R-:W-:Y:S01]  /*e4e0*/  LOP3.LUT R0, R19, 0xff, RZ, 0xc0, !PT ;  /* 0x000000ff13007812 */ /* 0x000fe200078ec0ff */
[----:B------:R-:W-:-:S02]  /*e4f0*/  IMAD.MOV.U32 R59, RZ, RZ, R56 ;  /* 0x000000ffff3b7224 */ /* 0x000fc400078e0038 */
[----:B------:R-:W-:Y:S01]  /*e500*/  IMAD.MOV.U32 R56, RZ, RZ, R125 ;  /* 0x000000ffff387224 */ /* 0x000fe200078e007d */
[----:B------:R-:W-:Y:S01]  /*e510*/  PRMT R125, R151, 0x5410, R150 ;  /* 0x00005410977d7816 */ /* 0x000fe20000000096 */
[----:B------:R-:W-:Y:S01]  /*e520*/  IMAD.MOV.U32 R28, RZ, RZ, R78 ;  /* 0x000000ffff1c7224 */ /* 0x000fe200078e004e */
[----:B------:R-:W-:Y:S01]  /*e530*/  @!P2 PRMT R150, R92, 0x5410, RZ ;  /* 0x000054105c96a816 */ /* 0x000fe200000000ff */
[----:B------:R-:W-:Y:S01]  /*e540*/  IMAD.MOV.U32 R78, RZ, RZ, R35 ;  /* 0x000000ffff4e7224 */ /* 0x000fe200078e0023 */
[----:B------:R-:W-:Y:S01]  /*e550*/  ISETP.GE.U32.AND P2, PT, R235, R0, PT ;  /* 0x00000000eb00720c */ /* 0x000fe20003f46070 */
[----:B------:R-:W3:Y:S01]  /*e560*/  MUFU.EX2 R35, R216 ;  /* 0x000000d800237308 */ /* 0x000ee20000000800 */
[----:B------:R-:W-:Y:S01]  /*e570*/  IMAD.MOV.U32 R77, RZ, RZ, R76 ;  /* 0x000000ffff4d7224 */ /* 0x000fe200078e004c */
[----:B------:R-:W-:Y:S01]  /*e580*/  @!P3 HADD2 R90, -R148.H0_H0, -RZ.H0_H0 ;  /* 0xa00000ff945ab230 */ /* 0x000fe20000000900 */
[----:B------:R-:W-:Y:S01]  /*e590*/  LOP3.LUT R0, R4, 0xffff, RZ, 0xc0, !PT ;  /* 0x0000ffff04007812 */ /* 0x000fe200078ec0ff */
[----:B------:R-:W-:-:S02]  /*e5a0*/  IMAD.MOV.U32 R76, RZ, RZ, R74 ;  /* 0x000000ffff4c7224 */ /* 0x000fc400078e004a */
[----:B------:R-:W-:Y:S01]  /*e5b0*/  IMAD.MOV.U32 R74, RZ, RZ, R70 ;  /* 0x000000ffff4a7224 */ /* 0x000fe200078e0046 */
[----:B------:R-:W-:Y:S01]  /*e5c0*/  SHF.R.U32.HI R0, RZ, 0x8, R0 ;  /* 0x00000008ff007819 */ /* 0x000fe20000011600 */
[----:B------:R-:W-:Y:S01]  /*e5d0*/  IMAD.MOV.U32 R70, RZ, RZ, R124 ;  /* 0x000000ffff467224 */ /* 0x000fe200078e007c */
[----:B------:R-:W-:Y:S01]  /*e5e0*/  PRMT R124, R149, 0x5410, R148 ;  /* 0x00005410957c7816 */ /* 0x000fe20000000094 */
[----:B------:R-:W-:Y:S01]  /*e5f0*/  @!P5 HADD2 R91, -R149.H0_H0, -RZ.H0_H0 ;  /* 0xa00000ff955bd230 */ /* 0x000fe20000000900 */
[----:B------:R-:W-:Y:S01]  /*e600*/  @!P3 PRMT R148, R90, 0x5410, RZ ;  /* 0x000054105a94b816 */ /* 0x000fe200000000ff */
[----:B-1----:R-:W-:Y:S01]  /*e610*/  IMAD.MOV.U32 R90, RZ, RZ, R2 ;  /* 0x000000ffff5a7224 */ /* 0x002fe200078e0002 */
[----:B------:R-:W-:Y:S01]  /*e620*/  LOP3.LUT R2, R4, 0xff, RZ, 0xc0, !PT ;  /* 0x000000ff04027812 */ /* 0x000fe200078ec0ff */
[----:B------:R-:W-:Y:S01]  /*e630*/  @!P1 HADD2 R88, -R151.H0_H0, -RZ.H0_H0 ;  /* 0xa00000ff97589230 */ /* 0x000fe20000000900 */
[----:B------:R-:W-:Y:S02]  /*e640*/  LOP3.LUT R0, R0, 0xffff, RZ, 0xc0, !PT ;  /* 0x0000ffff00007812 */ /* 0x000fe400078ec0ff */
[----:B------:R-:W-:-:S02]  /*e650*/  @!P5 PRMT R149, R91, 0x5410, RZ ;  /* 0x000054105b95d816 */ /* 0x000fc400000000ff */
[C---:B------:R-:W-:Y:S02]  /*e660*/  ISETP.GE.U32.AND P3, PT, R235.reuse, R2, PT ;  /* 0x00000002eb00720c */ /* 0x040fe40003f66070 */
[C---:B------:R-:W-:Y:S02]  /*e670*/  ISETP.GE.U32.AND P5, PT, R235.reuse, R0, PT ;  /* 0x00000000eb00720c */ /* 0x040fe40003fa6070 */
[----:B------:R-:W-:Y:S02]  /*e680*/  @!P1 PRMT R151, R88, 0x5410, RZ ;  /* 0x0000541058979816 */ /* 0x000fe400000000ff */
[----:B------:R-:W-:Y:S02]  /*e690*/  ISETP.GE.U32.AND P1, PT, R235, R9, PT ;  /* 0x00000009eb00720c */ /* 0x000fe40003f26070 */
[----:B---3--:R-:W-:Y:S01]  /*e6a0*/  F2FP.PACK_AB R0, R35, R90 ;  /* 0x0000005a2300723e */ /* 0x008fe200000000ff */
[----:B------:R-:W1:Y:S01]  /*e6b0*/  MUFU.EX2 R9, R219 ;  /* 0x000000db00097308 */ /* 0x000e620000000800 */
[----:B------:R-:W-:-:S02]  /*e6c0*/  IMAD.MOV.U32 R79, RZ, RZ, R39 ;  /* 0x000000ffff4f7224 */ /* 0x000fc400078e0027 */
[----:B------:R-:W-:Y:S01]  /*e6d0*/  IMAD.MOV.U32 R39, RZ, RZ, R252 ;  /* 0x000000ffff277224 */ /* 0x000fe200078e00fc */
[C---:B------:R-:W-:Y:S02]  /*e6e0*/  PRMT R147, R0.reuse, 0x7610, R147 ;  /* 0x0000761000937816 */ /* 0x040fe40000000093 */
[----:B------:R-:W-:Y:S02]  /*e6f0*/  PRMT R146, R0, 0x7632, R146 ;  /* 0x0000763200927816 */ /* 0x000fe40000000092 */
[----:B------:R3:W4:Y:S01]  /*e700*/  MUFU.EX2 R252, R218 ;  /* 0x000000da00fc7308 */ /* 0x0007220000000800 */
[----:B------:R-:W-:Y:S01]  /*e710*/  SHF.R.U32.HI R0, RZ, 0x8, R20 ;  /* 0x00000008ff007819 */ /* 0x000fe20000011614 */
[----:B------:R-:W-:Y:S02]  /*e720*/  @!P3 HADD2 R94, -R147.H0_H0, -RZ.H0_H0 ;  /* 0xa00000ff935eb230 */ /* 0x000fe40000000900 */
[----:B------:R-:W-:Y:S01]  /*e730*/  @!P5 HADD2 R93, -R146.H0_H0, -RZ.H0_H0 ;  /* 0xa00000ff925dd230 */ /* 0x000fe20000000900 */
[----:B------:R-:W-:Y:S01]  /*e740*/  LOP3.LUT R0, R0, 0xffff, RZ, 0xc0, !PT ;  /* 0x0000ffff00007812 */ /* 0x000fe200078ec0ff */
[----:B------:R-:W-:Y:S01]  /*e750*/  @!P4 HADD2 R89, -R152.H0_H0, -RZ.H0_H0 ;  /* 0xa00000ff9859c230 */ /* 0x000fe20000000900 */
[----:B------:R-:W-:-:S04]  /*e760*/  IMAD.MOV.U32 R86, RZ, RZ, R77 ;  /* 0x000000ffff567224 */ /* 0x000fc800078e004d */
[----:B------:R-:W-:Y:S02]  /*e770*/  @!P4 PRMT R152, R89, 0x5410, RZ ;  /* 0x000054105998c816 */ /* 0x000fe400000000ff */
[----:B---3--:R-:W-:Y:S02]  /*e780*/  PRMT R218, R147, 0x5410, R146 ;  /* 0x0000541093da7816 */ /* 0x008fe40000000092 */
[----:B------:R-:W-:Y:S02]  /*e790*/  @!P3 PRMT R147, R94, 0x5410, RZ ;  /* 0x000054105e93b816 */ /* 0x000fe400000000ff */
[----:B------:R-:W-:Y:S02]  /*e7a0*/  ISETP.GE.U32.AND P3, PT, R235, R0, PT ;  /* 0x00000000eb00720c */ /* 0x000fe40003f66070 */
[----:B------:R-:W-:Y:S01]  /*e7b0*/  @!P5 PRMT R146, R93, 0x5410, RZ ;  /* 0x000054105d92d816 */ /* 0x000fe200000000ff */
[----:B-1----:R-:W-:Y:S01]  /*e7c0*/  IMAD.MOV.U32 R93, RZ, RZ, R9 ;  /* 0x000000ffff5d7224 */ /* 0x002fe200078e0009 */
[----:B------:R-:W-:-:S02]  /*e7d0*/  SHF.R.U32.HI R0, RZ, 0x18, R6 ;  /* 0x00000018ff007819 */ /* 0x000fc40000011606 */
[C---:B------:R-:W-:Y:S01]  /*e7e0*/  ISETP.GE.U32.AND P4, PT, R235.reuse, R10, PT ;  /* 0x0000000aeb00720c */ /* 0x040fe20003f86070 */
[----:B------:R-:W-:Y:S01]  /*e7f0*/  IMAD.MOV.U32 R88, RZ, RZ, R79 ;  /* 0x000000ffff587224 */ /* 0x000fe200078e004f */
[----:B------:R-:W-:Y:S01]  /*e800*/  ISETP.GE.U32.AND P5, PT, R235, R0, PT ;  /* 0x00000000eb00720c */ /* 0x000fe20003fa6070 */
[----:B------:R-:W-:Y:S01]  /*e810*/  IMAD.MOV.U32 R77, RZ, RZ, R70 ;  /* 0x000000ffff4d7224 */ /* 0x000fe200078e0046 */
[----:B----4-:R-:W-:Y:S01]  /*e820*/  F2FP.PACK_AB R0, R93, R252 ;  /* 0x000000fc5d00723e */ /* 0x010fe200000000ff */
[----:B------:R-:W-:Y:S02]  /*e830*/  IMAD.MOV.U32 R79, RZ, RZ, R243 ;  /* 0x000000ffff4f7224 */ /* 0x000fe400078e00f3 */
[----:B------:R-:W-:Y:S01]  /*e840*/  IMAD.MOV.U32 R70, RZ, RZ, R241 ;  /* 0x000000ffff467224 */ /* 0x000fe200078e00f1 */
[----:B------:R-:W-:Y:S01]  /*e850*/  MUFU.EX2 R243, R214 ;  /* 0x000000d600f37308 */ /* 0x000fe20000000800 */
[C---:B------:R-:W-:Y:S02]  /*e860*/  PRMT R145, R0.reuse, 0x7610, R145 ;  /* 0x0000761000917816 */ /* 0x040fe40000000091 */
[----:B------:R-:W-:-:S05]  /*e870*/  PRMT R144, R0, 0x7632, R144 ;  /* 0x0000763200907816 */ /* 0x000fca0000000090 */
[----:B------:R-:W1:Y:S01]  /*e880*/  MUFU.EX2 R241, R204 ;  /* 0x000000cc00f17308 */ /* 0x000e620000000800 */
[----:B------:R-:W-:Y:S01]  /*e890*/  SHF.R.U32.HI R0, RZ, 0x10, R6 ;  /* 0x00000010ff007819 */ /* 0x000fe20000011606 */
[----:B------:R-:W-:Y:S01]  /*e8a0*/  @!P4 HADD2 R96, -R145.H0_H0, -RZ.H0_H0 ;  /* 0xa00000ff9160c230 */ /* 0x000fe20000000900 */
[----:B------:R-:W-:Y:S02]  /*e8b0*/  PRMT R216, R145, 0x5410, R144 ;  /* 0x0000541091d87816 */ /* 0x000fe40000000090 */
[----:B------:R-:W-:Y:S01]  /*e8c0*/  LOP3.LUT R0, R0, 0xff, RZ, 0xc0, !PT ;  /* 0x000000ff00007812 */ /* 0x000fe200078ec0ff */
[----:B------:R-:W-:Y:S01]  /*e8d0*/  @!P3 HADD2 R95, -R144.H0_H0, -RZ.H0_H0 ;  /* 0xa00000ff905fb230 */ /* 0x000fe20000000900 */
[----:B------:R-:W-:Y:S01]  /*e8e0*/  @!P4 PRMT R145, R96, 0x5410, RZ ;  /* 0x000054106091c816 */ /* 0x000fe200000000ff */
[----:B------:R-:W3:Y:S01]  /*e8f0*/  MUFU.EX2 R222, R222 ;  /* 0x000000de00de7308 */ /* 0x000ee20000000800 */
[----:B------:R-:W-:Y:S02]  /*e900*/  ISETP.GE.U32.AND P4, PT, R235, R0, PT ;  /* 0x00000000eb00720c */ /* 0x000fe40003f86070 */
[----:B------:R-:W-:-:S02]  /*e910*/  SHF.R.U32.HI R0, RZ, 0x18, R4 ;  /* 0x00000018ff007819 */ /* 0x000fc40000011604 */
[----:B------:R-:W-:Y:S02]  /*e920*/  @!P3 PRMT R144, R95, 0x5410, RZ ;  /* 0x000054105f90b816 */ /* 0x000fe400000000ff */
[----:B-1----:R-:W-:Y:S02]  /*e930*/  F2FP.PACK_AB R160, R243, R241 ;  /* 0x000000f1f3a0723e */ /* 0x002fe400000000ff */
[----:B------:R-:W-:Y:S02]  /*e940*/  ISETP.GE.U32.AND P3, PT, R235, R0, PT ;  /* 0x00000000eb00720c */ /* 0x000fe40003f66070 */
[----:B------:R-:W-:Y:S01]  /*e950*/  SHF.R.U32.HI R0, RZ, 0x10, R4 ;  /* 0x00000010ff007819 */ /* 0x000fe20000011604 */
[----:B------:R-:W-:Y:S01]  /*e960*/  @!P2 HADD2 R97, -R160.H0_H0, -RZ.H0_H0 ;  /* 0xa00000ffa061a230 */ /* 0x000fe20000000900 */
[----:B------:R-:W-:Y:S02]  /*e970*/  @P2 PRMT R211, R160, 0x7610, R211 ;  /* 0x00007610a0d32816 */ /* 0x000fe400000000d3 */
[----:B------:R-:W-:-:S02]  /*e980*/  LOP3.LUT R0, R0, 0xff, RZ, 0xc0, !PT ;  /* 0x000000ff00007812 */ /* 0x000fc400078ec0ff */
[----:B------:R-:W-:Y:S02]  /*e990*/  @!P2 PRMT R211, R97, 0x5410, RZ ;  /* 0x0000541061d3a816 */ /* 0x000fe400000000ff */
[----:B------:R-:W-:Y:S02]  /*e9a0*/  ISETP.GE.U32.AND P2, PT, R235, R0, PT ;  /* 0x00000000eb00720c */ /* 0x000fe40003f46070 */
[----:B---3--:R-:W-:Y:S01]  /*e9b0*/  F2FP.PACK_AB R0, R222, R220 ;  /* 0x000000dcde00723e */ /* 0x008fe200000000ff */
[----:B------:R-:W-:Y:S02]  /*e9c0*/  IMAD.MOV.U32 R82, RZ, RZ, R58 ;  /* 0x000000ffff527224 */ /* 0x000fe400078e003a */
[----:B------:R-:W-:Y:S01]  /*e9d0*/  IMAD.MOV.U32 R83, RZ, RZ, R59 ;  /* 0x000000ffff537224 */ /* 0x000fe200078e003b */
[C---:B------:R-:W-:Y:S01]  /*e9e0*/  PRMT R141, R0.reuse, 0x7610, R141 ;  /* 0x00007610008d7816 */ /* 0x040fe2000000008d */
[----:B------:R-:W-:Y:S01]  /*e9f0*/  IMAD.MOV.U32 R58, RZ, RZ, R156 ;  /* 0x000000ffff3a7224 */ /* 0x000fe200078e009c */
[----:B------:R-:W-:Y:S01]  /*ea00*/  PRMT R140, R0, 0x7632, R140 ;  /* 0x00007632008c7816 */ /* 0x000fe2000000008c */
[----:B------:R-:W-:-:S02]  /*ea10*/  IMAD.MOV.U32 R59, RZ, RZ, R157 ;  /* 0x000000ffff3b7224 */ /* 0x000fc400078e009d */
[----:B------:R-:W-:Y:S02]  /*ea20*/  IMAD.U32 R0, RZ, RZ, UR5 ;  /* 0x00000005ff007e24 */ /* 0x000fe4000f8e00ff */
[----:B------:R-:W-:Y:S02]  /*ea30*/  IMAD.MOV.U32 R42, RZ, RZ, R56 ;  /* 0x000000ffff2a7224 */ /* 0x000fe400078e0038 */
[----:B------:R-:W-:Y:S02]  /*ea40*/  IMAD.MOV.U32 R84, RZ, RZ, R57 ;  /* 0x000000ffff547224 */ /* 0x000fe400078e0039 */
[----:B------:R-:W-:Y:S01]  /*ea50*/  IMAD.WIDE R56, R0, 0x2, R58 ;  /* 0x0000000200387825 */ /* 0x000fe200078e023a */
[----:B------:R-:W1:Y:S03]  /*ea60*/  MUFU.EX2 R2, R215 ;  /* 0x000000d700027308 */ /* 0x000e660000000800 */
[----:B------:R-:W-:-:S02]  /*ea70*/  IMAD.U32 R0, RZ, RZ, UR4 ;  /* 0x00000004ff007e24 */ /* 0x000fc4000f8e00ff */
[----:B------:R-:W-:Y:S02]  /*ea80*/  IMAD.MOV.U32 R85, RZ, RZ, R74 ;  /* 0x000000ffff557224 */ /* 0x000fe400078e004a */
[----:B------:R-:W-:Y:S01]  /*ea90*/  IMAD.MOV.U32 R24, RZ, RZ, R54 ;  /* 0x000000ffff187224 */ /* 0x000fe200078e0036 */
[----:B------:R-:W3:Y:S01]  /*eaa0*/  MUFU.EX2 R6, R221 ;  /* 0x000000dd00067308 */ /* 0x000ee20000000800 */
[----:B------:R-:W-:Y:S02]  /*eab0*/  IMAD.MOV.U32 R74, RZ, RZ, R55 ;  /* 0x000000ffff4a7224 */ /* 0x000fe400078e0037 */
[----:B------:R-:W-:-:S04]  /*eac0*/  IMAD.WIDE R54, R0, 0x2, R58 ;  /* 0x0000000200367825 */ /* 0x000fc800078e023a */
[----:B------:R-:W-:Y:S02]  /*ead0*/  IMAD.U32 R0, RZ, RZ, UR26 ;  /* 0x0000001aff007e24 */ /* 0x000fe4000f8e00ff */
[----:B------:R-:W-:Y:S02]  /*eae0*/  IMAD.MOV.U32 R81, RZ, RZ, R53 ;  /* 0x000000ffff517224 */ /* 0x000fe400078e0035 */
[----:B------:R-:W-:Y:S02]  /*eaf0*/  IMAD.MOV.U32 R80, RZ, RZ, R52 ;  /* 0x000000ffff507224 */ /* 0x000fe400078e0034 */
[----:B------:R-:W-:Y:S01]  /*eb00*/  IMAD.WIDE R52, R0, 0x2, R58 ;  /* 0x0000000200347825 */ /* 0x000fe200078e023a */
[----:B------:R-:W-:Y:S04]  /*eb10*/  STG.E.U16 [R58.64+-0x80], R34 ;  /* 0xffff80223a007986 */ /* 0x000fe8000c101522 */
[----:B------:R-:W-:Y:S04]  /*eb20*/  STG.E.U16 [R58.64+-0x7e], R32 ;  /* 0xffff82203a007986 */ /* 0x000fe8000c101522 */
[----:B------:R-:W-:Y:S04]  /*eb30*/  STG.E.U16 [R56.64+-0x80], R31 ;  /* 0xffff801f38007986 */ /* 0x000fe8000c101522 */
[----:B------:R-:W-:Y:S01]  /*eb40*/  STG.E.U16 [R56.64+-0x7e], R33 ;  /* 0xffff822138007986 */ /* 0x000fe2000c101522 */
[----:B------:R-:W-:-:S03]  /*eb50*/  FADD.FTZ R21, R239, R3 ;  /* 0x00000003ef157221 */ /* 0x000fc60000010000 */
[----:B------:R-:W-:Y:S04]  /*eb60*/  STG.E.U16 [R54.64+-0x80], R18 ;  /* 0xffff801236007986 */ /* 0x000fe8000c101522 */
[----:B------:R-:W-:Y:S01]  /*eb70*/  STG.E.U16 [R54.64+-0x7e], R17 ;  /* 0xffff821136007986 */ /* 0x000fe2000c101522 */
[----:B-1----:R-:W-:-:S03]  /*eb80*/  FADD.FTZ R3, R2, R8 ;  /* 0x0000000802037221 */ /* 0x002fc60000010000 */
[----:B------:R-:W-:Y:S04]  /*eb90*/  STG.E.U16 [R52.64+-0x80], R16 ;  /* 0xffff801034007986 */ /* 0x000fe8000c101522 */
[----:B------:R-:W-:Y:S01]  /*eba0*/  STG.E.U16 [R52.64+-0x7e], R15 ;  /* 0xffff820f34007986 */ /* 0x000fe2000c101522 */
[----:B---3--:R-:W-:-:S03]  /*ebb0*/  F2FP.PACK_AB R2, R6, R2 ;  /* 0x000000020602723e */ /* 0x008fc600000000ff */
[----:B------:R-:W-:Y:S04]  /*ebc0*/  STG.E.U16 [R58.64+-0x70], R30 ;  /* 0xffff901e3a007986 */ /* 0x000fe8000c101522 */
[----:B------:R-:W-:Y:S04]  /*ebd0*/  STG.E.U16 [R58.64+-0x6e], R29 ;  /* 0xffff921d3a007986 */ /* 0x000fe8000c101522 */
[----:B------:R-:W-:Y:S04]  /*ebe0*/  STG.E.U16 [R56.64+-0x70], R26 ;  /* 0xffff901a38007986 */ /* 0x000fe8000c101522 */
[----:B------:R-:W-:Y:S04]  /*ebf0*/  STG.E.U16 [R56.64+-0x6e], R27 ;  /* 0xffff921b38007986 */ /* 0x000fe8000c101522 */
[----:B------:R1:W-:Y:S01]  /*ec00*/  STG.E.U16 [R54.64+-0x70], R14 ;  /* 0xffff900e36007986 */ /* 0x0003e2000c101522 */
[----:B------:R-:W-:-:S02]  /*ec10*/  PRMT R143, R2, 0x7610, R143 ;  /* 0x00007610028f7816 */ /* 0x000fc4000000008f */
[----:B------:R-:W-:Y:S01]  /*ec20*/  PRMT R142, R2, 0x7632, R142 ;  /* 0x00007632028e7816 */ /* 0x000fe2000000008e */
[----:B------:R-:W-:Y:S01]  /*ec30*/  FADD.FTZ R5, R11, R5 ;  /* 0x000000050b057221 */ /* 0x000fe20000010000 */
[----:B------:R-:W-:Y:S01]  /*ec40*/  LOP3.LUT R0, R237, UR17, R190, 0x96, !PT ;  /* 0x00000011ed007c12 */ /* 0x000fe2000f8e96be */
[----:B------:R-:W-:Y:S02]  /*ec50*/  FADD.FTZ R219, R6, R3 ;  /* 0x0000000306db7221 */ /* 0x000fe40000010000 */
[----:B------:R-:W-:Y:S02]  /*ec60*/  FADD.FTZ R19, R23, R5 ;  /* 0x0000000517137221 */ /* 0x000fe40000010000 */
[----:B------:R-:W-:-:S04]  /*ec70*/  IMAD.WIDE.U32 R4, R0, -0x326172a9, RZ ;  /* 0xcd9e8d5700047825 */ /* 0x000fc800078e00ff */
[----:B-1----:R-:W-:-:S05]  /*ec80*/  IMAD.WIDE.U32 R14, R213, -0x326172a9, RZ ;  /* 0xcd9e8d57d50e7825 */ /* 0x002fca00078e00ff */
[----:B------:R-:W-:-:S05]  /*ec90*/  LOP3.LUT R2, R15, UR18, R88, 0x96, !PT ;  /* 0x000000120f027c12 */ /* 0x000fca000f8e9658 */
[----:B------:R-:W-:-:S05]  /*eca0*/  IMAD.WIDE.U32 R2, R2, -0x2daee0ad, RZ ;  /* 0xd2511f5302027825 */ /* 0x000fca00078e00ff */
[----:B------:R-:W-:Y:S02]  /*ecb0*/  LOP3.LUT R0, R3, UR15, R236, 0x96, !PT ;  /* 0x0000000f03007c12 */ /* 0x000fe4000f8e96ec */
[----:B------:R-:W-:Y:S01]  /*ecc0*/  LOP3.LUT R3, R5, UR16, R14, 0x96, !PT ;  /* 0x0000001005037c12 */ /* 0x000fe2000f8e960e */
[----:B------:R-:W-:-:S04]  /*ecd0*/  FADD.FTZ R12, R28, R7 ;  /* 0x000000071c0c7221 */ /* 0x000fc80000010000 */
[----:B------:R-:W-:-:S04]  /*ece0*/  IMAD.WIDE.U32 R6, R3, -0x2daee0ad, RZ ;  /* 0xd2511f5303067825 */ /* 0x000fc800078e00ff */
        /* <DEDUP_REMOVED lines=16> */
[----:B------:R-:W-:Y:S02]  /*edf0*/  SHF.R.U32.HI R3, RZ, 0x18, R2 ;  /* 0x00000018ff037819 */ /* 0x000fe40000011602 */
[----:B------:R-:W-:-:S02]  /*ee00*/  SHF.R.U32.HI R2, RZ, 0x8, R0 ;  /* 0x00000008ff027819 */ /* 0x000fc40000011600 */
[----:B------:R-:W-:Y:S01]  /*ee10*/  LOP3.LUT R0, R7, 0xff, RZ, 0xc0, !PT ;  /* 0x000000ff07007812 */ /* 0x000fe200078ec0ff */
[----:B------:R-:W-:Y:S01]  /*ee20*/  FADD.FTZ R217, R240, R12 ;  /* 0x0000000cf0d97221 */ /* 0x000fe20000010000 */
[----:B------:R-:W-:Y:S02]  /*ee30*/  PRMT R12, R8, 0x5410, R2 ;  /* 0x00005410080c7816 */ /* 0x000fe40000000002 */
[----:B------:R-:W-:Y:S01]  /*ee40*/  PRMT R11, R0, 0x5410, R3 ;  /* 0x00005410000b7816 */ /* 0x000fe20000000003 */
        /* <DEDUP_REMOVED lines=13> */
[----:B------:R-:W-:Y:S02]  /*ef20*/  SHF.R.U32.HI R6, RZ, 0x18, R6 ;  /* 0x00000018ff067819 */ /* 0x000fe40000011606 */
[----:B------:R-:W-:Y:S02]  /*ef30*/  LOP3.LUT R3, R3, 0xff, RZ, 0xc0, !PT ;  /* 0x000000ff03037812 */ /* 0x000fe400078ec0ff */
[----:B------:R-:W-:Y:S01]  /*ef40*/  LOP3.LUT R2, R9, 0xff, RZ, 0xc0, !PT ;  /* 0x000000ff09027812 */ /* 0x000fe200078ec0ff */
[----:B------:R1:W-:Y:S01]  /*ef50*/  STG.E.U16 [R54.64+-0x6e], R13 ;  /* 0xffff920d36007986 */ /* 0x0003e2000c101522 */
[----:B------:R-:W-:Y:S01]  /*ef60*/  PRMT R212, R235, 0x7054, R235 ;  /* 0x00007054ebd47816 */ /* 0x000fe200000000eb */
[----:B------:R-:W-:-:S02]  /*ef70*/  IMAD.MOV.U32 R89, RZ, RZ, R184 ;  /* 0x000000ffff597224 */ /* 0x000fc400078e00b8 */
[----:B------:R-:W-:Y:S01]  /*ef80*/  IMAD.MOV.U32 R28, RZ, RZ, R78 ;  /* 0x000000ffff1c7224 */ /* 0x000fe200078e004e */
[----:B------:R2:W5:Y:S01]  /*ef90*/  LDL.LU R184, [R1+0x198] ;  /* 0x0001980001b87983 */ /* 0x0005620000300800 */
[----:B-1----:R-:W-:Y:S02]  /*efa0*/  PRMT R13, R3, 0x5410, R6 ;  /* 0x00005410030d7816 */ /* 0x002fe40000000006 */
[----:B------:R-:W-:Y:S02]  /*efb0*/  PRMT R6, R2, 0x5410, R8 ;  /* 0x0000541002067816 */ /* 0x000fe40000000008 */
[----:B------:R-:W-:-:S04]  /*efc0*/  LOP3.LUT R2, R0, 0xffff, RZ, 0xc0, !PT ;  /* 0x0000ffff00027812 */ /* 0x000fc800078ec0ff */
[----:B------:R-:W-:Y:S02]  /*efd0*/  SHF.R.U32.HI R3, RZ, 0x8, R2 ;  /* 0x00000008ff037819 */ /* 0x000fe40000011602 */
[----:B------:R-:W-:-:S04]  /*efe0*/  LOP3.LUT R2, R0, 0xff, RZ, 0xc0, !PT ;  /* 0x000000ff00027812 */ /* 0x000fc800078ec0ff */
[----:B------:R-:W-:Y:S02]  /*eff0*/  PRMT R22, R2, 0x5410, R3 ;  /* 0x0000541002167816 */ /* 0x000fe40000000003 */
[--C-:B------:R-:W-:Y:S02]  /*f000*/  SHF.R.U32.HI R3, RZ, 0x10, R0.reuse ;  /* 0x00000010ff037819 */ /* 0x100fe40000011600 */
[----:B------:R-:W-:Y:S02]  /*f010*/  SHF.R.U32.HI R2, RZ, 0x18, R0 ;  /* 0x00000018ff027819 */ /* 0x000fe40000011600 */
[----:B------:R-:W-:Y:S02]  /*f020*/  LOP3.LUT R0, R3, 0xff, RZ, 0xc0, !PT ;  /* 0x000000ff03007812 */ /* 0x000fe400078ec0ff */
[----:B------:R-:W-:Y:S02]  /*f030*/  IADD3 R3, R224, 0x1, RZ ;  /* 0x00000001e0037810 */ /* 0x000fe40007ffe0ff */
[----:B------:R-:W-:Y:S01]  /*f040*/  PRMT R20, R0, 0x5410, R2 ;  /* 0x0000541000147816 */ /* 0x000fe20000000002 */
[----:B------:R-:W-:-:S02]  /*f050*/  HSET2.LE.AND R2, R12, R212, PT ;  /* 0x000000d40c027233 */ /* 0x000fc40003803000 */
[--C-:B------:R-:W-:Y:S01]  /*f060*/  HSET2.LE.AND R0, R11, R212.reuse, PT ;  /* 0x000000d40b007233 */ /* 0x100fe20003803000 */
[----:B------:R-:W-:Y:S01]  /*f070*/  LOP3.LUT R3, R191, UR37, R3, 0x96, !PT ;  /* 0x00000025bf037c12 */ /* 0x000fe2000f8e9603 */
[----:B------:R-:W-:Y:S01]  /*f080*/  FADD.FTZ R213, R25, R19 ;  /* 0x0000001319d57221 */ /* 0x000fe20000010000 */
[----:B------:R-:W-:Y:S01]  /*f090*/  LOP3.LUT R18, R2, R89, RZ, 0xc0, !PT ;  /* 0x0000005902127212 */ /* 0x000fe200078ec0ff */
[----:B------:R-:W-:Y:S01]  /*f0a0*/  IMAD.MOV.U32 R89, RZ, RZ, R24 ;  /* 0x000000ffff597224 */ /* 0x000fe200078e0018 */
[----:B------:R-:W-:Y:S01]  /*f0b0*/  LOP3.LUT R19, R0, R183, RZ, 0xc0, !PT ;  /* 0x000000b700137212 */ /* 0x000fe200078ec0ff */
[----:B------:R-:W-:Y:S01]  /*f0c0*/  IMAD.MOV.U32 R24, RZ, RZ, R28 ;  /* 0x000000ffff187224 */ /* 0x000fe200078e001c */
[--C-:B------:R-:W-:Y:S01]  /*f0d0*/  HSET2.LE.AND R0, R6, R212.reuse, PT ;  /* 0x000000d406007233 */ /* 0x100fe20003803000 */
[----:B------:R-:W-:Y:S01]  /*f0e0*/  IMAD.WIDE.U32 R28, R3, -0x326172a9, RZ ;  /* 0xcd9e8d57031c7825 */ /* 0x000fe200078e00ff */
[----:B------:R-:W-:Y:S01]  /*f0f0*/  HSET2.LE.AND R2, R7, R212, PT ;  /* 0x000000d407027233 */ /* 0x000fe20003803000 */
[----:B------:R2:W5:Y:S02]  /*f100*/  LDL.LU R183, [R1+0x194] ;  /* 0x0001940001b77983 */ /* 0x0005640000300800 */
[----:B------:R-:W-:-:S02]  /*f110*/  LOP3.LUT R27, R0, R225, RZ, 0xc0, !PT ;  /* 0x000000e1001b7212 */ /* 0x000fc400078ec0ff */
[----:B------:R-:W-:-:S05]  /*f120*/  LOP3.LUT R0, R29, UR18, R88, 0x96, !PT ;  /* 0x000000121d007c12 */ /* 0x000fca000f8e9658 */
[----:B------:R-:W-:-:S05]  /*f130*/  IMAD.WIDE.U32 R6, R0, -0x2daee0ad, RZ ;  /* 0xd2511f5300067825 */ /* 0x000fca00078e00ff */
[----:B------:R-:W-:Y:S02]  /*f140*/  LOP3.LUT R0, R7, UR15, R236, 0x96, !PT ;  /* 0x0000000f07007c12 */ /* 0x000fe4000f8e96ec */
[----:B------:R-:W-:Y:S02]  /*f150*/  LOP3.LUT R26, R2, R227, RZ, 0xc0, !PT ;  /* 0x000000e3021a7212 */ /* 0x000fe400078ec0ff */
        /* <DEDUP_REMOVED lines=51> */
[--C-:B------:R-:W-:Y:S01]  /*f490*/  SHF.R.U32.HI R0, RZ, 0x10, R2.reuse ;  /* 0x00000010ff007819 */ /* 0x100fe20000011602 */
[----:B------:R-:W-:Y:S01]  /*f4a0*/  IMAD.MOV.U32 R24, RZ, RZ, R85 ;  /* 0x000000ffff187224 */ /* 0x000fe200078e0055 */
[----:B------:R-:W-:Y:S02]  /*f4b0*/  SHF.R.U32.HI R2, RZ, 0x18, R2 ;  /* 0x00000018ff027819 */ /* 0x000fe40000011602 */
[----:B------:R-:W-:Y:S01]  /*f4c0*/  LOP3.LUT R0, R0, 0xff, RZ, 0xc0, !PT ;  /* 0x000000ff00007812 */ /* 0x000fe200078ec0ff */
[----:B------:R-:W-:Y:S02]  /*f4d0*/  IMAD.MOV.U32 R89, RZ, RZ, R74 ;  /* 0x000000ffff597224 */ /* 0x000fe400078e004a */
[----:B------:R-:W-:Y:S01]  /*f4e0*/  IMAD.MOV.U32 R88, RZ, RZ, R24 ;  /* 0x000000ffff587224 */ /* 0x000fe200078e0018 */
[----:B------:R-:W-:Y:S01]  /*f4f0*/  PRMT R13, R0, 0x5410, R2 ;  /* 0x00005410000d7816 */ /* 0x000fe20000000002 */
[----:B------:R-:W-:Y:S01]  /*f500*/  HSET2.LE.AND R2, R20, R212, PT ;  /* 0x000000d414027233 */ /* 0x000fe20003803000 */
[----:B------:R-:W-:-:S02]  /*f510*/  IMAD.MOV.U32 R221, RZ, RZ, R89 ;  /* 0x000000ffffdd7224 */ /* 0x000fc400078e0059 */
[----:B------:R-:W-:Y:S02]  /*f520*/  IMAD.MOV.U32 R89, RZ, RZ, R86 ;  /* 0x000000ffff597224 */ /* 0x000fe400078e0056 */
[----:B------:R-:W-:Y:S02]  /*f530*/  LOP3.LUT R25, R2, R88, RZ, 0xc0, !PT ;  /* 0x0000005802197212 */ /* 0x000fe400078ec0ff */
[----:B------:R-:W-:Y:S01]  /*f540*/  IMAD.MOV.U32 R88, RZ, RZ, R89 ;  /* 0x000000ffff587224 */ /* 0x000fe200078e0059 */
[----:B------:R-:W-:-:S03]  /*f550*/  HSET2.LE.AND R0, R11, R212, PT ;  /* 0x000000d40b007233 */ /* 0x000fc60003803000 */
[----:B------:R-:W-:Y:S02]  /*f560*/  IMAD.WIDE.U32 R4, R88, -0x326172a9, RZ ;  /* 0xcd9e8d5758047825 */ /* 0x000fe400078e00ff */
[----:B------:R-:W-:-:S03]  /*f570*/  LOP3.LUT R30, R0, R62, RZ, 0xc0, !PT ;  /* 0x0000003e001e7212 */ /* 0x000fc600078ec0ff */
[----:B------:R-:W-:Y:S01]  /*f580*/  LOP3.LUT R2, R5, R221, RZ, 0x3c, !PT ;  /* 0x000000dd05027212 */ /* 0x000fe200078e3cff */
[----:B------:R-:W-:Y:S01]  /*f590*/  IMAD.MOV.U32 R94, RZ, RZ, R35 ;  /* 0x000000ffff5e7224 */ /* 0x000fe200078e0023 */
[----:B------:R-:W-:-:S03]  /*f5a0*/  HSET2.LE.AND R0, R9, R212, PT ;  /* 0x000000d409007233 */ /* 0x000fc60003803000 */
[----:B------:R-:W-:Y:S02]  /*f5b0*/  IMAD.WIDE.U32 R34, R2, -0x2daee0ad, RZ ;  /* 0xd2511f5302227825 */ /* 0x000fe400078e00ff */
[----:B------:R-:W-:-:S03]  /*f5c0*/  LOP3.LUT R31, R0, R71, RZ, 0xc0, !PT ;  /* 0x00000047001f7212 */ /* 0x000fc600078ec0ff */
[----:B------:R-:W-:Y:S01]  /*f5d0*/  LOP3.LUT R0, R35, UR17, R190, 0x96, !PT ;  /* 0x0000001123007c12 */ /* 0x000fe2000f8e96be */
[----:B------:R-:W-:Y:S02]  /*f5e0*/  IMAD.MOV.U32 R86, RZ, RZ, R180 ;  /* 0x000000ffff567224 */ /* 0x000fe400078e00b4 */
[----:B------:R-:W-:Y:S02]  /*f5f0*/  IMAD.MOV.U32 R89, RZ, RZ, R87 ;  /* 0x000000ffff597224 */ /* 0x000fe400078e0057 */
[----:B------:R-:W-:Y:S01]  /*f600*/  IMAD.WIDE.U32 R32, R0, -0x326172a9, RZ ;  /* 0xcd9e8d5700207825 */ /* 0x000fe200078e00ff */
[--C-:B------:R-:W-:Y:S02]  /*f610*/  HSET2.LE.AND R3, R22, R212.reuse, PT ;  /* 0x000000d416037233 */ /* 0x100fe40003803000 */
[----:B------:R-:W-:Y:S01]  /*f620*/  HSET2.LE.AND R2, R12, R212, PT ;  /* 0x000000d40c027233 */ /* 0x000fe20003803000 */
[----:B------:R-:W-:Y:S02]  /*f630*/  IMAD.MOV.U32 R87, RZ, RZ, R86 ;  /* 0x000000ffff577224 */ /* 0x000fe400078e0056 */
[----:B------:R-:W-:-:S02]  /*f640*/  IMAD.MOV.U32 R78, RZ, RZ, R69 ;  /* 0x000000ffff4e7224 */ /* 0x000fc400078e0045 */
[----:B------:R-:W-:Y:S02]  /*f650*/  IMAD.MOV.U32 R24, RZ, RZ, R39 ;  /* 0x000000ffff187224 */ /* 0x000fe400078e0027 */
[----:B------:R-:W-:Y:S01]  /*f660*/  IMAD.MOV.U32 R86, RZ, RZ, R83 ;  /* 0x000000ffff567224 */ /* 0x000fe200078e0053 */
[----:B------:R-:W-:Y:S01]  /*f670*/  LOP3.LUT R5, R15, UR18, R4, 0x96, !PT ;  /* 0x000000120f057c12 */ /* 0x000fe2000f8e9604 */
[----:B------:R-:W-:Y:S02]  /*f680*/  IMAD.MOV.U32 R83, RZ, RZ, R82 ;  /* 0x000000ffff537224 */ /* 0x000fe400078e0052 */
[----:B------:R-:W-:Y:S01]  /*f690*/  IMAD.MOV.U32 R96, RZ, RZ, R116 ;  /* 0x000000ffff607224 */ /* 0x000fe200078e0074 */
[----:B------:R-:W-:Y:S01]  /*f6a0*/  LOP3.LUT R116, R29, UR18, R4, 0x96, !PT ;  /* 0x000000121d747c12 */ /* 0x000fe2000f8e9604 */
[----:B------:R-:W-:Y:S01]  /*f6b0*/  IMAD.MOV.U32 R82, RZ, RZ, R80 ;  /* 0x000000ffff527224 */ /* 0x000fe200078e0050 */
[C---:B------:R-:W-:Y:S01]  /*f6c0*/  LOP3.LUT R4, R33.reuse, UR16, R14, 0x96, !PT ;  /* 0x0000001021047c12 */ /* 0x040fe2000f8e960e */
[----:B------:R-:W-:Y:S01]  /*f6d0*/  IMAD.MOV.U32 R80, RZ, RZ, R79 ;  /* 0x000000ffff507224 */ /* 0x000fe200078e004f */
[----:B------:R-:W-:Y:S01]  /*f6e0*/  LOP3.LUT R33, R33, UR16, R28, 0x96, !PT ;  /* 0x0000001021217c12 */ /* 0x000fe2000f8e961c */
[----:B------:R-:W-:Y:S01]  /*f6f0*/  IMAD.MOV.U32 R79, RZ, RZ, R78 ;  /* 0x000000ffff4f7224 */ /* 0x000fe200078e004e */
[----:B------:R-:W-:Y:S01]  /*f700*/  LOP3.LUT R24, R3, R24, RZ, 0xc0, !PT ;  /* 0x0000001803187212 */ /* 0x000fe200078ec0ff */
[----:B------:R-:W-:Y:S01]  /*f710*/  IMAD.MOV.U32 R78, RZ, RZ, R77 ;  /* 0x000000ffff4e7224 */ /* 0x000fe200078e004d */
[----:B------:R-:W-:Y:S01]  /*f720*/  LOP3.LUT R28, R2, R226, RZ, 0xc0, !PT ;  /* 0x000000e2021c7212 */ /* 0x000fe200078ec0ff */
[----:B------:R-:W-:Y:S01]  /*f730*/  IMAD.MOV.U32 R77, RZ, RZ, R178 ;  /* 0x000000ffff4d7224 */ /* 0x000fe200078e00b2 */
[----:B------:R-:W-:-:S02]  /*f740*/  HSET2.LE.AND R0, R10, R212, PT ;  /* 0x000000d40a007233 */ /* 0x000fc40003803000 */
[--C-:B------:R-:W-:Y:S02]  /*f750*/  HSET2.LE.AND R3, R8, R212.reuse, PT ;  /* 0x000000d408037233 */ /* 0x100fe40003803000 */
[--C-:B------:R-:W-:Y:S01]  /*f760*/  HSET2.LE.AND R2, R7, R212.reuse, PT ;  /* 0x000000d407027233 */ /* 0x100fe20003803000 */
[----:B------:R-:W-:Y:S01]  /*f770*/  IMAD.MOV.U32 R88, RZ, RZ, R77 ;  /* 0x000000ffff587224 */ /* 0x000fe200078e004d */
[----:B------:R-:W-:Y:S01]  /*f780*/  LOP3.LUT R29, R0, R73, RZ, 0xc0, !PT ;  /* 0x00000049001d7212 */ /* 0x000fe200078ec0ff */
[----:B------:R-:W-:Y:S01]  /*f790*/  IMAD.MOV.U32 R92, RZ, RZ, R76 ;  /* 0x000000ffff5c7224 */ /* 0x000fe200078e004c */
[----:B------:R-:W-:Y:S01]  /*f7a0*/  LOP3.LUT R76, R3, R45, RZ, 0xc0, !PT ;  /* 0x0000002d034c7212 */ /* 0x000fe200078ec0ff */
[----:B------:R-:W-:Y:S01]  /*f7b0*/  HSET2.LE.AND R0, R6, R212, PT ;  /* 0x000000d406007233 */ /* 0x000fe20003803000 */
[----:B------:R-:W-:Y:S01]  /*f7c0*/  LOP3.LUT R77, R2, R44, RZ, 0xc0, !PT ;  /* 0x0000002c024d7212 */ /* 0x000fe200078ec0ff */
[----:B------:R-:W-:Y:S01]  /*f7d0*/  IMAD.WIDE.U32 R2, R5, -0x2daee0ad, RZ ;  /* 0xd2511f5305027825 */ /* 0x000fe200078e00ff */
[----:B------:R-:W1:Y:S03]  /*f7e0*/  LDSM.16.MT88.4 R8, [R173+0x6000] ;  /* 0x00600000ad08783b */ /* 0x000e660000004200 */
        /* <DEDUP_REMOVED lines=10> */
[----:B------:R-:W-:Y:S02]  /*f890*/  FADD.FTZ R214, R72, R21 ;  /* 0x0000001548d67221 */ /* 0x000fe40000010000 */
[----:B------:R-:W-:-:S04]  /*f8a0*/  IMAD.WIDE.U32 R2, R3, -0x2daee0ad, RZ ;  /* 0xd2511f5303027825 */ /* 0x000fc800078e00ff */
[----:B------:R-:W-:Y:S01]  /*f8b0*/  IMAD.WIDE.U32 R20, R0, -0x2daee0ad, RZ ;  /* 0xd2511f5300147825 */ /* 0x000fe200078e00ff */
[----:B------:R-:W-:-:S04]  /*f8c0*/  LOP3.LUT R3, R3, UR9, R4, 0x96, !PT ;  /* 0x0000000903037c12 */ /* 0x000fc8000f8e9604 */
[----:B------:R-:W-:Y:S01]  /*f8d0*/  LOP3.LUT R2, R21, UR6, R2, 0x96, !PT ;  /* 0x0000000615027c12 */ /* 0x000fe2000f8e9602 */
[----:B------:R-:W-:Y:S01]  /*f8e0*/  IMAD.WIDE.U32 R4, R3, -0x326172a9, RZ ;  /* 0xcd9e8d5703047825 */ /* 0x000fe200078e00ff */
[----:B------:R-:W-:-:S03]  /*f8f0*/  HSET2.LE.AND R0, R13, R212, PT ;  /* 0x000000d40d007233 */ /* 0x000fc60003803000 */
[----:B------:R-:W-:Y:S01]  /*f900*/  IMAD.WIDE.U32 R2, R2, -0x326172a9, RZ ;  /* 0xcd9e8d5702027825 */ /* 0x000fe200078e00ff */
[----:B------:R-:W-:-:S03]  /*f910*/  LOP3.LUT R21, R5, UR8, R6, 0x96, !PT ;  /* 0x0000000805157c12 */ /* 0x000fc6000f8e9606 */
[----:B------:R-:W-:Y:S02]  /*f920*/  IMAD.MOV.U32 R22, RZ, RZ, R87 ;  /* 0x000000ffff167224 */ /* 0x000fe400078e0057 */
[----:B------:R-:W-:Y:S01]  /*f930*/  IMAD.MOV.U32 R87, RZ, RZ, R83 ;  /* 0x000000ffff577224 */ /* 0x000fe200078e0053 */
[----:B------:R-:W-:Y:S01]  /*f940*/  SHF.R.U32.HI R5, RZ, 0x10, R2 ;  /* 0x00000010ff057819 */ /* 0x000fe20000011602 */
[----:B------:R-:W-:Y:S02]  /*f950*/  IMAD.MOV.U32 R83, RZ, RZ, R80 ;  /* 0x000000ffff537224 */ /* 0x000fe400078e0050 */
[----:B------:R-:W-:Y:S01]  /*f960*/  IMAD.MOV.U32 R80, RZ, RZ, R79 ;  /* 0x000000ffff507224 */ /* 0x000fe200078e004f */
[----:B------:R-:W-:Y:S02]  /*f970*/  LOP3.LUT R79, R0, R40, RZ, 0xc0, !PT ;  /* 0x00000028004f7212 */ /* 0x000fe400078ec0ff */
[----:B------:R-:W-:Y:S02]  /*f980*/  LOP3.LUT R0, R3, UR13, R4, 0x96, !PT ;  /* 0x0000000d03007c12 */ /* 0x000fe4000f8e9604 */
[----:B------:R-:W-:-:S02]  /*f990*/  LOP3.LUT R3, R2, 0xffff, RZ, 0xc0, !PT ;  /* 0x0000ffff02037812 */ /* 0x000fc400078ec0ff */
[----:B------:R-:W-:Y:S02]  /*f9a0*/  LOP3.LUT R6, R2, 0xff, RZ, 0xc0, !PT ;  /* 0x000000ff02067812 */ /* 0x000fe400078ec0ff */
[----:B------:R-:W-:Y:S02]  /*f9b0*/  SHF.R.U32.HI R4, RZ, 0x18, R2 ;  /* 0x00000018ff047819 */ /* 0x000fe40000011602 */
[----:B------:R-:W-:Y:S02]  /*f9c0*/  LOP3.LUT R2, R5, 0xff, RZ, 0xc0, !PT ;  /* 0x000000ff05027812 */ /* 0x000fe400078ec0ff */
[----:B------:R-:W-:Y:S02]  /*f9d0*/  SHF.R.U32.HI R3, RZ, 0x8, R3 ;  /* 0x00000008ff037819 */ /* 0x000fe40000011603 */
[----:B------:R-:W-:Y:S01]  /*f9e0*/  PRMT R5, R2, 0x5410, R4 ;  /* 0x0000541002057816 */ /* 0x000fe20000000004 */
[----:B------:R-:W-:Y:S01]  /*f9f0*/  IMAD.MOV.U32 R74, RZ, RZ, R70 ;  /* 0x000000ffff4a7224 */ /* 0x000fe200078e0046 */
[----:B------:R-:W-:Y:S01]  /*fa00*/  LOP3.LUT R2, R0, 0xffff, RZ, 0xc0, !PT ;  /* 0x0000ffff00027812 */ /* 0x000fe200078ec0ff */
        /* <DEDUP_REMOVED lines=8> */
[----:B------:R-:W-:Y:S01]  /*fa90*/  LOP3.LUT R2, R0, 0xff, RZ, 0xc0, !PT ;  /* 0x000000ff00027812 */ /* 0x000fe200078ec0ff */
[----:B------:R-:W-:-:S02]  /*faa0*/  IMAD.MOV.U32 R224, RZ, RZ, R89 ;  /* 0x000000ffffe07224 */ /* 0x000fc400078e0059 */
[----:B------:R2:W5:Y:S01]  /*fab0*/  LDL.LU R180, [R1+0x188] ;  /* 0x0001880001b47983 */ /* 0x0005620000300800 */
        /* <DEDUP_REMOVED lines=12> */
[----:B------:R-:W-:-:S02]  /*fb80*/  IMAD.MOV.U32 R92, RZ, RZ, R86 ;  /* 0x000000ffff5c7224 */ /* 0x000fc400078e0056 */
[----:B------:R-:W-:Y:S02]  /*fb90*/  IMAD.MOV.U32 R87, RZ, RZ, R60 ;  /* 0x000000ffff577224 */ /* 0x000fe400078e003c */
[----:B------:R-:W-:Y:S02]  /*fba0*/  IMAD.MOV.U32 R68, RZ, RZ, R172 ;  /* 0x000000ffff447224 */ /* 0x000fe400078e00ac */
[----:B------:R-:W-:Y:S01]  /*fbb0*/  IMAD.MOV.U32 R227, RZ, RZ, R88 ;  /* 0x000000ffffe37224 */ /* 0x000fe200078e0058 */
[----:B------:R2:W5:Y:S01]  /*fbc0*/  LDL.LU R172, [R1+0x178] ;  /* 0x0001780001ac7983 */ /* 0x0005620000300800 */
[----:B------:R-:W-:Y:S02]  /*fbd0*/  IMAD.MOV.U32 R86, RZ, RZ, R61 ;  /* 0x000000ffff567224 */ /* 0x000fe400078e003d */
[----:B------:R-:W-:Y:S02]  /*fbe0*/  IMAD.MOV.U32 R60, RZ, RZ, R51 ;  /* 0x000000ffff3c7224 */ /* 0x000fe400078e0033 */
[----:B------:R-:W-:Y:S01]  /*fbf0*/  IMAD.MOV.U32 R88, RZ, RZ, R85 ;  /* 0x000000ffff587224 */ /* 0x000fe200078e0055 */
[----:B------:R2:W5:Y:S01]  /*fc00*/  LDL.LU R51, [R1+0x174] ;  /* 0x0001740001337983 */ /* 0x0005620000300800 */
[----:B------:R-:W-:Y:S01]  /*fc10*/  IMAD.MOV.U32 R61, RZ, RZ, R50 ;  /* 0x000000ffff3d7224 */ /* 0x000fe200078e0032 */
[----:B------:R-:W-:Y:S01]  /*fc20*/  SHF.R.U32.HI R2, RZ, 0x18, R0 ;  /* 0x00000018ff027819 */ /* 0x000fe20000011600 */
[----:B------:R-:W-:Y:S01]  /*fc30*/  IMAD.MOV.U32 R85, RZ, RZ, R63 ;  /* 0x000000ffff557224 */ /* 0x000fe200078e003f */
[----:B------:R2:W5:Y:S01]  /*fc40*/  LDL.LU R50, [R1+0x170] ;  /* 0x0001700001327983 */ /* 0x0005620000300800 */
[----:B------:R-:W-:Y:S01]  /*fc50*/  IMAD.MOV.U32 R62, RZ, RZ, R49 ;  /* 0x000000ffff3e7224 */ /* 0x000fe200078e0031 */
[----:B------:R-:W-:Y:S01]  /*fc60*/  LOP3.LUT R0, R3, 0xff, RZ, 0xc0, !PT ;  /* 0x000000ff03007812 */ /* 0x000fe200078ec0ff */
[----:B------:R-:W-:Y:S01]  /*fc70*/  IMAD.MOV.U32 R63, RZ, RZ, R48 ;  /* 0x000000ffff3f7224 */ /* 0x000fe200078e0030 */
[----:B------:R2:W5:Y:S04]  /*fc80*/  LDL.LU R49, [R1+0x16c] ;  /* 0x00016c0001317983 */ /* 0x0005680000300800 */
[----:B------:R2:W5:Y:S01]  /*fc90*/  LDL.LU R48, [R1+0x168] ;  /* 0x0001680001307983 */ /* 0x0005620000300800 */
[----:B------:R-:W-:Y:S01]  /*fca0*/  PRMT R12, R0, 0x5410, R2 ;  /* 0x00005410000c7816 */ /* 0x000fe20000000002 */
[----:B------:R-:W-:-:S02]  /*fcb0*/  HSET2.LE.AND R0, R6, R212, PT ;  /* 0x000000d406007233 */ /* 0x000fc40003803000 */
[--C-:B------:R-:W-:Y:S02]  /*fcc0*/  HSET2.LE.AND R2, R5, R212.reuse, PT ;  /* 0x000000d405027233 */ /* 0x100fe40003803000 */
[--C-:B------:R-:W-:Y:S01]  /*fcd0*/  HSET2.LE.AND R3, R4, R212.reuse, PT ;  /* 0x000000d404037233 */ /* 0x100fe20003803000 */
[----:B------:R-:W-:Y:S01]  /*fce0*/  LOP3.LUT R6, R0, R38, RZ, 0xc0, !PT ;  /* 0x0000002600067212 */ /* 0x000fe200078ec0ff */
[----:B------:R-:W-:Y:S01]  /*fcf0*/  HSET2.LE.AND R0, R12, R212, PT ;  /* 0x000000d40c007233 */ /* 0x000fe20003803000 */
[----:B------:R-:W-:Y:S01]  /*fd00*/  LOP3.LUT R7, R2, R36, RZ, 0xc0, !PT ;  /* 0x0000002402077212 */ /* 0x000fe200078ec0ff */
[----:B------:R-:W-:Y:S01]  /*fd10*/  @!P1 HADD2 R98, -R160.H1_H1, -RZ.H0_H0 ;  /* 0xa00000ffa0629230 */ /* 0x000fe20000000d00 */
[----:B------:R-:W-:Y:S01]  /*fd20*/  LOP3.LUT R4, R3, R43, RZ, 0xc0, !PT ;  /* 0x0000002b03047212 */ /* 0x000fe200078ec0ff */
[----:B------:R-:W-:Y:S01]  /*fd30*/  @!P4 HADD2 R99, -R143.H0_H0, -RZ.H0_H0 ;  /* 0xa00000ff8f63c230 */ /* 0x000fe20000000900 */
[----:B------:R-:W-:Y:S01]  /*fd40*/  LOP3.LUT R5, R0, R41, RZ, 0xc0, !PT ;  /* 0x0000002900057212 */ /* 0x000fe200078ec0ff */
[----:B------:R-:W-:-:S02]  /*fd50*/  @!P5 HADD2 R102, -R142.H0_H0, -RZ.H0_H0 ;  /* 0xa00000ff8e66d230 */ /* 0x000fc40000000900 */
[----:B------:R-:W-:Y:S02]  /*fd60*/  @!P2 HADD2 R101, -R141.H0_H0, -RZ.H0_H0 ;  /* 0xa00000ff8d65a230 */ /* 0x000fe40000000900 */
[----:B------:R-:W-:Y:S01]  /*fd70*/  @!P3 HADD2 R100, -R140.H0_H0, -RZ.H0_H0 ;  /* 0xa00000ff8c64b230 */ /* 0x000fe20000000900 */
[----:B------:R-:W-:Y:S01]  /*fd80*/  IMAD.MOV.U32 R69, RZ, RZ, R119 ;  /* 0x000000ffff457224 */ /* 0x000fe200078e0077 */
[----:B------:R-:W-:Y:S01]  /*fd90*/  @P1 PRMT R204, R160, 0x7632, R204 ;  /* 0x00007632a0cc1816 */ /* 0x000fe200000000cc */
[----:B------:R-:W-:Y:S01]  /*fda0*/  IMAD.MOV.U32 R2, RZ, RZ, R96 ;  /* 0x000000ffff027224 */ /* 0x000fe200078e0060 */
[----:B------:R-:W-:Y:S01]  /*fdb0*/  PRMT R119, R143, 0x5410, R142 ;  /* 0x000054108f777816 */ /* 0x000fe2000000008e */
[----:B------:R-:W-:Y:S01]  /*fdc0*/  IMAD.MOV.U32 R0, RZ, RZ, R103 ;  /* 0x000000ffff007224 */ /* 0x000fe200078e0067 */
[----:B------:R-:W-:Y:S01]  /*fdd0*/  PRMT R215, R141, 0x5410, R140 ;  /* 0x000054108dd77816 */ /* 0x000fe2000000008c */
[----:B------:R-:W-:Y:S01]  /*fde0*/  IMAD.MOV.U32 R240, RZ, RZ, R93 ;  /* 0x000000fffff07224 */ /* 0x000fe200078e005d */
[----:B------:R-:W-:Y:S01]  /*fdf0*/  @!P1 PRMT R204, R98, 0x5410, RZ ;  /* 0x0000541062cc9816 */ /* 0x000fe200000000ff */
[----:B------:R-:W-:Y:S01]  /*fe00*/  IMAD.MOV.U32 R226, RZ, RZ, R94 ;  /* 0x000000ffffe27224 */ /* 0x000fe200078e005e */
[----:B------:R-:W-:Y:S01]  /*fe10*/  @!P4 PRMT R143, R99, 0x5410, RZ ;  /* 0x00005410638fc816 */ /* 0x000fe200000000ff */
[----:B------:R-:W-:Y:S01]  /*fe20*/  LDSM.16.MT88.4 R12, [R174+0x6000] ;  /* 0x00600000ae0c783b */ /* 0x000fe20000004200 */
[----:B------:R-:W-:Y:S01]  /*fe30*/  @!P5 PRMT R142, R102, 0x5410, RZ ;  /* 0x00005410668ed816 */ /* 0x000fe200000000ff */
[----:B-1----:R-:W-:Y:S01]  /*fe40*/  HMMA.16816.F32 R96, R4, R8, R136 ;  /* 0x000000080460723c */ /* 0x002fe20000001888 */
[----:B------:R-:W-:-:S02]  /*fe50*/  @!P2 PRMT R141, R101, 0x5410, RZ ;  /* 0x00005410658da816 */ /* 0x000fc400000000ff */
[----:B------:R-:W-:Y:S01]  /*fe60*/  @!P3 PRMT R140, R100, 0x5410, RZ ;  /* 0x00005410648cb816 */ /* 0x000fe200000000ff */
[----:B------:R-:W-:-:S03]  /*fe70*/  IMAD.MOV.U32 R3, RZ, RZ, R90 ;  /* 0x000000ffff037224 */ /* 0x000fc600078e005a */
[----:B------:R-:W-:Y:S01]  /*fe80*/  IMAD.MOV.U32 R136, RZ, RZ, R92 ;  /* 0x000000ffff887224 */ /* 0x000fe200078e005c */
[----:B------:R-:W-:Y:S01]  /*fe90*/  HMMA.16816.F32 R100, R16, R8, R248 ;  /* 0x000000081064723c */ /* 0x000fe200000018f8 */
[----:B------:R-:W-:Y:S02]  /*fea0*/  IMAD.MOV.U32 R137, RZ, RZ, R88 ;  /* 0x000000ffff897224 */ /* 0x000fe400078e0058 */
[----:B------:R-:W-:-:S04]  /*feb0*/  IMAD.MOV.U32 R138, RZ, RZ, R89 ;  /* 0x000000ffff8a7224 */ /* 0x000fc800078e0059 */
[----:B------:R-:W-:Y:S01]  /*fec0*/  IMAD.MOV.U32 R251, RZ, RZ, R91 ;  /* 0x000000fffffb7224 */ /* 0x000fe200078e005b */
[-C--:B------:R-:W-:Y:S08]  /*fed0*/  HMMA.16816.F32 R92, R4, R10.reuse, R132 ;  /* 0x0000000a045c723c */ /* 0x080ff00000001884 */
[----:B------:R-:W-:Y:S01]  /*fee0*/  HMMA.16816.F32 R88, R16, R10, R84 ;  /* 0x0000000a1058723c */ /* 0x000fe20000001854 */
[----:B------:R-:W1:Y:S01]  /*fef0*/  LDSM.16.MT88.4 R8, [R176+0x6000] ;  /* 0x00600000b008783b */ /* 0x000e620000004200 */
[----:B------:R-:W-:-:S02]  /*ff00*/  IMAD.MOV.U32 R133, RZ, RZ, R74 ;  /* 0x000000ffff857224 */ /* 0x000fc400078e004a */
[----:B------:R-:W-:Y:S02]  /*ff10*/  IMAD.MOV.U32 R134, RZ, RZ, R70 ;  /* 0x000000ffff867224 */ /* 0x000fe400078e0046 */
[----:B------:R-:W-:Y:S02]  /*ff20*/  IMAD.MOV.U32 R135, RZ, RZ, R69 ;  /* 0x000000ffff877224 */ /* 0x000fe400078e0045 */
[-C--:B-1----:R-:W-:Y:S08]  /*ff30*/  HMMA.16816.F32 R84, R16, R8.reuse, R80 ;  /* 0x000000081054723c */ /* 0x082ff00000001850 */
[----:B------:R-:W-:Y:S07]  /*ff40*/  HMMA.16816.F32 R80, R4, R8, R128 ;  /* 0x000000080450723c */ /* 0x000fee0000001880 */
[----:B------:R-:W-:-:S02]  /*ff50*/  IMAD.MOV.U32 R128, RZ, RZ, R68 ;  /* 0x000000ffff807224 */ /* 0x000fc400078e0044 */
[----:B------:R-:W-:Y:S01]  /*ff60*/  IMAD.MOV.U32 R131, RZ, RZ, R75 ;  /* 0x000000ffff837224 */ /* 0x000fe200078e004b */
[-C--:B------:R-:W-:Y:S08]  /*ff70*/  HMMA.16816.F32 R68, R16, R10.reuse, R60 ;  /* 0x0000000a1044723c */ /* 0x080ff0000000183c */
[----:B------:R-:W-:Y:S01]  /*ff80*/  HMMA.16816.F32 R72, R4, R10, R108 ;  /* 0x0000000a0448723c */ /* 0x000fe2000000186c */
[----:B------:R-:W1:Y:S01]  /*ff90*/  LDSM.16.MT88.4 R8, [R175+0x6000] ;  /* 0x00600000af08783b */ /* 0x000e620000004200 */
[----:B------:R-:W-:-:S02]  /*ffa0*/  IMAD.MOV.U32 R249, RZ, RZ, R3 ;  /* 0x000000fffff97224 */ /* 0x000fc400078e0003 */
[----:B------:R-:W-:Y:S02]  /*ffb0*/  IMAD.MOV.U32 R248, RZ, RZ, R2 ;  /* 0x000000fffff87224 */ /* 0x000fe400078e0002 */
[----:B------:R-:W-:Y:S02]  /*ffc0*/  IMAD.WIDE.U32 R2, R21, -0x2daee0ad, RZ ;  /* 0xd2511f5315027825 */ /* 0x000fe400078e00ff */
[----:B------:R-:W-:Y:S02]  /*ffd0*/  HMMA.16816.F32 R60, R4, R12, R112 ;  /* 0x0000000c043c723c */ /* 0x000fe40000001870 */
[----:B------:R-:W-:Y:S02]  /*ffe0*/  IMAD.MOV.U32 R139, RZ, RZ, R42 ;  /* 0x000000ffff8b7224 */ /* 0x000fe400078e002a */
[----:B------:R-:W-:Y:S02]  /*fff0*/  IMAD.MOV.U32 R132, RZ, RZ, R39 ;  /* 0x000000ffff847224 */ /* 0x000fe400078e0027 */
[----:B------:R-:W-:-:S02]  /*10000*/  IMAD.MOV.U32 R129, RZ, RZ, R47 ;  /* 0x000000ffff817224 */ /* 0x000fc400078e002f */
[----:B------:R-:W-:Y:S02]  /*10010*/  IMAD.MOV.U32 R130, RZ, RZ, R46 ;  /* 0x000000ffff827224 */ /* 0x000fe400078e002e */
[----:B------:R-:W-:Y:S01]  /*10020*/  IMAD.MOV.U32 R250, RZ, RZ, R0 ;  /* 0x000000fffffa7224 */ /* 0x000fe200078e0000 */
[----:B------:R-:W-:Y:S01]  /*10030*/  HMMA.16816.F32 R44, R4, R14, R104 ;  /* 0x0000000e042c723c */ /* 0x000fe20000001868 */
[----:B------:R-:W-:Y:S02]  /*10040*/  LOP3.LUT R0, R3, UR14, R20, 0x96, !PT ;  /* 0x0000000e03007c12 */ /* 0x000fe4000f8e9614 */
[----:B------:R-:W-:-:S04]  /*10050*/  LOP3.LUT R3, R2, 0xffff, RZ, 0xc0, !PT ;  /* 0x0000ffff02037812 */ /* 0x000fc800078ec0ff */
[----:B------:R-:W-:Y:S01]  /*10060*/  SHF.R.U32.HI R3, RZ, 0x8, R3 ;  /* 0x00000008ff037819 */ /* 0x000fe20000011603 */
[C---:B-1----:R-:W-:Y:S08]  /*10070*/  HMMA.16816.F32 R40, R4.reuse, R8, R228 ;  /* 0x000000080428723c */ /* 0x042ff000000018e4 */
        /* <DEDUP_REMOVED lines=17> */
[----:B------:R-:W-:Y:S01]  /*10190*/  HSET2.LE.AND R0, R8, R212, PT ;  /* 0x000000d408007233 */ /* 0x000fe20003803000 */
[----:B------:R-:W-:Y:S01]  /*101a0*/  IMAD.MOV.U32 R231, RZ, RZ, R22 ;  /* 0x000000ffffe77224 */ /* 0x000fe200078e0016 */
[C---:B------:R-:W-:Y:S01]  /*101b0*/  HMMA.16816.F32 R104, R16.reuse, R14, R128 ;  /* 0x0000000e1068723c */ /* 0x040fe20000001880 */
[----:B------:R-:W-:Y:S01]  /*101c0*/  IMAD.MOV.U32 R230, RZ, RZ, R23 ;  /* 0x000000ffffe67224 */ /* 0x000fe200078e0017 */
[----:B------:R-:W1:Y:S04]  /*101d0*/  LDSM.16.MT88.4 R12, [R173+0x6800] ;  /* 0x00680000ad0c783b */ /* 0x000e680000004200 */
[----:B------:R-:W-:Y:S02]  /*101e0*/  LDSM.16.MT88.4 R20, [R175+0x6800] ;  /* 0x00680000af14783b */ /* 0x000fe40000004200 */
[----:B------:R-:W-:Y:S02]  /*101f0*/  HMMA.16816.F32 R112, R16, R10, R136 ;  /* 0x0000000a1070723c */ /* 0x000fe40000001888 */
        /* <DEDUP_REMOVED lines=9> */
[----:B------:R-:W-:Y:S02]  /*10290*/  IMAD.MOV.U32 R229, RZ, RZ, R123 ;  /* 0x000000ffffe57224 */ /* 0x000fe400078e007b */
[----:B------:R-:W-:Y:S02]  /*102a0*/  IMAD.MOV.U32 R247, RZ, RZ, R122 ;  /* 0x000000fffff77224 */ /* 0x000fe400078e007a */
[----:B------:R-:W-:-:S02]  /*102b0*/  IMAD.WIDE.U32 R2, R33, -0x2daee0ad, RZ ;  /* 0xd2511f5321027825 */ /* 0x000fc400078e00ff */
        /* <DEDUP_REMOVED lines=21> */
[----:B------:R-:W-:Y:S04]  /*10410*/  HMMA.16816.F32 R100, R24, R12, R100 ;  /* 0x0000000c1864723c */ /* 0x000fe80000001864 */
[----:B------:R-:W-:-:S04]  /*10420*/  LOP3.LUT R0, R3, UR13, R36, 0x96, !PT ;  /* 0x0000000d03007c12 */ /* 0x000fc8000f8e9624 */
[----:B------:R-:W-:Y:S01]  /*10430*/  HMMA.16816.F32 R88, R24, R14, R88 ;  /* 0x0000000e1858723c */ /* 0x000fe20000001858 */
[----:B------:R-:W1:Y:S01]  /*10440*/  LDSM.16.MT88.4 R12, [R176+0x7000] ;  /* 0x00700000b00c783b */ /* 0x000e620000004200 */
[----:B------:R-:W-:Y:S02]  /*10450*/  LOP3.LUT R3, R2, 0xffff, RZ, 0xc0, !PT ;  /* 0x0000ffff02037812 */ /* 0x000fe400078ec0ff */
[----:B------:R-:W-:-:S04]  /*10460*/  LOP3.LUT R4, R0, 0xffff, RZ, 0xc0, !PT ;  /* 0x0000ffff00047812 */ /* 0x000fc800078ec0ff */
[----:B------:R-:W-:Y:S01]  /*10470*/  HMMA.16816.F32 R64, R24, R16, R64 ;  /* 0x000000101840723c */ /* 0x000fe20000001840 */
[----:B------:R-:W-:-:S07]  /*10480*/  SHF.R.U32.HI R5, RZ, 0x8, R3 ;  /* 0x00000008ff057819 */ /* 0x000fce0000011603 */
[----:B------:R-:W-:Y:S01]  /*10490*/  HMMA.16816.F32 R60, R24, R18, R104 ;  /* 0x00000012183c723c */ /* 0x000fe20000001868 */
[----:B------:R-:W3:Y:S01]  /*104a0*/  LDSM.16.MT88.4 R16, [R173+0x7000] ;  /* 0x00700000ad10783b */ /* 0x000ee20000004200 */
[----:B------:R-:W-:-:S06]  /*104b0*/  LOP3.LUT R6, R0, 0xff, RZ, 0xc0, !PT ;  /* 0x000000ff00067812 */ /* 0x000fcc00078ec0ff */
[----:B------:R-:W-:Y:S01]  /*104c0*/  HMMA.16816.F32 R84, R24, R8, R84 ;  /* 0x000000081854723c */ /* 0x000fe20000001854 */
[----:B------:R-:W-:-:S07]  /*104d0*/  SHF.R.U32.HI R3, RZ, 0x8, R4 ;  /* 0x00000008ff037819 */ /* 0x000fce0000011604 */
[C---:B------:R-:W-:Y:S01]  /*104e0*/  HMMA.16816.F32 R68, R24.reuse, R10, R68 ;  /* 0x0000000a1844723c */ /* 0x040fe20000001844 */
[----:B------:R-:W4:Y:S07]  /*104f0*/  LDSM.16.MT88.4 R8, [R174+0x7000] ;  /* 0x00700000ae08783b */ /* 0x000f2e0000004200 */
[----:B------:R-:W-:Y:S01]  /*10500*/  HMMA.16816.F32 R44, R24, R20, R108 ;  /* 0x00000014182c723c */ /* 0x000fe2000000186c */
[----:B------:R-:W-:-:S07]  /*10510*/  LOP3.LUT R7, R2, 0xff, RZ, 0xc0, !PT ;  /* 0x000000ff02077812 */ /* 0x000fce00078ec0ff */
[----:B------:R-:W-:Y:S01]  /*10520*/  HMMA.16816.F32 R40, R24, R22, R112 ;  /* 0x000000161828723c */ /* 0x000fe20000001870 */
[----:B------:R-:W2:Y:S01]  /*10530*/  LDSM.16.MT88.4 R20, [R175+0x7000] ;  /* 0x00700000af14783b */ /* 0x000ea20000004200 */
        /* <DEDUP_REMOVED lines=20> */
[-C--:B-1----:R-:W-:Y:S01]  /*10680*/  HMMA.16816.F32 R108, R28, R12.reuse, R84 ;  /* 0x0000000c1c6c723c */ /* 0x082fe20000001854 */
[----:B------:R-:W1:Y:S02]  /*10690*/  LDSM.16.MT88.4 R116, [R173+0x7800] ;  /* 0x00780000ad74783b */ /* 0x000e640000004200 */
[----:B------:R-:W-:Y:S01]  /*106a0*/  IMAD.MOV.U32 R228, RZ, RZ, R127 ;  /* 0x000000ffffe47224 */ /* 0x000fe200078e007f */
[----:B------:R-:W-:Y:S01]  /*106b0*/  LOP3.LUT R0, R2, 0xffff, RZ, 0xc0, !PT ;  /* 0x0000ffff02007812 */ /* 0x000fe200078ec0ff */
[----:B------:R-:W-:Y:S03]  /*106c0*/  LDSM.16.MT88.4 R84, [R174+0x7800] ;  /* 0x00780000ae54783b */ /* 0x000fe60000004200 */
[C---:B------:R-:W-:Y:S01]  /*106d0*/  HMMA.16816.F32 R128, R4.reuse, R12, R128 ;  /* 0x0000000c0480723c */ /* 0x040fe20000001880 */
[----:B------:R-:W-:Y:S04]  /*106e0*/  STG.E.U16 [R52.64+-0x70], R163 ;  /* 0xffff90a334007986 */ /* 0x000fe8000c101522 */
[----:B------:R-:W-:Y:S03]  /*106f0*/  STG.E.U16 [R52.64+-0x6e], R164 ;  /* 0xffff92a434007986 */ /* 0x000fe6000c101522 */
[----:B------:R-:W-:Y:S01]  /*10700*/  HMMA.16816.F32 R120, R4, R14, R120 ;  /* 0x0000000e0478723c */ /* 0x000fe20000001878 */
[----:B------:R-:W-:Y:S04]  /*10710*/  STG.E.U16 [R58.64+-0x60], R210 ;  /* 0xffffa0d23a007986 */ /* 0x000fe8000c101522 */
[----:B------:R-:W-:Y:S03]  /*10720*/  STG.E.U16 [R58.64+-0x5e], R209 ;  /* 0xffffa2d13a007986 */ /* 0x000fe6000c101522 */
[C---:B---3--:R-:W-:Y:S01]  /*10730*/  HMMA.16816.F32 R124, R28.reuse, R16, R100 ;  /* 0x000000101c7c723c */ /* 0x048fe20000001864 */
[----:B------:R-:W3:Y:S07]  /*10740*/  LDSM.16.MT88.4 R100, [R176+0x7800] ;  /* 0x00780000b064783b */ /* 0x000eee0000004200 */
[----:B------:R-:W-:Y:S01]  /*10750*/  HMMA.16816.F32 R68, R28, R14, R68 ;  /* 0x0000000e1c44723c */ /* 0x000fe20000001844 */
[----:B------:R-:W1:Y:S04]  /*10760*/  LDSM.16.MT88.4 R12, [R175+0x7800] ;  /* 0x00780000af0c783b */ /* 0x000e680000004200 */
[----:B------:R-:W-:Y:S03]  /*10770*/  STG.E.U16 [R56.64+-0x60], R207 ;  /* 0xffffa0cf38007986 */ /* 0x000fe6000c101522 */
[C---:B------:R-:W-:Y:S01]  /*10780*/  HMMA.16816.F32 R136, R4.reuse, R16, R136 ;  /* 0x000000100488723c */ /* 0x040fe20000001888 */
[----:B------:R-:W-:Y:S04]  /*10790*/  STG.E.U16 [R56.64+-0x5e], R208 ;  /* 0xffffa2d038007986 */ /* 0x000fe8000c101522 */
[----:B------:R-:W-:Y:S03]  /*107a0*/  STG.E.U16 [R54.64+-0x60], R166 ;  /* 0xffffa0a636007986 */ /* 0x000fe6000c101522 */
[C---:B------:R-:W-:Y:S01]  /*107b0*/  HMMA.16816.F32 R132, R4.reuse, R18, R132 ;  /* 0x000000120484723c */ /* 0x040fe20000001884 */
[----:B------:R-:W-:Y:S07]  /*107c0*/  STG.E.U16 [R54.64+-0x5e], R165 ;  /* 0xffffa2a536007986 */ /* 0x000fee000c101522 */
[C---:B----4-:R-:W-:Y:S01]  /*107d0*/  HMMA.16816.F32 R112, R4.reuse, R8, R96 ;  /* 0x000000080470723c */ /* 0x050fe20000001860 */
[----:B------:R-:W-:Y:S07]  /*107e0*/  STG.E.U16 [R52.64+-0x60], R161 ;  /* 0xffffa0a134007986 */ /* 0x000fee000c101522 */
[C---:B------:R-:W-:Y:S01]  /*107f0*/  HMMA.16816.F32 R104, R4.reuse, R10, R92 ;  /* 0x0000000a0468723c */ /* 0x040fe2000000185c */
[----:B------:R-:W-:Y:S07]  /*10800*/  STG.E.U16 [R52.64+-0x5e], R162 ;  /* 0xffffa2a234007986 */ /* 0x000fee000c101522 */
[C---:B--2---:R-:W-:Y:S01]  /*10810*/  HMMA.16816.F32 R80, R4.reuse, R20, R80 ;  /* 0x000000140450723c */ /* 0x044fe20000001850 */
[----:B------:R-:W-:Y:S07]  /*10820*/  STG.E.U16 [R58.64+-0x50], R206 ;  /* 0xffffb0ce3a007986 */ /* 0x000fee000c101522 */
[----:B------:R-:W-:Y:S01]  /*10830*/  HMMA.16816.F32 R72, R4, R22, R72 ;  /* 0x000000160448723c */ /* 0x000fe20000001848 */
[----:B------:R-:W-:Y:S06]  /*10840*/  STG.E.U16 [R58.64+-0x4e], R205 ;  /* 0xffffb2cd3a007986 */ /* 0x000fec000c101522 */
[----:B------:R-:W-:-:S02]  /*10850*/  SHF.R.U32.HI R4, RZ, 0x8, R0 ;  /* 0x00000008ff047819 */ /* 0x000fc40000011600 */
[----:B------:R-:W-:Y:S01]  /*10860*/  LOP3.LUT R0, R3, UR14, R32, 0x96, !PT ;  /* 0x0000000e03007c12 */ /* 0x000fe2000f8e9620 */
[----:B------:R-:W-:Y:S01]  /*10870*/  HMMA.16816.F32 R64, R28, R8, R64 ;  /* 0x000000081c40723c */ /* 0x000fe20000001840 */
[----:B------:R-:W-:Y:S01]  /*10880*/  LOP3.LUT R5, R2, 0xff, RZ, 0xc0, !PT ;  /* 0x000000ff02057812 */ /* 0x000fe200078ec0ff */
[----:B------:R-:W-:Y:S01]  /*10890*/  STG.E.U16 [R56.64+-0x50], R202 ;  /* 0xffffb0ca38007986 */ /* 0x000fe2000c101522 */
[----:B------:R-:W-:Y:S02]  /*108a0*/  SHF.R.U32.HI R7, RZ, 0x10, R2 ;  /* 0x00000010ff077819 */ /* 0x000fe40000011602 */
[----:B------:R-:W-:Y:S01]  /*108b0*/  SHF.R.U32.HI R3, RZ, 0x10, R0 ;  /* 0x00000010ff037819 */ /* 0x000fe20000011600 */
[----:B------:R-:W-:Y:S01]  /*108c0*/  STG.E.U16 [R56.64+-0x4e], R203 ;  /* 0xffffb2cb38007986 */ /* 0x000fe2000c101522 */
[----:B------:R-:W-:Y:S02]  /*108d0*/  SHF.R.U32.HI R8, RZ, 0x18, R2 ;  /* 0x00000018ff087819 */ /* 0x000fe40000011602 */
[----:B------:R-:W-:Y:S01]  /*108e0*/  LOP3.LUT R2, R0, 0xffff, RZ, 0xc0, !PT ;  /* 0x0000ffff00027812 */ /* 0x000fe200078ec0ff */
[----:B------:R-:W-:Y:S01]  /*108f0*/  STG.E.U16 [R54.64+-0x50], R159 ;  /* 0xffffb09f36007986 */ /* 0x000fe2000c101522 */
[----:B------:R-:W-:-:S02]  /*10900*/  PRMT R9, R5, 0x5410, R4 ;  /* 0x0000541005097816 */ /* 0x000fc40000000004 */
[----:B------:R-:W-:Y:S01]  /*10910*/  LOP3.LUT R6, R0, 0xff, RZ, 0xc0, !PT ;  /* 0x000000ff00067812 */ /* 0x000fe200078ec0ff */
[----:B------:R-:W-:Y:S01]  /*10920*/  STG.E.U16 [R54.64+-0x4e], R158 ;  /* 0xffffb29e36007986 */ /* 0x000fe2000c101522 */
[----:B------:R-:W-:Y:S02]  /*10930*/  SHF.R.U32.HI R5, RZ, 0x18, R0 ;  /* 0x00000018ff057819 */ /* 0x000fe40000011600 */
[----:B------:R-:W-:Y:S01]  /*10940*/  LOP3.LUT R0, R7, 0xff, RZ, 0xc0, !PT ;  /* 0x000000ff07007812 */ /* 0x000fe200078ec0ff */
[----:B------:R-:W-:Y:S01]  /*10950*/  STG.E.U16 [R52.64+-0x50], R155 ;  /* 0xffffb09b34007986 */ /* 0x000fe2000c101522 */
[----:B------:R-:W-:-:S03]  /*10960*/  SHF.R.U32.HI R4, RZ, 0x8, R2 ;  /* 0x00000008ff047819 */ /* 0x000fc60000011602 */
[----:B------:R-:W-:Y:S01]  /*10970*/  STG.E.U16 [R52.64+-0x4e], R154 ;  /* 0xffffb29a34007986 */ /* 0x000fe2000c101522 */
[----:B------:R-:W-:-:S03]  /*10980*/  LOP3.LUT R2, R3, 0xff, RZ, 0xc0, !PT ;  /* 0x000000ff03027812 */ /* 0x000fc600078ec0ff */
[----:B------:R-:W-:Y:S04]  /*10990*/  STG.E.U16 [R58.64+-0x40], R201 ;  /* 0xffffc0c93a007986 */ /* 0x000fe8000c101522 */
[----:B------:R-:W-:Y:S01]  /*109a0*/  STG.E.U16 [R58.64+-0x3e], R200 ;  /* 0xffffc2c83a007986 */ /* 0x000fe2000c101522 */
[----:B------:R-:W-:-:S03]  /*109b0*/  PRMT R0, R0, 0x5410, R8 ;  /* 0x0000541000007816 */ /* 0x000fc60000000008 */
[----:B------:R-:W-:Y:S04]  /*109c0*/  STG.E.U16 [R56.64+-0x40], R198 ;  /* 0xffffc0c638007986 */ /* 0x000fe8000c101522 */
[----:B------:R2:W-:Y:S04]  /*109d0*/  STG.E.U16 [R56.64+-0x3e], R199 ;  /* 0xffffc2c738007986 */ /* 0x0005e8000c101522 */
[----:B------:R4:W-:Y:S04]  /*109e0*/  STG.E.U16 [R54.64+-0x40], R153 ;  /* 0xffffc09936007986 */ /* 0x0009e8000c101522 */
[----:B------:R4:W-:Y:S01]  /*109f0*/  STG.E.U16 [R54.64+-0x3e], R152 ;  /* 0xffffc29836007986 */ /* 0x0009e2000c101522 */
[----:B------:R-:W-:-:S03]  /*10a00*/  PRMT R3, R2, 0x5410, R5 ;  /* 0x0000541002037816 */ /* 0x000fc60000000005 */
[----:B------:R4:W-:Y:S04]  /*10a10*/  STG.E.U16 [R52.64+-0x40], R143 ;  /* 0xffffc08f34007986 */ /* 0x0009e8000c101522 */
[----:B------:R4:W-:Y:S01]  /*10a20*/  STG.E.U16 [R52.64+-0x3e], R142 ;  /* 0xffffc28e34007986 */ /* 0x0009e2000c101522 */
[----:B------:R-:W-:Y:S03]  /*10a30*/  HMMA.16816.F32 R16, R28, R18, R88 ;  /* 0x000000121c10723c */ /* 0x000fe60000001858 */
[----:B------:R4:W-:Y:S01]  /*10a40*/  STG.E.U16 [R58.64+-0x30], R197 ;  /* 0xffffd0c53a007986 */ /* 0x0009e2000c101522 */
[----:B------:R-:W-:-:S03]  /*10a50*/  PRMT R4, R6, 0x5410, R4 ;  /* 0x0000541006047816 */ /* 0x000fc60000000004 */
[----:B------:R4:W-:Y:S01]  /*10a60*/  STG.E.U16 [R58.64+-0x2e], R196 ;  /* 0xffffd2c43a007986 */ /* 0x0009e2000c101522 */
[C---:B------:R-:W-:Y:S03]  /*10a70*/  HMMA.16816.F32 R60, R28.reuse, R10, R60 ;  /* 0x0000000a1c3c723c */ /* 0x040fe6000000183c */
[----:B------:R4:W-:Y:S04]  /*10a80*/  STG.E.U16 [R56.64+-0x30], R195 ;  /* 0xffffd0c338007986 */ /* 0x0009e8000c101522 */
[----:B------:R4:W-:Y:S01]  /*10a90*/  STG.E.U16 [R56.64+-0x2e], R194 ;  /* 0xffffd2c238007986 */ /* 0x0009e2000c101522 */
[----:B------:R-:W-:Y:S03]  /*10aa0*/  HMMA.16816.F32 R44, R28, R20, R44 ;  /* 0x000000141c2c723c */ /* 0x000fe6000000182c */
[----:B------:R4:W-:Y:S01]  /*10ab0*/  STG.E.U16 [R54.64+-0x30], R151 ;  /* 0xffffd09736007986 */ /* 0x0009e2000c101522 */
[----:B------:R-:W-:-:S03]  /*10ac0*/  HSET2.LE.AND R0, R0, R212, PT ;  /* 0x000000d400007233 */ /* 0x000fc60003803000 */
[----:B------:R4:W-:Y:S01]  /*10ad0*/  STG.E.U16 [R54.64+-0x2e], R150 ;  /* 0xffffd29636007986 */ /* 0x0009e2000c101522 */
[----:B------:R-:W-:Y:S01]  /*10ae0*/  HMMA.16816.F32 R40, R28, R22, R40 ;  /* 0x000000161c28723c */ /* 0x000fe20000001828 */
[----:B------:R-:W-:Y:S02]  /*10af0*/  IMAD.MOV.U32 R5, RZ, RZ, R160 ;  /* 0x000000ffff057224 */ /* 0x000fe400078e00a0 */
[----:B------:R4:W-:Y:S04]  /*10b00*/  STG.E.U16 [R52.64+-0x30], R149 ;  /* 0xffffd09534007986 */ /* 0x0009e8000c101522 */
[----:B------:R4:W-:Y:S01]  /*10b10*/  STG.E.U16 [R52.64+-0x2e], R148 ;  /* 0xffffd29434007986 */ /* 0x0009e2000c101522 */
[----:B------:R-:W-:-:S03]  /*10b20*/  HSET2.LE.AND R3, R3, R212, PT ;  /* 0x000000d403037233 */ /* 0x000fc60003803000 */
        /* <DEDUP_REMOVED lines=8> */
[----:B------:R-:W-:-:S03]  /*10bb0*/  LOP3.LUT R91, R0, R5, RZ, 0xc0, !PT ;  /* 0x00000005005b7212 */ /* 0x000fc600078ec0ff */
[----:B------:R4:W-:Y:S04]  /*10bc0*/  STG.E.U16 [R52.64+-0x20], R141 ;  /* 0xffffe08d34007986 */ /* 0x0009e8000c101522 */
[----:B------:R4:W-:Y:S01]  /*10bd0*/  STG.E.U16 [R52.64+-0x1e], R140 ;  /* 0xffffe28c34007986 */ /* 0x0009e2000c101522 */
[----:B------:R-:W-:-:S03]  /*10be0*/  FADD.FTZ R0, R247, R219 ;  /* 0x000000dbf7007221 */ /* 0x000fc60000010000 */
[----:B------:R4:W-:Y:S04]  /*10bf0*/  STG.E.U16 [R58.64+-0x10], R170 ;  /* 0xfffff0aa3a007986 */ /* 0x0009e8000c101522 */
[----:B------:R4:W-:Y:S01]  /*10c00*/  STG.E.U16 [R58.64+-0xe], R169 ;  /* 0xfffff2a93a007986 */ /* 0x0009e2000c101522 */
[----:B------:R-:W-:-:S03]  /*10c10*/  LOP3.LUT R89, R3, R215, RZ, 0xc0, !PT ;  /* 0x000000d703597212 */ /* 0x000fc600078ec0ff */
[----:B------:R4:W-:Y:S04]  /*10c20*/  STG.E.U16 [R56.64+-0x10], R168 ;  /* 0xfffff0a838007986 */ /* 0x0009e8000c101522 */
[----:B------:R4:W-:Y:S01]  /*10c30*/  STG.E.U16 [R56.64+-0xe], R167 ;  /* 0xfffff2a738007986 */ /* 0x0009e2000c101522 */
[----:B------:R-:W-:-:S03]  /*10c40*/  LOP3.LUT R88, R2, R218, RZ, 0xc0, !PT ;  /* 0x000000da02587212 */ /* 0x000fc600078ec0ff */
[----:B------:R4:W-:Y:S01]  /*10c50*/  STG.E.U16 [R54.64+-0x10], R145 ;  /* 0xfffff09136007986 */ /* 0x0009e2000c101522 */
[----:B------:R-:W-:-:S03]  /*10c60*/  FADD.FTZ R3, R228, R217 ;  /* 0x000000d9e4037221 */ /* 0x000fc60000010000 */
[----:B------:R4:W-:Y:S01]  /*10c70*/  STG.E.U16 [R54.64+-0xe], R144 ;  /* 0xfffff29036007986 */ /* 0x0009e2000c101522 */
[----:B------:R-:W-:-:S03]  /*10c80*/  LOP3.LUT R90, R4, R216, RZ, 0xc0, !PT ;  /* 0x000000d8045a7212 */ /* 0x000fc600078ec0ff */
[----:B------:R4:W-:Y:S01]  /*10c90*/  STG.E.U16 [R52.64+-0x10], R211 ;  /* 0xfffff0d334007986 */ /* 0x0009e2000c101522 */
[----:B------:R-:W-:-:S03]  /*10ca0*/  FADD.FTZ R2, R229, R214 ;  /* 0x000000d6e5027221 */ /* 0x000fc60000010000 */
        /* <DEDUP_REMOVED lines=11> */
[----:B-1----:R-:W-:Y:S01]  /*10d60*/  HMMA.16816.F32 R136, R88, R116, R136 ;  /* 0x000000745888723c */ /* 0x002fe20000001888 */
[----:B------:R-:W-:Y:S01]  /*10d70*/  FADD.FTZ R238, R225, R238 ;  /* 0x000000eee1ee7221 */ /* 0x000fe20000010000 */
[----:B--2---:R-:W-:Y:S01]  /*10d80*/  IADD3 R199, P1, R156, -0x100, RZ ;  /* 0xffffff009cc77810 */ /* 0x004fe20007f3e0ff */
[----:B------:R-:W-:-:S02]  /*10d90*/  FADD.FTZ R239, R239, R3 ;  /* 0x00000003efef7221 */ /* 0x000fc40000010000 */
[----:B------:R-:W-:Y:S02]  /*10da0*/  FADD.FTZ R2, R252, R2 ;  /* 0x00000002fc027221 */ /* 0x000fe40000010000 */
[----:B------:R-:W-:Y:S01]  /*10db0*/  FADD.FTZ R0, R241, R0 ;  /* 0x00000000f1007221 */ /* 0x000fe20000010000 */
[----:B------:R-:W-:Y:S01]  /*10dc0*/  HMMA.16816.F32 R132, R88, R118, R132 ;  /* 0x000000765884723c */ /* 0x000fe20000001884 */
[----:B------:R-:W-:Y:S01]  /*10dd0*/  FADD.FTZ R238, R227, R238 ;  /* 0x000000eee3ee7221 */ /* 0x000fe20000010000 */
[----:B------:R-:W-:Y:S01]  /*10de0*/  IADD3.X R198, R157, -0x1, RZ, P1, !PT ;  /* 0xffffffff9dc67810 */ /* 0x000fe20000ffe4ff */
[----:B------:R-:W-:-:S05]  /*10df0*/  FADD.FTZ R239, R224, R239 ;  /* 0x000000efe0ef7221 */ /* 0x000fca0000010000 */
[----:B---3--:R-:W-:Y:S01]  /*10e00*/  HMMA.16816.F32 R128, R88, R100, R128 ;  /* 0x000000645880723c */ /* 0x008fe20000001880 */
[----:B------:R-:W-:Y:S02]  /*10e10*/  FADD.FTZ R240, R240, R2 ;  /* 0x00000002f0f07221 */ /* 0x000fe40000010000 */
[----:B------:R-:W-:-:S05]  /*10e20*/  FADD.FTZ R241, R243, R0 ;  /* 0x00000000f3f17221 */ /* 0x000fca0000010000 */
        /* <DEDUP_REMOVED lines=17> */
[----:B------:R-:W-:Y:S05]  /*10f40*/  @!UPT UIADD3 URZ, URZ, URZ, URZ ;  /* 0x0000003f3f3ff290 */ /* 0x000fea000fffe03f */
[----:B------:R-:W-:Y:S11]  /*10f50*/  @!P6 BRA `(.L_x_1000) ;  /* 0x000080200000e947 */ /* 0x000ff60003800000 */
[----:B----4-:R-:W2:Y:S04]  /*10f60*/  LDL R247, [R1+0x74] ;  /* 0x0000740001f77983 */ /* 0x010ea80000100800 */
        /* <DEDUP_REMOVED lines=9> */
[----:B------:R-:W-:Y:S01]  /*11000*/  @P0 STS.128 [R188+0x6000], RZ ;  /* 0x006000ffbc000388 */ /* 0x000fe20000000c00 */
        /* <DEDUP_REMOVED lines=43> */
[----:B-----5:R-:W-:Y:S04]  /*112c0*/  LDSM.16.M88.4 R28, [R172+0x4000] ;  /* 0x00400000ac1c783b */ /* 0x020fe80000000200 */
[----:B------:R-:W-:Y:S04]  /*112d0*/  LDSM.16.M88.4 R24, [R172+0x4800] ;  /* 0x00480000ac18783b */ /* 0x000fe80000000200 */
[----:B-1----:R-:W1:Y:S04]  /*112e0*/  LDSM.16.M88.4 R8, [R179] ;  /* 0x00000000b308783b */ /* 0x002e680000000200 */
[----:B------:R-:W-:Y:S04]  /*112f0*/  LDSM.16.M88.4 R16, [R172+0x5000] ;  /* 0x00500000ac10783b */ /* 0x000fe80000000200 */
[----:B------:R-:W-:Y:S04]  /*11300*/  LDSM.16.M88.4 R12, [R172+0x5800] ;  /* 0x00580000ac0c783b */ /* 0x000fe80000000200 */
[----:B------:R-:W-:Y:S04]  /*11310*/  LDSM.16.M88.4 R20, [R182+0x2000] ;  /* 0x00200000b614783b */ /* 0x000fe80000000200 */
[----:B--2---:R-:W2:Y:S04]  /*11320*/  LDSM.16.M88.4 R4, [R179+0x2000] ;  /* 0x00200000b304783b */ /* 0x004ea80000000200 */
[----:B------:R-:W3:Y:S04]  /*11330*/  LDSM.16.M88.4 R52, [R178+0x4800] ;  /* 0x00480000b234783b */ /* 0x000ee80000000200 */
[----:B------:R-:W4:Y:S04]  /*11340*/  LDSM.16.M88.4 R44, [R178+0x5000] ;  /* 0x00500000b22c783b */ /* 0x000f280000000200 */
[----:B------:R-:W3:Y:S04]  /*11350*/  LDSM.16.M88.4 R40, [R178+0x5800] ;  /* 0x00580000b228783b */ /* 0x000ee80000000200 */
[----:B------:R-:W3:Y:S04]  /*11360*/  LDSM.16.M88.4 R56, [R178+0x4000] ;  /* 0x00400000b238783b */ /* 0x000ee80000000200 */
[----:B------:R-:W-:Y:S01]  /*11370*/  LDSM.16.M88.4 R36, [R183] ;  /* 0x00000000b724783b */ /* 0x000fe20000000200 */
[C---:B-1----:R-:W-:Y:S03]  /*11380*/  HMMA.16816.F32 R196, R8.reuse, R28, RZ ;  /* 0x0000001c08c4723c */ /* 0x042fe600000018ff */
[----:B------:R-:W1:Y:S04]  /*11390*/  S2R R251, SR_TID.X ;  /* 0x0000000000fb7919 */ /* 0x000e680000002100 */
[----:B------:R-:W0:Y:S01]  /*113a0*/  LDGDEPBAR ;  /* 0x00000000000079af */ /* 0x000e220000000000 */
[----:B------:R-:W-:Y:S08]  /*113b0*/  HMMA.16816.F32 R216, R8, R30, RZ ;  /* 0x0000001e08d8723c */ /* 0x000ff000000018ff */
[C---:B--2---:R-:W-:Y:S08]  /*113c0*/  HMMA.16816.F32 R32, R4.reuse, R28, RZ ;  /* 0x0000001c0420723c */ /* 0x044ff000000018ff */
[C---:B------:R-:W-:Y:S08]  /*113d0*/  HMMA.16816.F32 R72, R4.reuse, R30, RZ ;  /* 0x0000001e0448723c */ /* 0x040ff000000018ff */
[C---:B------:R-:W-:Y:S08]  /*113e0*/  HMMA.16816.F32 R28, R4.reuse, R24, RZ ;  /* 0x00000018041c723c */ /* 0x040ff000000018ff */
[C---:B------:R-:W-:Y:S08]  /*113f0*/  HMMA.16816.F32 R60, R4.reuse, R16, RZ ;  /* 0x00000010043c723c */ /* 0x040ff000000018ff */
[C---:B------:R-:W-:Y:S08]  /*11400*/  HMMA.16816.F32 R64, R4.reuse, R12, RZ ;  /* 0x0000000c0440723c */ /* 0x040ff000000018ff */
[C---:B------:R-:W-:Y:S08]  /*11410*/  HMMA.16816.F32 R68, R4.reuse, R26, RZ ;  /* 0x0000001a0444723c */ /* 0x040ff000000018ff */
[C---:B------:R-:W-:Y:S08]  /*11420*/  HMMA.16816.F32 R144, R4.reuse, R18, RZ ;  /* 0x000000120490723c */ /* 0x040ff000000018ff */
[----:B------:R-:W-:Y:S01]  /*11430*/  HMMA.16816.F32 R140, R4, R14, RZ ;  /* 0x0000000e048c723c */ /* 0x000fe200000018ff */
[----:B------:R-:W2:Y:S07]  /*11440*/  LDSM.16.M88.4 R4, [R182] ;  /* 0x00000000b604783b */ /* 0x000eae0000000200 */
[C---:B------:R-:W-:Y:S08]  /*11450*/  HMMA.16816.F32 R152, R8.reuse, R12, RZ ;  /* 0x0000000c0898723c */ /* 0x040ff000000018ff */
[----:B------:R-:W-:Y:S01]  /*11460*/  HMMA.16816.F32 R204, R8, R14, RZ ;  /* 0x0000000e08cc723c */ /* 0x000fe200000018ff */
[----:B------:R-:W-:Y:S07]  /*11470*/  LDSM.16.M88.4 R12, [R180+0x2000] ;  /* 0x00200000b40c783b */ /* 0x000fee0000000200 */
[----:B---3--:R-:W-:Y:S01]  /*11480*/  HMMA.16816.F32 R192, R20, R52, R28 ;  /* 0x0000003414c0723c */ /* 0x008fe2000000181c */
[----:B------:R-:W3:Y:S07]  /*11490*/  LDSM.16.M88.4 R28, [R185] ;  /* 0x00000000b91c783b */ /* 0x000eee0000000200 */
[C---:B------:R-:W-:Y:S08]  /*114a0*/  HMMA.16816.F32 R208, R8.reuse, R18, RZ ;  /* 0x0000001208d0723c */ /* 0x040ff000000018ff */
[C---:B------:R-:W-:Y:S01]  /*114b0*/  HMMA.16816.F32 R148, R8.reuse, R16, RZ ;  /* 0x000000100894723c */ /* 0x040fe200000018ff */
[----:B------:R-:W1:Y:S07]  /*114c0*/  LDSM.16.M88.4 R16, [R180] ;  /* 0x00000000b410783b */ /* 0x000e6e0000000200 */
[C---:B------:R-:W-:Y:S08]  /*114d0*/  HMMA.16816.F32 R160, R8.reuse, R24, RZ ;  /* 0x0000001808a0723c */ /* 0x040ff000000018ff */
[----:B------:R-:W-:Y:S01]  /*114e0*/  HMMA.16816.F32 R212, R8, R26, RZ ;  /* 0x0000001a08d4723c */ /* 0x000fe200000018ff */
[----:B------:R-:W-:Y:S07]  /*114f0*/  LDSM.16.M88.4 R24, [R184] ;  /* 0x00000000b818783b */ /* 0x000fee0000000200 */
[C---:B----4-:R-:W-:Y:S08]  /*11500*/  HMMA.16816.F32 R8, R20.reuse, R44, R60 ;  /* 0x0000002c1408723c */ /* 0x050ff0000000183c */
[C---:B------:R-:W-:Y:S08]  /*11510*/  HMMA.16816.F32 R168, R20.reuse, R40, R64 ;  /* 0x0000002814a8723c */ /* 0x040ff00000001840 */
[C---:B------:R-:W-:Y:S01]  /*11520*/  HMMA.16816.F32 R200, R20.reuse, R56, R32 ;  /* 0x0000003814c8723c */ /* 0x040fe20000001820 */
[----:B------:R-:W4:Y:S07]  /*11530*/  LDSM.16.M88.4 R32, [R186] ;  /* 0x00000000ba20783b */ /* 0x000f2e0000000200 */
        /* <DEDUP_REMOVED lines=8> */
[----:B------:R-:W-:Y:S01]  /*115c0*/  HMMA.16816.F32 R144, R4, R42, R204 ;  /* 0x0000002a0490723c */ /* 0x000fe200000018cc */
[----:B------:R-:W-:Y:S07]  /*115d0*/  LDSM.16.M88.4 R40, [R177] ;  /* 0x00000000b128783b */ /* 0x000fee0000000200 */
[----:B---3--:R-:W-:Y:S01]  /*115e0*/  HMMA.16816.F32 R216, R12, R28, R8 ;  /* 0x0000001c0cd8723c */ /* 0x008fe20000001808 */
[----:B------:R-:W2:Y:S07]  /*115f0*/  LDSM.16.M88.4 R8, [R181] ;  /* 0x00000000b508783b */ /* 0x000eae0000000200 */
[C---:B------:R-:W-:Y:S08]  /*11600*/  HMMA.16816.F32 R140, R4.reuse, R52, R160 ;  /* 0x00000034048c723c */ /* 0x040ff000000018a0 */
[C---:B------:R-:W-:Y:S08]  /*11610*/  HMMA.16816.F32 R52, R4.reuse, R54, R212 ;  /* 0x000000360434723c */ /* 0x040ff000000018d4 */
[----:B------:R-:W-:Y:S08]  /*11620*/  HMMA.16816.F32 R148, R4, R44, R148 ;  /* 0x0000002c0494723c */ /* 0x000ff00000001894 */
[C---:B------:R-:W-:Y:S01]  /*11630*/  HMMA.16816.F32 R212, R12.reuse, R30, R64 ;  /* 0x0000001e0cd4723c */ /* 0x040fe20000001840 */
[----:B------:R-:W3:Y:S07]  /*11640*/  LDSM.16.M88.4 R64, [R177+0x800] ;  /* 0x00080000b140783b */ /* 0x000eee0000000200 */
[C---:B------:R-:W-:Y:S08]  /*11650*/  HMMA.16816.F32 R200, R12.reuse, R36, R200 ;  /* 0x000000240cc8723c */ /* 0x040ff000000018c8 */
[----:B------:R-:W-:Y:S08]  /*11660*/  HMMA.16816.F32 R196, R12, R38, R164 ;  /* 0x000000260cc4723c */ /* 0x000ff000000018a4 */
[C---:B-1----:R-:W-:Y:S01]  /*11670*/  HMMA.16816.F32 R4, R16.reuse, R36, R60 ;  /* 0x000000241004723c */ /* 0x042fe2000000183c */
[----:B------:R-:W-:Y:S07]  /*11680*/  LDSM.16.M88.4 R60, [R177+0x1000] ;  /* 0x00100000b13c783b */ /* 0x000fee0000000200 */
[C---:B------:R-:W-:Y:S08]  /*11690*/  HMMA.16816.F32 R56, R16.reuse, R38, R56 ;  /* 0x000000261038723c */ /* 0x040ff00000001838 */
[----:B------:R-:W-:Y:S01]  /*116a0*/  HMMA.16816.F32 R36, R16, R30, R72 ;  /* 0x0000001e1024723c */ /* 0x000fe20000001848 */
[----:B------:R-:W1:Y:S01]  /*116b0*/  LDSM.16.M88.4 R72, [R177+0x1800] ;  /* 0x00180000b148783b */ /* 0x000e620000000200 */
[----:B------:R-:W-:-:S06]  /*116c0*/  IMAD.SHL.U32 R251, R251, 0x2, RZ ;  /* 0x00000002fbfb7824 */ /* 0x000fcc00078e00ff */
[----:B----4-:R-:W-:Y:S08]  /*116d0*/  HMMA.16816.F32 R52, R16, R34, R52 ;  /* 0x000000221034723c */ /* 0x010ff00000001834 */
[C---:B------:R-:W-:Y:S08]  /*116e0*/  HMMA.16816.F32 R208, R12.reuse, R32, R192 ;  /* 0x000000200cd0723c */ /* 0x040ff000000018c0 */
[C---:B------:R-:W-:Y:S08]  /*116f0*/  HMMA.16816.F32 R228, R12.reuse, R24, R168 ;  /* 0x000000180ce4723c */ /* 0x040ff000000018a8 */
[C---:B------:R-:W-:Y:S08]  /*11700*/  HMMA.16816.F32 R204, R12.reuse, R34, R68 ;  /* 0x000000220ccc723c */ /* 0x040ff00000001844 */
[----:B------:R-:W-:Y:S08]  /*11710*/  HMMA.16816.F32 R224, R12, R26, R20 ;  /* 0x0000001a0ce0723c */ /* 0x000ff00000001814 */
[----:B------:R-:W-:Y:S01]  /*11720*/  HMMA.16816.F32 R12, R16, R24, R152 ;  /* 0x00000018100c723c */ /* 0x000fe20000001898 */
[----:B------:R-:W-:-:S07]  /*11730*/  LOP3.LUT R251, R251, 0x6, RZ, 0xc0, !PT ;  /* 0x00000006fbfb7812 */ /* 0x000fce00078ec0ff */
[C---:B------:R-:W-:Y:S08]  /*11740*/  HMMA.16816.F32 R140, R16.reuse, R32, R140 ;  /* 0x00000020108c723c */ /* 0x040ff0000000188c */
[----:B------:R-:W-:Y:S01]  /*11750*/  HMMA.16816.F32 R44, R16, R28, R148 ;  /* 0x0000001c102c723c */ /* 0x000fe20000001894 */
[----:B------:R-:W-:-:S07]  /*11760*/  IMAD R0, R220, 0x40, R251 ;  /* 0x00000040dc007824 */ /* 0x000fce00078e02fb */
[----:B------:R-:W-:Y:S08]  /*11770*/  HMMA.16816.F32 R32, R16, R26, R144 ;  /* 0x0000001a1020723c */ /* 0x000ff00000001890 */
[----:B--2---:R-:W-:Y:S01]  /*11780*/  HMMA.16816.F32 R192, R8, R40, R4 ;  /* 0x0000002808c0723c */ /* 0x004fe20000001804 */
[----:B------:R-:W2:Y:S01]  /*11790*/  LDSM.16.M88.4 R4, [R181+0x2000] ;  /* 0x00200000b504783b */ /* 0x000ea20000000200 */
[----:B------:R-:W4:Y:S01]  /*117a0*/  I2F R68, R0 ;  /* 0x0000000000447306 */ /* 0x000f220000201400 */
[----:B------:R-:W-:Y:S01]  /*117b0*/  IADD3 R18, R0, 0x9, RZ ;  /* 0x0000000900127810 */ /* 0x000fe20007ffe0ff */
[----:B------:R-:W-:-:S04]  /*117c0*/  DEPBAR.LE SB0, 0x0 ;  /* 0x000080000000791a */ /* 0x000fc80000000000 */
[C---:B------:R-:W-:Y:S01]  /*117d0*/  HMMA.16816.F32 R168, R8.reuse, R42, R56 ;  /* 0x0000002a08a8723c */ /* 0x040fe20000001838 */
[C---:B------:R-:W-:Y:S01]  /*117e0*/  IADD3 R19, R0.reuse, 0x8, RZ ;  /* 0x0000000800137810 */ /* 0x040fe20007ffe0ff */
[----:B------:R-:W2:Y:S06]  /*117f0*/  I2F R29, R18 ;  /* 0x00000012001d7306 */ /* 0x000eac0000201400 */
[C---:B---3--:R-:W-:Y:S02]  /*11800*/  HMMA.16816.F32 R152, R8.reuse, R66, R52 ;  /* 0x000000420898723c */ /* 0x048fe40000001834 */
[----:B------:R-:W3:Y:S06]  /*11810*/  I2F R30, R19 ;  /* 0x00000013001e7306 */ /* 0x000eec0000201400 */
[----:B-1----:R-:W-:Y:S01]  /*11820*/  HMMA.16816.F32 R148, R8, R72, R12 ;  /* 0x000000480894723c */ /* 0x002fe2000000180c */
[----:B------:R-:W-:-:S06]  /*11830*/  IADD3 R20, R0, 0x1, RZ ;  /* 0x0000000100147810 */ /* 0x000fcc0007ffe0ff */
[C---:B------:R-:W-:Y:S01]  /*11840*/  IADD3 R15, R0.reuse, 0x18, RZ ;  /* 0x00000018000f7810 */ /* 0x040fe20007ffe0ff */
[C---:B------:R-:W-:Y:S01]  /*11850*/  HMMA.16816.F32 R160, R8.reuse, R64, R140 ;  /* 0x0000004008a0723c */ /* 0x040fe2000000188c */
[----:B------:R-:W-:Y:S02]  /*11860*/  IADD3 R16, R0, 0x11, RZ ;  /* 0x0000001100107810 */ /* 0x000fe40007ffe0ff */
[----:B------:R-:W1:Y:S05]  /*11870*/  I2F R26, R15 ;  /* 0x0000000f001a7306 */ /* 0x000e6a0000201400 */
[C---:B------:R-:W-:Y:S01]  /*11880*/  HMMA.16816.F32 R144, R8.reuse, R60, R44 ;  /* 0x0000003c0890723c */ /* 0x040fe2000000182c */
[----:B----4-:R-:W-:Y:S01]  /*11890*/  FFMA.FTZ R14, R68, R187, R192 ;  /* 0x000000bb440e7223 */ /* 0x010fe200000100c0 */
[C---:B------:R-:W-:Y:S01]  /*118a0*/  ISETP.GE.AND P4, PT, R0.reuse, R48, PT ;  /* 0x000000300000720c */ /* 0x040fe20003f86270 */
[----:B------:R-:W4:Y:S05]  /*118b0*/  I2F R31, R20 ;  /* 0x00000014001f7306 */ /* 0x000f2a0000201400 */
[----:B------:R-:W-:Y:S01]  /*118c0*/  HMMA.16816.F32 R140, R8, R62, R36 ;  /* 0x0000003e088c723c */ /* 0x000fe20000001824 */
[----:B------:R-:W-:-:S02]  /*118d0*/  IADD3 R17, R0, 0x10, RZ ;  /* 0x0000001000117810 */ /* 0x000fc40007ffe0ff */
[----:B------:R-:W1:Y:S05]  /*118e0*/  I2F R27, R16 ;  /* 0x00000010001b7306 */ /* 0x000e6a0000201400 */
[----:B------:R-:W-:Y:S01]  /*118f0*/  HMMA.16816.F32 R56, R8, R74, R32 ;  /* 0x0000004a0838723c */ /* 0x000fe20000001820 */
[----:B------:R-:W-:-:S06]  /*11900*/  IADD3 R12, R0, 0x20, RZ ;  /* 0x00000020000c7810 */ /* 0x000fcc0007ffe0ff */
[C---:B------:R-:W-:Y:S02]  /*11910*/  IADD3 R11, R0.reuse, 0x21, RZ ;  /* 0x00000021000b7810 */ /* 0x040fe40007ffe0ff */
[----:B------:R-:W-:Y:S02]  /*11920*/  IADD3 R8, R0, 0x30, RZ ;  /* 0x0000003000087810 */ /* 0x000fe40007ffe0ff */
[----:B------:R-:W4:Y:S01]  /*11930*/  I2F R23, R11 ;  /* 0x0000000b00177306 */ /* 0x000f220000201400 */
[----:B------:R-:W-:Y:S01]  /*11940*/  FSEL R53, R14, -INF , !P4 ;  /* 0xff8000000e357808 */ /* 0x000fe20006000000 */
[-C--:B--2---:R-:W-:Y:S01]  /*11950*/  FFMA.FTZ R14, R29, R187.reuse, R169 ;  /* 0x000000bb1d0e7223 */ /* 0x084fe200000100a9 */
[----:B------:R-:W-:Y:S01]  /*11960*/  ISETP.GE.AND P4, PT, R18, R48, PT ;  /* 0x000000301200720c */ /* 0x000fe20003f86270 */
[----:B---3--:R-:W-:-:S04]  /*11970*/  FFMA.FTZ R21, R30, R187, R168 ;  /* 0x000000bb1e157223 */ /* 0x008fc800000100a8 */
[----:B------:R-:W2:Y:S01]  /*11980*/  I2F R28, R17 ;  /* 0x00000011001c7306 */ /* 0x000ea20000201400 */
[----:B------:R-:W-:Y:S01]  /*11990*/  FSEL R159, R14, -INF , !P4 ;  /* 0xff8000000e9f7808 */ /* 0x000fe20006000000 */
[----:B-1----:R-:W-:Y:S01]  /*119a0*/  FFMA.FTZ R14, R26, R187, R152 ;  /* 0x000000bb1a0e7223 */ /* 0x002fe20000010098 */
[----:B------:R-:W-:-:S05]  /*119b0*/  ISETP.GE.AND P5, PT, R19, R48, PT ;  /* 0x000000301300720c */ /* 0x000fca0003fa6270 */
[----:B------:R-:W1:Y:S01]  /*119c0*/  I2F R24, R12 ;  /* 0x0000000c00187306 */ /* 0x000e620000201400 */
[----:B------:R-:W-:-:S07]  /*119d0*/  ISETP.GE.AND P4, PT, R15, R48, PT ;  /* 0x000000300f00720c */ /* 0x000fce0003f86270 */
[----:B------:R-:W3:Y:S01]  /*119e0*/  I2F R46, R8 ;  /* 0x00000008002e7306 */ /* 0x000ee20000201400 */
[----:B------:R-:W-:Y:S01]  /*119f0*/  IADD3 R13, R0, 0x19, RZ ;  /* 0x00000019000d7810 */ /* 0x000fe20007ffe0ff */
[----:B------:R-:W-:Y:S01]  /*11a00*/  HMMA.16816.F32 R164, R4, R40, R200 ;  /* 0x0000002804a4723c */ /* 0x000fe200000018c8 */
[----:B------:R-:W-:Y:S01]  /*11a10*/  FSEL R158, R21, -INF , !P5 ;  /* 0xff800000159e7808 */ /* 0x000fe20006800000 */
[-C--:B----4-:R-:W-:Y:S01]  /*11a20*/  FFMA.FTZ R22, R31, R187.reuse, R193 ;  /* 0x000000bb1f167223 */ /* 0x090fe200000100c1 */
[-C--:B------:R-:W-:Y:S01]  /*11a30*/  ISETP.GE.AND P3, PT, R20, R48.reuse, PT ;  /* 0x000000301400720c */ /* 0x080fe20003f66270 */
[-C--:B------:R-:W-:Y:S01]  /*11a40*/  FFMA.FTZ R21, R27, R187.reuse, R161 ;  /* 0x000000bb1b157223 */ /* 0x080fe200000100a1 */
[-C--:B------:R-:W-:Y:S01]  /*11a50*/  ISETP.GE.AND P5, PT, R16, R48.reuse, PT ;  /* 0x000000301000720c */ /* 0x080fe20003fa6270 */
[----:B------:R-:W4:Y:S01]  /*11a60*/  I2F R25, R13 ;  /* 0x0000000d00197306 */ /* 0x000f220000201400 */
[----:B------:R-:W-:Y:S01]  /*11a70*/  FSEL R203, R14, -INF , !P4 ;  /* 0xff8000000ecb7808 */ /* 0x000fe20006000000 */
[----:B------:R-:W-:Y:S01]  /*11a80*/  FFMA.FTZ R14, R23, R187, R145 ;  /* 0x000000bb170e7223 */ /* 0x000fe20000010091 */
[----:B------:R-:W-:-:S02]  /*11a90*/  ISETP.GE.AND P4, PT, R11, R48, PT ;  /* 0x000000300b00720c */ /* 0x000fc40003f86270 */
[C---:B------:R-:W-:Y:S02]  /*11aa0*/  IADD3 R10, R0.reuse, 0x28, RZ ;  /* 0x00000028000a7810 */ /* 0x040fe40007ffe0ff */
[----:B------:R-:W-:Y:S02]  /*11ab0*/  IADD3 R9, R0, 0x29, RZ ;  /* 0x0000002900097810 */ /* 0x000fe40007ffe0ff */
[----:B------:R-:W-:Y:S01]  /*11ac0*/  FSEL R69, R22, -INF , !P3 ;  /* 0xff80000016457808 */ /* 0x000fe20005800000 */
[-C--:B--2---:R-:W-:Y:S01]  /*11ad0*/  FFMA.FTZ R22, R28, R187.reuse, R160 ;  /* 0x000000bb1c167223 */ /* 0x084fe200000100a0 */
[----:B------:R-:W-:Y:S01]  /*11ae0*/  FSEL R152, R21, -INF , !P5 ;  /* 0xff80000015987808 */ /* 0x000fe20006800000 */
[-C--:B-1----:R-:W-:Y:S01]  /*11af0*/  FFMA.FTZ R21, R24, R187.reuse, R144 ;  /* 0x000000bb18157223 */ /* 0x082fe20000010090 */
[----:B------:R-:W-:Y:S01]  /*11b00*/  FSEL R200, R14, -INF , !P4 ;  /* 0xff8000000ec87808 */ /* 0x000fe20006000000 */
[----:B------:R-:W1:Y:S01]  /*11b10*/  I2F R52, R10 ;  /* 0x0000000a00347306 */ /* 0x000e620000201400 */
[-C--:B------:R-:W-:Y:S01]  /*11b20*/  ISETP.GE.AND P3, PT, R17, R48.reuse, PT ;  /* 0x000000301100720c */ /* 0x080fe20003f66270 */
[----:B---3--:R-:W-:Y:S01]  /*11b30*/  FFMA.FTZ R14, R46, R187, R148 ;  /* 0x000000bb2e0e7223 */ /* 0x008fe20000010094 */
[----:B------:R-:W-:-:S02]  /*11b40*/  ISETP.GE.AND P5, PT, R12, R48, PT ;  /* 0x000000300c00720c */ /* 0x000fc40003fa6270 */
[C---:B------:R-:W-:Y:S02]  /*11b50*/  ISETP.GE.AND P6, PT, R0.reuse, R49, PT ;  /* 0x000000310000720c */ /* 0x040fe40003fc6270 */
[C---:B------:R-:W-:Y:S01]  /*11b60*/  ISETP.GE.AND P2, PT, R0.reuse, R51, PT ;  /* 0x000000330000720c */ /* 0x040fe20003f46270 */
[----:B------:R-:W2:Y:S01]  /*11b70*/  I2F R47, R9 ;  /* 0x00000009002f7306 */ /* 0x000ea20000201400 */
[C---:B------:R-:W-:Y:S02]  /*11b80*/  ISETP.GE.AND P1, PT, R0.reuse, R50, PT ;  /* 0x000000320000720c */ /* 0x040fe40003f26270 */
[C---:B------:R-:W-:Y:S02]  /*11b90*/  IADD3 R3, R0.reuse, 0x31, RZ ;  /* 0x0000003100037810 */ /* 0x040fe40007ffe0ff */
[----:B------:R-:W-:Y:S02]  /*11ba0*/  IADD3 R2, R0, 0x38, RZ ;  /* 0x0000003800027810 */ /* 0x000fe40007ffe0ff */
[----:B------:R-:W-:-:S02]  /*11bb0*/  ISETP.GE.AND P4, PT, R8, R48, PT ;  /* 0x000000300800720c */ /* 0x000fc40003f86270 */
[----:B------:R-:W-:Y:S02]  /*11bc0*/  IADD3 R0, R0, 0x39, RZ ;  /* 0x0000003900007810 */ /* 0x000fe40007ffe0ff */
[----:B------:R-:W-:Y:S02]  /*11bd0*/  FSEL R160, R22, -INF , !P3 ;  /* 0xff80000016a07808 */ /* 0x000fe40005800000 */
[----:B------:R-:W-:Y:S01]  /*11be0*/  FSEL R201, R21, -INF , !P5 ;  /* 0xff80000015c97808 */ /* 0x000fe20006800000 */
[----:B------:R-:W3:Y:S01]  /*11bf0*/  I2F R22, R3 ;  /* 0x0000000300167306 */ /* 0x000ee20000201400 */
[----:B------:R-:W-:Y:S01]  /*11c00*/  FSEL R189, R14, -INF , !P4 ;  /* 0xff8000000ebd7808 */ /* 0x000fe20006000000 */
[----:B----4-:R-:W-:-:S06]  /*11c10*/  FFMA.FTZ R32, R25, R187, R153 ;  /* 0x000000bb19207223 */ /* 0x010fcc0000010099 */
[----:B------:R-:W4:Y:S01]  /*11c20*/  I2F R21, R2 ;  /* 0x0000000200157306 */ /* 0x000f220000201400 */
[----:B------:R-:W-:-:S07]  /*11c30*/  ISETP.GE.AND P3, PT, R13, R48, PT ;  /* 0x000000300d00720c */ /* 0x000fce0003f66270 */
[----:B------:R-:W4:Y:S01]  /*11c40*/  I2F R14, R0 ;  /* 0x00000000000e7306 */ /* 0x000f220000201400 */
[----:B------:R-:W-:Y:S01]  /*11c50*/  FSEL R202, R32, -INF , !P3 ;  /* 0xff80000020ca7808 */ /* 0x000fe20005800000 */
[-C--:B-1----:R-:W-:Y:S01]  /*11c60*/  FFMA.FTZ R33, R52, R187.reuse, R140 ;  /* 0x000000bb34217223 */ /* 0x082fe2000001008c */
[-C--:B------:R-:W-:Y:S01]  /*11c70*/  ISETP.GE.AND P3, PT, R10, R48.reuse, PT ;  /* 0x000000300a00720c */ /* 0x080fe20003f66270 */
[-C--:B--2---:R-:W-:Y:S01]  /*11c80*/  FFMA.FTZ R32, R47, R187.reuse, R141 ;  /* 0x000000bb2f207223 */ /* 0x084fe2000001008d */
[-C--:B------:R-:W-:Y:S01]  /*11c90*/  ISETP.GE.AND P5, PT, R9, R48.reuse, PT ;  /* 0x000000300900720c */ /* 0x080fe20003fa6270 */
[----:B------:R-:W-:Y:S01]  /*11ca0*/  HMMA.16816.F32 R196, R4, R42, R196 ;  /* 0x0000002a04c4723c */ /* 0x000fe200000018c4 */
[----:B------:R-:W-:Y:S01]  /*11cb0*/  FSEL R193, R33, -INF , !P3 ;  /* 0xff80000021c17808 */ /* 0x000fe20005800000 */
[-C--:B---3--:R-:W-:Y:S01]  /*11cc0*/  FFMA.FTZ R45, R22, R187.reuse, R149 ;  /* 0x000000bb162d7223 */ /* 0x088fe20000010095 */
[----:B------:R-:W-:Y:S01]  /*11cd0*/  FSEL R192, R32, -INF , !P5 ;  /* 0xff80000020c07808 */ /* 0x000fe20006800000 */
[----:B----4-:R-:W-:Y:S01]  /*11ce0*/  FFMA.FTZ R44, R21, R187, R56 ;  /* 0x000000bb152c7223 */ /* 0x010fe20000010038 */
[----:B------:R-:W-:-:S02]  /*11cf0*/  ISETP.GE.AND P3, PT, R3, R48, PT ;  /* 0x000000300300720c */ /* 0x000fc40003f66270 */
[-C--:B------:R-:W-:Y:S02]  /*11d00*/  ISETP.GE.AND P5, PT, R2, R48.reuse, PT ;  /* 0x000000300200720c */ /* 0x080fe40003fa6270 */
[----:B------:R-:W-:Y:S01]  /*11d10*/  ISETP.GE.AND P4, PT, R0, R48, PT ;  /* 0x000000300000720c */ /* 0x000fe20003f86270 */
[-C--:B------:R-:W-:Y:S02]  /*11d20*/  FFMA.FTZ R43, R14, R187.reuse, R57 ;  /* 0x000000bb0e2b7223 */ /* 0x080fe40000010039 */
[-C--:B------:R-:W-:Y:S02]  /*11d30*/  FFMA.FTZ R42, R68, R187.reuse, R194 ;  /* 0x000000bb442a7223 */ /* 0x080fe400000100c2 */
[-C--:B------:R-:W-:Y:S01]  /*11d40*/  FFMA.FTZ R40, R30, R187.reuse, R170 ;  /* 0x000000bb1e287223 */ /* 0x080fe200000100aa */
[----:B------:R-:W-:Y:S01]  /*11d50*/  FSEL R170, R44, -INF , !P5 ;  /* 0xff8000002caa7808 */ /* 0x000fe20006800000 */
[-C--:B------:R-:W-:Y:S01]  /*11d60*/  FFMA.FTZ R39, R29, R187.reuse, R171 ;  /* 0x000000bb1d277223 */ /* 0x080fe200000100ab */
[----:B------:R-:W-:Y:S01]  /*11d70*/  FSEL R171, R45, -INF , !P3 ;  /* 0xff8000002dab7808 */ /* 0x000fe20005800000 */
[----:B------:R-:W-:Y:S01]  /*11d80*/  FFMA.FTZ R41, R31, R187, R195 ;  /* 0x000000bb1f297223 */ /* 0x000fe200000100c3 */
[----:B------:R-:W-:-:S02]  /*11d90*/  ISETP.GE.AND P3, PT, R20, R49, PT ;  /* 0x000000311400720c */ /* 0x000fc40003f66270 */
[-C--:B------:R-:W-:Y:S02]  /*11da0*/  ISETP.GE.AND P5, PT, R19, R49.reuse, PT ;  /* 0x000000311300720c */ /* 0x080fe40003fa6270 */
[----:B------:R-:W-:Y:S02]  /*11db0*/  FSEL R169, R43, -INF , !P4 ;  /* 0xff8000002ba97808 */ /* 0x000fe40006000000 */
[----:B------:R-:W-:Y:S01]  /*11dc0*/  ISETP.GE.AND P4, PT, R18, R49, PT ;  /* 0x000000311200720c */ /* 0x000fe20003f86270 */
[-C--:B------:R-:W-:Y:S01]  /*11dd0*/  FFMA.FTZ R38, R28, R187.reuse, R162 ;  /* 0x000000bb1c267223 */ /* 0x080fe200000100a2 */
[----:B------:R-:W-:Y:S01]  /*11de0*/  FSEL R44, R42, -INF , !P6 ;  /* 0xff8000002a2c7808 */ /* 0x000fe20007000000 */
[----:B------:R-:W-:Y:S01]  /*11df0*/  FFMA.FTZ R37, R27, R187, R163 ;  /* 0x000000bb1b257223 */ /* 0x000fe200000100a3 */
[----:B------:R-:W-:Y:S01]  /*11e00*/  ISETP.GE.AND P6, PT, R17, R49, PT ;  /* 0x000000311100720c */ /* 0x000fe20003fc6270 */
[-C--:B------:R-:W-:Y:S01]  /*11e10*/  FFMA.FTZ R36, R26, R187.reuse, R154 ;  /* 0x000000bb1a247223 */ /* 0x080fe2000001009a */
[----:B------:R-:W-:Y:S01]  /*11e20*/  FSEL R45, R41, -INF , !P3 ;  /* 0xff800000292d7808 */ /* 0x000fe20005800000 */
[----:B------:R-:W-:Y:S01]  /*11e30*/  FFMA.FTZ R35, R25, R187, R155 ;  /* 0x000000bb19237223 */ /* 0x000fe2000001009b */
[----:B------:R-:W-:-:S02]  /*11e40*/  FSEL R55, R40, -INF , !P5 ;  /* 0xff80000028377808 */ /* 0x000fc40006800000 */
[-C--:B------:R-:W-:Y:S02]  /*11e50*/  ISETP.GE.AND P3, PT, R16, R49.reuse, PT ;  /* 0x000000311000720c */ /* 0x080fe40003f66270 */
[-C--:B------:R-:W-:Y:S02]  /*11e60*/  ISETP.GE.AND P5, PT, R15, R49.reuse, PT ;  /* 0x000000310f00720c */ /* 0x080fe40003fa6270 */
[----:B------:R-:W-:Y:S02]  /*11e70*/  FSEL R54, R39, -INF , !P4 ;  /* 0xff80000027367808 */ /* 0x000fe40006000000 */
[----:B------:R-:W-:Y:S01]  /*11e80*/  ISETP.GE.AND P4, PT, R13, R49, PT ;  /* 0x000000310d00720c */ /* 0x000fe20003f86270 */
[-C--:B------:R-:W-:Y:S01]  /*11e90*/  FFMA.FTZ R34, R24, R187.reuse, R146 ;  /* 0x000000bb18227223 */ /* 0x080fe20000010092 */
[----:B------:R-:W-:Y:S01]  /*11ea0*/  FSEL R140, R38, -INF , !P6 ;  /* 0xff800000268c7808 */ /* 0x000fe20007000000 */
[-C--:B------:R-:W-:Y:S01]  /*11eb0*/  FFMA.FTZ R33, R23, R187.reuse, R147 ;  /* 0x000000bb17217223 */ /* 0x080fe20000010093 */
[----:B------:R-:W-:Y:S01]  /*11ec0*/  BAR.SYNC.DEFER_BLOCKING 0x0 ;  /* 0x0000000000007b1d */ /* 0x000fe20000010000 */
[----:B------:R-:W-:Y:S01]  /*11ed0*/  FFMA.FTZ R32, R52, R187, R142 ;  /* 0x000000bb34207223 */ /* 0x000fe2000001008e */
[----:B------:R-:W-:Y:S01]  /*11ee0*/  ISETP.GE.AND P6, PT, R12, R49, PT ;  /* 0x000000310c00720c */ /* 0x000fe20003fc6270 */
[----:B------:R-:W-:Y:S01]  /*11ef0*/  FFMA.FTZ R48, R47, R187, R143 ;  /* 0x000000bb2f307223 */ /* 0x000fe2000001008f */
[----:B------:R-:W-:-:S02]  /*11f00*/  FSEL R141, R37, -INF , !P3 ;  /* 0xff800000258d7808 */ /* 0x000fc40005800000 */
[----:B------:R-:W-:Y:S01]  /*11f10*/  FSEL R168, R36, -INF , !P5 ;  /* 0xff80000024a87808 */ /* 0x000fe20006800000 */
[----:B------:R-:W-:Y:S01]  /*11f20*/  HMMA.16816.F32 R40, R4, R64, R208 ;  /* 0x000000400428723c */ /* 0x000fe200000018d0 */
[-C--:B------:R-:W-:Y:S02]  /*11f30*/  ISETP.GE.AND P3, PT, R11, R49.reuse, PT ;  /* 0x000000310b00720c */ /* 0x080fe40003f66270 */
[-C--:B------:R-:W-:Y:S02]  /*11f40*/  ISETP.GE.AND P5, PT, R10, R49.reuse, PT ;  /* 0x000000310a00720c */ /* 0x080fe40003fa6270 */
[----:B------:R-:W-:Y:S02]  /*11f50*/  FSEL R163, R35, -INF , !P4 ;  /* 0xff80000023a37808 */ /* 0x000fe40006000000 */
[----:B------:R-:W-:Y:S01]  /*11f60*/  ISETP.GE.AND P4, PT, R9, R49, PT ;  /* 0x000000310900720c */ /* 0x000fe20003f86270 */
[-C--:B------:R-:W-:Y:S01]  /*11f70*/  FFMA.FTZ R35, R46, R187.reuse, R150 ;  /* 0x000000bb2e237223 */ /* 0x080fe20000010096 */
[----:B------:R-:W-:Y:S01]  /*11f80*/  FSEL R162, R34, -INF , !P6 ;  /* 0xff80000022a27808 */ /* 0x000fe20007000000 */
        /* <DEDUP_REMOVED lines=8> */
[-C--:B------:R-:W-:Y:S02]  /*12010*/  ISETP.GE.AND P5, PT, R2, R49.reuse, PT ;  /* 0x000000310200720c */ /* 0x080fe40003fa6270 */
[----:B------:R-:W-:Y:S01]  /*12020*/  ISETP.GE.AND P4, PT, R0, R49, PT ;  /* 0x000000310000720c */ /* 0x000fe20003f86270 */
[----:B------:R-:W-:Y:S01]  /*12030*/  HMMA.16816.F32 R56, R4, R66, R204 ;  /* 0x000000420438723c */ /* 0x000fe200000018cc */
[----:B------:R-:W-:Y:S02]  /*12040*/  FSEL R151, R35, -INF , !P6 ;  /* 0xff80000023977808 */ /* 0x000fe40007000000 */
[----:B------:R-:W-:-:S02]  /*12050*/  FSEL R150, R34, -INF , !P3 ;  /* 0xff80000022967808 */ /* 0x000fc40005800000 */
[C---:B------:R-:W-:Y:S02]  /*12060*/  ISETP.GE.AND P6, PT, R20.reuse, R51, PT ;  /* 0x000000331400720c */ /* 0x040fe40003fc6270 */
[-C--:B------:R-:W-:Y:S01]  /*12070*/  ISETP.GE.AND P3, PT, R20, R50.reuse, PT ;  /* 0x000000321400720c */ /* 0x080fe20003f66270 */
[CC--:B------:R-:W-:Y:S01]  /*12080*/  FFMA.FTZ R20, R68.reuse, R187.reuse, R166 ;  /* 0x000000bb44147223 */ /* 0x0c0fe200000100a6 */
[----:B------:R-:W-:Y:S01]  /*12090*/  FSEL R149, R33, -INF , !P5 ;  /* 0xff80000021957808 */ /* 0x000fe20006800000 */
[-C--:B------:R-:W-:Y:S01]  /*120a0*/  FFMA.FTZ R33, R68, R187.reuse, R164 ;  /* 0x000000bb44217223 */ /* 0x080fe200000100a4 */
[----:B------:R-:W-:Y:S01]  /*120b0*/  FSEL R148, R32, -INF , !P4 ;  /* 0xff80000020947808 */ /* 0x000fe20006000000 */
[----:B------:R-:W-:Y:S01]  /*120c0*/  FFMA.FTZ R32, R31, R187, R165 ;  /* 0x000000bb1f207223 */ /* 0x000fe200000100a5 */
[C---:B------:R-:W-:Y:S02]  /*120d0*/  ISETP.GE.AND P5, PT, R19.reuse, R51, PT ;  /* 0x000000331300720c */ /* 0x040fe40003fa6270 */
[----:B------:R-:W-:Y:S01]  /*120e0*/  ISETP.GE.AND P4, PT, R19, R50, PT ;  /* 0x000000321300720c */ /* 0x000fe20003f86270 */
[----:B------:R-:W-:Y:S01]  /*120f0*/  FFMA.FTZ R19, R31, R187, R167 ;  /* 0x000000bb1f137223 */ /* 0x000fe200000100a7 */
[----:B------:R-:W-:Y:S01]  /*12100*/  HMMA.16816.F32 R36, R4, R60, R216 ;  /* 0x0000003c0424723c */ /* 0x000fe200000018d8 */
[----:B------:R-:W-:-:S02]  /*12110*/  FSEL R145, R33, -INF , !P2 ;  /* 0xff80000021917808 */ /* 0x000fc40005000000 */
[----:B------:R-:W-:Y:S01]  /*12120*/  FSEL R194, R20, -INF , !P1 ;  /* 0xff80000014c27808 */ /* 0x000fe20004800000 */
[----:B------:R-:W-:Y:S01]  /*12130*/  FFMA.FTZ R20, R30, R187, R196 ;  /* 0x000000bb1e147223 */ /* 0x000fe200000100c4 */
[C---:B------:R-:W-:Y:S02]  /*12140*/  ISETP.GE.AND P2, PT, R18.reuse, R51, PT ;  /* 0x000000331200720c */ /* 0x040fe40003f46270 */
[----:B------:R-:W-:Y:S01]  /*12150*/  ISETP.GE.AND P1, PT, R18, R50, PT ;  /* 0x000000321200720c */ /* 0x000fe20003f26270 */
[-C--:B------:R-:W-:Y:S01]  /*12160*/  FFMA.FTZ R18, R30, R187.reuse, R198 ;  /* 0x000000bb1e127223 */ /* 0x080fe200000100c6 */
[----:B------:R-:W-:Y:S02]  /*12170*/  FSEL R153, R32, -INF , !P6 ;  /* 0xff80000020997808 */ /* 0x000fe40007000000 */
[----:B------:R-:W-:Y:S01]  /*12180*/  FSEL R195, R19, -INF , !P3 ;  /* 0xff80000013c37808 */ /* 0x000fe20005800000 */
[----:B------:R-:W-:Y:S01]  /*12190*/  FFMA.FTZ R19, R29, R187, R197 ;  /* 0x000000bb1d137223 */ /* 0x000fe200000100c5 */
[----:B------:R-:W-:-:S02]  /*121a0*/  ISETP.GE.AND P6, PT, R17, R51, PT ;  /* 0x000000331100720c */ /* 0x000fc40003fc6270 */
[-C--:B------:R-:W-:Y:S01]  /*121b0*/  ISETP.GE.AND P3, PT, R17, R50.reuse, PT ;  /* 0x000000321100720c */ /* 0x080fe20003f66270 */
[-C--:B------:R-:W-:Y:S01]  /*121c0*/  FFMA.FTZ R17, R29, R187.reuse, R199 ;  /* 0x000000bb1d117223 */ /* 0x080fe200000100c7 */
[----:B------:R-:W-:Y:S01]  /*121d0*/  HMMA.16816.F32 R32, R4, R62, R212 ;  /* 0x0000003e0420723c */ /* 0x000fe200000018d4 */
[----:B------:R-:W-:Y:S02]  /*121e0*/  FSEL R144, R20, -INF , !P5 ;  /* 0xff80000014907808 */ /* 0x000fe40006800000 */
[----:B------:R-:W-:Y:S01]  /*121f0*/  FSEL R167, R18, -INF , !P4 ;  /* 0xff80000012a77808 */ /* 0x000fe20006000000 */
[----:B------:R-:W-:Y:S01]  /*12200*/  FFMA.FTZ R18, R28, R187, R40 ;  /* 0x000000bb1c127223 */ /* 0x000fe20000010028 */
[C---:B------:R-:W-:Y:S02]  /*12210*/  ISETP.GE.AND P5, PT, R16.reuse, R51, PT ;  /* 0x000000331000720c */ /* 0x040fe40003fa6270 */
[----:B------:R-:W-:Y:S01]  /*12220*/  ISETP.GE.AND P4, PT, R16, R50, PT ;  /* 0x000000321000720c */ /* 0x000fe20003f86270 */
[----:B------:R-:W-:Y:S01]  /*12230*/  FFMA.FTZ R16, R28, R187, R42 ;  /* 0x000000bb1c107223 */ /* 0x000fe2000001002a */
[----:B------:R-:W-:-:S02]  /*12240*/  FSEL R143, R19, -INF , !P2 ;  /* 0xff800000138f7808 */ /* 0x000fc40005000000 */
[----:B------:R-:W-:Y:S01]  /*12250*/  FSEL R166, R17, -INF , !P1 ;  /* 0xff80000011a67808 */ /* 0x000fe20004800000 */
[----:B------:R-:W-:Y:S01]  /*12260*/  FFMA.FTZ R17, R27, R187, R41 ;  /* 0x000000bb1b117223 */ /* 0x000fe20000010029 */
[C---:B------:R-:W-:Y:S01]  /*12270*/  ISETP.GE.AND P2, PT, R15.reuse, R51, PT ;  /* 0x000000330f00720c */ /* 0x040fe20003f46270 */
[----:B------:R-:W-:Y:S01]  /*12280*/  HMMA.16816.F32 R28, R4, R72, R228 ;  /* 0x00000048041c723c */ /* 0x000fe200000018e4 */
        /* <DEDUP_REMOVED lines=8> */
[----:B------:R-:W-:Y:S02]  /*12310*/  FSEL R67, R17, -INF , !P5 ;  /* 0xff80000011437808 */ /* 0x000fe40006800000 */
[----:B------:R-:W-:Y:S01]  /*12320*/  FSEL R164, R15, -INF , !P4 ;  /* 0xff8000000fa47808 */ /* 0x000fe20006000000 */
[C---:B------:R-:W-:Y:S01]  /*12330*/  FFMA.FTZ R15, R25.reuse, R187, R57 ;  /* 0x000000bb190f7223 */ /* 0x040fe20000010039 */
[C---:B------:R-:W-:Y:S02]  /*12340*/  ISETP.GE.AND P5, PT, R12.reuse, R51, PT ;  /* 0x000000330c00720c */ /* 0x040fe40003fa6270 */
[----:B------:R-:W-:Y:S01]  /*12350*/  ISETP.GE.AND P4, PT, R12, R50, PT ;  /* 0x000000320c00720c */ /* 0x000fe20003f86270 */
[----:B------:R-:W-:Y:S01]  /*12360*/  FFMA.FTZ R12, R25, R187, R59 ;  /* 0x000000bb190c7223 */ /* 0x000fe2000001003b */
[----:B------:R-:W-:-:S02]  /*12370*/  FSEL R66, R16, -INF , !P2 ;  /* 0xff80000010427808 */ /* 0x000fc40005000000 */
[----:B------:R-:W-:Y:S02]  /*12380*/  FSEL R147, R13, -INF , !P1 ;  /* 0xff8000000d937808 */ /* 0x000fe40004800000 */
        /* <DEDUP_REMOVED lines=10> */
[-C--:B------:R-:W-:Y:S01]  /*12430*/  FFMA.FTZ R13, R24, R187.reuse, R36 ;  /* 0x000000bb180d7223 */ /* 0x080fe20000010024 */
[----:B------:R-:W-:Y:S02]  /*12440*/  FSEL R73, R11, -INF , !P4 ;  /* 0xff8000000b497808 */ /* 0x000fe40006000000 */
[----:B------:R-:W-:Y:S02]  /*12450*/  ISETP.GE.AND P4, PT, R9, R50, PT ;  /* 0x000000320900720c */ /* 0x000fe40003f86270 */
[----:B------:R-:W-:Y:S01]  /*12460*/  FSEL R60, R12, -INF , !P2 ;  /* 0xff8000000c3c7808 */ /* 0x000fe20005000000 */
[-C--:B------:R-:W-:Y:S01]  /*12470*/  FFMA.FTZ R4, R47, R187.reuse, R35 ;  /* 0x000000bb2f047223 */ /* 0x080fe20000010023 */
[----:B------:R-:W-:Y:S01]  /*12480*/  FSEL R72, R10, -INF , !P1 ;  /* 0xff8000000a487808 */ /* 0x000fe20004800000 */
[----:B------:R-:W-:Y:S01]  /*12490*/  FFMA.FTZ R5, R52, R187, R34 ;  /* 0x000000bb34057223 */ /* 0x000fe20000010022 */
[----:B------:R-:W-:-:S02]  /*124a0*/  ISETP.GE.AND P2, PT, R8, R51, PT ;  /* 0x000000330800720c */ /* 0x000fc40003f46270 */
[----:B------:R-:W-:Y:S01]  /*124b0*/  ISETP.GE.AND P1, PT, R8, R50, PT ;  /* 0x000000320800720c */ /* 0x000fe20003f26270 */
[-C--:B------:R-:W-:Y:S01]  /*124c0*/  FFMA.FTZ R8, R52, R187.reuse, R32 ;  /* 0x000000bb34087223 */ /* 0x080fe20000010020 */
[----:B------:R-:W-:Y:S01]  /*124d0*/  FSEL R62, R13, -INF , !P5 ;  /* 0xff8000000d3e7808 */ /* 0x000fe20006800000 */
[----:B------:R-:W-:Y:S01]  /*124e0*/  FFMA.FTZ R6, R47, R187, R33 ;  /* 0x000000bb2f067223 */ /* 0x000fe20000010021 */
[----:B------:R-:W-:Y:S02]  /*124f0*/  ISETP.GE.AND P5, PT, R9, R51, PT ;  /* 0x000000330900720c */ /* 0x000fe40003fa6270 */
[----:B------:R-:W-:Y:S01]  /*12500*/  FSEL R63, R4, -INF , !P4 ;  /* 0xff800000043f7808 */ /* 0x000fe20006000000 */
[----:B------:R-:W-:Y:S01]  /*12510*/  FFMA.FTZ R4, R46, R187, R28 ;  /* 0x000000bb2e047223 */ /* 0x000fe2000001001c */
[----:B------:R-:W-:Y:S02]  /*12520*/  FSEL R56, R8, -INF , !P6 ;  /* 0xff80000008387808 */ /* 0x000fe40007000000 */
[----:B------:R-:W-:-:S02]  /*12530*/  FSEL R64, R5, -INF , !P3 ;  /* 0xff80000005407808 */ /* 0x000fc40005800000 */
[C---:B------:R-:W-:Y:S02]  /*12540*/  ISETP.GE.AND P6, PT, R3.reuse, R51, PT ;  /* 0x000000330300720c */ /* 0x040fe40003fc6270 */
[----:B------:R-:W-:Y:S01]  /*12550*/  ISETP.GE.AND P3, PT, R3, R50, PT ;  /* 0x000000320300720c */ /* 0x000fe20003f66270 */
[----:B------:R-:W-:Y:S01]  /*12560*/  FFMA.FTZ R3, R46, R187, R30 ;  /* 0x000000bb2e037223 */ /* 0x000fe2000001001e */
[----:B------:R-:W-:Y:S02]  /*12570*/  FSEL R52, R6, -INF , !P5 ;  /* 0xff80000006347808 */ /* 0x000fe40006800000 */
[-C--:B------:R-:W-:Y:S02]  /*12580*/  ISETP.GE.AND P5, PT, R2, R51.reuse, PT ;  /* 0x000000330200720c */ /* 0x080fe40003fa6270 */
[----:B------:R-:W-:Y:S02]  /*12590*/  ISETP.GE.AND P4, PT, R0, R51, PT ;  /* 0x000000330000720c */ /* 0x000fe40003f86270 */
[----:B------:R-:W-:Y:S01]  /*125a0*/  FSEL R51, R4, -INF , !P2 ;  /* 0xff80000004337808 */ /* 0x000fe20005000000 */
[----:B------:R-:W-:Y:S01]  /*125b0*/  FFMA.FTZ R4, R22, R187, R29 ;  /* 0x000000bb16047223 */ /* 0x000fe2000001001d */
[----:B------:R-:W-:-:S02]  /*125c0*/  FSEL R61, R3, -INF , !P1 ;  /* 0xff800000033d7808 */ /* 0x000fc40004800000 */
[-C--:B------:R-:W-:Y:S02]  /*125d0*/  ISETP.GE.AND P2, PT, R2, R50.reuse, PT ;  /* 0x000000320200720c */ /* 0x080fe40003f46270 */
[----:B------:R-:W-:Y:S02]  /*125e0*/  ISETP.GE.AND P1, PT, R0, R50, PT ;  /* 0x000000320000720c */ /* 0x000fe40003f26270 */
[----:B------:R-:W-:Y:S02]  /*125f0*/  FSEL R50, R4, -INF , !P6 ;  /* 0xff80000004327808 */ /* 0x000fe40007000000 */
[----:B------:R-:W-:Y:S01]  /*12600*/  ISETP.GE.AND P6, PT, R247, 0x4, PT ;  /* 0x00000004f700780c */ /* 0x000fe20003fc6270 */
[-C--:B------:R-:W-:Y:S02]  /*12610*/  FFMA.FTZ R3, R21, R187.reuse, R16 ;  /* 0x000000bb15037223 */ /* 0x080fe40000010010 */
[-C--:B------:R-:W-:Y:S02]  /*12620*/  FFMA.FTZ R0, R14, R187.reuse, R17 ;  /* 0x000000bb0e007223 */ /* 0x080fe40000010011 */
[----:B------:R-:W-:-:S02]  /*12630*/  FFMA.FTZ R2, R22, R187, R31 ;  /* 0x000000bb16027223 */ /* 0x000fc4000001001f */
[-C--:B------:R-:W-:Y:S02]  /*12640*/  FFMA.FTZ R21, R21, R187.reuse, R18 ;  /* 0x000000bb15157223 */ /* 0x080fe40000010012 */
[----:B------:R-:W-:Y:S01]  /*12650*/  FFMA.FTZ R14, R14, R187, R19 ;  /* 0x000000bb0e0e7223 */ /* 0x000fe20000010013 */
[----:B------:R-:W-:Y:S02]  /*12660*/  FSEL R59, R2, -INF , !P3 ;  /* 0xff800000023b7808 */ /* 0x000fe40005800000 */
[----:B------:R-:W-:Y:S02]  /*12670*/  FSEL R49, R3, -INF , !P5 ;  /* 0xff80000003317808 */ /* 0x000fe40006800000 */
[----:B------:R-:W-:Y:S02]  /*12680*/  FSEL R48, R0, -INF , !P4 ;  /* 0xff80000000307808 */ /* 0x000fe40006000000 */
[----:B------:R-:W-:Y:S02]  /*12690*/  FSEL R58, R21, -INF , !P2 ;  /* 0xff800000153a7808 */ /* 0x000fe40005000000 */
        /* <DEDUP_REMOVED lines=53> */
.L_x_1006:
[----:B------:R-:W-:Y:S05]  /*129f0*/  BSYNC B0 ;  /* 0x0000000000007941 */ /* 0x000fea0003800000 */
.L_x_1005:
[----:B------:R-:W0:Y:S02]  /*12a00*/  LDGDEPBAR ;  /* 0x00000000000079af */ /* 0x000e240000000000 */
.L_x_1004:
[----:B------:R-:W2:Y:S01]  /*12a10*/  LDL.LU R244, [R1+0x154] ;  /* 0x0001540001f47983 */ /* 0x000ea20000300800 */
[----:B------:R-:W-:-:S03]  /*12a20*/  FMNMX.FTZ R0, R223, R53, !PT ;  /* 0x00000035df007209 */ /* 0x000fc60007810000 */
[----:B------:R-:W3:Y:S01]  /*12a30*/  LDL.LU R229, [R1+0x128] ;  /* 0x0001280001e57983 */ /* 0x000ee20000300800 */
[----:B------:R-:W-:Y:S01]  /*12a40*/  FMNMX.FTZ R0, R69, R0, !PT ;  /* 0x0000000045007209 */ /* 0x000fe20007810000 */
[----:B------:R-:W-:Y:S01]  /*12a50*/  IMAD.MOV.U32 R228, RZ, RZ, R221 ;  /* 0x000000ffffe47224 */ /* 0x000fe200078e00dd */
[----:B-1----:R-:W-:Y:S01]  /*12a60*/  LOP3.LUT R6, R237, UR17, R190, 0x96, !PT ;  /* 0x00000011ed067c12 */ /* 0x002fe2000f8e96be */
[----:B------:R-:W-:Y:S01]  /*12a70*/  STL [R1+0x1a8], R173 ;  /* 0x0001a8ad01007387 */ /* 0x000fe20000100800 */
[----:B------:R-:W-:-:S03]  /*12a80*/  FMNMX.FTZ R0, R158, R0, !PT ;  /* 0x000000009e007209 */ /* 0x000fc60007810000 */
[----:B------:R-:W-:Y:S01]  /*12a90*/  STL [R1+0x1a4], R176 ;  /* 0x0001a4b001007387 */ /* 0x000fe20000100800 */
[----:B------:R-:W-:Y:S01]  /*12aa0*/  FMNMX.FTZ R0, R159, R0, !PT ;  /* 0x000000009f007209 */ /* 0x000fe20007810000 */
[----:B------:R-:W-:Y:S02]  /*12ab0*/  IMAD.WIDE.U32 R6, R6, -0x326172a9, RZ ;  /* 0xcd9e8d5706067825 */ /* 0x000fe400078e00ff */
        /* <DEDUP_REMOVED lines=34> */
[----:B------:R-:W-:Y:S01]  /*12ce0*/  FMNMX.FTZ R0, R169, R2, !PT ;  /* 0x00000002a9007209 */ /* 0x000fe20007810000 */
[----:B------:R-:W-:Y:S01]  /*12cf0*/  IMAD.SHL.U32 R2, R220, 0x2, RZ ;  /* 0x00000002dc027824 */ /* 0x000fe200078e00ff */
[----:B------:R-:W-:Y:S01]  /*12d00*/  FMNMX.FTZ R8, R154, R8, !PT ;  /* 0x000000089a087209 */ /* 0x000fe20007810000 */
[----:B------:R-:W-:Y:S03]  /*12d10*/  STL [R1+0x170], R178 ;  /* 0x000170b201007387 */ /* 0x000fe60000100800 */
[----:B------:R-:W-:Y:S01]  /*12d20*/  FMNMX.FTZ R8, R151, R8, !PT ;  /* 0x0000000897087209 */ /* 0x000fe20007810000 */
[----:B------:R-:W4:Y:S01]  /*12d30*/  SHFL.BFLY PT, R3, R0, 0x2, 0x1f ;  /* 0x0c401f0000037f89 */ /* 0x000f2200000e0000 */
[----:B------:R-:W-:-:S02]  /*12d40*/  LOP3.LUT R2, R191, UR37, R2, 0x96, !PT ;  /* 0x00000025bf027c12 */ /* 0x000fc4000f8e9602 */
[----:B------:R-:W-:Y:S01]  /*12d50*/  FMNMX.FTZ R8, R150, R8, !PT ;  /* 0x0000000896087209 */ /* 0x000fe20007810000 */
[----:B------:R-:W-:Y:S02]  /*12d60*/  STL [R1+0x16c], R177 ;  /* 0x00016cb101007387 */ /* 0x000fe40000100800 */
[----:B-1----:R-:W-:Y:S01]  /*12d70*/  IMAD.WIDE.U32 R186, R2, -0x326172a9, RZ ;  /* 0xcd9e8d5702ba7825 */ /* 0x002fe200078e00ff */
[----:B------:R-:W-:Y:S01]  /*12d80*/  FMNMX.FTZ R8, R149, R8, !PT ;  /* 0x0000000895087209 */ /* 0x000fe20007810000 */
[----:B------:R-:W-:Y:S03]  /*12d90*/  STL [R1+0x168], R172 ;  /* 0x000168ac01007387 */ /* 0x000fe60000100800 */
[----:B------:R-:W-:Y:S02]  /*12da0*/  FMNMX.FTZ R8, R148, R8, !PT ;  /* 0x0000000894087209 */ /* 0x000fe40007810000 */
[----:B------:R-:W-:-:S03]  /*12db0*/  LOP3.LUT R4, R7, UR16, R186, 0x96, !PT ;  /* 0x0000001007047c12 */ /* 0x000fc6000f8e96ba */
[----:B------:R-:W1:Y:S02]  /*12dc0*/  SHFL.BFLY PT, R70, R8, 0x2, 0x1f ;  /* 0x0c401f0008467f89 */ /* 0x000e6400000e0000 */
[----:B------:R-:W-:Y:S01]  /*12dd0*/  IMAD.WIDE.U32 R4, R4, -0x2daee0ad, RZ ;  /* 0xd2511f5304047825 */ /* 0x000fe200078e00ff */
[----:B----4-:R-:W-:-:S05]  /*12de0*/  FMNMX.FTZ R0, R0, R3, !PT ;  /* 0x0000000300007209 */ /* 0x010fca0007810000 */
[----:B------:R-:W4:Y:S01]  /*12df0*/  SHFL.BFLY PT, R71, R0, 0x1, 0x1f ;  /* 0x0c201f0000477f89 */ /* 0x000f2200000e0000 */
[----:B-1----:R-:W-:-:S05]  /*12e00*/  FMNMX.FTZ R70, R8, R70, !PT ;  /* 0x0000004608467209 */ /* 0x002fca0007810000 */
[----:B------:R-:W1:Y:S01]  /*12e10*/  SHFL.BFLY PT, R14, R70, 0x1, 0x1f ;  /* 0x0c201f00460e7f89 */ /* 0x000e6200000e0000 */
[----:B----4-:R-:W-:-:S04]  /*12e20*/  FMNMX.FTZ R71, R0, R71, !PT ;  /* 0x0000004700477209 */ /* 0x010fc80007810000 */
[----:B------:R-:W-:-:S04]  /*12e30*/  FSETP.NEU.FTZ.AND P4, PT, R71, -INF , PT ;  /* 0xff8000004700780b */ /* 0x000fc80003f9d000 */
[----:B------:R-:W-:Y:S02]  /*12e40*/  FSEL R26, R71, RZ, P4 ;  /* 0x000000ff471a7208 */ /* 0x000fe40002000000 */
[----:B-1----:R-:W-:-:S04]  /*12e50*/  FMNMX.FTZ R70, R70, R14, !PT ;  /* 0x0000000e46467209 */ /* 0x002fc80007810000 */
[----:B------:R-:W-:Y:S02]  /*12e60*/  FSETP.NEU.FTZ.AND P2, PT, R70, -INF , PT ;  /* 0xff8000004600780b */ /* 0x000fe40003f5d000 */
[----:B--2---:R-:W-:-:S05]  /*12e70*/  LOP3.LUT R2, R187, UR18, R244, 0x96, !PT ;  /* 0x00000012bb027c12 */ /* 0x004fca000f8e96f4 */
        /* <DEDUP_REMOVED lines=11> */
[----:B------:R-:W-:Y:S02]  /*12f30*/  FMUL.FTZ R2, R71, c[0x0][0x23c] ;  /* 0x00008f0047027a20 */ /* 0x000fe40000410000 */
[----:B------:R-:W-:-:S03]  /*12f40*/  IMAD.WIDE.U32 R8, R8, -0x326172a9, RZ ;  /* 0xcd9e8d5708087825 */ /* 0x000fc600078e00ff */
[----:B------:R-:W-:Y:S01]  /*12f50*/  FSEL R2, R2, RZ, P4 ;  /* 0x000000ff02027208 */ /* 0x000fe20002000000 */
[----:B------:R-:W-:Y:S01]  /*12f60*/  IMAD.WIDE.U32 R4, R4, -0x326172a9, RZ ;  /* 0xcd9e8d5704047825 */ /* 0x000fe200078e00ff */
[----:B------:R-:W-:-:S03]  /*12f70*/  LOP3.LUT R11, R9, UR8, R10, 0x96, !PT ;  /* 0x00000008090b7c12 */ /* 0x000fc6000f8e960a */
[--C-:B------:R-:W-:Y:S01]  /*12f80*/  FFMA.FTZ R28, R171, c[0x0][0x23c], -R2.reuse ;  /* 0x00008f00ab1c7a23 */ /* 0x100fe20000010802 */
[----:B------:R-:W-:Y:S01]  /*12f90*/  LOP3.LUT R3, R4, 0xff, RZ, 0xc0, !PT ;  /* 0x000000ff04037812 */ /* 0x000fe200078ec0ff */
[----:B------:R-:W-:Y:S01]  /*12fa0*/  FFMA.FTZ R30, R170, c[0x0][0x23c], -R2 ;  /* 0x00008f00aa1e7a23 */ /* 0x000fe20000010802 */
[----:B------:R-:W-:Y:S01]  /*12fb0*/  LOP3.LUT R8, R5, UR13, R8, 0x96, !PT ;  /* 0x0000000d05087c12 */ /* 0x000fe2000f8e9608 */
[--C-:B------:R-:W-:Y:S01]  /*12fc0*/  FFMA.FTZ R32, R169, c[0x0][0x23c], -R2.reuse ;  /* 0x00008f00a9207a23 */ /* 0x100fe20000010802 */
[----:B------:R-:W-:Y:S01]  /*12fd0*/  LOP3.LUT R13, R4, 0xffff, RZ, 0xc0, !PT ;  /* 0x0000ffff040d7812 */ /* 0x000fe200078ec0ff */
[----:B------:R-:W-:Y:S01]  /*12fe0*/  FFMA.FTZ R5, R53, c[0x0][0x23c], -R2 ;  /* 0x00008f0035057a23 */ /* 0x000fe20000010802 */
[--C-:B------:R-:W-:Y:S01]  /*12ff0*/  SHF.R.U32.HI R0, RZ, 0x18, R4.reuse ;  /* 0x00000018ff007819 */ /* 0x100fe20000011604 */
[----:B------:R-:W-:Y:S01]  /*13000*/  MUFU.EX2 R28, R28 ;  /* 0x0000001c001c7308 */ /* 0x000fe20000000800 */
[----:B------:R-:W-:Y:S02]  /*13010*/  SHF.R.U32.HI R4, RZ, 0x10, R4 ;  /* 0x00000010ff047819 */ /* 0x000fe40000011604 */
[----:B------:R-:W-:Y:S01]  /*13020*/  ISETP.GE.U32.AND P5, PT, R235, R3, PT ;  /* 0x00000003eb00720c */ /* 0x000fe20003fa6070 */
[----:B------:R-:W-:Y:S01]  /*13030*/  FFMA.FTZ R3, R69, c[0x0][0x23c], -R2 ;  /* 0x00008f0045037a23 */ /* 0x000fe20000010802 */
[----:B------:R-:W-:-:S02]  /*13040*/  LOP3.LUT R10, R4, 0xff, RZ, 0xc0, !PT ;  /* 0x000000ff040a7812 */ /* 0x000fc400078ec0ff */
[C---:B------:R-:W-:Y:S01]  /*13050*/  ISETP.GE.U32.AND P3, PT, R235.reuse, R0, PT ;  /* 0x00000000eb00720c */ /* 0x040fe20003f66070 */
[----:B------:R1:W-:Y:S01]  /*13060*/  MUFU.EX2 R196, R5 ;  /* 0x0000000500c47308 */ /* 0x0003e20000000800 */
[C---:B------:R-:W-:Y:S02]  /*13070*/  LOP3.LUT R0, R8.reuse, 0xff, RZ, 0xc0, !PT ;  /* 0x000000ff08007812 */ /* 0x040fe400078ec0ff */
[----:B------:R-:W-:Y:S02]  /*13080*/  LOP3.LUT R9, R8, 0xffff, RZ, 0xc0, !PT ;  /* 0x0000ffff08097812 */ /* 0x000fe400078ec0ff */
[C---:B------:R-:W-:Y:S02]  /*13090*/  ISETP.GE.U32.AND P0, PT, R235.reuse, R0, PT ;  /* 0x00000000eb00720c */ /* 0x040fe40003f06070 */
[----:B------:R-:W-:Y:S01]  /*130a0*/  SHF.R.U32.HI R9, RZ, 0x8, R9 ;  /* 0x00000008ff097819 */ /* 0x000fe20000011609 */
[----:B------:R2:W4:Y:S01]  /*130b0*/  MUFU.EX2 R199, R3 ;  /* 0x0000000300c77308 */ /* 0x0005220000000800 */
[----:B------:R-:W-:-:S02]  /*130c0*/  ISETP.GE.U32.AND P1, PT, R235, R10, PT ;  /* 0x0000000aeb00720c */ /* 0x000fc40003f26070 */
[----:B------:R-:W-:Y:S01]  /*130d0*/  FSEL R53, R70, RZ, P2 ;  /* 0x000000ff46357208 */ /* 0x000fe20001000000 */
[----:B-1----:R-:W-:-:S04]  /*130e0*/  IMAD.WIDE.U32 R4, R11, -0x2daee0ad, RZ ;  /* 0xd2511f530b047825 */ /* 0x002fc800078e00ff */
[----:B------:R3:W-:Y:S01]  /*130f0*/  MUFU.EX2 R188, R32 ;  /* 0x0000002000bc7308 */ /* 0x0007e20000000800 */
[----:B------:R-:W-:Y:S01]  /*13100*/  FMUL.FTZ R11, R70, c[0x0][0x23c] ;  /* 0x00008f00460b7a20 */ /* 0x000fe20000410000 */
[C---:B------:R-:W-:Y:S02]  /*13110*/  LOP3.LUT R16, R4.reuse, 0xffff, RZ, 0xc0, !PT ;  /* 0x0000ffff04107812 */ /* 0x040fe400078ec0ff */
[----:B------:R-:W-:Y:S02]  /*13120*/  LOP3.LUT R10, R4, 0xff, RZ, 0xc0, !PT ;  /* 0x000000ff040a7812 */ /* 0x000fe400078ec0ff */
[----:B------:R-:W-:Y:S02]  /*13130*/  FSEL R0, R11, RZ, P2 ;  /* 0x000000ff0b007208 */ /* 0x000fe40001000000 */
[----:B--2---:R-:W-:Y:S02]  /*13140*/  LOP3.LUT R3, R5, UR14, R12, 0x96, !PT ;  /* 0x0000000e05037c12 */ /* 0x004fe4000f8e960c */
[----:B------:R-:W-:Y:S01]  /*13150*/  SHF.R.U32.HI R12, RZ, 0x10, R4 ;  /* 0x00000010ff0c7819 */ /* 0x000fe20000011604 */
[----:B------:R-:W-:Y:S01]  /*13160*/  FFMA.FTZ R5, R44, c[0x0][0x23c], -R0 ;  /* 0x00008f002c057a23 */ /* 0x000fe20000010800 */
[----:B------:R-:W-:Y:S01]  /*13170*/  SHF.R.U32.HI R11, RZ, 0x18, R4 ;  /* 0x00000018ff0b7819 */ /* 0x000fe20000011604 */
[--C-:B------:R-:W-:Y:S01]  /*13180*/  FFMA.FTZ R29, R155, c[0x0][0x23c], -R0.reuse ;  /* 0x00008f009b1d7a23 */ /* 0x100fe20000010800 */
[----:B------:R-:W-:Y:S01]  /*13190*/  LOP3.LUT R4, R9, 0xffff, RZ, 0xc0, !PT ;  /* 0x0000ffff09047812 */ /* 0x000fe200078ec0ff */
[----:B------:R1:W-:Y:S01]  /*131a0*/  MUFU.EX2 R197, R5 ;  /* 0x0000000500c57308 */ /* 0x0003e20000000800 */
[----:B----4-:R-:W-:Y:S01]  /*131b0*/  F2FP.PACK_AB R9, R199, R196 ;  /* 0x000000c4c709723e */ /* 0x010fe200000000ff */
[--C-:B------:R-:W-:Y:S01]  /*131c0*/  FFMA.FTZ R31, R154, c[0x0][0x23c], -R0.reuse ;  /* 0x00008f009a1f7a23 */ /* 0x100fe20000010800 */
[----:B------:R-:W-:Y:S01]  /*131d0*/  ISETP.GE.U32.AND P4, PT, R235, R4, PT ;  /* 0x00000004eb00720c */ /* 0x000fe20003f86070 */
[----:B------:R-:W-:Y:S01]  /*131e0*/  FFMA.FTZ R34, R151, c[0x0][0x23c], -R0 ;  /* 0x00008f0097227a23 */ /* 0x000fe20000010800 */
[----:B------:R-:W-:Y:S01]  /*131f0*/  SHF.R.U32.HI R4, RZ, 0x18, R8 ;  /* 0x00000018ff047819 */ /* 0x000fe20000011608 */
[----:B------:R-:W-:Y:S01]  /*13200*/  FFMA.FTZ R33, R150, c[0x0][0x23c], -R0 ;  /* 0x00008f0096217a23 */ /* 0x000fe20000010800 */
[----:B------:R-:W-:Y:S01]  /*13210*/  PRMT R44, R9, 0x7632, R44 ;  /* 0x00007632092c7816 */ /* 0x000fe2000000002c */
[--C-:B------:R-:W-:Y:S01]  /*13220*/  FFMA.FTZ R35, R149, c[0x0][0x23c], -R0.reuse ;  /* 0x00008f0095237a23 */ /* 0x100fe20000010800 */
[----:B------:R-:W-:Y:S01]  /*13230*/  ISETP.GE.U32.AND P2, PT, R235, R4, PT ;  /* 0x00000004eb00720c */ /* 0x000fe20003f46070 */
[----:B------:R-:W-:Y:S01]  /*13240*/  FFMA.FTZ R37, R148, c[0x0][0x23c], -R0 ;  /* 0x00008f0094257a23 */ /* 0x000fe20000010800 */
[----:B------:R-:W-:Y:S01]  /*13250*/  SHF.R.U32.HI R4, RZ, 0x10, R8 ;  /* 0x00000010ff047819 */ /* 0x000fe20000011608 */
[----:B------:R-:W-:Y:S01]  /*13260*/  MUFU.EX2 R31, R31 ;  /* 0x0000001f001f7308 */ /* 0x000fe20000000800 */
[----:B---3--:R-:W-:-:S02]  /*13270*/  IMAD.MOV.U32 R32, RZ, RZ, R229 ;  /* 0x000000ffff207224 */ /* 0x008fc400078e00e5 */
[----:B------:R-:W-:Y:S01]  /*13280*/  LOP3.LUT R4, R4, 0xff, RZ, 0xc0, !PT ;  /* 0x000000ff04047812 */ /* 0x000fe200078ec0ff */
[----:B-1----:R-:W-:Y:S01]  /*13290*/  FFMA.FTZ R5, R45, c[0x0][0x23c], -R0 ;  /* 0x00008f002d057a23 */ /* 0x002fe20000010800 */
[----:B------:R-:W-:Y:S01]  /*132a0*/  PRMT R45, R9, 0x7610, R45 ;  /* 0x00007610092d7816 */ /* 0x000fe2000000002d */
[----:B------:R-:W-:Y:S02]  /*132b0*/  @!P4 HADD2 R17, -R44.H0_H0, -RZ.H0_H0 ;  /* 0xa00000ff2c11c230 */ /* 0x000fe40000000900 */
[----:B------:R1:W2:Y:S01]  /*132c0*/  MUFU.EX2 R198, R5 ;  /* 0x0000000500c67308 */ /* 0x0002a20000000800 */
[----:B------:R-:W-:Y:S01]  /*132d0*/  PRMT R248, R45, 0x5410, R44 ;  /* 0x000054102df87816 */ /* 0x000fe2000000002c */
[----:B------:R-:W-:Y:S01]  /*132e0*/  @!P0 HADD2 R15, -R45.H0_H0, -RZ.H0_H0 ;  /* 0xa00000ff2d0f8230 */ /* 0x000fe20000000900 */
[----:B------:R-:W-:-:S04]  /*132f0*/  @!P4 PRMT R44, R17, 0x5410, RZ ;  /* 0x00005410112cc816 */ /* 0x000fc800000000ff */
[----:B------:R-:W-:Y:S01]  /*13300*/  @!P0 PRMT R45, R15, 0x5410, RZ ;  /* 0x000054100f2d8816 */ /* 0x000fe200000000ff */
[----:B------:R3:W-:Y:S01]  /*13310*/  MUFU.EX2 R183, R29 ;  /* 0x0000001d00b77308 */ /* 0x0007e20000000800 */
[----:B------:R-:W-:Y:S02]  /*13320*/  ISETP.GE.U32.AND P0, PT, R235, R4, PT ;  /* 0x00000004eb00720c */ /* 0x000fe40003f06070 */
[----:B------:R-:W-:-:S04]  /*13330*/  SHF.R.U32.HI R4, RZ, 0x8, R13 ;  /* 0x00000008ff047819 */ /* 0x000fc8000001160d */
[----:B------:R-:W-:Y:S01]  /*13340*/  LOP3.LUT R4, R4, 0xffff, RZ, 0xc0, !PT ;  /* 0x0000ffff04047812 */ /* 0x000fe200078ec0ff */
[----:B-1----:R-:W-:Y:S01]  /*13350*/  FFMA.FTZ R5, R158, c[0x0][0x23c], -R2 ;  /* 0x00008f009e057a23 */ /* 0x002fe20000010802 */
[----:B--2---:R-:W-:Y:S01]  /*13360*/  F2FP.PACK_AB R8, R198, R197 ;  /* 0x000000c5c608723e */ /* 0x004fe200000000ff */
[----:B------:R-:W-:Y:S01]  /*13370*/  MUFU.EX2 R33, R33 ;  /* 0x0000002100217308 */ /* 0x000fe20000000800 */
[----:B------:R-:W-:Y:S01]  /*13380*/  ISETP.GE.U32.AND P4, PT, R235, R4, PT ;  /* 0x00000004eb00720c */ /* 0x000fe20003f86070 */
[----:B------:R-:W-:Y:S01]  /*13390*/  FFMA.FTZ R4, R55, c[0x0][0x23c], -R0 ;  /* 0x00008f0037047a23 */ /* 0x000fe20000010800 */
[C---:B------:R-:W-:Y:S02]  /*133a0*/  PRMT R39, R8.reuse, 0x7632, R39 ;  /* 0x0000763208277816 */ /* 0x040fe40000000027 */
[----:B------:R-:W-:Y:S01]  /*133b0*/  PRMT R38, R8, 0x7610, R38 ;  /* 0x0000761008267816 */ /* 0x000fe20000000026 */
[----:B---3--:R-:W-:Y:S02]  /*133c0*/  IMAD.MOV.U32 R29, RZ, RZ, R247 ;  /* 0x000000ffff1d7224 */ /* 0x008fe400078e00f7 */
[----:B------:R1:W-:Y:S01]  /*133d0*/  MUFU.EX2 R224, R5 ;  /* 0x0000000500e07308 */ /* 0x0003e20000000800 */
[----:B------:R-:W-:Y:S01]  /*133e0*/  @!P2 HADD2 R19, -R39.H0_H0, -RZ.H0_H0 ;  /* 0xa00000ff2713a230 */ /* 0x000fe20000000900 */
[----:B------:R-:W-:Y:S01]  /*133f0*/  PRMT R249, R38, 0x5410, R39 ;  /* 0x0000541026f97816 */ /* 0x000fe20000000027 */
[----:B------:R-:W-:-:S03]  /*13400*/  @!P0 HADD2 R18, -R38.H0_H0, -RZ.H0_H0 ;  /* 0xa00000ff26128230 */ /* 0x000fc60000000900 */
[----:B------:R-:W-:Y:S01]  /*13410*/  @!P2 PRMT R39, R19, 0x5410, RZ ;  /* 0x000054101327a816 */ /* 0x000fe200000000ff */
[--C-:B------:R-:W-:Y:S01]  /*13420*/  FFMA.FTZ R19, R200, c[0x0][0x23c], -R2.reuse ;  /* 0x00008f00c8137a23 */ /* 0x100fe20000010802 */
[----:B------:R-:W-:Y:S01]  /*13430*/  MUFU.EX2 R158, R4 ;  /* 0x00000004009e7308 */ /* 0x000fe20000000800 */
[C---:B------:R-:W-:Y:S02]  /*13440*/  ISETP.GE.U32.AND P2, PT, R235.reuse, R10, PT ;  /* 0x0000000aeb00720c */ /* 0x040fe40003f46070 */
[----:B------:R-:W-:Y:S02]  /*13450*/  @!P0 PRMT R38, R18, 0x5410, RZ ;  /* 0x0000541012268816 */ /* 0x000fe400000000ff */
[----:B------:R-:W-:Y:S01]  /*13460*/  ISETP.GE.U32.AND P0, PT, R235, R11, PT ;  /* 0x0000000beb00720c */ /* 0x000fe20003f06070 */
[----:B-1----:R-:W-:Y:S02]  /*13470*/  FFMA.FTZ R5, R159, c[0x0][0x23c], -R2 ;  /* 0x00008f009f057a23 */ /* 0x002fe40000010802 */
[----:B------:R-:W-:Y:S08]  /*13480*/  MUFU.EX2 R226, R19 ;  /* 0x0000001300e27308 */ /* 0x000ff00000000800 */
[----:B------:R-:W1:Y:S08]  /*13490*/  MUFU.EX2 R225, R5 ;  /* 0x0000000500e17308 */ /* 0x000e700000000800 */
[----:B------:R-:W-:Y:S01]  /*134a0*/  MUFU.EX2 R175, R37 ;  /* 0x0000002500af7308 */ /* 0x000fe20000000800 */
[----:B-1----:R-:W-:Y:S01]  /*134b0*/  F2FP.PACK_AB R4, R225, R224 ;  /* 0x000000e0e104723e */ /* 0x002fe200000000ff */
[----:B------:R-:W-:-:S03]  /*134c0*/  FFMA.FTZ R5, R54, c[0x0][0x23c], -R0 ;  /* 0x00008f0036057a23 */ /* 0x000fc60000010800 */
[----:B------:R-:W-:-:S03]  /*134d0*/  PRMT R43, R4, 0x7610, R43 ;  /* 0x00007610042b7816 */ /* 0x000fc6000000002b */
[----:B------:R1:W2:Y:S01]  /*134e0*/  MUFU.EX2 R173, R5 ;  /* 0x0000000500ad7308 */ /* 0x0002a20000000800 */
[----:B------:R-:W-:Y:S02]  /*134f0*/  PRMT R42, R4, 0x7632, R42 ;  /* 0x00007632042a7816 */ /* 0x000fe4000000002a */
[----:B------:R-:W-:Y:S01]  /*13500*/  LOP3.LUT R4, R12, 0xff, RZ, 0xc0, !PT ;  /* 0x000000ff0c047812 */ /* 0x000fe200078ec0ff */
[----:B------:R-:W-:Y:S01]  /*13510*/  @!P5 HADD2 R21, -R43.H0_H0, -RZ.H0_H0 ;  /* 0xa00000ff2b15d230 */ /* 0x000fe20000000900 */
[----:B------:R-:W-:Y:S01]  /*13520*/  PRMT R185, R43, 0x5410, R42 ;  /* 0x000054102bb97816 */ /* 0x000fe2000000002a */
[----:B------:R-:W-:Y:S01]  /*13530*/  @!P4 HADD2 R20, -R42.H0_H0, -RZ.H0_H0 ;  /* 0xa00000ff2a14c230 */ /* 0x000fe20000000900 */
[----:B------:R-:W-:Y:S02]  /*13540*/  FFMA.FTZ R12, R201, c[0x0][0x23c], -R2 ;  /* 0x00008f00c90c7a23 */ /* 0x000fe40000010802 */
[----:B------:R-:W-:Y:S01]  /*13550*/  @!P5 PRMT R43, R21, 0x5410, RZ ;  /* 0x00005410152bd816 */ /* 0x000fe200000000ff */
[----:B------:R-:W-:Y:S01]  /*13560*/  FFMA.FTZ R21, R162, c[0x0][0x23c], -R0 ;  /* 0x00008f00a2157a23 */ /* 0x000fe20000010800 */
[----:B------:R-:W-:Y:S01]  /*13570*/  ISETP.GE.U32.AND P5, PT, R235, R4, PT ;  /* 0x00000004eb00720c */ /* 0x000fe20003fa6070 */
[--C-:B------:R-:W-:Y:S01]  /*13580*/  FFMA.FTZ R4, R152, c[0x0][0x23c], -R2.reuse ;  /* 0x00008f0098047a23 */ /* 0x100fe20000010802 */
[----:B------:R-:W-:Y:S01]  /*13590*/  @!P4 PRMT R42, R20, 0x5410, RZ ;  /* 0x00005410142ac816 */ /* 0x000fe200000000ff */
[----:B------:R-:W-:Y:S01]  /*135a0*/  MUFU.EX2 R177, R12 ;  /* 0x0000000c00b17308 */ /* 0x000fe20000000800 */
[----:B-1----:R-:W-:Y:S01]  /*135b0*/  FFMA.FTZ R5, R160, c[0x0][0x23c], -R2 ;  /* 0x00008f00a0057a23 */ /* 0x002fe20000010802 */
[----:B--2---:R-:W-:-:S04]  /*135c0*/  F2FP.PACK_AB R8, R173, R158 ;  /* 0x0000009ead08723e */ /* 0x004fc800000000ff */
[C---:B------:R-:W-:Y:S02]  /*135d0*/  PRMT R41, R8.reuse, 0x7632, R41 ;  /* 0x0000763208297816 */ /* 0x040fe40000000029 */
[----:B------:R1:W-:Y:S01]  /*135e0*/  MUFU.EX2 R176, R5 ;  /* 0x0000000500b07308 */ /* 0x0003e20000000800 */
[----:B------:R-:W-:Y:S02]  /*135f0*/  PRMT R40, R8, 0x7610, R40 ;  /* 0x0000761008287816 */ /* 0x000fe40000000028 */
[----:B------:R-:W-:Y:S02]  /*13600*/  @!P3 HADD2 R22, -R41.H0_H0, -RZ.H0_H0 ;  /* 0xa00000ff2916b230 */ /* 0x000fe40000000900 */
[----:B------:R-:W-:Y:S01]  /*13610*/  PRMT R243, R40, 0x5410, R41 ;  /* 0x0000541028f37816 */ /* 0x000fe20000000029 */
[----:B------:R-:W-:Y:S02]  /*13620*/  @!P1 HADD2 R24, -R40.H0_H0, -RZ.H0_H0 ;  /* 0xa00000ff28189230 */ /* 0x000fe40000000900 */
[----:B------:R2:W3:Y:S01]  /*13630*/  MUFU.EX2 R174, R4 ;  /* 0x0000000400ae7308 */ /* 0x0004e20000000800 */
[----:B------:R-:W-:Y:S01]  /*13640*/  @!P3 PRMT R41, R22, 0x5410, RZ ;  /* 0x000054101629b816 */ /* 0x000fe200000000ff */
[--C-:B------:R-:W-:Y:S01]  /*13650*/  FFMA.FTZ R22, R193, c[0x0][0x23c], -R2.reuse ;  /* 0x00008f00c1167a23 */ /* 0x100fe20000010802 */
[----:B------:R-:W-:Y:S01]  /*13660*/  @!P1 PRMT R40, R24, 0x5410, RZ ;  /* 0x0000541018289816 */ /* 0x000fe200000000ff */
[----:B------:R-:W-:Y:S01]  /*13670*/  FFMA.FTZ R24, R192, c[0x0][0x23c], -R2 ;  /* 0x00008f00c0187a23 */ /* 0x000fe20000010802 */
[----:B-1----:R-:W-:-:S03]  /*13680*/  LOP3.LUT R5, R3, 0xff, RZ, 0xc0, !PT ;  /* 0x000000ff03057812 */ /* 0x002fc600078ec0ff */
[----:B------:R-:W-:Y:S01]  /*13690*/  MUFU.EX2 R250, R21 ;  /* 0x0000001500fa7308 */ /* 0x000fe20000000800 */
[----:B------:R-:W-:Y:S02]  /*136a0*/  ISETP.GE.U32.AND P4, PT, R235, R5, PT ;  /* 0x00000005eb00720c */ /* 0x000fe40003f86070 */
[----:B--2---:R-:W-:-:S05]  /*136b0*/  LOP3.LUT R4, R3, 0xffff, RZ, 0xc0, !PT ;  /* 0x0000ffff03047812 */ /* 0x004fca00078ec0ff */
[----:B------:R-:W-:Y:S01]  /*136c0*/  MUFU.EX2 R245, R24 ;  /* 0x0000001800f57308 */ /* 0x000fe20000000800 */
[----:B---3--:R-:W-:Y:S02]  /*136d0*/  F2FP.PACK_AB R5, R174, R176 ;  /* 0x000000b0ae05723e */ /* 0x008fe400000000ff */
[----:B------:R-:W-:Y:S02]  /*136e0*/  SHF.R.U32.HI R4, RZ, 0x8, R4 ;  /* 0x00000008ff047819 */ /* 0x000fe40000011604 */
[C---:B------:R-:W-:Y:S02]  /*136f0*/  PRMT R217, R5.reuse, 0x7610, R217 ;  /* 0x0000761005d97816 */ /* 0x040fe400000000d9 */
[----:B------:R-:W-:Y:S01]  /*13700*/  LOP3.LUT R4, R4, 0xffff, RZ, 0xc0, !PT ;  /* 0x0000ffff04047812 */ /* 0x000fe200078ec0ff */
[----:B------:R1:W-:Y:S01]  /*13710*/  MUFU.EX2 R184, R22 ;  /* 0x0000001600b87308 */ /* 0x0003e20000000800 */
[----:B------:R-:W-:Y:S01]  /*13720*/  PRMT R215, R5, 0x7632, R215 ;  /* 0x0000763205d77816 */ /* 0x000fe200000000d7 */
[----:B------:R-:W-:Y:S01]  /*13730*/  @!P4 HADD2 R25, -R217.H0_H0, -RZ.H0_H0 ;  /* 0xa00000ffd919c230 */ /* 0x000fe20000000900 */
[----:B------:R-:W-:-:S02]  /*13740*/  ISETP.GE.U32.AND P3, PT, R235, R4, PT ;  /* 0x00000004eb00720c */ /* 0x000fc40003f66070 */
[--C-:B------:R-:W-:Y:S02]  /*13750*/  SHF.R.U32.HI R4, RZ, 0x18, R3.reuse ;  /* 0x00000018ff047819 */ /* 0x100fe40000011603 */
[----:B------:R-:W-:Y:S02]  /*13760*/  SHF.R.U32.HI R3, RZ, 0x10, R3 ;  /* 0x00000010ff037819 */ /* 0x000fe40000011603 */
[----:B------:R-:W-:Y:S02]  /*13770*/  PRMT R230, R217, 0x5410, R215 ;  /* 0x00005410d9e67816 */ /* 0x000fe400000000d7 */
[----:B------:R-:W-:Y:S02]  /*13780*/  LOP3.LUT R3, R3, 0xff, RZ, 0xc0, !PT ;  /* 0x000000ff03037812 */ /* 0x000fe400078ec0ff */
[----:B------:R-:W-:Y:S01]  /*13790*/  @!P4 PRMT R217, R25, 0x5410, RZ ;  /* 0x0000541019d9c816 */ /* 0x000fe200000000ff */
[----:B------:R-:W-:Y:S01]  /*137a0*/  FFMA.FTZ R25, R189, c[0x0][0x23c], -R2 ;  /* 0x00008f00bd197a23 */ /* 0x000fe20000010802 */
[C---:B------:R-:W-:Y:S01]  /*137b0*/  ISETP.GE.U32.AND P4, PT, R235.reuse, R3, PT ;  /* 0x00000003eb00720c */ /* 0x040fe20003f86070 */
[----:B------:R-:W-:Y:S01]  /*137c0*/  @!P3 HADD2 R23, -R215.H0_H0, -RZ.H0_H0 ;  /* 0xa00000ffd717b230 */ /* 0x000fe20000000900 */
[----:B------:R-:W-:Y:S01]  /*137d0*/  LEA R3, R220, 0x1, 0x1 ;  /* 0x00000001dc037811 */ /* 0x000fe200078e08ff */
[----:B-1----:R-:W-:Y:S01]  /*137e0*/  IMAD.MOV.U32 R22, RZ, RZ, R186 ;  /* 0x000000ffff167224 */ /* 0x002fe200078e00ba */
[----:B------:R-:W-:Y:S01]  /*137f0*/  ISETP.GE.U32.AND P1, PT, R235, R4, PT ;  /* 0x00000004eb00720c */ /* 0x000fe20003f26070 */
[----:B------:R-:W-:Y:S01]  /*13800*/  MUFU.EX2 R186, R35 ;  /* 0x0000002300ba7308 */ /* 0x000fe20000000800 */
[----:B------:R-:W-:-:S02]  /*13810*/  LOP3.LUT R214, R3, UR37, RZ, 0x3c, !PT ;  /* 0x0000002503d67c12 */ /* 0x000fc4000f8e3cff */
[----:B------:R-:W-:Y:S02]  /*13820*/  FMNMX.FTZ R3, R233, R145, !PT ;  /* 0x00000091e9037209 */ /* 0x000fe40007810000 */
[----:B------:R-:W-:Y:S02]  /*13830*/  LOP3.LUT R14, R191, R214, RZ, 0x3c, !PT ;  /* 0x000000d6bf0e7212 */ /* 0x000fe400078e3cff */
[----:B------:R-:W-:Y:S02]  /*13840*/  FMNMX.FTZ R3, R153, R3, !PT ;  /* 0x0000000399037209 */ /* 0x000fe40007810000 */
[----:B------:R-:W-:Y:S01]  /*13850*/  @!P3 PRMT R215, R23, 0x5410, RZ ;  /* 0x0000541017d7b816 */ /* 0x000fe200000000ff */
[----:B------:R-:W-:Y:S01]  /*13860*/  IMAD.WIDE.U32 R14, R14, -0x326172a9, RZ ;  /* 0xcd9e8d570e0e7825 */ /* 0x000fe200078e00ff */
[----:B------:R-:W-:-:S03]  /*13870*/  FMNMX.FTZ R3, R144, R3, !PT ;  /* 0x0000000390037209 */ /* 0x000fc60007810000 */
[----:B------:R-:W-:Y:S01]  /*13880*/  FFMA.FTZ R23, R161, c[0x0][0x23c], -R0 ;  /* 0x00008f00a1177a23 */ /* 0x000fe20000010800 */
[----:B------:R-:W-:Y:S02]  /*13890*/  LOP3.LUT R4, R15, UR18, R244, 0x96, !PT ;  /* 0x000000120f047c12 */ /* 0x000fe4000f8e96f4 */
[----:B------:R-:W-:Y:S01]  /*138a0*/  LOP3.LUT R10, R7, UR16, R14, 0x96, !PT ;  /* 0x00000010070a7c12 */ /* 0x000fe2000f8e960e */
[----:B------:R1:W-:Y:S01]  /*138b0*/  MUFU.EX2 R227, R23 ;  /* 0x0000001700e37308 */ /* 0x0003e20000000800 */
[----:B------:R-:W-:Y:S01]  /*138c0*/  FMNMX.FTZ R3, R143, R3, !PT ;  /* 0x000000038f037209 */ /* 0x000fe20007810000 */
[----:B------:R-:W-:-:S03]  /*138d0*/  IMAD.WIDE.U32 R4, R4, -0x2daee0ad, RZ ;  /* 0xd2511f5304047825 */ /* 0x000fc600078e00ff */
[----:B------:R-:W-:Y:S01]  /*138e0*/  FMNMX.FTZ R3, R142, R3, !PT ;  /* 0x000000038e037209 */ /* 0x000fe20007810000 */
[----:B------:R-:W-:Y:S01]  /*138f0*/  IMAD.WIDE.U32 R10, R10, -0x2daee0ad, RZ ;  /* 0xd2511f530a0a7825 */ /* 0x000fe200078e00ff */
[----:B------:R-:W-:Y:S02]  /*13900*/  LOP3.LUT R5, R5, UR15, R236, 0x96, !PT ;  /* 0x0000000f05057c12 */ /* 0x000fe4000f8e96ec */
[----:B------:R-:W-:Y:S02]  /*13910*/  FMNMX.FTZ R3, R67, R3, !PT ;  /* 0x0000000343037209 */ /* 0x000fe40007810000 */
[----:B------:R-:W-:Y:S01]  /*13920*/  LOP3.LUT R8, R11, UR11, R4, 0x96, !PT ;  /* 0x0000000b0b087c12 */ /* 0x000fe2000f8e9604 */
[----:B------:R-:W-:Y:S01]  /*13930*/  IMAD.WIDE.U32 R4, R5, -0x326172a9, RZ ;  /* 0xcd9e8d5705047825 */ /* 0x000fe200078e00ff */
[----:B------:R-:W-:-:S03]  /*13940*/  FMNMX.FTZ R3, R66, R3, !PT ;  /* 0x0000000342037209 */ /* 0x000fc60007810000 */
[----:B------:R-:W-:Y:S01]  /*13950*/  IMAD.WIDE.U32 R8, R8, -0x326172a9, RZ ;  /* 0xcd9e8d5708087825 */ /* 0x000fe200078e00ff */
[----:B------:R-:W-:Y:S02]  /*13960*/  LOP3.LUT R5, R5, UR12, R6, 0x96, !PT ;  /* 0x0000000c05057c12 */ /* 0x000fe4000f8e9606 */
[----:B------:R-:W-:Y:S01]  /*13970*/  FMNMX.FTZ R3, R65, R3, !PT ;  /* 0x0000000341037209 */ /* 0x000fe20007810000 */
[----:B-1----:R-:W-:Y:S01]  /*13980*/  IMAD.MOV.U32 R23, RZ, RZ, R187 ;  /* 0x000000ffff177224 */ /* 0x002fe200078e00bb */
[----:B------:R-:W-:Y:S01]  /*13990*/  LOP3.LUT R6, R9, UR10, R4, 0x96, !PT ;  /* 0x0000000a09067c12 */ /* 0x000fe2000f8e9604 */
[----:B------:R-:W-:Y:S01]  /*139a0*/  IMAD.WIDE.U32 R4, R5, -0x2daee0ad, RZ ;  /* 0xd2511f5305047825 */ /* 0x000fe200078e00ff */
[----:B------:R-:W-:Y:S01]  /*139b0*/  FMNMX.FTZ R3, R62, R3, !PT ;  /* 0x000000033e037209 */ /* 0x000fe20007810000 */
[----:B------:R1:W-:Y:S02]  /*139c0*/  MUFU.EX2 R187, R30 ;  /* 0x0000001e00bb7308 */ /* 0x0003e40000000800 */
[----:B------:R-:W-:Y:S01]  /*139d0*/  IMAD.MOV.U32 R35, RZ, RZ, R23 ;  /* 0x000000ffff237224 */ /* 0x000fe200078e0017 */
        /* <DEDUP_REMOVED lines=12> */
[----:B------:R-:W-:Y:S01]  /*13aa0*/  FMNMX.FTZ R5, R51, R5, !PT ;  /* 0x0000000533057209 */ /* 0x000fe20007810000 */
[----:B-1----:R-:W-:-:S02]  /*13ab0*/  IMAD.MOV.U32 R30, RZ, RZ, R244 ;  /* 0x000000ffff1e7224 */ /* 0x002fc400078e00f4 */
[----:B------:R1:W3:Y:S01]  /*13ac0*/  MUFU.EX2 R160, R4 ;  /* 0x0000000400a07308 */ /* 0x0002e20000000800 */
[----:B--2---:R-:W-:-:S07]  /*13ad0*/  SHF.R.U32.HI R3, RZ, 0x8, R16 ;  /* 0x00000008ff037819 */ /* 0x004fce0000011610 */
[----:B------:R2:W-:Y:S01]  /*13ae0*/  MUFU.EX2 R155, R11 ;  /* 0x0000000b009b7308 */ /* 0x0005e20000000800 */
[----:B------:R-:W-:Y:S02]  /*13af0*/  LOP3.LUT R3, R3, 0xffff, RZ, 0xc0, !PT ;  /* 0x0000ffff03037812 */ /* 0x000fe400078ec0ff */
[----:B-1----:R-:W-:Y:S02]  /*13b00*/  FMNMX.FTZ R4, R50, R5, !PT ;  /* 0x0000000532047209 */ /* 0x002fe40007810000 */
        /* <DEDUP_REMOVED lines=32> */
[----:B------:R-:W-:Y:S01]  /*13d10*/  FMNMX.FTZ R2, R73, R2, !PT ;  /* 0x0000000249027209 */ /* 0x000fe20007810000 */
[----:B------:R-:W-:Y:S03]  /*13d20*/  MUFU.EX2 R251, R9 ;  /* 0x0000000900fb7308 */ /* 0x000fe60000000800 */
        /* <DEDUP_REMOVED lines=11> */
[----:B------:R-:W-:Y:S01]  /*13de0*/  FMUL.FTZ R6, R6, c[0x0][0x23c] ;  /* 0x00008f0006067a20 */ /* 0x000fe20000410000 */
[----:B--2---:R-:W-:-:S02]  /*13df0*/  FSEL R11, R69, RZ, P1 ;  /* 0x000000ff450b7208 */ /* 0x004fc40000800000 */
[----:B------:R-:W-:Y:S01]  /*13e00*/  FSEL R0, R0, RZ, P1 ;  /* 0x000000ff00007208 */ /* 0x000fe20000800000 */
[----:B------:R-:W1:Y:S02]  /*13e10*/  SHFL.BFLY PT, R2, R68, 0x2, 0x1f ;  /* 0x0c401f0044027f89 */ /* 0x000e6400000e0000 */
[----:B------:R-:W-:Y:S02]  /*13e20*/  MUFU.EX2 R6, R6 ;  /* 0x0000000600067308 */ /* 0x000fe40000000800 */
[--C-:B------:R-:W-:Y:S02]  /*13e30*/  FFMA.FTZ R27, R153, c[0x0][0x23c], -R0.reuse ;  /* 0x00008f00991b7a23 */ /* 0x100fe40000010800 */
[--C-:B------:R-:W-:Y:S02]  /*13e40*/  FFMA.FTZ R26, R145, c[0x0][0x23c], -R0.reuse ;  /* 0x00008f00911a7a23 */ /* 0x100fe40000010800 */
[--C-:B------:R-:W-:Y:S02]  /*13e50*/  FFMA.FTZ R46, R144, c[0x0][0x23c], -R0.reuse ;  /* 0x00008f00902e7a23 */ /* 0x100fe40000010800 */
[----:B------:R-:W2:Y:S01]  /*13e60*/  MUFU.EX2 R153, R8 ;  /* 0x0000000800997308 */ /* 0x000ea20000000800 */
[----:B------:R-:W-:-:S02]  /*13e70*/  FFMA.FTZ R47, R143, c[0x0][0x23c], -R0 ;  /* 0x00008f008f2f7a23 */ /* 0x000fc40000010800 */
[--C-:B------:R-:W-:Y:S02]  /*13e80*/  FFMA.FTZ R54, R142, c[0x0][0x23c], -R0.reuse ;  /* 0x00008f008e367a23 */ /* 0x100fe40000010800 */
[--C-:B------:R-:W-:Y:S02]  /*13e90*/  FFMA.FTZ R55, R67, c[0x0][0x23c], -R0.reuse ;  /* 0x00008f0043377a23 */ /* 0x100fe40000010800 */
[--C-:B------:R-:W-:Y:S01]  /*13ea0*/  FFMA.FTZ R148, R66, c[0x0][0x23c], -R0.reuse ;  /* 0x00008f0042947a23 */ /* 0x100fe20000010800 */
[----:B------:R-:W-:Y:S01]  /*13eb0*/  MUFU.EX2 R26, R26 ;  /* 0x0000001a001a7308 */ /* 0x000fe20000000800 */
[--C-:B------:R-:W-:Y:S02]  /*13ec0*/  FFMA.FTZ R149, R65, c[0x0][0x23c], -R0.reuse ;  /* 0x00008f0041957a23 */ /* 0x100fe40000010800 */
[--C-:B------:R-:W-:Y:S02]  /*13ed0*/  FFMA.FTZ R150, R62, c[0x0][0x23c], -R0.reuse ;  /* 0x00008f003e967a23 */ /* 0x100fe40000010800 */
[--C-:B------:R-:W-:Y:S01]  /*13ee0*/  FFMA.FTZ R151, R60, c[0x0][0x23c], -R0.reuse ;  /* 0x00008f003c977a23 */ /* 0x100fe20000010800 */
[----:B-1----:R-:W-:Y:S01]  /*13ef0*/  FMNMX.FTZ R68, R68, R2, !PT ;  /* 0x0000000244447209 */ /* 0x002fe20007810000 */
[--C-:B------:R-:W-:Y:S01]  /*13f00*/  FFMA.FTZ R152, R56, c[0x0][0x23c], -R0.reuse ;  /* 0x00008f0038987a23 */ /* 0x100fe20000010800 */
[----:B--2---:R-:W-:Y:S01]  /*13f10*/  F2FP.PACK_AB R2, R251, R153 ;  /* 0x00000099fb02723e */ /* 0x004fe200000000ff */
[--C-:B------:R-:W-:Y:S01]  /*13f20*/  FFMA.FTZ R218, R52, c[0x0][0x23c], -R0.reuse ;  /* 0x00008f0034da7a23 */ /* 0x100fe20000010800 */
[----:B------:R-:W-:Y:S01]  /*13f30*/  LOP3.LUT R8, R4, 0xffff, RZ, 0xc0, !PT ;  /* 0x0000ffff04087812 */ /* 0x000fe200078ec0ff */
[--C-:B------:R-:W-:Y:S01]  /*13f40*/  FFMA.FTZ R219, R51, c[0x0][0x23c], -R0.reuse ;  /* 0x00008f0033db7a23 */ /* 0x100fe20000010800 */
[----:B------:R-:W1:Y:S01]  /*13f50*/  SHFL.BFLY PT, R7, R68, 0x1, 0x1f ;  /* 0x0c201f0044077f89 */ /* 0x000e6200000e0000 */
[--C-:B------:R-:W-:Y:S01]  /*13f60*/  FFMA.FTZ R221, R50, c[0x0][0x23c], -R0.reuse ;  /* 0x00008f0032dd7a23 */ /* 0x100fe20000010800 */
[C---:B------:R-:W-:Y:S01]  /*13f70*/  PRMT R209, R2.reuse, 0x7610, R209 ;  /* 0x0000761002d17816 */ /* 0x040fe200000000d1 */
[----:B------:R-:W-:Y:S01]  /*13f80*/  FFMA.FTZ R222, R49, c[0x0][0x23c], -R0 ;  /* 0x00008f0031de7a23 */ /* 0x000fe20000010800 */
[----:B------:R-:W-:Y:S01]  /*13f90*/  PRMT R208, R2, 0x7632, R208 ;  /* 0x0000763202d07816 */ /* 0x000fe200000000d0 */
[----:B------:R-:W-:Y:S01]  /*13fa0*/  FFMA.FTZ R223, R48, c[0x0][0x23c], -R0 ;  /* 0x00008f0030df7a23 */ /* 0x000fe20000010800 */
[----:B------:R-:W-:Y:S01]  /*13fb0*/  F2FP.PACK_AB R0, R155, R154 ;  /* 0x0000009a9b00723e */ /* 0x000fe200000000ff */
[----:B------:R-:W-:Y:S01]  /*13fc0*/  @!P5 HADD2 R62, -R209.H0_H0, -RZ.H0_H0 ;  /* 0xa00000ffd13ed230 */ /* 0x000fe20000000900 */
[----:B------:R-:W-:Y:S01]  /*13fd0*/  PRMT R232, R209, 0x5410, R208 ;  /* 0x00005410d1e87816 */ /* 0x000fe200000000d0 */
[----:B------:R-:W-:Y:S01]  /*13fe0*/  @!P0 HADD2 R60, -R208.H0_H0, -RZ.H0_H0 ;  /* 0xa00000ffd03c8230 */ /* 0x000fe20000000900 */
[----:B------:R-:W-:Y:S01]  /*13ff0*/  PRMT R211, R0, 0x7610, R211 ;  /* 0x0000761000d37816 */ /* 0x000fe200000000d3 */
[-C--:B------:R-:W-:Y:S01]  /*14000*/  FFMA.FTZ R238, R238, R6.reuse, R196 ;  /* 0x00000006eeee7223 */ /* 0x080fe200000100c4 */
[----:B------:R-:W-:Y:S01]  /*14010*/  PRMT R210, R0, 0x7632, R210 ;  /* 0x0000763200d27816 */ /* 0x000fe200000000d2 */
[----:B------:R-:W-:Y:S01]  /*14020*/  MUFU.EX2 R27, R27 ;  /* 0x0000001b001b7308 */ /* 0x000fe20000000800 */
[----:B------:R-:W-:Y:S01]  /*14030*/  LOP3.LUT R0, R3, 0xff, RZ, 0xc0, !PT ;  /* 0x000000ff03007812 */ /* 0x000fe200078ec0ff */
[----:B------:R-:W-:Y:S01]  /*14040*/  @!P2 HADD2 R48, -R211.H0_H0, -RZ.H0_H0 ;  /* 0xa00000ffd330a230 */ /* 0x000fe20000000900 */
[----:B------:R-:W-:Y:S01]  /*14050*/  PRMT R252, R211, 0x5410, R210 ;  /* 0x00005410d3fc7816 */ /* 0x000fe200000000d2 */
[----:B------:R-:W-:Y:S01]  /*14060*/  @!P3 HADD2 R56, -R210.H0_H0, -RZ.H0_H0 ;  /* 0xa00000ffd238b230 */ /* 0x000fe20000000900 */
[----:B------:R-:W-:Y:S01]  /*14070*/  @!P5 PRMT R209, R62, 0x5410, RZ ;  /* 0x000054103ed1d816 */ /* 0x000fe200000000ff */
[----:B------:R-:W-:Y:S01]  /*14080*/  FADD.FTZ R238, R199, R238 ;  /* 0x000000eec7ee7221 */ /* 0x000fe20000010000 */
[----:B------:R-:W-:Y:S01]  /*14090*/  @!P2 PRMT R211, R48, 0x5410, RZ ;  /* 0x0000541030d3a816 */ /* 0x000fe200000000ff */
[----:B------:R-:W-:Y:S01]  /*140a0*/  FMUL.FTZ R229, R125, R6 ;  /* 0x000000067de57220 */ /* 0x000fe20000410000 */
[C---:B------:R-:W-:Y:S01]  /*140b0*/  ISETP.GE.U32.AND P2, PT, R235.reuse, R0, PT ;  /* 0x00000000eb00720c */ /* 0x040fe20003f46070 */
[----:B------:R-:W-:Y:S01]  /*140c0*/  FADD.FTZ R21, R224, R238 ;  /* 0x000000eee0157221 */ /* 0x000fe20000010000 */
[--C-:B------:R-:W-:Y:S01]  /*140d0*/  SHF.R.U32.HI R0, RZ, 0x18, R3.reuse ;  /* 0x00000018ff007819 */ /* 0x100fe20000011603 */
[----:B------:R-:W-:Y:S01]  /*140e0*/  IMAD.MOV.U32 R238, RZ, RZ, R28 ;  /* 0x000000ffffee7224 */ /* 0x000fe200078e001c */
[----:B------:R-:W-:Y:S01]  /*140f0*/  @!P3 PRMT R210, R56, 0x5410, RZ ;  /* 0x0000541038d2b816 */ /* 0x000fe200000000ff */
[----:B------:R2:W-:Y:S01]  /*14100*/  MUFU.EX2 R28, R34 ;  /* 0x00000022001c7308 */ /* 0x0005e20000000800 */
[----:B------:R-:W-:Y:S01]  /*14110*/  ISETP.GE.U32.AND P3, PT, R235, R0, PT ;  /* 0x00000000eb00720c */ /* 0x000fe20003f66070 */
[----:B------:R-:W-:Y:S01]  /*14120*/  FMUL.FTZ R244, R116, R6 ;  /* 0x0000000674f47220 */ /* 0x000fe20000410000 */
[----:B------:R-:W-:Y:S01]  /*14130*/  SHF.R.U32.HI R0, RZ, 0x10, R3 ;  /* 0x00000010ff007819 */ /* 0x000fe20000011603 */
[----:B------:R-:W-:Y:S01]  /*14140*/  FADD.FTZ R3, R242, -R53 ;  /* 0x80000035f2037221 */ /* 0x000fe20000010000 */
[----:B-1----:R-:W-:Y:S01]  /*14150*/  FMNMX.FTZ R68, R68, R7, !PT ;  /* 0x0000000744447209 */ /* 0x002fe20007810000 */
[----:B------:R-:W-:Y:S01]  /*14160*/  IMAD.MOV.U32 R242, RZ, RZ, R230 ;  /* 0x000000fffff27224 */ /* 0x000fe200078e00e6 */
[----:B------:R-:W-:Y:S01]  /*14170*/  LOP3.LUT R0, R0, 0xff, RZ, 0xc0, !PT ;  /* 0x000000ff00007812 */ /* 0x000fe200078ec0ff */
[----:B------:R-:W-:Y:S01]  /*14180*/  FMUL.FTZ R3, R3, c[0x0][0x23c] ;  /* 0x00008f0003037a20 */ /* 0x000fe20000410000 */
[----:B------:R-:W-:Y:S01]  /*14190*/  @!P0 PRMT R208, R60, 0x5410, RZ ;  /* 0x000054103cd08816 */ /* 0x000fe200000000ff */
[----:B------:R-:W-:Y:S01]  /*141a0*/  IMAD.MOV.U32 R230, RZ, RZ, R228 ;  /* 0x000000ffffe67224 */ /* 0x000fe200078e00e4 */
[----:B------:R-:W-:Y:S01]  /*141b0*/  ISETP.GE.U32.AND P5, PT, R235, R0, PT ;  /* 0x00000000eb00720c */ /* 0x000fe20003fa6070 */
[C---:B------:R-:W-:Y:S01]  /*141c0*/  FMUL.FTZ R0, R68.reuse, c[0x0][0x23c] ;  /* 0x00008f0044007a20 */ /* 0x040fe20000410000 */
[----:B------:R-:W-:Y:S01]  /*141d0*/  FSETP.NEU.FTZ.AND P0, PT, R68, -INF , PT ;  /* 0xff8000004400780b */ /* 0x000fe20003f1d000 */
[-C--:B------:R-:W-:Y:S01]  /*141e0*/  FMUL.FTZ R228, R124, R6.reuse ;  /* 0x000000067ce47220 */ /* 0x080fe20000410000 */
[----:B------:R-:W-:Y:S01]  /*141f0*/  LOP3.LUT R2, R4, 0xff, RZ, 0xc0, !PT ;  /* 0x000000ff04027812 */ /* 0x000fe200078ec0ff */
[----:B--2---:R-:W-:Y:S01]  /*14200*/  IMAD.MOV.U32 R34, RZ, RZ, R22 ;  /* 0x000000ffff227224 */ /* 0x004fe200078e0016 */
[----:B------:R-:W-:Y:S01]  /*14210*/  FSEL R0, R0, RZ, P0 ;  /* 0x000000ff00007208 */ /* 0x000fe20000000000 */
[----:B------:R-:W-:Y:S01]  /*14220*/  FMUL.FTZ R101, R101, R6 ;  /* 0x0000000665657220 */ /* 0x000fe20000410000 */
[----:B------:R-:W-:Y:S01]  /*14230*/  ISETP.GE.U32.AND P1, PT, R235, R2, PT ;  /* 0x00000002eb00720c */ /* 0x000fe20003f26070 */
[----:B------:R-:W-:Y:S01]  /*14240*/  FMUL.FTZ R23, R84, R6 ;  /* 0x0000000654177220 */ /* 0x000fe20000410000 */
[----:B------:R-:W-:Y:S01]  /*14250*/  SHF.R.U32.HI R2, RZ, 0x18, R4 ;  /* 0x00000018ff027819 */ /* 0x000fe20000011604 */
[----:B------:R-:W-:Y:S01]  /*14260*/  FFMA.FTZ R48, R147, c[0x0][0x23c], -R0 ;  /* 0x00008f0093307a23 */ /* 0x000fe20000010800 */
[----:B------:R-:W-:Y:S01]  /*14270*/  SHF.R.U32.HI R5, RZ, 0x10, R4 ;  /* 0x00000010ff057819 */ /* 0x000fe20000011604 */
[--C-:B------:R-:W-:Y:S01]  /*14280*/  FFMA.FTZ R53, R146, c[0x0][0x23c], -R0.reuse ;  /* 0x00008f0092357a23 */ /* 0x100fe20000010800 */
[----:B------:R-:W-:Y:S01]  /*14290*/  FSEL R17, R68, RZ, P0 ;  /* 0x000000ff44117208 */ /* 0x000fe20000000000 */
[--C-:B------:R-:W-:Y:S01]  /*142a0*/  FFMA.FTZ R12, R194, c[0x0][0x23c], -R0.reuse ;  /* 0x00008f00c20c7a23 */ /* 0x100fe20000010800 */
[----:B------:R1:W2:Y:S01]  /*142b0*/  MUFU.EX2 R4, R3 ;  /* 0x0000000300047308 */ /* 0x0002a20000000800 */
[--C-:B------:R-:W-:Y:S01]  /*142c0*/  FFMA.FTZ R13, R195, c[0x0][0x23c], -R0.reuse ;  /* 0x00008f00c30d7a23 */ /* 0x100fe20000010800 */
[----:B------:R-:W-:Y:S01]  /*142d0*/  ISETP.GE.U32.AND P0, PT, R235, R2, PT ;  /* 0x00000002eb00720c */ /* 0x000fe20003f06070 */
[----:B------:R-:W-:-:S02]  /*142e0*/  FFMA.FTZ R16, R167, c[0x0][0x23c], -R0 ;  /* 0x00008f00a7107a23 */ /* 0x000fc40000010800 */
[--C-:B------:R-:W-:Y:S02]  /*142f0*/  FFMA.FTZ R18, R166, c[0x0][0x23c], -R0.reuse ;  /* 0x00008f00a6127a23 */ /* 0x100fe40000010800 */
[--C-:B------:R-:W-:Y:S01]  /*14300*/  FFMA.FTZ R19, R165, c[0x0][0x23c], -R0.reuse ;  /* 0x00008f00a5137a23 */ /* 0x100fe20000010800 */
[----:B------:R-:W-:Y:S01]  /*14310*/  MUFU.EX2 R12, R12 ;  /* 0x0000000c000c7308 */ /* 0x000fe20000000800 */
[--C-:B------:R-:W-:Y:S02]  /*14320*/  FFMA.FTZ R20, R164, c[0x0][0x23c], -R0.reuse ;  /* 0x00008f00a4147a23 */ /* 0x100fe40000010800 */
[--C-:B------:R-:W-:Y:S02]  /*14330*/  FFMA.FTZ R56, R73, c[0x0][0x23c], -R0.reuse ;  /* 0x00008f0049387a23 */ /* 0x100fe40000010800 */
[--C-:B------:R-:W-:Y:S02]  /*14340*/  FFMA.FTZ R60, R72, c[0x0][0x23c], -R0.reuse ;  /* 0x00008f00483c7a23 */ /* 0x100fe40000010800 */
[--C-:B------:R-:W-:Y:S01]  /*14350*/  FFMA.FTZ R62, R64, c[0x0][0x23c], -R0.reuse ;  /* 0x00008f00403e7a23 */ /* 0x100fe20000010800 */
[----:B------:R-:W-:Y:S01]  /*14360*/  MUFU.EX2 R13, R13 ;  /* 0x0000000d000d7308 */ /* 0x000fe20000000800 */
[----:B------:R-:W-:-:S02]  /*14370*/  FFMA.FTZ R146, R63, c[0x0][0x23c], -R0 ;  /* 0x00008f003f927a23 */ /* 0x000fc40000010800 */
[--C-:B------:R-:W-:Y:S02]  /*14380*/  FFMA.FTZ R147, R61, c[0x0][0x23c], -R0.reuse ;  /* 0x00008f003d937a23 */ /* 0x100fe40000010800 */
[--C-:B------:R-:W-:Y:S02]  /*14390*/  FFMA.FTZ R206, R59, c[0x0][0x23c], -R0.reuse ;  /* 0x00008f003bce7a23 */ /* 0x100fe40000010800 */
[--C-:B------:R-:W-:Y:S01]  /*143a0*/  FFMA.FTZ R207, R58, c[0x0][0x23c], -R0.reuse ;  /* 0x00008f003acf7a23 */ /* 0x100fe20000010800 */
[----:B------:R-:W-:Y:S01]  /*143b0*/  MUFU.EX2 R16, R16 ;  /* 0x0000001000107308 */ /* 0x000fe20000000800 */
[----:B------:R-:W-:Y:S01]  /*143c0*/  FFMA.FTZ R216, R57, c[0x0][0x23c], -R0 ;  /* 0x00008f0039d87a23 */ /* 0x000fe20000010800 */
[----:B------:R-:W-:Y:S01]  /*143d0*/  F2FP.PACK_AB R0, R226, R177 ;  /* 0x000000b1e200723e */ /* 0x000fe200000000ff */
[----:B-1----:R-:W-:-:S03]  /*143e0*/  IMAD.WIDE.U32 R2, R36, -0x2daee0ad, RZ ;  /* 0xd2511f5324027825 */ /* 0x002fc600078e00ff */
[C---:B------:R-:W-:Y:S01]  /*143f0*/  PRMT R205, R0.reuse, 0x7610, R205 ;  /* 0x0000761000cd7816 */ /* 0x040fe200000000cd */
[----:B------:R-:W-:Y:S01]  /*14400*/  IMAD.MOV.U32 R36, RZ, RZ, R245 ;  /* 0x000000ffff247224 */ /* 0x000fe200078e00f5 */
[----:B------:R-:W-:Y:S01]  /*14410*/  PRMT R204, R0, 0x7632, R204 ;  /* 0x0000763200cc7816 */ /* 0x000fe200000000cc */
[----:B--2---:R-:W-:Y:S01]  /*14420*/  FFMA.FTZ R239, R239, R4, R197 ;  /* 0x00000004efef7223 */ /* 0x004fe200000100c5 */
[----:B------:R-:W-:Y:S01]  /*14430*/  LOP3.LUT R0, R5, 0xff, RZ, 0xc0, !PT ;  /* 0x000000ff05007812 */ /* 0x000fe200078ec0ff */
[----:B------:R-:W-:Y:S01]  /*14440*/  @!P2 HADD2 R52, -R205.H0_H0, -RZ.H0_H0 ;  /* 0xa00000ffcd34a230 */ /* 0x000fe20000000900 */
[----:B------:R-:W-:Y:S01]  /*14450*/  PRMT R181, R205, 0x5410, R204 ;  /* 0x00005410cdb57816 */ /* 0x000fe200000000cc */
[----:B------:R-:W-:Y:S01]  /*14460*/  @!P4 HADD2 R58, -R204.H0_H0, -RZ.H0_H0 ;  /* 0xa00000ffcc3ac230 */ /* 0x000fe20000000900 */
[----:B------:R-:W-:Y:S01]  /*14470*/  LOP3.LUT R5, R2, 0xff, RZ, 0xc0, !PT ;  /* 0x000000ff02057812 */ /* 0x000fe200078ec0ff */
[----:B------:R-:W-:Y:S01]  /*14480*/  FADD.FTZ R239, R198, R239 ;  /* 0x000000efc6ef7221 */ /* 0x000fe20000010000 */
[----:B------:R-:W-:Y:S01]  /*14490*/  @!P2 PRMT R205, R52, 0x5410, RZ ;  /* 0x0000541034cda816 */ /* 0x000fe200000000ff */
[----:B------:R-:W-:Y:S01]  /*144a0*/  MUFU.EX2 R18, R18 ;  /* 0x0000001200127308 */ /* 0x000fe20000000800 */
[----:B------:R-:W-:Y:S01]  /*144b0*/  ISETP.GE.U32.AND P2, PT, R235, R0, PT ;  /* 0x00000000eb00720c */ /* 0x000fe20003f46070 */
[----:B------:R-:W-:Y:S01]  /*144c0*/  FMUL.FTZ R246, R118, R4 ;  /* 0x0000000476f67220 */ /* 0x000fe20000410000 */
[----:B------:R-:W-:Y:S01]  /*144d0*/  LOP3.LUT R0, R3, UR14, R10, 0x96, !PT ;  /* 0x0000000e03007c12 */ /* 0x000fe2000f8e960a */
[----:B------:R-:W-:Y:S01]  /*144e0*/  FMUL.FTZ R245, R117, R6 ;  /* 0x0000000675f57220 */ /* 0x000fe20000410000 */
[----:B------:R-:W-:Y:S01]  /*144f0*/  LOP3.LUT R10, R2, 0xffff, RZ, 0xc0, !PT ;  /* 0x0000ffff020a7812 */ /* 0x000fe200078ec0ff */
[----:B------:R-:W-:Y:S01]  /*14500*/  IMAD.MOV.U32 R118, RZ, RZ, R32 ;  /* 0x000000ffff767224 */ /* 0x000fe200078e0020 */
[--C-:B------:R-:W-:Y:S01]  /*14510*/  SHF.R.U32.HI R9, RZ, 0x10, R2.reuse ;  /* 0x00000010ff097819 */ /* 0x100fe20000011602 */
[----:B------:R-:W1:Y:S01]  /*14520*/  MUFU.EX2 R52, R25 ;  /* 0x0000001900347308 */ /* 0x000e620000000800 */
[----:B------:R-:W-:Y:S01]  /*14530*/  SHF.R.U32.HI R7, RZ, 0x18, R2 ;  /* 0x00000018ff077819 */ /* 0x000fe20000011602 */
[----:B------:R-:W-:Y:S01]  /*14540*/  IMAD.MOV.U32 R117, RZ, RZ, R230 ;  /* 0x000000ffff757224 */ /* 0x000fe200078e00e6 */
[----:B------:R-:W-:Y:S01]  /*14550*/  SHF.R.U32.HI R2, RZ, 0x8, R8 ;  /* 0x00000008ff027819 */ /* 0x000fe20000011608 */
[----:B------:R-:W-:Y:S01]  /*14560*/  FADD.FTZ R8, R158, R239 ;  /* 0x000000ef9e087221 */ /* 0x000fe20000010000 */
[----:B------:R-:W-:Y:S01]  /*14570*/  F2FP.PACK_AB R3, R227, R250 ;  /* 0x000000fae303723e */ /* 0x000fe200000000ff */
[----:B------:R-:W-:Y:S01]  /*14580*/  FMUL.FTZ R22, R85, R6 ;  /* 0x0000000655167220 */ /* 0x000fe20000410000 */
[----:B------:R-:W-:Y:S01]  /*14590*/  LOP3.LUT R2, R2, 0xffff, RZ, 0xc0, !PT ;  /* 0x0000ffff02027812 */ /* 0x000fe200078ec0ff */
[----:B------:R-:W-:Y:S01]  /*145a0*/  MUFU.EX2 R19, R19 ;  /* 0x0000001300137308 */ /* 0x000fe20000000800 */
[----:B------:R-:W-:Y:S01]  /*145b0*/  PRMT R202, R3, 0x7610, R202 ;  /* 0x0000761003ca7816 */ /* 0x000fe200000000ca */
[----:B------:R-:W-:Y:S01]  /*145c0*/  IMAD.MOV.U32 R32, RZ, RZ, R185 ;  /* 0x000000ffff207224 */ /* 0x000fe200078e00b9 */
[----:B------:R-:W-:Y:S01]  /*145d0*/  @!P4 PRMT R204, R58, 0x5410, RZ ;  /* 0x000054103accc816 */ /* 0x000fe200000000ff */
[----:B------:R-:W-:Y:S01]  /*145e0*/  FMUL.FTZ R230, R126, R4 ;  /* 0x000000047ee67220 */ /* 0x000fe20000410000 */
[----:B------:R-:W-:Y:S01]  /*145f0*/  ISETP.GE.U32.AND P4, PT, R235, R2, PT ;  /* 0x00000002eb00720c */ /* 0x000fe20003f86070 */
[----:B------:R-:W-:Y:S01]  /*14600*/  @!P5 HADD2 R61, -R202.H0_H0, -RZ.H0_H0 ;  /* 0xa00000ffca3dd230 */ /* 0x000fe20000000900 */
[----:B------:R-:W-:Y:S01]  /*14610*/  SHF.R.U32.HI R2, RZ, 0x10, R0 ;  /* 0x00000010ff027819 */ /* 0x000fe20000011600 */
[----:B-1----:R-:W-:Y:S01]  /*14620*/  IMAD.MOV.U32 R224, RZ, RZ, R52 ;  /* 0x000000ffffe07224 */ /* 0x002fe200078e0034 */
[----:B------:R-:W-:Y:S01]  /*14630*/  PRMT R203, R3, 0x7632, R203 ;  /* 0x0000763203cb7816 */ /* 0x000fe200000000cb */
[----:B------:R-:W-:Y:S01]  /*14640*/  MUFU.EX2 R20, R20 ;  /* 0x0000001400147308 */ /* 0x000fe20000000800 */
[----:B------:R-:W-:Y:S01]  /*14650*/  LOP3.LUT R2, R2, 0xff, RZ, 0xc0, !PT ;  /* 0x000000ff02027812 */ /* 0x000fe200078ec0ff */
[----:B------:R-:W-:Y:S01]  /*14660*/  IMAD.MOV.U32 R52, RZ, RZ, R231 ;  /* 0x000000ffff347224 */ /* 0x000fe200078e00e7 */
[----:B------:R-:W-:Y:S01]  /*14670*/  PRMT R180, R202, 0x5410, R203 ;  /* 0x00005410cab47816 */ /* 0x000fe200000000cb */
[----:B------:R-:W-:Y:S01]  /*14680*/  @!P3 HADD2 R59, -R203.H0_H0, -RZ.H0_H0 ;  /* 0xa00000ffcb3bb230 */ /* 0x000fe20000000900 */
[----:B------:R-:W-:Y:S01]  /*14690*/  @!P5 PRMT R202, R61, 0x5410, RZ ;  /* 0x000054103dcad816 */ /* 0x000fe200000000ff */
[----:B------:R-:W-:Y:S01]  /*146a0*/  FMUL.FTZ R61, R111, R4 ;  /* 0x000000046f3d7220 */ /* 0x000fe20000410000 */
[----:B------:R-:W-:Y:S01]  /*146b0*/  ISETP.GE.U32.AND P5, PT, R235, R2, PT ;  /* 0x00000002eb00720c */ /* 0x000fe20003fa6070 */
[----:B------:R-:W-:Y:S01]  /*146c0*/  FMUL.FTZ R231, R127, R4 ;  /* 0x000000047fe77220 */ /* 0x000fe20000410000 */
[----:B------:R-:W-:Y:S01]  /*146d0*/  F2FP.PACK_AB R2, R36, R184 ;  /* 0x000000b82402723e */ /* 0x000fe200000000ff */
[-C--:B------:R-:W-:Y:S01]  /*146e0*/  FMUL.FTZ R247, R119, R4.reuse ;  /* 0x0000000477f77220 */ /* 0x080fe20000410000 */
[----:B------:R-:W-:Y:S01]  /*146f0*/  @!P3 PRMT R203, R59, 0x5410, RZ ;  /* 0x000054103bcbb816 */ /* 0x000fe200000000ff */
[-C--:B------:R-:W-:Y:S01]  /*14700*/  FMUL.FTZ R102, R102, R4.reuse ;  /* 0x0000000466667220 */ /* 0x080fe20000410000 */
[C---:B------:R-:W-:Y:S01]  /*14710*/  PRMT R201, R2.reuse, 0x7610, R201 ;  /* 0x0000761002c97816 */ /* 0x040fe200000000c9 */
[-C--:B------:R-:W-:Y:S01]  /*14720*/  FMUL.FTZ R103, R103, R4.reuse ;  /* 0x0000000467677220 */ /* 0x080fe20000410000 */
[----:B------:R-:W-:Y:S01]  /*14730*/  ISETP.GE.U32.AND P3, PT, R235, R5, PT ;  /* 0x00000005eb00720c */ /* 0x000fe20003f66070 */
[----:B------:R-:W-:Y:S01]  /*14740*/  FADD.FTZ R5, R233, -R11 ;  /* 0x8000000be9057221 */ /* 0x000fe20000010000 */
[----:B------:R-:W-:Y:S01]  /*14750*/  PRMT R200, R2, 0x7632, R200 ;  /* 0x0000763202c87816 */ /* 0x000fe200000000c8 */
[----:B------:R-:W-:Y:S01]  /*14760*/  @!P1 HADD2 R63, -R201.H0_H0, -RZ.H0_H0 ;  /* 0xa00000ffc93f9230 */ /* 0x000fe20000000900 */
[----:B------:R-:W-:Y:S01]  /*14770*/  IMAD.MOV.U32 R11, RZ, RZ, R31 ;  /* 0x000000ffff0b7224 */ /* 0x000fe200078e001f */
[----:B------:R-:W-:Y:S01]  /*14780*/  LOP3.LUT R2, R0, 0xff, RZ, 0xc0, !PT ;  /* 0x000000ff00027812 */ /* 0x000fe200078ec0ff */
[----:B------:R-:W-:Y:S01]  /*14790*/  IMAD.MOV.U32 R233, RZ, RZ, R28 ;  /* 0x000000ffffe97224 */ /* 0x000fe200078e001c */
[----:B------:R-:W-:Y:S01]  /*147a0*/  PRMT R178, R201, 0x5410, R200 ;  /* 0x00005410c9b27816 */ /* 0x000fe200000000c8 */
[----:B------:R-:W-:Y:S01]  /*147b0*/  @!P4 HADD2 R64, -R200.H0_H0, -RZ.H0_H0 ;  /* 0xa00000ffc840c230 */ /* 0x000fe20000000900 */
[----:B------:R-:W-:Y:S01]  /*147c0*/  @!P1 PRMT R201, R63, 0x5410, RZ ;  /* 0x000054103fc99816 */ /* 0x000fe200000000ff */
[-C--:B------:R-:W-:Y:S01]  /*147d0*/  FMUL.FTZ R63, R110, R4.reuse ;  /* 0x000000046e3f7220 */ /* 0x080fe20000410000 */
[----:B------:R-:W-:Y:S01]  /*147e0*/  F2FP.PACK_AB R3, R11, R183 ;  /* 0x000000b70b03723e */ /* 0x000fe200000000ff */
[----:B------:R-:W-:Y:S01]  /*147f0*/  FMUL.FTZ R111, R94, R4 ;  /* 0x000000045e6f7220 */ /* 0x000fe20000410000 */
[----:B------:R-:W-:Y:S01]  /*14800*/  ISETP.GE.U32.AND P1, PT, R235, R2, PT ;  /* 0x00000002eb00720c */ /* 0x000fe20003f26070 */
[-C--:B------:R-:W-:Y:S01]  /*14810*/  FMUL.FTZ R110, R95, R4.reuse ;  /* 0x000000045f6e7220 */ /* 0x080fe20000410000 */
[----:B------:R-:W-:Y:S01]  /*14820*/  SHF.R.U32.HI R2, RZ, 0x18, R0 ;  /* 0x00000018ff027819 */ /* 0x000fe20000011600 */
[-C--:B------:R-:W-:Y:S01]  /*14830*/  FMUL.FTZ R31, R86, R4.reuse ;  /* 0x00000004561f7220 */ /* 0x080fe20000410000 */
[----:B------:R-:W-:Y:S01]  /*14840*/  LOP3.LUT R0, R0, 0xffff, RZ, 0xc0, !PT ;  /* 0x0000ffff00007812 */ /* 0x000fe200078ec0ff */
[-C--:B------:R-:W-:Y:S01]  /*14850*/  FMUL.FTZ R185, R82, R4.reuse ;  /* 0x0000000452b97220 */ /* 0x080fe20000410000 */
[----:B------:R-:W-:Y:S01]  /*14860*/  PRMT R198, R3, 0x7610, R198 ;  /* 0x0000761003c67816 */ /* 0x000fe200000000c6 */
[----:B------:R-:W-:Y:S01]  /*14870*/  FMUL.FTZ R59, R83, R4 ;  /* 0x00000004533b7220 */ /* 0x000fe20000410000 */
[----:B------:R-:W-:Y:S01]  /*14880*/  SHF.R.U32.HI R0, RZ, 0x8, R0 ;  /* 0x00000008ff007819 */ /* 0x000fe20000011600 */
[----:B------:R-:W-:Y:S01]  /*14890*/  IMAD.MOV.U32 R116, RZ, RZ, R242 ;  /* 0x000000ffff747224 */ /* 0x000fe200078e00f2 */
[----:B------:R-:W-:Y:S01]  /*148a0*/  PRMT R199, R3, 0x7632, R199 ;  /* 0x0000763203c77816 */ /* 0x000fe200000000c7 */
[----:B------:R-:W-:Y:S01]  /*148b0*/  @!P2 HADD2 R66, -R198.H0_H0, -RZ.H0_H0 ;  /* 0xa00000ffc642a230 */ /* 0x000fe20000000900 */
[----:B------:R-:W-:Y:S01]  /*148c0*/  LOP3.LUT R0, R0, 0xffff, RZ, 0xc0, !PT ;  /* 0x0000ffff00007812 */ /* 0x000fe200078ec0ff */
[----:B------:R-:W-:Y:S01]  /*148d0*/  FADD.FTZ R3, R234, -R17 ;  /* 0x80000011ea037221 */ /* 0x000fe20000010000 */
[----:B------:R-:W-:Y:S01]  /*148e0*/  PRMT R239, R198, 0x5410, R199 ;  /* 0x00005410c6ef7816 */ /* 0x000fe200000000c7 */
[----:B------:R-:W-:Y:S01]  /*148f0*/  @!P0 HADD2 R65, -R199.H0_H0, -RZ.H0_H0 ;  /* 0xa00000ffc7418230 */ /* 0x000fe20000000900 */
[----:B------:R-:W-:Y:S01]  /*14900*/  @!P2 PRMT R198, R66, 0x5410, RZ ;  /* 0x0000541042c6a816 */ /* 0x000fe200000000ff */
[----:B------:R-:W-:Y:S01]  /*14910*/  FMUL.FTZ R66, R80, R6 ;  /* 0x0000000650427220 */ /* 0x000fe20000410000 */
[----:B------:R-:W-:Y:S01]  /*14920*/  ISETP.GE.U32.AND P2, PT, R235, R0, PT ;  /* 0x00000000eb00720c */ /* 0x000fe20003f46070 */
[----:B------:R-:W-:Y:S01]  /*14930*/  IMAD.MOV.U32 R234, RZ, RZ, R243 ;  /* 0x000000ffffea7224 */ /* 0x000fe200078e00f3 */
[----:B------:R-:W-:Y:S01]  /*14940*/  F2FP.PACK_AB R0, R238, R224 ;  /* 0x000000e0ee00723e */ /* 0x000fe200000000ff */
[----:B------:R-:W-:Y:S01]  /*14950*/  IMAD.MOV.U32 R119, RZ, RZ, R52 ;  /* 0x000000ffff777224 */ /* 0x000fe200078e0034 */
[----:B------:R-:W-:Y:S01]  /*14960*/  @!P4 PRMT R200, R64, 0x5410, RZ ;  /* 0x0000541040c8c816 */ /* 0x000fe200000000ff */
[-C--:B------:R-:W-:Y:S01]  /*14970*/  FMUL.FTZ R64, R109, R6.reuse ;  /* 0x000000066d407220 */ /* 0x080fe20000410000 */
[----:B------:R-:W-:Y:S01]  /*14980*/  PRMT R197, R0, 0x7610, R197 ;  /* 0x0000761000c57816 */ /* 0x000fe200000000c5 */
[----:B------:R-:W-:Y:S01]  /*14990*/  FMUL.FTZ R109, R92, R6 ;  /* 0x000000065c6d7220 */ /* 0x000fe20000410000 */
[----:B------:R-:W-:-:S02]  /*149a0*/  PRMT R196, R0, 0x7632, R196 ;  /* 0x0000763200c47816 */ /* 0x000fc400000000c4 */
[----:B------:R-:W-:Y:S01]  /*149b0*/  LOP3.LUT R0, R9, 0xff, RZ, 0xc0, !PT ;  /* 0x000000ff09007812 */ /* 0x000fe200078ec0ff */
[----:B------:R-:W-:Y:S01]  /*149c0*/  @!P1 HADD2 R72, -R197.H0_H0, -RZ.H0_H0 ;  /* 0xa00000ffc5489230 */ /* 0x000fe20000000900 */
[----:B------:R-:W-:Y:S01]  /*149d0*/  PRMT R179, R197, 0x5410, R196 ;  /* 0x00005410c5b37816 */ /* 0x000fe200000000c4 */
[----:B------:R-:W-:Y:S01]  /*149e0*/  @!P2 HADD2 R74, -R196.H0_H0, -RZ.H0_H0 ;  /* 0xa00000ffc44aa230 */ /* 0x000fe20000000900 */
[----:B------:R-:W-:Y:S01]  /*149f0*/  ISETP.GE.U32.AND P4, PT, R235, R2, PT ;  /* 0x00000002eb00720c */ /* 0x000fe20003f86070 */
[----:B------:R-:W-:Y:S01]  /*14a00*/  FMUL.FTZ R2, R5, c[0x0][0x23c] ;  /* 0x00008f0005027a20 */ /* 0x000fe20000410000 */
[----:B------:R-:W-:Y:S01]  /*14a10*/  @!P1 PRMT R197, R72, 0x5410, RZ ;  /* 0x0000541048c59816 */ /* 0x000fe200000000ff */
[----:B------:R-:W-:Y:S01]  /*14a20*/  FMUL.FTZ R72, R81, R6 ;  /* 0x0000000651487220 */ /* 0x000fe20000410000 */
[----:B------:R-:W-:Y:S01]  /*14a30*/  ISETP.GE.U32.AND P1, PT, R235, R0, PT ;  /* 0x00000000eb00720c */ /* 0x000fe20003f26070 */
[----:B------:R-:W-:Y:S01]  /*14a40*/  FMUL.FTZ R0, R3, c[0x0][0x23c] ;  /* 0x00008f0003007a20 */ /* 0x000fe20000410000 */
[----:B------:R-:W-:Y:S01]  /*14a50*/  F2FP.PACK_AB R3, R33, R233 ;  /* 0x000000e92103723e */ /* 0x000fe200000000ff */
[----:B------:R-:W1:Y:S01]  /*14a60*/  MUFU.EX2 R2, R2 ;  /* 0x0000000200027308 */ /* 0x000e620000000800 */
[----:B------:R-:W-:Y:S01]  /*14a70*/  SHF.R.U32.HI R5, RZ, 0x8, R10 ;  /* 0x00000008ff057819 */ /* 0x000fe2000001160a */
[-C--:B------:R-:W-:Y:S01]  /*14a80*/  FMUL.FTZ R10, R77, R6.reuse ;  /* 0x000000064d0a7220 */ /* 0x080fe20000410000 */
[C---:B------:R-:W-:Y:S01]  /*14a90*/  PRMT R195, R3.reuse, 0x7610, R195 ;  /* 0x0000761003c37816 */ /* 0x040fe200000000c3 */
[----:B------:R-:W-:Y:S01]  /*14aa0*/  IMAD.MOV.U32 R9, RZ, RZ, R30 ;  /* 0x000000ffff097224 */ /* 0x000fe200078e001e */
[----:B------:R-:W-:Y:S01]  /*14ab0*/  PRMT R194, R3, 0x7632, R194 ;  /* 0x0000763203c27816 */ /* 0x000fe200000000c2 */
[----:B------:R-:W-:Y:S01]  /*14ac0*/  IMAD.MOV.U32 R30, RZ, RZ, R250 ;  /* 0x000000ffff1e7224 */ /* 0x000fe200078e00fa */
[----:B------:R-:W-:Y:S01]  /*14ad0*/  LOP3.LUT R3, R5, 0xffff, RZ, 0xc0, !PT ;  /* 0x0000ffff05037812 */ /* 0x000fe200078ec0ff */
[----:B------:R-:W2:Y:S01]  /*14ae0*/  MUFU.EX2 R0, R0 ;  /* 0x0000000000007308 */ /* 0x000ea20000000800 */
[----:B------:R-:W-:Y:S01]  /*14af0*/  @!P2 PRMT R196, R74, 0x5410, RZ ;  /* 0x000054104ac4a816 */ /* 0x000fe200000000ff */
[----:B------:R-:W-:Y:S01]  /*14b00*/  FMUL.FTZ R74, R100, R6 ;  /* 0x00000006644a7220 */ /* 0x000fe20000410000 */
[----:B------:R-:W-:Y:S01]  /*14b10*/  ISETP.GE.U32.AND P2, PT, R235, R3, PT ;  /* 0x00000003eb00720c */ /* 0x000fe20003f46070 */
[----:B------:R-:W-:Y:S01]  /*14b20*/  @!P5 HADD2 R141, -R195.H0_H0, -RZ.H0_H0 ;  /* 0xa00000ffc38dd230 */ /* 0x000fe20000000900 */
[----:B------:R-:W-:Y:S01]  /*14b30*/  F2FP.PACK_AB R3, R188, R187 ;  /* 0x000000bbbc03723e */ /* 0x000fe200000000ff */
[----:B------:R-:W-:Y:S01]  /*14b40*/  @!P4 HADD2 R140, -R194.H0_H0, -RZ.H0_H0 ;  /* 0xa00000ffc28cc230 */ /* 0x000fe20000000900 */
[----:B------:R-:W-:Y:S01]  /*14b50*/  @!P0 PRMT R199, R65, 0x5410, RZ ;  /* 0x0000541041c78816 */ /* 0x000fe200000000ff */
[-C--:B-1----:R-:W-:Y:S01]  /*14b60*/  FFMA.FTZ R240, R240, R2.reuse, R26 ;  /* 0x00000002f0f07223 */ /* 0x082fe2000001001a */
[----:B------:R-:W-:Y:S01]  /*14b70*/  PRMT R193, R3, 0x7610, R193 ;  /* 0x0000761003c17816 */ /* 0x000fe200000000c1 */
[----:B------:R-:W-:Y:S01]  /*14b80*/  FMUL.FTZ R125, R121, R2 ;  /* 0x00000002797d7220 */ /* 0x000fe20000410000 */
[----:B------:R-:W-:Y:S01]  /*14b90*/  PRMT R192, R3, 0x7632, R192 ;  /* 0x0000763203c07816 */ /* 0x000fe200000000c0 */
[----:B------:R-:W-:Y:S01]  /*14ba0*/  IMAD.MOV.U32 R121, RZ, RZ, R224 ;  /* 0x000000ffff797224 */ /* 0x000fe200078e00e0 */
[----:B------:R-:W-:Y:S01]  /*14bb0*/  F2FP.PACK_AB R3, R175, R186 ;  /* 0x000000baaf03723e */ /* 0x000fe200000000ff */
[----:B------:R-:W-:Y:S01]  /*14bc0*/  FMUL.FTZ R224, R112, R2 ;  /* 0x0000000270e07220 */ /* 0x000fe20000410000 */
[----:B------:R-:W-:Y:S01]  /*14bd0*/  ISETP.GE.U32.AND P0, PT, R235, R7, PT ;  /* 0x00000007eb00720c */ /* 0x000fe20003f06070 */
[----:B--2---:R-:W-:Y:S01]  /*14be0*/  FFMA.FTZ R241, R241, R0, R12 ;  /* 0x00000000f1f17223 */ /* 0x004fe2000001000c */
[----:B------:R-:W-:Y:S01]  /*14bf0*/  PRMT R189, R3, 0x7610, R189 ;  /* 0x0000761003bd7816 */ /* 0x000fe200000000bd */
[C---:B------:R-:W-:Y:S01]  /*14c00*/  FADD.FTZ R7, R27.reuse, R240 ;  /* 0x000000f01b077221 */ /* 0x040fe20000010000 */
[----:B------:R-:W-:Y:S01]  /*14c10*/  F2FP.PACK_AB R27, R27, R26 ;  /* 0x0000001a1b1b723e */ /* 0x000fe200000000ff */
[----:B------:R-:W-:Y:S01]  /*14c20*/  FADD.FTZ R5, R13, R241 ;  /* 0x000000f10d057221 */ /* 0x000fe20000010000 */
[----:B------:R-:W-:Y:S01]  /*14c30*/  PRMT R171, R3, 0x7632, R171 ;  /* 0x0000763203ab7816 */ /* 0x000fe200000000ab */
[----:B------:R-:W-:Y:S01]  /*14c40*/  FMUL.FTZ R65, R108, R6 ;  /* 0x000000066c417220 */ /* 0x000fe20000410000 */
[----:B------:R-:W-:Y:S01]  /*14c50*/  F2FP.PACK_AB R24, R13, R12 ;  /* 0x0000000c0d18723e */ /* 0x000fe200000000ff */
[----:B------:R-:W-:Y:S01]  /*14c60*/  FADD.FTZ R5, R16, R5 ;  /* 0x0000000510057221 */ /* 0x000fe20000010000 */
[----:B------:R-:W-:Y:S01]  /*14c70*/  F2FP.PACK_AB R26, R20, R19 ;  /* 0x00000013141a723e */ /* 0x000fe200000000ff */
[----:B------:R-:W-:Y:S01]  /*14c80*/  FADD.FTZ R3, R225, R21 ;  /* 0x00000015e1037221 */ /* 0x000fe20000010000 */
[----:B------:R-:W-:Y:S01]  /*14c90*/  PRMT R182, R195, 0x5410, R194 ;  /* 0x00005410c3b67816 */ /* 0x000fe200000000c2 */
[----:B------:R-:W-:Y:S01]  /*14ca0*/  FADD.FTZ R5, R18, R5 ;  /* 0x0000000512057221 */ /* 0x000fe20000010000 */
[----:B------:R-:W-:Y:S01]  /*14cb0*/  @!P5 PRMT R195, R141, 0x5410, RZ ;  /* 0x000054108dc3d816 */ /* 0x000fe200000000ff */
[----:B------:R-:W-:Y:S01]  /*14cc0*/  IMAD.MOV.U32 R112, RZ, RZ, R11 ;  /* 0x000000ffff707224 */ /* 0x000fe200078e000b */
[----:B------:R-:W-:Y:S01]  /*14cd0*/  @!P4 PRMT R194, R140, 0x5410, RZ ;  /* 0x000054108cc2c816 */ /* 0x000fe200000000ff */
[----:B------:R-:W-:Y:S01]  /*14ce0*/  FADD.FTZ R5, R19, R5 ;  /* 0x0000000513057221 */ /* 0x000fe20000010000 */
[----:B------:R-:W-:Y:S01]  /*14cf0*/  F2FP.PACK_AB R25, R18, R16 ;  /* 0x000000101219723e */ /* 0x000fe200000000ff */
[-C--:B------:R-:W-:Y:S01]  /*14d00*/  FMUL.FTZ R108, R93, R6.reuse ;  /* 0x000000065d6c7220 */ /* 0x080fe20000410000 */
[----:B------:R-:W-:Y:S01]  /*14d10*/  @!P2 HADD2 R142, -R192.H0_H0, -RZ.H0_H0 ;  /* 0xa00000ffc08ea230 */ /* 0x000fe20000000900 */
[----:B------:R-:W-:Y:S01]  /*14d20*/  FADD.FTZ R28, R20, R5 ;  /* 0x00000005141c7221 */ /* 0x000fe20000010000 */
[----:B------:R-:W-:Y:S01]  /*14d30*/  @!P1 HADD2 R145, -R189.H0_H0, -RZ.H0_H0 ;  /* 0xa00000ffbd919230 */ /* 0x000fe20000000900 */
[----:B------:R1:W2:Y:S01]  /*14d40*/  MUFU.EX2 R5, R46 ;  /* 0x0000002e00057308 */ /* 0x0002a20000000800 */
[----:B------:R-:W-:Y:S01]  /*14d50*/  FMUL.FTZ R12, R76, R6 ;  /* 0x000000064c0c7220 */ /* 0x000fe20000410000 */
[----:B------:R-:W-:Y:S01]  /*14d60*/  PRMT R58, R193, 0x5410, R192 ;  /* 0x00005410c13a7816 */ /* 0x000fe200000000c0 */
[-C--:B------:R-:W-:Y:S01]  /*14d70*/  FMUL.FTZ R20, R87, R4.reuse ;  /* 0x0000000457147220 */ /* 0x080fe20000410000 */
[----:B------:R-:W-:Y:S01]  /*14d80*/  @!P2 PRMT R192, R142, 0x5410, RZ ;  /* 0x000054108ec0a816 */ /* 0x000fe200000000ff */
[----:B------:R-:W-:Y:S01]  /*14d90*/  IMAD.MOV.U32 R21, RZ, RZ, R233 ;  /* 0x000000ffff157224 */ /* 0x000fe200078e00e9 */
[----:B------:R-:W-:Y:S01]  /*14da0*/  PRMT R172, R189, 0x5410, R171 ;  /* 0x00005410bdac7816 */ /* 0x000fe200000000ab */
[-C--:B------:R-:W-:Y:S01]  /*14db0*/  FMUL.FTZ R13, R78, R4.reuse ;  /* 0x000000044e0d7220 */ /* 0x080fe20000410000 */
[----:B------:R-:W-:Y:S01]  /*14dc0*/  @!P0 HADD2 R144, -R171.H0_H0, -RZ.H0_H0 ;  /* 0xa00000ffab908230 */ /* 0x000fe20000000900 */
[----:B------:R-:W-:Y:S01]  /*14dd0*/  FMUL.FTZ R6, R79, R4 ;  /* 0x000000044f067220 */ /* 0x000fe20000410000 */
[----:B------:R-:W-:Y:S01]  /*14de0*/  @!P1 PRMT R189, R145, 0x5410, RZ ;  /* 0x0000541091bd9816 */ /* 0x000fe200000000ff */
[----:B------:R3:W4:Y:S01]  /*14df0*/  MUFU.EX2 R4, R47 ;  /* 0x0000002f00047308 */ /* 0x0007220000000800 */
[-C--:B------:R-:W-:Y:S01]  /*14e00*/  FMUL.FTZ R242, R106, R0.reuse ;  /* 0x000000006af27220 */ /* 0x080fe20000410000 */
[----:B------:R-:W-:Y:S01]  /*14e10*/  @!P0 PRMT R171, R144, 0x5410, RZ ;  /* 0x0000541090ab8816 */ /* 0x000fe200000000ff */
[----:B------:R-:W-:Y:S01]  /*14e20*/  FMUL.FTZ R243, R107, R0 ;  /* 0x000000006bf37220 */ /* 0x000fe20000410000 */
[----:B------:R-:W-:Y:S01]  /*14e30*/  @!P3 HADD2 R143, -R193.H0_H0, -RZ.H0_H0 ;  /* 0xa00000ffc18fb230 */ /* 0x000fe20000000900 */
[----:B-1----:R-:W-:-:S02]  /*14e40*/  IMAD.MOV.U32 R46, RZ, RZ, R238 ;  /* 0x000000ffff2e7224 */ /* 0x002fc400078e00ee */
[----:B------:R-:W-:Y:S02]  /*14e50*/  IMAD.MOV.U32 R11, RZ, RZ, R29 ;  /* 0x000000ffff0b7224 */ /* 0x000fe400078e001d */
[----:B------:R-:W-:Y:S01]  /*14e60*/  IMAD.MOV.U32 R233, RZ, RZ, R227 ;  /* 0x000000ffffe97224 */ /* 0x000fe200078e00e3 */
[----:B------:R-:W-:Y:S01]  /*14e70*/  @!P3 PRMT R193, R143, 0x5410, RZ ;  /* 0x000054108fc1b816 */ /* 0x000fe200000000ff */
[----:B------:R-:W-:Y:S02]  /*14e80*/  IMAD.MOV.U32 R238, RZ, RZ, R226 ;  /* 0x000000ffffee7224 */ /* 0x000fe400078e00e2 */
[----:B------:R-:W-:Y:S02]  /*14e90*/  FMUL.FTZ R127, R123, R0 ;  /* 0x000000007b7f7220 */ /* 0x000fe40000410000 */
[----:B------:R-:W-:Y:S02]  /*14ea0*/  IMAD.MOV.U32 R106, RZ, RZ, R34 ;  /* 0x000000ffff6a7224 */ /* 0x000fe400078e0022 */
[----:B------:R-:W-:-:S02]  /*14eb0*/  IMAD.MOV.U32 R107, RZ, RZ, R35 ;  /* 0x000000ffff6b7224 */ /* 0x000fc400078e0023 */
[----:B------:R-:W-:Y:S02]  /*14ec0*/  IMAD.MOV.U32 R29, RZ, RZ, R251 ;  /* 0x000000ffff1d7224 */ /* 0x000fe400078e00fb */
[----:B---3--:R-:W-:Y:S02]  /*14ed0*/  IMAD.MOV.U32 R47, RZ, RZ, R112 ;  /* 0x000000ffff2f7224 */ /* 0x008fe400078e0070 */
        /* <DEDUP_REMOVED lines=13> */
[----:B------:R-:W-:Y:S02]  /*14fb0*/  IMAD.MOV.U32 R123, RZ, RZ, R21 ;  /* 0x000000ffff7b7224 */ /* 0x000fe400078e0015 */
[----:B------:R-:W-:Y:S02]  /*14fc0*/  IMAD.MOV.U32 R112, RZ, RZ, R20 ;  /* 0x000000ffff707224 */ /* 0x000fe400078e0014 */
[----:B------:R-:W-:-:S02]  /*14fd0*/  FADD.FTZ R0, R176, R3 ;  /* 0x00000003b0007221 */ /* 0x000fc40000010000 */
[----:B------:R-:W-:-:S04]  /*14fe0*/  IMAD.WIDE.U32 R20, R118, -0x326172a9, RZ ;  /* 0xcd9e8d5776147825 */ /* 0x000fc800078e00ff */
[----:B------:R-:W-:Y:S01]  /*14ff0*/  FADD.FTZ R17, R174, R0 ;  /* 0x00000000ae117221 */ /* 0x000fe20000010000 */
[----:B------:R-:W-:Y:S01]  /*15000*/  LOP3.LUT R0, R21, R117, RZ, 0x3c, !PT ;  /* 0x0000007515007212 */ /* 0x000fe200078e3cff */
[-C--:B------:R-:W-:Y:S02]  /*15010*/  FMUL.FTZ R124, R120, R2.reuse ;  /* 0x00000002787c7220 */ /* 0x080fe40000410000 */
[----:B------:R-:W-:Y:S02]  /*15020*/  IMAD.MOV.U32 R120, RZ, RZ, R33 ;  /* 0x000000ffff787224 */ /* 0x000fe400078e0021 */
[----:B------:R-:W-:Y:S02]  /*15030*/  IMAD.MOV.U32 R140, RZ, RZ, R249 ;  /* 0x000000ffff8c7224 */ /* 0x000fe400078e00f9 */
[----:B------:R-:W-:Y:S02]  /*15040*/  IMAD.MOV.U32 R141, RZ, RZ, R248 ;  /* 0x000000ffff8d7224 */ /* 0x000fe400078e00f8 */
        /* <DEDUP_REMOVED lines=13> */
[----:B------:R-:W-:Y:S02]  /*15120*/  IMAD.MOV.U32 R122, RZ, RZ, R121 ;  /* 0x000000ffff7a7224 */ /* 0x000fe400078e0079 */
[----:B------:R-:W-:Y:S02]  /*15130*/  FADD.FTZ R2, R173, R8 ;  /* 0x00000008ad027221 */ /* 0x000fe40000010000 */
[----:B--2---:R-:W-:Y:S01]  /*15140*/  FADD.FTZ R3, R5, R7 ;  /* 0x0000000705037221 */ /* 0x004fe20000010000 */
[----:B----4-:R-:W-:Y:S01]  /*15150*/  F2FP.PACK_AB R19, R4, R5 ;  /* 0x000000050413723e */ /* 0x010fe200000000ff */
[----:B------:R-:W-:Y:S01]  /*15160*/  IMAD.MOV.U32 R121, RZ, RZ, R6 ;  /* 0x000000ffff797224 */ /* 0x000fe200078e0006 */
[C---:B------:R-:W-:Y:S01]  /*15170*/  PRMT R165, R25.reuse, 0x7610, R165 ;  /* 0x0000761019a57816 */ /* 0x040fe200000000a5 */
[----:B------:R-:W-:Y:S01]  /*15180*/  IMAD.WIDE.U32 R6, R0, -0x2daee0ad, RZ ;  /* 0xd2511f5300067825 */ /* 0x000fe200078e00ff */
[----:B------:R-:W-:Y:S01]  /*15190*/  PRMT R166, R25, 0x7632, R166 ;  /* 0x0000763219a67816 */ /* 0x000fe200000000a6 */
[----:B------:R-:W-:Y:S01]  /*151a0*/  USHF.L.U32 UR4, UR7, 0x6, URZ ;  /* 0x0000000607047899 */ /* 0x000fe2000800063f */
[----:B------:R-:W-:Y:S01]  /*151b0*/  PRMT R164, R26, 0x7632, R164 ;  /* 0x000076321aa47816 */ /* 0x000fe200000000a4 */
[----:B------:R-:W-:Y:S01]  /*151c0*/  FADD.FTZ R16, R159, R2 ;  /* 0x000000029f107221 */ /* 0x000fe20000010000 */
[----:B------:R-:W-:Y:S01]  /*151d0*/  LOP3.LUT R2, R107, UR18, R20, 0x96, !PT ;  /* 0x000000126b027c12 */ /* 0x000fe2000f8e9614 */
[----:B------:R-:W-:Y:S01]  /*151e0*/  IMAD.MOV.U32 R114, RZ, RZ, R9 ;  /* 0x000000ffff727224 */ /* 0x000fe200078e0009 */
[----:B------:R-:W-:Y:S01]  /*151f0*/  LOP3.LUT R0, R7, UR17, R190, 0x96, !PT ;  /* 0x0000001107007c12 */ /* 0x000fe2000f8e96be */
[----:B------:R-:W-:Y:S01]  /*15200*/  FADD.FTZ R18, R4, R3 ;  /* 0x0000000304127221 */ /* 0x000fe20000010000 */
[----:B------:R-:W-:Y:S01]  /*15210*/  PRMT R163, R26, 0x7610, R163 ;  /* 0x000076101aa37816 */ /* 0x000fe200000000a3 */
[----:B------:R-:W-:Y:S01]  /*15220*/  IMAD.WIDE.U32 R2, R2, -0x2daee0ad, RZ ;  /* 0xd2511f5302027825 */ /* 0x000fe200078e00ff */
[----:B------:R-:W2:Y:S03]  /*15230*/  LDL.LU R173, [R1+0x1a8] ;  /* 0x0001a80001ad7983 */ /* 0x000ea60000300800 */
[----:B------:R-:W-:Y:S01]  /*15240*/  IMAD.WIDE.U32 R4, R0, -0x326172a9, RZ ;  /* 0xcd9e8d5700047825 */ /* 0x000fe200078e00ff */
[----:B------:R-:W-:Y:S01]  /*15250*/  LOP3.LUT R0, R3, UR15, R6, 0x96, !PT ;  /* 0x0000000f03007c12 */ /* 0x000fe2000f8e9606 */
[----:B------:R-:W3:Y:S03]  /*15260*/  LDL.LU R176, [R1+0x1a4] ;  /* 0x0001a40001b07983 */ /* 0x000ee60000300800 */
[----:B------:R-:W-:Y:S01]  /*15270*/  LOP3.LUT R3, R5, UR16, R106, 0x96, !PT ;  /* 0x0000001005037c12 */ /* 0x000fe2000f8e966a */
[----:B------:R-:W-:-:S02]  /*15280*/  IMAD.MOV.U32 R104, RZ, RZ, R13 ;  /* 0x000000ffff687224 */ /* 0x000fc400078e000d */
[----:B------:R-:W-:Y:S02]  /*15290*/  IMAD.MOV.U32 R113, RZ, RZ, R12 ;  /* 0x000000ffff717224 */ /* 0x000fe400078e000c */
[----:B------:R-:W-:Y:S02]  /*152a0*/  IMAD.MOV.U32 R105, RZ, RZ, R10 ;  /* 0x000000ffff697224 */ /* 0x000fe400078e000a */
[----:B------:R-:W-:Y:S01]  /*152b0*/  IMAD.MOV.U32 R115, RZ, RZ, R11 ;  /* 0x000000ffff737224 */ /* 0x000fe200078e000b */
[----:B------:R-:W-:Y:S01]  /*152c0*/  PRMT R167, R19, 0x7632, R167 ;  /* 0x0000763213a77816 */ /* 0x000fe200000000a7 */
[----:B------:R-:W-:Y:S01]  /*152d0*/  IMAD.WIDE.U32 R8, R3, -0x2daee0ad, RZ ;  /* 0xd2511f5303087825 */ /* 0x000fe200078e00ff */
[----:B------:R-:W-:Y:S01]  /*152e0*/  PRMT R170, R19, 0x7610, R170 ;  /* 0x0000761013aa7816 */ /* 0x000fe200000000aa */
[----:B------:R-:W4:Y:S01]  /*152f0*/  LDL.LU R174, [R1+0x1a0] ;  /* 0x0001a00001ae7983 */ /* 0x000f220000300800 */
[----:B------:R-:W-:Y:S01]  /*15300*/  MUFU.EX2 R19, R148 ;  /* 0x0000009400137308 */ /* 0x000fe20000000800 */
[----:B------:R-:W-:Y:S01]  /*15310*/  IMAD.WIDE.U32 R12, R0, -0x326172a9, RZ ;  /* 0xcd9e8d57000c7825 */ /* 0x000fe200078e00ff */
[----:B------:R-:W-:-:S03]  /*15320*/  LOP3.LUT R0, R9, UR11, R2, 0x96, !PT ;  /* 0x0000000b09007c12 */ /* 0x000fc6000f8e9602 */
[----:B------:R-:W-:Y:S01]  /*15330*/  IMAD.MOV.U32 R21, RZ, RZ, R107 ;  /* 0x000000ffff157224 */ /* 0x000fe200078e006b */
[----:B------:R-:W-:Y:S01]  /*15340*/  LOP3.LUT R3, R13, UR12, R4, 0x96, !PT ;  /* 0x0000000c0d037c12 */ /* 0x000fe2000f8e9604 */
[----:B------:R-:W-:-:S04]  /*15350*/  IMAD.WIDE.U32 R10, R0, -0x326172a9, RZ ;  /* 0xcd9e8d57000a7825 */ /* 0x000fc800078e00ff */
[----:B------:R-:W-:Y:S01]  /*15360*/  IMAD.WIDE.U32 R2, R3, -0x2daee0ad, RZ ;  /* 0xd2511f5303027825 */ /* 0x000fe200078e00ff */
[----:B------:R-:W-:Y:S02]  /*15370*/  LOP3.LUT R0, R11, UR10, R12, 0x96, !PT ;  /* 0x0000000a0b007c12 */ /* 0x000fe4000f8e960c */
[----:B------:R-:W-:Y:S01]  /*15380*/  LOP3.LUT R11, R5, UR16, R14, 0x96, !PT ;  /* 0x00000010050b7c12 */ /* 0x000fe2000f8e960e */
[----:B------:R-:W-:Y:S01]  /*15390*/  IMAD.MOV.U32 R107, RZ, RZ, R30 ;  /* 0x000000ffff6b7224 */ /* 0x000fe200078e001e */
[----:B------:R-:W-:Y:S01]  /*153a0*/  LOP3.LUT R3, R3, UR9, R8, 0x96, !PT ;  /* 0x0000000903037c12 */ /* 0x000fe2000f8e9608 */
[----:B------:R-:W-:Y:S01]  /*153b0*/  IMAD.WIDE.U32 R12, R0, -0x2daee0ad, RZ ;  /* 0xd2511f53000c7825 */ /* 0x000fe200078e00ff */
[----:B------:R-:W-:Y:S02]  /*153c0*/  PRMT R14, R27, 0x7632, R14 ;  /* 0x000076321b0e7816 */ /* 0x000fe4000000000e */
[----:B------:R-:W-:Y:S01]  /*153d0*/  PRMT R30, R170, 0x5410, R167 ;  /* 0x00005410aa1e7816 */ /* 0x000fe200000000a7 */
[----:B------:R-:W-:Y:S01]  /*153e0*/  IMAD.WIDE.U32 R8, R3, -0x326172a9, RZ ;  /* 0xcd9e8d5703087825 */ /* 0x000fe200078e00ff */
[----:B------:R-:W-:-:S02]  /*153f0*/  LOP3.LUT R2, R13, UR6, R2, 0x96, !PT ;  /* 0x000000060d027c12 */ /* 0x000fc4000f8e9602 */
[----:B------:R-:W-:Y:S01]  /*15400*/  PRMT R13, R24, 0x7610, R13 ;  /* 0x00007610180d7816 */ /* 0x000fe2000000000d */
[----:B------:R-:W-:Y:S01]  /*15410*/  IMAD.MOV.U32 R25, RZ, RZ, R29 ;  /* 0x000000ffff197224 */ /* 0x000fe200078e001d */
[----:B------:R-:W-:Y:S01]  /*15420*/  LOP3.LUT R10, R9, UR8, R10, 0x96, !PT ;  /* 0x00000008090a7c12 */ /* 0x000fe2000f8e960a */
[----:B------:R-:W-:Y:S01]  /*15430*/  IMAD.WIDE.U32 R2, R2, -0x326172a9, RZ ;  /* 0xcd9e8d5702027825 */ /* 0x000fe200078e00ff */
[----:B------:R-:W-:Y:S02]  /*15440*/  LOP3.LUT R9, R15, UR18, R20, 0x96, !PT ;  /* 0x000000120f097c12 */ /* 0x000fe4000f8e9614 */
[----:B------:R-:W-:Y:S01]  /*15450*/  PRMT R15, R27, 0x7610, R15 ;  /* 0x000076101b0f7816 */ /* 0x000fe2000000000f */
[----:B------:R-:W-:Y:S01]  /*15460*/  IMAD.MOV.U32 R27, RZ, RZ, R32 ;  /* 0x000000ffff1b7224 */ /* 0x000fe200078e0020 */
[----:B------:R-:W-:Y:S01]  /*15470*/  LOP3.LUT R0, R3, UR13, R8, 0x96, !PT ;  /* 0x0000000d03007c12 */ /* 0x000fe2000f8e9608 */
[----:B------:R-:W-:Y:S01]  /*15480*/  IMAD.MOV.U32 R20, RZ, RZ, R106 ;  /* 0x000000ffff147224 */ /* 0x000fe200078e006a */
[----:B------:R-:W-:Y:S01]  /*15490*/  MUFU.EX2 R8, R55 ;  /* 0x0000003700087308 */ /* 0x000fe20000000800 */
[----:B------:R-:W-:Y:S01]  /*154a0*/  LOP3.LUT R3, R2, 0xffff, RZ, 0xc0, !PT ;  /* 0x0000ffff02037812 */ /* 0x000fe200078ec0ff */
[----:B------:R-:W-:Y:S01]  /*154b0*/  IMAD.MOV.U32 R106, RZ, RZ, R114 ;  /* 0x000000ffff6a7224 */ /* 0x000fe200078e0072 */
[C---:B------:R-:W-:Y:S01]  /*154c0*/  LOP3.LUT R7, R0.reuse, 0xff, RZ, 0xc0, !PT ;  /* 0x000000ff00077812 */ /* 0x040fe200078ec0ff */
[----:B------:R-:W-:Y:S01]  /*154d0*/  IMAD.MOV.U32 R114, RZ, RZ, R112 ;  /* 0x000000ffff727224 */ /* 0x000fe200078e0070 */
[----:B------:R-:W-:Y:S01]  /*154e0*/  SHF.R.U32.HI R5, RZ, 0x10, R0 ;  /* 0x00000010ff057819 */ /* 0x000fe20000011600 */
[----:B------:R-:W-:Y:S01]  /*154f0*/  IMAD.MOV.U32 R112, RZ, RZ, R22 ;  /* 0x000000ffff707224 */ /* 0x000fe200078e0016 */
[----:B------:R-:W-:Y:S01]  /*15500*/  ISETP.GE.U32.AND P5, PT, R235, R7, PT ;  /* 0x00000007eb00720c */ /* 0x000fe20003fa6070 */
[----:B------:R-:W-:Y:S01]  /*15510*/  IMAD.MOV.U32 R26, RZ, RZ, R177 ;  /* 0x000000ffff1a7224 */ /* 0x000fe200078e00b1 */
[----:B------:R-:W-:Y:S01]  /*15520*/  LOP3.LUT R7, R0, 0xffff, RZ, 0xc0, !PT ;  /* 0x0000ffff00077812 */ /* 0x000fe200078ec0ff */
[----:B------:R-:W-:Y:S01]  /*15530*/  MUFU.EX2 R177, R218 ;  /* 0x000000da00b17308 */ /* 0x000fe20000000800 */
[----:B------:R-:W-:-:S02]  /*15540*/  SHF.R.U32.HI R0, RZ, 0x18, R0 ;  /* 0x00000018ff007819 */ /* 0x000fc40000011600 */
[----:B------:R-:W-:Y:S02]  /*15550*/  SHF.R.U32.HI R7, RZ, 0x8, R7 ;  /* 0x00000008ff077819 */ /* 0x000fe40000011607 */
[----:B------:R-:W-:Y:S02]  /*15560*/  ISETP.GE.U32.AND P1, PT, R235, R0, PT ;  /* 0x00000000eb00720c */ /* 0x000fe40003f26070 */
[----:B------:R-:W-:Y:S02]  /*15570*/  LOP3.LUT R7, R7, 0xffff, RZ, 0xc0, !PT ;  /* 0x0000ffff07077812 */ /* 0x000fe400078ec0ff */
[----:B------:R-:W-:Y:S01]  /*15580*/  LOP3.LUT R0, R2, 0xff, RZ, 0xc0, !PT ;  /* 0x000000ff02007812 */ /* 0x000fe200078ec0ff */
[----:B------:R-:W-:Y:S01]  /*15590*/  @!P5 HADD2 R49, -R15.H0_H0, -RZ.H0_H0 ;  /* 0xa00000ff0f31d230 */ /* 0x000fe20000000900 */
[C---:B------:R-:W-:Y:S02]  /*155a0*/  ISETP.GE.U32.AND P2, PT, R235.reuse, R7, PT ;  /* 0x00000007eb00720c */ /* 0x040fe40003f46070 */
[----:B------:R-:W1:Y:S01]  /*155b0*/  MUFU.EX2 R7, R54 ;  /* 0x0000003600077308 */ /* 0x000e620000000800 */
[----:B------:R-:W-:-:S02]  /*155c0*/  ISETP.GE.U32.AND P0, PT, R235, R0, PT ;  /* 0x00000000eb00720c */ /* 0x000fc40003f06070 */
[----:B------:R-:W-:Y:S02]  /*155d0*/  SHF.R.U32.HI R0, RZ, 0x10, R2 ;  /* 0x00000010ff007819 */ /* 0x000fe40000011602 */
[----:B------:R-:W-:Y:S02]  /*155e0*/  LOP3.LUT R5, R5, 0xff, RZ, 0xc0, !PT ;  /* 0x000000ff05057812 */ /* 0x000fe400078ec0ff */
[----:B------:R-:W-:Y:S02]  /*155f0*/  LOP3.LUT R0, R0, 0xff, RZ, 0xc0, !PT ;  /* 0x000000ff00007812 */ /* 0x000fe400078ec0ff */
[----:B------:R-:W-:Y:S02]  /*15600*/  ISETP.GE.U32.AND P3, PT, R235, R5, PT ;  /* 0x00000005eb00720c */ /* 0x000fe40003f66070 */
[----:B------:R-:W-:Y:S01]  /*15610*/  PRMT R32, R15, 0x5410, R14 ;  /* 0x000054100f207816 */ /* 0x000fe2000000000e */
[----:B------:R-:W-:Y:S01]  /*15620*/  @!P2 HADD2 R50, -R14.H0_H0, -RZ.H0_H0 ;  /* 0xa00000ff0e32a230 */ /* 0x000fe20000000900 */
[----:B------:R-:W-:Y:S01]  /*15630*/  SHF.R.U32.HI R5, RZ, 0x18, R2 ;  /* 0x00000018ff057819 */ /* 0x000fe20000011602 */
[----:B------:R-:W-:Y:S01]  /*15640*/  @!P0 HADD2 R67, -R170.H0_H0, -RZ.H0_H0 ;  /* 0xa00000ffaa438230 */ /* 0x000fe20000000900 */
[----:B------:R-:W-:Y:S01]  /*15650*/  @!P5 PRMT R15, R49, 0x5410, RZ ;  /* 0x00005410310fd816 */ /* 0x000fe200000000ff */
[----:B-1----:R-:W-:Y:S01]  /*15660*/  FADD.FTZ R2, R7, R18 ;  /* 0x0000001207027221 */ /* 0x002fe20000010000 */
[C---:B------:R-:W-:Y:S01]  /*15670*/  ISETP.GE.U32.AND P5, PT, R235.reuse, R0, PT ;  /* 0x00000000eb00720c */ /* 0x040fe20003fa6070 */
[----:B------:R-:W-:Y:S01]  /*15680*/  IMAD.MOV.U32 R54, RZ, RZ, R115 ;  /* 0x000000ffff367224 */ /* 0x000fe200078e0073 */
[----:B------:R-:W-:Y:S01]  /*15690*/  SHF.R.U32.HI R0, RZ, 0x8, R3 ;  /* 0x00000008ff007819 */ /* 0x000fe20000011603 */
[----:B------:R-:W-:Y:S01]  /*156a0*/  FADD.FTZ R22, R8, R2 ;  /* 0x0000000208167221 */ /* 0x000fe20000010000 */
[----:B------:R-:W-:Y:S01]  /*156b0*/  @!P2 PRMT R14, R50, 0x5410, RZ ;  /* 0x00005410320ea816 */ /* 0x000fe200000000ff */
[----:B------:R-:W-:Y:S01]  /*156c0*/  IMAD.WIDE.U32 R2, R10, -0x2daee0ad, RZ ;  /* 0xd2511f530a027825 */ /* 0x000fe200078e00ff */
[----:B------:R-:W-:Y:S01]  /*156d0*/  LOP3.LUT R0, R0, 0xffff, RZ, 0xc0, !PT ;  /* 0x0000ffff00007812 */ /* 0x000fe200078ec0ff */
[----:B------:R-:W-:Y:S01]  /*156e0*/  @!P3 HADD2 R57, -R13.H0_H0, -RZ.H0_H0 ;  /* 0xa00000ff0d39b230 */ /* 0x000fe20000000900 */
[C---:B------:R-:W-:Y:S01]  /*156f0*/  ISETP.GE.U32.AND P4, PT, R235.reuse, R5, PT ;  /* 0x00000005eb00720c */ /* 0x040fe20003f86070 */
[----:B------:R-:W-:Y:S01]  /*15700*/  IMAD.MOV.U32 R115, RZ, RZ, R113 ;  /* 0x000000ffff737224 */ /* 0x000fe200078e0071 */
[----:B------:R-:W-:Y:S01]  /*15710*/  ISETP.GE.U32.AND P2, PT, R235, R0, PT ;  /* 0x00000000eb00720c */ /* 0x000fe20003f46070 */
[----:B------:R-:W-:Y:S01]  /*15720*/  IMAD.MOV.U32 R49, RZ, RZ, R106 ;  /* 0x000000ffff317224 */ /* 0x000fe200078e006a */
[--C-:B------:R-:W-:Y:S01]  /*15730*/  LOP3.LUT R0, R3, UR14, R12.reuse, 0x96, !PT ;  /* 0x0000000e03007c12 */ /* 0x100fe2000f8e960c */
[----:B------:R-:W-:Y:S01]  /*15740*/  IMAD.MOV.U32 R106, RZ, RZ, R115 ;  /* 0x000000ffff6a7224 */ /* 0x000fe200078e0073 */
[----:B------:R-:W-:Y:S01]  /*15750*/  PRMT R12, R24, 0x7632, R12 ;  /* 0x00007632180c7816 */ /* 0x000fe2000000000c */
[----:B------:R-:W-:Y:S01]  /*15760*/  IMAD.MOV.U32 R115, RZ, RZ, R31 ;  /* 0x000000ffff737224 */ /* 0x000fe200078e001f */
[----:B------:R-:W-:Y:S01]  /*15770*/  SHF.R.U32.HI R5, RZ, 0x10, R0 ;  /* 0x00000010ff057819 */ /* 0x000fe20000011600 */
[----:B------:R-:W-:Y:S01]  /*15780*/  IMAD.WIDE.U32 R10, R11, -0x2daee0ad, RZ ;  /* 0xd2511f530b0a7825 */ /* 0x000fe200078e00ff */
[----:B------:R-:W-:Y:S01]  /*15790*/  PRMT R31, R13, 0x5410, R12 ;  /* 0x000054100d1f7816 */ /* 0x000fe2000000000c */
[----:B------:R-:W-:Y:S01]  /*157a0*/  @!P1 HADD2 R51, -R12.H0_H0, -RZ.H0_H0 ;  /* 0xa00000ff0c339230 */ /* 0x000fe20000000900 */
[----:B------:R-:W-:Y:S01]  /*157b0*/  LOP3.LUT R5, R5, 0xff, RZ, 0xc0, !PT ;  /* 0x000000ff05057812 */ /* 0x000fe200078ec0ff */
[----:B------:R-:W-:Y:S01]  /*157c0*/  @!P5 HADD2 R76, -R165.H0_H0, -RZ.H0_H0 ;  /* 0xa00000ffa54cd230 */ /* 0x000fe20000000900 */
[----:B------:R-:W-:Y:S01]  /*157d0*/  @!P3 PRMT R13, R57, 0x5410, RZ ;  /* 0x00005410390db816 */ /* 0x000fe200000000ff */
[----:B------:R-:W-:Y:S01]  /*157e0*/  @!P2 HADD2 R73, -R167.H0_H0, -RZ.H0_H0 ;  /* 0xa00000ffa749a230 */ /* 0x000fe20000000900 */
[----:B------:R-:W-:Y:S01]  /*157f0*/  @!P1 PRMT R12, R51, 0x5410, RZ ;  /* 0x00005410330c9816 */ /* 0x000fe200000000ff */
[----:B------:R-:W1:Y:S01]  /*15800*/  MUFU.EX2 R24, R149 ;  /* 0x0000009500187308 */ /* 0x000e620000000800 */
[----:B------:R-:W-:Y:S01]  /*15810*/  ISETP.GE.U32.AND P1, PT, R235, R5, PT ;  /* 0x00000005eb00720c */ /* 0x000fe20003f26070 */
[----:B------:R-:W-:Y:S01]  /*15820*/  @!P4 HADD2 R75, -R166.H0_H0, -RZ.H0_H0 ;  /* 0xa00000ffa64bc230 */ /* 0x000fe20000000900 */
[----:B------:R-:W-:Y:S01]  /*15830*/  LOP3.LUT R5, R0, 0xff, RZ, 0xc0, !PT ;  /* 0x000000ff00057812 */ /* 0x000fe200078ec0ff */
[----:B------:R-:W-:Y:S01]  /*15840*/  IMAD.MOV.U32 R113, RZ, RZ, R23 ;  /* 0x000000ffff717224 */ /* 0x000fe200078e0017 */
[----:B------:R-:W-:Y:S01]  /*15850*/  F2FP.PACK_AB R7, R8, R7 ;  /* 0x000000070807723e */ /* 0x000fe200000000ff */
[----:B------:R-:W-:Y:S01]  /*15860*/  IMAD.WIDE.U32 R8, R9, -0x2daee0ad, RZ ;  /* 0xd2511f5309087825 */ /* 0x000fe200078e00ff */
[----:B------:R-:W-:-:S02]  /*15870*/  ISETP.GE.U32.AND P3, PT, R235, R5, PT ;  /* 0x00000005eb00720c */ /* 0x000fc40003f66070 */
[----:B------:R-:W-:Y:S01]  /*15880*/  SHF.R.U32.HI R5, RZ, 0x18, R0 ;  /* 0x00000018ff057819 */ /* 0x000fe20000011600 */
[----:B------:R-:W-:Y:S01]  /*15890*/  IMAD.MOV.U32 R51, RZ, RZ, R21 ;  /* 0x000000ffff337224 */ /* 0x000fe200078e0015 */
[----:B------:R-:W-:Y:S01]  /*158a0*/  LOP3.LUT R0, R0, 0xffff, RZ, 0xc0, !PT ;  /* 0x0000ffff00007812 */ /* 0x000fe200078ec0ff */
[----:B------:R-:W-:Y:S01]  /*158b0*/  FADD.FTZ R23, R160, R16 ;  /* 0x00000010a0177221 */ /* 0x000fe20000010000 */
[----:B------:R-:W-:Y:S01]  /*158c0*/  LOP3.LUT R6, R9, UR15, R6, 0x96, !PT ;  /* 0x0000000f09067c12 */ /* 0x000fe2000f8e9606 */
[----:B------:R-:W-:Y:S01]  /*158d0*/  IMAD.MOV.U32 R50, RZ, RZ, R20 ;  /* 0x000000ffff327224 */ /* 0x000fe200078e0014 */
[----:B------:R-:W-:Y:S01]  /*158e0*/  SHF.R.U32.HI R0, RZ, 0x8, R0 ;  /* 0x00000008ff007819 */ /* 0x000fe20000011600 */
[----:B------:R-:W-:Y:S01]  /*158f0*/  FADD.FTZ R21, R154, R17 ;  /* 0x000000119a157221 */ /* 0x000fe20000010000 */
[----:B------:R-:W-:Y:S01]  /*15900*/  @!P2 PRMT R167, R73, 0x5410, RZ ;  /* 0x0000541049a7a816 */ /* 0x000fe200000000ff */
[----:B------:R-:W-:Y:S01]  /*15910*/  IMAD.MOV.U32 R73, RZ, RZ, R107 ;  /* 0x000000ffff497224 */ /* 0x000fe200078e006b */
[----:B------:R-:W-:Y:S01]  /*15920*/  LOP3.LUT R0, R0, 0xffff, RZ, 0xc0, !PT ;  /* 0x0000ffff00007812 */ /* 0x000fe200078ec0ff */
[----:B------:R-:W-:Y:S01]  /*15930*/  IMAD.MOV.U32 R107, RZ, RZ, R105 ;  /* 0x000000ffff6b7224 */ /* 0x000fe200078e0069 */
[----:B------:R-:W-:Y:S01]  /*15940*/  PRMT R169, R7, 0x7610, R169 ;  /* 0x0000761007a97816 */ /* 0x000fe200000000a9 */
[----:B------:R-:W-:Y:S01]  /*15950*/  IMAD.MOV.U32 R55, RZ, RZ, R106 ;  /* 0x000000ffff377224 */ /* 0x000fe200078e006a */
[----:B------:R-:W-:Y:S01]  /*15960*/  ISETP.GE.U32.AND P2, PT, R235, R0, PT ;  /* 0x00000000eb00720c */ /* 0x000fe20003f46070 */
[----:B------:R-:W-:Y:S01]  /*15970*/  @!P1 HADD2 R80, -R163.H0_H0, -RZ.H0_H0 ;  /* 0xa00000ffa3509230 */ /* 0x000fe20000000900 */
[----:B------:R-:W-:Y:S01]  /*15980*/  PRMT R168, R7, 0x7632, R168 ;  /* 0x0000763207a87816 */ /* 0x000fe200000000a8 */
[----:B------:R-:W-:Y:S01]  /*15990*/  IMAD.WIDE.U32 R6, R6, -0x326172a9, RZ ;  /* 0xcd9e8d5706067825 */ /* 0x000fe200078e00ff */
[----:B------:R-:W-:Y:S01]  /*159a0*/  LOP3.LUT R0, R11, UR11, R8, 0x96, !PT ;  /* 0x0000000b0b007c12 */ /* 0x000fe2000f8e9608 */
[----:B------:R-:W-:Y:S01]  /*159b0*/  @!P3 HADD2 R77, -R169.H0_H0, -RZ.H0_H0 ;  /* 0xa00000ffa94db230 */ /* 0x000fe20000000900 */
[----:B------:R-:W-:Y:S01]  /*159c0*/  @!P0 PRMT R170, R67, 0x5410, RZ ;  /* 0x0000541043aa8816 */ /* 0x000fe200000000ff */
[----:B------:R-:W-:Y:S01]  /*159d0*/  IMAD.MOV.U32 R67, RZ, RZ, R104 ;  /* 0x000000ffff437224 */ /* 0x000fe200078e0068 */
[----:B------:R-:W-:Y:S01]  /*159e0*/  LOP3.LUT R4, R7, UR12, R4, 0x96, !PT ;  /* 0x0000000c07047c12 */ /* 0x000fe2000f8e9604 */
[----:B------:R-:W-:Y:S01]  /*159f0*/  IMAD.WIDE.U32 R8, R0, -0x326172a9, RZ ;  /* 0xcd9e8d5700087825 */ /* 0x000fe200078e00ff */
[----:B------:R-:W-:-:S02]  /*15a00*/  ISETP.GE.U32.AND P0, PT, R235, R5, PT ;  /* 0x00000005eb00720c */ /* 0x000fc40003f06070 */
[----:B------:R-:W-:Y:S01]  /*15a10*/  SHF.R.U32.HI R11, RZ, 0x10, R2 ;  /* 0x00000010ff0b7819 */ /* 0x000fe20000011602 */
[----:B------:R-:W-:Y:S01]  /*15a20*/  IMAD.WIDE.U32 R4, R4, -0x2daee0ad, RZ ;  /* 0xd2511f5304047825 */ /* 0x000fe200078e00ff */
[----:B------:R-:W-:Y:S01]  /*15a30*/  LOP3.LUT R0, R9, UR10, R6, 0x96, !PT ;  /* 0x0000000a09007c12 */ /* 0x000fe2000f8e9606 */
[----:B------:R-:W-:Y:S01]  /*15a40*/  @!P2 HADD2 R78, -R168.H0_H0, -RZ.H0_H0 ;  /* 0xa00000ffa84ea230 */ /* 0x000fe20000000900 */
[----:B------:R-:W-:Y:S01]  /*15a50*/  SHF.R.U32.HI R9, RZ, 0x18, R2 ;  /* 0x00000018ff097819 */ /* 0x000fe20000011602 */
[----:B------:R-:W-:Y:S01]  /*15a60*/  IMAD.MOV.U32 R57, RZ, RZ, R121 ;  /* 0x000000ffff397224 */ /* 0x000fe200078e0079 */
[----:B------:R-:W-:Y:S01]  /*15a70*/  LOP3.LUT R5, R5, UR9, R10, 0x96, !PT ;  /* 0x0000000905057c12 */ /* 0x000fe2000f8e960a */
[----:B------:R-:W-:Y:S01]  /*15a80*/  IMAD.WIDE.U32 R6, R0, -0x2daee0ad, RZ ;  /* 0xd2511f5300067825 */ /* 0x000fe200078e00ff */
[C---:B------:R-:W-:Y:S02]  /*15a90*/  LOP3.LUT R0, R2.reuse, 0xff, RZ, 0xc0, !PT ;  /* 0x000000ff02007812 */ /* 0x040fe400078ec0ff */
[----:B------:R-:W-:Y:S01]  /*15aa0*/  LOP3.LUT R10, R2, 0xffff, RZ, 0xc0, !PT ;  /* 0x0000ffff020a7812 */ /* 0x000fe200078ec0ff */
[----:B------:R-:W-:Y:S01]  /*15ab0*/  @!P0 HADD2 R79, -R164.H0_H0, -RZ.H0_H0 ;  /* 0xa00000ffa44f8230 */ /* 0x000fe20000000900 */
[----:B------:R-:W-:Y:S01]  /*15ac0*/  LOP3.LUT R7, R7, UR6, R4, 0x96, !PT ;  /* 0x0000000607077c12 */ /* 0x000fe2000f8e9604 */
[----:B------:R-:W-:Y:S01]  /*15ad0*/  IMAD.WIDE.U32 R4, R5, -0x326172a9, RZ ;  /* 0xcd9e8d5705047825 */ /* 0x000fe200078e00ff */
[----:B------:R-:W-:-:S02]  /*15ae0*/  PRMT R29, R165, 0x5410, R166 ;  /* 0x00005410a51d7816 */ /* 0x000fc400000000a6 */
[----:B------:R-:W-:Y:S01]  /*15af0*/  @!P5 PRMT R165, R76, 0x5410, RZ ;  /* 0x000054104ca5d816 */ /* 0x000fe200000000ff */
[----:B------:R-:W-:Y:S01]  /*15b00*/  IMAD.WIDE.U32 R2, R7, -0x326172a9, RZ ;  /* 0xcd9e8d5707027825 */ /* 0x000fe200078e00ff */
[----:B------:R-:W-:Y:S02]  /*15b10*/  LOP3.LUT R7, R5, UR8, R8, 0x96, !PT ;  /* 0x0000000805077c12 */ /* 0x000fe4000f8e9608 */
[----:B------:R-:W-:Y:S01]  /*15b20*/  ISETP.GE.U32.AND P5, PT, R235, R0, PT ;  /* 0x00000000eb00720c */ /* 0x000fe20003fa6070 */
[----:B------:R-:W-:Y:S01]  /*15b30*/  IMAD.MOV.U32 R76, RZ, RZ, R73 ;  /* 0x000000ffff4c7224 */ /* 0x000fe200078e0049 */
[----:B------:R-:W-:Y:S01]  /*15b40*/  LOP3.LUT R4, R3, UR13, R4, 0x96, !PT ;  /* 0x0000000d03047c12 */ /* 0x000fe2000f8e9604 */
[----:B------:R-:W-:Y:S01]  /*15b50*/  IMAD.MOV.U32 R73, RZ, RZ, R54 ;  /* 0x000000ffff497224 */ /* 0x000fe200078e0036 */
[C---:B------:R-:W-:Y:S01]  /*15b60*/  LOP3.LUT R5, R2.reuse, 0xff, RZ, 0xc0, !PT ;  /* 0x000000ff02057812 */ /* 0x040fe200078ec0ff */
[----:B------:R-:W-:Y:S01]  /*15b70*/  IMAD.MOV.U32 R54, RZ, RZ, R120 ;  /* 0x000000ffff367224 */ /* 0x000fe200078e0078 */
[----:B------:R-:W-:-:S02]  /*15b80*/  LOP3.LUT R18, R2, 0xffff, RZ, 0xc0, !PT ;  /* 0x0000ffff02127812 */ /* 0x000fc400078ec0ff */
[--C-:B------:R-:W-:Y:S02]  /*15b90*/  SHF.R.U32.HI R0, RZ, 0x18, R2.reuse ;  /* 0x00000018ff007819 */ /* 0x100fe40000011602 */
[----:B------:R-:W-:Y:S01]  /*15ba0*/  SHF.R.U32.HI R8, RZ, 0x10, R2 ;  /* 0x00000010ff087819 */ /* 0x000fe20000011602 */
[----:B------:R-:W-:Y:S01]  /*15bb0*/  IMAD.WIDE.U32 R2, R7, -0x2daee0ad, RZ ;  /* 0xd2511f5307027825 */ /* 0x000fe200078e00ff */
[----:B------:R-:W-:Y:S02]  /*15bc0*/  PRMT R105, R163, 0x5410, R164 ;  /* 0x00005410a3697816 */ /* 0x000fe400000000a4 */
[----:B------:R-:W-:Y:S01]  /*15bd0*/  @!P0 PRMT R164, R79, 0x5410, RZ ;  /* 0x000054104fa48816 */ /* 0x000fe200000000ff */
[----:B------:R-:W-:Y:S01]  /*15be0*/  FADD.FTZ R7, R19, R22 ;  /* 0x0000001613077221 */ /* 0x000fe20000010000 */
[----:B------:R-:W-:Y:S01]  /*15bf0*/  ISETP.GE.U32.AND P0, PT, R235, R9, PT ;  /* 0x00000009eb00720c */ /* 0x000fe20003f06070 */
[----:B------:R-:W-:Y:S01]  /*15c00*/  MUFU.EX2 R22, R151 ;  /* 0x0000009700167308 */ /* 0x000fe20000000800 */
[----:B------:R-:W-:-:S02]  /*15c10*/  LOP3.LUT R9, R2, 0xff, RZ, 0xc0, !PT ;  /* 0x000000ff02097812 */ /* 0x000fc400078ec0ff */
[----:B------:R-:W-:Y:S02]  /*15c20*/  LOP3.LUT R20, R2, 0xffff, RZ, 0xc0, !PT ;  /* 0x0000ffff02147812 */ /* 0x000fe400078ec0ff */
[--C-:B------:R-:W-:Y:S02]  /*15c30*/  SHF.R.U32.HI R17, RZ, 0x10, R2.reuse ;  /* 0x00000010ff117819 */ /* 0x100fe40000011602 */
[----:B------:R-:W-:Y:S01]  /*15c40*/  SHF.R.U32.HI R16, RZ, 0x18, R2 ;  /* 0x00000018ff107819 */ /* 0x000fe20000011602 */
[----:B------:R-:W-:Y:S01]  /*15c50*/  MUFU.EX2 R79, R219 ;  /* 0x000000db004f7308 */ /* 0x000fe20000000800 */
[----:B------:R-:W-:Y:S02]  /*15c60*/  SHF.R.U32.HI R2, RZ, 0x8, R10 ;  /* 0x00000008ff027819 */ /* 0x000fe4000001160a */
[----:B------:R-:W-:Y:S01]  /*15c70*/  @!P4 PRMT R166, R75, 0x5410, RZ ;  /* 0x000054104ba6c816 */ /* 0x000fe200000000ff */
[----:B------:R-:W-:Y:S01]  /*15c80*/  IMAD.MOV.U32 R75, RZ, RZ, R27 ;  /* 0x000000ffff4b7224 */ /* 0x000fe200078e001b */
[----:B------:R-:W-:Y:S01]  /*15c90*/  ISETP.GE.U32.AND P4, PT, R235, R0, PT ;  /* 0x00000000eb00720c */ /* 0x000fe20003f86070 */
[----:B------:R-:W-:Y:S01]  /*15ca0*/  IMAD.MOV.U32 R27, RZ, RZ, R118 ;  /* 0x000000ffff1b7224 */ /* 0x000fe200078e0076 */
[----:B------:R-:W-:Y:S01]  /*15cb0*/  LOP3.LUT R0, R3, UR14, R6, 0x96, !PT ;  /* 0x0000000e03007c12 */ /* 0x000fe2000f8e9606 */
[----:B------:R-:W-:Y:S01]  /*15cc0*/  MUFU.EX2 R10, R53 ;  /* 0x00000035000a7308 */ /* 0x000fe20000000800 */
[----:B------:R-:W-:-:S02]  /*15cd0*/  LOP3.LUT R3, R11, 0xff, RZ, 0xc0, !PT ;  /* 0x000000ff0b037812 */ /* 0x000fc400078ec0ff */
[----:B------:R-:W-:Y:S02]  /*15ce0*/  LOP3.LUT R2, R2, 0xffff, RZ, 0xc0, !PT ;  /* 0x0000ffff02027812 */ /* 0x000fe400078ec0ff */
[----:B------:R-:W-:Y:S02]  /*15cf0*/  PRMT R106, R169, 0x5410, R168 ;  /* 0x00005410a96a7816 */ /* 0x000fe400000000a8 */
[----:B------:R-:W-:Y:S01]  /*15d00*/  @!P3 PRMT R169, R77, 0x5410, RZ ;  /* 0x000054104da9b816 */ /* 0x000fe200000000ff */
[----:B------:R-:W-:Y:S01]  /*15d10*/  MUFU.EX2 R11, R56 ;  /* 0x00000038000b7308 */ /* 0x000fe20000000800 */
[----:B------:R-:W-:Y:S01]  /*15d20*/  @!P2 PRMT R168, R78, 0x5410, RZ ;  /* 0x000054104ea8a816 */ /* 0x000fe200000000ff */
[----:B------:R-:W-:Y:S01]  /*15d30*/  IMAD.MOV.U32 R77, RZ, RZ, R49 ;  /* 0x000000ffff4d7224 */ /* 0x000fe200078e0031 */
[C---:B------:R-:W-:Y:S01]  /*15d40*/  ISETP.GE.U32.AND P3, PT, R235.reuse, R2, PT ;  /* 0x00000002eb00720c */ /* 0x040fe20003f66070 */
[----:B------:R-:W-:Y:S01]  /*15d50*/  IMAD.MOV.U32 R49, RZ, RZ, R119 ;  /* 0x000000ffff317224 */ /* 0x000fe200078e0077 */
[----:B------:R-:W-:-:S02]  /*15d60*/  ISETP.GE.U32.AND P2, PT, R235, R3, PT ;  /* 0x00000003eb00720c */ /* 0x000fc40003f46070 */
[----:B-1----:R-:W-:Y:S01]  /*15d70*/  F2FP.PACK_AB R2, R24, R19 ;  /* 0x000000131802723e */ /* 0x002fe200000000ff */
[----:B------:R-:W1:Y:S01]  /*15d80*/  MUFU.EX2 R3, R48 ;  /* 0x0000003000037308 */ /* 0x000e620000000800 */
[----:B------:R-:W-:Y:S01]  /*15d90*/  @!P1 PRMT R163, R80, 0x5410, RZ ;  /* 0x0000541050a39816 */ /* 0x000fe200000000ff */
[----:B------:R-:W-:Y:S01]  /*15da0*/  IMAD.MOV.U32 R80, RZ, RZ, R50 ;  /* 0x000000ffff507224 */ /* 0x000fe200078e0032 */
[C---:B------:R-:W-:Y:S01]  /*15db0*/  PRMT R162, R2.reuse, 0x7610, R162 ;  /* 0x0000761002a27816 */ /* 0x040fe200000000a2 */
[----:B------:R-:W-:Y:S01]  /*15dc0*/  IMAD.MOV.U32 R50, RZ, RZ, R47 ;  /* 0x000000ffff327224 */ /* 0x000fe200078e002f */
[----:B------:R-:W-:Y:S02]  /*15dd0*/  PRMT R161, R2, 0x7632, R161 ;  /* 0x0000763202a17816 */ /* 0x000fe400000000a1 */
[----:B------:R-:W-:Y:S01]  /*15de0*/  LOP3.LUT R2, R8, 0xff, RZ, 0xc0, !PT ;  /* 0x000000ff08027812 */ /* 0x000fe200078ec0ff */
[----:B------:R-:W-:Y:S01]  /*15df0*/  @!P5 HADD2 R81, -R162.H0_H0, -RZ.H0_H0 ;  /* 0xa00000ffa251d230 */ /* 0x000fe20000000900 */
[----:B------:R-:W-:Y:S01]  /*15e00*/  PRMT R104, R162, 0x5410, R161 ;  /* 0x00005410a2687816 */ /* 0x000fe200000000a1 */
[----:B------:R-:W-:Y:S01]  /*15e10*/  @!P3 HADD2 R82, -R161.H0_H0, -RZ.H0_H0 ;  /* 0xa00000ffa152b230 */ /* 0x000fe20000000900 */
[----:B------:R-:W1:Y:S01]  /*15e20*/  MUFU.EX2 R19, R150 ;  /* 0x0000009600137308 */ /* 0x000e620000000800 */
[----:B------:R-:W-:Y:S01]  /*15e30*/  ISETP.GE.U32.AND P1, PT, R235, R5, PT ;  /* 0x00000005eb00720c */ /* 0x000fe20003f26070 */
[----:B------:R-:W-:Y:S01]  /*15e40*/  FADD.FTZ R5, R153, R23 ;  /* 0x0000001799057221 */ /* 0x000fe20000010000 */
[----:B------:R-:W-:Y:S01]  /*15e50*/  @!P5 PRMT R162, R81, 0x5410, RZ ;  /* 0x0000541051a2d816 */ /* 0x000fe200000000ff */
[----:B------:R-:W-:Y:S01]  /*15e60*/  FADD.FTZ R8, R155, R21 ;  /* 0x000000159b087221 */ /* 0x000fe20000010000 */
[----:B------:R-:W-:Y:S01]  /*15e70*/  ISETP.GE.U32.AND P5, PT, R235, R2, PT ;  /* 0x00000002eb00720c */ /* 0x000fe20003fa6070 */
[----:B-1----:R-:W-:Y:S01]  /*15e80*/  FADD.FTZ R6, R3, R28 ;  /* 0x0000001c03067221 */ /* 0x002fe20000010000 */
[----:B------:R-:W-:Y:S01]  /*15e90*/  LOP3.LUT R2, R4, 0xffff, RZ, 0xc0, !PT ;  /* 0x0000ffff04027812 */ /* 0x000fe200078ec0ff */
[----:B------:R-:W-:Y:S01]  /*15ea0*/  IMAD.MOV.U32 R81, RZ, RZ, R51 ;  /* 0x000000ffff517224 */ /* 0x000fe200078e0033 */
[----:B------:R-:W-:Y:S01]  /*15eb0*/  F2FP.PACK_AB R3, R10, R3 ;  /* 0x000000030a03723e */ /* 0x000fe200000000ff */
[----:B------:R-:W-:Y:S01]  /*15ec0*/  IMAD.MOV.U32 R51, RZ, RZ, R122 ;  /* 0x000000ffff337224 */ /* 0x000fe200078e007a */
[----:B------:R-:W-:Y:S01]  /*15ed0*/  SHF.R.U32.HI R2, RZ, 0x8, R2 ;  /* 0x00000008ff027819 */ /* 0x000fe20000011602 */
[----:B------:R-:W-:Y:S01]  /*15ee0*/  IMAD.MOV.U32 R122, RZ, RZ, R46 ;  /* 0x000000ffff7a7224 */ /* 0x000fe200078e002e */
[C---:B------:R-:W-:Y:S01]  /*15ef0*/  PRMT R159, R3.reuse, 0x7632, R159 ;  /* 0x00007632039f7816 */ /* 0x040fe2000000009f */
[----:B------:R-:W-:Y:S01]  /*15f00*/  MUFU.EX2 R46, R152 ;  /* 0x00000098002e7308 */ /* 0x000fe20000000800 */
[----:B------:R-:W-:Y:S01]  /*15f10*/  LOP3.LUT R2, R2, 0xffff, RZ, 0xc0, !PT ;  /* 0x0000ffff02027812 */ /* 0x000fe200078ec0ff */
[----:B------:R-:W-:Y:S01]  /*15f20*/  IMAD.MOV.U32 R28, RZ, RZ, R140 ;  /* 0x000000ffff1c7224 */ /* 0x000fe200078e008c */
[----:B------:R-:W-:Y:S01]  /*15f30*/  PRMT R160, R3, 0x7610, R160 ;  /* 0x0000761003a07816 */ /* 0x000fe200000000a0 */
[----:B------:R-:W-:Y:S01]  /*15f40*/  @!P0 HADD2 R83, -R159.H0_H0, -RZ.H0_H0 ;  /* 0xa00000ff9f538230 */ /* 0x000fe20000000900 */
[----:B------:R-:W-:Y:S01]  /*15f50*/  @!P3 PRMT R161, R82, 0x5410, RZ ;  /* 0x0000541052a1b816 */ /* 0x000fe200000000ff */
[----:B------:R-:W-:Y:S01]  /*15f60*/  IMAD.MOV.U32 R140, RZ, RZ, R156 ;  /* 0x000000ffff8c7224 */ /* 0x000fe200078e009c */
[----:B------:R-:W-:Y:S01]  /*15f70*/  ISETP.GE.U32.AND P3, PT, R235, R2, PT ;  /* 0x00000002eb00720c */ /* 0x000fe20003f66070 */
[----:B------:R-:W-:Y:S01]  /*15f80*/  @!P2 HADD2 R84, -R160.H0_H0, -RZ.H0_H0 ;  /* 0xa00000ffa054a230 */ /* 0x000fe20000000900 */
[----:B------:R-:W-:Y:S01]  /*15f90*/  LOP3.LUT R2, R4, 0xff, RZ, 0xc0, !PT ;  /* 0x000000ff04027812 */ /* 0x000fe200078ec0ff */
[----:B------:R-:W1:Y:S01]  /*15fa0*/  MUFU.EX2 R82, R60 ;  /* 0x0000003c00527308 */ /* 0x000e620000000800 */
[----:B------:R-:W-:Y:S01]  /*15fb0*/  PRMT R23, R160, 0x5410, R159 ;  /* 0x00005410a0177816 */ /* 0x000fe2000000009f */
[----:B------:R-:W-:Y:S01]  /*15fc0*/  IMAD.MOV.U32 R78, RZ, RZ, R50 ;  /* 0x000000ffff4e7224 */ /* 0x000fe200078e0032 */
[----:B------:R-:W-:Y:S01]  /*15fd0*/  @!P0 PRMT R159, R83, 0x5410, RZ ;  /* 0x00005410539f8816 */ /* 0x000fe200000000ff */
[----:B------:R-:W-:Y:S01]  /*15fe0*/  IMAD.MOV.U32 R83, RZ, RZ, R75 ;  /* 0x000000ffff537224 */ /* 0x000fe200078e004b */
[C---:B------:R-:W-:Y:S01]  /*15ff0*/  ISETP.GE.U32.AND P0, PT, R235.reuse, R2, PT ;  /* 0x00000002eb00720c */ /* 0x040fe20003f06070 */
[----:B------:R-:W-:Y:S01]  /*16000*/  FADD.FTZ R6, R10, R6 ;  /* 0x000000060a067221 */ /* 0x000fe20000010000 */
[----:B------:R-:W-:Y:S01]  /*16010*/  SHF.R.U32.HI R2, RZ, 0x18, R4 ;  /* 0x00000018ff027819 */ /* 0x000fe20000011604 */
[----:B------:R-:W-:Y:S01]  /*16020*/  MUFU.EX2 R47, R62 ;  /* 0x0000003e002f7308 */ /* 0x000fe20000000800 */
[----:B------:R-:W-:Y:S01]  /*16030*/  @!P2 PRMT R160, R84, 0x5410, RZ ;  /* 0x0000541054a0a816 */ /* 0x000fe200000000ff */
[----:B------:R-:W-:Y:S01]  /*16040*/  IMAD.MOV.U32 R84, RZ, RZ, R77 ;  /* 0x000000ffff547224 */ /* 0x000fe200078e004d */
[----:B------:R-:W-:-:S02]  /*16050*/  ISETP.GE.U32.AND P2, PT, R235, R2, PT ;  /* 0x00000002eb00720c */ /* 0x000fc40003f46070 */
[----:B------:R-:W-:-:S03]  /*16060*/  F2FP.PACK_AB R2, R22, R19 ;  /* 0x000000131602723e */ /* 0x000fc600000000ff */
[----:B------:R-:W-:Y:S01]  /*16070*/  MUFU.EX2 R53, R221 ;  /* 0x000000dd00357308 */ /* 0x000fe20000000800 */
[C---:B------:R-:W-:Y:S02]  /*16080*/  PRMT R158, R2.reuse, 0x7610, R158 ;  /* 0x00007610029e7816 */ /* 0x040fe4000000009e */
[----:B------:R-:W-:Y:S02]  /*16090*/  PRMT R155, R2, 0x7632, R155 ;  /* 0x00007632029b7816 */ /* 0x000fe4000000009b */
[----:B------:R-:W-:Y:S01]  /*160a0*/  SHF.R.U32.HI R2, RZ, 0x10, R4 ;  /* 0x00000010ff027819 */ /* 0x000fe20000011604 */
[----:B------:R-:W-:Y:S01]  /*160b0*/  @!P0 HADD2 R86, -R158.H0_H0, -RZ.H0_H0 ;  /* 0xa00000ff9e568230 */ /* 0x000fe20000000900 */
[----:B------:R-:W-:Y:S01]  /*160c0*/  PRMT R121, R158, 0x5410, R155 ;  /* 0x000054109e797816 */ /* 0x000fe2000000009b */
[----:B------:R-:W-:Y:S01]  /*160d0*/  @!P3 HADD2 R85, -R155.H0_H0, -RZ.H0_H0 ;  /* 0xa00000ff9b55b230 */ /* 0x000fe20000000900 */
[----:B------:R-:W-:Y:S01]  /*160e0*/  LOP3.LUT R2, R2, 0xff, RZ, 0xc0, !PT ;  /* 0x000000ff02027812 */ /* 0x000fe200078ec0ff */
[----:B------:R-:W-:Y:S01]  /*160f0*/  MUFU.EX2 R56, R206 ;  /* 0x000000ce00387308 */ /* 0x000fe20000000800 */
[----:B------:R-:W-:Y:S01]  /*16100*/  @!P0 PRMT R158, R86, 0x5410, RZ ;  /* 0x00005410569e8816 */ /* 0x000fe200000000ff */
[----:B------:R-:W-:Y:S01]  /*16110*/  FADD.FTZ R4, R26, R8 ;  /* 0x000000081a047221 */ /* 0x000fe20000010000 */
[----:B------:R-:W-:Y:S01]  /*16120*/  ISETP.GE.U32.AND P0, PT, R235, R2, PT ;  /* 0x00000002eb00720c */ /* 0x000fe20003f06070 */
[----:B------:R-:W-:Y:S01]  /*16130*/  IMAD.MOV.U32 R26, RZ, RZ, R76 ;  /* 0x000000ffff1a7224 */ /* 0x000fe200078e004c */
[----:B-1----:R-:W-:-:S02]  /*16140*/  F2FP.PACK_AB R2, R82, R11 ;  /* 0x0000000b5202723e */ /* 0x002fc400000000ff */
[----:B------:R-:W-:Y:S01]  /*16150*/  @!P3 PRMT R155, R85, 0x5410, RZ ;  /* 0x00005410559bb816 */ /* 0x000fe200000000ff */
        /* <DEDUP_REMOVED lines=9> */
[----:B------:R-:W-:-:S02]  /*161f0*/  @!P2 PRMT R153, R88, 0x5410, RZ ;  /* 0x000054105899a816 */ /* 0x000fc400000000ff */
[----:B------:R-:W-:Y:S01]  /*16200*/  ISETP.GE.U32.AND P3, PT, R235, R9, PT ;  /* 0x00000009eb00720c */ /* 0x000fe20003f66070 */
[----:B------:R-:W-:Y:S01]  /*16210*/  FADD.FTZ R9, R25, R5 ;  /* 0x0000000519097221 */ /* 0x000fe20000010000 */
[----:B------:R-:W-:Y:S01]  /*16220*/  ISETP.GE.U32.AND P2, PT, R235, R2, PT ;  /* 0x00000002eb00720c */ /* 0x000fe20003f46070 */
[----:B------:R-:W-:Y:S01]  /*16230*/  IMAD.MOV.U32 R25, RZ, RZ, R123 ;  /* 0x000000ffff197224 */ /* 0x000fe200078e007b */
[----:B------:R-:W-:Y:S01]  /*16240*/  F2FP.PACK_AB R2, R177, R46 ;  /* 0x0000002eb102723e */ /* 0x000fe200000000ff */
[----:B------:R-:W1:Y:S01]  /*16250*/  MUFU.EX2 R123, R146 ;  /* 0x00000092007b7308 */ /* 0x000e620000000800 */
[----:B------:R-:W-:Y:S01]  /*16260*/  @!P0 PRMT R154, R87, 0x5410, RZ ;  /* 0x00005410579a8816 */ /* 0x000fe200000000ff */
[----:B------:R-:W-:Y:S01]  /*16270*/  IMAD.MOV.U32 R75, RZ, RZ, R25 ;  /* 0x000000ffff4b7224 */ /* 0x000fe200078e0019 */
[C---:B------:R-:W-:Y:S01]  /*16280*/  PRMT R152, R2.reuse, 0x7610, R152 ;  /* 0x0000761002987816 */ /* 0x040fe20000000098 */
[----:B------:R-:W-:Y:S01]  /*16290*/  IMAD.MOV.U32 R25, RZ, RZ, R27 ;  /* 0x000000ffff197224 */ /* 0x000fe200078e001b */
[----:B------:R-:W-:Y:S01]  /*162a0*/  PRMT R151, R2, 0x7632, R151 ;  /* 0x0000763202977816 */ /* 0x000fe20000000097 */
[----:B------:R-:W-:Y:S01]  /*162b0*/  IMAD.MOV.U32 R27, RZ, RZ, R117 ;  /* 0x000000ffff1b7224 */ /* 0x000fe200078e0075 */
[----:B------:R-:W-:Y:S01]  /*162c0*/  LOP3.LUT R2, R17, 0xff, RZ, 0xc0, !PT ;  /* 0x000000ff11027812 */ /* 0x000fe200078ec0ff */
[----:B------:R-:W-:Y:S01]  /*162d0*/  @!P1 HADD2 R89, -R152.H0_H0, -RZ.H0_H0 ;  /* 0xa00000ff98599230 */ /* 0x000fe20000000900 */
[----:B------:R-:W-:Y:S01]  /*162e0*/  PRMT R118, R152, 0x5410, R151 ;  /* 0x0000541098767816 */ /* 0x000fe20000000097 */
[----:B------:R-:W-:Y:S01]  /*162f0*/  @!P2 HADD2 R90, -R151.H0_H0, -RZ.H0_H0 ;  /* 0xa00000ff975aa230 */ /* 0x000fe20000000900 */
[----:B------:R2:W-:Y:S01]  /*16300*/  MUFU.EX2 R17, R147 ;  /* 0x0000009300117308 */ /* 0x0005e20000000800 */
[----:B------:R-:W-:Y:S01]  /*16310*/  IMAD.MOV.U32 R117, RZ, RZ, R234 ;  /* 0x000000ffff757224 */ /* 0x000fe200078e00ea */
[----:B------:R-:W-:Y:S01]  /*16320*/  @!P1 PRMT R152, R89, 0x5410, RZ ;  /* 0x0000541059989816 */ /* 0x000fe200000000ff */
[----:B------:R-:W-:Y:S01]  /*16330*/  FADD.FTZ R5, R24, R7 ;  /* 0x0000000718057221 */ /* 0x000fe20000010000 */
[----:B------:R-:W-:Y:S01]  /*16340*/  ISETP.GE.U32.AND P1, PT, R235, R2, PT ;  /* 0x00000002eb00720c */ /* 0x000fe20003f26070 */
[----:B------:R-:W-:Y:S01]  /*16350*/  IMAD.MOV.U32 R234, RZ, RZ, R238 ;  /* 0x000000ffffea7224 */ /* 0x000fe200078e00ee */
[----:B------:R-:W-:Y:S01]  /*16360*/  LOP3.LUT R2, R0, 0xffff, RZ, 0xc0, !PT ;  /* 0x0000ffff00027812 */ /* 0x000fe200078ec0ff */
[----:B------:R-:W-:Y:S01]  /*16370*/  FADD.FTZ R238, R11, R6 ;  /* 0x000000060bee7221 */ /* 0x000fe20000010000 */
[----:B-1----:R-:W-:Y:S01]  /*16380*/  F2FP.PACK_AB R3, R123, R47 ;  /* 0x0000002f7b03723e */ /* 0x002fe200000000ff */
[----:B------:R-:W-:Y:S01]  /*16390*/  MUFU.EX2 R87, R207 ;  /* 0x000000cf00577308 */ /* 0x000fe20000000800 */
[----:B------:R-:W-:Y:S01]  /*163a0*/  SHF.R.U32.HI R2, RZ, 0x8, R2 ;  /* 0x00000008ff027819 */ /* 0x000fe20000011602 */
[----:B------:R-:W-:Y:S01]  /*163b0*/  FADD.FTZ R234, R234, R4 ;  /* 0x00000004eaea7221 */ /* 0x000fe20000010000 */
[----:B------:R-:W-:-:S02]  /*163c0*/  PRMT R150, R3, 0x7610, R150 ;  /* 0x0000761003967816 */ /* 0x000fc40000000096 */
[----:B------:R-:W-:Y:S02]  /*163d0*/  LOP3.LUT R2, R2, 0xffff, RZ, 0xc0, !PT ;  /* 0x0000ffff02027812 */ /* 0x000fe400078ec0ff */
[----:B------:R-:W-:Y:S01]  /*163e0*/  PRMT R149, R3, 0x7632, R149 ;  /* 0x0000763203957816 */ /* 0x000fe20000000095 */
[----:B------:R-:W-:Y:S01]  /*163f0*/  @!P5 HADD2 R92, -R150.H0_H0, -RZ.H0_H0 ;  /* 0xa00000ff965cd230 */ /* 0x000fe20000000900 */
[----:B------:R-:W-:Y:S01]  /*16400*/  @!P2 PRMT R151, R90, 0x5410, RZ ;  /* 0x000054105a97a816 */ /* 0x000fe200000000ff */
[----:B------:R-:W1:Y:S01]  /*16410*/  MUFU.EX2 R76, R223 ;  /* 0x000000df004c7308 */ /* 0x000e620000000800 */
[C---:B------:R-:W-:Y:S01]  /*16420*/  ISETP.GE.U32.AND P2, PT, R235.reuse, R2, PT ;  /* 0x00000002eb00720c */ /* 0x040fe20003f46070 */
[----:B------:R-:W-:Y:S01]  /*16430*/  @!P4 HADD2 R91, -R149.H0_H0, -RZ.H0_H0 ;  /* 0xa00000ff955bc230 */ /* 0x000fe20000000900 */
[----:B------:R-:W-:Y:S01]  /*16440*/  LOP3.LUT R2, R0, 0xff, RZ, 0xc0, !PT ;  /* 0x000000ff00027812 */ /* 0x000fe200078ec0ff */
[----:B------:R-:W-:Y:S01]  /*16450*/  FADD.FTZ R3, R26, R9 ;  /* 0x000000091a037221 */ /* 0x000fe20000010000 */
[----:B------:R-:W-:Y:S01]  /*16460*/  PRMT R119, R150, 0x5410, R149 ;  /* 0x0000541096777816 */ /* 0x000fe20000000095 */
[----:B------:R-:W-:Y:S01]  /*16470*/  IMAD.MOV.U32 R26, RZ, RZ, R51 ;  /* 0x000000ffff1a7224 */ /* 0x000fe200078e0033 */
[----:B------:R-:W-:Y:S01]  /*16480*/  @!P5 PRMT R150, R92, 0x5410, RZ ;  /* 0x000054105c96d816 */ /* 0x000fe200000000ff */
[----:B------:R-:W-:Y:S01]  /*16490*/  IMAD.MOV.U32 R90, RZ, RZ, R80 ;  /* 0x000000ffff5a7224 */ /* 0x000fe200078e0050 */
[----:B------:R-:W-:Y:S01]  /*164a0*/  ISETP.GE.U32.AND P5, PT, R235, R2, PT ;  /* 0x00000002eb00720c */ /* 0x000fe20003fa6070 */
[----:B------:R-:W-:Y:S01]  /*164b0*/  IMAD.MOV.U32 R80, RZ, RZ, R49 ;  /* 0x000000ffff507224 */ /* 0x000fe200078e0031 */
[----:B------:R-:W-:Y:S01]  /*164c0*/  SHF.R.U32.HI R2, RZ, 0x18, R0 ;  /* 0x00000018ff027819 */ /* 0x000fe20000011600 */
[----:B------:R-:W-:Y:S01]  /*164d0*/  FADD.FTZ R233, R233, R3 ;  /* 0x00000003e9e97221 */ /* 0x000fe20000010000 */
[----:B------:R-:W-:Y:S01]  /*164e0*/  @!P4 PRMT R149, R91, 0x5410, RZ ;  /* 0x000054105b95c816 */ /* 0x000fe200000000ff */
[----:B------:R-:W-:Y:S01]  /*164f0*/  IMAD.MOV.U32 R91, RZ, RZ, R81 ;  /* 0x000000ffff5b7224 */ /* 0x000fe200078e0051 */
[----:B------:R-:W-:Y:S01]  /*16500*/  ISETP.GE.U32.AND P4, PT, R235, R2, PT ;  /* 0x00000002eb00720c */ /* 0x000fe20003f86070 */
[----:B------:R-:W-:Y:S01]  /*16510*/  IMAD.MOV.U32 R81, RZ, RZ, R116 ;  /* 0x000000ffff517224 */ /* 0x000fe200078e0074 */
[----:B------:R-:W-:Y:S01]  /*16520*/  F2FP.PACK_AB R2, R53, R79 ;  /* 0x0000004f3502723e */ /* 0x000fe200000000ff */
[----:B------:R-:W-:Y:S01]  /*16530*/  IMAD.MOV.U32 R116, RZ, RZ, R141 ;  /* 0x000000ffff747224 */ /* 0x000fe200078e008d */
[----:B------:R-:W-:Y:S01]  /*16540*/  SHF.R.U32.HI R0, RZ, 0x10, R0 ;  /* 0x00000010ff007819 */ /* 0x000fe20000011600 */
[----:B------:R-:W-:Y:S01]  /*16550*/  IMAD.MOV.U32 R141, RZ, RZ, R157 ;  /* 0x000000ffff8d7224 */ /* 0x000fe200078e009d */
[----:B------:R-:W-:-:S02]  /*16560*/  PRMT R148, R2, 0x7610, R148 ;  /* 0x0000761002947816 */ /* 0x000fc40000000094 */
[----:B--2---:R-:W-:Y:S02]  /*16570*/  PRMT R147, R2, 0x7632, R147 ;  /* 0x0000763202937816 */ /* 0x004fe40000000093 */
[----:B------:R-:W-:Y:S01]  /*16580*/  LOP3.LUT R0, R0, 0xff, RZ, 0xc0, !PT ;  /* 0x000000ff00007812 */ /* 0x000fe200078ec0ff */
[----:B------:R-:W-:Y:S01]  /*16590*/  @!P5 HADD2 R94, -R148.H0_H0, -RZ.H0_H0 ;  /* 0xa00000ff945ed230 */ /* 0x000fe20000000900 */
[----:B------:R-:W-:Y:S01]  /*165a0*/  PRMT R222, R148, 0x5410, R147 ;  /* 0x0000541094de7816 */ /* 0x000fe20000000093 */
[----:B------:R-:W-:Y:S01]  /*165b0*/  @!P2 HADD2 R93, -R147.H0_H0, -RZ.H0_H0 ;  /* 0xa00000ff935da230 */ /* 0x000fe20000000900 */
[----:B-1----:R-:W-:Y:S01]  /*165c0*/  F2FP.PACK_AB R2, R76, R85 ;  /* 0x000000554c02723e */ /* 0x002fe200000000ff */
[----:B------:R1:W-:Y:S01]  /*165d0*/  STG.E.U16 [R140.64+-0x100], R45 ;  /* 0xffff002d8c007986 */ /* 0x0003e2000c101522 */
[----:B------:R-:W-:Y:S02]  /*165e0*/  @!P5 PRMT R148, R94, 0x5410, RZ ;  /* 0x000054105e94d816 */ /* 0x000fe400000000ff */
[----:B------:R-:W-:Y:S01]  /*165f0*/  ISETP.GE.U32.AND P5, PT, R235, R0, PT ;  /* 0x00000000eb00720c */ /* 0x000fe20003fa6070 */
[----:B------:R-:W-:Y:S01]  /*16600*/  STG.E.U16 [R140.64+-0xfe], R44 ;  /* 0xffff022c8c007986 */ /* 0x000fe2000c101522 */
[----:B------:R-:W-:-:S02]  /*16610*/  SHF.R.U32.HI R0, RZ, 0x8, R20 ;  /* 0x00000008ff007819 */ /* 0x000fc40000011614 */
[----:B------:R-:W-:Y:S02]  /*16620*/  @!P2 PRMT R147, R93, 0x5410, RZ ;  /* 0x000054105d93a816 */ /* 0x000fe400000000ff */
[----:B------:R-:W-:Y:S02]  /*16630*/  LOP3.LUT R0, R0, 0xffff, RZ, 0xc0, !PT ;  /* 0x0000ffff00007812 */ /* 0x000fe400078ec0ff */
[----:B------:R-:W-:Y:S02]  /*16640*/  PRMT R144, R2, 0x7610, R144 ;  /* 0x0000761002907816 */ /* 0x000fe40000000090 */
[----:B------:R-:W-:Y:S02]  /*16650*/  ISETP.GE.U32.AND P2, PT, R235, R0, PT ;  /* 0x00000000eb00720c */ /* 0x000fe40003f46070 */
[----:B------:R-:W-:Y:S01]  /*16660*/  F2FP.PACK_AB R0, R56, R17 ;  /* 0x000000113800723e */ /* 0x000fe200000000ff */
[----:B------:R-:W-:Y:S01]  /*16670*/  @!P3 HADD2 R96, -R144.H0_H0, -RZ.H0_H0 ;  /* 0xa00000ff9060b230 */ /* 0x000fe20000000900 */
[----:B------:R-:W-:-:S02]  /*16680*/  PRMT R143, R2, 0x7632, R143 ;  /* 0x00007632028f7816 */ /* 0x000fc4000000008f */
[C---:B------:R-:W-:Y:S02]  /*16690*/  PRMT R146, R0.reuse, 0x7610, R146 ;  /* 0x0000761000927816 */ /* 0x040fe40000000092 */
[----:B------:R-:W-:Y:S02]  /*166a0*/  PRMT R145, R0, 0x7632, R145 ;  /* 0x0000763200917816 */ /* 0x000fe40000000091 */
[----:B------:R-:W-:Y:S01]  /*166b0*/  F2FP.PACK_AB R0, R77, R87 ;  /* 0x000000574d00723e */ /* 0x000fe200000000ff */
[----:B------:R-:W-:Y:S01]  /*166c0*/  @!P5 HADD2 R95, -R146.H0_H0, -RZ.H0_H0 ;  /* 0xa00000ff925fd230 */ /* 0x000fe20000000900 */
[----:B------:R-:W-:Y:S01]  /*166d0*/  LOP3.LUT R2, R91, UR18, R84, 0x96, !PT ;  /* 0x000000125b027c12 */ /* 0x000fe2000f8e9654 */
[----:B------:R-:W-:Y:S01]  /*166e0*/  @!P4 HADD2 R97, -R145.H0_H0, -RZ.H0_H0 ;  /* 0xa00000ff9161c230 */ /* 0x000fe20000000900 */
[C---:B------:R-:W-:Y:S01]  /*166f0*/  PRMT R142, R0.reuse, 0x7610, R142 ;  /* 0x00007610008e7816 */ /* 0x040fe2000000008e */
[----:B-1----:R-:W-:Y:S01]  /*16700*/  IMAD.MOV.U32 R45, RZ, RZ, R17 ;  /* 0x000000ffff2d7224 */ /* 0x002fe200078e0011 */
[----:B------:R-:W-:Y:S01]  /*16710*/  PRMT R37, R0, 0x7632, R37 ;  /* 0x0000763200257816 */ /* 0x000fe20000000025 */
[----:B------:R-:W-:Y:S01]  /*16720*/  IMAD.U32 R0, RZ, RZ, UR5 ;  /* 0x00000005ff007e24 */ /* 0x000fe2000f8e00ff */
[----:B------:R-:W-:Y:S01]  /*16730*/  ISETP.GE.U32.AND P0, PT, R235, R16, PT ;  /* 0x00000010eb00720c */ /* 0x000fe20003f06070 */
[----:B------:R-:W-:Y:S01]  /*16740*/  FADD.FTZ R16, R19, R5 ;  /* 0x0000000513107221 */ /* 0x000fe20000010000 */
[----:B------:R-:W-:Y:S01]  /*16750*/  PRMT R216, R235, 0x7054, R235 ;  /* 0x00007054ebd87816 */ /* 0x000fe200000000eb */
[----:B------:R-:W-:Y:S01]  /*16760*/  IMAD.WIDE R50, R0, 0x2, R140 ;  /* 0x0000000200327825 */ /* 0x000fe200078e028c */
[----:B------:R-:W-:Y:S01]  /*16770*/  @!P1 HADD2 R99, -R142.H0_H0, -RZ.H0_H0 ;  /* 0xa00000ff8e639230 */ /* 0x000fe20000000900 */
[----:B------:R-:W-:Y:S01]  /*16780*/  PRMT R221, R146, 0x5410, R145 ;  /* 0x0000541092dd7816 */ /* 0x000fe20000000091 */
[----:B------:R-:W-:Y:S01]  /*16790*/  @!P2 HADD2 R100, -R143.H0_H0, -RZ.H0_H0 ;  /* 0xa00000ff8f64a230 */ /* 0x000fe20000000900 */
[----:B------:R-:W-:Y:S01]  /*167a0*/  IMAD.U32 R0, RZ, RZ, UR4 ;  /* 0x00000004ff007e24 */ /* 0x000fe2000f8e00ff */
[----:B------:R-:W-:Y:S01]  /*167b0*/  STG.E.U16 [R50.64+-0x100], R38 ;  /* 0xffff002632007986 */ /* 0x000fe2000c101522 */
[----:B------:R-:W-:Y:S01]  /*167c0*/  IMAD.WIDE.U32 R2, R2, -0x2daee0ad, RZ ;  /* 0xd2511f5302027825 */ /* 0x000fe200078e00ff */
[----:B------:R-:W-:-:S02]  /*167d0*/  @!P5 PRMT R146, R95, 0x5410, RZ ;  /* 0x000054105f92d816 */ /* 0x000fc400000000ff */
[----:B------:R1:W-:Y:S01]  /*167e0*/  STG.E.U16 [R50.64+-0xfe], R39 ;  /* 0xffff022732007986 */ /* 0x0003e2000c101522 */
[----:B------:R-:W-:Y:S01]  /*167f0*/  IMAD.WIDE R48, R0, 0x2, R140 ;  /* 0x0000000200307825 */ /* 0x000fe200078e028c */
[----:B------:R-:W-:Y:S01]  /*16800*/  @!P0 HADD2 R98, -R37.H0_H0, -RZ.H0_H0 ;  /* 0xa00000ff25628230 */ /* 0x000fe20000000900 */
[----:B------:R-:W-:Y:S02]  /*16810*/  PRMT R219, R142, 0x5410, R37 ;  /* 0x000054108edb7816 */ /* 0x000fe40000000025 */
[----:B------:R-:W-:Y:S01]  /*16820*/  IMAD.U32 R0, RZ, RZ, UR26 ;  /* 0x0000001aff007e24 */ /* 0x000fe2000f8e00ff */
[----:B------:R-:W-:Y:S01]  /*16830*/  STG.E.U16 [R48.64+-0x100], R15 ;  /* 0xffff000f30007986 */ /* 0x000fe2000c101522 */
[----:B------:R-:W-:Y:S01]  /*16840*/  FADD.FTZ R223, R22, R16 ;  /* 0x0000001016df7221 */ /* 0x000fe20000010000 */
[----:B------:R-:W-:Y:S01]  /*16850*/  @!P4 PRMT R145, R97, 0x5410, RZ ;  /* 0x000054106191c816 */ /* 0x000fe200000000ff */
[----:B------:R-:W-:Y:S01]  /*16860*/  IMAD.MOV.U32 R22, RZ, RZ, R175 ;  /* 0x000000ffff167224 */ /* 0x000fe200078e00af */
[----:B------:R-:W-:Y:S01]  /*16870*/  STG.E.U16 [R48.64+-0xfe], R14 ;  /* 0xffff020e30007986 */ /* 0x000fe2000c101522 */
[----:B------:R-:W-:Y:S01]  /*16880*/  PRMT R218, R144, 0x5410, R143 ;  /* 0x0000541090da7816 */ /* 0x000fe2000000008f */
[----:B------:R-:W-:Y:S01]  /*16890*/  IMAD.MOV.U32 R97, RZ, RZ, R101 ;  /* 0x000000ffff617224 */ /* 0x000fe200078e0065 */
[----:B------:R-:W-:Y:S01]  /*168a0*/  @!P1 PRMT R142, R99, 0x5410, RZ ;  /* 0x00005410638e9816 */ /* 0x000fe200000000ff */
[----:B------:R-:W2:Y:S01]  /*168b0*/  LDL.LU R175, [R1+0x19c] ;  /* 0x00019c0001af7983 */ /* 0x000ea20000300800 */
[----:B------:R-:W-:Y:S01]  /*168c0*/  @!P0 PRMT R37, R98, 0x5410, RZ ;  /* 0x0000541062258816 */ /* 0x000fe200000000ff */
[----:B------:R-:W-:Y:S01]  /*168d0*/  IMAD.MOV.U32 R98, RZ, RZ, R102 ;  /* 0x000000ffff627224 */ /* 0x000fe200078e0066 */
[----:B------:R-:W-:Y:S01]  /*168e0*/  @!P3 PRMT R144, R96, 0x5410, RZ ;  /* 0x000054106090b816 */ /* 0x000fe200000000ff */
[----:B------:R-:W-:Y:S01]  /*168f0*/  IMAD.MOV.U32 R99, RZ, RZ, R103 ;  /* 0x000000ffff637224 */ /* 0x000fe200078e0067 */
[----:B------:R-:W-:Y:S01]  /*16900*/  @!P2 PRMT R143, R100, 0x5410, RZ ;  /* 0x00005410648fa816 */ /* 0x000fe200000000ff */
[----:B------:R-:W-:-:S02]  /*16910*/  IMAD.MOV.U32 R96, RZ, RZ, R74 ;  /* 0x000000ffff607224 */ /* 0x000fc400078e004a */
[----:B------:R-:W-:Y:S02]  /*16920*/  IMAD.MOV.U32 R100, RZ, RZ, R65 ;  /* 0x000000ffff647224 */ /* 0x000fe400078e0041 */
[----:B------:R-:W-:Y:S02]  /*16930*/  IMAD.MOV.U32 R101, RZ, RZ, R64 ;  /* 0x000000ffff657224 */ /* 0x000fe400078e0040 */
[----:B------:R-:W-:Y:S02]  /*16940*/  IMAD.MOV.U32 R102, RZ, RZ, R63 ;  /* 0x000000ffff667224 */ /* 0x000fe400078e003f */
[----:B-1----:R-:W-:Y:S01]  /*16950*/  IMAD.WIDE R38, R0, 0x2, R140 ;  /* 0x0000000200267825 */ /* 0x002fe200078e028c */
[----:B------:R-:W-:-:S03]  /*16960*/  LOP3.LUT R0, R237, UR17, R190, 0x96, !PT ;  /* 0x00000011ed007c12 */ /* 0x000fc6000f8e96be */
[----:B------:R-:W-:Y:S01]  /*16970*/  IMAD.MOV.U32 R103, RZ, RZ, R61 ;  /* 0x000000ffff677224 */ /* 0x000fe200078e003d */
[----:B------:R-:W-:Y:S01]  /*16980*/  STG.E.U16 [R38.64+-0x100], R13 ;  /* 0xffff000d26007986 */ /* 0x000fe2000c101522 */
[----:B------:R-:W-:Y:S01]  /*16990*/  IMAD.WIDE.U32 R4, R0, -0x326172a9, RZ ;  /* 0xcd9e8d5700047825 */ /* 0x000fe200078e00ff */
[----:B------:R-:W-:Y:S02]  /*169a0*/  LOP3.LUT R0, R3, UR15, R236, 0x96, !PT ;  /* 0x0000000f03007c12 */ /* 0x000fe4000f8e96ec */
[----:B------:R1:W-:Y:S01]  /*169b0*/  STG.E.U16 [R38.64+-0xfe], R12 ;  /* 0xffff020c26007986 */ /* 0x0003e2000c101522 */
[----:B------:R-:W-:Y:S01]  /*169c0*/  IMAD.MOV.U32 R237, RZ, RZ, R77 ;  /* 0x000000ffffed7224 */ /* 0x000fe200078e004d */
[----:B------:R-:W-:Y:S01]  /*169d0*/  LOP3.LUT R3, R5, UR16, R90, 0x96, !PT ;  /* 0x0000001005037c12 */ /* 0x000fe2000f8e965a */
[----:B------:R-:W-:Y:S01]  /*169e0*/  IMAD.WIDE.U32 R10, R0, -0x326172a9, RZ ;  /* 0xcd9e8d57000a7825 */ /* 0x000fe200078e00ff */
[----:B------:R-:W-:Y:S03]  /*169f0*/  STG.E.U16 [R140.64+-0xf0], R43 ;  /* 0xffff102b8c007986 */ /* 0x000fe6000c101522 */
[----:B------:R-:W-:Y:S01]  /*16a00*/  IMAD.WIDE.U32 R6, R3, -0x2daee0ad, RZ ;  /* 0xd2511f5303067825 */ /* 0x000fe200078e00ff */
[----:B------:R-:W-:Y:S01]  /*16a10*/  LOP3.LUT R3, R11, UR12, R4, 0x96, !PT ;  /* 0x0000000c0b037c12 */ /* 0x000fe2000f8e9604 */
[----:B------:R-:W-:Y:S03]  /*16a20*/  STG.E.U16 [R140.64+-0xee], R42 ;  /* 0xffff122a8c007986 */ /* 0x000fe6000c101522 */
[----:B------:R-:W-:Y:S01]  /*16a30*/  LOP3.LUT R0, R7, UR11, R2, 0x96, !PT ;  /* 0x0000000b07007c12 */ /* 0x000fe2000f8e9602 */
[----:B------:R-:W-:Y:S01]  /*16a40*/  IMAD.WIDE.U32 R2, R3, -0x2daee0ad, RZ ;  /* 0xd2511f5303027825 */ /* 0x000fe200078e00ff */
[----:B------:R-:W-:Y:S03]  /*16a50*/  STG.E.U16 [R50.64+-0xf0], R40 ;  /* 0xffff102832007986 */ /* 0x000fe6000c101522 */
[----:B------:R-:W-:Y:S01]  /*16a60*/  IMAD.WIDE.U32 R8, R0, -0x326172a9, RZ ;  /* 0xcd9e8d5700087825 */ /* 0x000fe200078e00ff */
[----:B------:R-:W-:Y:S01]  /*16a70*/  LOP3.LUT R3, R3, UR9, R6, 0x96, !PT ;  /* 0x0000000903037c12 */ /* 0x000fe2000f8e9606 */
[----:B------:R-:W-:Y:S03]  /*16a80*/  STG.E.U16 [R50.64+-0xee], R41 ;  /* 0xffff122932007986 */ /* 0x000fe6000c101522 */
[----:B------:R-:W-:Y:S01]  /*16a90*/  LOP3.LUT R0, R9, UR10, R10, 0x96, !PT ;  /* 0x0000000a09007c12 */ /* 0x000fe2000f8e960a */
[----:B------:R-:W-:-:S04]  /*16aa0*/  IMAD.WIDE.U32 R6, R3, -0x326172a9, RZ ;  /* 0xcd9e8d5703067825 */ /* 0x000fc800078e00ff */
[----:B-1----:R-:W-:Y:S01]  /*16ab0*/  IMAD.WIDE.U32 R12, R0, -0x2daee0ad, RZ ;  /* 0xd2511f53000c7825 */ /* 0x002fe200078e00ff */
[----:B------:R-:W-:-:S04]  /*16ac0*/  LOP3.LUT R7, R7, UR8, R8, 0x96, !PT ;  /* 0x0000000807077c12 */ /* 0x000fc8000f8e9608 */
[----:B------:R-:W-:-:S05]  /*16ad0*/  LOP3.LUT R2, R13, UR6, R2, 0x96, !PT ;  /* 0x000000060d027c12 */ /* 0x000fca000f8e9602 */
        /* <DEDUP_REMOVED lines=8> */
[----:B------:R-:W-:Y:S01]  /*16b60*/  LOP3.LUT R10, R3, R83, RZ, 0xc0, !PT ;  /* 0x00000053030a7212 */ /* 0x000fe200078ec0ff */
[----:B------:R-:W-:Y:S01]  /*16b70*/  IMAD.MOV.U32 R83, RZ, RZ, R80 ;  /* 0x000000ffff537224 */ /* 0x000fe200078e0050 */
[----:B------:R-:W-:Y:S01]  /*16b80*/  SHF.R.U32.HI R3, RZ, 0x18, R2 ;  /* 0x00000018ff037819 */ /* 0x000fe20000011602 */
[----:B------:R-:W-:Y:S01]  /*16b90*/  IMAD.MOV.U32 R80, RZ, RZ, R75 ;  /* 0x000000ffff507224 */ /* 0x000fe200078e004b */
[----:B------:R-:W-:Y:S01]  /*16ba0*/  LOP3.LUT R2, R6, 0xff, RZ, 0xc0, !PT ;  /* 0x000000ff06027812 */ /* 0x000fe200078ec0ff */
[----:B------:R-:W-:Y:S01]  /*16bb0*/  IMAD.MOV.U32 R75, RZ, RZ, R55 ;  /* 0x000000ffff4b7224 */ /* 0x000fe200078e0037 */
[----:B------:R-:W-:Y:S01]  /*16bc0*/  SHF.R.U32.HI R6, RZ, 0x10, R0 ;  /* 0x00000010ff067819 */ /* 0x000fe20000011600 */
[----:B------:R-:W-:Y:S01]  /*16bd0*/  IMAD.MOV.U32 R55, RZ, RZ, R113 ;  /* 0x000000ffff377224 */ /* 0x000fe200078e0071 */
[----:B------:R-:W-:Y:S02]  /*16be0*/  PRMT R11, R2, 0x5410, R3 ;  /* 0x00005410020b7816 */ /* 0x000fe40000000003 */
[----:B------:R-:W-:-:S02]  /*16bf0*/  LOP3.LUT R2, R0, 0xffff, RZ, 0xc0, !PT ;  /* 0x0000ffff00027812 */ /* 0x000fc400078ec0ff */
[----:B------:R-:W-:Y:S02]  /*16c00*/  LOP3.LUT R6, R6, 0xff, RZ, 0xc0, !PT ;  /* 0x000000ff06067812 */ /* 0x000fe400078ec0ff */
[----:B------:R-:W-:Y:S02]  /*16c10*/  SHF.R.U32.HI R3, RZ, 0x8, R2 ;  /* 0x00000008ff037819 */ /* 0x000fe40000011602 */
[----:B------:R-:W-:-:S04]  /*16c20*/  LOP3.LUT R2, R0, 0xff, RZ, 0xc0, !PT ;  /* 0x000000ff00027812 */ /* 0x000fc800078ec0ff */
[----:B------:R-:W-:Y:S01]  /*16c30*/  PRMT R8, R2, 0x5410, R3 ;  /* 0x0000541002087816 */ /* 0x000fe20000000003 */
[----:B------:R-:W-:Y:S01]  /*16c40*/  IMAD.WIDE.U32 R2, R7, -0x2daee0ad, RZ ;  /* 0xd2511f5307027825 */ /* 0x000fe200078e00ff */
[----:B------:R-:W-:-:S04]  /*16c50*/  SHF.R.U32.HI R7, RZ, 0x18, R0 ;  /* 0x00000018ff077819 */ /* 0x000fc80000011600 */
[----:B------:R-:W-:Y:S02]  /*16c60*/  LOP3.LUT R0, R3, UR14, R12, 0x96, !PT ;  /* 0x0000000e03007c12 */ /* 0x000fe4000f8e960c */
[----:B------:R-:W-:Y:S02]  /*16c70*/  PRMT R12, R6, 0x5410, R7 ;  /* 0x00005410060c7816 */ /* 0x000fe40000000007 */
        /* <DEDUP_REMOVED lines=15> */
[----:B------:R-:W-:Y:S02]  /*16d70*/  LOP3.LUT R3, R191, R214, RZ, 0x3c, !PT ;  /* 0x000000d6bf037212 */ /* 0x000fe400078e3cff */
[----:B------:R-:W-:Y:S01]  /*16d80*/  PRMT R13, R0, 0x5410, R2 ;  /* 0x00005410000d7816 */ /* 0x000fe20000000002 */
[----:B------:R-:W-:-:S02]  /*16d90*/  HSET2.LE.AND R0, R11, R216, PT ;  /* 0x000000d80b007233 */ /* 0x000fc40003803000 */
[----:B------:R-:W-:-:S03]  /*16da0*/  HSET2.LE.AND R2, R8, R216, PT ;  /* 0x000000d808027233 */ /* 0x000fc60003803000 */
[----:B------:R-:W-:Y:S01]  /*16db0*/  LOP3.LUT R11, R0, R117, RZ, 0xc0, !PT ;  /* 0x00000075000b7212 */ /* 0x000fe200078ec0ff */
[--C-:B------:R-:W-:Y:S01]  /*16dc0*/  HSET2.LE.AND R0, R12, R216.reuse, PT ;  /* 0x000000d80c007233 */ /* 0x100fe20003803000 */
[----:B------:R-:W-:Y:S01]  /*16dd0*/  LOP3.LUT R8, R2, R116, RZ, 0xc0, !PT ;  /* 0x0000007402087212 */ /* 0x000fe200078ec0ff */
[----:B------:R-:W-:Y:S01]  /*16de0*/  IMAD.WIDE.U32 R116, R3, -0x326172a9, RZ ;  /* 0xcd9e8d5703747825 */ /* 0x000fe200078e00ff */
[----:B------:R-:W-:Y:S02]  /*16df0*/  HSET2.LE.AND R2, R9, R216, PT ;  /* 0x000000d809027233 */ /* 0x000fe40003803000 */
[----:B------:R-:W-:Y:S01]  /*16e00*/  LOP3.LUT R9, R0, R28, RZ, 0xc0, !PT ;  /* 0x0000001c00097212 */ /* 0x000fe200078ec0ff */
[----:B------:R-:W-:Y:S01]  /*16e10*/  IMAD.MOV.U32 R28, RZ, RZ, R67 ;  /* 0x000000ffff1c7224 */ /* 0x000fe200078e0043 */
[----:B------:R-:W-:Y:S01]  /*16e20*/  LOP3.LUT R3, R117, UR18, R84, 0x96, !PT ;  /* 0x0000001275037c12 */ /* 0x000fe2000f8e9654 */
[----:B------:R-:W-:Y:S01]  /*16e30*/  IMAD.MOV.U32 R84, RZ, RZ, R78 ;  /* 0x000000ffff547224 */ /* 0x000fe200078e004e */
[----:B------:R-:W-:Y:S01]  /*16e40*/  LOP3.LUT R12, R2, R81, RZ, 0xc0, !PT ;  /* 0x00000051020c7212 */ /* 0x000fe200078ec0ff */
[----:B------:R-:W-:Y:S01]  /*16e50*/  IMAD.MOV.U32 R78, RZ, RZ, R73 ;  /* 0x000000ffff4e7224 */ /* 0x000fe200078e0049 */
[----:B------:R-:W-:Y:S01]  /*16e60*/  LOP3.LUT R2, R5, UR16, R116, 0x96, !PT ;  /* 0x0000001005027c12 */ /* 0x000fe2000f8e9674 */
[----:B------:R-:W-:-:S04]  /*16e70*/  IMAD.WIDE.U32 R6, R3, -0x2daee0ad, RZ ;  /* 0xd2511f5303067825 */ /* 0x000fc800078e00ff */
[----:B------:R-:W-:Y:S01]  /*16e80*/  IMAD.WIDE.U32 R2, R2, -0x2daee0ad, RZ ;  /* 0xd2511f5302027825 */ /* 0x000fe200078e00ff */
[----:B------:R-:W-:-:S03]  /*16e90*/  LOP3.LUT R0, R7, UR15, R236, 0x96, !PT ;  /* 0x0000000f07007c12 */ /* 0x000fc6000f8e96ec */
[----:B------:R-:W-:Y:S01]  /*16ea0*/  IMAD.MOV.U32 R73, RZ, RZ, R107 ;  /* 0x000000ffff497224 */ /* 0x000fe200078e006b */
[----:B------:R-:W-:Y:S01]  /*16eb0*/  LOP3.LUT R3, R3, UR11, R6, 0x96, !PT ;  /* 0x0000000b03037c12 */ /* 0x000fe2000f8e9606 */
[----:B------:R-:W-:-:S04]  /*16ec0*/  IMAD.WIDE.U32 R6, R0, -0x326172a9, RZ ;  /* 0xcd9e8d5700067825 */ /* 0x000fc800078e00ff */
[----:B------:R-:W-:Y:S01]  /*16ed0*/  IMAD.MOV.U32 R107, RZ, RZ, R112 ;  /* 0x000000ffff6b7224 */ /* 0x000fe200078e0070 */
[----:B------:R-:W-:Y:S01]  /*16ee0*/  LOP3.LUT R0, R7, UR12, R4, 0x96, !PT ;  /* 0x0000000c07007c12 */ /* 0x000fe2000f8e9604 */
[----:B------:R-:W-:-:S04]  /*16ef0*/  IMAD.WIDE.U32 R112, R3, -0x326172a9, RZ ;  /* 0xcd9e8d5703707825 */ /* 0x000fc800078e00ff */
[----:B------:R-:W-:Y:S01]  /*16f00*/  IMAD.MOV.U32 R81, RZ, RZ, R26 ;  /* 0x000000ffff517224 */ /* 0x000fe200078e001a */
[----:B------:R-:W-:Y:S01]  /*16f10*/  LOP3.LUT R3, R113, UR10, R6, 0x96, !PT ;  /* 0x0000000a71037c12 */ /* 0x000fe2000f8e9606 */
[----:B------:R-:W-:Y:S02]  /*16f20*/  IMAD.MOV.U32 R26, RZ, RZ, R57 ;  /* 0x000000ffff1a7224 */ /* 0x000fe400078e0039 */
[----:B------:R-:W-:Y:S01]  /*16f30*/  IMAD.WIDE.U32 R4, R0, -0x2daee0ad, RZ ;  /* 0xd2511f5300047825 */ /* 0x000fe200078e00ff */
[----:B------:R-:W-:-:S03]  /*16f40*/  HSET2.LE.AND R0, R15, R216, PT ;  /* 0x000000d80f007233 */ /* 0x000fc60003803000 */
[----:B------:R-:W-:Y:S01]  /*16f50*/  IMAD.MOV.U32 R67, RZ, RZ, R115 ;  /* 0x000000ffff437224 */ /* 0x000fe200078e0073 */
[----:B------:R-:W-:Y:S01]  /*16f60*/  LOP3.LUT R5, R5, UR9, R2, 0x96, !PT ;  /* 0x0000000905057c12 */ /* 0x000fe2000f8e9602 */
[----:B------:R-:W-:Y:S01]  /*16f70*/  IMAD.MOV.U32 R57, RZ, RZ, R114 ;  /* 0x000000ffff397224 */ /* 0x000fe200078e0072 */
[--C-:B------:R-:W-:Y:S01]  /*16f80*/  HSET2.LE.AND R2, R14, R216.reuse, PT ;  /* 0x000000d80e027233 */ /* 0x100fe20003803000 */
[----:B------:R-:W-:Y:S01]  /*16f90*/  IMAD.WIDE.U32 R114, R3, -0x2daee0ad, RZ ;  /* 0xd2511f5303727825 */ /* 0x000fe200078e00ff */
[----:B------:R-:W-:Y:S01]  /*16fa0*/  HSET2.LE.AND R3, R13, R216, PT ;  /* 0x000000d80d037233 */ /* 0x000fe20003803000 */
[----:B------:R-:W-:Y:S02]  /*16fb0*/  LOP3.LUT R13, R0, R83, RZ, 0xc0, !PT ;  /* 0x00000053000d7212 */ /* 0x000fe400078ec0ff */
[----:B------:R-:W-:Y:S01]  /*16fc0*/  LOP3.LUT R14, R2, R252, RZ, 0xc0, !PT ;  /* 0x000000fc020e7212 */ /* 0x000fe200078ec0ff */
[----:B------:R-:W-:Y:S01]  /*16fd0*/  IMAD.WIDE.U32 R206, R5, -0x326172a9, RZ ;  /* 0xcd9e8d5705ce7825 */ /* 0x000fe200078e00ff */
[----:B------:R-:W-:-:S02]  /*16fe0*/  LOP3.LUT R4, R115, UR6, R4, 0x96, !PT ;  /* 0x0000000673047c12 */ /* 0x000fc4000f8e9604 */
[----:B------:R-:W-:Y:S01]  /*16ff0*/  LOP3.LUT R15, R3, R232, RZ, 0xc0, !PT ;  /* 0x000000e8030f7212 */ /* 0x000fe200078ec0ff */
[----:B------:R-:W-:Y:S02]  /*17000*/  IMAD.MOV.U32 R86, RZ, RZ, R28 ;  /* 0x000000ffff567224 */ /* 0x000fe400078e001c */
[----:B------:R-:W-:-:S04]  /*17010*/  IMAD.WIDE.U32 R2, R4, -0x326172a9, RZ ;  /* 0xcd9e8d5704027825 */ /* 0x000fc800078e00ff */
[----:B------:R-:W-:Y:S02]  /*17020*/  IMAD.MOV.U32 R28, RZ, RZ, R75 ;  /* 0x000000ffff1c7224 */ /* 0x000fe400078e004b */
[----:B------:R-:W-:Y:S02]  /*17030*/  IMAD.MOV.U32 R88, RZ, RZ, R73 ;  /* 0x000000ffff587224 */ /* 0x000fe400078e0049 */
[----:B------:R-:W-:Y:S02]  /*17040*/  IMAD.MOV.U32 R60, RZ, RZ, R67 ;  /* 0x000000ffff3c7224 */ /* 0x000fe400078e0043 */
[----:B------:R-:W-:Y:S02]  /*17050*/  IMAD.MOV.U32 R21, RZ, RZ, R57 ;  /* 0x000000ffff157224 */ /* 0x000fe400078e0039 */
[----:B------:R-:W-:Y:S02]  /*17060*/  IMAD.MOV.U32 R75, RZ, RZ, R55 ;  /* 0x000000ffff4b7224 */ /* 0x000fe400078e0037 */
[----:B------:R-:W-:-:S02]  /*17070*/  IMAD.MOV.U32 R18, RZ, RZ, R107 ;  /* 0x000000ffff127224 */ /* 0x000fc400078e006b */
[----:B------:R-:W-:Y:S01]  /*17080*/  IMAD.MOV.U32 R67, RZ, RZ, R111 ;  /* 0x000000ffff437224 */ /* 0x000fe200078e006f */
[C---:B------:R-:W-:Y:S01]  /*17090*/  LOP3.LUT R111, R2.reuse, 0xff, RZ, 0xc0, !PT ;  /* 0x000000ff026f7812 */ /* 0x040fe200078ec0ff */
[----:B------:R-:W-:Y:S01]  /*170a0*/  IMAD.MOV.U32 R57, RZ, RZ, R110 ;  /* 0x000000ffff397224 */ /* 0x000fe200078e006e */
[--C-:B------:R-:W-:Y:S01]  /*170b0*/  SHF.R.U32.HI R110, RZ, 0x10, R2.reuse ;  /* 0x00000010ff6e7819 */ /* 0x100fe20000011602 */
[----:B------:R-:W-:Y:S01]  /*170c0*/  IMAD.MOV.U32 R55, RZ, RZ, R109 ;  /* 0x000000ffff377224 */ /* 0x000fe200078e006d */
[----:B------:R-:W-:Y:S01]  /*170d0*/  SHF.R.U32.HI R109, RZ, 0x18, R2 ;  /* 0x00000018ff6d7819 */ /* 0x000fe20000011602 */
[----:B------:R-:W-:Y:S01]  /*170e0*/  IMAD.MOV.U32 R73, RZ, RZ, R108 ;  /* 0x000000ffff497224 */ /* 0x000fe200078e006c */
[----:B------:R-:W-:Y:S01]  /*170f0*/  LOP3.LUT R108, R2, 0xffff, RZ, 0xc0, !PT ;  /* 0x0000ffff026c7812 */ /* 0x000fe200078ec0ff */
[----:B------:R-:W-:Y:S01]  /*17100*/  IMAD.MOV.U32 R107, RZ, RZ, R36 ;  /* 0x000000ffff6b7224 */ /* 0x000fe200078e0024 */
[----:B------:R-:W-:Y:S01]  /*17110*/  LOP3.LUT R36, R3, UR13, R206, 0x96, !PT ;  /* 0x0000000d03247c12 */ /* 0x000fe2000f8e96ce */
[----:B------:R-:W-:-:S04]  /*17120*/  IMAD.WIDE.U32 R2, R25, -0x326172a9, RZ ;  /* 0xcd9e8d5719027825 */ /* 0x000fc800078e00ff */
[----:B------:R-:W-:Y:S01]  /*17130*/  IMAD.MOV.U32 R83, RZ, RZ, R26 ;  /* 0x000000ffff537224 */ /* 0x000fe200078e001a */
[----:B------:R-:W-:Y:S01]  /*17140*/  LOP3.LUT R0, R3, R27, RZ, 0x3c, !PT ;  /* 0x0000001b03007212 */ /* 0x000fe200078e3cff */
[----:B------:R-:W-:Y:S01]  /*17150*/  IMAD.MOV.U32 R89, RZ, RZ, R18 ;  /* 0x000000ffff597224 */ /* 0x000fe200078e0012 */
[----:B------:R-:W-:Y:S01]  /*17160*/  LOP3.LUT R3, R91, UR18, R2, 0x96, !PT ;  /* 0x000000125b037c12 */ /* 0x000fe2000f8e9602 */
[----:B------:R-:W-:Y:S01]  /*17170*/  IMAD.MOV.U32 R91, RZ, RZ, R21 ;  /* 0x000000ffff5b7224 */ /* 0x000fe200078e0015 */
[----:B------:R-:W1:Y:S01]  /*17180*/  LDSM.16.MT88.4 R16, [R173+0x6000] ;  /* 0x00600000ad10783b */ /* 0x000e620000004200 */
[----:B------:R-:W-:-:S04]  /*17190*/  IMAD.WIDE.U32 R26, R0, -0x2daee0ad, RZ ;  /* 0xd2511f53001a7825 */ /* 0x000fc800078e00ff */
[----:B------:R-:W-:Y:S01]  /*171a0*/  IMAD.WIDE.U32 R4, R3, -0x2daee0ad, RZ ;  /* 0xd2511f5303047825 */ /* 0x000fe200078e00ff */
[----:B------:R-:W-:Y:S02]  /*171b0*/  LOP3.LUT R0, R27, UR17, R190, 0x96, !PT ;  /* 0x000000111b007c12 */ /* 0x000fe4000f8e96be */
[----:B------:R-:W-:Y:S01]  /*171c0*/  LOP3.LUT R27, R117, UR18, R2, 0x96, !PT ;  /* 0x00000012751b7c12 */ /* 0x000fe2000f8e9602 */
[----:B------:R-:W-:Y:S02]  /*171d0*/  IMAD.MOV.U32 R95, RZ, RZ, R57 ;  /* 0x000000ffff5f7224 */ /* 0x000fe400078e0039 */
[----:B------:R-:W-:Y:S01]  /*171e0*/  IMAD.WIDE.U32 R24, R0, -0x326172a9, RZ ;  /* 0xcd9e8d5700187825 */ /* 0x000fe200078e00ff */
[----:B------:R-:W-:-:S03]  /*171f0*/  LOP3.LUT R0, R5, UR15, R26, 0x96, !PT ;  /* 0x0000000f05007c12 */ /* 0x000fc6000f8e961a */
        /* <DEDUP_REMOVED lines=13> */
[----:B------:R-:W-:Y:S01]  /*172d0*/  IMAD.MOV.U32 R90, RZ, RZ, R60 ;  /* 0x000000ffff5a7224 */ /* 0x000fe200078e003c */
[----:B-1----:R-:W-:Y:S01]  /*172e0*/  HMMA.16816.F32 R40, R8, R18, R244 ;  /* 0x000000120828723c */ /* 0x002fe200000018f4 */
[----:B------:R-:W-:Y:S02]  /*172f0*/  IMAD.MOV.U32 R88, RZ, RZ, R75 ;  /* 0x000000ffff587224 */ /* 0x000fe400078e004b */
[----:B------:R-:W-:-:S04]  /*17300*/  IMAD.WIDE.U32 R20, R0, -0x2daee0ad, RZ ;  /* 0xd2511f5300147825 */ /* 0x000fc800078e00ff */
        /* <DEDUP_REMOVED lines=9> */
[C---:B------:R-:W-:Y:S01]  /*173a0*/  LOP3.LUT R3, R2.reuse, 0xffff, RZ, 0xc0, !PT ;  /* 0x0000ffff02037812 */ /* 0x040fe200078ec0ff */
[----:B------:R-:W-:Y:S01]  /*173b0*/  HMMA.16816.F32 R72, R8, R16, R228 ;  /* 0x000000100848723c */ /* 0x000fe200000018e4 */
[----:B------:R-:W-:Y:S02]  /*173c0*/  IMAD.MOV.U32 R190, RZ, RZ, R82 ;  /* 0x000000ffffbe7224 */ /* 0x000fe400078e0052 */
[----:B------:R-:W-:Y:S01]  /*173d0*/  SHF.R.U32.HI R4, RZ, 0x8, R3 ;  /* 0x00000008ff047819 */ /* 0x000fe20000011603 */
[----:B------:R-:W-:Y:S01]  /*173e0*/  IMAD.MOV.U32 R191, RZ, RZ, R81 ;  /* 0x000000ffffbf7224 */ /* 0x000fe200078e0051 */
[----:B------:R-:W-:Y:S01]  /*173f0*/  LOP3.LUT R3, R2, 0xff, RZ, 0xc0, !PT ;  /* 0x000000ff02037812 */ /* 0x000fe200078ec0ff */
[----:B------:R-:W-:-:S02]  /*17400*/  IMAD.MOV.U32 R232, RZ, RZ, R80 ;  /* 0x000000ffffe87224 */ /* 0x000fc400078e0050 */
[----:B------:R-:W-:Y:S01]  /*17410*/  IMAD.MOV.U32 R252, RZ, RZ, R79 ;  /* 0x000000fffffc7224 */ /* 0x000fe200078e004f */
[----:B------:R-:W-:Y:S01]  /*17420*/  PRMT R3, R3, 0x5410, R4 ;  /* 0x0000541003037816 */ /* 0x000fe20000000004 */
[----:B------:R-:W-:Y:S01]  /*17430*/  IMAD.MOV.U32 R214, RZ, RZ, R78 ;  /* 0x000000ffffd67224 */ /* 0x000fe200078e004e */
[----:B------:R-:W-:Y:S01]  /*17440*/  SHF.R.U32.HI R4, RZ, 0x10, R2 ;  /* 0x00000010ff047819 */ /* 0x000fe20000011602 */
[----:B------:R-:W-:Y:S02]  /*17450*/  IMAD.MOV.U32 R236, RZ, RZ, R76 ;  /* 0x000000ffffec7224 */ /* 0x000fe400078e004c */
[----:B------:R-:W-:-:S05]  /*17460*/  HSET2.LE.AND R3, R3, R216, PT ;  /* 0x000000d803037233 */ /* 0x000fca0003803000 */
[----:B------:R-:W-:Y:S01]  /*17470*/  LOP3.LUT R6, R3, R30, RZ, 0xc0, !PT ;  /* 0x0000001e03067212 */ /* 0x000fe200078ec0ff */
[----:B------:R-:W-:Y:S01]  /*17480*/  IMAD.MOV.U32 R228, RZ, RZ, R191 ;  /* 0x000000ffffe47224 */ /* 0x000fe200078e00bf */
[----:B------:R-:W-:Y:S01]  /*17490*/  SHF.R.U32.HI R3, RZ, 0x18, R2 ;  /* 0x00000018ff037819 */ /* 0x000fe20000011602 */
[----:B------:R-:W-:Y:S01]  /*174a0*/  IMAD.MOV.U32 R229, RZ, RZ, R232 ;  /* 0x000000ffffe57224 */ /* 0x000fe200078e00e8 */
[----:B------:R-:W-:Y:S01]  /*174b0*/  LOP3.LUT R2, R4, 0xff, RZ, 0xc0, !PT ;  /* 0x000000ff04027812 */ /* 0x000fe200078ec0ff */
[----:B------:R-:W-:Y:S02]  /*174c0*/  IMAD.MOV.U32 R230, RZ, RZ, R252 ;  /* 0x000000ffffe67224 */ /* 0x000fe400078e00fc */
[----:B------:R-:W-:Y:S01]  /*174d0*/  IMAD.MOV.U32 R30, RZ, RZ, R86 ;  /* 0x000000ffff1e7224 */ /* 0x000fe200078e0056 */
[----:B------:R-:W-:-:S05]  /*174e0*/  PRMT R2, R2, 0x5410, R3 ;  /* 0x0000541002027816 */ /* 0x000fca0000000003 */
[----:B------:R-:W-:-:S05]  /*174f0*/  HSET2.LE.AND R2, R2, R216, PT ;  /* 0x000000d802027233 */ /* 0x000fca0003803000 */
[----:B------:R-:W-:Y:S01]  /*17500*/  LOP3.LUT R7, R2, R29, RZ, 0xc0, !PT ;  /* 0x0000001d02077212 */ /* 0x000fe200078ec0ff */
[----:B------:R-:W-:Y:S01]  /*17510*/  IMAD.MOV.U32 R29, RZ, RZ, R44 ;  /* 0x000000ffff1d7224 */ /* 0x000fe200078e002c */
        /* <DEDUP_REMOVED lines=8> */
[----:B------:R-:W-:Y:S02]  /*175a0*/  SHF.R.U32.HI R2, RZ, 0x18, R0 ;  /* 0x00000018ff027819 */ /* 0x000fe40000011600 */
[----:B------:R-:W-:Y:S01]  /*175b0*/  LOP3.LUT R0, R3, 0xff, RZ, 0xc0, !PT ;  /* 0x000000ff03007812 */ /* 0x000fe200078ec0ff */
[----:B------:R-:W-:-:S03]  /*175c0*/  IMAD.MOV.U32 R3, RZ, RZ, R83 ;  /* 0x000000ffff037224 */ /* 0x000fc600078e0053 */
[----:B------:R-:W-:-:S05]  /*175d0*/  PRMT R0, R0, 0x5410, R2 ;  /* 0x0000541000007816 */ /* 0x000fca0000000002 */
[----:B------:R-:W-:-:S05]  /*175e0*/  HSET2.LE.AND R0, R0, R216, PT ;  /* 0x000000d800007233 */ /* 0x000fca0003803000 */
[----:B------:R-:W-:-:S07]  /*175f0*/  LOP3.LUT R5, R0, R31, RZ, 0xc0, !PT ;  /* 0x0000001f00057212 */ /* 0x000fce00078ec0ff */
[C---:B------:R-:W-:Y:S08]  /*17600*/  HMMA.16816.F32 R64, R4.reuse, R16, R136 ;  /* 0x000000100440723c */ /* 0x040ff00000001888 */
[----:B------:R-:W-:Y:S01]  /*17610*/  HMMA.16816.F32 R60, R4, R18, R132 ;  /* 0x00000012043c723c */ /* 0x000fe20000001884 */
[----:B---3--:R-:W1:Y:S01]  /*17620*/  LDSM.16.MT88.4 R16, [R176+0x6000] ;  /* 0x00600000b010783b */ /* 0x008e620000004200 */
[----:B------:R-:W-:-:S02]  /*17630*/  IMAD.MOV.U32 R44, RZ, RZ, R188 ;  /* 0x000000ffff2c7224 */ /* 0x000fc400078e00bc */
[----:B------:R-:W-:Y:S01]  /*17640*/  IMAD.MOV.U32 R84, RZ, RZ, R187 ;  /* 0x000000ffff547224 */ /* 0x000fe200078e00bb */
[----:B------:R3:W5:Y:S03]  /*17650*/  LDL.LU R188, [R1+0x198] ;  /* 0x0001980001bc7983 */ /* 0x0007660000300800 */
[-C--:B-1----:R-:W-:Y:S08]  /*17660*/  HMMA.16816.F32 R100, R8, R16.reuse, R100 ;  /* 0x000000100864723c */ /* 0x082ff00000001864 */
[C---:B------:R-:W-:Y:S08]  /*17670*/  HMMA.16816.F32 R80, R4.reuse, R16, R128 ;  /* 0x000000100450723c */ /* 0x040ff00000001880 */
[-C--:B------:R-:W-:Y:S08]  /*17680*/  HMMA.16816.F32 R76, R4, R18.reuse, R124 ;  /* 0x00000012044c723c */ /* 0x080ff0000000187c */
[----:B------:R-:W-:Y:S01]  /*17690*/  HMMA.16816.F32 R96, R8, R18, R96 ;  /* 0x000000120860723c */ /* 0x000fe20000001860 */
[----:B----4-:R-:W1:Y:S01]  /*176a0*/  LDSM.16.MT88.4 R16, [R174+0x6000] ;  /* 0x00600000ae10783b */ /* 0x010e620000004200 */
[----:B------:R-:W-:-:S02]  /*176b0*/  IMAD.MOV.U32 R139, RZ, RZ, R190 ;  /* 0x000000ffff8b7224 */ /* 0x000fc400078e00be */
[----:B------:R-:W-:Y:S01]  /*176c0*/  IMAD.MOV.U32 R190, RZ, RZ, R85 ;  /* 0x000000ffffbe7224 */ /* 0x000fe200078e0055 */
[----:B------:R3:W5:Y:S01]  /*176d0*/  LDL.LU R187, [R1+0x194] ;  /* 0x0001940001bb7983 */ /* 0x0007620000300800 */
        /* <DEDUP_REMOVED lines=14> */
[----:B------:R-:W-:Y:S01]  /*177c0*/  IMAD.MOV.U32 R32, RZ, RZ, R52 ;  /* 0x000000ffff207224 */ /* 0x000fe200078e0034 */
        /* <DEDUP_REMOVED lines=33> */
[----:B------:R3:W5:Y:S01]  /*179e0*/  LDL.LU R185, [R1+0x18c] ;  /* 0x00018c0001b97983 */ /* 0x0007620000300800 */
[----:B------:R-:W-:-:S02]  /*179f0*/  IMAD.MOV.U32 R138, RZ, RZ, R3 ;  /* 0x000000ffff8a7224 */ /* 0x000fc400078e0003 */
[----:B------:R-:W-:Y:S01]  /*17a00*/  IMAD.MOV.U32 R139, RZ, RZ, R22 ;  /* 0x000000ffff8b7224 */ /* 0x000fe200078e0016 */
[----:B------:R3:W5:Y:S01]  /*17a10*/  LDL.LU R184, [R1+0x188] ;  /* 0x0001880001b87983 */ /* 0x0007620000300800 */
[----:B------:R-:W-:Y:S02]  /*17a20*/  IMAD.MOV.U32 R0, RZ, RZ, R47 ;  /* 0x000000ffff007224 */ /* 0x000fe400078e002f */
[----:B------:R-:W-:Y:S02]  /*17a30*/  IMAD.MOV.U32 R2, RZ, RZ, R122 ;  /* 0x000000ffff027224 */ /* 0x000fe400078e007a */
[----:B------:R-:W-:Y:S02]  /*17a40*/  IMAD.MOV.U32 R3, RZ, RZ, R180 ;  /* 0x000000ffff037224 */ /* 0x000fe400078e00b4 */
        /* <DEDUP_REMOVED lines=10> */
[----:B------:R-:W-:Y:S01]  /*17af0*/  HMMA.16816.F32 R84, R8, R16, R84 ;  /* 0x000000100854723c */ /* 0x000fe20000001854 */
[----:B------:R-:W-:Y:S01]  /*17b00*/  IMAD.MOV.U32 R0, RZ, RZ, R107 ;  /* 0x000000ffff007224 */ /* 0x000fe200078e006b */
[----:B------:R-:W1:Y:S01]  /*17b10*/  LDSM.16.MT88.4 R8, [R173+0x6800] ;  /* 0x00680000ad08783b */ /* 0x000e620000004200 */
[----:B------:R-:W-:-:S04]  /*17b20*/  IMAD.WIDE.U32 R2, R21, -0x2daee0ad, RZ ;  /* 0xd2511f5315027825 */ /* 0x000fc800078e00ff */
[----:B------:R-:W-:Y:S01]  /*17b30*/  IMAD.MOV.U32 R249, RZ, RZ, R0 ;  /* 0x000000fffff97224 */ /* 0x000fe200078e0000 */
[----:B------:R-:W-:Y:S02]  /*17b40*/  LOP3.LUT R0, R3, UR14, R20, 0x96, !PT ;  /* 0x0000000e03007c12 */ /* 0x000fe4000f8e9614 */
[----:B------:R-:W-:Y:S01]  /*17b50*/  LOP3.LUT R3, R2, 0xffff, RZ, 0xc0, !PT ;  /* 0x0000ffff02037812 */ /* 0x000fe200078ec0ff */
[----:B------:R-:W-:Y:S07]  /*17b60*/  HMMA.16816.F32 R32, R4, R18, R32 ;  /* 0x000000120420723c */ /* 0x000fee0000001820 */
[----:B------:R-:W-:-:S02]  /*17b70*/  SHF.R.U32.HI R5, RZ, 0x8, R3 ;  /* 0x00000008ff057819 */ /* 0x000fc40000011603 */
[----:B------:R-:W-:Y:S02]  /*17b80*/  LOP3.LUT R4, R2, 0xff, RZ, 0xc0, !PT ;  /* 0x000000ff02047812 */ /* 0x000fe400078ec0ff */
[----:B------:R-:W-:Y:S02]  /*17b90*/  SHF.R.U32.HI R3, RZ, 0x10, R2 ;  /* 0x00000010ff037819 */ /* 0x000fe40000011602 */
[----:B------:R-:W-:Y:S02]  /*17ba0*/  PRMT R16, R4, 0x5410, R5 ;  /* 0x0000541004107816 */ /* 0x000fe40000000005 */
[----:B------:R-:W-:Y:S02]  /*17bb0*/  SHF.R.U32.HI R4, RZ, 0x10, R0 ;  /* 0x00000010ff047819 */ /* 0x000fe40000011600 */
[----:B------:R-:W-:Y:S02]  /*17bc0*/  SHF.R.U32.HI R7, RZ, 0x18, R2 ;  /* 0x00000018ff077819 */ /* 0x000fe40000011602 */
[----:B------:R-:W-:-:S02]  /*17bd0*/  LOP3.LUT R5, R3, 0xff, RZ, 0xc0, !PT ;  /* 0x000000ff03057812 */ /* 0x000fc400078ec0ff */
[C---:B------:R-:W-:Y:S02]  /*17be0*/  LOP3.LUT R2, R0.reuse, 0xffff, RZ, 0xc0, !PT ;  /* 0x0000ffff00027812 */ /* 0x040fe400078ec0ff */
[----:B------:R-:W-:Y:S02]  /*17bf0*/  LOP3.LUT R6, R0, 0xff, RZ, 0xc0, !PT ;  /* 0x000000ff00067812 */ /* 0x000fe400078ec0ff */
        /* <DEDUP_REMOVED lines=13> */
[----:B------:R-:W-:Y:S01]  /*17cd0*/  LOP3.LUT R5, R3, R105, RZ, 0xc0, !PT ;  /* 0x0000006903057212 */ /* 0x000fe200078ec0ff */
[----:B------:R-:W-:Y:S01]  /*17ce0*/  IMAD.MOV.U32 R250, RZ, RZ, R137 ;  /* 0x000000fffffa7224 */ /* 0x000fe200078e0089 */
[----:B------:R-:W-:Y:S01]  /*17cf0*/  LOP3.LUT R7, R0, R23, RZ, 0xc0, !PT ;  /* 0x0000001700077212 */ /* 0x000fe200078ec0ff */
[----:B------:R-:W-:Y:S01]  /*17d00*/  IMAD.MOV.U32 R251, RZ, RZ, R138 ;  /* 0x000000fffffb7224 */ /* 0x000fe200078e008a */
[----:B------:R-:W-:Y:S01]  /*17d10*/  LOP3.LUT R4, R2, R106, RZ, 0xc0, !PT ;  /* 0x0000006a02047212 */ /* 0x000fe200078ec0ff */
[----:B------:R-:W-:Y:S01]  /*17d20*/  IMAD.MOV.U32 R137, RZ, RZ, R107 ;  /* 0x000000ffff897224 */ /* 0x000fe200078e006b */
[-C--:B-1----:R-:W-:Y:S01]  /*17d30*/  HMMA.16816.F32 R124, R12, R8.reuse, R72 ;  /* 0x000000080c7c723c */ /* 0x082fe20000001848 */
[----:B------:R-:W-:Y:S01]  /*17d40*/  IMAD.MOV.U32 R138, RZ, RZ, R22 ;  /* 0x000000ffff8a7224 */ /* 0x000fe200078e0016 */
[----:B------:R-:W1:Y:S04]  /*17d50*/  LDSM.16.MT88.4 R16, [R174+0x6800] ;  /* 0x00680000ae10783b */ /* 0x000e680000004200 */
[----:B------:R-:W2:Y:S02]  /*17d60*/  LDSM.16.MT88.4 R20, [R176+0x6800] ;  /* 0x00680000b014783b */ /* 0x000ea40000004200 */
[C---:B------:R-:W-:Y:S08]  /*17d70*/  HMMA.16816.F32 R64, R4.reuse, R8, R64 ;  /* 0x000000080440723c */ /* 0x040ff00000001840 */
[-C--:B------:R-:W-:Y:S08]  /*17d80*/  HMMA.16816.F32 R60, R4, R10.reuse, R60 ;  /* 0x0000000a043c723c */ /* 0x080ff0000000183c */
[----:B------:R-:W-:Y:S01]  /*17d90*/  HMMA.16816.F32 R104, R12, R10, R40 ;  /* 0x0000000a0c68723c */ /* 0x000fe20000001828 */
[----:B------:R-:W4:Y:S01]  /*17da0*/  LDSM.16.MT88.4 R8, [R175+0x6800] ;  /* 0x00680000af08783b */ /* 0x000f220000004200 */
[----:B------:R-:W-:-:S05]  /*17db0*/  LOP3.LUT R2, R25, UR16, R116, 0x96, !PT ;  /* 0x0000001019027c12 */ /* 0x000fca000f8e9674 */
[----:B------:R-:W-:Y:S01]  /*17dc0*/  IMAD.WIDE.U32 R2, R2, -0x2daee0ad, RZ ;  /* 0xd2511f5302027825 */ /* 0x000fe200078e00ff */
[C---:B-1----:R-:W-:Y:S08]  /*17dd0*/  HMMA.16816.F32 R56, R4.reuse, R16, R56 ;  /* 0x000000100438723c */ /* 0x042ff00000001838 */
[C---:B--2---:R-:W-:Y:S08]  /*17de0*/  HMMA.16816.F32 R80, R4.reuse, R20, R80 ;  /* 0x000000140450723c */ /* 0x044ff00000001850 */
[C---:B------:R-:W-:Y:S08]  /*17df0*/  HMMA.16816.F32 R76, R4.reuse, R22, R76 ;  /* 0x00000016044c723c */ /* 0x040ff0000000184c */
[C---:B------:R-:W-:Y:S08]  /*17e00*/  HMMA.16816.F32 R52, R4.reuse, R18, R52 ;  /* 0x000000120434723c */ /* 0x040ff00000001834 */
[C---:B----4-:R-:W-:Y:S08]  /*17e10*/  HMMA.16816.F32 R44, R4.reuse, R8, R44 ;  /* 0x00000008042c723c */ /* 0x050ff0000000182c */
        /* <DEDUP_REMOVED lines=9> */
[----:B------:R-:W-:-:S05]  /*17eb0*/  IMAD.WIDE.U32 R24, R3, -0x2daee0ad, RZ ;  /* 0xd2511f5303187825 */ /* 0x000fca00078e00ff */
[----:B------:R-:W-:Y:S02]  /*17ec0*/  LOP3.LUT R3, R25, UR6, R4, 0x96, !PT ;  /* 0x0000000619037c12 */ /* 0x000fe4000f8e9604 */
[----:B------:R-:W-:-:S03]  /*17ed0*/  LOP3.LUT R4, R5, UR9, R2, 0x96, !PT ;  /* 0x0000000905047c12 */ /* 0x000fc6000f8e9602 */
[----:B------:R-:W-:Y:S01]  /*17ee0*/  IMAD.WIDE.U32 R2, R3, -0x326172a9, RZ ;  /* 0xcd9e8d5703027825 */ /* 0x000fe200078e00ff */
[----:B------:R-:W-:Y:S04]  /*17ef0*/  HMMA.16816.F32 R72, R12, R10, R28 ;  /* 0x0000000a0c48723c */ /* 0x000fe8000000181c */
[----:B------:R-:W-:-:S03]  /*17f00*/  LOP3.LUT R0, R2, 0xffff, RZ, 0xc0, !PT ;  /* 0x0000ffff02007812 */ /* 0x000fc600078ec0ff */
[----:B------:R-:W-:Y:S01]  /*17f10*/  IMAD.WIDE.U32 R28, R4, -0x326172a9, RZ ;  /* 0xcd9e8d57041c7825 */ /* 0x000fe200078e00ff */
[----:B------:R-:W-:Y:S02]  /*17f20*/  SHF.R.U32.HI R5, RZ, 0x8, R0 ;  /* 0x00000008ff057819 */ /* 0x000fe40000011600 */
[----:B------:R-:W-:Y:S02]  /*17f30*/  LOP3.LUT R4, R2, 0xff, RZ, 0xc0, !PT ;  /* 0x000000ff02047812 */ /* 0x000fe400078ec0ff */
[----:B------:R-:W-:Y:S02]  /*17f40*/  LOP3.LUT R0, R3, UR13, R28, 0x96, !PT ;  /* 0x0000000d03007c12 */ /* 0x000fe4000f8e961c */
        /* <DEDUP_REMOVED lines=8> */
[----:B------:R-:W-:Y:S02]  /*17fd0*/  LDSM.16.MT88.4 R8, [R173+0x7000] ;  /* 0x00700000ad08783b */ /* 0x000fe40000004200 */
[C---:B------:R-:W-:Y:S02]  /*17fe0*/  HMMA.16816.F32 R96, R12.reuse, R22, R96 ;  /* 0x000000160c60723c */ /* 0x040fe40000001860 */
[----:B------:R-:W1:Y:S06]  /*17ff0*/  LDSM.16.MT88.4 R20, [R175+0x7000] ;  /* 0x00700000af14783b */ /* 0x000e6c0000004200 */
[C---:B------:R-:W-:Y:S08]  /*18000*/  HMMA.16816.F32 R92, R12.reuse, R16, R92 ;  /* 0x000000100c5c723c */ /* 0x040ff0000000185c */
[----:B------:R-:W-:Y:S01]  /*18010*/  HMMA.16816.F32 R88, R12, R18, R88 ;  /* 0x000000120c58723c */ /* 0x000fe20000001858 */
[----:B------:R-:W2:Y:S04]  /*18020*/  LDSM.16.MT88.4 R12, [R176+0x7000] ;  /* 0x00700000b00c783b */ /* 0x000ea80000004200 */
        /* <DEDUP_REMOVED lines=15> */
[----:B------:R-:W-:Y:S01]  /*18120*/  LOP3.LUT R7, R0, R119, RZ, 0xc0, !PT ;  /* 0x0000007700077212 */ /* 0x000fe200078ec0ff */
[----:B------:R-:W-:Y:S01]  /*18130*/  IMAD.MOV.U32 R122, RZ, RZ, R181 ;  /* 0x000000ffff7a7224 */ /* 0x000fe200078e00b5 */
[----:B------:R-:W-:Y:S01]  /*18140*/  LOP3.LUT R0, R110, 0xff, RZ, 0xc0, !PT ;  /* 0x000000ff6e007812 */ /* 0x000fe200078ec0ff */
[----:B------:R-:W-:Y:S02]  /*18150*/  IMAD.MOV.U32 R243, RZ, RZ, R244 ;  /* 0x000000fffff37224 */ /* 0x000fe400078e00f4 */
[----:B------:R-:W-:-:S02]  /*18160*/  IMAD.MOV.U32 R226, RZ, RZ, R245 ;  /* 0x000000ffffe27224 */ /* 0x000fc400078e00f5 */
[----:B------:R-:W-:Y:S01]  /*18170*/  IMAD.MOV.U32 R227, RZ, RZ, R246 ;  /* 0x000000ffffe37224 */ /* 0x000fe200078e00f6 */
[C---:B-1----:R-:W-:Y:S01]  /*18180*/  HMMA.16816.F32 R44, R4.reuse, R20, R44 ;  /* 0x00000014042c723c */ /* 0x042fe2000000182c */
[----:B------:R-:W-:Y:S02]  /*18190*/  IMAD.MOV.U32 R244, RZ, RZ, R247 ;  /* 0x000000fffff47224 */ /* 0x000fe400078e00f7 */
[----:B------:R-:W-:Y:S02]  /*181a0*/  IMAD.MOV.U32 R224, RZ, RZ, R131 ;  /* 0x000000ffffe07224 */ /* 0x000fe400078e0083 */
[----:B------:R-:W-:Y:S02]  /*181b0*/  IMAD.MOV.U32 R242, RZ, RZ, R135 ;  /* 0x000000fffff27224 */ /* 0x000fe400078e0087 */
[----:B------:R-:W-:Y:S01]  /*181c0*/  IMAD.MOV.U32 R241, RZ, RZ, R136 ;  /* 0x000000fffff17224 */ /* 0x000fe200078e0088 */
[----:B--2---:R-:W-:Y:S01]  /*181d0*/  HMMA.16816.F32 R128, R4, R12, R80 ;  /* 0x0000000c0480723c */ /* 0x004fe20000001850 */
[----:B------:R-:W-:-:S02]  /*181e0*/  IMAD.MOV.U32 R247, RZ, RZ, R132 ;  /* 0x000000fffff77224 */ /* 0x000fc400078e0084 */
[----:B------:R-:W-:Y:S02]  /*181f0*/  IMAD.MOV.U32 R30, RZ, RZ, R137 ;  /* 0x000000ffff1e7224 */ /* 0x000fe400078e0089 */
[----:B------:R-:W-:Y:S02]  /*18200*/  IMAD.MOV.U32 R31, RZ, RZ, R138 ;  /* 0x000000ffff1f7224 */ /* 0x000fe400078e008a */
[----:B------:R-:W-:Y:S01]  /*18210*/  IMAD.MOV.U32 R117, RZ, RZ, R139 ;  /* 0x000000ffff757224 */ /* 0x000fe200078e008b */
[C---:B----4-:R-:W-:Y:S01]  /*18220*/  HMMA.16816.F32 R56, R4.reuse, R16, R56 ;  /* 0x000000100438723c */ /* 0x050fe20000001838 */
[----:B------:R-:W-:Y:S02]  /*18230*/  IMAD.MOV.U32 R246, RZ, RZ, R133 ;  /* 0x000000fffff67224 */ /* 0x000fe400078e0085 */
[----:B------:R-:W-:Y:S01]  /*18240*/  IMAD.MOV.U32 R225, RZ, RZ, R123 ;  /* 0x000000ffffe17224 */ /* 0x000fe200078e007b */
[----:B------:R-:W-:Y:S01]  /*18250*/  SHF.R.U32.HI R2, RZ, 0x8, R108 ;  /* 0x00000008ff027819 */ /* 0x000fe2000001166c */
[----:B------:R-:W-:Y:S01]  /*18260*/  IMAD.MOV.U32 R245, RZ, RZ, R134 ;  /* 0x000000fffff57224 */ /* 0x000fe200078e0086 */
[----:B------:R3:W5:Y:S01]  /*18270*/  LDL.LU R181, [R1+0x17c] ;  /* 0x00017c0001b57983 */ /* 0x0007620000300800 */
[----:B------:R-:W-:Y:S01]  /*18280*/  IMAD.MOV.U32 R116, RZ, RZ, R122 ;  /* 0x000000ffff747224 */ /* 0x000fe200078e007a */
[C---:B------:R-:W-:Y:S02]  /*18290*/  HMMA.16816.F32 R136, R4.reuse, R8, R64 ;  /* 0x000000080488723c */ /* 0x040fe40000001840 */
[----:B------:R3:W5:Y:S04]  /*182a0*/  LDL.LU R180, [R1+0x178] ;  /* 0x0001780001b47983 */ /* 0x0007680000300800 */
[----:B------:R3:W5:Y:S02]  /*182b0*/  LDL.LU R179, [R1+0x174] ;  /* 0x0001740001b37983 */ /* 0x0007640000300800 */
[C---:B------:R-:W-:Y:S02]  /*182c0*/  HMMA.16816.F32 R132, R4.reuse, R10, R60 ;  /* 0x0000000a0484723c */ /* 0x040fe4000000183c */
[----:B------:R3:W5:Y:S06]  /*182d0*/  LDL.LU R178, [R1+0x170] ;  /* 0x0001700001b27983 */ /* 0x00076c0000300800 */
[C---:B------:R-:W-:Y:S08]  /*182e0*/  HMMA.16816.F32 R120, R4.reuse, R14, R76 ;  /* 0x0000000e0478723c */ /* 0x040ff0000000184c */
[C---:B------:R-:W-:Y:S08]  /*182f0*/  HMMA.16816.F32 R52, R4.reuse, R18, R52 ;  /* 0x000000120434723c */ /* 0x040ff00000001834 */
[----:B------:R-:W-:Y:S07]  /*18300*/  HMMA.16816.F32 R40, R4, R22, R32 ;  /* 0x000000160428723c */ /* 0x000fee0000001820 */
[----:B------:R-:W-:-:S02]  /*18310*/  PRMT R7, R0, 0x5410, R109 ;  /* 0x0000541000077816 */ /* 0x000fc4000000006d */
        /* <DEDUP_REMOVED lines=11> */
[----:B------:R-:W-:Y:S01]  /*183d0*/  IMAD.MOV.U32 R116, RZ, RZ, R117 ;  /* 0x000000ffff747224 */ /* 0x000fe200078e0075 */
[----:B------:R-:W-:Y:S01]  /*183e0*/  HSET2.LE.AND R0, R2, R216, PT ;  /* 0x000000d802007233 */ /* 0x000fe20003803000 */
[----:B------:R-:W-:Y:S02]  /*183f0*/  IMAD.MOV.U32 R117, RZ, RZ, R30 ;  /* 0x000000ffff757224 */ /* 0x000fe400078e001e */
[----:B------:R-:W-:Y:S02]  /*18400*/  IMAD.MOV.U32 R30, RZ, RZ, R248 ;  /* 0x000000ffff1e7224 */ /* 0x000fe400078e00f8 */
[----:B------:R-:W-:Y:S01]  /*18410*/  IMAD.MOV.U32 R248, RZ, RZ, R249 ;  /* 0x000000fffff87224 */ /* 0x000fe200078e00f9 */
[----:B------:R-:W-:Y:S01]  /*18420*/  LOP3.LUT R5, R0, R116, RZ, 0xc0, !PT ;  /* 0x0000007400057212 */ /* 0x000fe200078ec0ff */
[----:B------:R-:W-:Y:S02]  /*18430*/  IMAD.MOV.U32 R249, RZ, RZ, R243 ;  /* 0x000000fffff97224 */ /* 0x000fe400078e00f3 */
[----:B------:R-:W-:-:S02]  /*18440*/  IMAD.MOV.U32 R116, RZ, RZ, R117 ;  /* 0x000000ffff747224 */ /* 0x000fc400078e0075 */
[----:B------:R-:W-:Y:S02]  /*18450*/  IMAD.MOV.U32 R243, RZ, RZ, R224 ;  /* 0x000000fffff37224 */ /* 0x000fe400078e00e0 */
[----:B------:R-:W-:Y:S02]  /*18460*/  IMAD.MOV.U32 R117, RZ, RZ, R30 ;  /* 0x000000ffff757224 */ /* 0x000fe400078e001e */
[----:B------:R-:W-:Y:S02]  /*18470*/  IMAD.MOV.U32 R224, RZ, RZ, R177 ;  /* 0x000000ffffe07224 */ /* 0x000fe400078e00b1 */
[----:B------:R-:W-:Y:S01]  /*18480*/  IMAD.MOV.U32 R30, RZ, RZ, R248 ;  /* 0x000000ffff1e7224 */ /* 0x000fe200078e00f8 */
[----:B------:R3:W5:Y:S01]  /*18490*/  LDL.LU R177, [R1+0x16c] ;  /* 0x00016c0001b17983 */ /* 0x0007620000300800 */
[----:B------:R-:W-:-:S03]  /*184a0*/  IMAD.MOV.U32 R248, RZ, RZ, R172 ;  /* 0x000000fffff87224 */ /* 0x000fc600078e00ac */
[----:B------:R3:W5:Y:S01]  /*184b0*/  LDL.LU R172, [R1+0x168] ;  /* 0x0001680001ac7983 */ /* 0x0007620000300800 */
        /* <DEDUP_REMOVED lines=12> */
[----:B------:R-:W-:Y:S01]  /*18580*/  SHF.R.U32.HI R11, RZ, 0x10, R2 ;  /* 0x00000010ff0b7819 */ /* 0x000fe20000011602 */
[----:B------:R-:W-:Y:S01]  /*18590*/  HMMA.16816.F32 R108, R4, R12, R100 ;  /* 0x0000000c046c723c */ /* 0x000fe20000001864 */
[----:B------:R-:W-:Y:S01]  /*185a0*/  PRMT R10, R9, 0x5410, R8 ;  /* 0x00005410090a7816 */ /* 0x000fe20000000008 */
[----:B------:R-:W-:-:S05]  /*185b0*/  IMAD.MOV.U32 R66, RZ, RZ, R30 ;  /* 0x000000ffff427224 */ /* 0x000fca00078e001e */
[----:B------:R-:W-:Y:S01]  /*185c0*/  SHF.R.U32.HI R12, RZ, 0x18, R2 ;  /* 0x00000018ff0c7819 */ /* 0x000fe20000011602 */
[----:B------:R-:W-:Y:S01]  /*185d0*/  HMMA.16816.F32 R92, R4, R16, R92 ;  /* 0x00000010045c723c */ /* 0x000fe2000000185c */
[C---:B------:R-:W-:Y:S01]  /*185e0*/  LOP3.LUT R2, R0.reuse, 0xffff, RZ, 0xc0, !PT ;  /* 0x0000ffff00027812 */ /* 0x040fe200078ec0ff */
[----:B------:R-:W-:Y:S01]  /*185f0*/  IMAD.MOV.U32 R65, RZ, RZ, R31 ;  /* 0x000000ffff417224 */ /* 0x000fe200078e001f */
[----:B------:R-:W-:Y:S02]  /*18600*/  LDSM.16.MT88.4 R100, [R176+0x7800] ;  /* 0x00780000b064783b */ /* 0x000fe40000004200 */
[----:B------:R-:W-:Y:S02]  /*18610*/  SHF.R.U32.HI R3, RZ, 0x8, R2 ;  /* 0x00000008ff037819 */ /* 0x000fe40000011602 */
[----:B------:R-:W-:-:S04]  /*18620*/  LOP3.LUT R2, R0, 0xff, RZ, 0xc0, !PT ;  /* 0x000000ff00027812 */ /* 0x000fc800078ec0ff */
[----:B------:R-:W-:Y:S02]  /*18630*/  PRMT R3, R2, 0x5410, R3 ;  /* 0x0000541002037816 */ /* 0x000fe40000000003 */
[--C-:B------:R-:W-:Y:S02]  /*18640*/  SHF.R.U32.HI R2, RZ, 0x10, R0.reuse ;  /* 0x00000010ff027819 */ /* 0x100fe40000011600 */
[----:B------:R-:W-:Y:S02]  /*18650*/  SHF.R.U32.HI R8, RZ, 0x18, R0 ;  /* 0x00000018ff087819 */ /* 0x000fe40000011600 */
[----:B------:R-:W-:Y:S01]  /*18660*/  LOP3.LUT R2, R2, 0xff, RZ, 0xc0, !PT ;  /* 0x000000ff02027812 */ /* 0x000fe200078ec0ff */
[----:B------:R-:W-:Y:S01]  /*18670*/  HSET2.LE.AND R0, R3, R216, PT ;  /* 0x000000d803007233 */ /* 0x000fe20003803000 */
[----:B------:R-:W-:Y:S02]  /*18680*/  LOP3.LUT R9, R11, 0xff, RZ, 0xc0, !PT ;  /* 0x000000ff0b097812 */ /* 0x000fe400078ec0ff */
[----:B------:R-:W-:Y:S01]  /*18690*/  PRMT R2, R2, 0x5410, R8 ;  /* 0x0000541002027816 */ /* 0x000fe20000000008 */
[----:B------:R-:W-:Y:S01]  /*186a0*/  HMMA.16816.F32 R16, R4, R18, R88 ;  /* 0x000000120410723c */ /* 0x000fe20000001858 */
[----:B------:R-:W-:-:S06]  /*186b0*/  PRMT R3, R9, 0x5410, R12 ;  /* 0x0000541009037816 */ /* 0x000fcc000000000c */
[----:B------:R-:W-:Y:S01]  /*186c0*/  LOP3.LUT R88, R0, R222, RZ, 0xc0, !PT ;  /* 0x000000de00587212 */ /* 0x000fe200078ec0ff */
[--C-:B------:R-:W-:Y:S02]  /*186d0*/  HSET2.LE.AND R0, R2, R216.reuse, PT ;  /* 0x000000d802007233 */ /* 0x100fe40003803000 */
[--C-:B------:R-:W-:Y:S02]  /*186e0*/  HSET2.LE.AND R2, R10, R216.reuse, PT ;  /* 0x000000d80a027233 */ /* 0x100fe40003803000 */
[----:B------:R-:W-:-:S03]  /*186f0*/  HSET2.LE.AND R3, R3, R216, PT ;  /* 0x000000d803037233 */ /* 0x000fc60003803000 */
[----:B------:R-:W-:Y:S02]  /*18700*/  LOP3.LUT R90, R2, R218, RZ, 0xc0, !PT ;  /* 0x000000da025a7212 */ /* 0x000fe400078ec0ff */
[----:B------:R-:W-:Y:S02]  /*18710*/  LOP3.LUT R2, R207, UR8, R112, 0x96, !PT ;  /* 0x00000008cf027c12 */ /* 0x000fe4000f8e9670 */
[----:B------:R-:W-:-:S03]  /*18720*/  LOP3.LUT R91, R3, R219, RZ, 0xc0, !PT ;  /* 0x000000db035b7212 */ /* 0x000fc600078ec0ff */
[----:B------:R-:W-:Y:S01]  /*18730*/  IMAD.WIDE.U32 R2, R2, -0x2daee0ad, RZ ;  /* 0xd2511f5302027825 */ /* 0x000fe200078e00ff */
[----:B------:R-:W-:Y:S01]  /*18740*/  LOP3.LUT R89, R0, R221, RZ, 0xc0, !PT ;  /* 0x000000dd00597212 */ /* 0x000fe200078ec0ff */
[----:B------:R-:W-:Y:S01]  /*18750*/  HMMA.16816.F32 R80, R4, R20, R84 ;  /* 0x000000140450723c */ /* 0x000fe20000001854 */
[----:B------:R-:W-:Y:S02]  /*18760*/  LDSM.16.MT88.4 R84, [R174+0x7800] ;  /* 0x00780000ae54783b */ /* 0x000fe40000004200 */
[----:B------:R-:W-:-:S05]  /*18770*/  LOP3.LUT R0, R2, 0xffff, RZ, 0xc0, !PT ;  /* 0x0000ffff02007812 */ /* 0x000fca00078ec0ff */
[C---:B------:R-:W-:Y:S01]  /*18780*/  HMMA.16816.F32 R28, R4.reuse, R14, R96 ;  /* 0x0000000e041c723c */ /* 0x040fe20000001860 */
[----:B------:R-:W-:Y:S01]  /*18790*/  SHF.R.U32.HI R8, RZ, 0x18, R2 ;  /* 0x00000018ff087819 */ /* 0x000fe20000011602 */
[----:B------:R-:W-:Y:S01]  /*187a0*/  IMAD.MOV.U32 R67, RZ, RZ, R117 ;  /* 0x000000ffff437224 */ /* 0x000fe200078e0075 */
[----:B------:R-:W-:Y:S04]  /*187b0*/  STG.E.U16 [R48.64+-0xf0], R170 ;  /* 0xffff10aa30007986 */ /* 0x000fe8000c101522 */
[----:B------:R-:W1:Y:S01]  /*187c0*/  LDSM.16.MT88.4 R116, [R173+0x7800] ;  /* 0x00780000ad74783b */ /* 0x000e620000004200 */
[----:B------:R-:W-:Y:S03]  /*187d0*/  HMMA.16816.F32 R20, R4, R22, R72 ;  /* 0x000000160414723c */ /* 0x000fe60000001848 */
[----:B------:R-:W-:Y:S04]  /*187e0*/  STG.E.U16 [R48.64+-0xee], R167 ;  /* 0xffff12a730007986 */ /* 0x000fe8000c101522 */
[----:B------:R-:W-:Y:S01]  /*187f0*/  SHF.R.U32.HI R4, RZ, 0x8, R0 ;  /* 0x00000008ff047819 */ /* 0x000fe20000011600 */
[----:B------:R-:W2:Y:S01]  /*18800*/  LDSM.16.MT88.4 R12, [R175+0x7800] ;  /* 0x00780000af0c783b */ /* 0x000ea20000004200 */
[----:B------:R-:W-:-:S02]  /*18810*/  LOP3.LUT R0, R3, UR14, R114, 0x96, !PT ;  /* 0x0000000e03007c12 */ /* 0x000fc4000f8e9672 */
[----:B------:R-:W-:Y:S02]  /*18820*/  LOP3.LUT R5, R2, 0xff, RZ, 0xc0, !PT ;  /* 0x000000ff02057812 */ /* 0x000fe400078ec0ff */
[----:B------:R-:W-:Y:S02]  /*18830*/  SHF.R.U32.HI R3, RZ, 0x10, R2 ;  /* 0x00000010ff037819 */ /* 0x000fe40000011602 */
[C---:B------:R-:W-:Y:S02]  /*18840*/  LOP3.LUT R2, R0.reuse, 0xffff, RZ, 0xc0, !PT ;  /* 0x0000ffff00027812 */ /* 0x040fe400078ec0ff */
[----:B------:R-:W-:Y:S01]  /*18850*/  PRMT R9, R5, 0x5410, R4 ;  /* 0x0000541005097816 */ /* 0x000fe20000000004 */
[----:B------:R-:W-:Y:S01]  /*18860*/  STG.E.U16 [R38.64+-0xf0], R165 ;  /* 0xffff10a526007986 */ /* 0x000fe2000c101522 */
[----:B------:R-:W-:Y:S02]  /*18870*/  LOP3.LUT R6, R0, 0xff, RZ, 0xc0, !PT ;  /* 0x000000ff00067812 */ /* 0x000fe400078ec0ff */
[----:B------:R-:W-:Y:S01]  /*18880*/  SHF.R.U32.HI R4, RZ, 0x8, R2 ;  /* 0x00000008ff047819 */ /* 0x000fe20000011602 */
[----:B------:R-:W-:Y:S01]  /*18890*/  STG.E.U16 [R38.64+-0xee], R166 ;  /* 0xffff12a626007986 */ /* 0x000fe2000c101522 */
[----:B------:R-:W-:-:S02]  /*188a0*/  LOP3.LUT R7, R3, 0xff, RZ, 0xc0, !PT ;  /* 0x000000ff03077812 */ /* 0x000fc400078ec0ff */
[--C-:B------:R-:W-:Y:S01]  /*188b0*/  SHF.R.U32.HI R3, RZ, 0x10, R0.reuse ;  /* 0x00000010ff037819 */ /* 0x100fe20000011600 */
[----:B------:R-:W-:Y:S01]  /*188c0*/  STG.E.U16 [R140.64+-0xe0], R217 ;  /* 0xffff20d98c007986 */ /* 0x000fe2000c101522 */
[----:B------:R-:W-:-:S03]  /*188d0*/  SHF.R.U32.HI R5, RZ, 0x18, R0 ;  /* 0x00000018ff057819 */ /* 0x000fc60000011600 */
[----:B------:R-:W-:Y:S01]  /*188e0*/  STG.E.U16 [R140.64+-0xde], R215 ;  /* 0xffff22d78c007986 */ /* 0x000fe2000c101522 */
[----:B------:R-:W-:-:S03]  /*188f0*/  PRMT R0, R6, 0x5410, R4 ;  /* 0x0000541006007816 */ /* 0x000fc60000000004 */
[----:B------:R-:W-:Y:S04]  /*18900*/  STG.E.U16 [R50.64+-0xe0], R213 ;  /* 0xffff20d532007986 */ /* 0x000fe8000c101522 */
[----:B------:R-:W-:Y:S04]  /*18910*/  STG.E.U16 [R50.64+-0xde], R212 ;  /* 0xffff22d432007986 */ /* 0x000fe8000c101522 */
[----:B------:R-:W-:Y:S04]  /*18920*/  STG.E.U16 [R48.64+-0xe0], R169 ;  /* 0xffff20a930007986 */ /* 0x000fe8000c101522 */
[----:B------:R-:W-:Y:S01]  /*18930*/  STG.E.U16 [R48.64+-0xde], R168 ;  /* 0xffff22a830007986 */ /* 0x000fe2000c101522 */
[----:B------:R-:W-:-:S03]  /*18940*/  LOP3.LUT R2, R3, 0xff, RZ, 0xc0, !PT ;  /* 0x000000ff03027812 */ /* 0x000fc600078ec0ff */
[----:B------:R-:W-:Y:S04]  /*18950*/  STG.E.U16 [R38.64+-0xe0], R163 ;  /* 0xffff20a326007986 */ /* 0x000fe8000c101522 */
[----:B------:R-:W-:Y:S01]  /*18960*/  STG.E.U16 [R38.64+-0xde], R164 ;  /* 0xffff22a426007986 */ /* 0x000fe2000c101522 */
[----:B------:R-:W-:-:S03]  /*18970*/  HSET2.LE.AND R0, R0, R216, PT ;  /* 0x000000d800007233 */ /* 0x000fc60003803000 */
[----:B------:R-:W-:Y:S04]  /*18980*/  STG.E.U16 [R140.64+-0xd0], R211 ;  /* 0xffff30d38c007986 */ /* 0x000fe8000c101522 */
[----:B------:R-:W-:Y:S01]  /*18990*/  STG.E.U16 [R140.64+-0xce], R210 ;  /* 0xffff32d28c007986 */ /* 0x000fe2000c101522 */
[----:B------:R-:W-:-:S03]  /*189a0*/  PRMT R7, R7, 0x5410, R8 ;  /* 0x0000541007077816 */ /* 0x000fc60000000008 */
[----:B------:R-:W-:Y:S04]  /*189b0*/  STG.E.U16 [R50.64+-0xd0], R209 ;  /* 0xffff30d132007986 */ /* 0x000fe8000c101522 */
[----:B------:R-:W-:Y:S04]  /*189c0*/  STG.E.U16 [R50.64+-0xce], R208 ;  /* 0xffff32d032007986 */ /* 0x000fe8000c101522 */
[----:B------:R-:W-:Y:S04]  /*189d0*/  STG.E.U16 [R48.64+-0xd0], R162 ;  /* 0xffff30a230007986 */ /* 0x000fe8000c101522 */
[----:B------:R-:W-:Y:S01]  /*189e0*/  STG.E.U16 [R48.64+-0xce], R161 ;  /* 0xffff32a130007986 */ /* 0x000fe2000c101522 */
[----:B------:R-:W-:-:S03]  /*189f0*/  PRMT R2, R2, 0x5410, R5 ;  /* 0x0000541002027816 */ /* 0x000fc60000000005 */
[----:B------:R-:W-:Y:S04]  /*18a00*/  STG.E.U16 [R38.64+-0xd0], R160 ;  /* 0xffff30a026007986 */ /* 0x000fe8000c101522 */
[----:B------:R-:W-:Y:S04]  /*18a10*/  STG.E.U16 [R38.64+-0xce], R159 ;  /* 0xffff329f26007986 */ /* 0x000fe8000c101522 */
[----:B------:R-:W-:Y:S04]  /*18a20*/  STG.E.U16 [R140.64+-0xc0], R205 ;  /* 0xffff40cd8c007986 */ /* 0x000fe8000c101522 */
[----:B------:R-:W-:Y:S01]  /*18a30*/  STG.E.U16 [R140.64+-0xbe], R204 ;  /* 0xffff42cc8c007986 */ /* 0x000fe2000c101522 */
[----:B------:R-:W-:-:S03]  /*18a40*/  LOP3.LUT R76, R0, R65, RZ, 0xc0, !PT ;  /* 0x00000041004c7212 */ /* 0x000fc600078ec0ff */
[----:B------:R-:W-:Y:S04]  /*18a50*/  STG.E.U16 [R50.64+-0xc0], R202 ;  /* 0xffff40ca32007986 */ /* 0x000fe8000c101522 */
[----:B------:R-:W-:Y:S01]  /*18a60*/  STG.E.U16 [R50.64+-0xbe], R203 ;  /* 0xffff42cb32007986 */ /* 0x000fe2000c101522 */
[----:B------:R-:W-:-:S03]  /*18a70*/  HSET2.LE.AND R0, R7, R216, PT ;  /* 0x000000d807007233 */ /* 0x000fc60003803000 */
[----:B------:R-:W-:Y:S04]  /*18a80*/  STG.E.U16 [R48.64+-0xc0], R158 ;  /* 0xffff409e30007986 */ /* 0x000fe8000c101522 */
[----:B------:R-:W-:Y:S04]  /*18a90*/  STG.E.U16 [R48.64+-0xbe], R155 ;  /* 0xffff429b30007986 */ /* 0x000fe8000c101522 */
[----:B------:R-:W-:Y:S04]  /*18aa0*/  STG.E.U16 [R38.64+-0xc0], R154 ;  /* 0xffff409a26007986 */ /* 0x000fe8000c101522 */
[----:B------:R-:W-:Y:S01]  /*18ab0*/  STG.E.U16 [R38.64+-0xbe], R153 ;  /* 0xffff429926007986 */ /* 0x000fe2000c101522 */
[----:B------:R-:W-:-:S03]  /*18ac0*/  HSET2.LE.AND R2, R2, R216, PT ;  /* 0x000000d802027233 */ /* 0x000fc60003803000 */
[----:B------:R-:W-:Y:S04]  /*18ad0*/  STG.E.U16 [R140.64+-0xb0], R201 ;  /* 0xffff50c98c007986 */ /* 0x000fe8000c101522 */
[----:B------:R-:W-:Y:S01]  /*18ae0*/  STG.E.U16 [R140.64+-0xae], R200 ;  /* 0xffff52c88c007986 */ /* 0x000fe2000c101522 */
[----:B------:R-:W-:-:S03]  /*18af0*/  HSET2.LE.AND R3, R9, R216, PT ;  /* 0x000000d809037233 */ /* 0x000fc60003803000 */
[----:B------:R-:W-:Y:S04]  /*18b00*/  STG.E.U16 [R50.64+-0xb0], R198 ;  /* 0xffff50c632007986 */ /* 0x000fe8000c101522 */
[----:B------:R4:W-:Y:S04]  /*18b10*/  STG.E.U16 [R50.64+-0xae], R199 ;  /* 0xffff52c732007986 */ /* 0x0009e8000c101522 */
[----:B------:R-:W-:Y:S04]  /*18b20*/  STG.E.U16 [R48.64+-0xb0], R152 ;  /* 0xffff509830007986 */ /* 0x000fe8000c101522 */
[----:B------:R-:W-:Y:S01]  /*18b30*/  STG.E.U16 [R48.64+-0xae], R151 ;  /* 0xffff529730007986 */ /* 0x000fe2000c101522 */
[----:B------:R-:W-:-:S03]  /*18b40*/  LOP3.LUT R79, R0, R248, RZ, 0xc0, !PT ;  /* 0x000000f8004f7212 */ /* 0x000fc600078ec0ff */
[----:B------:R-:W-:Y:S04]  /*18b50*/  STG.E.U16 [R38.64+-0xb0], R150 ;  /* 0xffff509626007986 */ /* 0x000fe8000c101522 */
[----:B------:R-:W-:Y:S01]  /*18b60*/  STG.E.U16 [R38.64+-0xae], R149 ;  /* 0xffff529526007986 */ /* 0x000fe2000c101522 */
[----:B------:R-:W-:-:S03]  /*18b70*/  FADD.FTZ R0, R249, R238 ;  /* 0x000000eef9007221 */ /* 0x000fc60000010000 */
[----:B------:R-:W-:Y:S04]  /*18b80*/  STG.E.U16 [R140.64+-0xa0], R197 ;  /* 0xffff60c58c007986 */ /* 0x000fe8000c101522 */
[----:B------:R-:W-:Y:S01]  /*18b90*/  STG.E.U16 [R140.64+-0x9e], R196 ;  /* 0xffff62c48c007986 */ /* 0x000fe2000c101522 */
[----:B------:R-:W-:-:S03]  /*18ba0*/  LOP3.LUT R77, R2, R66, RZ, 0xc0, !PT ;  /* 0x00000042024d7212 */ /* 0x000fc600078ec0ff */
[----:B------:R-:W-:Y:S04]  /*18bb0*/  STG.E.U16 [R50.64+-0xa0], R195 ;  /* 0xffff60c332007986 */ /* 0x000fe8000c101522 */
[----:B------:R-:W-:Y:S01]  /*18bc0*/  STG.E.U16 [R50.64+-0x9e], R194 ;  /* 0xffff62c232007986 */ /* 0x000fe2000c101522 */
[----:B------:R-:W-:-:S03]  /*18bd0*/  LOP3.LUT R78, R3, R67, RZ, 0xc0, !PT ;  /* 0x00000043034e7212 */ /* 0x000fc600078ec0ff */
[----:B------:R-:W-:Y:S01]  /*18be0*/  STG.E.U16 [R48.64+-0xa0], R148 ;  /* 0xffff609430007986 */ /* 0x000fe2000c101522 */
[----:B------:R-:W-:-:S03]  /*18bf0*/  FADD.FTZ R2, R251, R233 ;  /* 0x000000e9fb027221 */ /* 0x000fc60000010000 */
[----:B------:R-:W-:Y:S01]  /*18c00*/  STG.E.U16 [R48.64+-0x9e], R147 ;  /* 0xffff629330007986 */ /* 0x000fe2000c101522 */
[----:B------:R-:W-:-:S03]  /*18c10*/  FADD.FTZ R3, R250, R234 ;  /* 0x000000eafa037221 */ /* 0x000fc60000010000 */
[----:B------:R-:W-:Y:S01]  /*18c20*/  STG.E.U16 [R38.64+-0xa0], R146 ;  /* 0xffff609226007986 */ /* 0x000fe2000c101522 */
[----:B------:R-:W-:-:S03]  /*18c30*/  FADD.FTZ R5, R240, R223 ;  /* 0x000000dff0057221 */ /* 0x000fc60000010000 */
[----:B------:R-:W-:Y:S01]  /*18c40*/  STG.E.U16 [R38.64+-0x9e], R145 ;  /* 0xffff629126007986 */ /* 0x000fe2000c101522 */
[----:B------:R-:W-:-:S03]  /*18c50*/  FADD.FTZ R4, R241, R0 ;  /* 0x00000000f1047221 */ /* 0x000fc60000010000 */
[----:B------:R-:W-:Y:S04]  /*18c60*/  STG.E.U16 [R140.64+-0x90], R193 ;  /* 0xffff70c18c007986 */ /* 0x000fe8000c101522 */
[----:B------:R1:W-:Y:S04]  /*18c70*/  STG.E.U16 [R140.64+-0x8e], R192 ;  /* 0xffff72c08c007986 */ /* 0x0003e8000c101522 */
[----:B------:R3:W-:Y:S04]  /*18c80*/  STG.E.U16 [R50.64+-0x90], R189 ;  /* 0xffff70bd32007986 */ /* 0x0007e8000c101522 */
[----:B------:R3:W-:Y:S01]  /*18c90*/  STG.E.U16 [R50.64+-0x8e], R171 ;  /* 0xffff72ab32007986 */ /* 0x0007e2000c101522 */
[----:B------:R-:W-:-:S03]  /*18ca0*/  FADD.FTZ R2, R243, R2 ;  /* 0x00000002f3027221 */ /* 0x000fc60000010000 */
[----:B------:R3:W-:Y:S04]  /*18cb0*/  STG.E.U16 [R48.64+-0x90], R144 ;  /* 0xffff709030007986 */ /* 0x0007e8000c101522 */
[----:B------:R3:W-:Y:S01]  /*18cc0*/  STG.E.U16 [R48.64+-0x8e], R143 ;  /* 0xffff728f30007986 */ /* 0x0007e2000c101522 */
[----:B------:R-:W-:-:S03]  /*18cd0*/  FADD.FTZ R238, R242, R3 ;  /* 0x00000003f2ee7221 */ /* 0x000fc60000010000 */
        /* <DEDUP_REMOVED lines=12> */
[----:B-1----:R-:W-:Y:S01]  /*18da0*/  HMMA.16816.F32 R136, R88, R116, R136 ;  /* 0x000000745888723c */ /* 0x002fe20000001888 */
[----:B------:R-:W-:Y:S01]  /*18db0*/  FADD.FTZ R238, R230, R238 ;  /* 0x000000eee6ee7221 */ /* 0x000fe20000010000 */
[----:B----4-:R-:W-:Y:S01]  /*18dc0*/  IADD3 R199, P0, R156, -0x180, RZ ;  /* 0xfffffe809cc77810 */ /* 0x010fe20007f1e0ff */
[----:B------:R-:W-:Y:S02]  /*18dd0*/  FADD.FTZ R4, R231, R4 ;  /* 0x00000004e7047221 */ /* 0x000fe40000010000 */
[----:B------:R-:W-:-:S02]  /*18de0*/  FADD.FTZ R2, R190, R2 ;  /* 0x00000002be027221 */ /* 0x000fc40000010000 */
[----:B------:R-:W-:Y:S01]  /*18df0*/  FADD.FTZ R0, R191, R0 ;  /* 0x00000000bf007221 */ /* 0x000fe20000010000 */
[----:B------:R-:W-:Y:S01]  /*18e00*/  HMMA.16816.F32 R132, R88, R118, R132 ;  /* 0x000000765884723c */ /* 0x000fe20000001884 */
[----:B------:R-:W-:Y:S01]  /*18e10*/  FADD.FTZ R238, R232, R238 ;  /* 0x000000eee8ee7221 */ /* 0x000fe20000010000 */
[----:B------:R-:W-:Y:S01]  /*18e20*/  @P6 IADD3 R192, R214, -0x4, RZ ;  /* 0xfffffffcd6c06810 */ /* 0x000fe20007ffe0ff */
[----:B------:R-:W-:-:S05]  /*18e30*/  FADD.FTZ R239, R252, R4 ;  /* 0x00000004fcef7221 */ /* 0x000fca0000010000 */
[----:B------:R-:W-:Y:S01]  /*18e40*/  HMMA.16816.F32 R128, R88, R100, R128 ;  /* 0x000000645880723c */ /* 0x000fe20000001880 */
[----:B------:R-:W-:Y:S01]  /*18e50*/  FADD.FTZ R240, R236, R2 ;  /* 0x00000002ecf07221 */ /* 0x000fe20000010000 */
[----:B------:R-:W-:Y:S01]  /*18e60*/  IADD3.X R198, R157, -0x1, RZ, P0, !PT ;  /* 0xffffffff9dc67810 */ /* 0x000fe200007fe4ff */
[----:B------:R-:W-:-:S05]  /*18e70*/  FADD.FTZ R241, R237, R0 ;  /* 0x00000000edf17221 */ /* 0x000fca0000010000 */
[----:B------:R-:W-:Y:S01]  /*18e80*/  HMMA.16816.F32 R120, R88, R102, R120 ;  /* 0x000000665878723c */ /* 0x000fe20000001878 */
[----:B------:R-:W-:-:S07]  /*18e90*/  IMAD.MOV.U32 R232, RZ, RZ, R220 ;  /* 0x000000ffffe87224 */ /* 0x000fce00078e00dc */
        /* <DEDUP_REMOVED lines=12> */
[----:B------:R-:W-:Y:S05]  /*18f60*/  @!UPT UIADD3 URZ, URZ, URZ, URZ ;  /* 0x0000003f3f3ff290 */ /* 0x000fea000fffe03f */
[----:B------:R-:W-:Y:S11]  /*18f70*/  @P6 BRA `(.L_x_1007) ;  /* 0x0000001000006947 */ /* 0x000ff60003800000 */
.L_x_1000:
[----:B---34-:R-:W-:-:S07]  /*18f80*/  IADD3 R192, R232, -0x1, RZ ;  /* 0xffffffffe8c07810 */ /* 0x018fce0007ffe0ff */
.L_x_1007:
[----:B---3--:R-:W-:-:S13]  /*18f90*/  ISETP.GE.AND P0, PT, R192, RZ, PT ;  /* 0x000000ffc000720c */ /* 0x008fda0003f06270 */
        /* <DEDUP_REMOVED lines=13> */
[----:B------:R-:W3:Y:S01]  /*19070*/  LDL.LU R5, [R1+0x12c] ;  /* 0x00012c0001057983 */ /* 0x000ee20000300800 */
        /* <DEDUP_REMOVED lines=43> */
.L_x_1011:
        /* <DEDUP_REMOVED lines=48> */
.L_x_1009:
        /* <DEDUP_REMOVED lines=67> */
[----:B------:R-:W1:Y:S03]  /*19a60*/  LDSM.16.M88.4 R156, [R178+0x5000] ;  /* 0x00500000b29c783b */ /* 0x000e660000000200 */
[C---:B------:R-:W-:Y:S03]  /*19a70*/  HMMA.16816.F32 R16, R64.reuse, R18, RZ ;  /* 0x000000124010723c */ /* 0x040fe600000018ff */
[----:B------:R-:W1:Y:S05]  /*19a80*/  LDSM.16.M88.4 R160, [R178+0x5800] ;  /* 0x00580000b2a0783b */ /* 0x000e6a0000000200 */
[-C--:B----4-:R-:W-:Y:S01]  /*19a90*/  HMMA.16816.F32 R20, R64, R32.reuse, RZ ;  /* 0x000000204014723c */ /* 0x090fe200000018ff */
[----:B------:R-:W-:Y:S06]  /*19aa0*/  LDSM.16.M88.4 R164, [R186] ;  /* 0x00000000baa4783b */ /* 0x000fec0000000200 */
[----:B------:R-:W-:Y:S01]  /*19ab0*/  LDSM.16.M88.4 R168, [R185] ;  /* 0x00000000b9a8783b */ /* 0x000fe20000000200 */
        /* <DEDUP_REMOVED lines=11> */
[----:B------:R-:W-:Y:S07]  /*19b70*/  LDSM.16.M88.4 R68, [R180] ;  /* 0x00000000b444783b */ /* 0x000fee0000000200 */
        /* <DEDUP_REMOVED lines=22> */
[-C--:B--2---:R-:W-:Y:S08]  /*19ce0*/  HMMA.16816.F32 R4, R68, R144.reuse, R4 ;  /* 0x000000904404723c */ /* 0x084ff00000001804 */
[C---:B---3--:R-:W-:Y:S08]  /*19cf0*/  HMMA.16816.F32 R8, R152.reuse, R144, R8 ;  /* 0x000000909808723c */ /* 0x048ff00000001808 */
        /* <DEDUP_REMOVED lines=12> */
[----:B------:R-:W4:Y:S01]  /*19dc0*/  LDSM.16.M88.4 R168, [R177+0x1800] ;  /* 0x00180000b1a8783b */ /* 0x000f220000000200 */
[----:B------:R-:W-:Y:S05]  /*19dd0*/  DEPBAR.LE SB0, 0x0 ;  /* 0x000080000000791a */ /* 0x000fea0000000000 */
[----:B------:R-:W-:Y:S01]  /*19de0*/  BAR.SYNC.DEFER_BLOCKING 0x0 ;  /* 0x0000000000007b1d */ /* 0x000fe20000010000 */
[-C--:B-1----:R-:W-:Y:S08]  /*19df0*/  HMMA.16816.F32 R52, R68, R156.reuse, R52 ;  /* 0x0000009c4434723c */ /* 0x082ff00000001834 */
[C---:B------:R-:W-:Y:S07]  /*19e00*/  HMMA.16816.F32 R56, R152.reuse, R156, R56 ;  /* 0x0000009c9838723c */ /* 0x040fee0000001838 */
[----:B------:R-:W-:Y:S01]  /*19e10*/  IMAD.MOV.U32 R156, RZ, RZ, R199 ;  /* 0x000000ffff9c7224 */ /* 0x000fe200078e00c7 */
[-C--:B------:R-:W-:Y:S04]  /*19e20*/  HMMA.16816.F32 R60, R152, R158.reuse, R60 ;  /* 0x0000009e983c723c */ /* 0x080fe8000000183c */
[----:B------:R-:W-:Y:S04]  /*19e30*/  IMAD.MOV.U32 R157, RZ, RZ, R198 ;  /* 0x000000ffff9d7224 */ /* 0x000fe800078e00c6 */
        /* <DEDUP_REMOVED lines=18> */
.L_x_1010:
[----:B------:R-:W-:Y:S01]  /*19f60*/  IADD3 R158, P3, R156, UR22, RZ ;  /* 0x000000169c9e7c10 */ /* 0x000fe2000ff7e0ff */
[----:B------:R-:W-:Y:S01]  /*19f70*/  STL [R1+0x188], R184 ;  /* 0x000188b801007387 */ /* 0x000fe20000100800 */
[----:B------:R-:W-:Y:S01]  /*19f80*/  LOP3.LUT R193, R193, 0xffbfffff, RZ, 0xc0, !PT ;  /* 0xffbfffffc1c17812 */ /* 0x000fe200078ec0ff */
[----:B------:R-:W-:Y:S01]  /*19f90*/  IMAD.SHL.U32 R162, R192, 0x2, RZ ;  /* 0x00000002c0a27824 */ /* 0x000fe200078e00ff */
[----:B------:R-:W-:Y:S01]  /*19fa0*/  IADD3.X R159, R157, UR21, RZ, P3, !PT ;  /* 0x000000159d9f7c10 */ /* 0x000fe20009ffe4ff */
[----:B------:R-:W-:Y:S01]  /*19fb0*/  STL [R1+0x184], R183 ;  /* 0x000184b701007387 */ /* 0x000fe20000100800 */
[C---:B------:R-:W-:Y:S01]  /*19fc0*/  IADD3 R164, P3, R156.reuse, UR25, RZ ;  /* 0x000000199ca47c10 */ /* 0x040fe2000ff7e0ff */
[----:B------:R-:W-:Y:S01]  /*19fd0*/  UIADD3 UR5, UR37, -0x4498517b, URZ ;  /* 0xbb67ae8525057890 */ /* 0x000fe2000fffe03f */
[----:B------:R-:W-:Y:S01]  /*19fe0*/  @P0 LOP3.LUT R193, R193, 0x400000, RZ, 0xfc, !PT ;  /* 0x00400000c1c10812 */ /* 0x000fe200078efcff */
[----:B------:R-:W-:Y:S01]  /*19ff0*/  STL [R1+0x180], R182 ;  /* 0x000180b601007387 */ /* 0x000fe20000100800 */
[----:B------:R-:W-:Y:S01]  /*1a000*/  IADD3.X R165, R157, UR24, RZ, P3, !PT ;  /* 0x000000189da57c10 */ /* 0x000fe20009ffe4ff */
[----:B------:R-:W-:Y:S01]  /*1a010*/  UIADD3 UR12, UR36, -0x61c88647, URZ ;  /* 0x9e3779b9240c7890 */ /* 0x000fe2000fffe03f */
[----:B------:R-:W-:Y:S01]  /*1a020*/  IADD3 R160, P3, R156, UR27, RZ ;  /* 0x0000001b9ca07c10 */ /* 0x000fe2000ff7e0ff */
[----:B------:R-:W-:Y:S01]  /*1a030*/  STL [R1+0x17c], R181 ;  /* 0x00017cb501007387 */ /* 0x000fe20000100800 */
[----:B------:R-:W-:Y:S01]  /*1a040*/  LOP3.LUT R193, R193, 0xff7fffff, RZ, 0xc0, !PT ;  /* 0xff7fffffc1c17812 */ /* 0x000fe200078ec0ff */
[----:B------:R-:W-:Y:S01]  /*1a050*/  UIADD3 UR11, UR36, 0x3c6ef372, URZ ;  /* 0x3c6ef372240b7890 */ /* 0x000fe2000fffe03f */
[----:B------:R-:W-:Y:S01]  /*1a060*/  IADD3.X R161, R157, UR26, RZ, P3, !PT ;  /* 0x0000001a9da17c10 */ /* 0x000fe20009ffe4ff */
[----:B------:R-:W-:Y:S01]  /*1a070*/  STL [R1+0x178], R180 ;  /* 0x000178b401007387 */ /* 0x000fe20000100800 */
[----:B------:R-:W-:Y:S02]  /*1a080*/  UIADD3 UR4, UR37, 0x76cf5d0a, URZ ;  /* 0x76cf5d0a25047890 */ /* 0x000fe4000fffe03f */
[----:B------:R-:W-:Y:S01]  /*1a090*/  UIADD3 UR9, UR37, 0x32370b8f, URZ ;  /* 0x32370b8f25097890 */ /* 0x000fe2000fffe03f */
[----:B------:R-:W-:Y:S01]  /*1a0a0*/  STL [R1+0x174], R179 ;  /* 0x000174b301007387 */ /* 0x000fe20000100800 */
[----:B------:R-:W-:Y:S02]  /*1a0b0*/  UIADD3 UR8, UR36, 0x78dde6e4, URZ ;  /* 0x78dde6e424087890 */ /* 0x000fe4000fffe03f */
[----:B------:R-:W-:Y:S01]  /*1a0c0*/  UIADD3 UR10, UR36, -0x255992d5, URZ ;  /* 0xdaa66d2b240a7890 */ /* 0x000fe2000fffe03f */
[----:B------:R-:W-:Y:S01]  /*1a0d0*/  STL [R1+0x170], R178 ;  /* 0x000170b201007387 */ /* 0x000fe20000100800 */
[----:B------:R-:W-:Y:S02]  /*1a0e0*/  UIADD3 UR7, UR37, -0x126145ec, URZ ;  /* 0xed9eba1425077890 */ /* 0x000fe4000fffe03f */
[----:B------:R-:W-:Y:S01]  /*1a0f0*/  UIADD3 UR6, UR36, 0x1715609d, URZ ;  /* 0x1715609d24067890 */ /* 0x000fe2000fffe03f */
[----:B------:R-:W-:Y:S04]  /*1a100*/  STL [R1+0x16c], R177 ;  /* 0x00016cb101007387 */ /* 0x000fe80000100800 */
[----:B------:R-:W-:Y:S04]  /*1a110*/  STL [R1+0x168], R172 ;  /* 0x000168ac01007387 */ /* 0x000fe80000100800 */
[----:B------:R-:W2:Y:S06]  /*1a120*/  LDL.64 R170, [R1+0x8] ;  /* 0x0000080001aa7983 */ /* 0x000eac0000100a00 */
[----:B------:R-:W3:Y:S06]  /*1a130*/  LDL.64 R168, [R1+0x10] ;  /* 0x0000100001a87983 */ /* 0x000eec0000100a00 */
[----:B------:R-:W4:Y:S06]  /*1a140*/  LDL.64 R150, [R1+0x120] ;  /* 0x0001200001967983 */ /* 0x000f2c0000100a00 */
[----:B------:R-:W4:Y:S06]  /*1a150*/  LDL.64 R148, [R1+0x118] ;  /* 0x0001180001947983 */ /* 0x000f2c0000100a00 */
[----:B------:R-:W1:Y:S02]  /*1a160*/  S2R R2, SR_TID.X ;  /* 0x0000000000027919 */ /* 0x000e640000002100 */
[----:B-1----:R-:W-:Y:S05]  /*1a170*/  IMAD.SHL.U32 R2, R2, 0x2, RZ ;  /* 0x0000000202027824 */ /* 0x002fea00078e00ff */
[----:B------:R-:W-:Y:S05]  /*1a180*/  LOP3.LUT R2, R2, 0x6, RZ, 0xc0, !PT ;  /* 0x0000000602027812 */ /* 0x000fea00078ec0ff */
[----:B------:R-:W-:Y:S04]  /*1a190*/  IMAD R2, R192, 0x40, R2 ;  /* 0x00000040c0027824 */ /* 0x000fe800078e0202 */
[----:B------:R-:W1:Y:S01]  /*1a1a0*/  I2F R71, R2 ;  /* 0x0000000200477306 */ /* 0x000e620000201400 */
[C---:B------:R-:W-:Y:S02]  /*1a1b0*/  IADD3 R68, R2.reuse, 0x1, RZ ;  /* 0x0000000102447810 */ /* 0x040fe40007ffe0ff */
        /* <DEDUP_REMOVED lines=10> */
[----:B------:R-:W1:Y:S02]  /*1a260*/  I2F R69, R69 ;  /* 0x0000004500457306 */ /* 0x000e640000201400 */
[CC--:B-1----:R-:W-:Y:S02]  /*1a270*/  FFMA.FTZ R4, R71.reuse, R187.reuse, R4 ;  /* 0x000000bb47047223 */ /* 0x0c2fe40000010004 */
[CC--:B------:R-:W-:Y:S02]  /*1a280*/  FFMA.FTZ R6, R71.reuse, R187.reuse, R6 ;  /* 0x000000bb47067223 */ /* 0x0c0fe40000010006 */
[CC--:B------:R-:W-:Y:S04]  /*1a290*/  FFMA.FTZ R8, R71.reuse, R187.reuse, R8 ;  /* 0x000000bb47087223 */ /* 0x0c0fe80000010008 */
[----:B------:R-:W1:Y:S01]  /*1a2a0*/  I2F R70, R70 ;  /* 0x0000004600467306 */ /* 0x000e620000201400 */
[-C--:B------:R-:W-:Y:S01]  /*1a2b0*/  FFMA.FTZ R10, R71, R187.reuse, R10 ;  /* 0x000000bb470a7223 */ /* 0x080fe2000001000a */
[----:B------:R-:W-:Y:S01]  /*1a2c0*/  IADD3 R71, R2, 0x29, RZ ;  /* 0x0000002902477810 */ /* 0x000fe20007ffe0ff */
[CC--:B------:R-:W-:Y:S02]  /*1a2d0*/  FFMA.FTZ R11, R68.reuse, R187.reuse, R11 ;  /* 0x000000bb440b7223 */ /* 0x0c0fe4000001000b */
[CC--:B------:R-:W-:Y:S02]  /*1a2e0*/  FFMA.FTZ R5, R68.reuse, R187.reuse, R5 ;  /* 0x000000bb44057223 */ /* 0x0c0fe40000010005 */
[CC--:B------:R-:W-:Y:S02]  /*1a2f0*/  FFMA.FTZ R7, R68.reuse, R187.reuse, R7 ;  /* 0x000000bb44077223 */ /* 0x0c0fe40000010007 */
[-C--:B------:R-:W-:Y:S01]  /*1a300*/  FFMA.FTZ R9, R68, R187.reuse, R9 ;  /* 0x000000bb44097223 */ /* 0x080fe20000010009 */
[C---:B------:R-:W-:Y:S01]  /*1a310*/  IADD3 R68, R2.reuse, 0x38, RZ ;  /* 0x0000003802447810 */ /* 0x040fe20007ffe0ff */
[----:B------:R-:W1:Y:S01]  /*1a320*/  I2F R75, R75 ;  /* 0x0000004b004b7306 */ /* 0x000e620000201400 */
[CC--:B------:R-:W-:Y:S02]  /*1a330*/  FFMA.FTZ R15, R69.reuse, R187.reuse, R15 ;  /* 0x000000bb450f7223 */ /* 0x0c0fe4000001000f */
[CC--:B------:R-:W-:Y:S02]  /*1a340*/  FFMA.FTZ R19, R69.reuse, R187.reuse, R19 ;  /* 0x000000bb45137223 */ /* 0x0c0fe40000010013 */
[CC--:B------:R-:W-:Y:S02]  /*1a350*/  FFMA.FTZ R17, R69.reuse, R187.reuse, R17 ;  /* 0x000000bb45117223 */ /* 0x0c0fe40000010011 */
[-C--:B------:R-:W-:Y:S01]  /*1a360*/  FFMA.FTZ R13, R69, R187.reuse, R13 ;  /* 0x000000bb450d7223 */ /* 0x080fe2000001000d */
[----:B------:R-:W-:Y:S02]  /*1a370*/  IADD3 R69, R2, 0x31, RZ ;  /* 0x0000003102457810 */ /* 0x000fe40007ffe0ff */
[----:B------:R-:W1:Y:S02]  /*1a380*/  I2F R68, R68 ;  /* 0x0000004400447306 */ /* 0x000e640000201400 */
[CC--:B-1----:R-:W-:Y:S02]  /*1a390*/  FFMA.FTZ R14, R70.reuse, R187.reuse, R14 ;  /* 0x000000bb460e7223 */ /* 0x0c2fe4000001000e */
[CC--:B------:R-:W-:Y:S02]  /*1a3a0*/  FFMA.FTZ R16, R70.reuse, R187.reuse, R16 ;  /* 0x000000bb46107223 */ /* 0x0c0fe40000010010 */
[CC--:B------:R-:W-:Y:S02]  /*1a3b0*/  FFMA.FTZ R12, R70.reuse, R187.reuse, R12 ;  /* 0x000000bb460c7223 */ /* 0x0c0fe4000001000c */
[-C--:B------:R-:W-:Y:S01]  /*1a3c0*/  FFMA.FTZ R18, R70, R187.reuse, R18 ;  /* 0x000000bb46127223 */ /* 0x080fe20000010012 */
[C---:B------:R-:W-:Y:S01]  /*1a3d0*/  IADD3 R70, R2.reuse, 0x30, RZ ;  /* 0x0000003002467810 */ /* 0x040fe20007ffe0ff */
[----:B------:R-:W1:Y:S01]  /*1a3e0*/  I2F R144, R144 ;  /* 0x0000009000907306 */ /* 0x000e620000201400 */
[----:B------:R-:W-:Y:S01]  /*1a3f0*/  IADD3 R2, R2, 0x39, RZ ;  /* 0x0000003902027810 */ /* 0x000fe20007ffe0ff */
[CC--:B------:R-:W-:Y:S02]  /*1a400*/  FFMA.FTZ R20, R75.reuse, R187.reuse, R20 ;  /* 0x000000bb4b147223 */ /* 0x0c0fe40000010014 */
[CC--:B------:R-:W-:Y:S02]  /*1a410*/  FFMA.FTZ R22, R75.reuse, R187.reuse, R22 ;  /* 0x000000bb4b167223 */ /* 0x0c0fe40000010016 */
[CC--:B------:R-:W-:Y:S04]  /*1a420*/  FFMA.FTZ R24, R75.reuse, R187.reuse, R24 ;  /* 0x000000bb4b187223 */ /* 0x0c0fe80000010018 */
[----:B------:R-:W1:Y:S01]  /*1a430*/  I2F R69, R69 ;  /* 0x0000004500457306 */ /* 0x000e620000201400 */
[-C--:B------:R-:W-:Y:S02]  /*1a440*/  FFMA.FTZ R26, R75, R187.reuse, R26 ;  /* 0x000000bb4b1a7223 */ /* 0x080fe4000001001a */
[CC--:B------:R-:W-:Y:S02]  /*1a450*/  FFMA.FTZ R64, R68.reuse, R187.reuse, R64 ;  /* 0x000000bb44407223 */ /* 0x0c0fe40000010040 */
[CC--:B------:R-:W-:Y:S02]  /*1a460*/  FFMA.FTZ R66, R68.reuse, R187.reuse, R66 ;  /* 0x000000bb44427223 */ /* 0x0c0fe40000010042 */
[CC--:B------:R-:W-:Y:S03]  /*1a470*/  FFMA.FTZ R60, R68.reuse, R187.reuse, R60 ;  /* 0x000000bb443c7223 */ /* 0x0c0fe6000001003c */
[----:B------:R-:W1:Y:S01]  /*1a480*/  I2F R70, R70 ;  /* 0x0000004600467306 */ /* 0x000e620000201400 */
[-C--:B------:R-:W-:Y:S01]  /*1a490*/  FFMA.FTZ R62, R68, R187.reuse, R62 ;  /* 0x000000bb443e7223 */ /* 0x080fe2000001003e */
[----:B------:R-:W-:Y:S01]  /*1a4a0*/  FMNMX.FTZ R68, R4, R0, !PT ;  /* 0x0000000004447209 */ /* 0x000fe20007810000 */
[CC--:B-1----:R-:W-:Y:S03]  /*1a4b0*/  FFMA.FTZ R46, R144.reuse, R187.reuse, R46 ;  /* 0x000000bb902e7223 */ /* 0x0c2fe6000001002e */
[----:B------:R-:W-:Y:S01]  /*1a4c0*/  FMNMX.FTZ R68, R5, R68, !PT ;  /* 0x0000004405447209 */ /* 0x000fe20007810000 */
[CC--:B------:R-:W-:Y:S02]  /*1a4d0*/  FFMA.FTZ R48, R144.reuse, R187.reuse, R48 ;  /* 0x000000bb90307223 */ /* 0x0c0fe40000010030 */
[-C--:B------:R-:W-:Y:S01]  /*1a4e0*/  FFMA.FTZ R50, R144, R187.reuse, R50 ;  /* 0x000000bb90327223 */ /* 0x080fe20000010032 */
[----:B------:R-:W-:Y:S01]  /*1a4f0*/  FMNMX.FTZ R68, R16, R68, !PT ;  /* 0x0000004410447209 */ /* 0x000fe20007810000 */
[----:B------:R-:W1:Y:S01]  /*1a500*/  I2F R2, R2 ;  /* 0x0000000200027306 */ /* 0x000e620000201400 */
[-C--:B------:R-:W-:Y:S02]  /*1a510*/  FFMA.FTZ R44, R144, R187.reuse, R44 ;  /* 0x000000bb902c7223 */ /* 0x080fe4000001002c */
[CC--:B------:R-:W-:Y:S02]  /*1a520*/  FFMA.FTZ R57, R69.reuse, R187.reuse, R57 ;  /* 0x000000bb45397223 */ /* 0x0c0fe40000010039 */
[CC--:B------:R-:W-:Y:S02]  /*1a530*/  FFMA.FTZ R59, R69.reuse, R187.reuse, R59 ;  /* 0x000000bb453b7223 */ /* 0x0c0fe4000001003b */
[CC--:B------:R-:W-:Y:S02]  /*1a540*/  FFMA.FTZ R53, R69.reuse, R187.reuse, R53 ;  /* 0x000000bb45357223 */ /* 0x0c0fe40000010035 */
[-C--:B------:R-:W-:Y:S01]  /*1a550*/  FFMA.FTZ R55, R69, R187.reuse, R55 ;  /* 0x000000bb45377223 */ /* 0x080fe20000010037 */
[----:B------:R-:W-:Y:S01]  /*1a560*/  LOP3.LUT R69, R162, UR37, RZ, 0x3c, !PT ;  /* 0x00000025a2457c12 */ /* 0x000fe2000f8e3cff */
[----:B------:R-:W1:Y:S01]  /*1a570*/  I2F R74, R74 ;  /* 0x0000004a004a7306 */ /* 0x000e620000201400 */
[CC--:B------:R-:W-:Y:S02]  /*1a580*/  FFMA.FTZ R56, R70.reuse, R187.reuse, R56 ;  /* 0x000000bb46387223 */ /* 0x0c0fe40000010038 */
[CC--:B------:R-:W-:Y:S02]  /*1a590*/  FFMA.FTZ R58, R70.reuse, R187.reuse, R58 ;  /* 0x000000bb463a7223 */ /* 0x0c0fe4000001003a */
[CC--:B------:R-:W-:Y:S02]  /*1a5a0*/  FFMA.FTZ R52, R70.reuse, R187.reuse, R52 ;  /* 0x000000bb46347223 */ /* 0x0c0fe40000010034 */
[----:B------:R-:W-:Y:S01]  /*1a5b0*/  FFMA.FTZ R54, R70, R187, R54 ;  /* 0x000000bb46367223 */ /* 0x000fe20000010036 */
[----:B------:R-:W-:Y:S02]  /*1a5c0*/  LOP3.LUT R70, R243, R69, RZ, 0x3c, !PT ;  /* 0x00000045f3467212 */ /* 0x000fe400078e3cff */
[----:B------:R-:W1:Y:S02]  /*1a5d0*/  I2F R141, R141 ;  /* 0x0000008d008d7306 */ /* 0x000e640000201400 */
[CC--:B-1----:R-:W-:Y:S02]  /*1a5e0*/  FFMA.FTZ R67, R2.reuse, R187.reuse, R67 ;  /* 0x000000bb02437223 */ /* 0x0c2fe40000010043 */
[CC--:B------:R-:W-:Y:S02]  /*1a5f0*/  FFMA.FTZ R61, R2.reuse, R187.reuse, R61 ;  /* 0x000000bb023d7223 */ /* 0x0c0fe4000001003d */
[-C--:B------:R-:W-:Y:S02]  /*1a600*/  FFMA.FTZ R63, R2, R187.reuse, R63 ;  /* 0x000000bb023f7223 */ /* 0x080fe4000001003f */
[----:B------:R-:W-:Y:S02]  /*1a610*/  IMAD.WIDE.U32 R144, R70, -0x326172a9, RZ ;  /* 0xcd9e8d5746907825 */ /* 0x000fe400078e00ff */
[----:B------:R-:W1:Y:S02]  /*1a620*/  I2F R140, R140 ;  /* 0x0000008c008c7306 */ /* 0x000e640000201400 */
[----:B------:R-:W-:Y:S01]  /*1a630*/  FFMA.FTZ R65, R2, R187, R65 ;  /* 0x000000bb02417223 */ /* 0x000fe20000010041 */
[----:B------:R-:W-:Y:S01]  /*1a640*/  FMNMX.FTZ R2, R6, R3, !PT ;  /* 0x0000000306027209 */ /* 0x000fe20007810000 */
[CC--:B------:R-:W-:Y:S02]  /*1a650*/  FFMA.FTZ R21, R74.reuse, R187.reuse, R21 ;  /* 0x000000bb4a157223 */ /* 0x0c0fe40000010015 */
[CC--:B------:R-:W-:Y:S01]  /*1a660*/  FFMA.FTZ R23, R74.reuse, R187.reuse, R23 ;  /* 0x000000bb4a177223 */ /* 0x0c0fe20000010017 */
[----:B------:R-:W-:Y:S01]  /*1a670*/  FMNMX.FTZ R2, R7, R2, !PT ;  /* 0x0000000207027209 */ /* 0x000fe20007810000 */
[CC--:B------:R-:W-:Y:S02]  /*1a680*/  FFMA.FTZ R25, R74.reuse, R187.reuse, R25 ;  /* 0x000000bb4a197223 */ /* 0x0c0fe40000010019 */
[----:B------:R-:W1:Y:S01]  /*1a690*/  I2F R71, R71 ;  /* 0x0000004700477306 */ /* 0x000e620000201400 */
[-C--:B------:R-:W-:Y:S01]  /*1a6a0*/  FFMA.FTZ R27, R74, R187.reuse, R27 ;  /* 0x000000bb4a1b7223 */ /* 0x080fe2000001001b */
[----:B------:R-:W-:Y:S01]  /*1a6b0*/  FMNMX.FTZ R2, R18, R2, !PT ;  /* 0x0000000212027209 */ /* 0x000fe20007810000 */
[-C--:B------:R-:W-:Y:S03]  /*1a6c0*/  FFMA.FTZ R32, R141, R187.reuse, R32 ;  /* 0x000000bb8d207223 */ /* 0x080fe60000010020 */
[----:B------:R-:W-:Y:S01]  /*1a6d0*/  FMNMX.FTZ R2, R19, R2, !PT ;  /* 0x0000000213027209 */ /* 0x000fe20007810000 */
[CC--:B------:R-:W-:Y:S02]  /*1a6e0*/  FFMA.FTZ R30, R141.reuse, R187.reuse, R30 ;  /* 0x000000bb8d1e7223 */ /* 0x0c0fe4000001001e */
[CC--:B------:R-:W-:Y:S01]  /*1a6f0*/  FFMA.FTZ R34, R141.reuse, R187.reuse, R34 ;  /* 0x000000bb8d227223 */ /* 0x0c0fe20000010022 */
[----:B------:R-:W-:Y:S01]  /*1a700*/  FMNMX.FTZ R2, R22, R2, !PT ;  /* 0x0000000216027209 */ /* 0x000fe20007810000 */
[----:B------:R-:W1:Y:S01]  /*1a710*/  I2F R143, R143 ;  /* 0x0000008f008f7306 */ /* 0x000e620000201400 */
[-C--:B------:R-:W-:Y:S02]  /*1a720*/  FFMA.FTZ R28, R141, R187.reuse, R28 ;  /* 0x000000bb8d1c7223 */ /* 0x080fe4000001001c */
[----:B------:R-:W-:Y:S01]  /*1a730*/  FMNMX.FTZ R2, R23, R2, !PT ;  /* 0x0000000217027209 */ /* 0x000fe20007810000 */
[CC--:B-1----:R-:W-:Y:S02]  /*1a740*/  FFMA.FTZ R33, R140.reuse, R187.reuse, R33 ;  /* 0x000000bb8c217223 */ /* 0x0c2fe40000010021 */
[-C--:B------:R-:W-:Y:S01]  /*1a750*/  FFMA.FTZ R35, R140, R187.reuse, R35 ;  /* 0x000000bb8c237223 */ /* 0x080fe20000010023 */
[----:B------:R-:W-:Y:S01]  /*1a760*/  FMNMX.FTZ R2, R34, R2, !PT ;  /* 0x0000000222027209 */ /* 0x000fe20007810000 */
[CC--:B------:R-:W-:Y:S02]  /*1a770*/  FFMA.FTZ R29, R140.reuse, R187.reuse, R29 ;  /* 0x000000bb8c1d7223 */ /* 0x0c0fe4000001001d */
[-C--:B------:R-:W-:Y:S01]  /*1a780*/  FFMA.FTZ R31, R140, R187.reuse, R31 ;  /* 0x000000bb8c1f7223 */ /* 0x080fe2000001001f */
[----:B------:R-:W-:Y:S01]  /*1a790*/  FMNMX.FTZ R2, R35, R2, !PT ;  /* 0x0000000223027209 */ /* 0x000fe20007810000 */
[----:B------:R-:W1:Y:S01]  /*1a7a0*/  I2F R142, R142 ;  /* 0x0000008e008e7306 */ /* 0x000e620000201400 */
[CC--:B------:R-:W-:Y:S02]  /*1a7b0*/  FFMA.FTZ R49, R71.reuse, R187.reuse, R49 ;  /* 0x000000bb47317223 */ /* 0x0c0fe40000010031 */
[CC--:B------:R-:W-:Y:S02]  /*1a7c0*/  FFMA.FTZ R45, R71.reuse, R187.reuse, R45 ;  /* 0x000000bb472d7223 */ /* 0x0c0fe4000001002d */
[CC--:B------:R-:W-:Y:S02]  /*1a7d0*/  FFMA.FTZ R51, R71.reuse, R187.reuse, R51 ;  /* 0x000000bb47337223 */ /* 0x0c0fe40000010033 */
[-C--:B------:R-:W-:Y:S02]  /*1a7e0*/  FFMA.FTZ R47, R71, R187.reuse, R47 ;  /* 0x000000bb472f7223 */ /* 0x080fe4000001002f */
[CC--:B------:R-:W-:Y:S02]  /*1a7f0*/  FFMA.FTZ R42, R143.reuse, R187.reuse, R42 ;  /* 0x000000bb8f2a7223 */ /* 0x0c0fe4000001002a */
[CC--:B------:R-:W-:Y:S02]  /*1a800*/  FFMA.FTZ R36, R143.reuse, R187.reuse, R36 ;  /* 0x000000bb8f247223 */ /* 0x0c0fe40000010024 */
[CC--:B------:R-:W-:Y:S02]  /*1a810*/  FFMA.FTZ R38, R143.reuse, R187.reuse, R38 ;  /* 0x000000bb8f267223 */ /* 0x0c0fe40000010026 */
[-C--:B------:R-:W-:Y:S03]  /*1a820*/  FFMA.FTZ R40, R143, R187.reuse, R40 ;  /* 0x000000bb8f287223 */ /* 0x080fe60000010028 */
[----:B------:R-:W-:Y:S01]  /*1a830*/  FMNMX.FTZ R2, R38, R2, !PT ;  /* 0x0000000226027209 */ /* 0x000fe20007810000 */
[CC--:B-1----:R-:W-:Y:S02]  /*1a840*/  FFMA.FTZ R43, R142.reuse, R187.reuse, R43 ;  /* 0x000000bb8e2b7223 */ /* 0x0c2fe4000001002b */
[CC--:B------:R-:W-:Y:S02]  /*1a850*/  FFMA.FTZ R37, R142.reuse, R187.reuse, R37 ;  /* 0x000000bb8e257223 */ /* 0x0c0fe40000010025 */
[CC--:B------:R-:W-:Y:S02]  /*1a860*/  FFMA.FTZ R39, R142.reuse, R187.reuse, R39 ;  /* 0x000000bb8e277223 */ /* 0x0c0fe40000010027 */
[----:B------:R-:W-:Y:S03]  /*1a870*/  FFMA.FTZ R41, R142, R187, R41 ;  /* 0x000000bb8e297223 */ /* 0x000fe60000010029 */
[----:B------:R-:W-:Y:S04]  /*1a880*/  FMNMX.FTZ R2, R39, R2, !PT ;  /* 0x0000000227027209 */ /* 0x000fe80007810000 */
[----:B------:R-:W-:Y:S04]  /*1a890*/  FMNMX.FTZ R2, R50, R2, !PT ;  /* 0x0000000232027209 */ /* 0x000fe80007810000 */
[----:B------:R-:W-:Y:S02]  /*1a8a0*/  FMNMX.FTZ R2, R51, R2, !PT ;  /* 0x0000000233027209 */ /* 0x000fe40007810000 */
[--C-:B--2---:R-:W-:Y:S05]  /*1a8b0*/  LOP3.LUT R69, R171, UR5, R242.reuse, 0x96, !PT ;  /* 0x00000005ab457c12 */ /* 0x104fea000f8e96f2 */
[----:B------:R-:W-:Y:S01]  /*1a8c0*/  IMAD.WIDE.U32 R230, R69, -0x326172a9, RZ ;  /* 0xcd9e8d5745e67825 */ /* 0x000fe200078e00ff */
[----:B------:R-:W-:Y:S02]  /*1a8d0*/  FMNMX.FTZ R69, R17, R68, !PT ;  /* 0x0000004411457209 */ /* 0x000fe40007810000 */
[----:B---3--:R-:W-:Y:S01]  /*1a8e0*/  LOP3.LUT R71, R169, UR5, R242, 0x96, !PT ;  /* 0x00000005a9477c12 */ /* 0x008fe2000f8e96f2 */
[----:B------:R-:W-:Y:S01]  /*1a8f0*/  UIADD3 UR5, UR37, -0x56f99767, URZ ;  /* 0xa906689925057890 */ /* 0x000fe2000fffe03f */
[----:B------:R-:W-:Y:S02]  /*1a900*/  FMNMX.FTZ R69, R20, R69, !PT ;  /* 0x0000004514457209 */ /* 0x000fe40007810000 */
[----:B----4-:R-:W-:Y:S01]  /*1a910*/  LOP3.LUT R68, R145, UR12, R150, 0x96, !PT ;  /* 0x0000000c91447c12 */ /* 0x010fe2000f8e9696 */
[----:B------:R-:W-:Y:S01]  /*1a920*/  IMAD.WIDE.U32 R236, R71, -0x326172a9, RZ ;  /* 0xcd9e8d5747ec7825 */ /* 0x000fe200078e00ff */
        /* <DEDUP_REMOVED lines=11> */
[----:B------:R-:W-:Y:S02]  /*1a9e0*/  FMNMX.FTZ R70, R37, R70, !PT ;  /* 0x0000004625467209 */ /* 0x000fe40007810000 */
[----:B------:R-:W-:Y:S01]  /*1a9f0*/  LOP3.LUT R144, R237, UR11, R144, 0x96, !PT ;  /* 0x0000000bed907c12 */ /* 0x000fe2000f8e9690 */
[----:B------:R-:W-:Y:S01]  /*1aa00*/  IMAD.WIDE.U32 R142, R142, -0x326172a9, RZ ;  /* 0xcd9e8d578e8e7825 */ /* 0x000fe200078e00ff */
[----:B------:R-:W-:Y:S02]  /*1aa10*/  LOP3.LUT R75, R69, UR4, R168, 0x96, !PT ;  /* 0x00000004454b7c12 */ /* 0x000fe4000f8e96a8 */
[----:B------:R-:W-:Y:S01]  /*1aa20*/  FMNMX.FTZ R69, R48, R70, !PT ;  /* 0x0000004630457209 */ /* 0x000fe20007810000 */
[----:B------:R-:W-:Y:S03]  /*1aa30*/  IMAD.WIDE.U32 R144, R144, -0x2daee0ad, RZ ;  /* 0xd2511f5390907825 */ /* 0x000fe600078e00ff */
[----:B------:R-:W-:Y:S01]  /*1aa40*/  FMNMX.FTZ R69, R49, R69, !PT ;  /* 0x0000004531457209 */ /* 0x000fe20007810000 */
[----:B------:R-:W-:Y:S01]  /*1aa50*/  IMAD.WIDE.U32 R70, R74, -0x326172a9, RZ ;  /* 0xcd9e8d574a467825 */ /* 0x000fe200078e00ff */
[----:B------:R-:W-:Y:S02]  /*1aa60*/  LOP3.LUT R140, R145, UR9, R68, 0x96, !PT ;  /* 0x00000009918c7c12 */ /* 0x000fe4000f8e9644 */
[----:B------:R-:W-:Y:S02]  /*1aa70*/  FMNMX.FTZ R68, R52, R69, !PT ;  /* 0x0000004534447209 */ /* 0x000fe40007810000 */
[----:B------:R-:W-:Y:S01]  /*1aa80*/  LOP3.LUT R143, R143, UR8, R70, 0x96, !PT ;  /* 0x000000088f8f7c12 */ /* 0x000fe2000f8e9646 */
[----:B------:R-:W-:Y:S01]  /*1aa90*/  IMAD.WIDE.U32 R140, R140, -0x326172a9, RZ ;  /* 0xcd9e8d578c8c7825 */ /* 0x000fe200078e00ff */
[----:B------:R-:W-:Y:S02]  /*1aaa0*/  FMNMX.FTZ R70, R53, R68, !PT ;  /* 0x0000004435467209 */ /* 0x000fe40007810000 */
[----:B------:R-:W-:Y:S01]  /*1aab0*/  LOP3.LUT R145, R71, UR10, R230, 0x96, !PT ;  /* 0x0000000a47917c12 */ /* 0x000fe2000f8e96e6 */
[----:B------:R-:W-:Y:S01]  /*1aac0*/  IMAD.WIDE.U32 R190, R143, -0x2daee0ad, RZ ;  /* 0xd2511f538fbe7825 */ /* 0x000fe200078e00ff */
[----:B------:R-:W-:Y:S02]  /*1aad0*/  FMNMX.FTZ R71, R54, R2, !PT ;  /* 0x0000000236477209 */ /* 0x000fe40007810000 */
[----:B------:R-:W-:Y:S01]  /*1aae0*/  FMNMX.FTZ R2, R64, R70, !PT ;  /* 0x0000004640027209 */ /* 0x000fe20007810000 */
[----:B------:R-:W-:Y:S01]  /*1aaf0*/  IMAD.WIDE.U32 R68, R75, -0x326172a9, RZ ;  /* 0xcd9e8d574b447825 */ /* 0x000fe200078e00ff */
[----:B------:R-:W-:Y:S02]  /*1ab00*/  FMNMX.FTZ R75, R55, R71, !PT ;  /* 0x00000047374b7209 */ /* 0x000fe40007810000 */
[----:B------:R-:W-:Y:S01]  /*1ab10*/  FMNMX.FTZ R2, R65, R2, !PT ;  /* 0x0000000241027209 */ /* 0x000fe20007810000 */
[----:B------:R-:W-:Y:S01]  /*1ab20*/  IMAD.WIDE.U32 R70, R145, -0x2daee0ad, RZ ;  /* 0xd2511f5391467825 */ /* 0x000fe200078e00ff */
[----:B------:R-:W-:Y:S02]  /*1ab30*/  LOP3.LUT R74, R69, UR10, R236, 0x96, !PT ;  /* 0x0000000a454a7c12 */ /* 0x000fe4000f8e96ec */
[----:B------:R-:W-:Y:S01]  /*1ab40*/  FMNMX.FTZ R69, R66, R75, !PT ;  /* 0x0000004b42457209 */ /* 0x000fe20007810000 */
[----:B------:R-:W1:Y:S01]  /*1ab50*/  SHFL.BFLY PT, R143, R2, 0x2, 0x1f ;  /* 0x0c401f00028f7f89 */ /* 0x000e6200000e0000 */
[----:B------:R-:W-:Y:S01]  /*1ab60*/  LOP3.LUT R141, R141, UR8, R68, 0x96, !PT ;  /* 0x000000088d8d7c12 */ /* 0x000fe2000f8e9644 */
[----:B------:R-:W-:Y:S01]  /*1ab70*/  IMAD.WIDE.U32 R74, R74, -0x2daee0ad, RZ ;  /* 0xd2511f534a4a7825 */ /* 0x000fe200078e00ff */
[----:B------:R-:W-:Y:S02]  /*1ab80*/  FMNMX.FTZ R69, R67, R69, !PT ;  /* 0x0000004543457209 */ /* 0x000fe40007810000 */
[----:B------:R-:W-:Y:S01]  /*1ab90*/  LOP3.LUT R145, R191, UR5, R70, 0x96, !PT ;  /* 0x00000005bf917c12 */ /* 0x000fe2000f8e9646 */
[----:B------:R-:W-:Y:S01]  /*1aba0*/  IMAD.WIDE.U32 R194, R141, -0x2daee0ad, RZ ;  /* 0xd2511f538dc27825 */ /* 0x000fe200078e00ff */
[----:B------:R-:W-:Y:S02]  /*1abb0*/  LOP3.LUT R68, R75, UR7, R144, 0x96, !PT ;  /* 0x000000074b447c12 */ /* 0x000fe4000f8e9690 */
[----:B------:R-:W-:Y:S01]  /*1abc0*/  FMNMX.FTZ R70, R8, R72, !PT ;  /* 0x0000004808467209 */ /* 0x000fe20007810000 */
[----:B------:R-:W2:Y:S01]  /*1abd0*/  SHFL.BFLY PT, R75, R69, 0x2, 0x1f ;  /* 0x0c401f00454b7f89 */ /* 0x000ea200000e0000 */
[----:B------:R-:W-:Y:S01]  /*1abe0*/  LOP3.LUT R146, R71, UR7, R146, 0x96, !PT ;  /* 0x0000000747927c12 */ /* 0x000fe2000f8e9692 */
[----:B------:R-:W-:Y:S01]  /*1abf0*/  IMAD.WIDE.U32 R154, R68, -0x326172a9, RZ ;  /* 0xcd9e8d57449a7825 */ /* 0x000fe200078e00ff */
[----:B------:R-:W-:Y:S03]  /*1ac00*/  FMNMX.FTZ R68, R9, R70, !PT ;  /* 0x0000004609447209 */ /* 0x000fe60007810000 */
[----:B------:R-:W-:Y:S01]  /*1ac10*/  IMAD.WIDE.U32 R152, R146, -0x326172a9, RZ ;  /* 0xcd9e8d5792987825 */ /* 0x000fe200078e00ff */
[----:B------:R-:W-:Y:S02]  /*1ac20*/  FMNMX.FTZ R68, R12, R68, !PT ;  /* 0x000000440c447209 */ /* 0x000fe40007810000 */
[----:B------:R-:W-:Y:S01]  /*1ac30*/  LOP3.LUT R146, R195, UR5, R74, 0x96, !PT ;  /* 0x00000005c3927c12 */ /* 0x000fe2000f8e964a */
[----:B------:R-:W-:Y:S01]  /*1ac40*/  IMAD.WIDE.U32 R144, R145, -0x326172a9, RZ ;  /* 0xcd9e8d5791907825 */ /* 0x000fe200078e00ff */
[----:B------:R-:W-:Y:S02]  /*1ac50*/  FMNMX.FTZ R74, R10, R73, !PT ;  /* 0x000000490a4a7209 */ /* 0x000fe40007810000 */
[----:B------:R-:W-:Y:S01]  /*1ac60*/  FMNMX.FTZ R68, R13, R68, !PT ;  /* 0x000000440d447209 */ /* 0x000fe20007810000 */
[----:B------:R-:W-:Y:S01]  /*1ac70*/  IMAD.WIDE.U32 R146, R146, -0x326172a9, RZ ;  /* 0xcd9e8d5792927825 */ /* 0x000fe200078e00ff */
[----:B-1----:R-:W-:Y:S02]  /*1ac80*/  FMNMX.FTZ R71, R2, R143, !PT ;  /* 0x0000008f02477209 */ /* 0x002fe40007810000 */
[----:B------:R-:W-:Y:S02]  /*1ac90*/  LOP3.LUT R220, R155, UR6, R140, 0x96, !PT ;  /* 0x000000069bdc7c12 */ /* 0x000fe4000f8e968c */
[----:B------:R-:W-:Y:S01]  /*1aca0*/  FMNMX.FTZ R74, R11, R74, !PT ;  /* 0x0000004a0b4a7209 */ /* 0x000fe20007810000 */
[----:B------:R-:W1:Y:S01]  /*1acb0*/  SHFL.BFLY PT, R140, R71, 0x1, 0x1f ;  /* 0x0c201f00478c7f89 */ /* 0x000e6200000e0000 */
[----:B------:R-:W-:Y:S02]  /*1acc0*/  FMNMX.FTZ R2, R24, R68, !PT ;  /* 0x0000004418027209 */ /* 0x000fe40007810000 */
[----:B------:R-:W-:Y:S02]  /*1acd0*/  LOP3.LUT R206, R153, UR6, R142, 0x96, !PT ;  /* 0x0000000699ce7c12 */ /* 0x000fe4000f8e968e */
[----:B------:R-:W-:Y:S02]  /*1ace0*/  LOP3.LUT R142, R145, UR13, R152, 0x96, !PT ;  /* 0x0000000d918e7c12 */ /* 0x000fe4000f8e9698 */
[----:B------:R-:W-:Y:S02]  /*1acf0*/  FMNMX.FTZ R74, R14, R74, !PT ;  /* 0x0000004a0e4a7209 */ /* 0x000fe40007810000 */
[----:B------:R-:W-:Y:S02]  /*1ad00*/  FMNMX.FTZ R2, R25, R2, !PT ;  /* 0x0000000219027209 */ /* 0x000fe40007810000 */
[----:B------:R-:W-:Y:S02]  /*1ad10*/  LOP3.LUT R143, R147, UR13, R154, 0x96, !PT ;  /* 0x0000000d938f7c12 */ /* 0x000fe4000f8e969a */
[----:B------:R-:W-:Y:S02]  /*1ad20*/  LOP3.LUT R70, R142, 0xff, RZ, 0xc0, !PT ;  /* 0x000000ff8e467812 */ /* 0x000fe400078ec0ff */
[----:B------:R-:W-:Y:S02]  /*1ad30*/  FMNMX.FTZ R2, R28, R2, !PT ;  /* 0x000000021c027209 */ /* 0x000fe40007810000 */
[----:B------:R-:W-:Y:S02]  /*1ad40*/  LOP3.LUT R68, R143, 0xff, RZ, 0xc0, !PT ;  /* 0x000000ff8f447812 */ /* 0x000fe400078ec0ff */
[----:B------:R-:W-:Y:S02]  /*1ad50*/  FMNMX.FTZ R74, R15, R74, !PT ;  /* 0x0000004a0f4a7209 */ /* 0x000fe40007810000 */
[----:B------:R-:W-:Y:S02]  /*1ad60*/  ISETP.GE.U32.AND P5, PT, R235, R70, PT ;  /* 0x00000046eb00720c */ /* 0x000fe40003fa6070 */
[----:B--2---:R-:W-:Y:S02]  /*1ad70*/  FMNMX.FTZ R70, R69, R75, !PT ;  /* 0x0000004b45467209 */ /* 0x004fe40007810000 */
[----:B------:R-:W-:Y:S02]  /*1ad80*/  SHF.R.U32.HI R69, RZ, 0x18, R142 ;  /* 0x00000018ff457819 */ /* 0x000fe4000001168e */
[----:B------:R-:W-:Y:S01]  /*1ad90*/  FMNMX.FTZ R2, R29, R2, !PT ;  /* 0x000000021d027209 */ /* 0x000fe20007810000 */
[----:B------:R-:W2:Y:S01]  /*1ada0*/  SHFL.BFLY PT, R75, R70, 0x1, 0x1f ;  /* 0x0c201f00464b7f89 */ /* 0x000ea200000e0000 */
[C---:B------:R-:W-:Y:S02]  /*1adb0*/  ISETP.GE.U32.AND P1, PT, R235.reuse, R68, PT ;  /* 0x00000044eb00720c */ /* 0x040fe40003f26070 */
[----:B------:R-:W-:Y:S02]  /*1adc0*/  FMNMX.FTZ R68, R26, R74, !PT ;  /* 0x0000004a1a447209 */ /* 0x000fe40007810000 */
[----:B------:R-:W-:Y:S02]  /*1add0*/  ISETP.GE.U32.AND P2, PT, R235, R69, PT ;  /* 0x00000045eb00720c */ /* 0x000fe40003f46070 */
        /* <DEDUP_REMOVED lines=9> */
[C---:B------:R-:W-:Y:S01]  /*1ae70*/  FMUL.FTZ R69, R71.reuse, c[0x0][0x23c] ;  /* 0x00008f0047457a20 */ /* 0x040fe20000410000 */
[----:B------:R-:W-:Y:S01]  /*1ae80*/  FMNMX.FTZ R68, R56, R68, !PT ;  /* 0x0000004438447209 */ /* 0x000fe20007810000 */
[----:B------:R-:W-:Y:S01]  /*1ae90*/  FADD.FTZ R0, -R71, R0 ;  /* 0x0000000047007221 */ /* 0x000fe20000010100 */
[----:B------:R-:W-:Y:S02]  /*1aea0*/  FMNMX.FTZ R140, R43, R2, !PT ;  /* 0x000000022b8c7209 */ /* 0x000fe40007810000 */
[----:B------:R-:W-:Y:S01]  /*1aeb0*/  LOP3.LUT R2, R142, 0xffff, RZ, 0xc0, !PT ;  /* 0x0000ffff8e027812 */ /* 0x000fe200078ec0ff */
[----:B------:R-:W-:Y:S01]  /*1aec0*/  FMUL.FTZ R0, R0, c[0x0][0x23c] ;  /* 0x00008f0000007a20 */ /* 0x000fe20000410000 */
[----:B------:R-:W-:Y:S02]  /*1aed0*/  FSETP.NEU.FTZ.AND P3, PT, R71, -INF , PT ;  /* 0xff8000004700780b */ /* 0x000fe40003f7d000 */
[----:B------:R-:W-:Y:S02]  /*1aee0*/  FMNMX.FTZ R74, R57, R68, !PT ;  /* 0x00000044394a7209 */ /* 0x000fe40007810000 */
[----:B------:R-:W-:Y:S02]  /*1aef0*/  SHF.R.U32.HI R68, RZ, 0x8, R2 ;  /* 0x00000008ff447819 */ /* 0x000fe40000011602 */
[----:B------:R-:W-:Y:S02]  /*1af00*/  FSEL R2, R69, RZ, P3 ;  /* 0x000000ff45027208 */ /* 0x000fe40001800000 */
[----:B--2---:R-:W-:Y:S02]  /*1af10*/  FMNMX.FTZ R70, R70, R75, !PT ;  /* 0x0000004b46467209 */ /* 0x004fe40007810000 */
[----:B------:R-:W-:Y:S01]  /*1af20*/  FMNMX.FTZ R74, R60, R74, !PT ;  /* 0x0000004a3c4a7209 */ /* 0x000fe20007810000 */
[--C-:B------:R-:W-:Y:S01]  /*1af30*/  FFMA.FTZ R211, R33, c[0x0][0x23c], -R2.reuse ;  /* 0x00008f0021d37a23 */ /* 0x100fe20000010802 */
[----:B------:R-:W-:Y:S01]  /*1af40*/  FSETP.NEU.FTZ.AND P3, PT, R70, -INF , PT ;  /* 0xff8000004600780b */ /* 0x000fe20003f7d000 */
[----:B------:R-:W-:Y:S01]  /*1af50*/  IMAD.MOV.U32 R33, RZ, RZ, R151 ;  /* 0x000000ffff217224 */ /* 0x000fe200078e0097 */
[----:B------:R-:W-:Y:S01]  /*1af60*/  FMNMX.FTZ R69, R61, R74, !PT ;  /* 0x0000004a3d457209 */ /* 0x000fe20007810000 */
[----:B------:R1:W2:Y:S01]  /*1af70*/  LDL.S16 R151, [R1+0x6c] ;  /* 0x00006c0001977983 */ /* 0x0002a20000100600 */
[----:B------:R-:W-:Y:S01]  /*1af80*/  LOP3.LUT R68, R68, 0xffff, RZ, 0xc0, !PT ;  /* 0x0000ffff44447812 */ /* 0x000fe200078ec0ff */
[----:B------:R-:W-:Y:S01]  /*1af90*/  FFMA.FTZ R209, R32, c[0x0][0x23c], -R2 ;  /* 0x00008f0020d17a23 */ /* 0x000fe20000010802 */
[----:B------:R-:W-:Y:S01]  /*1afa0*/  SHF.R.U32.HI R196, RZ, 0x18, R143 ;  /* 0x00000018ffc47819 */ /* 0x000fe2000001168f */
[----:B------:R-:W-:Y:S01]  /*1afb0*/  IMAD.MOV.U32 R32, RZ, RZ, R150 ;  /* 0x000000ffff207224 */ /* 0x000fe200078e0096 */
[----:B------:R-:W-:Y:S01]  /*1afc0*/  ISETP.GE.U32.AND P4, PT, R235, R68, PT ;  /* 0x00000044eb00720c */ /* 0x000fe20003f86070 */
[----:B------:R1:W3:Y:S01]  /*1afd0*/  LDL.S16 R150, [R1+0x68] ;  /* 0x0000680001967983 */ /* 0x0002e20000100600 */
[----:B------:R-:W-:Y:S01]  /*1afe0*/  FMNMX.FTZ R68, R46, R140, !PT ;  /* 0x0000008c2e447209 */ /* 0x000fe20007810000 */
[----:B------:R-:W-:Y:S01]  /*1aff0*/  FMUL.FTZ R75, R70, c[0x0][0x23c] ;  /* 0x00008f00464b7a20 */ /* 0x000fe20000410000 */
[----:B------:R-:W-:Y:S01]  /*1b000*/  LOP3.LUT R201, R144, 0xff, RZ, 0xc0, !PT ;  /* 0x000000ff90c97812 */ /* 0x000fe200078ec0ff */
[--C-:B------:R-:W-:Y:S01]  /*1b010*/  FFMA.FTZ R198, R21, c[0x0][0x23c], -R2.reuse ;  /* 0x00008f0015c67a23 */ /* 0x100fe20000010802 */
[----:B------:R-:W-:Y:S01]  /*1b020*/  FMNMX.FTZ R68, R47, R68, !PT ;  /* 0x000000442f447209 */ /* 0x000fe20007810000 */
[--C-:B------:R-:W-:Y:S01]  /*1b030*/  FFMA.FTZ R140, R4, c[0x0][0x23c], -R2.reuse ;  /* 0x00008f00048c7a23 */ /* 0x100fe20000010802 */
[----:B------:R-:W-:Y:S01]  /*1b040*/  FSEL R74, R75, RZ, P3 ;  /* 0x000000ff4b4a7208 */ /* 0x000fe20001800000 */
[----:B------:R-:W-:Y:S01]  /*1b050*/  FFMA.FTZ R141, R5, c[0x0][0x23c], -R2 ;  /* 0x00008f00058d7a23 */ /* 0x000fe20000010802 */
[----:B------:R-:W-:Y:S01]  /*1b060*/  FMNMX.FTZ R68, R58, R68, !PT ;  /* 0x000000443a447209 */ /* 0x000fe20007810000 */
[----:B------:R-:W4:Y:S01]  /*1b070*/  SHFL.BFLY PT, R75, R69, 0x2, 0x1f ;  /* 0x0c401f00454b7f89 */ /* 0x000f2200000e0000 */
[----:B------:R-:W-:Y:S01]  /*1b080*/  MUFU.EX2 R5, R140 ;  /* 0x0000008c00057308 */ /* 0x000fe20000000800 */
[--C-:B------:R-:W-:Y:S01]  /*1b090*/  FFMA.FTZ R178, R67, c[0x0][0x23c], -R74.reuse ;  /* 0x00008f0043b27a23 */ /* 0x100fe2000001084a */
[----:B------:R-:W-:Y:S01]  /*1b0a0*/  FMNMX.FTZ R68, R59, R68, !PT ;  /* 0x000000443b447209 */ /* 0x000fe20007810000 */
[--C-:B------:R-:W-:Y:S02]  /*1b0b0*/  FFMA.FTZ R204, R34, c[0x0][0x23c], -R74.reuse ;  /* 0x00008f0022cc7a23 */ /* 0x100fe4000001084a */
[----:B------:R-:W-:Y:S01]  /*1b0c0*/  FFMA.FTZ R208, R35, c[0x0][0x23c], -R74 ;  /* 0x00008f0023d07a23 */ /* 0x000fe2000001084a */
[----:B------:R-:W-:Y:S01]  /*1b0d0*/  FMNMX.FTZ R68, R62, R68, !PT ;  /* 0x000000443e447209 */ /* 0x000fe20007810000 */
[----:B------:R-:W-:Y:S02]  /*1b0e0*/  FFMA.FTZ R163, R16, c[0x0][0x23c], -R2 ;  /* 0x00008f0010a37a23 */ /* 0x000fe40000010802 */
[----:B------:R-:W-:Y:S01]  /*1b0f0*/  IMAD.MOV.U32 R16, RZ, RZ, R170 ;  /* 0x000000ffff107224 */ /* 0x000fe200078e00aa */
[----:B------:R-:W-:Y:S01]  /*1b100*/  FMNMX.FTZ R68, R63, R68, !PT ;  /* 0x000000443f447209 */ /* 0x000fe20007810000 */
[--C-:B------:R-:W-:Y:S02]  /*1b110*/  FFMA.FTZ R166, R17, c[0x0][0x23c], -R2.reuse ;  /* 0x00008f0011a67a23 */ /* 0x100fe40000010802 */
[--C-:B------:R-:W-:Y:S02]  /*1b120*/  FFMA.FTZ R197, R20, c[0x0][0x23c], -R2.reuse ;  /* 0x00008f0014c57a23 */ /* 0x100fe40000010802 */
[--C-:B------:R-:W-:Y:S02]  /*1b130*/  FFMA.FTZ R228, R48, c[0x0][0x23c], -R2.reuse ;  /* 0x00008f0030e47a23 */ /* 0x100fe40000010802 */
[--C-:B------:R-:W-:Y:S02]  /*1b140*/  FFMA.FTZ R227, R49, c[0x0][0x23c], -R2.reuse ;  /* 0x00008f0031e37a23 */ /* 0x100fe40000010802 */
[--C-:B------:R-:W-:Y:S02]  /*1b150*/  FFMA.FTZ R229, R52, c[0x0][0x23c], -R2.reuse ;  /* 0x00008f0034e57a23 */ /* 0x100fe40000010802 */
[--C-:B------:R-:W-:Y:S01]  /*1b160*/  FFMA.FTZ R233, R53, c[0x0][0x23c], -R2.reuse ;  /* 0x00008f0035e97a23 */ /* 0x100fe20000010802 */
[----:B----4-:R-:W-:Y:S01]  /*1b170*/  FMNMX.FTZ R69, R69, R75, !PT ;  /* 0x0000004b45457209 */ /* 0x010fe20007810000 */
[----:B------:R-:W-:Y:S01]  /*1b180*/  FFMA.FTZ R222, R36, c[0x0][0x23c], -R2 ;  /* 0x00008f0024de7a23 */ /* 0x000fe20000010802 */
[----:B------:R-:W4:Y:S01]  /*1b190*/  SHFL.BFLY PT, R75, R68, 0x2, 0x1f ;  /* 0x0c401f00444b7f89 */ /* 0x000f2200000e0000 */
[----:B------:R-:W-:Y:S02]  /*1b1a0*/  IMAD.MOV.U32 R36, RZ, RZ, R148 ;  /* 0x000000ffff247224 */ /* 0x000fe400078e0094 */
[----:B------:R-:W1:Y:S01]  /*1b1b0*/  MUFU.EX2 R148, R141 ;  /* 0x0000008d00947308 */ /* 0x000e620000000800 */
[--C-:B------:R-:W-:Y:S02]  /*1b1c0*/  FFMA.FTZ R248, R64, c[0x0][0x23c], -R2.reuse ;  /* 0x00008f0040f87a23 */ /* 0x100fe40000010802 */
[----:B------:R-:W-:Y:S02]  /*1b1d0*/  FFMA.FTZ R250, R65, c[0x0][0x23c], -R2 ;  /* 0x00008f0041fa7a23 */ /* 0x000fe40000010802 */
[--C-:B------:R-:W-:Y:S02]  /*1b1e0*/  FFMA.FTZ R6, R6, c[0x0][0x23c], -R74.reuse ;  /* 0x00008f0006067a23 */ /* 0x100fe4000001084a */
[----:B------:R-:W-:Y:S02]  /*1b1f0*/  FFMA.FTZ R7, R7, c[0x0][0x23c], -R74 ;  /* 0x00008f0007077a23 */ /* 0x000fe4000001084a */
[----:B------:R-:W-:Y:S02]  /*1b200*/  IMAD.MOV.U32 R20, RZ, RZ, R168 ;  /* 0x000000ffff147224 */ /* 0x000fe400078e00a8 */
[----:B------:R-:W-:Y:S01]  /*1b210*/  MUFU.EX2 R6, R6 ;  /* 0x0000000600067308 */ /* 0x000fe20000000800 */
[----:B------:R-:W-:Y:S02]  /*1b220*/  IMAD.MOV.U32 R21, RZ, RZ, R169 ;  /* 0x000000ffff157224 */ /* 0x000fe400078e00a9 */
[--C-:B------:R-:W-:Y:S02]  /*1b230*/  FFMA.FTZ R168, R18, c[0x0][0x23c], -R74.reuse ;  /* 0x00008f0012a87a23 */ /* 0x100fe4000001084a */
[----:B------:R-:W-:Y:S02]  /*1b240*/  IMAD.MOV.U32 R17, RZ, RZ, R171 ;  /* 0x000000ffff117224 */ /* 0x000fe400078e00ab */
[--C-:B------:R-:W-:Y:S02]  /*1b250*/  FFMA.FTZ R171, R19, c[0x0][0x23c], -R74.reuse ;  /* 0x00008f0013ab7a23 */ /* 0x100fe4000001084a */
[--C-:B------:R-:W-:Y:S01]  /*1b260*/  FFMA.FTZ R189, R22, c[0x0][0x23c], -R74.reuse ;  /* 0x00008f0016bd7a23 */ /* 0x100fe2000001084a */
[----:B----4-:R-:W-:Y:S01]  /*1b270*/  FMNMX.FTZ R68, R68, R75, !PT ;  /* 0x0000004b44447209 */ /* 0x010fe20007810000 */
[--C-:B------:R-:W-:Y:S01]  /*1b280*/  FFMA.FTZ R191, R23, c[0x0][0x23c], -R74.reuse ;  /* 0x00008f0017bf7a23 */ /* 0x100fe2000001084a */
[----:B------:R-:W4:Y:S01]  /*1b290*/  SHFL.BFLY PT, R75, R69, 0x1, 0x1f ;  /* 0x0c201f00454b7f89 */ /* 0x000f2200000e0000 */
[----:B-1----:R-:W-:Y:S01]  /*1b2a0*/  F2FP.PACK_AB R140, R148, R5 ;  /* 0x00000005948c723e */ /* 0x002fe200000000ff */
[--C-:B------:R-:W-:Y:S02]  /*1b2b0*/  FFMA.FTZ R219, R38, c[0x0][0x23c], -R74.reuse ;  /* 0x00008f0026db7a23 */ /* 0x100fe4000001084a */
[--C-:B------:R-:W-:Y:S01]  /*1b2c0*/  FFMA.FTZ R218, R39, c[0x0][0x23c], -R74.reuse ;  /* 0x00008f0027da7a23 */ /* 0x100fe2000001084a */
[----:B------:R-:W-:Y:S01]  /*1b2d0*/  PRMT R141, R140, 0x7632, R141 ;  /* 0x000076328c8d7816 */ /* 0x000fe2000000008d */
[--C-:B------:R-:W-:Y:S02]  /*1b2e0*/  FFMA.FTZ R226, R50, c[0x0][0x23c], -R74.reuse ;  /* 0x00008f0032e27a23 */ /* 0x100fe4000001084a */
[----:B------:R-:W-:Y:S02]  /*1b2f0*/  FFMA.FTZ R225, R51, c[0x0][0x23c], -R74 ;  /* 0x00008f0033e17a23 */ /* 0x000fe4000001084a */
[----:B------:R-:W-:Y:S02]  /*1b300*/  IMAD.MOV.U32 R22, RZ, RZ, R36 ;  /* 0x000000ffff167224 */ /* 0x000fe400078e0024 */
[----:B------:R-:W-:Y:S02]  /*1b310*/  IMAD.MOV.U32 R34, RZ, RZ, R32 ;  /* 0x000000ffff227224 */ /* 0x000fe400078e0020 */
[----:B------:R-:W-:Y:S02]  /*1b320*/  IMAD.MOV.U32 R35, RZ, RZ, R33 ;  /* 0x000000ffff237224 */ /* 0x000fe400078e0021 */
[----:B------:R-:W-:Y:S02]  /*1b330*/  IMAD.MOV.U32 R38, RZ, RZ, R20 ;  /* 0x000000ffff267224 */ /* 0x000fe400078e0014 */
[----:B------:R-:W-:Y:S02]  /*1b340*/  IMAD.MOV.U32 R39, RZ, RZ, R21 ;  /* 0x000000ffff277224 */ /* 0x000fe400078e0015 */
[----:B------:R-:W-:Y:S02]  /*1b350*/  IMAD.MOV.U32 R50, RZ, RZ, R16 ;  /* 0x000000ffff327224 */ /* 0x000fe400078e0010 */
[----:B------:R-:W-:Y:S01]  /*1b360*/  IMAD.MOV.U32 R51, RZ, RZ, R17 ;  /* 0x000000ffff337224 */ /* 0x000fe200078e0011 */
[----:B----4-:R-:W-:Y:S01]  /*1b370*/  FMNMX.FTZ R69, R69, R75, !PT ;  /* 0x0000004b45457209 */ /* 0x010fe20007810000 */
[--C-:B------:R-:W-:Y:S01]  /*1b380*/  FFMA.FTZ R249, R66, c[0x0][0x23c], -R74.reuse ;  /* 0x00008f0042f97a23 */ /* 0x100fe2000001084a */
[----:B------:R-:W1:Y:S01]  /*1b390*/  SHFL.BFLY PT, R75, R68, 0x1, 0x1f ;  /* 0x0c201f00444b7f89 */ /* 0x000e6200000e0000 */
[--C-:B------:R-:W-:Y:S01]  /*1b3a0*/  FFMA.FTZ R232, R54, c[0x0][0x23c], -R74.reuse ;  /* 0x00008f0036e87a23 */ /* 0x100fe2000001084a */
[----:B------:R-:W-:Y:S01]  /*1b3b0*/  FSETP.NEU.FTZ.AND P3, PT, R69, -INF , PT ;  /* 0xff8000004500780b */ /* 0x000fe20003f7d000 */
[----:B------:R-:W-:Y:S02]  /*1b3c0*/  FFMA.FTZ R234, R55, c[0x0][0x23c], -R74 ;  /* 0x00008f0037ea7a23 */ /* 0x000fe4000001084a */
[----:B------:R-:W-:Y:S02]  /*1b3d0*/  FFMA.FTZ R221, R37, c[0x0][0x23c], -R2 ;  /* 0x00008f0025dd7a23 */ /* 0x000fe40000010802 */
[----:B------:R-:W4:Y:S01]  /*1b3e0*/  MUFU.EX2 R2, R0 ;  /* 0x0000000000027308 */ /* 0x000f220000000800 */
[----:B------:R-:W-:Y:S04]  /*1b3f0*/  IMAD.MOV.U32 R37, RZ, RZ, R149 ;  /* 0x000000ffff257224 */ /* 0x000fe800078e0095 */
[----:B------:R-:W-:Y:S01]  /*1b400*/  IMAD.MOV.U32 R23, RZ, RZ, R37 ;  /* 0x000000ffff177224 */ /* 0x000fe200078e0025 */
[----:B-1----:R-:W-:Y:S01]  /*1b410*/  FMNMX.FTZ R68, R68, R75, !PT ;  /* 0x0000004b44447209 */ /* 0x002fe20007810000 */
[----:B------:R-:W-:Y:S04]  /*1b420*/  FMUL.FTZ R75, R69, c[0x0][0x23c] ;  /* 0x00008f00454b7a20 */ /* 0x000fe80000410000 */
[----:B------:R-:W-:Y:S01]  /*1b430*/  FMUL.FTZ R4, R68, c[0x0][0x23c] ;  /* 0x00008f0044047a20 */ /* 0x000fe20000410000 */
[----:B------:R-:W-:Y:S01]  /*1b440*/  FSEL R75, R75, RZ, P3 ;  /* 0x000000ff4b4b7208 */ /* 0x000fe20001800000 */
[----:B----4-:R-:W-:Y:S01]  /*1b450*/  FFMA.FTZ R149, R2, R238, R5 ;  /* 0x000000ee02957223 */ /* 0x010fe20000010005 */
[----:B------:R-:W-:Y:S01]  /*1b460*/  FSETP.NEU.FTZ.AND P3, PT, R68, -INF , PT ;  /* 0xff8000004400780b */ /* 0x000fe20003f7d000 */
[----:B------:R-:W-:Y:S01]  /*1b470*/  FMUL.FTZ R48, R2, R84 ;  /* 0x0000005402307220 */ /* 0x000fe20000410000 */
[----:B------:R-:W-:Y:S01]  /*1b480*/  SHF.R.U32.HI R0, RZ, 0x10, R144 ;  /* 0x00000010ff007819 */ /* 0x000fe20000011690 */
[--C-:B------:R-:W-:Y:S01]  /*1b490*/  FFMA.FTZ R177, R61, c[0x0][0x23c], -R75.reuse ;  /* 0x00008f003db17a23 */ /* 0x100fe2000001084b */
[----:B------:R-:W-:Y:S01]  /*1b4a0*/  FSEL R4, R4, RZ, P3 ;  /* 0x000000ff04047208 */ /* 0x000fe20001800000 */
[--C-:B------:R-:W-:Y:S01]  /*1b4b0*/  FFMA.FTZ R167, R12, c[0x0][0x23c], -R75.reuse ;  /* 0x00008f000ca77a23 */ /* 0x100fe2000001084b */
[----:B------:R-:W-:Y:S01]  /*1b4c0*/  LOP3.LUT R170, R0, 0xff, RZ, 0xc0, !PT ;  /* 0x000000ff00aa7812 */ /* 0x000fe200078ec0ff */
[----:B------:R-:W-:Y:S01]  /*1b4d0*/  FFMA.FTZ R200, R24, c[0x0][0x23c], -R75 ;  /* 0x00008f0018c87a23 */ /* 0x000fe2000001084b */
[----:B------:R-:W-:Y:S01]  /*1b4e0*/  SHF.R.U32.HI R0, RZ, 0x10, R142 ;  /* 0x00000010ff007819 */ /* 0x000fe2000001168e */
[--C-:B------:R-:W-:Y:S01]  /*1b4f0*/  FFMA.FTZ R153, R14, c[0x0][0x23c], -R4.reuse ;  /* 0x00008f000e997a23 */ /* 0x100fe20000010804 */
[----:B------:R-:W-:Y:S01]  /*1b500*/  PRMT R142, R140, 0x5410, R141 ;  /* 0x000054108c8e7816 */ /* 0x000fe2000000008d */
[--C-:B------:R-:W-:Y:S01]  /*1b510*/  FFMA.FTZ R155, R15, c[0x0][0x23c], -R4.reuse ;  /* 0x00008f000f9b7a23 */ /* 0x100fe20000010804 */
[----:B------:R-:W-:Y:S01]  /*1b520*/  LOP3.LUT R0, R0, 0xff, RZ, 0xc0, !PT ;  /* 0x000000ff00007812 */ /* 0x000fe200078ec0ff */
[--C-:B------:R-:W-:Y:S01]  /*1b530*/  FFMA.FTZ R216, R46, c[0x0][0x23c], -R4.reuse ;  /* 0x00008f002ed87a23 */ /* 0x100fe20000010804 */
[----:B------:R-:W-:Y:S01]  /*1b540*/  ISETP.GE.U32.AND P6, PT, R235, R170, PT ;  /* 0x000000aaeb00720c */ /* 0x000fe20003fc6070 */
[--C-:B------:R-:W-:Y:S02]  /*1b550*/  FFMA.FTZ R203, R30, c[0x0][0x23c], -R4.reuse ;  /* 0x00008f001ecb7a23 */ /* 0x100fe40000010804 */
        /* <DEDUP_REMOVED lines=11> */
[----:B------:R-:W-:Y:S02]  /*1b610*/  FFMA.FTZ R252, R62, c[0x0][0x23c], -R4 ;  /* 0x00008f003efc7a23 */ /* 0x000fe40000010804 */
        /* <DEDUP_REMOVED lines=10> */
[--C-:B------:R-:W-:Y:S01]  /*1b6c0*/  FFMA.FTZ R215, R40, c[0x0][0x23c], -R75.reuse ;  /* 0x00008f0028d77a23 */ /* 0x100fe2000001084b */
[----:B------:R-:W-:Y:S01]  /*1b6d0*/  MUFU.EX2 R84, R18 ;  /* 0x0000001200547308 */ /* 0x000fe20000000800 */
[--C-:B------:R-:W-:Y:S02]  /*1b6e0*/  FFMA.FTZ R214, R41, c[0x0][0x23c], -R75.reuse ;  /* 0x00008f0029d67a23 */ /* 0x100fe4000001084b */
[----:B------:R-:W-:Y:S02]  /*1b6f0*/  FFMA.FTZ R251, R60, c[0x0][0x23c], -R75 ;  /* 0x00008f003cfb7a23 */ /* 0x000fe4000001084b */
        /* <DEDUP_REMOVED lines=13> */
[----:B------:R-:W-:Y:S02]  /*1b7d0*/  FMUL.FTZ R64, R2, R76 ;  /* 0x0000004c02407220 */ /* 0x000fe40000410000 */
[----:B------:R-:W-:Y:S02]  /*1b7e0*/  IMAD.MOV.U32 R42, RZ, RZ, R50 ;  /* 0x000000ffff2a7224 */ /* 0x000fe400078e0032 */
[----:B------:R-:W-:Y:S01]  /*1b7f0*/  IMAD.MOV.U32 R26, RZ, RZ, R34 ;  /* 0x000000ffff1a7224 */ /* 0x000fe200078e0022 */
[----:B-1----:R-:W-:Y:S01]  /*1b800*/  F2FP.PACK_AB R77, R75, R6 ;  /* 0x000000064b4d723e */ /* 0x002fe200000000ff */
[----:B------:R-:W-:Y:S02]  /*1b810*/  IMAD.MOV.U32 R100, RZ, RZ, R42 ;  /* 0x000000ffff647224 */ /* 0x000fe400078e002a */
[----:B------:R-:W-:Y:S01]  /*1b820*/  IMAD.MOV.U32 R43, RZ, RZ, R51 ;  /* 0x000000ffff2b7224 */ /* 0x000fe200078e0033 */
[C---:B------:R-:W-:Y:S01]  /*1b830*/  PRMT R80, R77.reuse, 0x7632, R80 ;  /* 0x000076324d507816 */ /* 0x040fe20000000050 */
[----:B------:R-:W-:Y:S02]  /*1b840*/  IMAD.MOV.U32 R30, RZ, RZ, R38 ;  /* 0x000000ffff1e7224 */ /* 0x000fe400078e0026 */
[----:B------:R-:W-:Y:S01]  /*1b850*/  IMAD.MOV.U32 R101, RZ, RZ, R43 ;  /* 0x000000ffff657224 */ /* 0x000fe200078e002b */
[----:B------:R-:W-:Y:S01]  /*1b860*/  PRMT R81, R77, 0x5410, R80 ;  /* 0x000054104d517816 */ /* 0x000fe20000000050 */
[----:B------:R-:W-:Y:S02]  /*1b870*/  IMAD.MOV.U32 R31, RZ, RZ, R39 ;  /* 0x000000ffff1f7224 */ /* 0x000fe400078e0027 */
[----:B------:R-:W-:Y:S02]  /*1b880*/  IMAD.MOV.U32 R27, RZ, RZ, R35 ;  /* 0x000000ffff1b7224 */ /* 0x000fe400078e0023 */
[----:B------:R-:W-:Y:S02]  /*1b890*/  IMAD.MOV.U32 R117, RZ, RZ, R31 ;  /* 0x000000ffff757224 */ /* 0x000fe400078e001f */
[----:B------:R-:W-:Y:S02]  /*1b8a0*/  IMAD.MOV.U32 R116, RZ, RZ, R30 ;  /* 0x000000ffff747224 */ /* 0x000fe400078e001e */
[----:B------:R-:W-:Y:S01]  /*1b8b0*/  IMAD.MOV.U32 R101, RZ, RZ, R117 ;  /* 0x000000ffff657224 */ /* 0x000fe200078e0075 */
[----:B------:R-:W-:Y:S01]  /*1b8c0*/  LOP3.LUT R117, R146, 0xff, RZ, 0xc0, !PT ;  /* 0x000000ff92757812 */ /* 0x000fe200078ec0ff */
[----:B--2---:R-:W-:Y:S05]  /*1b8d0*/  @!P5 HADD2 R151, -R140.H0_H0, -RZ.H0_H0 ;  /* 0xa00000ff8c97d230 */ /* 0x004fea0000000900 */
[----:B------:R-:W-:Y:S01]  /*1b8e0*/  PRMT R5, R151, 0x7610, R5 ;  /* 0x0000761097057816 */ /* 0x000fe20000000005 */
[----:B---3--:R-:W-:Y:S01]  /*1b8f0*/  @!P4 HADD2 R150, -R141.H0_H0, -RZ.H0_H0 ;  /* 0xa00000ff8d96c230 */ /* 0x008fe20000000900 */
[----:B------:R-:W-:Y:S02]  /*1b900*/  @!P5 STL.S16 [R1+0x6c], R151 ;  /* 0x00006c970100d387 */ /* 0x000fe40000100600 */
[----:B------:R-:W-:Y:S01]  /*1b910*/  @!P5 PRMT R140, R5, 0x5410, RZ ;  /* 0x00005410058cd816 */ /* 0x000fe200000000ff */
[----:B------:R-:W-:Y:S01]  /*1b920*/  FMUL.FTZ R5, R2, R125 ;  /* 0x0000007d02057220 */ /* 0x000fe20000410000 */
[----:B------:R-:W-:Y:S01]  /*1b930*/  PRMT R4, R150, 0x7610, R4 ;  /* 0x0000761096047816 */ /* 0x000fe20000000004 */
[----:B------:R1:W-:Y:S01]  /*1b940*/  @!P4 STL.S16 [R1+0x68], R150 ;  /* 0x000068960100c387 */ /* 0x0003e20000100600 */
[C---:B------:R-:W-:Y:S02]  /*1b950*/  ISETP.GE.U32.AND P5, PT, R235.reuse, R201, PT ;  /* 0x000000c9eb00720c */ /* 0x040fe40003fa6070 */
[----:B------:R-:W-:Y:S01]  /*1b960*/  @!P4 PRMT R141, R4, 0x5410, RZ ;  /* 0x00005410048dc816 */ /* 0x000fe200000000ff */
[----:B------:R2:W3:Y:S01]  /*1b970*/  LDL.S16 R14, [R1+0x74] ;  /* 0x00007400010e7983 */ /* 0x0004e20000100600 */
[----:B------:R-:W-:Y:S01]  /*1b980*/  ISETP.GE.U32.AND P4, PT, R235, R196, PT ;  /* 0x000000c4eb00720c */ /* 0x000fe20003f86070 */
[----:B------:R-:W-:Y:S02]  /*1b990*/  FMUL.FTZ R4, R2, R124 ;  /* 0x0000007c02047220 */ /* 0x000fe40000410000 */
[----:B------:R2:W4:Y:S04]  /*1b9a0*/  LDL.S16 R15, [R1+0x78] ;  /* 0x00007800010f7983 */ /* 0x0005280000100600 */
[----:B------:R2:W2:Y:S04]  /*1b9b0*/  LDL.S16 R46, [R1+0x94] ;  /* 0x00009400012e7983 */ /* 0x0004a80000100600 */
[----:B------:R-:W-:Y:S04]  /*1b9c0*/  STG.E.U16 [R156.64], R140 ;  /* 0x0000008c9c007986 */ /* 0x000fe8000c101522 */
[----:B------:R-:W-:Y:S01]  /*1b9d0*/  STG.E.U16 [R156.64+0x2], R141 ;  /* 0x0000028d9c007986 */ /* 0x000fe2000c101522 */
[----:B-1----:R-:W-:Y:S04]  /*1b9e0*/  IADD3 R150, P3, R158, UR28, RZ ;  /* 0x0000001c9e967c10 */ /* 0x002fe8000ff7e0ff */
[----:B------:R-:W-:Y:S02]  /*1b9f0*/  IADD3.X R151, R159, UR23, RZ, P3, !PT ;  /* 0x000000179f977c10 */ /* 0x000fe40009ffe4ff */
[----:B------:R-:W-:Y:S01]  /*1ba00*/  ISETP.GE.U32.AND P3, PT, R235, R0, PT ;  /* 0x00000000eb00720c */ /* 0x000fe20003f66070 */
[----:B------:R-:W-:Y:S04]  /*1ba10*/  FADD.FTZ R0, -R70, R3 ;  /* 0x0000000346007221 */ /* 0x000fe80000010100 */
[----:B------:R-:W-:Y:S04]  /*1ba20*/  FMUL.FTZ R0, R0, c[0x0][0x23c] ;  /* 0x00008f0000007a20 */ /* 0x000fe80000410000 */
[----:B------:R1:W1:Y:S02]  /*1ba30*/  MUFU.EX2 R3, R0 ;  /* 0x0000000000037308 */ /* 0x0002640000000800 */
[----:B-1----:R-:W-:Y:S08]  /*1ba40*/  FADD.FTZ R0, -R69, R72 ;  /* 0x0000004845007221 */ /* 0x002ff00000010100 */
[----:B------:R-:W-:Y:S01]  /*1ba50*/  MUFU.EX2 R72, R8 ;  /* 0x0000000800487308 */ /* 0x000fe20000000800 */
[C---:B------:R-:W-:Y:S02]  /*1ba60*/  FMUL.FTZ R66, R3.reuse, R78 ;  /* 0x0000004e03427220 */ /* 0x040fe40000410000 */
[----:B------:R-:W-:Y:S02]  /*1ba70*/  FMUL.FTZ R0, R0, c[0x0][0x23c] ;  /* 0x00008f0000007a20 */ /* 0x000fe40000410000 */
[C---:B------:R-:W-:Y:S02]  /*1ba80*/  FFMA.FTZ R92, R3.reuse, R239, R6 ;  /* 0x000000ef035c7223 */ /* 0x040fe40000010006 */
        /* <DEDUP_REMOVED lines=14> */
[----:B------:R-:W-:Y:S02]  /*1bb70*/  FADD.FTZ R87, R75, R92 ;  /* 0x0000005c4b577221 */ /* 0x000fe40000010000 */
[C---:B-1----:R-:W-:Y:S01]  /*1bb80*/  FMUL.FTZ R56, R0.reuse, R96 ;  /* 0x0000006000387220 */ /* 0x042fe20000410000 */
[----:B------:R-:W-:Y:S01]  /*1bb90*/  MUFU.EX2 R79, R166 ;  /* 0x000000a6004f7308 */ /* 0x000fe20000000800 */
        /* <DEDUP_REMOVED lines=8> */
[----:B------:R-:W-:Y:S01]  /*1bc20*/  FFMA.FTZ R85, R0, R240, R72 ;  /* 0x000000f000557223 */ /* 0x000fe20000010048 */
[----:B------:R-:W-:Y:S01]  /*1bc30*/  F2FP.PACK_AB R72, R84, R72 ;  /* 0x000000485448723e */ /* 0x000fe200000000ff */
[C---:B------:R-:W-:Y:S02]  /*1bc40*/  FMUL.FTZ R8, R0.reuse, R136 ;  /* 0x0000008800087220 */ /* 0x040fe40000410000 */
[----:B------:R-:W-:Y:S01]  /*1bc50*/  FMUL.FTZ R9, R0, R137 ;  /* 0x0000008900097220 */ /* 0x000fe20000410000 */
[----:B------:R-:W-:Y:S01]  /*1bc60*/  PRMT R76, R72, 0x7632, R76 ;  /* 0x00007632484c7816 */ /* 0x000fe2000000004c */
[C---:B------:R-:W-:Y:S02]  /*1bc70*/  FMUL.FTZ R24, R0.reuse, R128 ;  /* 0x0000008000187220 */ /* 0x040fe40000410000 */
[----:B------:R-:W-:Y:S01]  /*1bc80*/  FMUL.FTZ R40, R0, R112 ;  /* 0x0000007000287220 */ /* 0x000fe20000410000 */
[----:B------:R-:W-:Y:S01]  /*1bc90*/  PRMT R78, R72, 0x5410, R76 ;  /* 0x00005410484e7816 */ /* 0x000fe2000000004c */
[C---:B------:R-:W-:Y:S01]  /*1bca0*/  FMUL.FTZ R41, R0.reuse, R113 ;  /* 0x0000007100297220 */ /* 0x040fe20000410000 */
[--C-:B------:R-:W-:Y:S01]  /*1bcb0*/  SHF.R.U32.HI R113, RZ, 0x18, R146.reuse ;  /* 0x00000018ff717819 */ /* 0x100fe20000011692 */
[C---:B------:R-:W-:Y:S01]  /*1bcc0*/  FMUL.FTZ R44, R0.reuse, R104 ;  /* 0x00000068002c7220 */ /* 0x040fe20000410000 */
[----:B------:R-:W-:Y:S01]  /*1bcd0*/  SHF.R.U32.HI R112, RZ, 0x10, R146 ;  /* 0x00000010ff707819 */ /* 0x000fe20000011692 */
[----:B------:R-:W-:Y:S01]  /*1bce0*/  FMUL.FTZ R45, R0, R105 ;  /* 0x00000069002d7220 */ /* 0x000fe20000410000 */
[----:B------:R-:W-:Y:S01]  /*1bcf0*/  SHF.R.U32.HI R0, RZ, 0x10, R143 ;  /* 0x00000010ff007819 */ /* 0x000fe2000001168f */
[----:B------:R-:W-:Y:S01]  /*1bd00*/  IMAD.MOV.U32 R129, RZ, RZ, R101 ;  /* 0x000000ffff817224 */ /* 0x000fe200078e0065 */
[----:B------:R-:W-:Y:S01]  /*1bd10*/  LOP3.LUT R143, R143, 0xffff, RZ, 0xc0, !PT ;  /* 0x0000ffff8f8f7812 */ /* 0x000fe200078ec0ff */
[----:B------:R-:W-:Y:S01]  /*1bd20*/  IMAD.MOV.U32 R132, RZ, RZ, R26 ;  /* 0x000000ffff847224 */ /* 0x000fe200078e001a */
[----:B------:R-:W-:Y:S01]  /*1bd30*/  LOP3.LUT R125, R0, 0xff, RZ, 0xc0, !PT ;  /* 0x000000ff007d7812 */ /* 0x000fe200078ec0ff */
[----:B------:R-:W-:Y:S01]  /*1bd40*/  IMAD.MOV.U32 R133, RZ, RZ, R27 ;  /* 0x000000ffff857224 */ /* 0x000fe200078e001b */
[----:B------:R-:W-:Y:S02]  /*1bd50*/  LOP3.LUT R0, R144, 0xffff, RZ, 0xc0, !PT ;  /* 0x0000ffff90007812 */ /* 0x000fe400078ec0ff */
[----:B------:R-:W-:Y:S02]  /*1bd60*/  SHF.R.U32.HI R143, RZ, 0x8, R143 ;  /* 0x00000008ff8f7819 */ /* 0x000fe4000001168f */
[----:B------:R-:W-:Y:S02]  /*1bd70*/  SHF.R.U32.HI R0, RZ, 0x8, R0 ;  /* 0x00000008ff007819 */ /* 0x000fe40000011600 */
[----:B------:R-:W-:Y:S02]  /*1bd80*/  LOP3.LUT R143, R143, 0xffff, RZ, 0xc0, !PT ;  /* 0x0000ffff8f8f7812 */ /* 0x000fe400078ec0ff */
[----:B------:R-:W-:Y:S04]  /*1bd90*/  LOP3.LUT R124, R0, 0xffff, RZ, 0xc0, !PT ;  /* 0x0000ffff007c7812 */ /* 0x000fe800078ec0ff */
[----:B------:R-:W-:Y:S01]  /*1bda0*/  ISETP.GE.U32.AND P0, PT, R235, R124, PT ;  /* 0x0000007ceb00720c */ /* 0x000fe20003f06070 */
[----:B---3--:R-:W-:Y:S02]  /*1bdb0*/  @!P2 HADD2 R14, -R80.H0_H0, -RZ.H0_H0 ;  /* 0xa00000ff500ea230 */ /* 0x008fe40000000900 */
[----:B----4-:R-:W-:Y:S03]  /*1bdc0*/  @!P3 HADD2 R15, -R77.H0_H0, -RZ.H0_H0 ;  /* 0xa00000ff4d0fb230 */ /* 0x010fe60000000900 */
[----:B------:R-:W-:Y:S01]  /*1bdd0*/  PRMT R2, R14, 0x7610, R2 ;  /* 0x000076100e027816 */ /* 0x000fe20000000002 */
[----:B--2---:R-:W-:Y:S03]  /*1bde0*/  @!P1 HADD2 R46, -R72.H0_H0, -RZ.H0_H0 ;  /* 0xa00000ff482e9230 */ /* 0x004fe60000000900 */
[----:B------:R-:W-:Y:S01]  /*1bdf0*/  @!P2 PRMT R80, R2, 0x5410, RZ ;  /* 0x000054100250a816 */ /* 0x000fe200000000ff */
[----:B------:R1:W-:Y:S01]  /*1be00*/  @!P3 STL.S16 [R1+0x78], R15 ;  /* 0x0000780f0100b387 */ /* 0x0003e20000100600 */
[----:B------:R-:W-:Y:S01]  /*1be10*/  PRMT R6, R15, 0x7610, R6 ;  /* 0x000076100f067816 */ /* 0x000fe20000000006 */
[----:B------:R2:W-:Y:S01]  /*1be20*/  MUFU.EX2 R2, R10 ;  /* 0x0000000a00027308 */ /* 0x0005e20000000800 */
[----:B------:R-:W-:Y:S01]  /*1be30*/  PRMT R0, R46, 0x7610, R0 ;  /* 0x000076102e007816 */ /* 0x000fe20000000000 */
[----:B------:R3:W-:Y:S01]  /*1be40*/  @!P2 STL.S16 [R1+0x74], R14 ;  /* 0x0000740e0100a387 */ /* 0x0007e20000100600 */
[----:B------:R-:W-:Y:S01]  /*1be50*/  @!P3 PRMT R77, R6, 0x5410, RZ ;  /* 0x00005410064db816 */ /* 0x000fe200000000ff */
[----:B------:R-:W-:Y:S01]  /*1be60*/  FMUL.FTZ R6, R3, R126 ;  /* 0x0000007e03067220 */ /* 0x000fe20000410000 */
[----:B------:R-:W-:Y:S01]  /*1be70*/  @!P1 PRMT R72, R0, 0x5410, RZ ;  /* 0x0000541000489816 */ /* 0x000fe200000000ff */
[----:B------:R-:W-:Y:S01]  /*1be80*/  FADD.FTZ R0, -R68, R73 ;  /* 0x0000004944007221 */ /* 0x000fe20000010100 */
[C---:B------:R-:W-:Y:S01]  /*1be90*/  ISETP.GE.U32.AND P2, PT, R235.reuse, R143, PT ;  /* 0x0000008feb00720c */ /* 0x040fe20003f46070 */
[----:B------:R-:W-:Y:S01]  /*1bea0*/  @!P1 STL.S16 [R1+0x94], R46 ;  /* 0x0000942e01009387 */ /* 0x000fe20000100600 */
[----:B------:R-:W-:Y:S01]  /*1beb0*/  ISETP.GE.U32.AND P3, PT, R235, R125, PT ;  /* 0x0000007deb00720c */ /* 0x000fe20003f66070 */
[----:B------:R-:W-:Y:S01]  /*1bec0*/  FMUL.FTZ R0, R0, c[0x0][0x23c] ;  /* 0x00008f0000007a20 */ /* 0x000fe20000410000 */
[----:B------:R-:W-:Y:S01]  /*1bed0*/  MUFU.EX2 R73, R163 ;  /* 0x000000a300497308 */ /* 0x000fe20000000800 */
[----:B------:R4:W4:Y:S04]  /*1bee0*/  LDL.S16 R97, [R1+0xb0] ;  /* 0x0000b00001617983 */ /* 0x0009280000100600 */
[----:B------:R4:W4:Y:S04]  /*1bef0*/  LDL.S16 R96, [R1+0xac] ;  /* 0x0000ac0001607983 */ /* 0x0009280000100600 */
[----:B------:R4:W4:Y:S01]  /*1bf00*/  LDL.S16 R92, [R1+0xb8] ;  /* 0x0000b800015c7983 */ /* 0x0009220000100600 */
[----:B------:R-:W3:Y:S01]  /*1bf10*/  MUFU.EX2 R0, R0 ;  /* 0x0000000000007308 */ /* 0x000ee20000000800 */
[----:B-1----:R-:W-:Y:S01]  /*1bf20*/  IMAD.MOV.U32 R15, RZ, RZ, R23 ;  /* 0x000000ffff0f7224 */ /* 0x002fe200078e0017 */
[----:B--2---:R-:W-:Y:S01]  /*1bf30*/  IADD3 R10, R162, 0x1, RZ ;  /* 0x00000001a20a7810 */ /* 0x004fe20007ffe0ff */
[----:B------:R1:W-:Y:S01]  /*1bf40*/  STG.E.U16 [R158.64], R77 ;  /* 0x0000004d9e007986 */ /* 0x0003e2000c101522 */
[----:B------:R-:W-:Y:S02]  /*1bf50*/  FMUL.FTZ R23, R3, R111 ;  /* 0x0000006f03177220 */ /* 0x000fe40000410000 */
[----:B------:R-:W-:Y:S01]  /*1bf60*/  LOP3.LUT R10, R10, UR37, RZ, 0x3c, !PT ;  /* 0x000000250a0a7c12 */ /* 0x000fe2000f8e3cff */
[----:B------:R-:W-:Y:S01]  /*1bf70*/  STG.E.U16 [R158.64+0x2], R80 ;  /* 0x000002509e007986 */ /* 0x000fe2000c101522 */
[----:B---3--:R-:W-:Y:S02]  /*1bf80*/  IMAD.MOV.U32 R14, RZ, RZ, R22 ;  /* 0x000000ffff0e7224 */ /* 0x008fe400078e0016 */
[----:B------:R-:W-:Y:S01]  /*1bf90*/  LOP3.LUT R74, R243, R10, RZ, 0x3c, !PT ;  /* 0x0000000af34a7212 */ /* 0x000fe200078e3cff */
[----:B------:R-:W-:Y:S01]  /*1bfa0*/  FMUL.FTZ R22, R3, R110 ;  /* 0x0000006e03167220 */ /* 0x000fe20000410000 */
[----:B------:R2:W-:Y:S01]  /*1bfb0*/  STG.E.U16 [R150.64], R72 ;  /* 0x0000004896007986 */ /* 0x0005e2000c101522 */
[----:B------:R-:W3:Y:S01]  /*1bfc0*/  MUFU.EX2 R3, R11 ;  /* 0x0000000b00037308 */ /* 0x000ee20000000800 */
[----:B------:R-:W-:Y:S02]  /*1bfd0*/  IMAD.MOV.U32 R108, RZ, RZ, R14 ;  /* 0x000000ffff6c7224 */ /* 0x000fe400078e000e */
[----:B------:R-:W-:Y:S04]  /*1bfe0*/  IMAD.WIDE.U32 R94, R74, -0x326172a9, RZ ;  /* 0xcd9e8d574a5e7825 */ /* 0x000fe800078e00ff */
[----:B------:R-:W-:Y:S01]  /*1bff0*/  IMAD.MOV.U32 R109, RZ, RZ, R15 ;  /* 0x000000ffff6d7224 */ /* 0x000fe200078e000f */
[----:B------:R-:W-:Y:S01]  /*1c000*/  LOP3.LUT R74, R95, UR12, R132, 0x96, !PT ;  /* 0x0000000c5f4a7c12 */ /* 0x000fe2000f8e9684 */
[----:B------:R-:W-:Y:S01]  /*1c010*/  IMAD.WIDE.U32 R132, R206, -0x2daee0ad, RZ ;  /* 0xd2511f53ce847825 */ /* 0x000fe200078e00ff */
[--C-:B------:R-:W-:Y:S02]  /*1c020*/  LOP3.LUT R88, R231, UR11, R94.reuse, 0x96, !PT ;  /* 0x0000000be7587c12 */ /* 0x100fe4000f8e965e */
[----:B------:R-:W-:Y:S01]  /*1c030*/  LOP3.LUT R94, R237, UR11, R94, 0x96, !PT ;  /* 0x0000000bed5e7c12 */ /* 0x000fe2000f8e965e */
[----:B------:R-:W-:Y:S01]  /*1c040*/  IMAD.WIDE.U32 R74, R74, -0x2daee0ad, RZ ;  /* 0xd2511f534a4a7825 */ /* 0x000fe200078e00ff */
[----:B-1----:R-:W-:Y:S03]  /*1c050*/  SHF.R.U32.HI R77, RZ, 0x10, R146 ;  /* 0x00000010ff4d7819 */ /* 0x002fe60000011692 */
[----:B------:R-:W-:Y:S02]  /*1c060*/  FMUL.FTZ R62, R0, R90 ;  /* 0x0000005a003e7220 */ /* 0x000fe40000410000 */
[----:B------:R-:W-:Y:S01]  /*1c070*/  FADD.FTZ R90, R84, R85 ;  /* 0x00000055545a7221 */ /* 0x000fe20000010000 */
[----:B------:R-:W-:Y:S01]  /*1c080*/  LOP3.LUT R84, R75, UR4, R100, 0x96, !PT ;  /* 0x000000044b547c12 */ /* 0x000fe2000f8e9664 */
[C---:B------:R-:W-:Y:S01]  /*1c090*/  FFMA.FTZ R82, R0.reuse, R241, R2 ;  /* 0x000000f100527223 */ /* 0x040fe20000010002 */
[----:B------:R1:W4:Y:S01]  /*1c0a0*/  LDL.S16 R100, [R1+0xa8] ;  /* 0x0000a80001647983 */ /* 0x0003220000100600 */
[C---:B---3--:R-:W-:Y:S01]  /*1c0b0*/  F2FP.PACK_AB R2, R3.reuse, R2 ;  /* 0x000000020302723e */ /* 0x048fe200000000ff */
[----:B------:R-:W-:Y:S02]  /*1c0c0*/  FMUL.FTZ R63, R0, R91 ;  /* 0x0000005b003f7220 */ /* 0x000fe40000410000 */
[----:B------:R-:W-:Y:S04]  /*1c0d0*/  IMAD.WIDE.U32 R84, R84, -0x326172a9, RZ ;  /* 0xcd9e8d5754547825 */ /* 0x000fe800078e00ff */
[----:B------:R-:W-:Y:S01]  /*1c0e0*/  FADD.FTZ R91, R3, R82 ;  /* 0x00000052035b7221 */ /* 0x000fe20000010000 */
[----:B------:R-:W-:Y:S01]  /*1c0f0*/  LOP3.LUT R82, R85, UR10, R230, 0x96, !PT ;  /* 0x0000000a55527c12 */ /* 0x000fe2000f8e96e6 */
[----:B------:R-:W-:Y:S01]  /*1c100*/  IMAD.WIDE.U32 R88, R88, -0x2daee0ad, RZ ;  /* 0xd2511f5358587825 */ /* 0x000fe200078e00ff */
[----:B------:R3:W-:Y:S03]  /*1c110*/  MUFU.EX2 R85, R167 ;  /* 0x000000a700557308 */ /* 0x0007e60000000800 */
[----:B------:R-:W-:Y:S01]  /*1c120*/  IMAD.WIDE.U32 R82, R82, -0x2daee0ad, RZ ;  /* 0xd2511f5352527825 */ /* 0x000fe200078e00ff */
[----:B------:R-:W-:Y:S03]  /*1c130*/  LOP3.LUT R74, R89, UR9, R74, 0x96, !PT ;  /* 0x00000009594a7c12 */ /* 0x000fe6000f8e964a */
[C---:B------:R-:W-:Y:S01]  /*1c140*/  FMUL.FTZ R59, R0.reuse, R99 ;  /* 0x00000063003b7220 */ /* 0x040fe20000410000 */
[----:B------:R-:W-:Y:S01]  /*1c150*/  LOP3.LUT R88, R83, UR7, R88, 0x96, !PT ;  /* 0x0000000753587c12 */ /* 0x000fe2000f8e9658 */
[----:B------:R1:W4:Y:S01]  /*1c160*/  LDL.S16 R99, [R1+0xa4] ;  /* 0x0000a40001637983 */ /* 0x0003220000100600 */
[----:B------:R-:W-:Y:S01]  /*1c170*/  FMUL.FTZ R58, R0, R98 ;  /* 0x00000062003a7220 */ /* 0x000fe20000410000 */
[----:B------:R-:W1:Y:S01]  /*1c180*/  MUFU.EX2 R3, R169 ;  /* 0x000000a900037308 */ /* 0x000e620000000800 */
[----:B------:R-:W-:Y:S01]  /*1c190*/  IMAD.WIDE.U32 R74, R74, -0x326172a9, RZ ;  /* 0xcd9e8d574a4a7825 */ /* 0x000fe200078e00ff */
[----:B------:R1:W4:Y:S03]  /*1c1a0*/  LDL.S16 R98, [R1+0xa0] ;  /* 0x0000a00001627983 */ /* 0x0003260000100600 */
[C---:B------:R-:W-:Y:S01]  /*1c1b0*/  FMUL.FTZ R10, R0.reuse, R138 ;  /* 0x0000008a000a7220 */ /* 0x040fe20000410000 */
[----:B------:R-:W-:Y:S01]  /*1c1c0*/  LOP3.LUT R84, R75, UR8, R84, 0x96, !PT ;  /* 0x000000084b547c12 */ /* 0x000fe2000f8e9654 */
[----:B------:R-:W-:Y:S01]  /*1c1d0*/  FMUL.FTZ R11, R0, R139 ;  /* 0x0000008b000b7220 */ /* 0x000fe20000410000 */
[----:B------:R1:W4:Y:S01]  /*1c1e0*/  LDL.S16 R83, [R1+0xc0] ;  /* 0x0000c00001537983 */ /* 0x0003220000100600 */
[----:B------:R-:W-:Y:S01]  /*1c1f0*/  IMAD.WIDE.U32 R138, R88, -0x326172a9, RZ ;  /* 0xcd9e8d57588a7825 */ /* 0x000fe200078e00ff */
[----:B------:R-:W-:Y:S03]  /*1c200*/  MUFU.EX2 R89, R153 ;  /* 0x0000009900597308 */ /* 0x000fe60000000800 */
[----:B------:R-:W-:Y:S01]  /*1c210*/  FMUL.FTZ R14, R0, R134 ;  /* 0x00000086000e7220 */ /* 0x000fe20000410000 */
[----:B------:R-:W-:Y:S01]  /*1c220*/  LOP3.LUT R163, R139, UR6, R74, 0x96, !PT ;  /* 0x000000068ba37c12 */ /* 0x000fe2000f8e964a */
[----:B------:R-:W-:Y:S02]  /*1c230*/  FADD.FTZ R74, R86, R87 ;  /* 0x00000057564a7221 */ /* 0x000fe40000010000 */
[----:B------:R2:W4:Y:S01]  /*1c240*/  LDL.S16 R87, [R1+0xb4] ;  /* 0x0000b40001577983 */ /* 0x0005220000100600 */
[C---:B------:R-:W-:Y:S02]  /*1c250*/  FMUL.FTZ R15, R0.reuse, R135 ;  /* 0x00000087000f7220 */ /* 0x040fe40000410000 */
[C---:B------:R-:W-:Y:S02]  /*1c260*/  FMUL.FTZ R27, R0.reuse, R131 ;  /* 0x00000083001b7220 */ /* 0x040fe40000410000 */
[C---:B------:R-:W-:Y:S02]  /*1c270*/  FMUL.FTZ R30, R0.reuse, R122 ;  /* 0x0000007a001e7220 */ /* 0x040fe40000410000 */
[C---:B------:R-:W-:Y:S02]  /*1c280*/  FMUL.FTZ R31, R0.reuse, R123 ;  /* 0x0000007b001f7220 */ /* 0x040fe40000410000 */
[C---:B------:R-:W-:Y:S02]  /*1c290*/  FMUL.FTZ R46, R0.reuse, R106 ;  /* 0x0000006a002e7220 */ /* 0x040fe40000410000 */
[C---:B------:R-:W-:Y:S02]  /*1c2a0*/  FMUL.FTZ R26, R0.reuse, R130 ;  /* 0x00000082001a7220 */ /* 0x040fe40000410000 */
[C---:B------:R-:W-:Y:S01]  /*1c2b0*/  FMUL.FTZ R42, R0.reuse, R114 ;  /* 0x00000072002a7220 */ /* 0x040fe20000410000 */
[----:B------:R-:W-:Y:S01]  /*1c2c0*/  LOP3.LUT R114, R77, 0xff, RZ, 0xc0, !PT ;  /* 0x000000ff4d727812 */ /* 0x000fe200078ec0ff */
[C---:B------:R-:W-:Y:S01]  /*1c2d0*/  FMUL.FTZ R43, R0.reuse, R115 ;  /* 0x00000073002b7220 */ /* 0x040fe20000410000 */
[----:B------:R-:W-:Y:S01]  /*1c2e0*/  LOP3.LUT R77, R133, UR14, R190, 0x96, !PT ;  /* 0x0000000e854d7c12 */ /* 0x000fe2000f8e96be */
[----:B------:R-:W-:Y:S02]  /*1c2f0*/  FMUL.FTZ R47, R0, R107 ;  /* 0x0000006b002f7220 */ /* 0x000fe40000410000 */
[----:B------:R-:W-:Y:S01]  /*1c300*/  FADD.FTZ R0, R148, R149 ;  /* 0x0000009594007221 */ /* 0x000fe20000010000 */
[----:B------:R-:W-:Y:S01]  /*1c310*/  LOP3.LUT R115, R77, 0xff, RZ, 0xc0, !PT ;  /* 0x000000ff4d737812 */ /* 0x000fe200078ec0ff */
[----:B---3--:R-:W-:Y:S01]  /*1c320*/  IMAD.WIDE.U32 R166, R84, -0x2daee0ad, RZ ;  /* 0xd2511f5354a67825 */ /* 0x008fe200078e00ff */
[----:B-1----:R-:W-:Y:S02]  /*1c330*/  F2FP.PACK_AB R84, R3, R85 ;  /* 0x000000550354723e */ /* 0x002fe400000000ff */
[----:B--2---:R-:W-:Y:S01]  /*1c340*/  LOP3.LUT R72, R77, 0xffff, RZ, 0xc0, !PT ;  /* 0x0000ffff4d487812 */ /* 0x004fe200078ec0ff */
[----:B------:R-:W-:Y:S01]  /*1c350*/  FADD.FTZ R0, R73, R0 ;  /* 0x0000000049007221 */ /* 0x000fe20000010000 */
[----:B------:R-:W-:Y:S01]  /*1c360*/  F2FP.PACK_AB R73, R79, R73 ;  /* 0x000000494f49723e */ /* 0x000fe200000000ff */
[----:B------:R-:W-:Y:S01]  /*1c370*/  IMAD.WIDE.U32 R134, R220, -0x2daee0ad, RZ ;  /* 0xd2511f53dc867825 */ /* 0x000fe200078e00ff */
[----:B------:R-:W-:Y:S02]  /*1c380*/  LOP3.LUT R130, R167, UR5, R82, 0x96, !PT ;  /* 0x00000005a7827c12 */ /* 0x000fe4000f8e9652 */
[----:B------:R-:W-:Y:S01]  /*1c390*/  LOP3.LUT R82, R95, UR12, R108, 0x96, !PT ;  /* 0x0000000c5f527c12 */ /* 0x000fe2000f8e966c */
[----:B------:R-:W-:Y:S01]  /*1c3a0*/  FADD.FTZ R93, R79, R0 ;  /* 0x000000004f5d7221 */ /* 0x000fe20000010000 */
[----:B------:R-:W-:Y:S01]  /*1c3b0*/  PRMT R88, R84, 0x7632, R88 ;  /* 0x0000763254587816 */ /* 0x000fe20000000058 */
[----:B------:R-:W1:Y:S01]  /*1c3c0*/  MUFU.EX2 R0, R171 ;  /* 0x000000ab00007308 */ /* 0x000e620000000800 */
[----:B------:R-:W-:Y:S02]  /*1c3d0*/  SHF.R.U32.HI R72, RZ, 0x8, R72 ;  /* 0x00000008ff487819 */ /* 0x000fe40000011648 */
[--C-:B------:R-:W-:Y:S02]  /*1c3e0*/  SHF.R.U32.HI R80, RZ, 0x10, R77.reuse ;  /* 0x00000010ff507819 */ /* 0x100fe4000001164d */
[----:B------:R-:W-:Y:S02]  /*1c3f0*/  LOP3.LUT R111, R72, 0xffff, RZ, 0xc0, !PT ;  /* 0x0000ffff486f7812 */ /* 0x000fe400078ec0ff */
[----:B------:R-:W-:Y:S02]  /*1c400*/  LOP3.LUT R118, R80, 0xff, RZ, 0xc0, !PT ;  /* 0x000000ff50767812 */ /* 0x000fe400078ec0ff */
[----:B------:R-:W-:Y:S01]  /*1c410*/  ISETP.GE.U32.AND P1, PT, R235, R111, PT ;  /* 0x0000006feb00720c */ /* 0x000fe20003f26070 */
[----:B------:R-:W-:Y:S01]  /*1c420*/  MUFU.EX2 R167, R177 ;  /* 0x000000b100a77308 */ /* 0x000fe20000000800 */
[----:B------:R-:W-:Y:S02]  /*1c430*/  SHF.R.U32.HI R110, RZ, 0x18, R77 ;  /* 0x00000018ff6e7819 */ /* 0x000fe4000001164d */
[----:B------:R-:W-:Y:S07]  /*1c440*/  LOP3.LUT R77, R146, 0xff, RZ, 0xc0, !PT ;  /* 0x000000ff924d7812 */ /* 0x000fee00078ec0ff */
[----:B------:R-:W2:Y:S01]  /*1c450*/  MUFU.EX2 R79, R155 ;  /* 0x0000009b004f7308 */ /* 0x000ea20000000800 */
[C---:B-1----:R-:W-:Y:S01]  /*1c460*/  F2FP.PACK_AB R75, R0.reuse, R86 ;  /* 0x00000056004b723e */ /* 0x042fe200000000ff */
[----:B------:R-:W-:Y:S01]  /*1c470*/  FADD.FTZ R86, R0, R74 ;  /* 0x0000004a00567221 */ /* 0x000fe20000010000 */
[----:B------:R-:W-:Y:S01]  /*1c480*/  PRMT R0, R2, 0x7632, R0 ;  /* 0x0000763202007816 */ /* 0x000fe20000000000 */
[----:B------:R-:W-:Y:S04]  /*1c490*/  FADD.FTZ R74, R85, R90 ;  /* 0x0000005a554a7221 */ /* 0x000fe80000010000 */
[----:B------:R-:W-:Y:S01]  /*1c4a0*/  FADD.FTZ R102, R3, R74 ;  /* 0x0000004a03667221 */ /* 0x000fe20000010000 */
[----:B------:R-:W-:Y:S01]  /*1c4b0*/  PRMT R3, R73, 0x7632, R3 ;  /* 0x0000763249037816 */ /* 0x000fe20000000003 */
[----:B------:R-:W-:Y:S01]  /*1c4c0*/  FADD.FTZ R74, R89, R91 ;  /* 0x0000005b594a7221 */ /* 0x000fe20000010000 */
[C---:B--2---:R-:W-:Y:S03]  /*1c4d0*/  F2FP.PACK_AB R89, R79.reuse, R89 ;  /* 0x000000594f59723e */ /* 0x044fe600000000ff */
[--C-:B------:R-:W-:Y:S01]  /*1c4e0*/  FADD.FTZ R103, R79, R74.reuse ;  /* 0x0000004a4f677221 */ /* 0x100fe20000010000 */
[----:B------:R-:W-:Y:S02]  /*1c4f0*/  PRMT R74, R75, 0x7632, R74 ;  /* 0x000076324b4a7816 */ /* 0x000fe4000000004a */
[----:B------:R-:W-:Y:S02]  /*1c500*/  LOP3.LUT R79, R146, 0xffff, RZ, 0xc0, !PT ;  /* 0x0000ffff924f7812 */ /* 0x000fe400078ec0ff */
[----:B------:R-:W-:Y:S02]  /*1c510*/  PRMT R90, R89, 0x7632, R90 ;  /* 0x00007632595a7816 */ /* 0x000fe4000000005a */
[----:B------:R-:W-:Y:S04]  /*1c520*/  SHF.R.U32.HI R79, RZ, 0x8, R79 ;  /* 0x00000008ff4f7819 */ /* 0x000fe8000001164f */
[----:B------:R-:W-:Y:S02]  /*1c530*/  LOP3.LUT R108, R79, 0xffff, RZ, 0xc0, !PT ;  /* 0x0000ffff4f6c7812 */ /* 0x000fe400078ec0ff */
[----:B------:R-:W1:Y:S01]  /*1c540*/  MUFU.EX2 R79, R189 ;  /* 0x000000bd004f7308 */ /* 0x000e620000000800 */
[----:B----4-:R-:W-:Y:S02]  /*1c550*/  @!P0 HADD2 R97, -R3.H0_H0, -RZ.H0_H0 ;  /* 0xa00000ff03618230 */ /* 0x010fe40000000900 */
[----:B------:R-:W-:Y:S03]  /*1c560*/  @!P6 HADD2 R96, -R75.H0_H0, -RZ.H0_H0 ;  /* 0xa00000ff4b60e230 */ /* 0x000fe60000000900 */
[----:B------:R-:W-:Y:S02]  /*1c570*/  PRMT R180, R97, 0x7610, R180 ;  /* 0x0000761061b47816 */ /* 0x000fe400000000b4 */
[----:B------:R-:W-:Y:S01]  /*1c580*/  PRMT R184, R96, 0x7610, R184 ;  /* 0x0000761060b87816 */ /* 0x000fe200000000b8 */
[----:B------:R-:W-:Y:S05]  /*1c590*/  @!P2 HADD2 R100, -R76.H0_H0, -RZ.H0_H0 ;  /* 0xa00000ff4c64a230 */ /* 0x000fea0000000900 */
[----:B------:R-:W-:Y:S01]  /*1c5a0*/  PRMT R105, R100, 0x7610, R105 ;  /* 0x0000761064697816 */ /* 0x000fe20000000069 */
[----:B------:R2:W-:Y:S01]  /*1c5b0*/  @!P2 STL.S16 [R1+0xa8], R100 ;  /* 0x0000a8640100a387 */ /* 0x0005e20000100600 */
[----:B------:R-:W-:Y:S02]  /*1c5c0*/  @!P3 HADD2 R99, -R2.H0_H0, -RZ.H0_H0 ;  /* 0xa00000ff0263b230 */ /* 0x000fe40000000900 */
[----:B------:R-:W-:Y:S03]  /*1c5d0*/  @!P4 HADD2 R98, -R0.H0_H0, -RZ.H0_H0 ;  /* 0xa00000ff0062c230 */ /* 0x000fe60000000900 */
[----:B------:R-:W-:Y:S01]  /*1c5e0*/  PRMT R122, R99, 0x7610, R122 ;  /* 0x00007610637a7816 */ /* 0x000fe2000000007a */
[----:B------:R3:W-:Y:S01]  /*1c5f0*/  @!P3 STL.S16 [R1+0xa4], R99 ;  /* 0x0000a4630100b387 */ /* 0x0007e20000100600 */
[----:B------:R-:W-:Y:S03]  /*1c600*/  PRMT R107, R98, 0x7610, R107 ;  /* 0x00007610626b7816 */ /* 0x000fe6000000006b */
[----:B------:R1:W-:Y:S01]  /*1c610*/  @!P4 STL.S16 [R1+0xa0], R98 ;  /* 0x0000a0620100c387 */ /* 0x0003e20000100600 */
[----:B--2---:R-:W-:Y:S01]  /*1c620*/  IMAD.MOV.U32 R100, RZ, RZ, R116 ;  /* 0x000000ffff647224 */ /* 0x004fe200078e0074 */
[----:B------:R-:W-:Y:S02]  /*1c630*/  SHF.R.U32.HI R116, RZ, 0x18, R144 ;  /* 0x00000018ff747819 */ /* 0x000fe40000011690 */
[----:B------:R2:W4:Y:S01]  /*1c640*/  LDL.S16 R85, [R1+0xbc] ;  /* 0x0000bc0001557983 */ /* 0x0005220000100600 */
[----:B------:R-:W-:Y:S01]  /*1c650*/  IMAD.MOV.U32 R128, RZ, RZ, R100 ;  /* 0x000000ffff807224 */ /* 0x000fe200078e0064 */
[----:B------:R-:W-:Y:S05]  /*1c660*/  @!P5 HADD2 R87, -R73.H0_H0, -RZ.H0_H0 ;  /* 0xa00000ff4957d230 */ /* 0x000fea0000000900 */
[----:B------:R-:W-:Y:S01]  /*1c670*/  PRMT R179, R87, 0x7610, R179 ;  /* 0x0000761057b37816 */ /* 0x000fe200000000b3 */
[----:B------:R2:W-:Y:S01]  /*1c680*/  @!P5 STL.S16 [R1+0xb4], R87 ;  /* 0x0000b4570100d387 */ /* 0x0005e20000100600 */
[----:B---3--:R-:W-:Y:S01]  /*1c690*/  MUFU.EX2 R99, R209 ;  /* 0x000000d100637308 */ /* 0x008fe20000000800 */
[----:B-1----:R-:W-:Y:S02]  /*1c6a0*/  FADD.FTZ R98, R79, R86 ;  /* 0x000000564f627221 */ /* 0x002fe40000010000 */
[----:B--2---:R1:W2:Y:S04]  /*1c6b0*/  LDL.S16 R87, [R1+0xc8] ;  /* 0x0000c80001577983 */ /* 0x0042a80000100600 */
[----:B------:R3:W-:Y:S01]  /*1c6c0*/  @!P0 STL.S16 [R1+0xb0], R97 ;  /* 0x0000b06101008387 */ /* 0x0007e20000100600 */
[C---:B------:R-:W-:Y:S03]  /*1c6d0*/  ISETP.GE.U32.AND P0, PT, R235.reuse, R116, PT ;  /* 0x00000074eb00720c */ /* 0x040fe60003f06070 */
[----:B------:R1:W-:Y:S10]  /*1c6e0*/  @!P6 STL.S16 [R1+0xac], R96 ;  /* 0x0000ac600100e387 */ /* 0x0003f40000100600 */
[----:B------:R-:W-:Y:S05]  /*1c6f0*/  @!P0 HADD2 R92, -R74.H0_H0, -RZ.H0_H0 ;  /* 0xa00000ff4a5c8230 */ /* 0x000fea0000000900 */
[----:B------:R-:W-:Y:S01]  /*1c700*/  PRMT R181, R92, 0x7610, R181 ;  /* 0x000076105cb57816 */ /* 0x000fe200000000b5 */
[----:B---3--:R-:W-:Y:S01]  /*1c710*/  MUFU.EX2 R97, R195 ;  /* 0x000000c300617308 */ /* 0x008fe20000000800 */
[----:B-1----:R1:W3:Y:S04]  /*1c720*/  LDL.S16 R96, [R1+0xd0] ;  /* 0x0000d00001607983 */ /* 0x0022e80000100600 */
[----:B------:R1:W-:Y:S01]  /*1c730*/  @!P0 STL.S16 [R1+0xb8], R92 ;  /* 0x0000b85c01008387 */ /* 0x0003e20000100600 */
[----:B------:R-:W-:Y:S11]  /*1c740*/  ISETP.GE.U32.AND P0, PT, R235, R117, PT ;  /* 0x00000075eb00720c */ /* 0x000ff60003f06070 */
[----:B------:R-:W-:Y:S02]  /*1c750*/  @!UPT UIADD3 URZ, URZ, URZ, URZ ;  /* 0x0000003f3f3ff290 */ /* 0x000fe4000fffe03f */
[----:B------:R-:W-:Y:S05]  /*1c760*/  @!P0 HADD2 R83, -R84.H0_H0, -RZ.H0_H0 ;  /* 0xa00000ff54538230 */ /* 0x000fea0000000900 */
[----:B------:R-:W-:Y:S01]  /*1c770*/  PRMT R183, R83, 0x7610, R183 ;  /* 0x0000761053b77816 */ /* 0x000fe200000000b7 */
[----:B------:R1:W-:Y:S01]  /*1c780*/  @!P0 STL.S16 [R1+0xc0], R83 ;  /* 0x0000c05301008387 */ /* 0x0003e20000100600 */
[----:B------:R-:W-:Y:S01]  /*1c790*/  ISETP.GE.U32.AND P0, PT, R235, R108, PT ;  /* 0x0000006ceb00720c */ /* 0x000fe20003f06070 */
[----:B-1----:R-:W1:Y:S02]  /*1c7a0*/  MUFU.EX2 R92, R197 ;  /* 0x000000c5005c7308 */ /* 0x002e640000000800 */
[----:B------:R2:W3:Y:S01]  /*1c7b0*/  LDL.S16 R83, [R1+0xd4] ;  /* 0x0000d40001537983 */ /* 0x0004e20000100600 */
[----:B-1----:R-:W-:Y:S09]  /*1c7c0*/  FADD.FTZ R100, R92, R93 ;  /* 0x0000005d5c647221 */ /* 0x002ff20000010000 */
[----:B----4-:R-:W-:Y:S05]  /*1c7d0*/  @!P0 HADD2 R85, -R88.H0_H0, -RZ.H0_H0 ;  /* 0xa00000ff58558230 */ /* 0x010fea0000000900 */
[----:B------:R-:W-:Y:S01]  /*1c7e0*/  PRMT R241, R85, 0x7610, R241 ;  /* 0x0000761055f17816 */ /* 0x000fe200000000f1 */
[----:B------:R1:W-:Y:S01]  /*1c7f0*/  @!P0 STL.S16 [R1+0xbc], R85 ;  /* 0x0000bc5501008387 */ /* 0x0003e20000100600 */
[----:B------:R-:W-:Y:S01]  /*1c800*/  ISETP.GE.U32.AND P0, PT, R235, R114, PT ;  /* 0x00000072eb00720c */ /* 0x000fe20003f06070 */
[----:B-1----:R-:W1:Y:S11]  /*1c810*/  MUFU.EX2 R85, R198 ;  /* 0x000000c600557308 */ /* 0x002e760000000800 */
[----:B------:R-:W-:Y:S01]  /*1c820*/  @!UPT UIADD3 URZ, URZ, URZ, URZ ;  /* 0x0000003f3f3ff290 */ /* 0x000fe2000fffe03f */
[----:B--2---:R-:W-:Y:S05]  /*1c830*/  @!P0 HADD2 R87, -R89.H0_H0, -RZ.H0_H0 ;  /* 0xa00000ff59578230 */ /* 0x004fea0000000900 */
[----:B------:R-:W-:Y:S01]  /*1c840*/  PRMT R240, R87, 0x7610, R240 ;  /* 0x0000761057f07816 */ /* 0x000fe200000000f0 */
[----:B------:R2:W-:Y:S01]  /*1c850*/  @!P0 STL.S16 [R1+0xc8], R87 ;  /* 0x0000c85701008387 */ /* 0x0005e20000100600 */
[----:B------:R-:W-:Y:S03]  /*1c860*/  ISETP.GE.U32.AND P0, PT, R235, R113, PT ;  /* 0x00000071eb00720c */ /* 0x000fe60003f06070 */
[----:B------:R4:W4:Y:S01]  /*1c870*/  LDL.S16 R95, [R1+0xe0] ;  /* 0x0000e000015f7983 */ /* 0x0009220000100600 */
[C---:B-1----:R-:W-:Y:S01]  /*1c880*/  F2FP.PACK_AB R92, R85.reuse, R92 ;  /* 0x0000005c555c723e */ /* 0x042fe200000000ff */
[----:B------:R-:W-:Y:S01]  /*1c890*/  FADD.FTZ R85, R85, R100 ;  /* 0x0000006455557221 */ /* 0x000fe20000010000 */
[----:B------:R-:W-:Y:S02]  /*1c8a0*/  PRMT R198, R181, 0x7610, R198 ;  /* 0x00007610b5c67816 */ /* 0x000fe400000000c6 */
[----:B------:R-:W-:Y:S01]  /*1c8b0*/  PRMT R91, R92, 0x7632, R91 ;  /* 0x000076325c5b7816 */ /* 0x000fe2000000005b */
[----:B--2---:R1:W2:Y:S04]  /*1c8c0*/  LDL.S16 R87, [R1+0xdc] ;  /* 0x0000dc0001577983 */ /* 0x0042a80000100600 */
[----:B---3--:R-:W-:Y:S05]  /*1c8d0*/  @!P0 HADD2 R96, -R90.H0_H0, -RZ.H0_H0 ;  /* 0xa00000ff5a608230 */ /* 0x008fea0000000900 */
[----:B------:R-:W-:Y:S01]  /*1c8e0*/  PRMT R239, R96, 0x7610, R239 ;  /* 0x0000761060ef7816 */ /* 0x000fe200000000ef */
[----:B------:R3:W-:Y:S01]  /*1c8f0*/  @!P0 STL.S16 [R1+0xd0], R96 ;  /* 0x0000d06001008387 */ /* 0x0007e20000100600 */
[----:B------:R-:W-:Y:S01]  /*1c900*/  ISETP.GE.U32.AND P0, PT, R235, R115, PT ;  /* 0x00000073eb00720c */ /* 0x000fe20003f06070 */
[----:B---3--:R-:W3:Y:S10]  /*1c910*/  MUFU.EX2 R96, R191 ;  /* 0x000000bf00607308 */ /* 0x008ef40000000800 */
[----:B------:R-:W-:Y:S02]  /*1c920*/  MUFU.EX2 R191, R245 ;  /* 0x000000f500bf7308 */ /* 0x000fe40000000800 */
[----:B------:R-:W-:Y:S05]  /*1c930*/  @!P0 HADD2 R83, -R92.H0_H0, -RZ.H0_H0 ;  /* 0xa00000ff5c538230 */ /* 0x000fea0000000900 */
[----:B------:R-:W-:Y:S01]  /*1c940*/  PRMT R238, R83, 0x7610, R238 ;  /* 0x0000761053ee7816 */ /* 0x000fe200000000ee */
[----:B------:R1:W-:Y:S01]  /*1c950*/  @!P0 STL.S16 [R1+0xd4], R83 ;  /* 0x0000d45301008387 */ /* 0x0003e20000100600 */
[----:B------:R-:W-:Y:S02]  /*1c960*/  ISETP.GE.U32.AND P0, PT, R235, R118, PT ;  /* 0x00000076eb00720c */ /* 0x000fe40003f06070 */
[----:B---3--:R-:W-:Y:S01]  /*1c970*/  F2FP.PACK_AB R93, R96, R79 ;  /* 0x0000004f605d723e */ /* 0x008fe200000000ff */
[----:B-1----:R-:W-:Y:S05]  /*1c980*/  IMAD.WIDE.U32 R82, R82, -0x2daee0ad, RZ ;  /* 0xd2511f5352527825 */ /* 0x002fea00078e00ff */
[----:B------:R-:W-:Y:S01]  /*1c990*/  LOP3.LUT R86, R83, UR4, R128, 0x96, !PT ;  /* 0x0000000453567c12 */ /* 0x000fe2000f8e9680 */
[----:B----4-:R-:W-:Y:S05]  /*1c9a0*/  @!P1 HADD2 R95, -R91.H0_H0, -RZ.H0_H0 ;  /* 0xa00000ff5b5f9230 */ /* 0x010fea0000000900 */
[----:B------:R-:W-:Y:S01]  /*1c9b0*/  PRMT R231, R95, 0x7610, R231 ;  /* 0x000076105fe77816 */ /* 0x000fe200000000e7 */
[----:B------:R1:W-:Y:S01]  /*1c9c0*/  @!P1 STL.S16 [R1+0xe0], R95 ;  /* 0x0000e05f01009387 */ /* 0x0003e20000100600 */
[----:B--2---:R-:W-:Y:S05]  /*1c9d0*/  @!P0 HADD2 R87, -R93.H0_H0, -RZ.H0_H0 ;  /* 0xa00000ff5d578230 */ /* 0x004fea0000000900 */
[----:B------:R-:W-:Y:S01]  /*1c9e0*/  PRMT R230, R87, 0x7610, R230 ;  /* 0x0000761057e67816 */ /* 0x000fe200000000e6 */
[----:B------:R2:W-:Y:S01]  /*1c9f0*/  @!P0 STL.S16 [R1+0xdc], R87 ;  /* 0x0000dc5701008387 */ /* 0x0005e20000100600 */
[----:B------:R-:W-:Y:S03]  /*1ca00*/  ISETP.GE.U32.AND P0, PT, R235, R110, PT ;  /* 0x0000006eeb00720c */ /* 0x000fe60003f06070 */
[----:B------:R3:W4:Y:S01]  /*1ca10*/  LDL.S16 R101, [R1+0xd8] ;  /* 0x0000d80001657983 */ /* 0x0007220000100600 */
[----:B-1----:R-:W-:Y:S05]  /*1ca20*/  IMAD.WIDE.U32 R94, R94, -0x2daee0ad, RZ ;  /* 0xd2511f535e5e7825 */ /* 0x002fea00078e00ff */
[----:B------:R-:W-:Y:S01]  /*1ca30*/  LOP3.LUT R95, R95, UR9, R82, 0x96, !PT ;  /* 0x000000095f5f7c12 */ /* 0x000fe2000f8e9652 */
[----:B--2---:R-:W-:Y:S05]  /*1ca40*/  IMAD.WIDE.U32 R86, R86, -0x326172a9, RZ ;  /* 0xcd9e8d5756567825 */ /* 0x004fea00078e00ff */
[--C-:B------:R-:W-:Y:S02]  /*1ca50*/  LOP3.LUT R82, R87, UR10, R236.reuse, 0x96, !PT ;  /* 0x0000000a57527c12 */ /* 0x100fe4000f8e96ec */
[----:B------:R-:W-:Y:S03]  /*1ca60*/  PRMT R236, R198, 0x7610, R236 ;  /* 0x00007610c6ec7816 */ /* 0x000fe600000000ec */
[----:B------:R-:W-:Y:S05]  /*1ca70*/  IMAD.WIDE.U32 R82, R82, -0x2daee0ad, RZ ;  /* 0xd2511f5352527825 */ /* 0x000fea00078e00ff */
[----:B------:R-:W-:Y:S01]  /*1ca80*/  LOP3.LUT R72, R83, UR7, R94, 0x96, !PT ;  /* 0x0000000753487c12 */ /* 0x000fe2000f8e965e */
[----:B------:R-:W-:Y:S04]  /*1ca90*/  IMAD.WIDE.U32 R94, R95, -0x326172a9, RZ ;  /* 0xcd9e8d575f5e7825 */ /* 0x000fe800078e00ff */
[----:B------:R-:W-:Y:S01]  /*1caa0*/  IMAD.WIDE.U32 R120, R72, -0x326172a9, RZ ;  /* 0xcd9e8d5748787825 */ /* 0x000fe200078e00ff */
[----:B------:R-:W-:Y:S02]  /*1cab0*/  LOP3.LUT R72, R145, UR13, R152, 0x96, !PT ;  /* 0x0000000d91487c12 */ /* 0x000fe4000f8e9698 */
[----:B------:R-:W-:Y:S02]  /*1cac0*/  LOP3.LUT R86, R95, UR8, R86, 0x96, !PT ;  /* 0x000000085f567c12 */ /* 0x000fe4000f8e9656 */
[C---:B------:R-:W-:Y:S01]  /*1cad0*/  LOP3.LUT R79, R72.reuse, 0xffff, RZ, 0xc0, !PT ;  /* 0x0000ffff484f7812 */ /* 0x040fe200078ec0ff */
[----:B------:R-:W1:Y:S01]  /*1cae0*/  MUFU.EX2 R95, R200 ;  /* 0x000000c8005f7308 */ /* 0x000e620000000800 */
[----:B------:R-:W-:Y:S01]  /*1caf0*/  LOP3.LUT R80, R72, 0xff, RZ, 0xc0, !PT ;  /* 0x000000ff48507812 */ /* 0x000fe200078ec0ff */
[----:B------:R-:W-:Y:S01]  /*1cb00*/  IMAD.WIDE.U32 R168, R86, -0x2daee0ad, RZ ;  /* 0xd2511f5356a87825 */ /* 0x000fe200078e00ff */
[----:B------:R-:W-:Y:S02]  /*1cb10*/  SHF.R.U32.HI R79, RZ, 0x8, R79 ;  /* 0x00000008ff4f7819 */ /* 0x000fe4000001164f */
[----:B------:R-:W-:Y:S01]  /*1cb20*/  LOP3.LUT R162, R121, UR6, R94, 0x96, !PT ;  /* 0x0000000679a27c12 */ /* 0x000fe2000f8e965e */
[----:B------:R-:W-:Y:S01]  /*1cb30*/  FADD.FTZ R86, R96, R98 ;  /* 0x0000006260567221 */ /* 0x000fe20000010000 */
[----:B------:R-:W-:Y:S02]  /*1cb40*/  PRMT R123, R80, 0x5410, R79 ;  /* 0x00005410507b7816 */ /* 0x000fe4000000004f */
[--C-:B------:R-:W-:Y:S02]  /*1cb50*/  SHF.R.U32.HI R80, RZ, 0x10, R72.reuse ;  /* 0x00000010ff507819 */ /* 0x100fe40000011648 */
[----:B------:R-:W-:Y:S02]  /*1cb60*/  SHF.R.U32.HI R79, RZ, 0x18, R72 ;  /* 0x00000018ff4f7819 */ /* 0x000fe40000011648 */
[----:B------:R-:W-:Y:S02]  /*1cb70*/  LOP3.LUT R72, R80, 0xff, RZ, 0xc0, !PT ;  /* 0x000000ff50487812 */ /* 0x000fe400078ec0ff */
[----:B------:R-:W-:Y:S01]  /*1cb80*/  LOP3.LUT R136, R169, UR5, R82, 0x96, !PT ;  /* 0x00000005a9887c12 */ /* 0x000fe2000f8e9652 */
[----:B------:R-:W2:Y:S01]  /*1cb90*/  MUFU.EX2 R80, R202 ;  /* 0x000000ca00507308 */ /* 0x000ea20000000800 */
[----:B------:R-:W-:Y:S02]  /*1cba0*/  PRMT R148, R72, 0x5410, R79 ;  /* 0x0000541048947816 */ /* 0x000fe4000000004f */
[C---:B------:R-:W-:Y:S02]  /*1cbb0*/  LOP3.LUT R72, R144.reuse, 0xffff, RZ, 0xc0, !PT ;  /* 0x0000ffff90487812 */ /* 0x040fe400078ec0ff */
[----:B------:R-:W-:Y:S02]  /*1cbc0*/  LOP3.LUT R79, R144, 0xff, RZ, 0xc0, !PT ;  /* 0x000000ff904f7812 */ /* 0x000fe400078ec0ff */
[----:B------:R-:W-:Y:S02]  /*1cbd0*/  SHF.R.U32.HI R72, RZ, 0x8, R72 ;  /* 0x00000008ff487819 */ /* 0x000fe40000011648 */
[----:B------:R-:W-:Y:S01]  /*1cbe0*/  PRMT R94, R93, 0x7632, R94 ;  /* 0x000076325d5e7816 */ /* 0x000fe2000000005e */
[----:B------:R-:W-:Y:S01]  /*1cbf0*/  MUFU.EX2 R169, R178 ;  /* 0x000000b200a97308 */ /* 0x000fe20000000800 */
[----:B------:R-:W-:Y:S02]  /*1cc00*/  PRMT R140, R79, 0x5410, R72 ;  /* 0x000054104f8c7816 */ /* 0x000fe40000000048 */
[----:B------:R-:W-:Y:S02]  /*1cc10*/  LOP3.LUT R72, R147, UR13, R154, 0x96, !PT ;  /* 0x0000000d93487c12 */ /* 0x000fe4000f8e969a */
[--C-:B------:R-:W-:Y:S02]  /*1cc20*/  SHF.R.U32.HI R79, RZ, 0x10, R144.reuse ;  /* 0x00000010ff4f7819 */ /* 0x100fe40000011690 */
[C---:B------:R-:W-:Y:S02]  /*1cc30*/  LOP3.LUT R82, R72.reuse, 0xffff, RZ, 0xc0, !PT ;  /* 0x0000ffff48527812 */ /* 0x040fe400078ec0ff */
[----:B------:R-:W-:Y:S02]  /*1cc40*/  SHF.R.U32.HI R144, RZ, 0x18, R144 ;  /* 0x00000018ff907819 */ /* 0x000fe40000011690 */
[----:B------:R-:W-:Y:S02]  /*1cc50*/  LOP3.LUT R79, R79, 0xff, RZ, 0xc0, !PT ;  /* 0x000000ff4f4f7812 */ /* 0x000fe400078ec0ff */
[----:B------:R-:W-:Y:S02]  /*1cc60*/  LOP3.LUT R83, R72, 0xff, RZ, 0xc0, !PT ;  /* 0x000000ff48537812 */ /* 0x000fe400078ec0ff */
[----:B------:R-:W-:Y:S02]  /*1cc70*/  SHF.R.U32.HI R82, RZ, 0x8, R82 ;  /* 0x00000008ff527819 */ /* 0x000fe40000011652 */
[----:B------:R-:W-:Y:S02]  /*1cc80*/  PRMT R144, R79, 0x5410, R144 ;  /* 0x000054104f907816 */ /* 0x000fe40000000090 */
[----:B------:R-:W-:Y:S01]  /*1cc90*/  PRMT R128, R83, 0x5410, R82 ;  /* 0x0000541053807816 */ /* 0x000fe20000000052 */
[----:B------:R-:W3:Y:S01]  /*1cca0*/  MUFU.EX2 R79, R199 ;  /* 0x000000c7004f7308 */ /* 0x000ee20000000800 */
[--C-:B------:R-:W-:Y:S02]  /*1ccb0*/  SHF.R.U32.HI R82, RZ, 0x10, R72.reuse ;  /* 0x00000010ff527819 */ /* 0x100fe40000011648 */
[----:B------:R-:W-:Y:S02]  /*1ccc0*/  SHF.R.U32.HI R83, RZ, 0x18, R72 ;  /* 0x00000018ff537819 */ /* 0x000fe40000011648 */
[----:B------:R-:W-:Y:S04]  /*1ccd0*/  LOP3.LUT R72, R82, 0xff, RZ, 0xc0, !PT ;  /* 0x000000ff52487812 */ /* 0x000fe800078ec0ff */
[----:B------:R-:W-:Y:S01]  /*1cce0*/  PRMT R129, R72, 0x5410, R83 ;  /* 0x0000541048817816 */ /* 0x000fe20000000053 */
[----:B------:R-:W3:Y:S01]  /*1ccf0*/  MUFU.EX2 R82, R211 ;  /* 0x000000d300527308 */ /* 0x000ee20000000800 */
[----:B------:R-:W-:Y:S02]  /*1cd00*/  LOP3.LUT R72, R146, 0xffff, RZ, 0xc0, !PT ;  /* 0x0000ffff92487812 */ /* 0x000fe400078ec0ff */
[----:B------:R-:W-:Y:S02]  /*1cd10*/  SHF.R.U32.HI R146, RZ, 0x18, R146 ;  /* 0x00000018ff927819 */ /* 0x000fe40000011692 */
[----:B------:R-:W-:Y:S04]  /*1cd20*/  SHF.R.U32.HI R72, RZ, 0x8, R72 ;  /* 0x00000008ff487819 */ /* 0x000fe80000011648 */
[----:B------:R-:W-:Y:S01]  /*1cd30*/  PRMT R127, R77, 0x5410, R72 ;  /* 0x000054104d7f7816 */ /* 0x000fe20000000048 */
[----:B-1----:R-:W-:Y:S01]  /*1cd40*/  FADD.FTZ R77, R95, R102 ;  /* 0x000000665f4d7221 */ /* 0x002fe20000010000 */
[----:B------:R-:W-:Y:S02]  /*1cd50*/  LOP3.LUT R72, R135, UR14, R194, 0x96, !PT ;  /* 0x0000000e87487c12 */ /* 0x000fe4000f8e96c2 */
[C---:B--2---:R-:W-:Y:S01]  /*1cd60*/  F2FP.PACK_AB R95, R80.reuse, R95 ;  /* 0x0000005f505f723e */ /* 0x044fe200000000ff */
[----:B------:R-:W-:Y:S01]  /*1cd70*/  FADD.FTZ R102, R80, R77 ;  /* 0x0000004d50667221 */ /* 0x000fe20000010000 */
[----:B------:R-:W-:Y:S01]  /*1cd80*/  SHF.R.U32.HI R87, RZ, 0x10, R72 ;  /* 0x00000010ff577819 */ /* 0x000fe20000011648 */
[----:B------:R-:W-:Y:S01]  /*1cd90*/  FADD.FTZ R80, R97, R103 ;  /* 0x0000006761507221 */ /* 0x000fe20000010000 */
[C---:B---3--:R-:W-:Y:S01]  /*1cda0*/  F2FP.PACK_AB R97, R79.reuse, R97 ;  /* 0x000000614f61723e */ /* 0x048fe200000000ff */
[----:B------:R1:W-:Y:S01]  /*1cdb0*/  MUFU.EX2 R103, R205 ;  /* 0x000000cd00677308 */ /* 0x0003e20000000800 */
[C---:B------:R-:W-:Y:S01]  /*1cdc0*/  LOP3.LUT R109, R72.reuse, 0xff, RZ, 0xc0, !PT ;  /* 0x000000ff486d7812 */ /* 0x040fe200078ec0ff */
[----:B------:R-:W-:Y:S01]  /*1cdd0*/  FADD.FTZ R106, R79, R80 ;  /* 0x000000504f6a7221 */ /* 0x000fe20000010000 */
[----:B------:R-:W-:Y:S02]  /*1cde0*/  LOP3.LUT R79, R72, 0xffff, RZ, 0xc0, !PT ;  /* 0x0000ffff484f7812 */ /* 0x000fe400078ec0ff */
[----:B------:R-:W-:Y:S02]  /*1cdf0*/  SHF.R.U32.HI R72, RZ, 0x18, R72 ;  /* 0x00000018ff487819 */ /* 0x000fe40000011648 */
[----:B------:R-:W-:Y:S02]  /*1ce00*/  SHF.R.U32.HI R79, RZ, 0x8, R79 ;  /* 0x00000008ff4f7819 */ /* 0x000fe4000001164f */
[----:B------:R-:W-:Y:S01]  /*1ce10*/  LOP3.LUT R87, R87, 0xff, RZ, 0xc0, !PT ;  /* 0x000000ff57577812 */ /* 0x000fe200078ec0ff */
[----:B------:R2:W-:Y:S01]  /*1ce20*/  MUFU.EX2 R77, R208 ;  /* 0x000000d0004d7308 */ /* 0x0005e20000000800 */
[----:B------:R-:W-:Y:S01]  /*1ce30*/  LOP3.LUT R83, R79, 0xffff, RZ, 0xc0, !PT ;  /* 0x0000ffff4f537812 */ /* 0x000fe200078ec0ff */
[----:B------:R-:W-:Y:S01]  /*1ce40*/  FADD.FTZ R79, R99, R85 ;  /* 0x00000055634f7221 */ /* 0x000fe20000010000 */
[C---:B------:R-:W-:Y:S02]  /*1ce50*/  ISETP.GE.U32.AND P3, PT, R235.reuse, R109, PT ;  /* 0x0000006deb00720c */ /* 0x040fe40003f66070 */
[C---:B------:R-:W-:Y:S02]  /*1ce60*/  ISETP.GE.U32.AND P6, PT, R235.reuse, R72, PT ;  /* 0x00000048eb00720c */ /* 0x040fe40003fc6070 */
[C---:B------:R-:W-:Y:S02]  /*1ce70*/  ISETP.GE.U32.AND P1, PT, R235.reuse, R87, PT ;  /* 0x00000057eb00720c */ /* 0x040fe40003f26070 */
[----:B------:R-:W-:Y:S01]  /*1ce80*/  ISETP.GE.U32.AND P2, PT, R235, R83, PT ;  /* 0x00000053eb00720c */ /* 0x000fe20003f46070 */
[----:B------:R3:W-:Y:S01]  /*1ce90*/  MUFU.EX2 R72, R207 ;  /* 0x000000cf00487308 */ /* 0x0007e20000000800 */
[----:B------:R-:W-:Y:S02]  /*1cea0*/  PRMT R235, R107, 0x7610, R235 ;  /* 0x000076106beb7816 */ /* 0x000fe400000000eb */
[----:B------:R-:W-:Y:S02]  /*1ceb0*/  LOP3.LUT R107, R132, 0xff, RZ, 0xc0, !PT ;  /* 0x000000ff846b7812 */ /* 0x000fe400078ec0ff */
[----:B------:R-:W-:Y:S02]  /*1cec0*/  PRMT R85, R235, 0x7610, R85 ;  /* 0x00007610eb557816 */ /* 0x000fe40000000055 */
[----:B------:R-:W-:Y:S01]  /*1ced0*/  PRMT R96, R95, 0x7632, R96 ;  /* 0x000076325f607816 */ /* 0x000fe20000000060 */
[----:B------:R-:W4:Y:S01]  /*1cee0*/  LDC.U8 R235, c[0x0][0x2d8] ;  /* 0x0000b600ffeb7b82 */ /* 0x000f220000000000 */
[----:B------:R-:W-:Y:S02]  /*1cef0*/  PRMT R98, R97, 0x7632, R98 ;  /* 0x0000763261627816 */ /* 0x000fe40000000062 */
[----:B------:R-:W-:Y:S02]  /*1cf00*/  F2FP.PACK_AB R99, R82, R99 ;  /* 0x000000635263723e */ /* 0x000fe400000000ff */
[----:B-1----:R-:W-:Y:S02]  /*1cf10*/  PRMT R205, R105, 0x7610, R205 ;  /* 0x0000761069cd7816 */ /* 0x002fe400000000cd */
[----:B------:R-:W-:Y:S01]  /*1cf20*/  PRMT R100, R99, 0x7632, R100 ;  /* 0x0000763263647816 */ /* 0x000fe20000000064 */
[----:B------:R-:W-:Y:S01]  /*1cf30*/  MUFU.EX2 R105, R203 ;  /* 0x000000cb00697308 */ /* 0x000fe20000000800 */
[----:B--2---:R-:W-:Y:S04]  /*1cf40*/  PRMT R208, R179, 0x7610, R208 ;  /* 0x00007610b3d07816 */ /* 0x004fe800000000d0 */
[----:B------:R-:W-:Y:S02]  /*1cf50*/  PRMT R209, R208, 0x7610, R209 ;  /* 0x00007610d0d17816 */ /* 0x000fe400000000d1 */
[----:B---3--:R-:W-:Y:S04]  /*1cf60*/  PRMT R207, R180, 0x7610, R207 ;  /* 0x00007610b4cf7816 */ /* 0x008fe800000000cf */
[----:B------:R-:W-:Y:S01]  /*1cf70*/  PRMT R202, R207, 0x7610, R202 ;  /* 0x00007610cfca7816 */ /* 0x000fe200000000ca */
[----:B----4-:R-:W-:Y:S05]  /*1cf80*/  @!P0 HADD2 R101, -R94.H0_H0, -RZ.H0_H0 ;  /* 0xa00000ff5e658230 */ /* 0x010fea0000000900 */
[----:B------:R-:W-:Y:S01]  /*1cf90*/  PRMT R197, R101, 0x7610, R197 ;  /* 0x0000761065c57816 */ /* 0x000fe200000000c5 */
[----:B------:R1:W-:Y:S01]  /*1cfa0*/  @!P0 STL.S16 [R1+0xd8], R101 ;  /* 0x0000d86501008387 */ /* 0x0003e20000100600 */
[----:B------:R-:W-:Y:S03]  /*1cfb0*/  ISETP.GE.U32.AND P0, PT, R235, R107, PT ;  /* 0x0000006beb00720c */ /* 0x000fe60003f06070 */
[----:B------:R2:W3:Y:S04]  /*1cfc0*/  LDL.S16 R235, [R1+0xf0] ;  /* 0x0000f00001eb7983 */ /* 0x0004e80000100600 */
[----:B------:R2:W4:Y:S04]  /*1cfd0*/  LDL.S16 R80, [R1+0xec] ;  /* 0x0000ec0001507983 */ /* 0x0005280000100600 */
[----:B------:R2:W2:Y:S04]  /*1cfe0*/  LDL.S16 R182, [R1+0xe8] ;  /* 0x0000e80001b67983 */ /* 0x0004a80000100600 */
[----:B------:R2:W2:Y:S04]  /*1cff0*/  LDL.S16 R121, [R1+0xe4] ;  /* 0x0000e40001797983 */ /* 0x0004a80000100600 */
[----:B------:R2:W2:Y:S01]  /*1d000*/  LDL.S16 R119, [R1+0xf4] ;  /* 0x0000f40001777983 */ /* 0x0004a20000100600 */
[----:B-1----:R1:W1:Y:S02]  /*1d010*/  MUFU.EX2 R101, R204 ;  /* 0x000000cc00657308 */ /* 0x0022640000000800 */
[----:B-1----:R-:W-:Y:S01]  /*1d020*/  PRMT R204, R205, 0x7610, R204 ;  /* 0x00007610cdcc7816 */ /* 0x002fe200000000cc */
[----:B---3--:R-:W-:Y:S02]  /*1d030*/  @!P3 HADD2 R235, -R95.H0_H0, -RZ.H0_H0 ;  /* 0xa00000ff5febb230 */ /* 0x008fe40000000900 */
[----:B----4-:R-:W-:Y:S03]  /*1d040*/  @!P2 HADD2 R80, -R96.H0_H0, -RZ.H0_H0 ;  /* 0xa00000ff6050a230 */ /* 0x010fe60000000900 */
[----:B------:R-:W-:Y:S01]  /*1d050*/  PRMT R195, R235, 0x7610, R195 ;  /* 0x00007610ebc37816 */ /* 0x000fe200000000c3 */
[----:B------:R1:W-:Y:S01]  /*1d060*/  @!P3 STL.S16 [R1+0xf0], R235 ;  /* 0x0000f0eb0100b387 */ /* 0x0003e20000100600 */
[----:B--2---:R-:W-:Y:S01]  /*1d070*/  @!P1 HADD2 R182, -R97.H0_H0, -RZ.H0_H0 ;  /* 0xa00000ff61b69230 */ /* 0x004fe20000000900 */
[----:B------:R-:W-:Y:S02]  /*1d080*/  PRMT R189, R80, 0x7610, R189 ;  /* 0x0000761050bd7816 */ /* 0x000fe400000000bd */
[----:B------:R2:W-:Y:S01]  /*1d090*/  @!P2 STL.S16 [R1+0xec], R80 ;  /* 0x0000ec500100a387 */ /* 0x0005e20000100600 */
[----:B------:R-:W-:Y:S01]  /*1d0a0*/  @!P6 HADD2 R121, -R98.H0_H0, -RZ.H0_H0 ;  /* 0xa00000ff6279e230 */ /* 0x000fe20000000900 */
[----:B------:R-:W-:Y:S02]  /*1d0b0*/  PRMT R155, R182, 0x7610, R155 ;  /* 0x00007610b69b7816 */ /* 0x000fe4000000009b */
[----:B------:R3:W-:Y:S01]  /*1d0c0*/  @!P1 STL.S16 [R1+0xe8], R182 ;  /* 0x0000e8b601009387 */ /* 0x0007e20000100600 */
[----:B------:R-:W-:Y:S01]  /*1d0d0*/  @!P0 HADD2 R119, -R99.H0_H0, -RZ.H0_H0 ;  /* 0xa00000ff63778230 */ /* 0x000fe20000000900 */
[----:B------:R-:W-:Y:S02]  /*1d0e0*/  PRMT R153, R121, 0x7610, R153 ;  /* 0x0000761079997816 */ /* 0x000fe40000000099 */
[----:B------:R-:W-:Y:S02]  /*1d0f0*/  @!P6 STL.S16 [R1+0xe4], R121 ;  /* 0x0000e4790100e387 */ /* 0x000fe40000100600 */
[----:B------:R-:W-:Y:S02]  /*1d100*/  PRMT R139, R119, 0x7610, R139 ;  /* 0x00007610778b7816 */ /* 0x000fe4000000008b */
[----:B------:R3:W-:Y:S04]  /*1d110*/  @!P0 STL.S16 [R1+0xf4], R119 ;  /* 0x0000f47701008387 */ /* 0x0007e80000100600 */
[----:B------:R3:W4:Y:S01]  /*1d120*/  LDL.S16 R203, [R1+0x10c] ;  /* 0x00010c0001cb7983 */ /* 0x0007220000100600 */
[----:B-1----:R-:W1:Y:S01]  /*1d130*/  LDC.U8 R235, c[0x0][0x2d8] ;  /* 0x0000b600ffeb7b82 */ /* 0x002e620000000000 */
[----:B--2---:R-:W-:Y:S04]  /*1d140*/  LOP3.LUT R80, R132, 0xffff, RZ, 0xc0, !PT ;  /* 0x0000ffff84507812 */ /* 0x004fe800078ec0ff */
[----:B------:R-:W-:Y:S01]  /*1d150*/  SHF.R.U32.HI R80, RZ, 0x8, R80 ;  /* 0x00000008ff507819 */ /* 0x000fe20000011650 */
[----:B---3--:R2:W3:Y:S03]  /*1d160*/  LDL.S16 R182, [R1+0x110] ;  /* 0x0001100001b67983 */ /* 0x0084e60000100600 */
[----:B------:R-:W-:Y:S01]  /*1d170*/  LOP3.LUT R80, R80, 0xffff, RZ, 0xc0, !PT ;  /* 0x0000ffff50507812 */ /* 0x000fe200078ec0ff */
[----:B------:R-:W-:Y:S01]  /*1d180*/  FADD.FTZ R119, R82, R79 ;  /* 0x0000004f52777221 */ /* 0x000fe20000010000 */
[----:B------:R-:W-:Y:S01]  /*1d190*/  SHF.R.U32.HI R82, RZ, 0x10, R132 ;  /* 0x00000010ff527819 */ /* 0x000fe20000011684 */
[--C-:B------:R-:W-:Y:S01]  /*1d1a0*/  FADD.FTZ R79, R101, R86.reuse ;  /* 0x00000056654f7221 */ /* 0x100fe20000010000 */
[----:B------:R-:W-:Y:S02]  /*1d1b0*/  PRMT R86, R122, 0x7610, R86 ;  /* 0x000076107a567816 */ /* 0x000fe40000000056 */
[----:B------:R-:W-:Y:S01]  /*1d1c0*/  LOP3.LUT R82, R82, 0xff, RZ, 0xc0, !PT ;  /* 0x000000ff52527812 */ /* 0x000fe200078ec0ff */
[----:B------:R-:W-:Y:S01]  /*1d1d0*/  FADD.FTZ R122, R77, R79 ;  /* 0x0000004f4d7a7221 */ /* 0x000fe20000010000 */
[----:B------:R-:W-:Y:S02]  /*1d1e0*/  SHF.R.U32.HI R79, RZ, 0x18, R132 ;  /* 0x00000018ff4f7819 */ /* 0x000fe40000011684 */
[C---:B-1----:R-:W-:Y:S02]  /*1d1f0*/  ISETP.GE.U32.AND P2, PT, R235.reuse, R80, PT ;  /* 0x00000050eb00720c */ /* 0x042fe40003f46070 */
[C---:B------:R-:W-:Y:S02]  /*1d200*/  ISETP.GE.U32.AND P1, PT, R235.reuse, R82, PT ;  /* 0x00000052eb00720c */ /* 0x040fe40003f26070 */
[----:B------:R-:W-:Y:S02]  /*1d210*/  ISETP.GE.U32.AND P0, PT, R235, R79, PT ;  /* 0x0000004feb00720c */ /* 0x000fe40003f06070 */
[----:B------:R-:W-:Y:S02]  /*1d220*/  PRMT R235, R184, 0x7610, R235 ;  /* 0x00007610b8eb7816 */ /* 0x000fe400000000eb */
[----:B------:R-:W-:Y:S01]  /*1d230*/  PRMT R79, R183, 0x7610, R79 ;  /* 0x00007610b74f7816 */ /* 0x000fe2000000004f */
[----:B------:R2:W5:Y:S01]  /*1d240*/  LDL.LU R184, [R1+0x188] ;  /* 0x0001880001b87983 */ /* 0x0005620000300800 */
[----:B------:R-:W-:Y:S02]  /*1d250*/  PRMT R206, R235, 0x7610, R206 ;  /* 0x00007610ebce7816 */ /* 0x000fe400000000ce */
[----:B------:R-:W-:Y:S01]  /*1d260*/  F2FP.PACK_AB R101, R77, R101 ;  /* 0x000000654d65723e */ /* 0x000fe200000000ff */
[----:B------:R2:W5:Y:S01]  /*1d270*/  LDL.LU R183, [R1+0x184] ;  /* 0x0001840001b77983 */ /* 0x0005620000300800 */
[----:B------:R-:W-:Y:S01]  /*1d280*/  PRMT R199, R79, 0x7610, R199 ;  /* 0x000076104fc77816 */ /* 0x000fe200000000c7 */
[----:B------:R-:W1:Y:S01]  /*1d290*/  LDC.U8 R235, c[0x0][0x2d8] ;  /* 0x0000b600ffeb7b82 */ /* 0x000e620000000000 */
[----:B------:R-:W-:Y:S01]  /*1d2a0*/  SHF.R.U32.HI R79, RZ, 0x10, R134 ;  /* 0x00000010ff4f7819 */ /* 0x000fe20000011686 */
[--C-:B------:R-:W-:Y:S01]  /*1d2b0*/  FADD.FTZ R77, R103, R102.reuse ;  /* 0x00000066674d7221 */ /* 0x100fe20000010000 */
[----:B------:R-:W-:Y:S02]  /*1d2c0*/  PRMT R102, R101, 0x7632, R102 ;  /* 0x0000763265667816 */ /* 0x000fe40000000066 */
[----:B------:R-:W-:Y:S01]  /*1d2d0*/  LOP3.LUT R79, R79, 0xff, RZ, 0xc0, !PT ;  /* 0x000000ff4f4f7812 */ /* 0x000fe200078ec0ff */
[----:B------:R-:W-:Y:S01]  /*1d2e0*/  FADD.FTZ R121, R72, R77 ;  /* 0x0000004d48797221 */ /* 0x000fe20000010000 */
[----:B------:R-:W-:Y:S01]  /*1d2f0*/  PRMT R220, R86, 0x7610, R220 ;  /* 0x0000761056dc7816 */ /* 0x000fe200000000dc */
[----:B------:R2:W2:Y:S01]  /*1d300*/  MUFU.EX2 R77, R210 ;  /* 0x000000d2004d7308 */ /* 0x0004a20000000800 */
[----:B------:R-:W-:Y:S02]  /*1d310*/  @P0 LOP3.LUT R193, R193, 0x800000, RZ, 0xfc, !PT ;  /* 0x00800000c1c10812 */ /* 0x000fe400078efcff */
[----:B------:R-:W-:Y:S02]  /*1d320*/  PRMT R237, R199, 0x7610, R237 ;  /* 0x00007610c7ed7816 */ /* 0x000fe400000000ed */
[----:B------:R-:W-:Y:S02]  /*1d330*/  F2FP.PACK_AB R103, R72, R103 ;  /* 0x000000674867723e */ /* 0x000fe400000000ff */
[----:B------:R-:W-:Y:S02]  /*1d340*/  LOP3.LUT R72, R134, 0xffff, RZ, 0xc0, !PT ;  /* 0x0000ffff86487812 */ /* 0x000fe400078ec0ff */
[----:B------:R-:W-:Y:S02]  /*1d350*/  PRMT R104, R103, 0x7632, R104 ;  /* 0x0000763267687816 */ /* 0x000fe40000000068 */
[----:B------:R-:W-:Y:S02]  /*1d360*/  SHF.R.U32.HI R72, RZ, 0x8, R72 ;  /* 0x00000008ff487819 */ /* 0x000fe40000011648 */
[----:B------:R-:W-:Y:S02]  /*1d370*/  PRMT R200, R206, 0x7610, R200 ;  /* 0x00007610cec87816 */ /* 0x000fe400000000c8 */
[----:B------:R-:W-:Y:S02]  /*1d380*/  LOP3.LUT R72, R72, 0xffff, RZ, 0xc0, !PT ;  /* 0x0000ffff48487812 */ /* 0x000fe400078ec0ff */
[C---:B-1----:R-:W-:Y:S02]  /*1d390*/  ISETP.GE.U32.AND P3, PT, R235.reuse, R79, PT ;  /* 0x0000004feb00720c */ /* 0x042fe40003f66070 */
[C---:B------:R-:W-:Y:S02]  /*1d3a0*/  ISETP.GE.U32.AND P4, PT, R235.reuse, R72, PT ;  /* 0x00000048eb00720c */ /* 0x040fe40003f86070 */
[----:B------:R-:W-:Y:S02]  /*1d3b0*/  PRMT R206, R235, 0x7054, R235 ;  /* 0x00007054ebce7816 */ /* 0x000fe400000000eb */
[----:B--2---:R-:W-:Y:S02]  /*1d3c0*/  PRMT R210, R85, 0x7610, R210 ;  /* 0x0000761055d27816 */ /* 0x004fe400000000d2 */
[----:B------:R-:W-:Y:S04]  /*1d3d0*/  LOP3.LUT R85, R134, 0xff, RZ, 0xc0, !PT ;  /* 0x000000ff86557812 */ /* 0x000fe800078ec0ff */
[----:B------:R-:W-:Y:S02]  /*1d3e0*/  ISETP.GE.U32.AND P5, PT, R235, R85, PT ;  /* 0x00000055eb00720c */ /* 0x000fe40003fa6070 */
[----:B------:R-:W-:Y:S04]  /*1d3f0*/  PRMT R85, R210, 0x7610, R85 ;  /* 0x00007610d2557816 */ /* 0x000fe80000000055 */
[----:B------:R-:W-:Y:S01]  /*1d400*/  PRMT R72, R85, 0x7610, R72 ;  /* 0x0000761055487816 */ /* 0x000fe20000000048 */
[----:B------:R-:W-:Y:S01]  /*1d410*/  FADD.FTZ R85, R105, R106 ;  /* 0x0000006a69557221 */ /* 0x000fe20000010000 */
[C---:B------:R-:W-:Y:S02]  /*1d420*/  F2FP.PACK_AB R105, R77.reuse, R105 ;  /* 0x000000694d69723e */ /* 0x040fe400000000ff */
[----:B------:R-:W-:Y:S02]  /*1d430*/  PRMT R211, R72, 0x7610, R211 ;  /* 0x0000761048d37816 */ /* 0x000fe400000000d3 */
[----:B------:R-:W-:Y:S01]  /*1d440*/  LOP3.LUT R72, R112, 0xff, RZ, 0xc0, !PT ;  /* 0x000000ff70487812 */ /* 0x000fe200078ec0ff */
[----:B------:R-:W-:Y:S01]  /*1d450*/  FADD.FTZ R112, R77, R85 ;  /* 0x000000554d707221 */ /* 0x000fe20000010000 */
[----:B------:R-:W-:Y:S01]  /*1d460*/  PRMT R85, R2, 0x5410, R0 ;  /* 0x0000541002557816 */ /* 0x000fe20000000000 */
[----:B------:R-:W-:Y:S01]  /*1d470*/  MUFU.EX2 R77, R221 ;  /* 0x000000dd004d7308 */ /* 0x000fe20000000800 */
[----:B------:R-:W-:Y:S02]  /*1d480*/  PRMT R106, R105, 0x7632, R106 ;  /* 0x00007632696a7816 */ /* 0x000fe4000000006a */
[----:B------:R-:W-:Y:S01]  /*1d490*/  PRMT R146, R72, 0x5410, R146 ;  /* 0x0000541048927816 */ /* 0x000fe20000000092 */
[--C-:B------:R-:W-:Y:S01]  /*1d4a0*/  HSET2.LE.AND R72, R123, R206.reuse, PT ;  /* 0x000000ce7b487233 */ /* 0x100fe20003803000 */
[----:B------:R-:W-:Y:S02]  /*1d4b0*/  PRMT R123, R97, 0x5410, R98 ;  /* 0x00005410617b7816 */ /* 0x000fe40000000062 */
[----:B------:R-:W-:Y:S02]  /*1d4c0*/  @!P6 PRMT R98, R153, 0x5410, RZ ;  /* 0x000054109962e816 */ /* 0x000fe400000000ff */
[----:B------:R-:W-:Y:S01]  /*1d4d0*/  LOP3.LUT R72, R72, R142, RZ, 0xc0, !PT ;  /* 0x0000008e48487212 */ /* 0x000fe200078ec0ff */
[----:B------:R-:W-:Y:S01]  /*1d4e0*/  MUFU.EX2 R153, R216 ;  /* 0x000000d800997308 */ /* 0x000fe20000000800 */
[----:B----4-:R-:W-:Y:S05]  /*1d4f0*/  @!P1 HADD2 R203, -R101.H0_H0, -RZ.H0_H0 ;  /* 0xa00000ff65cb9230 */ /* 0x010fea0000000900 */
[----:B------:R-:W-:Y:S01]  /*1d500*/  PRMT R141, R203, 0x7610, R141 ;  /* 0x00007610cb8d7816 */ /* 0x000fe2000000008d */
[----:B---3--:R-:W-:Y:S05]  /*1d510*/  @!P2 HADD2 R182, -R100.H0_H0, -RZ.H0_H0 ;  /* 0xa00000ff64b6a230 */ /* 0x008fea0000000900 */
[----:B------:R-:W-:Y:S01]  /*1d520*/  PRMT R131, R182, 0x7610, R131 ;  /* 0x00007610b6837816 */ /* 0x000fe20000000083 */
[----:B------:R1:W-:Y:S04]  /*1d530*/  @!P2 STL.S16 [R1+0x110], R182 ;  /* 0x000110b60100a387 */ /* 0x0003e80000100600 */
[----:B-1----:R1:W5:Y:S04]  /*1d540*/  LDL.LU R182, [R1+0x180] ;  /* 0x0001800001b67983 */ /* 0x0023680000300800 */
[----:B------:R1:W5:Y:S04]  /*1d550*/  LDL.LU R181, [R1+0x17c] ;  /* 0x00017c0001b57983 */ /* 0x0003680000300800 */
[----:B------:R1:W5:Y:S04]  /*1d560*/  LDL.LU R180, [R1+0x178] ;  /* 0x0001780001b47983 */ /* 0x0003680000300800 */
[----:B------:R1:W5:Y:S04]  /*1d570*/  LDL.LU R179, [R1+0x174] ;  /* 0x0001740001b37983 */ /* 0x0003680000300800 */
[----:B------:R2:W-:Y:S01]  /*1d580*/  @!P1 STL.S16 [R1+0x10c], R203 ;  /* 0x00010ccb01009387 */ /* 0x0005e20000100600 */
[----:B------:R-:W-:Y:S03]  /*1d590*/  IADD3 R199, P1, R156, -0x80, RZ ;  /* 0xffffff809cc77810 */ /* 0x000fe60007f3e0ff */
[----:B------:R1:W3:Y:S01]  /*1d5a0*/  LDL.S16 R79, [R1+0x108] ;  /* 0x00010800014f7983 */ /* 0x0002e20000100600 */
[----:B------:R-:W-:Y:S02]  /*1d5b0*/  IADD3.X R198, R157, -0x1, RZ, P1, !PT ;  /* 0xffffffff9dc67810 */ /* 0x000fe40000ffe4ff */
[C---:B------:R-:W-:Y:S01]  /*1d5c0*/  ISETP.GE.U32.AND P1, PT, R235.reuse, R125, PT ;  /* 0x0000007deb00720c */ /* 0x040fe20003f26070 */
[----:B------:R1:W4:Y:S04]  /*1d5d0*/  LDL.S16 R210, [R1+0x104] ;  /* 0x0001040001d27983 */ /* 0x0003280000100600 */
[----:B------:R1:W4:Y:S08]  /*1d5e0*/  LDL.S16 R205, [R1+0x100] ;  /* 0x0001000001cd7983 */ /* 0x0003300000100600 */
[----:B------:R-:W-:Y:S02]  /*1d5f0*/  @!P1 PRMT R2, R220, 0x5410, RZ ;  /* 0x00005410dc029816 */ /* 0x000fe400000000ff */
[----:B------:R-:W-:Y:S01]  /*1d600*/  ISETP.GE.U32.AND P1, PT, R235, R201, PT ;  /* 0x000000c9eb00720c */ /* 0x000fe20003f26070 */
[----:B--2---:R1:W2:Y:S01]  /*1d610*/  LDL.S16 R203, [R1+0xfc] ;  /* 0x0000fc0001cb7983 */ /* 0x0042a20000100600 */
[----:B---3--:R-:W-:Y:S02]  /*1d620*/  @!P0 HADD2 R79, -R102.H0_H0, -RZ.H0_H0 ;  /* 0xa00000ff664f8230 */ /* 0x008fe40000000900 */
[----:B----4-:R-:W-:Y:S03]  /*1d630*/  @!P5 HADD2 R210, -R103.H0_H0, -RZ.H0_H0 ;  /* 0xa00000ff67d2d230 */ /* 0x010fe60000000900 */
[----:B------:R-:W-:Y:S01]  /*1d640*/  PRMT R137, R79, 0x7610, R137 ;  /* 0x000076104f897816 */ /* 0x000fe20000000089 */
[----:B------:R3:W-:Y:S01]  /*1d650*/  @!P0 STL.S16 [R1+0x108], R79 ;  /* 0x0001084f01008387 */ /* 0x0007e20000100600 */
[----:B------:R-:W-:Y:S01]  /*1d660*/  ISETP.GE.U32.AND P0, PT, R235, R143, PT ;  /* 0x0000008feb00720c */ /* 0x000fe20003f06070 */
[----:B------:R-:W-:Y:S01]  /*1d670*/  @!P4 HADD2 R205, -R104.H0_H0, -RZ.H0_H0 ;  /* 0xa00000ff68cdc230 */ /* 0x000fe20000000900 */
[----:B------:R-:W-:Y:S01]  /*1d680*/  PRMT R171, R210, 0x7610, R171 ;  /* 0x00007610d2ab7816 */ /* 0x000fe200000000ab */
[----:B------:R1:W4:Y:S03]  /*1d690*/  LDL.S16 R86, [R1+0xf8] ;  /* 0x0000f80001567983 */ /* 0x0003260000100600 */
[----:B------:R-:W-:Y:S01]  /*1d6a0*/  PRMT R152, R205, 0x7610, R152 ;  /* 0x00007610cd987816 */ /* 0x000fe20000000098 */
[----:B------:R-:W-:Y:S04]  /*1d6b0*/  @!P5 STL.S16 [R1+0x104], R210 ;  /* 0x000104d20100d387 */ /* 0x000fe80000100600 */
[----:B------:R-:W-:Y:S02]  /*1d6c0*/  @!P4 STL.S16 [R1+0x100], R205 ;  /* 0x000100cd0100c387 */ /* 0x000fe40000100600 */
[----:B------:R-:W-:Y:S01]  /*1d6d0*/  @!P0 PRMT R76, R204, 0x5410, RZ ;  /* 0x00005410cc4c8816 */ /* 0x000fe200000000ff */
[----:B--2---:R-:W-:Y:S01]  /*1d6e0*/  @!P3 HADD2 R203, -R105.H0_H0, -RZ.H0_H0 ;  /* 0xa00000ff69cbb230 */ /* 0x004fe20000000900 */
[----:B------:R-:W-:Y:S03]  /*1d6f0*/  ISETP.GE.U32.AND P0, PT, R235, R196, PT ;  /* 0x000000c4eb00720c */ /* 0x000fe60003f06070 */
[----:B------:R2:W-:Y:S01]  /*1d700*/  STG.E.U16 [R164.64], R76 ;  /* 0x0000004ca4007986 */ /* 0x0005e2000c101522 */
[----:B------:R-:W-:Y:S03]  /*1d710*/  PRMT R150, R203, 0x7610, R150 ;  /* 0x00007610cb967816 */ /* 0x000fe60000000096 */
[----:B------:R1:W-:Y:S01]  /*1d720*/  STG.E.U16 [R160.64], R2 ;  /* 0x00000002a0007986 */ /* 0x0003e2000c101522 */
[----:B---3--:R-:W-:Y:S03]  /*1d730*/  SHF.R.U32.HI R79, RZ, 0x18, R134 ;  /* 0x00000018ff4f7819 */ /* 0x008fe60000011686 */
[----:B------:R-:W-:Y:S02]  /*1d740*/  @!P3 STL.S16 [R1+0xfc], R203 ;  /* 0x0000fccb0100b387 */ /* 0x000fe40000100600 */
[----:B------:R-:W-:Y:S02]  /*1d750*/  @!P0 PRMT R0, R211, 0x5410, RZ ;  /* 0x00005410d3008816 */ /* 0x000fe400000000ff */
[C---:B------:R-:W-:Y:S02]  /*1d760*/  ISETP.GE.U32.AND P0, PT, R235.reuse, R124, PT ;  /* 0x0000007ceb00720c */ /* 0x040fe40003f06070 */
[----:B------:R-:W-:Y:S01]  /*1d770*/  ISETP.GE.U32.AND P2, PT, R235, R79, PT ;  /* 0x0000004feb00720c */ /* 0x000fe20003f46070 */
[----:B------:R3:W-:Y:S01]  /*1d780*/  STG.E.U16 [R160.64+0x2], R0 ;  /* 0x00000200a0007986 */ /* 0x0007e2000c101522 */
[----:B------:R-:W-:Y:S01]  /*1d790*/  PRMT R124, R105, 0x5410, R106 ;  /* 0x00005410697c7816 */ /* 0x000fe2000000006a */
[----:B------:R-:W3:Y:S01]  /*1d7a0*/  MUFU.EX2 R79, R222 ;  /* 0x000000de004f7308 */ /* 0x000ee20000000800 */
[----:B------:R-:W-:Y:S02]  /*1d7b0*/  @!P3 PRMT R105, R150, 0x5410, RZ ;  /* 0x000054109669b816 */ /* 0x000fe400000000ff */
[----:B--2---:R-:W-:Y:S05]  /*1d7c0*/  PRMT R76, R73, 0x5410, R3 ;  /* 0x00005410494c7816 */ /* 0x004fea0000000003 */
[----:B------:R-:W-:Y:S02]  /*1d7d0*/  @!P0 PRMT R3, R202, 0x5410, RZ ;  /* 0x00005410ca038816 */ /* 0x000fe400000000ff */
[----:B------:R-:W-:Y:S02]  /*1d7e0*/  ISETP.GE.U32.AND P0, PT, R235, R116, PT ;  /* 0x00000074eb00720c */ /* 0x000fe40003f06070 */
[----:B-1----:R-:W-:Y:S01]  /*1d7f0*/  PRMT R2, R75, 0x5410, R74 ;  /* 0x000054104b027816 */ /* 0x002fe2000000004a */
[----:B------:R1:W-:Y:S01]  /*1d800*/  STG.E.U16 [R156.64+0x12], R3 ;  /* 0x000012039c007986 */ /* 0x0003e2000c101522 */
[----:B------:R-:W-:Y:S02]  /*1d810*/  @!P1 PRMT R73, R209, 0x5410, RZ ;  /* 0x00005410d1499816 */ /* 0x000fe400000000ff */
[----:B------:R-:W-:Y:S02]  /*1d820*/  PRMT R116, R92, 0x5410, R91 ;  /* 0x000054105c747816 */ /* 0x000fe4000000005b */
[----:B------:R-:W-:Y:S01]  /*1d830*/  ISETP.GE.U32.AND P1, PT, R235, R170, PT ;  /* 0x000000aaeb00720c */ /* 0x000fe20003f26070 */
[----:B------:R-:W-:Y:S01]  /*1d840*/  STG.E.U16 [R156.64+0x10], R73 ;  /* 0x000010499c007986 */ /* 0x000fe2000c101522 */
[----:B---3--:R-:W-:Y:S02]  /*1d850*/  F2FP.PACK_AB R126, R77, R79 ;  /* 0x0000004f4d7e723e */ /* 0x008fe400000000ff */
[----:B------:R-:W-:Y:S02]  /*1d860*/  PRMT R0, R84, 0x5410, R88 ;  /* 0x0000541054007816 */ /* 0x000fe40000000058 */
[----:B------:R-:W-:Y:S02]  /*1d870*/  @!P0 PRMT R74, R236, 0x5410, RZ ;  /* 0x00005410ec4a8816 */ /* 0x000fe400000000ff */
[C---:B------:R-:W-:Y:S02]  /*1d880*/  ISETP.GE.U32.AND P0, PT, R235.reuse, R108, PT ;  /* 0x0000006ceb00720c */ /* 0x040fe40003f06070 */
[----:B------:R-:W2:Y:S01]  /*1d890*/  MUFU.EX2 R108, R219 ;  /* 0x000000db006c7308 */ /* 0x000ea20000000800 */
[----:B------:R3:W-:Y:S02]  /*1d8a0*/  STG.E.U16 [R158.64+0x12], R74 ;  /* 0x0000124a9e007986 */ /* 0x0007e4000c101522 */
[----:B------:R-:W-:Y:S02]  /*1d8b0*/  @!P1 PRMT R75, R200, 0x5410, RZ ;  /* 0x00005410c84b9816 */ /* 0x000fe400000000ff */
[----:B------:R-:W-:Y:S02]  /*1d8c0*/  ISETP.GE.U32.AND P1, PT, R235, R117, PT ;  /* 0x00000075eb00720c */ /* 0x000fe40003f26070 */
[----:B------:R-:W-:Y:S01]  /*1d8d0*/  PRMT R117, R101, 0x5410, R102 ;  /* 0x0000541065757816 */ /* 0x000fe20000000066 */
[----:B------:R2:W-:Y:S03]  /*1d8e0*/  STG.E.U16 [R158.64+0x10], R75 ;  /* 0x0000104b9e007986 */ /* 0x0005e6000c101522 */
[----:B------:R-:W-:Y:S01]  /*1d8f0*/  @!P0 PRMT R88, R241, 0x5410, RZ ;  /* 0x00005410f1588816 */ /* 0x000fe200000000ff */
[----:B-1----:R-:W-:Y:S01]  /*1d900*/  MUFU.EX2 R3, R227 ;  /* 0x000000e300037308 */ /* 0x002fe20000000800 */
[----:B------:R-:W-:Y:S03]  /*1d910*/  ISETP.GE.U32.AND P0, PT, R235, R113, PT ;  /* 0x00000071eb00720c */ /* 0x000fe60003f06070 */
[----:B------:R-:W-:Y:S02]  /*1d920*/  STG.E.U16 [R164.64+0x10], R88 ;  /* 0x00001058a4007986 */ /* 0x000fe4000c101522 */
[----:B------:R-:W-:Y:S02]  /*1d930*/  @!P1 PRMT R84, R237, 0x5410, RZ ;  /* 0x00005410ed549816 */ /* 0x000fe400000000ff */
[----:B------:R-:W-:Y:S02]  /*1d940*/  ISETP.GE.U32.AND P1, PT, R235, R114, PT ;  /* 0x00000072eb00720c */ /* 0x000fe40003f26070 */
[----:B------:R-:W1:Y:S01]  /*1d950*/  MUFU.EX2 R114, R228 ;  /* 0x000000e400727308 */ /* 0x000e620000000800 */
[----:B------:R-:W-:Y:S09]  /*1d960*/  STG.E.U16 [R164.64+0xe], R84 ;  /* 0x00000e54a4007986 */ /* 0x000ff2000c101522 */
[----:B---3--:R-:W-:Y:S10]  /*1d970*/  MUFU.EX2 R74, R226 ;  /* 0x000000e2004a7308 */ /* 0x008ff40000000800 */
[----:B--2---:R-:W-:Y:S01]  /*1d980*/  MUFU.EX2 R75, R217 ;  /* 0x000000d9004b7308 */ /* 0x004fe20000000800 */
[----:B----4-:R-:W-:Y:S05]  /*1d990*/  @!P2 HADD2 R86, -R106.H0_H0, -RZ.H0_H0 ;  /* 0xa00000ff6a56a230 */ /* 0x010fea0000000900 */
[----:B------:R-:W-:Y:S01]  /*1d9a0*/  PRMT R145, R86, 0x7610, R145 ;  /* 0x0000761056917816 */ /* 0x000fe20000000091 */
[----:B------:R2:W-:Y:S03]  /*1d9b0*/  @!P2 STL.S16 [R1+0xf8], R86 ;  /* 0x0000f8560100a387 */ /* 0x0005e60000100600 */
[----:B------:R-:W-:Y:S01]  /*1d9c0*/  @!P2 PRMT R106, R145, 0x5410, RZ ;  /* 0x00005410916aa816 */ /* 0x000fe200000000ff */
[----:B------:R3:W4:Y:S04]  /*1d9d0*/  LDL.S16 R150, [R1+0xc4] ;  /* 0x0000c40001967983 */ /* 0x0007280000100600 */
[----:B------:R3:W3:Y:S04]  /*1d9e0*/  LDL.S16 R145, [R1+0x9c] ;  /* 0x00009c0001917983 */ /* 0x0006e80000100600 */
[----:B------:R3:W3:Y:S01]  /*1d9f0*/  LDL.S16 R143, [R1+0x98] ;  /* 0x00009800018f7983 */ /* 0x0006e20000100600 */
[----:B--2---:R-:W-:Y:S01]  /*1da00*/  FADD.FTZ R86, R79, R119 ;  /* 0x000000774f567221 */ /* 0x004fe20000010000 */
[----:B------:R-:W-:Y:S01]  /*1da10*/  PRMT R119, R93, 0x5410, R94 ;  /* 0x000054105d777816 */ /* 0x000fe2000000005e */
[----:B------:R-:W-:Y:S02]  /*1da20*/  FADD.FTZ R79, R108, R122 ;  /* 0x0000007a6c4f7221 */ /* 0x000fe40000010000 */
[----:B------:R-:W-:Y:S01]  /*1da30*/  FADD.FTZ R113, R77, R86 ;  /* 0x000000564d717221 */ /* 0x000fe20000010000 */
[----:B------:R-:W-:Y:S01]  /*1da40*/  PRMT R86, R89, 0x5410, R90 ;  /* 0x0000541059567816 */ /* 0x000fe2000000005a */
[----:B------:R-:W2:Y:S01]  /*1da50*/  MUFU.EX2 R77, R218 ;  /* 0x000000da004d7308 */ /* 0x000ea20000000800 */
[----:B------:R-:W-:Y:S01]  /*1da60*/  @!P0 PRMT R90, R239, 0x5410, RZ ;  /* 0x00005410ef5a8816 */ /* 0x000fe200000000ff */
[----:B-1----:R-:W-:Y:S01]  /*1da70*/  FADD.FTZ R73, R114, R113 ;  /* 0x0000007172497221 */ /* 0x002fe20000010000 */
[C---:B------:R-:W-:Y:S02]  /*1da80*/  ISETP.GE.U32.AND P0, PT, R235.reuse, R111, PT ;  /* 0x0000006feb00720c */ /* 0x040fe40003f06070 */
[----:B------:R-:W-:Y:S01]  /*1da90*/  @!P1 PRMT R89, R240, 0x5410, RZ ;  /* 0x00005410f0599816 */ /* 0x000fe200000000ff */
[----:B------:R1:W-:Y:S01]  /*1daa0*/  STG.E.U16 [R160.64+0x12], R90 ;  /* 0x0000125aa0007986 */ /* 0x0003e2000c101522 */
[----:B------:R-:W-:Y:S02]  /*1dab0*/  ISETP.GE.U32.AND P1, PT, R235, R115, PT ;  /* 0x00000073eb00720c */ /* 0x000fe40003f26070 */
[----:B------:R-:W-:Y:S01]  /*1dac0*/  F2FP.PACK_AB R114, R3, R114 ;  /* 0x000000720372723e */ /* 0x000fe200000000ff */
[----:B------:R1:W-:Y:S01]  /*1dad0*/  STG.E.U16 [R160.64+0x10], R89 ;  /* 0x00001059a0007986 */ /* 0x0003e2000c101522 */
[----:B------:R-:W1:Y:S05]  /*1dae0*/  MUFU.EX2 R111, R215 ;  /* 0x000000d7006f7308 */ /* 0x000e6a0000000800 */
[----:B------:R-:W-:Y:S02]  /*1daf0*/  @!P0 PRMT R91, R231, 0x5410, RZ ;  /* 0x00005410e75b8816 */ /* 0x000fe400000000ff */
[C---:B------:R-:W-:Y:S02]  /*1db00*/  ISETP.GE.U32.AND P0, PT, R235.reuse, R110, PT ;  /* 0x0000006eeb00720c */ /* 0x040fe40003f06070 */
[----:B------:R-:W-:Y:S01]  /*1db10*/  @!P1 PRMT R92, R238, 0x5410, RZ ;  /* 0x00005410ee5c9816 */ /* 0x000fe200000000ff */
[----:B------:R-:W-:Y:S01]  /*1db20*/  STG.E.U16 [R156.64+0x22], R91 ;  /* 0x0000225b9c007986 */ /* 0x000fe2000c101522 */
[----:B------:R-:W-:Y:S01]  /*1db30*/  ISETP.GE.U32.AND P1, PT, R235, R118, PT ;  /* 0x00000076eb00720c */ /* 0x000fe20003f26070 */
[----:B------:R-:W-:Y:S01]  /*1db40*/  MUFU.EX2 R110, R213 ;  /* 0x000000d5006e7308 */ /* 0x000fe20000000800 */
[----:B--2---:R-:W-:Y:S01]  /*1db50*/  F2FP.PACK_AB R108, R77, R108 ;  /* 0x0000006c4d6c723e */ /* 0x004fe200000000ff */
[----:B------:R-:W-:Y:S01]  /*1db60*/  STG.E.U16 [R156.64+0x20], R92 ;  /* 0x0000205c9c007986 */ /* 0x000fe2000c101522 */
[----:B------:R-:W-:Y:S01]  /*1db70*/  PRMT R118, R99, 0x5410, R100 ;  /* 0x0000541063767816 */ /* 0x000fe20000000064 */
[----:B------:R-:W-:Y:S01]  /*1db80*/  FADD.FTZ R122, R77, R79 ;  /* 0x0000004f4d7a7221 */ /* 0x000fe20000010000 */
[----:B------:R-:W-:Y:S03]  /*1db90*/  PRMT R113, R108, 0x7632, R113 ;  /* 0x000076326c717816 */ /* 0x000fe60000000071 */
[----:B------:R-:W-:Y:S02]  /*1dba0*/  @!P0 PRMT R94, R197, 0x5410, RZ ;  /* 0x00005410c55e8816 */ /* 0x000fe400000000ff */
[----:B------:R-:W-:Y:S01]  /*1dbb0*/  ISETP.GE.U32.AND P0, PT, R235, R109, PT ;  /* 0x0000006deb00720c */ /* 0x000fe20003f06070 */
[----:B------:R-:W2:Y:S01]  /*1dbc0*/  MUFU.EX2 R77, R214 ;  /* 0x000000d6004d7308 */ /* 0x000ea20000000800 */
[----:B------:R-:W-:Y:S01]  /*1dbd0*/  @!P1 PRMT R93, R230, 0x5410, RZ ;  /* 0x00005410e65d9816 */ /* 0x000fe200000000ff */
[----:B-1----:R-:W-:Y:S01]  /*1dbe0*/  FADD.FTZ R79, R111, R121 ;  /* 0x000000796f4f7221 */ /* 0x002fe20000010000 */
[----:B------:R-:W-:Y:S01]  /*1dbf0*/  PRMT R121, R95, 0x5410, R96 ;  /* 0x000054105f797816 */ /* 0x000fe20000000060 */
[----:B------:R1:W-:Y:S01]  /*1dc00*/  STG.E.U16 [R158.64+0x22], R94 ;  /* 0x0000225e9e007986 */ /* 0x0003e2000c101522 */
[----:B------:R-:W-:Y:S01]  /*1dc10*/  ISETP.GE.U32.AND P1, PT, R235, R83, PT ;  /* 0x00000053eb00720c */ /* 0x000fe20003f26070 */
[--C-:B------:R-:W-:Y:S01]  /*1dc20*/  HSET2.LE.AND R83, R146, R206.reuse, PT ;  /* 0x000000ce92537233 */ /* 0x100fe20003803000 */
[----:B------:R-:W-:Y:S01]  /*1dc30*/  LOP3.LUT R90, R134, 0xffff, RZ, 0xc0, !PT ;  /* 0x0000ffff865a7812 */ /* 0x000fe200078ec0ff */
[----:B------:R-:W-:Y:S03]  /*1dc40*/  STG.E.U16 [R158.64+0x20], R93 ;  /* 0x0000205d9e007986 */ /* 0x000fe6000c101522 */
[----:B------:R-:W-:Y:S02]  /*1dc50*/  LOP3.LUT R83, R83, R86, RZ, 0xc0, !PT ;  /* 0x0000005653537212 */ /* 0x000fe400078ec0ff */
[----:B------:R-:W-:Y:S02]  /*1dc60*/  @!P0 PRMT R95, R195, 0x5410, RZ ;  /* 0x00005410c35f8816 */ /* 0x000fe400000000ff */
[----:B------:R-:W-:Y:S03]  /*1dc70*/  ISETP.GE.U32.AND P0, PT, R235, R87, PT ;  /* 0x00000057eb00720c */ /* 0x000fe60003f06070 */
[----:B------:R-:W-:Y:S01]  /*1dc80*/  @!P1 PRMT R96, R189, 0x5410, RZ ;  /* 0x00005410bd609816 */ /* 0x000fe200000000ff */
[----:B------:R-:W-:Y:S01]  /*1dc90*/  STG.E.U16 [R164.64+0x1e], R95 ;  /* 0x00001e5fa4007986 */ /* 0x000fe2000c101522 */
[----:B------:R-:W-:Y:S01]  /*1dca0*/  ISETP.GE.U32.AND P1, PT, R235, R107, PT ;  /* 0x0000006beb00720c */ /* 0x000fe20003f26070 */
[----:B------:R-:W-:Y:S01]  /*1dcb0*/  MUFU.EX2 R189, R248 ;  /* 0x000000f800bd7308 */ /* 0x000fe20000000800 */
[----:B------:R-:W-:Y:S01]  /*1dcc0*/  PRMT R107, R126, 0x7632, R107 ;  /* 0x000076327e6b7816 */ /* 0x000fe2000000006b */
[----:B------:R-:W-:Y:S01]  /*1dcd0*/  STG.E.U16 [R164.64+0x20], R96 ;  /* 0x00002060a4007986 */ /* 0x000fe2000c101522 */
[C---:B--2---:R-:W-:Y:S01]  /*1dce0*/  F2FP.PACK_AB R111, R77.reuse, R111 ;  /* 0x0000006f4d6f723e */ /* 0x044fe200000000ff */
[----:B------:R-:W-:Y:S02]  /*1dcf0*/  FADD.FTZ R115, R77, R79 ;  /* 0x0000004f4d737221 */ /* 0x000fe40000010000 */
[----:B------:R-:W-:Y:S01]  /*1dd00*/  STG.E.U16 [R160.64+0x22], R98 ;  /* 0x00002262a0007986 */ /* 0x000fe2000c101522 */
[----:B------:R-:W-:Y:S01]  /*1dd10*/  @!P0 PRMT R97, R155, 0x5410, RZ ;  /* 0x000054109b618816 */ /* 0x000fe200000000ff */
[----:B------:R-:W-:Y:S01]  /*1dd20*/  FADD.FTZ R79, R110, R112 ;  /* 0x000000706e4f7221 */ /* 0x000fe20000010000 */
[----:B------:R-:W-:Y:S01]  /*1dd30*/  ISETP.GE.U32.AND P0, PT, R235, R80, PT ;  /* 0x00000050eb00720c */ /* 0x000fe20003f06070 */
[----:B------:R-:W-:Y:S01]  /*1dd40*/  FADD.FTZ R80, R74, R122 ;  /* 0x0000007a4a507221 */ /* 0x000fe20000010000 */
[----:B------:R-:W-:Y:S01]  /*1dd50*/  PRMT R122, R103, 0x5410, R104 ;  /* 0x00005410677a7816 */ /* 0x000fe20000000068 */
[----:B------:R-:W-:Y:S01]  /*1dd60*/  STG.E.U16 [R160.64+0x20], R97 ;  /* 0x00002061a0007986 */ /* 0x000fe2000c101522 */
[----:B------:R-:W-:Y:S01]  /*1dd70*/  @!P4 PRMT R104, R152, 0x5410, RZ ;  /* 0x000054109868c816 */ /* 0x000fe200000000ff */
[----:B------:R-:W2:Y:S01]  /*1dd80*/  MUFU.EX2 R77, R212 ;  /* 0x000000d4004d7308 */ /* 0x000ea20000000800 */
[----:B------:R-:W-:Y:S01]  /*1dd90*/  @!P1 PRMT R99, R139, 0x5410, RZ ;  /* 0x000054108b639816 */ /* 0x000fe200000000ff */
[----:B------:R1:W3:Y:S01]  /*1dda0*/  LDL.S16 R152, [R1+0xcc] ;  /* 0x0000cc0001987983 */ /* 0x0002e20000100600 */
[----:B------:R-:W-:Y:S01]  /*1ddb0*/  @!P5 PRMT R103, R171, 0x5410, RZ ;  /* 0x00005410ab67d816 */ /* 0x000fe200000000ff */
[----:B------:R-:W-:Y:S02]  /*1ddc0*/  FADD.FTZ R139, R3, R73 ;  /* 0x00000049038b7221 */ /* 0x000fe40000010000 */
[----:B------:R-:W-:Y:S02]  /*1ddd0*/  STG.E.U16 [R156.64+0x30], R99 ;  /* 0x000030639c007986 */ /* 0x000fe4000c101522 */
[----:B------:R-:W-:Y:S01]  /*1dde0*/  @!P0 PRMT R100, R131, 0x5410, RZ ;  /* 0x0000541083648816 */ /* 0x000fe200000000ff */
[----:B------:R-:W-:Y:S01]  /*1ddf0*/  IMAD.WIDE.U32 R130, R130, -0x326172a9, RZ ;  /* 0xcd9e8d5782827825 */ /* 0x000fe200078e00ff */
[----:B------:R-:W-:Y:S01]  /*1de00*/  ISETP.GE.U32.AND P0, PT, R235, R82, PT ;  /* 0x00000052eb00720c */ /* 0x000fe20003f06070 */
[--C-:B------:R-:W-:Y:S01]  /*1de10*/  HSET2.LE.AND R82, R127, R206.reuse, PT ;  /* 0x000000ce7f527233 */ /* 0x100fe20003803000 */
[----:B------:R-:W-:Y:S01]  /*1de20*/  PRMT R127, R108, 0x5410, R113 ;  /* 0x000054106c7f7816 */ /* 0x000fe20000000071 */
[----:B------:R-:W-:Y:S01]  /*1de30*/  STG.E.U16 [R156.64+0x32], R100 ;  /* 0x000032649c007986 */ /* 0x000fe2000c101522 */
[----:B------:R-:W-:Y:S02]  /*1de40*/  LOP3.LUT R73, R130, 0xff, RZ, 0xc0, !PT ;  /* 0x000000ff82497812 */ /* 0x000fe400078ec0ff */
[--C-:B------:R-:W-:Y:S02]  /*1de50*/  LOP3.LUT R3, R131, UR13, R138.reuse, 0x96, !PT ;  /* 0x0000000d83037c12 */ /* 0x100fe4000f8e968a */
[----:B------:R-:W-:Y:S02]  /*1de60*/  ISETP.GE.U32.AND P1, PT, R235, R73, PT ;  /* 0x00000049eb00720c */ /* 0x000fe40003f26070 */
[----:B------:R-:W-:Y:S02]  /*1de70*/  LOP3.LUT R73, R3, 0xff, RZ, 0xc0, !PT ;  /* 0x000000ff03497812 */ /* 0x000fe400078ec0ff */
[----:B------:R-:W-:Y:S02]  /*1de80*/  SHF.R.U32.HI R125, RZ, 0x18, R3 ;  /* 0x00000018ff7d7819 */ /* 0x000fe40000011603 */
[----:B------:R-:W-:Y:S01]  /*1de90*/  ISETP.GE.U32.AND P6, PT, R235, R73, PT ;  /* 0x00000049eb00720c */ /* 0x000fe20003fc6070 */
[C---:B--2---:R-:W-:Y:S01]  /*1dea0*/  FADD.FTZ R109, R77.reuse, R79 ;  /* 0x0000004f4d6d7221 */ /* 0x044fe20000010000 */
[----:B------:R-:W-:Y:S01]  /*1deb0*/  F2FP.PACK_AB R110, R77, R110 ;  /* 0x0000006e4d6e723e */ /* 0x000fe200000000ff */
[----:B------:R-:W-:Y:S01]  /*1dec0*/  MUFU.EX2 R79, R223 ;  /* 0x000000df004f7308 */ /* 0x000fe20000000800 */
[----:B------:R-:W-:Y:S02]  /*1ded0*/  LOP3.LUT R82, R82, R0, RZ, 0xc0, !PT ;  /* 0x0000000052527212 */ /* 0x000fe400078ec0ff */
[----:B------:R-:W-:Y:S02]  /*1dee0*/  ISETP.GE.U32.AND P5, PT, R235, R125, PT ;  /* 0x0000007deb00720c */ /* 0x000fe40003fa6070 */
[----:B------:R-:W-:Y:S02]  /*1def0*/  @!P0 PRMT R101, R141, 0x5410, RZ ;  /* 0x000054108d658816 */ /* 0x000fe400000000ff */
[----:B------:R-:W-:Y:S02]  /*1df00*/  LOP3.LUT P0, RZ, R193, 0x800000, RZ, 0xc0, !PT ;  /* 0x00800000c1ff7812 */ /* 0x000fe4000780c0ff */
[----:B------:R-:W-:Y:S01]  /*1df10*/  LOP3.LUT R0, R130, 0xffff, RZ, 0xc0, !PT ;  /* 0x0000ffff82007812 */ /* 0x000fe200078ec0ff */
[----:B------:R-:W2:Y:S01]  /*1df20*/  MUFU.EX2 R73, R225 ;  /* 0x000000e100497308 */ /* 0x000ea20000000800 */
[----:B------:R-:W-:Y:S01]  /*1df30*/  LOP3.LUT R138, R131, UR13, R138, 0x96, !PT ;  /* 0x0000000d838a7c12 */ /* 0x000fe2000f8e968a */
[----:B------:R-:W-:Y:S01]  /*1df40*/  STG.E.U16 [R158.64+0x30], R101 ;  /* 0x000030659e007986 */ /* 0x000fe2000c101522 */
[----:B------:R-:W-:Y:S02]  /*1df50*/  SHF.R.U32.HI R0, RZ, 0x8, R0 ;  /* 0x00000008ff007819 */ /* 0x000fe40000011600 */
[--C-:B------:R-:W-:Y:S02]  /*1df60*/  SHF.R.U32.HI R89, RZ, 0x18, R130.reuse ;  /* 0x00000018ff597819 */ /* 0x100fe40000011682 */
[----:B------:R-:W-:Y:S02]  /*1df70*/  LOP3.LUT R0, R0, 0xffff, RZ, 0xc0, !PT ;  /* 0x0000ffff00007812 */ /* 0x000fe400078ec0ff */
[--C-:B------:R-:W-:Y:S01]  /*1df80*/  SHF.R.U32.HI R88, RZ, 0x10, R130.reuse ;  /* 0x00000010ff587819 */ /* 0x100fe20000011682 */
[----:B------:R-:W1:Y:S01]  /*1df90*/  MUFU.EX2 R77, R224 ;  /* 0x000000e0004d7308 */ /* 0x000e620000000800 */
[----:B------:R-:W-:Y:S01]  /*1dfa0*/  @!P0 PRMT R102, R137, 0x5410, RZ ;  /* 0x0000541089668816 */ /* 0x000fe200000000ff */
[----:B------:R-:W-:Y:S01]  /*1dfb0*/  IMAD.WIDE.U32 R136, R136, -0x326172a9, RZ ;  /* 0xcd9e8d5788887825 */ /* 0x000fe200078e00ff */
[----:B------:R-:W-:Y:S02]  /*1dfc0*/  ISETP.GE.U32.AND P2, PT, R235, R0, PT ;  /* 0x00000000eb00720c */ /* 0x000fe40003f46070 */
[----:B------:R-:W-:Y:S01]  /*1dfd0*/  SHF.R.U32.HI R146, RZ, 0x18, R130 ;  /* 0x00000018ff927819 */ /* 0x000fe20000011682 */
[----:B------:R-:W-:Y:S01]  /*1dfe0*/  STG.E.U16 [R158.64+0x32], R102 ;  /* 0x000032669e007986 */ /* 0x000fe2000c101522 */
[----:B------:R-:W-:Y:S03]  /*1dff0*/  LOP3.LUT P0, RZ, R193, 0x400000, RZ, 0xc0, !PT ;  /* 0x00400000c1ff7812 */ /* 0x000fe6000780c0ff */
[----:B------:R-:W-:Y:S01]  /*1e000*/  STG.E.U16 [R164.64+0x30], R104 ;  /* 0x00003068a4007986 */ /* 0x000fe2000c101522 */
[----:B--2---:R-:W-:Y:S01]  /*1e010*/  F2FP.PACK_AB R147, R73, R74 ;  /* 0x0000004a4993723e */ /* 0x004fe200000000ff */
[----:B------:R-:W-:Y:S01]  /*1e020*/  FADD.FTZ R74, R79, R115 ;  /* 0x000000734f4a7221 */ /* 0x000fe20000010000 */
[----:B------:R-:W-:Y:S01]  /*1e030*/  LOP3.LUT R115, R133, UR14, R190, 0x96, !PT ;  /* 0x0000000e85737c12 */ /* 0x000fe2000f8e96be */
[----:B------:R-:W-:Y:S01]  /*1e040*/  FADD.FTZ R142, R73, R80 ;  /* 0x00000050498e7221 */ /* 0x000fe20000010000 */
[----:B-1----:R-:W-:Y:S01]  /*1e050*/  PRMT R94, R147, 0x7610, R94 ;  /* 0x00007610935e7816 */ /* 0x002fe2000000005e */
[--C-:B------:R-:W-:Y:S01]  /*1e060*/  HSET2.LE.AND R80, R128, R206.reuse, PT ;  /* 0x000000ce80507233 */ /* 0x100fe20003803000 */
[----:B------:R-:W-:Y:S01]  /*1e070*/  STG.E.U16 [R164.64+0x2e], R103 ;  /* 0x00002e67a4007986 */ /* 0x000fe2000c101522 */
[----:B------:R-:W-:Y:S01]  /*1e080*/  FADD.FTZ R73, R153, R109 ;  /* 0x0000006d99497221 */ /* 0x000fe20000010000 */
[----:B------:R-:W-:Y:S01]  /*1e090*/  F2FP.PACK_AB R153, R75, R153 ;  /* 0x000000994b99723e */ /* 0x000fe200000000ff */
[----:B------:R-:W-:Y:S01]  /*1e0a0*/  MUFU.EX2 R190, R247 ;  /* 0x000000f700be7308 */ /* 0x000fe20000000800 */
[C---:B------:R-:W-:Y:S01]  /*1e0b0*/  F2FP.PACK_AB R149, R77.reuse, R79 ;  /* 0x0000004f4d95723e */ /* 0x040fe200000000ff */
[----:B------:R-:W-:Y:S01]  /*1e0c0*/  FADD.FTZ R195, R77, R74 ;  /* 0x0000004a4dc37221 */ /* 0x000fe20000010000 */
[----:B------:R-:W-:Y:S01]  /*1e0d0*/  LOP3.LUT R80, R80, R78, RZ, 0xc0, !PT ;  /* 0x0000004e50507212 */ /* 0x000fe200078ec0ff */
[--C-:B------:R-:W-:Y:S01]  /*1e0e0*/  HSET2.LE.AND R74, R140, R206.reuse, PT ;  /* 0x000000ce8c4a7233 */ /* 0x100fe20003803000 */
[--C-:B------:R-:W-:Y:S01]  /*1e0f0*/  LOP3.LUT R109, R137, UR13, R120.reuse, 0x96, !PT ;  /* 0x0000000d896d7c12 */ /* 0x100fe2000f8e9678 */
[----:B------:R-:W-:Y:S01]  /*1e100*/  STG.E.U16 [R160.64+0x30], R105 ;  /* 0x00003069a0007986 */ /* 0x000fe2000c101522 */
[----:B------:R-:W-:Y:S01]  /*1e110*/  LOP3.LUT R140, R132, 0xff, RZ, 0xc0, !PT ;  /* 0x000000ff848c7812 */ /* 0x000fe200078ec0ff */
[----:B------:R-:W-:Y:S01]  /*1e120*/  FADD.FTZ R155, R75, R73 ;  /* 0x000000494b9b7221 */ /* 0x000fe20000010000 */
[----:B------:R-:W-:Y:S01]  /*1e130*/  LOP3.LUT R74, R74, R76, RZ, 0xc0, !PT ;  /* 0x0000004c4a4a7212 */ /* 0x000fe200078ec0ff */
[----:B------:R-:W-:Y:S01]  /*1e140*/  STG.E.U16 [R160.64+0x32], R106 ;  /* 0x0000326aa0007986 */ /* 0x000fe2000c101522 */
[----:B------:R-:W-:Y:S01]  /*1e150*/  SHF.R.U32.HI R73, RZ, 0x10, R3 ;  /* 0x00000010ff497819 */ /* 0x000fe20000011603 */
[--C-:B------:R-:W-:Y:S01]  /*1e160*/  HSET2.LE.AND R75, R144, R206.reuse, PT ;  /* 0x000000ce904b7233 */ /* 0x100fe20003803000 */
[----:B------:R-:W-:Y:S01]  /*1e170*/  LOP3.LUT R3, R3, 0xffff, RZ, 0xc0, !PT ;  /* 0x0000ffff03037812 */ /* 0x000fe200078ec0ff */
[----:B------:R-:W1:Y:S01]  /*1e180*/  LDSM.16.MT88.4 R76, [R173+0x6000] ;  /* 0x00600000ad4c783b */ /* 0x000e620000004200 */
[----:B------:R-:W-:Y:S01]  /*1e190*/  LOP3.LUT R112, R73, 0xff, RZ, 0xc0, !PT ;  /* 0x000000ff49707812 */ /* 0x000fe200078ec0ff */
[--C-:B------:R-:W-:Y:S01]  /*1e1a0*/  HSET2.LE.AND R73, R148, R206.reuse, PT ;  /* 0x000000ce94497233 */ /* 0x100fe20003803000 */
[----:B------:R-:W-:Y:S02]  /*1e1b0*/  SHF.R.U32.HI R3, RZ, 0x8, R3 ;  /* 0x00000008ff037819 */ /* 0x000fe40000011603 */
[----:B------:R-:W-:Y:S02]  /*1e1c0*/  LOP3.LUT R75, R75, R2, RZ, 0xc0, !PT ;  /* 0x000000024b4b7212 */ /* 0x000fe400078ec0ff */
[----:B------:R-:W-:Y:S02]  /*1e1d0*/  LOP3.LUT R3, R3, 0xffff, RZ, 0xc0, !PT ;  /* 0x0000ffff03037812 */ /* 0x000fe400078ec0ff */
[----:B------:R-:W-:Y:S01]  /*1e1e0*/  LOP3.LUT R73, R73, R81, RZ, 0xc0, !PT ;  /* 0x0000005149497212 */ /* 0x000fe200078ec0ff */
[--C-:B------:R-:W-:Y:S01]  /*1e1f0*/  HSET2.LE.AND R81, R129, R206.reuse, PT ;  /* 0x000000ce81517233 */ /* 0x100fe20003803000 */
[----:B------:R-:W-:Y:S02]  /*1e200*/  ISETP.GE.U32.AND P4, PT, R235, R3, PT ;  /* 0x00000003eb00720c */ /* 0x000fe40003f86070 */
[----:B------:R-:W-:Y:S02]  /*1e210*/  PRMT R3, R126, 0x7610, R3 ;  /* 0x000076107e037816 */ /* 0x000fe40000000003 */
[----:B------:R-:W-:Y:S02]  /*1e220*/  LOP3.LUT R81, R81, R85, RZ, 0xc0, !PT ;  /* 0x0000005551517212 */ /* 0x000fe400078ec0ff */
[----:B------:R-:W-:Y:S01]  /*1e230*/  PRMT R128, R3, 0x5410, R107 ;  /* 0x0000541003807816 */ /* 0x000fe2000000006b */
[----:B------:R-:W2:Y:S01]  /*1e240*/  LDSM.16.MT88.4 R84, [R176+0x6000] ;  /* 0x00600000b054783b */ /* 0x000ea20000004200 */
[--C-:B------:R-:W-:Y:S02]  /*1e250*/  SHF.R.U32.HI R0, RZ, 0x10, R109.reuse ;  /* 0x00000010ff007819 */ /* 0x100fe4000001166d */
[----:B------:R-:W-:Y:S02]  /*1e260*/  LOP3.LUT R141, R109, 0xff, RZ, 0xc0, !PT ;  /* 0x000000ff6d8d7812 */ /* 0x000fe400078ec0ff */
[----:B------:R-:W-:Y:S02]  /*1e270*/  LOP3.LUT R0, R0, 0xff, RZ, 0xc0, !PT ;  /* 0x000000ff00007812 */ /* 0x000fe400078ec0ff */
[----:B------:R-:W-:Y:S02]  /*1e280*/  LOP3.LUT R129, R137, UR13, R120, 0x96, !PT ;  /* 0x0000000d89817c12 */ /* 0x000fe4000f8e9678 */
[----:B------:R-:W-:Y:S02]  /*1e290*/  ISETP.GE.U32.AND P3, PT, R235, R0, PT ;  /* 0x00000000eb00720c */ /* 0x000fe40003f66070 */
[----:B------:R-:W-:Y:S02]  /*1e2a0*/  LOP3.LUT R0, R109, 0xffff, RZ, 0xc0, !PT ;  /* 0x0000ffff6d007812 */ /* 0x000fe400078ec0ff */
[----:B------:R-:W-:Y:S02]  /*1e2b0*/  SHF.R.U32.HI R109, RZ, 0x18, R109 ;  /* 0x00000018ff6d7819 */ /* 0x000fe4000001166d */
[----:B------:R-:W-:Y:S02]  /*1e2c0*/  SHF.R.U32.HI R0, RZ, 0x8, R0 ;  /* 0x00000008ff007819 */ /* 0x000fe40000011600 */
[----:B------:R-:W-:Y:S02]  /*1e2d0*/  PRMT R120, R114, 0x7632, R120 ;  /* 0x0000763272787816 */ /* 0x000fe40000000078 */
[----:B------:R-:W-:Y:S02]  /*1e2e0*/  LOP3.LUT R0, R0, 0xffff, RZ, 0xc0, !PT ;  /* 0x0000ffff00007812 */ /* 0x000fe400078ec0ff */
[----:B------:R-:W-:Y:S01]  /*1e2f0*/  LOP3.LUT R144, R130, 0xff, RZ, 0xc0, !PT ;  /* 0x000000ff82907812 */ /* 0x000fe200078ec0ff */
[-C--:B-1----:R-:W-:Y:S01]  /*1e300*/  HMMA.16816.F32 R4, R72, R76.reuse, R4 ;  /* 0x0000004c4804723c */ /* 0x082fe20000001804 */
[----:B------:R-:W-:Y:S07]  /*1e310*/  PRMT R154, R153, 0x7632, R154 ;  /* 0x00007632999a7816 */ /* 0x000fee000000009a */
[C---:B------:R-:W-:Y:S08]  /*1e320*/  HMMA.16816.F32 R8, R80.reuse, R76, R8 ;  /* 0x0000004c5008723c */ /* 0x040ff00000001808 */
[-C--:B------:R-:W-:Y:S08]  /*1e330*/  HMMA.16816.F32 R12, R80, R78.reuse, R12 ;  /* 0x0000004e500c723c */ /* 0x080ff0000000180c */
[C---:B------:R-:W-:Y:S08]  /*1e340*/  HMMA.16816.F32 R16, R72.reuse, R78, R16 ;  /* 0x0000004e4810723c */ /* 0x040ff00000001810 */
[-C--:B--2---:R-:W-:Y:S08]  /*1e350*/  HMMA.16816.F32 R20, R72, R84.reuse, R20 ;  /* 0x000000544814723c */ /* 0x084ff00000001814 */
[C---:B------:R-:W-:Y:S08]  /*1e360*/  HMMA.16816.F32 R24, R80.reuse, R84, R24 ;  /* 0x000000545018723c */ /* 0x040ff00000001818 */
[-C--:B------:R-:W-:Y:S08]  /*1e370*/  HMMA.16816.F32 R28, R80, R86.reuse, R28 ;  /* 0x00000056501c723c */ /* 0x080ff0000000181c */
[C---:B------:R-:W-:Y:S01]  /*1e380*/  HMMA.16816.F32 R32, R72.reuse, R86, R32 ;  /* 0x000000564820723c */ /* 0x040fe20000001820 */
[----:B----4-:R-:W-:Y:S05]  /*1e390*/  @!P4 HADD2 R150, -R107.H0_H0, -RZ.H0_H0 ;  /* 0xa00000ff6b96c230 */ /* 0x010fea0000000900 */
[----:B------:R-:W-:Y:S01]  /*1e3a0*/  PRMT R2, R150, 0x7610, R2 ;  /* 0x0000761096027816 */ /* 0x000fe20000000002 */
[----:B---3--:R-:W-:Y:S05]  /*1e3b0*/  @!P5 HADD2 R143, -R113.H0_H0, -RZ.H0_H0 ;  /* 0xa00000ff718fd230 */ /* 0x008fea0000000900 */
[----:B------:R-:W-:Y:S02]  /*1e3c0*/  @!P4 PRMT R107, R2, 0x5410, RZ ;  /* 0x00005410026bc816 */ /* 0x000fe400000000ff */
[----:B------:R-:W-:Y:S01]  /*1e3d0*/  MUFU.EX2 R2, R233 ;  /* 0x000000e900027308 */ /* 0x000fe20000000800 */
[----:B------:R-:W-:Y:S02]  /*1e3e0*/  PRMT R76, R143, 0x7610, R76 ;  /* 0x000076108f4c7816 */ /* 0x000fe4000000004c */
[----:B------:R-:W-:Y:S02]  /*1e3f0*/  STG.E.U16 [R156.64+0x42], R107 ;  /* 0x0000426b9c007986 */ /* 0x000fe4000c101522 */
[----:B------:R-:W-:Y:S01]  /*1e400*/  @!P5 PRMT R113, R76, 0x5410, RZ ;  /* 0x000054104c71d816 */ /* 0x000fe200000000ff */
[----:B------:R-:W-:Y:S05]  /*1e410*/  @!P6 HADD2 R152, -R3.H0_H0, -RZ.H0_H0 ;  /* 0xa00000ff0398e230 */ /* 0x000fea0000000900 */
[----:B------:R-:W-:Y:S01]  /*1e420*/  PRMT R126, R152, 0x7610, R126 ;  /* 0x00007610987e7816 */ /* 0x000fe2000000007e */
[----:B------:R1:W-:Y:S03]  /*1e430*/  @!P6 STL.S16 [R1+0xcc], R152 ;  /* 0x0000cc980100e387 */ /* 0x0003e60000100600 */
[----:B------:R-:W-:Y:S01]  /*1e440*/  @!P6 PRMT R3, R126, 0x5410, RZ ;  /* 0x000054107e03e816 */ /* 0x000fe200000000ff */
[----:B------:R2:W-:Y:S01]  /*1e450*/  @!P4 STL.S16 [R1+0xc4], R150 ;  /* 0x0000c4960100c387 */ /* 0x0005e20000100600 */
[C---:B------:R-:W-:Y:S02]  /*1e460*/  ISETP.GE.U32.AND P6, PT, R235.reuse, R112, PT ;  /* 0x00000070eb00720c */ /* 0x040fe40003fc6070 */
[----:B------:R-:W-:Y:S01]  /*1e470*/  ISETP.GE.U32.AND P4, PT, R235, R109, PT ;  /* 0x0000006deb00720c */ /* 0x000fe20003f86070 */
[----:B------:R-:W-:Y:S01]  /*1e480*/  STG.E.U16 [R156.64+0x40], R3 ;  /* 0x000040039c007986 */ /* 0x000fe2000c101522 */
[C---:B------:R-:W-:Y:S02]  /*1e490*/  PRMT R109, R111.reuse, 0x7632, R109 ;  /* 0x000076326f6d7816 */ /* 0x040fe4000000006d */
[----:B------:R-:W-:Y:S01]  /*1e4a0*/  PRMT R112, R110, 0x7632, R112 ;  /* 0x000076326e707816 */ /* 0x000fe20000000070 */
[----:B------:R-:W-:Y:S01]  /*1e4b0*/  STG.E.U16 [R158.64+0x42], R113 ;  /* 0x000042719e007986 */ /* 0x000fe2000c101522 */
[----:B------:R-:W-:Y:S05]  /*1e4c0*/  PRMT R125, R111, 0x5410, R109 ;  /* 0x000054106f7d7816 */ /* 0x000fea000000006d */
[----:B------:R-:W-:Y:S05]  /*1e4d0*/  @!P6 HADD2 R145, -R108.H0_H0, -RZ.H0_H0 ;  /* 0xa00000ff6c91e230 */ /* 0x000fea0000000900 */
[----:B------:R-:W-:Y:S01]  /*1e4e0*/  PRMT R77, R145, 0x7610, R77 ;  /* 0x00007610914d7816 */ /* 0x000fe2000000004d */
[----:B------:R3:W-:Y:S01]  /*1e4f0*/  @!P6 STL.S16 [R1+0x9c], R145 ;  /* 0x00009c910100e387 */ /* 0x0007e20000100600 */
[----:B-1----:R-:W1:Y:S02]  /*1e500*/  MUFU.EX2 R152, R229 ;  /* 0x000000e500987308 */ /* 0x002e640000000800 */
[----:B------:R-:W-:Y:S01]  /*1e510*/  @!P6 PRMT R108, R77, 0x5410, RZ ;  /* 0x000054104d6ce816 */ /* 0x000fe200000000ff */
[----:B------:R3:W-:Y:S01]  /*1e520*/  @!P5 STL.S16 [R1+0x98], R143 ;  /* 0x0000988f0100d387 */ /* 0x0007e20000100600 */
[C---:B------:R-:W-:Y:S02]  /*1e530*/  ISETP.GE.U32.AND P6, PT, R235.reuse, R141, PT ;  /* 0x0000008deb00720c */ /* 0x040fe40003fc6070 */
[----:B------:R-:W-:Y:S01]  /*1e540*/  ISETP.GE.U32.AND P5, PT, R235, R0, PT ;  /* 0x00000000eb00720c */ /* 0x000fe20003fa6070 */
[----:B------:R3:W4:Y:S01]  /*1e550*/  LDL.S16 R78, [R1+0x8c] ;  /* 0x00008c00014e7983 */ /* 0x0007220000100600 */
[----:B------:R-:W-:Y:S02]  /*1e560*/  LOP3.LUT R0, R135, UR14, R194, 0x96, !PT ;  /* 0x0000000e87007c12 */ /* 0x000fe4000f8e96c2 */
[----:B--2---:R-:W2:Y:S01]  /*1e570*/  MUFU.EX2 R150, R232 ;  /* 0x000000e800967308 */ /* 0x004ea20000000800 */
[----:B------:R2:W4:Y:S04]  /*1e580*/  LDL.S16 R77, [R1+0x88] ;  /* 0x00008800014d7983 */ /* 0x0005280000100600 */
[----:B------:R4:W4:Y:S04]  /*1e590*/  LDL.S16 R126, [R1+0x90] ;  /* 0x00009000017e7983 */ /* 0x0009280000100600 */
[----:B------:R4:W4:Y:S04]  /*1e5a0*/  LDL.S16 R171, [R1+0x7c] ;  /* 0x00007c0001ab7983 */ /* 0x0009280000100600 */
[----:B------:R4:W4:Y:S01]  /*1e5b0*/  LDL.S16 R170, [R1+0x84] ;  /* 0x0000840001aa7983 */ /* 0x0009220000100600 */
[----:B---3--:R-:W-:Y:S01]  /*1e5c0*/  SHF.R.U32.HI R145, RZ, 0x10, R130 ;  /* 0x00000010ff917819 */ /* 0x008fe20000011682 */
[----:B-1----:R-:W-:Y:S01]  /*1e5d0*/  FADD.FTZ R76, R152, R139 ;  /* 0x0000008b984c7221 */ /* 0x002fe20000010000 */
[----:B------:R-:W-:Y:S01]  /*1e5e0*/  F2FP.PACK_AB R152, R2, R152 ;  /* 0x000000980298723e */ /* 0x000fe200000000ff */
[----:B------:R-:W-:Y:S01]  /*1e5f0*/  STG.E.U16 [R158.64+0x40], R108 ;  /* 0x0000406c9e007986 */ /* 0x000fe2000c101522 */
[----:B------:R-:W-:Y:S01]  /*1e600*/  LOP3.LUT R143, R130, 0xffff, RZ, 0xc0, !PT ;  /* 0x0000ffff828f7812 */ /* 0x000fe200078ec0ff */
[----:B------:R-:W-:Y:S01]  /*1e610*/  FADD.FTZ R197, R2, R76 ;  /* 0x0000004c02c57221 */ /* 0x000fe20000010000 */
[----:B------:R-:W-:Y:S01]  /*1e620*/  LOP3.LUT R131, R132, 0xffff, RZ, 0xc0, !PT ;  /* 0x0000ffff84837812 */ /* 0x000fe200078ec0ff */
[----:B------:R-:W1:Y:S01]  /*1e630*/  MUFU.EX2 R2, R234 ;  /* 0x000000ea00027308 */ /* 0x000e620000000800 */
[----:B------:R-:W-:Y:S02]  /*1e640*/  SHF.R.U32.HI R133, RZ, 0x10, R132 ;  /* 0x00000010ff857819 */ /* 0x000fe40000011684 */
[----:B------:R-:W-:Y:S01]  /*1e650*/  SHF.R.U32.HI R130, RZ, 0x10, R134 ;  /* 0x00000010ff827819 */ /* 0x000fe20000011686 */
[----:B--2---:R-:W-:Y:S01]  /*1e660*/  FADD.FTZ R84, R150, R142 ;  /* 0x0000008e96547221 */ /* 0x004fe20000010000 */
[----:B------:R-:W-:Y:S02]  /*1e670*/  SHF.R.U32.HI R139, RZ, 0x18, R132 ;  /* 0x00000018ff8b7819 */ /* 0x000fe40000011684 */
[----:B------:R-:W-:Y:S02]  /*1e680*/  LOP3.LUT R132, R134, 0xff, RZ, 0xc0, !PT ;  /* 0x000000ff86847812 */ /* 0x000fe400078ec0ff */
[----:B------:R-:W-:Y:S02]  /*1e690*/  SHF.R.U32.HI R134, RZ, 0x18, R134 ;  /* 0x00000018ff867819 */ /* 0x000fe40000011686 */
[----:B------:R-:W-:Y:S02]  /*1e6a0*/  PRMT R151, R152, 0x7632, R151 ;  /* 0x0000763298977816 */ /* 0x000fe40000000097 */
[C---:B-1----:R-:W-:Y:S01]  /*1e6b0*/  F2FP.PACK_AB R150, R2.reuse, R150 ;  /* 0x000000960296723e */ /* 0x042fe200000000ff */
[--C-:B------:R-:W-:Y:S01]  /*1e6c0*/  FADD.FTZ R196, R2, R84.reuse ;  /* 0x0000005402c47221 */ /* 0x100fe20000010000 */
[----:B------:R-:W-:Y:S02]  /*1e6d0*/  LOP3.LUT R2, R136, 0xff, RZ, 0xc0, !PT ;  /* 0x000000ff88027812 */ /* 0x000fe400078ec0ff */
[----:B------:R-:W-:Y:S01]  /*1e6e0*/  PRMT R99, R150, 0x7632, R99 ;  /* 0x0000763296637816 */ /* 0x000fe20000000063 */
[----:B----4-:R-:W-:Y:S02]  /*1e6f0*/  @!P6 HADD2 R78, -R111.H0_H0, -RZ.H0_H0 ;  /* 0xa00000ff6f4ee230 */ /* 0x010fe40000000900 */
[----:B------:R-:W-:Y:S03]  /*1e700*/  @!P5 HADD2 R77, -R109.H0_H0, -RZ.H0_H0 ;  /* 0xa00000ff6d4dd230 */ /* 0x000fe60000000900 */
[----:B------:R-:W-:Y:S01]  /*1e710*/  PRMT R141, R78, 0x7610, R141 ;  /* 0x000076104e8d7816 */ /* 0x000fe2000000008d */
[----:B------:R-:W-:Y:S01]  /*1e720*/  @!P6 STL.S16 [R1+0x8c], R78 ;  /* 0x00008c4e0100e387 */ /* 0x000fe20000100600 */
[----:B------:R-:W-:Y:S02]  /*1e730*/  @!P3 HADD2 R126, -R110.H0_H0, -RZ.H0_H0 ;  /* 0xa00000ff6e7eb230 */ /* 0x000fe40000000900 */
[----:B------:R-:W-:Y:S01]  /*1e740*/  @!P6 PRMT R111, R141, 0x5410, RZ ;  /* 0x000054108d6fe816 */ /* 0x000fe200000000ff */
[----:B------:R-:W-:Y:S01]  /*1e750*/  @!P5 STL.S16 [R1+0x88], R77 ;  /* 0x0000884d0100d387 */ /* 0x000fe20000100600 */
[----:B------:R-:W-:Y:S01]  /*1e760*/  PRMT R135, R77, 0x7610, R135 ;  /* 0x000076104d877816 */ /* 0x000fe20000000087 */
[----:B------:R-:W-:Y:S01]  /*1e770*/  @!P4 HADD2 R171, -R112.H0_H0, -RZ.H0_H0 ;  /* 0xa00000ff70abc230 */ /* 0x000fe20000000900 */
[----:B------:R-:W-:Y:S01]  /*1e780*/  ISETP.GE.U32.AND P6, PT, R235, R89, PT ;  /* 0x00000059eb00720c */ /* 0x000fe20003fc6070 */
[----:B------:R1:W2:Y:S01]  /*1e790*/  LDL.S16 R92, [R1+0x70] ;  /* 0x00007000015c7983 */ /* 0x0002a20000100600 */
[----:B------:R-:W-:Y:S01]  /*1e7a0*/  @!P5 PRMT R109, R135, 0x5410, RZ ;  /* 0x00005410876dd816 */ /* 0x000fe200000000ff */
[----:B------:R-:W-:Y:S01]  /*1e7b0*/  @!P1 HADD2 R170, -R114.H0_H0, -RZ.H0_H0 ;  /* 0xa00000ff72aa9230 */ /* 0x000fe20000000900 */
[----:B------:R-:W-:Y:S01]  /*1e7c0*/  LOP3.LUT R89, R133, 0xff, RZ, 0xc0, !PT ;  /* 0x000000ff85597812 */ /* 0x000fe200078ec0ff */
[----:B------:R3:W-:Y:S01]  /*1e7d0*/  @!P3 STL.S16 [R1+0x90], R126 ;  /* 0x0000907e0100b387 */ /* 0x0007e20000100600 */
[----:B------:R-:W-:Y:S02]  /*1e7e0*/  PRMT R84, R126, 0x7610, R84 ;  /* 0x000076107e547816 */ /* 0x000fe40000000054 */
[----:B------:R-:W-:Y:S01]  /*1e7f0*/  ISETP.GE.U32.AND P5, PT, R235, R2, PT ;  /* 0x00000002eb00720c */ /* 0x000fe20003fa6070 */
[----:B------:R4:W-:Y:S01]  /*1e800*/  @!P4 STL.S16 [R1+0x7c], R171 ;  /* 0x00007cab0100c387 */ /* 0x0009e20000100600 */
[----:B------:R-:W-:Y:S02]  /*1e810*/  LOP3.LUT R2, R88, 0xff, RZ, 0xc0, !PT ;  /* 0x000000ff58027812 */ /* 0x000fe400078ec0ff */
[----:B------:R-:W-:Y:S01]  /*1e820*/  PRMT R86, R171, 0x7610, R86 ;  /* 0x00007610ab567816 */ /* 0x000fe20000000056 */
[----:B------:R1:W-:Y:S01]  /*1e830*/  @!P1 STL.S16 [R1+0x84], R170 ;  /* 0x000084aa01009387 */ /* 0x0003e20000100600 */
[----:B------:R-:W-:Y:S02]  /*1e840*/  PRMT R85, R170, 0x7610, R85 ;  /* 0x00007610aa557816 */ /* 0x000fe40000000055 */
[----:B------:R-:W-:Y:S01]  /*1e850*/  SHF.R.U32.HI R88, RZ, 0x8, R90 ;  /* 0x00000008ff587819 */ /* 0x000fe2000001165a */
[----:B------:R1:W2:Y:S03]  /*1e860*/  LDL.S16 R141, [R1+0x80] ;  /* 0x00008000018d7983 */ /* 0x0002a60000100600 */
[----:B------:R-:W-:Y:S01]  /*1e870*/  PRMT R132, R132, 0x5410, R88 ;  /* 0x0000541084847816 */ /* 0x000fe20000000058 */
[----:B------:R-:W1:Y:S01]  /*1e880*/  LDSM.16.MT88.4 R76, [R174+0x6000] ;  /* 0x00600000ae4c783b */ /* 0x000e620000004200 */
[----:B------:R-:W-:Y:S07]  /*1e890*/  LOP3.LUT R88, R115, 0xff, RZ, 0xc0, !PT ;  /* 0x000000ff73587812 */ /* 0x000fee00078ec0ff */
[----:B------:R-:W-:Y:S01]  /*1e8a0*/  STG.E.U16 [R164.64+0x3e], R111 ;  /* 0x00003e6fa4007986 */ /* 0x000fe2000c101522 */
[----:B---3--:R-:W-:Y:S02]  /*1e8b0*/  PRMT R126, R110, 0x5410, R112 ;  /* 0x000054106e7e7816 */ /* 0x008fe40000000070 */
[----:B------:R-:W-:Y:S01]  /*1e8c0*/  @!P3 PRMT R110, R84, 0x5410, RZ ;  /* 0x00005410546eb816 */ /* 0x000fe200000000ff */
[----:B------:R-:W-:Y:S01]  /*1e8d0*/  STG.E.U16 [R164.64+0x40], R109 ;  /* 0x0000406da4007986 */ /* 0x000fe2000c101522 */
[--C-:B------:R-:W-:Y:S01]  /*1e8e0*/  SHF.R.U32.HI R84, RZ, 0x10, R136.reuse ;  /* 0x00000010ff547819 */ /* 0x100fe20000011688 */
[----:B----4-:R-:W3:Y:S01]  /*1e8f0*/  MUFU.EX2 R171, R250 ;  /* 0x000000fa00ab7308 */ /* 0x010ee20000000800 */
[C---:B------:R-:W-:Y:S01]  /*1e900*/  ISETP.GE.U32.AND P3, PT, R235.reuse, R2, PT ;  /* 0x00000002eb00720c */ /* 0x040fe20003f66070 */
[----:B------:R-:W-:Y:S01]  /*1e910*/  STG.E.U16 [R160.64+0x40], R110 ;  /* 0x0000406ea0007986 */ /* 0x000fe2000c101522 */
[----:B------:R-:W-:Y:S02]  /*1e920*/  SHF.R.U32.HI R2, RZ, 0x18, R136 ;  /* 0x00000018ff027819 */ /* 0x000fe40000011688 */
[----:B------:R-:W-:Y:S02]  /*1e930*/  LOP3.LUT R84, R84, 0xff, RZ, 0xc0, !PT ;  /* 0x000000ff54547812 */ /* 0x000fe400078ec0ff */
[----:B------:R-:W-:Y:S02]  /*1e940*/  @!P4 PRMT R112, R86, 0x5410, RZ ;  /* 0x000054105670c816 */ /* 0x000fe400000000ff */
[----:B------:R-:W-:Y:S01]  /*1e950*/  ISETP.GE.U32.AND P4, PT, R235, R2, PT ;  /* 0x00000002eb00720c */ /* 0x000fe20003f86070 */
[----:B-1----:R-:W1:Y:S01]  /*1e960*/  MUFU.EX2 R170, R249 ;  /* 0x000000f900aa7308 */ /* 0x002e620000000800 */
[----:B------:R-:W-:Y:S01]  /*1e970*/  PRMT R2, R114, 0x5410, R120 ;  /* 0x0000541072027816 */ /* 0x000fe20000000078 */
[----:B------:R-:W-:Y:S01]  /*1e980*/  STG.E.U16 [R160.64+0x42], R112 ;  /* 0x00004270a0007986 */ /* 0x000fe2000c101522 */
[----:B------:R-:W-:Y:S02]  /*1e990*/  @!P1 PRMT R114, R85, 0x5410, RZ ;  /* 0x0000541055729816 */ /* 0x000fe400000000ff */
[----:B------:R-:W-:Y:S02]  /*1e9a0*/  ISETP.GE.U32.AND P1, PT, R235, R84, PT ;  /* 0x00000054eb00720c */ /* 0x000fe40003f26070 */
[----:B------:R-:W4:Y:S01]  /*1e9b0*/  LDSM.16.MT88.4 R84, [R175+0x6000] ;  /* 0x00600000af54783b */ /* 0x000f220000004200 */
[----:B---3--:R-:W-:Y:S07]  /*1e9c0*/  F2FP.PACK_AB R148, R171, R189 ;  /* 0x000000bdab94723e */ /* 0x008fee00000000ff */
[----:B------:R-:W-:Y:S01]  /*1e9d0*/  STG.E.U16 [R156.64+0x50], R114 ;  /* 0x000050729c007986 */ /* 0x000fe2000c101522 */
[-C--:B------:R-:W-:Y:S08]  /*1e9e0*/  HMMA.16816.F32 R36, R72, R76.reuse, R36 ;  /* 0x0000004c4824723c */ /* 0x080ff00000001824 */
[C---:B------:R-:W-:Y:S07]  /*1e9f0*/  HMMA.16816.F32 R40, R80.reuse, R76, R40 ;  /* 0x0000004c5028723c */ /* 0x040fee0000001828 */
[----:B------:R-:W-:Y:S01]  /*1ea00*/  SHF.R.U32.HI R76, RZ, 0x8, R131 ;  /* 0x00000008ff4c7819 */ /* 0x000fe20000011683 */
[-C--:B------:R-:W-:Y:S01]  /*1ea10*/  HMMA.16816.F32 R44, R80, R78.reuse, R44 ;  /* 0x0000004e502c723c */ /* 0x080fe2000000182c */
[----:B------:R-:W-:Y:S03]  /*1ea20*/  LOP3.LUT R77, R130, 0xff, RZ, 0xc0, !PT ;  /* 0x000000ff824d7812 */ /* 0x000fe600078ec0ff */
[----:B------:R-:W-:Y:S02]  /*1ea30*/  PRMT R130, R140, 0x5410, R76 ;  /* 0x000054108c827816 */ /* 0x000fe4000000004c */
[----:B------:R-:W-:Y:S02]  /*1ea40*/  LOP3.LUT R76, R136, 0xffff, RZ, 0xc0, !PT ;  /* 0x0000ffff884c7812 */ /* 0x000fe400078ec0ff */
[----:B------:R-:W-:Y:S01]  /*1ea50*/  PRMT R134, R77, 0x5410, R134 ;  /* 0x000054104d867816 */ /* 0x000fe20000000086 */
[C---:B------:R-:W-:Y:S03]  /*1ea60*/  HMMA.16816.F32 R48, R72.reuse, R78, R48 ;  /* 0x0000004e4830723c */ /* 0x040fe60000001830 */
[----:B------:R-:W-:Y:S02]  /*1ea70*/  SHF.R.U32.HI R77, RZ, 0x8, R76 ;  /* 0x00000008ff4d7819 */ /* 0x000fe4000001164c */
[----:B------:R-:W-:Y:S02]  /*1ea80*/  LOP3.LUT R76, R115, 0xffff, RZ, 0xc0, !PT ;  /* 0x0000ffff734c7812 */ /* 0x000fe400078ec0ff */
[----:B------:R-:W-:Y:S01]  /*1ea90*/  PRMT R131, R89, 0x5410, R139 ;  /* 0x0000541059837816 */ /* 0x000fe2000000008b */
[-C--:B----4-:R-:W-:Y:S01]  /*1eaa0*/  HMMA.16816.F32 R52, R72, R84.reuse, R52 ;  /* 0x000000544834723c */ /* 0x090fe20000001834 */
[----:B------:R-:W-:Y:S03]  /*1eab0*/  SHF.R.U32.HI R79, RZ, 0x8, R76 ;  /* 0x00000008ff4f7819 */ /* 0x000fe6000001164c */
[--C-:B------:R-:W-:Y:S02]  /*1eac0*/  SHF.R.U32.HI R78, RZ, 0x10, R115.reuse ;  /* 0x00000010ff4e7819 */ /* 0x100fe40000011673 */
[----:B------:R-:W-:Y:S02]  /*1ead0*/  LOP3.LUT R77, R77, 0xffff, RZ, 0xc0, !PT ;  /* 0x0000ffff4d4d7812 */ /* 0x000fe400078ec0ff */
[----:B------:R-:W-:Y:S01]  /*1eae0*/  LOP3.LUT R76, R78, 0xff, RZ, 0xc0, !PT ;  /* 0x000000ff4e4c7812 */ /* 0x000fe200078ec0ff */
[C---:B------:R-:W-:Y:S03]  /*1eaf0*/  HMMA.16816.F32 R56, R80.reuse, R84, R56 ;  /* 0x000000545038723c */ /* 0x040fe60000001838 */
[----:B------:R-:W-:Y:S02]  /*1eb00*/  LOP3.LUT R78, R0, 0xffff, RZ, 0xc0, !PT ;  /* 0x0000ffff004e7812 */ /* 0x000fe400078ec0ff */
[----:B------:R-:W-:Y:S02]  /*1eb10*/  SHF.R.U32.HI R115, RZ, 0x18, R115 ;  /* 0x00000018ff737819 */ /* 0x000fe40000011673 */
[----:B------:R-:W-:Y:S01]  /*1eb20*/  SHF.R.U32.HI R78, RZ, 0x8, R78 ;  /* 0x00000008ff4e7819 */ /* 0x000fe2000001164e */
[-C--:B------:R-:W-:Y:S01]  /*1eb30*/  HMMA.16816.F32 R60, R80, R86.reuse, R60 ;  /* 0x00000056503c723c */ /* 0x080fe2000000183c */
[--C-:B------:R-:W-:Y:S03]  /*1eb40*/  PRMT R93, R76, 0x5410, R115.reuse ;  /* 0x000054104c5d7816 */ /* 0x100fe60000000073 */
[----:B------:R-:W-:Y:S02]  /*1eb50*/  SHF.R.U32.HI R76, RZ, 0x10, R0 ;  /* 0x00000010ff4c7819 */ /* 0x000fe40000011600 */
[----:B------:R-:W-:Y:S01]  /*1eb60*/  PRMT R115, R147, 0x7632, R115 ;  /* 0x0000763293737816 */ /* 0x000fe20000000073 */
[--C-:B------:R-:W-:Y:S01]  /*1eb70*/  HSET2.LE.AND R82, R132, R206.reuse, PT ;  /* 0x000000ce84527233 */ /* 0x100fe20003803000 */
[----:B------:R-:W-:Y:S01]  /*1eb80*/  PRMT R147, R148, 0x7632, R147 ;  /* 0x0000763294937816 */ /* 0x000fe20000000093 */
[----:B------:R-:W-:Y:S01]  /*1eb90*/  HMMA.16816.F32 R64, R72, R86, R64 ;  /* 0x000000564840723c */ /* 0x000fe20000001840 */
[----:B------:R-:W-:Y:S02]  /*1eba0*/  LDSM.16.MT88.4 R72, [R176+0x6800] ;  /* 0x00680000b048783b */ /* 0x000fe40000004200 */
[----:B------:R-:W-:Y:S01]  /*1ebb0*/  LOP3.LUT R82, R82, R122, RZ, 0xc0, !PT ;  /* 0x0000007a52527212 */ /* 0x000fe200078ec0ff */
[--C-:B------:R-:W-:Y:S05]  /*1ebc0*/  HSET2.LE.AND R83, R134, R206.reuse, PT ;  /* 0x000000ce86537233 */ /* 0x100fea0003803000 */
[----:B------:R-:W-:Y:S03]  /*1ebd0*/  LOP3.LUT R83, R83, R124, RZ, 0xc0, !PT ;  /* 0x0000007c53537212 */ /* 0x000fe600078ec0ff */
[----:B--2---:R-:W-:Y:S05]  /*1ebe0*/  @!P2 HADD2 R92, -R120.H0_H0, -RZ.H0_H0 ;  /* 0xa00000ff785ca230 */ /* 0x004fea0000000900 */
[----:B------:R-:W-:Y:S01]  /*1ebf0*/  PRMT R89, R92, 0x7610, R89 ;  /* 0x000076105c597816 */ /* 0x000fe20000000059 */
[----:B------:R2:W-:Y:S03]  /*1ec00*/  @!P2 STL.S16 [R1+0x70], R92 ;  /* 0x0000705c0100a387 */ /* 0x0005e60000100600 */
[----:B------:R-:W-:Y:S01]  /*1ec10*/  @!P2 PRMT R120, R89, 0x5410, RZ ;  /* 0x000054105978a816 */ /* 0x000fe200000000ff */
[----:B------:R3:W4:Y:S01]  /*1ec20*/  LDL.S16 R135, [R1+0x64] ;  /* 0x0000640001877983 */ /* 0x0007220000100600 */
[----:B------:R-:W-:Y:S02]  /*1ec30*/  ISETP.GE.U32.AND P2, PT, R235, R77, PT ;  /* 0x0000004deb00720c */ /* 0x000fe40003f46070 */
[----:B------:R-:W-:Y:S01]  /*1ec40*/  LOP3.LUT R77, R0, 0xff, RZ, 0xc0, !PT ;  /* 0x000000ff004d7812 */ /* 0x000fe200078ec0ff */
[----:B------:R3:W3:Y:S01]  /*1ec50*/  LDL.S16 R133, [R1+0x50] ;  /* 0x0000500001857983 */ /* 0x0006e20000100600 */
[----:B------:R-:W-:Y:S02]  /*1ec60*/  @!P3 HADD2 R141, -R94.H0_H0, -RZ.H0_H0 ;  /* 0xa00000ff5e8db230 */ /* 0x000fe40000000900 */
[----:B------:R-:W-:Y:S01]  /*1ec70*/  PRMT R84, R77, 0x5410, R78 ;  /* 0x000054104d547816 */ /* 0x000fe2000000004e */
[----:B------:R-:W-:Y:S01]  /*1ec80*/  STG.E.U16 [R156.64+0x52], R120 ;  /* 0x000052789c007986 */ /* 0x000fe2000c101522 */
[--C-:B------:R-:W-:Y:S01]  /*1ec90*/  HSET2.LE.AND R77, R93, R206.reuse, PT ;  /* 0x000000ce5d4d7233 */ /* 0x100fe20003803000 */
[----:B------:R-:W-:Y:S01]  /*1eca0*/  PRMT R93, R149, 0x7632, R93 ;  /* 0x00007632955d7816 */ /* 0x000fe2000000005d */
[--C-:B------:R-:W-:Y:S01]  /*1ecb0*/  HSET2.LE.AND R78, R130, R206.reuse, PT ;  /* 0x000000ce824e7233 */ /* 0x100fe20003803000 */
[----:B------:R-:W-:Y:S01]  /*1ecc0*/  PRMT R85, R141, 0x7610, R85 ;  /* 0x000076108d557816 */ /* 0x000fe20000000055 */
[----:B------:R-:W-:Y:S01]  /*1ecd0*/  @!P3 STL.S16 [R1+0x80], R141 ;  /* 0x0000808d0100b387 */ /* 0x000fe20000100600 */
[----:B------:R-:W-:Y:S01]  /*1ece0*/  LOP3.LUT R77, R77, R119, RZ, 0xc0, !PT ;  /* 0x000000774d4d7212 */ /* 0x000fe200078ec0ff */
[--C-:B------:R-:W-:Y:S01]  /*1ecf0*/  HSET2.LE.AND R80, R84, R206.reuse, PT ;  /* 0x000000ce54507233 */ /* 0x100fe20003803000 */
[----:B------:R-:W-:Y:S01]  /*1ed00*/  LOP3.LUT R78, R78, R118, RZ, 0xc0, !PT ;  /* 0x000000764e4e7212 */ /* 0x000fe200078ec0ff */
[----:B------:R1:W3:Y:S01]  /*1ed10*/  LDL.S16 R122, [R1+0x60] ;  /* 0x00006000017a7983 */ /* 0x0002e20000100600 */
[----:B------:R-:W-:Y:S02]  /*1ed20*/  SHF.R.U32.HI R119, RZ, 0x10, R136 ;  /* 0x00000010ff777819 */ /* 0x000fe40000011688 */
[----:B------:R-:W-:Y:S01]  /*1ed30*/  LOP3.LUT R80, R80, R121, RZ, 0xc0, !PT ;  /* 0x0000007950507212 */ /* 0x000fe200078ec0ff */
[----:B------:R1:W3:Y:S01]  /*1ed40*/  LDL.S16 R97, [R1+0x58] ;  /* 0x0000580001617983 */ /* 0x0002e20000100600 */
[----:B--2---:R-:W-:Y:S02]  /*1ed50*/  PRMT R92, R88, 0x5410, R79 ;  /* 0x00005410585c7816 */ /* 0x004fe4000000004f */
[----:B------:R-:W-:Y:S01]  /*1ed60*/  SHF.R.U32.HI R79, RZ, 0x18, R0 ;  /* 0x00000018ff4f7819 */ /* 0x000fe20000011600 */
[----:B------:R-:W2:Y:S01]  /*1ed70*/  LDSM.16.MT88.4 R88, [R173+0x6800] ;  /* 0x00680000ad58783b */ /* 0x000ea20000004200 */
[----:B------:R-:W-:Y:S01]  /*1ed80*/  LOP3.LUT R0, R76, 0xff, RZ, 0xc0, !PT ;  /* 0x000000ff4c007812 */ /* 0x000fe200078ec0ff */
[--C-:B------:R-:W-:Y:S01]  /*1ed90*/  HSET2.LE.AND R76, R92, R206.reuse, PT ;  /* 0x000000ce5c4c7233 */ /* 0x100fe20003803000 */
[----:B------:R-:W-:Y:S02]  /*1eda0*/  PRMT R92, R149, 0x7610, R92 ;  /* 0x00007610955c7816 */ /* 0x000fe4000000005c */
[----:B------:R-:W-:Y:S01]  /*1edb0*/  PRMT R0, R0, 0x5410, R79 ;  /* 0x0000541000007816 */ /* 0x000fe2000000004f */
[--C-:B------:R-:W-:Y:S01]  /*1edc0*/  HSET2.LE.AND R79, R131, R206.reuse, PT ;  /* 0x000000ce834f7233 */ /* 0x100fe20003803000 */
[----:B------:R-:W-:Y:S01]  /*1edd0*/  LOP3.LUT R76, R76, R116, RZ, 0xc0, !PT ;  /* 0x000000744c4c7212 */ /* 0x000fe200078ec0ff */
[----:B------:R1:W3:Y:S01]  /*1ede0*/  LDL.S16 R121, [R1+0x5c] ;  /* 0x00005c0001797983 */ /* 0x0002e20000100600 */
[----:B------:R-:W-:Y:S01]  /*1edf0*/  PRMT R96, R92, 0x5410, R93 ;  /* 0x000054105c607816 */ /* 0x000fe2000000005d */
[--C-:B------:R-:W-:Y:S01]  /*1ee00*/  HSET2.LE.AND R81, R0, R206.reuse, PT ;  /* 0x000000ce00517233 */ /* 0x100fe20003803000 */
[----:B------:R-:W-:Y:S01]  /*1ee10*/  LOP3.LUT R79, R79, R117, RZ, 0xc0, !PT ;  /* 0x000000754f4f7212 */ /* 0x000fe200078ec0ff */
[----:B------:R-:W-:Y:S01]  /*1ee20*/  IMAD.WIDE.U32 R116, R163, -0x2daee0ad, RZ ;  /* 0xd2511f53a3747825 */ /* 0x000fe200078e00ff */
[----:B------:R-:W-:Y:S02]  /*1ee30*/  PRMT R0, R94, 0x5410, R115 ;  /* 0x000054105e007816 */ /* 0x000fe40000000073 */
[----:B------:R-:W-:Y:S01]  /*1ee40*/  @!P3 PRMT R94, R85, 0x5410, RZ ;  /* 0x00005410555eb816 */ /* 0x000fe200000000ff */
[----:B------:R-:W-:Y:S01]  /*1ee50*/  IMAD.WIDE.U32 R162, R162, -0x2daee0ad, RZ ;  /* 0xd2511f53a2a27825 */ /* 0x000fe200078e00ff */
[----:B------:R-:W-:Y:S02]  /*1ee60*/  LOP3.LUT R95, R117, UR14, R166, 0x96, !PT ;  /* 0x0000000e755f7c12 */ /* 0x000fe4000f8e96a6 */
[----:B------:R-:W-:Y:S01]  /*1ee70*/  SHF.R.U32.HI R85, RZ, 0x8, R143 ;  /* 0x00000008ff557819 */ /* 0x000fe2000001168f */
[----:B------:R-:W-:Y:S01]  /*1ee80*/  STG.E.U16 [R158.64+0x50], R94 ;  /* 0x0000505e9e007986 */ /* 0x000fe2000c101522 */
[----:B------:R-:W-:Y:S02]  /*1ee90*/  LOP3.LUT R3, R116, 0xffff, RZ, 0xc0, !PT ;  /* 0x0000ffff74037812 */ /* 0x000fe400078ec0ff */
[----:B------:R-:W-:Y:S02]  /*1eea0*/  LOP3.LUT R81, R81, R123, RZ, 0xc0, !PT ;  /* 0x0000007b51517212 */ /* 0x000fe400078ec0ff */
[----:B------:R-:W-:Y:S02]  /*1eeb0*/  PRMT R123, R144, 0x5410, R85 ;  /* 0x00005410907b7816 */ /* 0x000fe40000000055 */
[----:B------:R-:W-:Y:S02]  /*1eec0*/  LOP3.LUT R84, R95, 0xff, RZ, 0xc0, !PT ;  /* 0x000000ff5f547812 */ /* 0x000fe400078ec0ff */
[----:B------:R-:W-:Y:S02]  /*1eed0*/  LOP3.LUT R118, R136, 0xff, RZ, 0xc0, !PT ;  /* 0x000000ff88767812 */ /* 0x000fe400078ec0ff */
[----:B------:R-:W-:Y:S02]  /*1eee0*/  ISETP.GE.U32.AND P3, PT, R235, R84, PT ;  /* 0x00000054eb00720c */ /* 0x000fe40003f66070 */
[----:B------:R-:W-:Y:S02]  /*1eef0*/  SHF.R.U32.HI R3, RZ, 0x8, R3 ;  /* 0x00000008ff037819 */ /* 0x000fe40000011603 */
[----:B-1----:R-:W-:Y:S02]  /*1ef00*/  F2FP.PACK_AB R144, R169, R170 ;  /* 0x000000aaa990723e */ /* 0x002fe400000000ff */
[----:B------:R-:W-:Y:S01]  /*1ef10*/  LOP3.LUT R84, R95, 0xffff, RZ, 0xc0, !PT ;  /* 0x0000ffff5f547812 */ /* 0x000fe200078ec0ff */
[-C--:B--2---:R-:W-:Y:S03]  /*1ef20*/  HMMA.16816.F32 R4, R76, R88.reuse, R4 ;  /* 0x000000584c04723c */ /* 0x084fe60000001804 */
[----:B------:R-:W-:Y:S04]  /*1ef30*/  SHF.R.U32.HI R84, RZ, 0x8, R84 ;  /* 0x00000008ff547819 */ /* 0x000fe80000011654 */
[----:B------:R-:W-:Y:S01]  /*1ef40*/  LOP3.LUT R84, R84, 0xffff, RZ, 0xc0, !PT ;  /* 0x0000ffff54547812 */ /* 0x000fe200078ec0ff */
[C---:B------:R-:W-:Y:S07]  /*1ef50*/  HMMA.16816.F32 R8, R80.reuse, R88, R8 ;  /* 0x000000585008723c */ /* 0x040fee0000001808 */
[----:B------:R-:W-:Y:S01]  /*1ef60*/  LOP3.LUT R89, R136, 0xffff, RZ, 0xc0, !PT ;  /* 0x0000ffff88597812 */ /* 0x000fe200078ec0ff */
[-C--:B------:R-:W-:Y:S01]  /*1ef70*/  HMMA.16816.F32 R12, R80, R90.reuse, R12 ;  /* 0x0000005a500c723c */ /* 0x080fe2000000180c */
[--C-:B------:R-:W-:Y:S03]  /*1ef80*/  SHF.R.U32.HI R88, RZ, 0x18, R95.reuse ;  /* 0x00000018ff587819 */ /* 0x100fe6000001165f */
[----:B------:R-:W-:Y:S02]  /*1ef90*/  SHF.R.U32.HI R95, RZ, 0x10, R95 ;  /* 0x00000010ff5f7819 */ /* 0x000fe4000001165f */
[----:B------:R-:W-:Y:S02]  /*1efa0*/  SHF.R.U32.HI R136, RZ, 0x18, R136 ;  /* 0x00000018ff887819 */ /* 0x000fe40000011688 */
[C---:B------:R-:W-:Y:S01]  /*1efb0*/  HMMA.16816.F32 R16, R76.reuse, R90, R16 ;  /* 0x0000005a4c10723c */ /* 0x040fe20000001810 */
[----:B------:R-:W-:Y:S07]  /*1efc0*/  LOP3.LUT R95, R95, 0xff, RZ, 0xc0, !PT ;  /* 0x000000ff5f5f7812 */ /* 0x000fee00078ec0ff */
[-C--:B------:R-:W-:Y:S08]  /*1efd0*/  HMMA.16816.F32 R20, R76, R72.reuse, R20 ;  /* 0x000000484c14723c */ /* 0x080ff00000001814 */
[C---:B------:R-:W-:Y:S07]  /*1efe0*/  HMMA.16816.F32 R24, R80.reuse, R72, R24 ;  /* 0x000000485018723c */ /* 0x040fee0000001818 */
[----:B------:R-:W-:Y:S01]  /*1eff0*/  SHF.R.U32.HI R73, RZ, 0x8, R89 ;  /* 0x00000008ff497819 */ /* 0x000fe20000011659 */
[-C--:B------:R-:W-:Y:S01]  /*1f000*/  HMMA.16816.F32 R28, R80, R74.reuse, R28 ;  /* 0x0000004a501c723c */ /* 0x080fe2000000181c */
[----:B------:R-:W-:Y:S03]  /*1f010*/  LOP3.LUT R89, R119, 0xff, RZ, 0xc0, !PT ;  /* 0x000000ff77597812 */ /* 0x000fe600078ec0ff */
[----:B------:R-:W-:Y:S02]  /*1f020*/  PRMT R118, R118, 0x5410, R73 ;  /* 0x0000541076767816 */ /* 0x000fe40000000049 */
[----:B------:R-:W-:Y:S02]  /*1f030*/  PRMT R136, R89, 0x5410, R136 ;  /* 0x0000541059887816 */ /* 0x000fe40000000088 */
[C---:B------:R-:W-:Y:S01]  /*1f040*/  HMMA.16816.F32 R32, R76.reuse, R74, R32 ;  /* 0x0000004a4c20723c */ /* 0x040fe20000001820 */
[----:B----4-:R-:W-:Y:S03]  /*1f050*/  @!P6 HADD2 R135, -R115.H0_H0, -RZ.H0_H0 ;  /* 0xa00000ff7387e230 */ /* 0x010fe60000000900 */
[----:B---3--:R-:W-:Y:S02]  /*1f060*/  @!P5 HADD2 R133, -R92.H0_H0, -RZ.H0_H0 ;  /* 0xa00000ff5c85d230 */ /* 0x008fe40000000900 */
[----:B------:R-:W-:Y:S01]  /*1f070*/  PRMT R86, R135, 0x7610, R86 ;  /* 0x0000761087567816 */ /* 0x000fe20000000056 */
[----:B------:R-:W-:Y:S05]  /*1f080*/  @!P6 STL.S16 [R1+0x64], R135 ;  /* 0x000064870100e387 */ /* 0x000fea0000100600 */
[----:B------:R-:W-:Y:S01]  /*1f090*/  @!P6 PRMT R115, R86, 0x5410, RZ ;  /* 0x000054105673e816 */ /* 0x000fe200000000ff */
[----:B------:R-:W-:Y:S01]  /*1f0a0*/  @!P5 STL.S16 [R1+0x50], R133 ;  /* 0x000050850100d387 */ /* 0x000fe20000100600 */
[----:B------:R-:W-:Y:S02]  /*1f0b0*/  ISETP.GE.U32.AND P6, PT, R235, R84, PT ;  /* 0x00000054eb00720c */ /* 0x000fe40003fc6070 */
[----:B------:R-:W-:Y:S01]  /*1f0c0*/  PRMT R124, R133, 0x7610, R124 ;  /* 0x00007610857c7816 */ /* 0x000fe2000000007c */
[----:B------:R1:W2:Y:S03]  /*1f0d0*/  LDL.S16 R91, [R1+0x4c] ;  /* 0x00004c00015b7983 */ /* 0x0002a60000100600 */
[----:B------:R-:W-:Y:S01]  /*1f0e0*/  @!P5 PRMT R92, R124, 0x5410, RZ ;  /* 0x000054107c5cd816 */ /* 0x000fe200000000ff */
[----:B------:R-:W-:Y:S01]  /*1f0f0*/  @!P2 HADD2 R122, -R93.H0_H0, -RZ.H0_H0 ;  /* 0xa00000ff5d7aa230 */ /* 0x000fe20000000900 */
[----:B------:R-:W3:Y:S01]  /*1f100*/  LDSM.16.MT88.4 R84, [R174+0x6800] ;  /* 0x00680000ae54783b */ /* 0x000ee20000004200 */
[----:B------:R-:W-:Y:S01]  /*1f110*/  ISETP.GE.U32.AND P5, PT, R235, R88, PT ;  /* 0x00000058eb00720c */ /* 0x000fe20003fa6070 */
[----:B------:R-:W-:Y:S02]  /*1f120*/  @!P4 HADD2 R97, -R154.H0_H0, -RZ.H0_H0 ;  /* 0xa00000ff9a61c230 */ /* 0x000fe40000000900 */
[----:B------:R-:W-:Y:S03]  /*1f130*/  PRMT R88, R122, 0x7610, R88 ;  /* 0x000076107a587816 */ /* 0x000fe60000000058 */
[----:B------:R-:W-:Y:S01]  /*1f140*/  PRMT R98, R97, 0x7610, R98 ;  /* 0x0000761061627816 */ /* 0x000fe20000000062 */
[----:B------:R4:W-:Y:S01]  /*1f150*/  @!P2 STL.S16 [R1+0x60], R122 ;  /* 0x0000607a0100a387 */ /* 0x0009e20000100600 */
[----:B------:R-:W-:Y:S02]  /*1f160*/  @!P2 PRMT R93, R88, 0x5410, RZ ;  /* 0x00005410585da816 */ /* 0x000fe400000000ff */
[----:B------:R-:W-:Y:S01]  /*1f170*/  LOP3.LUT R88, R145, 0xff, RZ, 0xc0, !PT ;  /* 0x000000ff91587812 */ /* 0x000fe200078ec0ff */
[----:B------:R-:W-:Y:S01]  /*1f180*/  STG.E.U16 [R158.64+0x52], R115 ;  /* 0x000052739e007986 */ /* 0x000fe2000c101522 */
[----:B------:R-:W-:Y:S01]  /*1f190*/  ISETP.GE.U32.AND P2, PT, R235, R95, PT ;  /* 0x0000005feb00720c */ /* 0x000fe20003f46070 */
[----:B------:R-:W-:Y:S01]  /*1f1a0*/  @!P1 HADD2 R121, -R153.H0_H0, -RZ.H0_H0 ;  /* 0xa00000ff99799230 */ /* 0x000fe20000000900 */
[----:B------:R-:W-:Y:S01]  /*1f1b0*/  PRMT R95, R153, 0x5410, R154 ;  /* 0x00005410995f7816 */ /* 0x000fe2000000009a */
[----:B------:R-:W-:Y:S01]  /*1f1c0*/  STG.E.U16 [R164.64+0x4e], R92 ;  /* 0x00004e5ca4007986 */ /* 0x000fe2000c101522 */
[----:B------:R-:W-:Y:S02]  /*1f1d0*/  @!P4 PRMT R154, R98, 0x5410, RZ ;  /* 0x00005410629ac816 */ /* 0x000fe400000000ff */
[----:B------:R-:W-:Y:S01]  /*1f1e0*/  PRMT R100, R121, 0x7610, R100 ;  /* 0x0000761079647816 */ /* 0x000fe20000000064 */
[----:B------:R1:W-:Y:S01]  /*1f1f0*/  @!P1 STL.S16 [R1+0x5c], R121 ;  /* 0x00005c7901009387 */ /* 0x0003e20000100600 */
[----:B------:R-:W-:Y:S02]  /*1f200*/  LOP3.LUT R98, R138, 0xff, RZ, 0xc0, !PT ;  /* 0x000000ff8a627812 */ /* 0x000fe400078ec0ff */
[----:B------:R-:W-:Y:S01]  /*1f210*/  @!P1 PRMT R153, R100, 0x5410, RZ ;  /* 0x0000541064999816 */ /* 0x000fe200000000ff */
[----:B------:R1:W-:Y:S01]  /*1f220*/  @!P4 STL.S16 [R1+0x58], R97 ;  /* 0x000058610100c387 */ /* 0x0003e20000100600 */
[----:B------:R-:W-:Y:S02]  /*1f230*/  LOP3.LUT R100, R117, UR14, R166, 0x96, !PT ;  /* 0x0000000e75647c12 */ /* 0x000fe4000f8e96a6 */
[----:B------:R-:W-:Y:S01]  /*1f240*/  MUFU.EX2 R166, R252 ;  /* 0x000000fc00a67308 */ /* 0x000fe20000000800 */
[----:B------:R2:W2:Y:S04]  /*1f250*/  LDL.S16 R101, [R1+0x54] ;  /* 0x0000540001657983 */ /* 0x0004a80000100600 */
[----:B------:R-:W-:Y:S01]  /*1f260*/  STG.E.U16 [R164.64+0x50], R93 ;  /* 0x0000505da4007986 */ /* 0x000fe2000c101522 */
[----:B----4-:R-:W-:Y:S02]  /*1f270*/  PRMT R122, R88, 0x5410, R146 ;  /* 0x00005410587a7816 */ /* 0x010fe40000000092 */
[----:B------:R-:W-:Y:S01]  /*1f280*/  LOP3.LUT R88, R116, 0xffff, RZ, 0xc0, !PT ;  /* 0x0000ffff74587812 */ /* 0x000fe200078ec0ff */
[----:B------:R-:W-:Y:S03]  /*1f290*/  STG.E.U16 [R160.64+0x50], R153 ;  /* 0x00005099a0007986 */ /* 0x000fe6000c101522 */
[----:B------:R-:W-:Y:S01]  /*1f2a0*/  SHF.R.U32.HI R88, RZ, 0x8, R88 ;  /* 0x00000008ff587819 */ /* 0x000fe20000011658 */
[-C--:B---3--:R-:W-:Y:S01]  /*1f2b0*/  HMMA.16816.F32 R36, R76, R84.reuse, R36 ;  /* 0x000000544c24723c */ /* 0x088fe20000001824 */
[----:B------:R-:W-:Y:S02]  /*1f2c0*/  STG.E.U16 [R160.64+0x52], R154 ;  /* 0x0000529aa0007986 */ /* 0x000fe4000c101522 */
[----:B------:R-:W-:Y:S02]  /*1f2d0*/  LOP3.LUT R88, R88, 0xffff, RZ, 0xc0, !PT ;  /* 0x0000ffff58587812 */ /* 0x000fe400078ec0ff */
[----:B-1----:R-:W-:Y:S03]  /*1f2e0*/  PRMT R121, R152, 0x5410, R151 ;  /* 0x0000541098797816 */ /* 0x002fe60000000097 */
[C---:B------:R-:W-:Y:S01]  /*1f2f0*/  HMMA.16816.F32 R40, R80.reuse, R84, R40 ;  /* 0x000000545028723c */ /* 0x040fe20000001828 */
[----:B------:R-:W-:Y:S04]  /*1f300*/  LOP3.LUT R97, R163, UR14, R168, 0x96, !PT ;  /* 0x0000000ea3617c12 */ /* 0x000fe8000f8e96a8 */
[----:B------:R-:W-:Y:S02]  /*1f310*/  LOP3.LUT R72, R97, 0xff, RZ, 0xc0, !PT ;  /* 0x000000ff61487812 */ /* 0x000fe400078ec0ff */
[----:B------:R-:W-:Y:S01]  /*1f320*/  LOP3.LUT R84, R138, 0xffff, RZ, 0xc0, !PT ;  /* 0x0000ffff8a547812 */ /* 0x000fe200078ec0ff */
[-C--:B------:R-:W-:Y:S01]  /*1f330*/  HMMA.16816.F32 R44, R80, R86.reuse, R44 ;  /* 0x00000056502c723c */ /* 0x080fe2000000182c */
[--C-:B------:R-:W-:Y:S02]  /*1f340*/  SHF.R.U32.HI R85, RZ, 0x10, R138.reuse ;  /* 0x00000010ff557819 */ /* 0x100fe4000001168a */
[----:B------:R-:W-:Y:S02]  /*1f350*/  ISETP.GE.U32.AND P1, PT, R235, R72, PT ;  /* 0x00000048eb00720c */ /* 0x000fe40003f26070 */
[----:B------:R-:W-:Y:S02]  /*1f360*/  LOP3.LUT R89, R85, 0xff, RZ, 0xc0, !PT ;  /* 0x000000ff55597812 */ /* 0x000fe400078ec0ff */
[----:B------:R-:W-:Y:S01]  /*1f370*/  SHF.R.U32.HI R85, RZ, 0x10, R97 ;  /* 0x00000010ff557819 */ /* 0x000fe20000011661 */
[C---:B------:R-:W-:Y:S01]  /*1f380*/  HMMA.16816.F32 R48, R76.reuse, R86, R48 ;  /* 0x000000564c30723c */ /* 0x040fe20000001830 */
[C---:B------:R-:W-:Y:S03]  /*1f390*/  LOP3.LUT R72, R116.reuse, 0xff, RZ, 0xc0, !PT ;  /* 0x000000ff74487812 */ /* 0x040fe600078ec0ff */
[----:B------:R-:W-:Y:S02]  /*1f3a0*/  LOP3.LUT R85, R85, 0xff, RZ, 0xc0, !PT ;  /* 0x000000ff55557812 */ /* 0x000fe400078ec0ff */
[----:B------:R-:W-:Y:S01]  /*1f3b0*/  ISETP.GE.U32.AND P4, PT, R235, R72, PT ;  /* 0x00000048eb00720c */ /* 0x000fe20003f86070 */
[--C-:B------:R-:W-:Y:S01]  /*1f3c0*/  HSET2.LE.AND R87, R122, R206.reuse, PT ;  /* 0x000000ce7a577233 */ /* 0x100fe20003803000 */
[----:B------:R-:W1:Y:S01]  /*1f3d0*/  LDSM.16.MT88.4 R72, [R175+0x6800] ;  /* 0x00680000af48783b */ /* 0x000e620000004200 */
[----:B------:R-:W-:Y:S03]  /*1f3e0*/  SHF.R.U32.HI R138, RZ, 0x18, R138 ;  /* 0x00000018ff8a7819 */ /* 0x000fe6000001168a */
[----:B------:R-:W-:Y:S01]  /*1f3f0*/  LOP3.LUT R87, R87, R0, RZ, 0xc0, !PT ;  /* 0x0000000057577212 */ /* 0x000fe200078ec0ff */
[--C-:B------:R-:W-:Y:S01]  /*1f400*/  HSET2.LE.AND R0, R118, R206.reuse, PT ;  /* 0x000000ce76007233 */ /* 0x100fe20003803000 */
[----:B------:R-:W-:Y:S01]  /*1f410*/  PRMT R138, R89, 0x5410, R138 ;  /* 0x00005410598a7816 */ /* 0x000fe2000000008a */
[-C--:B-1----:R-:W-:Y:S08]  /*1f420*/  HMMA.16816.F32 R52, R76, R72.reuse, R52 ;  /* 0x000000484c34723c */ /* 0x082ff00000001834 */
[C---:B------:R-:W-:Y:S08]  /*1f430*/  HMMA.16816.F32 R56, R80.reuse, R72, R56 ;  /* 0x000000485038723c */ /* 0x040ff00000001838 */
[-C--:B------:R-:W-:Y:S07]  /*1f440*/  HMMA.16816.F32 R60, R80, R74.reuse, R60 ;  /* 0x0000004a503c723c */ /* 0x080fee000000183c */
[----:B------:R-:W-:Y:S01]  /*1f450*/  LOP3.LUT R80, R116, 0xff, RZ, 0xc0, !PT ;  /* 0x000000ff74507812 */ /* 0x000fe200078ec0ff */
[----:B------:R-:W-:Y:S01]  /*1f460*/  HMMA.16816.F32 R64, R76, R74, R64 ;  /* 0x0000004a4c40723c */ /* 0x000fe20000001840 */
[----:B------:R-:W-:Y:S03]  /*1f470*/  LDSM.16.MT88.4 R76, [R176+0x7000] ;  /* 0x00700000b04c783b */ /* 0x000fe60000004200 */
[----:B------:R-:W-:Y:S02]  /*1f480*/  PRMT R142, R80, 0x5410, R3 ;  /* 0x00005410508e7816 */ /* 0x000fe40000000003 */
[----:B------:R-:W-:Y:S02]  /*1f490*/  SHF.R.U32.HI R3, RZ, 0x10, R162 ;  /* 0x00000010ff037819 */ /* 0x000fe400000116a2 */
[----:B------:R-:W-:Y:S01]  /*1f4a0*/  LOP3.LUT R74, R0, R96, RZ, 0xc0, !PT ;  /* 0x00000060004a7212 */ /* 0x000fe200078ec0ff */
[--C-:B------:R-:W-:Y:S01]  /*1f4b0*/  HSET2.LE.AND R142, R142, R206.reuse, PT ;  /* 0x000000ce8e8e7233 */ /* 0x100fe20003803000 */
[----:B------:R-:W1:Y:S02]  /*1f4c0*/  MUFU.EX2 R96, R246 ;  /* 0x000000f600607308 */ /* 0x000e640000000800 */
[----:B------:R-:W-:Y:S01]  /*1f4d0*/  SHF.R.U32.HI R0, RZ, 0x18, R116 ;  /* 0x00000018ff007819 */ /* 0x000fe20000011674 */
[----:B-1----:R-:W-:Y:S01]  /*1f4e0*/  FADD.FTZ R194, R96, R155 ;  /* 0x0000009b60c27221 */ /* 0x002fe20000010000 */
[----:B------:R-:W-:Y:S06]  /*1f4f0*/  F2FP.PACK_AB R96, R190, R96 ;  /* 0x00000060be60723e */ /* 0x000fec00000000ff */
[----:B------:R-:W-:Y:S01]  /*1f500*/  MUFU.EX2 R155, R172 ;  /* 0x000000ac009b7308 */ /* 0x000fe20000000800 */
[----:B------:R-:W-:Y:S01]  /*1f510*/  PRMT R149, R96, 0x7632, R149 ;  /* 0x0000763260957816 */ /* 0x000fe20000000095 */
[----:B--2---:R-:W-:Y:S05]  /*1f520*/  @!P3 HADD2 R91, -R152.H0_H0, -RZ.H0_H0 ;  /* 0xa00000ff985bb230 */ /* 0x004fea0000000900 */
[----:B------:R1:W-:Y:S01]  /*1f530*/  @!P3 STL.S16 [R1+0x4c], R91 ;  /* 0x00004c5b0100b387 */ /* 0x0003e20000100600 */
[----:B------:R-:W-:Y:S03]  /*1f540*/  PRMT R90, R91, 0x7610, R90 ;  /* 0x000076105b5a7816 */ /* 0x000fe6000000005a */
[----:B------:R2:W3:Y:S01]  /*1f550*/  LDL.S16 R104, [R1+0x48] ;  /* 0x0000480001687983 */ /* 0x0004e20000100600 */
[----:B------:R-:W-:Y:S02]  /*1f560*/  @!P3 PRMT R152, R90, 0x5410, RZ ;  /* 0x000054105a98b816 */ /* 0x000fe400000000ff */
[----:B------:R-:W-:Y:S01]  /*1f570*/  ISETP.GE.U32.AND P3, PT, R235, R88, PT ;  /* 0x00000058eb00720c */ /* 0x000fe20003f66070 */
[----:B------:R2:W4:Y:S01]  /*1f580*/  LDL.S16 R119, [R1+0x44] ;  /* 0x0000440001777983 */ /* 0x0005220000100600 */
[C---:B------:R-:W-:Y:S02]  /*1f590*/  LOP3.LUT R88, R129.reuse, 0xffff, RZ, 0xc0, !PT ;  /* 0x0000ffff81587812 */ /* 0x040fe400078ec0ff */
[----:B------:R-:W-:Y:S01]  /*1f5a0*/  SHF.R.U32.HI R90, RZ, 0x8, R84 ;  /* 0x00000008ff5a7819 */ /* 0x000fe20000011654 */
[----:B------:R-:W-:Y:S01]  /*1f5b0*/  STG.E.U16 [R156.64+0x60], R152 ;  /* 0x000060989c007986 */ /* 0x000fe2000c101522 */
[----:B------:R-:W-:Y:S02]  /*1f5c0*/  SHF.R.U32.HI R84, RZ, 0x8, R88 ;  /* 0x00000008ff547819 */ /* 0x000fe40000011658 */
[----:B-1----:R-:W-:Y:S01]  /*1f5d0*/  LOP3.LUT R91, R129, 0xff, RZ, 0xc0, !PT ;  /* 0x000000ff815b7812 */ /* 0x002fe200078ec0ff */
[----:B------:R-:W-:Y:S03]  /*1f5e0*/  @!P6 HADD2 R101, -R151.H0_H0, -RZ.H0_H0 ;  /* 0xa00000ff9765e230 */ /* 0x000fe60000000900 */
[----:B------:R-:W-:Y:S02]  /*1f5f0*/  PRMT R102, R91, 0x5410, R84 ;  /* 0x000054105b667816 */ /* 0x000fe40000000054 */
[--C-:B------:R-:W-:Y:S01]  /*1f600*/  SHF.R.U32.HI R84, RZ, 0x10, R129.reuse ;  /* 0x00000010ff547819 */ /* 0x100fe20000011681 */
[----:B------:R1:W-:Y:S01]  /*1f610*/  @!P6 STL.S16 [R1+0x54], R101 ;  /* 0x000054650100e387 */ /* 0x0003e20000100600 */
[----:B------:R-:W-:Y:S02]  /*1f620*/  PRMT R88, R101, 0x7610, R88 ;  /* 0x0000761065587816 */ /* 0x000fe40000000058 */
[----:B------:R-:W-:Y:S02]  /*1f630*/  SHF.R.U32.HI R129, RZ, 0x18, R129 ;  /* 0x00000018ff817819 */ /* 0x000fe40000011681 */
[----:B------:R-:W-:Y:S02]  /*1f640*/  @!P6 PRMT R151, R88, 0x5410, RZ ;  /* 0x000054105897e816 */ /* 0x000fe400000000ff */
[----:B------:R-:W-:Y:S02]  /*1f650*/  ISETP.GE.U32.AND P6, PT, R235, R85, PT ;  /* 0x00000055eb00720c */ /* 0x000fe40003fc6070 */
[----:B------:R-:W-:Y:S01]  /*1f660*/  LOP3.LUT R85, R84, 0xff, RZ, 0xc0, !PT ;  /* 0x000000ff54557812 */ /* 0x000fe200078ec0ff */
[----:B------:R-:W-:Y:S01]  /*1f670*/  STG.E.U16 [R156.64+0x62], R151 ;  /* 0x000062979c007986 */ /* 0x000fe2000c101522 */
[----:B------:R-:W-:Y:S02]  /*1f680*/  LOP3.LUT R84, R97, 0xffff, RZ, 0xc0, !PT ;  /* 0x0000ffff61547812 */ /* 0x000fe400078ec0ff */
[----:B------:R-:W-:Y:S02]  /*1f690*/  PRMT R129, R85, 0x5410, R129 ;  /* 0x0000541055817816 */ /* 0x000fe40000000081 */
[----:B------:R-:W-:Y:S02]  /*1f6a0*/  SHF.R.U32.HI R85, RZ, 0x8, R84 ;  /* 0x00000008ff557819 */ /* 0x000fe40000011654 */
[----:B------:R-:W-:Y:S01]  /*1f6b0*/  SHF.R.U32.HI R97, RZ, 0x18, R97 ;  /* 0x00000018ff617819 */ /* 0x000fe20000011661 */
[--C-:B------:R-:W-:Y:S01]  /*1f6c0*/  HSET2.LE.AND R73, R129, R206.reuse, PT ;  /* 0x000000ce81497233 */ /* 0x100fe20003803000 */
[----:B------:R-:W-:Y:S01]  /*1f6d0*/  LOP3.LUT R72, R85, 0xffff, RZ, 0xc0, !PT ;  /* 0x0000ffff55487812 */ /* 0x000fe200078ec0ff */
[--C-:B------:R-:W-:Y:S03]  /*1f6e0*/  HSET2.LE.AND R85, R138, R206.reuse, PT ;  /* 0x000000ce8a557233 */ /* 0x100fe60003803000 */
[----:B------:R-:W-:Y:S02]  /*1f6f0*/  LOP3.LUT R73, R73, R126, RZ, 0xc0, !PT ;  /* 0x0000007e49497212 */ /* 0x000fe400078ec0ff */
[----:B-1----:R-:W-:Y:S02]  /*1f700*/  PRMT R101, R98, 0x5410, R90 ;  /* 0x0000541062657816 */ /* 0x002fe4000000005a */
[----:B------:R-:W1:Y:S01]  /*1f710*/  MUFU.EX2 R98, R244 ;  /* 0x000000f400627308 */ /* 0x000e620000000800 */
[----:B------:R-:W2:Y:S01]  /*1f720*/  LDSM.16.MT88.4 R88, [R173+0x7000] ;  /* 0x00700000ad58783b */ /* 0x000ea20000004200 */
[----:B------:R-:W-:Y:S01]  /*1f730*/  LOP3.LUT R85, R85, R127, RZ, 0xc0, !PT ;  /* 0x0000007f55557212 */ /* 0x000fe200078ec0ff */
[--C-:B------:R-:W-:Y:S05]  /*1f740*/  HSET2.LE.AND R84, R101, R206.reuse, PT ;  /* 0x000000ce65547233 */ /* 0x100fea0003803000 */
[----:B------:R-:W-:Y:S01]  /*1f750*/  LOP3.LUT R84, R84, R128, RZ, 0xc0, !PT ;  /* 0x0000008054547212 */ /* 0x000fe200078ec0ff */
[----:B-1----:R-:W-:Y:S01]  /*1f760*/  FADD.FTZ R195, R98, R195 ;  /* 0x000000c362c37221 */ /* 0x002fe20000010000 */
[----:B------:R-:W-:Y:S01]  /*1f770*/  F2FP.PACK_AB R98, R191, R98 ;  /* 0x00000062bf62723e */ /* 0x000fe200000000ff */
[----:B---3--:R-:W-:Y:S02]  /*1f780*/  @!P2 HADD2 R104, -R150.H0_H0, -RZ.H0_H0 ;  /* 0xa00000ff9668a230 */ /* 0x008fe40000000900 */
[----:B----4-:R-:W-:Y:S03]  /*1f790*/  @!P5 HADD2 R119, -R99.H0_H0, -RZ.H0_H0 ;  /* 0xa00000ff6377d230 */ /* 0x010fe60000000900 */
[----:B------:R1:W-:Y:S01]  /*1f7a0*/  @!P2 STL.S16 [R1+0x48], R104 ;  /* 0x000048680100a387 */ /* 0x0003e20000100600 */
[----:B------:R-:W-:Y:S03]  /*1f7b0*/  PRMT R86, R104, 0x7610, R86 ;  /* 0x0000761068567816 */ /* 0x000fe60000000056 */
[----:B------:R3:W4:Y:S01]  /*1f7c0*/  LDL.S16 R101, [R1+0x38] ;  /* 0x0000380001657983 */ /* 0x0007220000100600 */
[----:B------:R-:W-:Y:S03]  /*1f7d0*/  PRMT R106, R119, 0x7610, R106 ;  /* 0x00007610776a7816 */ /* 0x000fe6000000006a */
[----:B------:R3:W3:Y:S04]  /*1f7e0*/  LDL.S16 R105, [R1+0x3c] ;  /* 0x00003c0001697983 */ /* 0x0006e80000100600 */
[----:B------:R-:W-:Y:S01]  /*1f7f0*/  @!P5 STL.S16 [R1+0x44], R119 ;  /* 0x000044770100d387 */ /* 0x000fe20000100600 */
[----:B-1----:R-:W-:Y:S02]  /*1f800*/  PRMT R104, R150, 0x5410, R99 ;  /* 0x0000541096687816 */ /* 0x002fe40000000063 */
[----:B------:R-:W-:Y:S01]  /*1f810*/  @!P2 PRMT R150, R86, 0x5410, RZ ;  /* 0x000054105696a816 */ /* 0x000fe200000000ff */
[--C-:B------:R-:W-:Y:S01]  /*1f820*/  HSET2.LE.AND R86, R123, R206.reuse, PT ;  /* 0x000000ce7b567233 */ /* 0x100fe20003803000 */
[C---:B------:R-:W-:Y:S01]  /*1f830*/  ISETP.GE.U32.AND P2, PT, R235.reuse, R72, PT ;  /* 0x00000048eb00720c */ /* 0x040fe20003f46070 */
[--C-:B------:R-:W-:Y:S01]  /*1f840*/  HSET2.LE.AND R72, R102, R206.reuse, PT ;  /* 0x000000ce66487233 */ /* 0x100fe20003803000 */
[----:B------:R-:W-:Y:S01]  /*1f850*/  @!P5 PRMT R99, R106, 0x5410, RZ ;  /* 0x000054106a63d816 */ /* 0x000fe200000000ff */
[----:B------:R-:W-:Y:S01]  /*1f860*/  STG.E.U16 [R158.64+0x60], R150 ;  /* 0x000060969e007986 */ /* 0x000fe2000c101522 */
[----:B------:R-:W-:Y:S02]  /*1f870*/  ISETP.GE.U32.AND P5, PT, R235, R97, PT ;  /* 0x00000061eb00720c */ /* 0x000fe40003fa6070 */
[----:B------:R-:W-:Y:S01]  /*1f880*/  PRMT R97, R98, 0x7632, R97 ;  /* 0x0000763262617816 */ /* 0x000fe20000000061 */
[----:B------:R-:W-:Y:S01]  /*1f890*/  STG.E.U16 [R158.64+0x62], R99 ;  /* 0x000062639e007986 */ /* 0x000fe2000c101522 */
[----:B------:R-:W-:Y:S01]  /*1f8a0*/  LOP3.LUT R86, R86, R2, RZ, 0xc0, !PT ;  /* 0x0000000256567212 */ /* 0x000fe200078ec0ff */
[--C-:B------:R-:W-:Y:S01]  /*1f8b0*/  HSET2.LE.AND R2, R136, R206.reuse, PT ;  /* 0x000000ce88027233 */ /* 0x100fe20003803000 */
[----:B------:R-:W-:Y:S04]  /*1f8c0*/  LOP3.LUT R72, R72, R125, RZ, 0xc0, !PT ;  /* 0x0000007d48487212 */ /* 0x000fe800078ec0ff */
[----:B------:R-:W-:Y:S01]  /*1f8d0*/  LOP3.LUT R75, R2, R95, RZ, 0xc0, !PT ;  /* 0x0000005f024b7212 */ /* 0x000fe200078ec0ff */
[-C--:B--2---:R-:W-:Y:S01]  /*1f8e0*/  HMMA.16816.F32 R4, R84, R88.reuse, R4 ;  /* 0x000000585404723c */ /* 0x084fe20000001804 */
[----:B------:R-:W-:Y:S07]  /*1f8f0*/  PRMT R95, R98, 0x5410, R97 ;  /* 0x00005410625f7816 */ /* 0x000fee0000000061 */
[C---:B------:R-:W-:Y:S07]  /*1f900*/  HMMA.16816.F32 R8, R72.reuse, R88, R8 ;  /* 0x000000584808723c */ /* 0x040fee0000001808 */
[----:B------:R-:W-:Y:S01]  /*1f910*/  SHF.R.U32.HI R88, RZ, 0x10, R116 ;  /* 0x00000010ff587819 */ /* 0x000fe20000011674 */
[-C--:B------:R-:W-:Y:S01]  /*1f920*/  HMMA.16816.F32 R12, R72, R90.reuse, R12 ;  /* 0x0000005a480c723c */ /* 0x080fe2000000180c */
[----:B------:R-:W-:Y:S07]  /*1f930*/  SHF.R.U32.HI R89, RZ, 0x18, R162 ;  /* 0x00000018ff597819 */ /* 0x000fee00000116a2 */
[C---:B------:R-:W-:Y:S07]  /*1f940*/  HMMA.16816.F32 R16, R84.reuse, R90, R16 ;  /* 0x0000005a5410723c */ /* 0x040fee0000001810 */
[----:B------:R-:W-:Y:S01]  /*1f950*/  LOP3.LUT R90, R88, 0xff, RZ, 0xc0, !PT ;  /* 0x000000ff585a7812 */ /* 0x000fe200078ec0ff */
[-C--:B------:R-:W-:Y:S01]  /*1f960*/  HMMA.16816.F32 R20, R84, R76.reuse, R20 ;  /* 0x0000004c5414723c */ /* 0x080fe20000001814 */
[----:B------:R-:W-:Y:S07]  /*1f970*/  LOP3.LUT R91, R162, 0xff, RZ, 0xc0, !PT ;  /* 0x000000ffa25b7812 */ /* 0x000fee00078ec0ff */
[C---:B------:R-:W-:Y:S08]  /*1f980*/  HMMA.16816.F32 R24, R72.reuse, R76, R24 ;  /* 0x0000004c4818723c */ /* 0x040ff00000001818 */
[-C--:B------:R-:W-:Y:S08]  /*1f990*/  HMMA.16816.F32 R28, R72, R78.reuse, R28 ;  /* 0x0000004e481c723c */ /* 0x080ff0000000181c */
[C---:B------:R-:W-:Y:S01]  /*1f9a0*/  HMMA.16816.F32 R32, R84.reuse, R78, R32 ;  /* 0x0000004e5420723c */ /* 0x040fe20000001820 */
[----:B------:R-:W-:Y:S03]  /*1f9b0*/  LDSM.16.MT88.4 R76, [R175+0x7000] ;  /* 0x00700000af4c783b */ /* 0x000fe60000004200 */
[----:B----4-:R-:W-:Y:S02]  /*1f9c0*/  @!P1 HADD2 R101, -R98.H0_H0, -RZ.H0_H0 ;  /* 0xa00000ff62659230 */ /* 0x010fe40000000900 */
[----:B---3--:R-:W-:Y:S03]  /*1f9d0*/  @!P2 HADD2 R105, -R97.H0_H0, -RZ.H0_H0 ;  /* 0xa00000ff6169a230 */ /* 0x008fe60000000900 */
[----:B------:R1:W-:Y:S03]  /*1f9e0*/  @!P1 STL.S16 [R1+0x38], R101 ;  /* 0x0000386501009387 */ /* 0x0003e60000100600 */
[----:B------:R-:W-:Y:S01]  /*1f9f0*/  PRMT R2, R101, 0x7610, R2 ;  /* 0x0000761065027816 */ /* 0x000fe20000000002 */
[----:B------:R2:W-:Y:S01]  /*1fa00*/  @!P2 STL.S16 [R1+0x3c], R105 ;  /* 0x00003c690100a387 */ /* 0x0005e20000100600 */
[----:B------:R-:W-:Y:S02]  /*1fa10*/  PRMT R81, R105, 0x7610, R81 ;  /* 0x0000761069517816 */ /* 0x000fe40000000051 */
[----:B------:R-:W-:Y:S01]  /*1fa20*/  @!P1 PRMT R98, R2, 0x5410, RZ ;  /* 0x0000541002629816 */ /* 0x000fe200000000ff */
[----:B------:R3:W4:Y:S01]  /*1fa30*/  LDL.S16 R102, [R1+0x34] ;  /* 0x0000340001667983 */ /* 0x0007220000100600 */
[C---:B------:R-:W-:Y:S02]  /*1fa40*/  LOP3.LUT R2, R162.reuse, 0xff, RZ, 0xc0, !PT ;  /* 0x000000ffa2027812 */ /* 0x040fe400078ec0ff */
[----:B------:R-:W-:Y:S01]  /*1fa50*/  @!P2 PRMT R97, R81, 0x5410, RZ ;  /* 0x000054105161a816 */ /* 0x000fe200000000ff */
[----:B------:R-:W-:Y:S01]  /*1fa60*/  STG.E.U16 [R164.64+0x5e], R98 ;  /* 0x00005e62a4007986 */ /* 0x000fe2000c101522 */
[C---:B------:R-:W-:Y:S02]  /*1fa70*/  ISETP.GE.U32.AND P2, PT, R235.reuse, R2, PT ;  /* 0x00000002eb00720c */ /* 0x040fe40003f46070 */
[----:B------:R-:W-:Y:S01]  /*1fa80*/  LOP3.LUT R2, R162, 0xffff, RZ, 0xc0, !PT ;  /* 0x0000ffffa2027812 */ /* 0x000fe200078ec0ff */
[----:B------:R-:W3:Y:S01]  /*1fa90*/  LDSM.16.MT88.4 R80, [R174+0x7000] ;  /* 0x00700000ae50783b */ /* 0x000ee20000004200 */
[----:B------:R-:W-:Y:S02]  /*1faa0*/  ISETP.GE.U32.AND P1, PT, R235, R0, PT ;  /* 0x00000000eb00720c */ /* 0x000fe40003f26070 */
[----:B------:R-:W-:Y:S02]  /*1fab0*/  SHF.R.U32.HI R88, RZ, 0x8, R2 ;  /* 0x00000008ff587819 */ /* 0x000fe40000011602 */
[----:B------:R-:W-:Y:S02]  /*1fac0*/  LOP3.LUT R2, R3, 0xff, RZ, 0xc0, !PT ;  /* 0x000000ff03027812 */ /* 0x000fe400078ec0ff */
[----:B------:R-:W-:Y:S01]  /*1fad0*/  LOP3.LUT R0, R163, UR14, R168, 0x96, !PT ;  /* 0x0000000ea3007c12 */ /* 0x000fe2000f8e96a8 */
[----:B------:R-:W-:Y:S01]  /*1fae0*/  STG.E.U16 [R164.64+0x60], R97 ;  /* 0x00006061a4007986 */ /* 0x000fe2000c101522 */
[--C-:B-1----:R-:W-:Y:S01]  /*1faf0*/  SHF.R.U32.HI R101, RZ, 0x18, R116.reuse ;  /* 0x00000018ff657819 */ /* 0x102fe20000011674 */
[----:B------:R-:W1:Y:S01]  /*1fb00*/  MUFU.EX2 R168, R251 ;  /* 0x000000fb00a87308 */ /* 0x000e620000000800 */
[----:B------:R-:W-:Y:S01]  /*1fb10*/  SHF.R.U32.HI R116, RZ, 0x10, R116 ;  /* 0x00000010ff747819 */ /* 0x000fe20000011674 */
[----:B--2---:R2:W2:Y:S01]  /*1fb20*/  LDL.S16 R105, [R1+0x30] ;  /* 0x0000300001697983 */ /* 0x0044a20000100600 */
[----:B------:R-:W-:Y:S02]  /*1fb30*/  PRMT R107, R2, 0x5410, R89 ;  /* 0x00005410026b7816 */ /* 0x000fe40000000059 */
[----:B------:R-:W-:Y:S02]  /*1fb40*/  LOP3.LUT R2, R116, 0xff, RZ, 0xc0, !PT ;  /* 0x000000ff74027812 */ /* 0x000fe400078ec0ff */
[----:B------:R-:W2:Y:S01]  /*1fb50*/  LDSM.16.MT88.4 R116, [R173+0x7800] ;  /* 0x00780000ad74783b */ /* 0x000ea20000004200 */
[----:B------:R-:W-:Y:S02]  /*1fb60*/  PRMT R143, R90, 0x5410, R101 ;  /* 0x000054105a8f7816 */ /* 0x000fe40000000065 */
[----:B------:R-:W-:Y:S02]  /*1fb70*/  LOP3.LUT R89, R0, 0xff, RZ, 0xc0, !PT ;  /* 0x000000ff00597812 */ /* 0x000fe400078ec0ff */
[----:B------:R-:W-:Y:S01]  /*1fb80*/  LOP3.LUT R90, R100, 0xff, RZ, 0xc0, !PT ;  /* 0x000000ff645a7812 */ /* 0x000fe200078ec0ff */
[--C-:B------:R-:W-:Y:S01]  /*1fb90*/  HSET2.LE.AND R143, R143, R206.reuse, PT ;  /* 0x000000ce8f8f7233 */ /* 0x100fe20003803000 */
[----:B------:R-:W-:Y:S02]  /*1fba0*/  PRMT R106, R91, 0x5410, R88 ;  /* 0x000054105b6a7816 */ /* 0x000fe40000000058 */
[----:B------:R-:W-:Y:S02]  /*1fbb0*/  PRMT R91, R96, 0x5410, R149 ;  /* 0x00005410605b7816 */ /* 0x000fe40000000095 */
[----:B------:R-:W-:Y:S04]  /*1fbc0*/  SHF.R.U32.HI R88, RZ, 0x10, R100 ;  /* 0x00000010ff587819 */ /* 0x000fe80000011664 */
[----:B------:R-:W-:Y:S02]  /*1fbd0*/  LOP3.LUT R88, R88, 0xff, RZ, 0xc0, !PT ;  /* 0x000000ff58587812 */ /* 0x000fe400078ec0ff */
[----:B-1----:R-:W-:Y:S04]  /*1fbe0*/  F2FP.PACK_AB R146, R167, R168 ;  /* 0x000000a8a792723e */ /* 0x002fe800000000ff */
[----:B------:R-:W-:Y:S01]  /*1fbf0*/  PRMT R145, R146, 0x7632, R145 ;  /* 0x0000763292917816 */ /* 0x000fe20000000091 */
[-C--:B---3--:R-:W-:Y:S08]  /*1fc00*/  HMMA.16816.F32 R36, R84, R80.reuse, R36 ;  /* 0x000000505424723c */ /* 0x088ff00000001824 */
[C---:B------:R-:W-:Y:S07]  /*1fc10*/  HMMA.16816.F32 R40, R72.reuse, R80, R40 ;  /* 0x000000504828723c */ /* 0x040fee0000001828 */
[----:B------:R-:W-:Y:S01]  /*1fc20*/  SHF.R.U32.HI R80, RZ, 0x18, R0 ;  /* 0x00000018ff507819 */ /* 0x000fe20000011600 */
[-C--:B------:R-:W-:Y:S08]  /*1fc30*/  HMMA.16816.F32 R44, R72, R82.reuse, R44 ;  /* 0x00000052482c723c */ /* 0x080ff0000000182c */
[C---:B------:R-:W-:Y:S08]  /*1fc40*/  HMMA.16816.F32 R48, R84.reuse, R82, R48 ;  /* 0x000000525430723c */ /* 0x040ff00000001830 */
[-C--:B------:R-:W-:Y:S08]  /*1fc50*/  HMMA.16816.F32 R52, R84, R76.reuse, R52 ;  /* 0x0000004c5434723c */ /* 0x080ff00000001834 */
[C---:B------:R-:W-:Y:S08]  /*1fc60*/  HMMA.16816.F32 R56, R72.reuse, R76, R56 ;  /* 0x0000004c4838723c */ /* 0x040ff00000001838 */
[-C--:B------:R-:W-:Y:S08]  /*1fc70*/  HMMA.16816.F32 R60, R72, R78.reuse, R60 ;  /* 0x0000004e483c723c */ /* 0x080ff0000000183c */
[----:B------:R-:W-:Y:S01]  /*1fc80*/  HMMA.16816.F32 R64, R84, R78, R64 ;  /* 0x0000004e5440723c */ /* 0x000fe20000001840 */
[----:B------:R-:W-:Y:S03]  /*1fc90*/  LDSM.16.MT88.4 R76, [R175+0x7800] ;  /* 0x00780000af4c783b */ /* 0x000fe60000004200 */
[----:B----4-:R-:W-:Y:S05]  /*1fca0*/  @!P6 HADD2 R102, -R96.H0_H0, -RZ.H0_H0 ;  /* 0xa00000ff6066e230 */ /* 0x010fea0000000900 */
[----:B------:R1:W-:Y:S03]  /*1fcb0*/  @!P6 STL.S16 [R1+0x34], R102 ;  /* 0x000034660100e387 */ /* 0x0003e60000100600 */
[----:B------:R-:W-:Y:S01]  /*1fcc0*/  PRMT R3, R102, 0x7610, R3 ;  /* 0x0000761066037816 */ /* 0x000fe20000000003 */
[----:B------:R3:W5:Y:S03]  /*1fcd0*/  LDL.LU R178, [R1+0x170] ;  /* 0x0001700001b27983 */ /* 0x0007660000300800 */
[----:B------:R-:W-:Y:S02]  /*1fce0*/  @!P6 PRMT R96, R3, 0x5410, RZ ;  /* 0x000054100360e816 */ /* 0x000fe400000000ff */
[----:B------:R-:W-:Y:S02]  /*1fcf0*/  ISETP.GE.U32.AND P6, PT, R235, R2, PT ;  /* 0x00000002eb00720c */ /* 0x000fe40003fc6070 */
[----:B------:R-:W-:Y:S01]  /*1fd00*/  SHF.R.U32.HI R2, RZ, 0x10, R162 ;  /* 0x00000010ff027819 */ /* 0x000fe200000116a2 */
[----:B------:R-:W-:Y:S01]  /*1fd10*/  STG.E.U16 [R160.64+0x60], R96 ;  /* 0x00006060a0007986 */ /* 0x000fe2000c101522 */
[----:B------:R-:W-:Y:S02]  /*1fd20*/  LOP3.LUT R3, R100, 0xffff, RZ, 0xc0, !PT ;  /* 0x0000ffff64037812 */ /* 0x000fe400078ec0ff */
[----:B------:R-:W-:Y:S02]  /*1fd30*/  LOP3.LUT R101, R2, 0xff, RZ, 0xc0, !PT ;  /* 0x000000ff02657812 */ /* 0x000fe400078ec0ff */
[----:B------:R-:W-:Y:S01]  /*1fd40*/  LOP3.LUT R2, R0, 0xffff, RZ, 0xc0, !PT ;  /* 0x0000ffff00027812 */ /* 0x000fe200078ec0ff */
[----:B--2---:R-:W-:Y:S01]  /*1fd50*/  @!P5 HADD2 R105, -R149.H0_H0, -RZ.H0_H0 ;  /* 0xa00000ff9569d230 */ /* 0x004fe20000000900 */
[----:B------:R-:W-:Y:S02]  /*1fd60*/  SHF.R.U32.HI R3, RZ, 0x8, R3 ;  /* 0x00000008ff037819 */ /* 0x000fe40000011603 */
[----:B------:R-:W-:Y:S02]  /*1fd70*/  SHF.R.U32.HI R2, RZ, 0x8, R2 ;  /* 0x00000008ff027819 */ /* 0x000fe40000011602 */
[----:B------:R-:W-:Y:S02]  /*1fd80*/  PRMT R103, R105, 0x7610, R103 ;  /* 0x0000761069677816 */ /* 0x000fe40000000067 */
[----:B------:R-:W-:Y:S01]  /*1fd90*/  SHF.R.U32.HI R100, RZ, 0x18, R100 ;  /* 0x00000018ff647819 */ /* 0x000fe20000011664 */
[----:B-1----:R3:W2:Y:S01]  /*1fda0*/  LDL.S16 R102, [R1+0x40] ;  /* 0x0000400001667983 */ /* 0x0026a20000100600 */
[----:B------:R-:W-:Y:S02]  /*1fdb0*/  PRMT R90, R90, 0x5410, R3 ;  /* 0x000054105a5a7816 */ /* 0x000fe40000000003 */
[----:B------:R-:W-:Y:S01]  /*1fdc0*/  LOP3.LUT R3, R162, 0xffff, RZ, 0xc0, !PT ;  /* 0x0000ffffa2037812 */ /* 0x000fe200078ec0ff */
[----:B------:R1:W-:Y:S01]  /*1fdd0*/  @!P5 STL.S16 [R1+0x30], R105 ;  /* 0x000030690100d387 */ /* 0x0003e20000100600 */
[----:B------:R-:W-:Y:S01]  /*1fde0*/  PRMT R141, R88, 0x5410, R100 ;  /* 0x00005410588d7816 */ /* 0x000fe20000000064 */
[--C-:B------:R-:W-:Y:S01]  /*1fdf0*/  HSET2.LE.AND R140, R90, R206.reuse, PT ;  /* 0x000000ce5a8c7233 */ /* 0x100fe20003803000 */
[----:B------:R-:W-:Y:S01]  /*1fe00*/  PRMT R88, R148, 0x5410, R147 ;  /* 0x0000541094587816 */ /* 0x000fe20000000093 */
[----:B------:R3:W5:Y:S01]  /*1fe10*/  LDL.LU R177, [R1+0x16c] ;  /* 0x00016c0001b17983 */ /* 0x0007620000300800 */
[----:B------:R-:W-:Y:S01]  /*1fe20*/  @!P5 PRMT R149, R103, 0x5410, RZ ;  /* 0x000054106795d816 */ /* 0x000fe200000000ff */
[--C-:B------:R-:W-:Y:S01]  /*1fe30*/  HSET2.LE.AND R141, R141, R206.reuse, PT ;  /* 0x000000ce8d8d7233 */ /* 0x100fe20003803000 */
[----:B------:R-:W-:Y:S01]  /*1fe40*/  ISETP.GE.U32.AND P5, PT, R235, R101, PT ;  /* 0x00000065eb00720c */ /* 0x000fe20003fa6070 */
[----:B------:R3:W5:Y:S01]  /*1fe50*/  LDL.LU R172, [R1+0x168] ;  /* 0x0001680001ac7983 */ /* 0x0007620000300800 */
[--C-:B------:R-:W-:Y:S01]  /*1fe60*/  HSET2.LE.AND R90, R106, R206.reuse, PT ;  /* 0x000000ce6a5a7233 */ /* 0x100fe20003803000 */
[----:B------:R-:W-:Y:S02]  /*1fe70*/  LOP3.LUT R140, R140, R121, RZ, 0xc0, !PT ;  /* 0x000000798c8c7212 */ /* 0x000fe400078ec0ff */
[----:B------:R-:W-:Y:S01]  /*1fe80*/  LOP3.LUT R141, R141, R104, RZ, 0xc0, !PT ;  /* 0x000000688d8d7212 */ /* 0x000fe200078ec0ff */
[----:B------:R-:W-:Y:S01]  /*1fe90*/  STG.E.U16 [R160.64+0x62], R149 ;  /* 0x00006295a0007986 */ /* 0x000fe2000c101522 */
[----:B------:R-:W-:Y:S02]  /*1fea0*/  LOP3.LUT R142, R142, R88, RZ, 0xc0, !PT ;  /* 0x000000588e8e7212 */ /* 0x000fe400078ec0ff */
[----:B------:R-:W-:Y:S02]  /*1feb0*/  SHF.R.U32.HI R162, RZ, 0x18, R162 ;  /* 0x00000018ffa27819 */ /* 0x000fe400000116a2 */
[----:B-1----:R-:W-:Y:S02]  /*1fec0*/  PRMT R105, R89, 0x5410, R2 ;  /* 0x0000541059697816 */ /* 0x002fe40000000002 */
[----:B------:R-:W-:Y:S02]  /*1fed0*/  SHF.R.U32.HI R2, RZ, 0x10, R0 ;  /* 0x00000010ff027819 */ /* 0x000fe40000011600 */
[--C-:B------:R-:W-:Y:S01]  /*1fee0*/  SHF.R.U32.HI R0, RZ, 0x8, R3.reuse ;  /* 0x00000008ff007819 */ /* 0x100fe20000011603 */
[--C-:B------:R-:W-:Y:S01]  /*1fef0*/  HSET2.LE.AND R88, R105, R206.reuse, PT ;  /* 0x000000ce69587233 */ /* 0x100fe20003803000 */
[----:B------:R-:W-:Y:S02]  /*1ff00*/  LOP3.LUT R2, R2, 0xff, RZ, 0xc0, !PT ;  /* 0x000000ff02027812 */ /* 0x000fe400078ec0ff */
[----:B------:R-:W-:Y:S02]  /*1ff10*/  PRMT R3, R144, 0x7632, R3 ;  /* 0x0000763290037816 */ /* 0x000fe40000000003 */
[----:B------:R-:W-:Y:S02]  /*1ff20*/  PRMT R89, R2, 0x5410, R80 ;  /* 0x0000541002597816 */ /* 0x000fe40000000050 */
[----:B------:R-:W-:Y:S02]  /*1ff30*/  LOP3.LUT R0, R0, 0xffff, RZ, 0xc0, !PT ;  /* 0x0000ffff00007812 */ /* 0x000fe400078ec0ff */
[----:B------:R-:W-:Y:S01]  /*1ff40*/  F2FP.PACK_AB R2, R155, R166 ;  /* 0x000000a69b02723e */ /* 0x000fe200000000ff */
[--C-:B------:R-:W-:Y:S01]  /*1ff50*/  HSET2.LE.AND R89, R89, R206.reuse, PT ;  /* 0x000000ce59597233 */ /* 0x100fe20003803000 */
[----:B------:R-:W-:Y:S02]  /*1ff60*/  PRMT R72, R144, 0x5410, R3 ;  /* 0x0000541090487816 */ /* 0x000fe40000000003 */
[----:B------:R-:W-:Y:S02]  /*1ff70*/  LOP3.LUT R88, R88, R95, RZ, 0xc0, !PT ;  /* 0x0000005f58587212 */ /* 0x000fe400078ec0ff */
[----:B------:R-:W-:Y:S02]  /*1ff80*/  LOP3.LUT R143, R143, R72, RZ, 0xc0, !PT ;  /* 0x000000488f8f7212 */ /* 0x000fe400078ec0ff */
[----:B------:R-:W-:Y:S02]  /*1ff90*/  PRMT R72, R146, 0x5410, R145 ;  /* 0x0000541092487816 */ /* 0x000fe40000000091 */
[----:B------:R-:W-:Y:S01]  /*1ffa0*/  LOP3.LUT R89, R89, R91, RZ, 0xc0, !PT ;  /* 0x0000005b59597212 */ /* 0x000fe200078ec0ff */
[----:B------:R-:W-:Y:S01]  /*1ffb0*/  HSET2.LE.AND R91, R107, R206, PT ;  /* 0x000000ce6b5b7233 */ /* 0x000fe20003803000 */
[----:B------:R-:W-:Y:S01]  /*1ffc0*/  LOP3.LUT R90, R90, R72, RZ, 0xc0, !PT ;  /* 0x000000485a5a7212 */ /* 0x000fe200078ec0ff */
[-C--:B------:R-:W-:Y:S01]  /*1ffd0*/  HMMA.16816.F32 R124, R140, R116.reuse, R4 ;  /* 0x000000748c7c723c */ /* 0x080fe20000001804 */
[----:B--2---:R-:W-:Y:S05]  /*1ffe0*/  @!P4 HADD2 R102, -R148.H0_H0, -RZ.H0_H0 ;  /* 0xa00000ff9466c230 */ /* 0x004fea0000000900 */
[----:B------:R-:W-:Y:S01]  /*1fff0*/  @!P4 STL.S16 [R1+0x40], R102 ;  /* 0x000040660100c387 */ /* 0x000fe20000100600 */
[----:B------:R-:W-:Y:S03]  /*20000*/  PRMT R81, R102, 0x7610, R81 ;  /* 0x0000761066517816 */ /* 0x000fe60000000051 */
[----:B------:R3:W2:Y:S02]  /*20010*/  LDL.S16 R203, [R1+0x2c] ;  /* 0x00002c0001cb7983 */ /* 0x0006a40000100600 */
[----:B------:R-:W-:Y:S02]  /*20020*/  @!P4 PRMT R148, R81, 0x5410, RZ ;  /* 0x000054105194c816 */ /* 0x000fe400000000ff */
[----:B------:R-:W-:Y:S01]  /*20030*/  ISETP.GE.U32.AND P4, PT, R235, R0, PT ;  /* 0x00000000eb00720c */ /* 0x000fe20003f86070 */
[----:B------:R3:W4:Y:S01]  /*20040*/  LDL.S16 R202, [R1+0x28] ;  /* 0x0000280001ca7983 */ /* 0x0007220000100600 */
[C---:B------:R-:W-:Y:S03]  /*20050*/  PRMT R0, R2.reuse, 0x7632, R0 ;  /* 0x0000763202007816 */ /* 0x040fe60000000000 */
[----:B------:R3:W3:Y:S01]  /*20060*/  LDL.S16 R201, [R1+0x24] ;  /* 0x0000240001c97983 */ /* 0x0006e20000100600 */
[----:B------:R-:W-:Y:S03]  /*20070*/  PRMT R72, R2, 0x5410, R0 ;  /* 0x0000541002487816 */ /* 0x000fe60000000000 */
[----:B------:R1:W3:Y:S01]  /*20080*/  LDL.S16 R200, [R1+0x20] ;  /* 0x0000200001c87983 */ /* 0x0002e20000100600 */
[----:B------:R-:W-:Y:S01]  /*20090*/  LOP3.LUT R91, R91, R72, RZ, 0xc0, !PT ;  /* 0x000000485b5b7212 */ /* 0x000fe200078ec0ff */
[----:B------:R-:W-:Y:S02]  /*200a0*/  IMAD.MOV.U32 R72, RZ, RZ, R69 ;  /* 0x000000ffff487224 */ /* 0x000fe400078e0045 */
[----:B------:R1:W3:Y:S04]  /*200b0*/  LDL.S16 R75, [R1+0x1c] ;  /* 0x00001c00014b7983 */ /* 0x0002e80000100600 */
[C---:B------:R-:W-:Y:S01]  /*200c0*/  HMMA.16816.F32 R136, R88.reuse, R116, R8 ;  /* 0x000000745888723c */ /* 0x040fe20000001808 */
[----:B------:R1:W3:Y:S04]  /*200d0*/  LDL.S16 R74, [R1+0x18] ;  /* 0x00001800014a7983 */ /* 0x0002e80000100600 */
[----:B------:R1:W3:Y:S03]  /*200e0*/  LDL.S16 R73, [R1] ;  /* 0x0000000001497983 */ /* 0x0002e60000100600 */
[-C--:B------:R-:W-:Y:S01]  /*200f0*/  HMMA.16816.F32 R132, R88, R118.reuse, R12 ;  /* 0x000000765884723c */ /* 0x080fe2000000180c */
[----:B------:R-:W1:Y:S07]  /*20100*/  LDSM.16.MT88.4 R100, [R176+0x7800] ;  /* 0x00780000b064783b */ /* 0x000e6e0000004200 */
[C---:B------:R-:W-:Y:S01]  /*20110*/  HMMA.16816.F32 R116, R140.reuse, R118, R16 ;  /* 0x000000768c74723c */ /* 0x040fe20000001810 */
[----:B------:R-:W1:Y:S08]  /*20120*/  LDSM.16.MT88.4 R80, [R174+0x7800] ;  /* 0x00780000ae50783b */ /* 0x000e700000004200 */
[----:B------:R-:W-:Y:S01]  /*20130*/  STG.E.U16 [R156.64+0x70], R148 ;  /* 0x000070949c007986 */ /* 0x000fe2000c101522 */
        /* <DEDUP_REMOVED lines=11> */
[----:B------:R-:W-:Y:S01]  /*201f0*/  HMMA.16816.F32 R76, R140, R78, R64 ;  /* 0x0000004e8c4c723c */ /* 0x000fe20000001840 */
        /* <DEDUP_REMOVED lines=13> */
[----:B------:R-:W-:Y:S02]  /*202d0*/  PRMT R8, R201, 0x7610, R8 ;  /* 0x00007610c9087816 */ /* 0x000fe40000000008 */
[----:B------:R-:W-:Y:S01]  /*202e0*/  @!P6 PRMT R144, R9, 0x5410, RZ ;  /* 0x000054100990e816 */ /* 0x000fe200000000ff */
[----:B------:R-:W-:Y:S01]  /*202f0*/  @!P2 STL.S16 [R1+0x20], R200 ;  /* 0x000020c80100a387 */ /* 0x000fe20000100600 */
[----:B------:R-:W-:Y:S01]  /*20300*/  @!P5 HADD2 R74, -R2.H0_H0, -RZ.H0_H0 ;  /* 0xa00000ff024ad230 */ /* 0x000fe20000000900 */
[----:B------:R-:W-:Y:S02]  /*20310*/  @!P1 PRMT R3, R8, 0x5410, RZ ;  /* 0x0000541008039816 */ /* 0x000fe400000000ff */
[----:B------:R-:W-:Y:S01]  /*20320*/  STG.E.U16 [R158.64+0x70], R144 ;  /* 0x000070909e007986 */ /* 0x000fe2000c101522 */
[----:B------:R-:W-:Y:S01]  /*20330*/  @!P3 HADD2 R73, -R0.H0_H0, -RZ.H0_H0 ;  /* 0xa00000ff0049b230 */ /* 0x000fe20000000900 */
[----:B------:R-:W-:Y:S02]  /*20340*/  PRMT R7, R200, 0x7610, R7 ;  /* 0x00007610c8077816 */ /* 0x000fe40000000007 */
[----:B------:R-:W-:Y:S01]  /*20350*/  STG.E.U16 [R158.64+0x72], R3 ;  /* 0x000072039e007986 */ /* 0x000fe2000c101522 */
[----:B------:R-:W-:Y:S02]  /*20360*/  PRMT R6, R75, 0x7610, R6 ;  /* 0x000076104b067816 */ /* 0x000fe40000000006 */
[----:B------:R-:W-:Y:S01]  /*20370*/  @!P2 PRMT R146, R7, 0x5410, RZ ;  /* 0x000054100792a816 */ /* 0x000fe200000000ff */
[----:B------:R-:W-:Y:S01]  /*20380*/  @!P4 STL.S16 [R1+0x1c], R75 ;  /* 0x00001c4b0100c387 */ /* 0x000fe20000100600 */
[----:B------:R-:W-:Y:S02]  /*20390*/  @!P4 PRMT R145, R6, 0x5410, RZ ;  /* 0x000054100691c816 */ /* 0x000fe400000000ff */
[----:B------:R-:W-:Y:S01]  /*203a0*/  PRMT R5, R74, 0x7610, R5 ;  /* 0x000076104a057816 */ /* 0x000fe20000000005 */
[----:B------:R-:W-:Y:S01]  /*203b0*/  STG.E.U16 [R164.64+0x6e], R146 ;  /* 0x00006e92a4007986 */ /* 0x000fe2000c101522 */
[----:B------:R-:W-:Y:S02]  /*203c0*/  PRMT R4, R73, 0x7610, R4 ;  /* 0x0000761049047816 */ /* 0x000fe40000000004 */
[----:B------:R-:W-:Y:S01]  /*203d0*/  @!P5 PRMT R2, R5, 0x5410, RZ ;  /* 0x000054100502d816 */ /* 0x000fe200000000ff */
[----:B------:R-:W-:Y:S01]  /*203e0*/  FADD.FTZ R5, R170, R196 ;  /* 0x000000c4aa057221 */ /* 0x000fe20000010000 */
[----:B------:R-:W-:Y:S01]  /*203f0*/  @!P3 PRMT R0, R4, 0x5410, RZ ;  /* 0x000054100400b816 */ /* 0x000fe200000000ff */
[----:B------:R-:W-:Y:S01]  /*20400*/  FADD.FTZ R4, R189, R197 ;  /* 0x000000c5bd047221 */ /* 0x000fe20000010000 */
[----:B------:R-:W-:Y:S01]  /*20410*/  STG.E.U16 [R164.64+0x70], R145 ;  /* 0x00007091a4007986 */ /* 0x000fe2000c101522 */
[----:B------:R-:W-:Y:S01]  /*20420*/  FADD.FTZ R239, R169, R5 ;  /* 0x00000005a9ef7221 */ /* 0x000fe20000010000 */
[----:B------:R-:W-:Y:S01]  /*20430*/  ISETP.GT.AND P1, PT, R192, RZ, PT ;  /* 0x000000ffc000720c */ /* 0x000fe20003f24270 */
[----:B------:R-:W-:Y:S01]  /*20440*/  FADD.FTZ R238, R171, R4 ;  /* 0x00000004abee7221 */ /* 0x000fe20000010000 */
[----:B------:R1:W-:Y:S04]  /*20450*/  STG.E.U16 [R160.64+0x70], R2 ;  /* 0x00007002a0007986 */ /* 0x0003e8000c101522 */
[----:B------:R2:W-:Y:S04]  /*20460*/  STG.E.U16 [R160.64+0x72], R0 ;  /* 0x00007200a0007986 */ /* 0x0005e8000c101522 */
[----:B------:R-:W-:Y:S04]  /*20470*/  @!P5 STL.S16 [R1+0x18], R74 ;  /* 0x0000184a0100d387 */ /* 0x000fe80000100600 */
[----:B------:R3:W-:Y:S01]  /*20480*/  @!P3 STL.S16 [R1], R73 ;  /* 0x000000490100b387 */ /* 0x0007e20000100600 */
[----:B-1----:R-:W-:Y:S02]  /*20490*/  FADD.FTZ R2, R191, R195 ;  /* 0x000000c3bf027221 */ /* 0x002fe40000010000 */
[----:B--2---:R-:W-:Y:S02]  /*204a0*/  FADD.FTZ R0, R190, R194 ;  /* 0x000000c2be007221 */ /* 0x004fe40000010000 */
[----:B------:R-:W-:Y:S02]  /*204b0*/  FADD.FTZ R3, R168, R2 ;  /* 0x00000002a8037221 */ /* 0x000fe40000010000 */
[----:B------:R-:W-:Y:S01]  /*204c0*/  FADD.FTZ R2, R166, R0 ;  /* 0x00000000a6027221 */ /* 0x000fe20000010000 */
[----:B------:R-:W-:Y:S01]  /*204d0*/  IADD3 R0, R192, -0x1, RZ ;  /* 0xffffffffc0007810 */ /* 0x000fe20007ffe0ff */
[----:B------:R-:W-:Y:S02]  /*204e0*/  FADD.FTZ R240, R167, R3 ;  /* 0x00000003a7f07221 */ /* 0x000fe40000010000 */
[----:B------:R-:W-:Y:S02]  /*204f0*/  FADD.FTZ R241, R155, R2 ;  /* 0x000000029bf17221 */ /* 0x000fe40000010000 */
[----:B------:R-:W-:Y:S02]  /*20500*/  IMAD.MOV.U32 R192, RZ, RZ, R0 ;  /* 0x000000ffffc07224 */ /* 0x000fe400078e0000 */
[----:B------:R-:W-:Y:S02]  /*20510*/  IMAD.MOV.U32 R3, RZ, RZ, R70 ;  /* 0x000000ffff037224 */ /* 0x000fe400078e0046 */
[----:B------:R-:W-:Y:S02]  /*20520*/  IMAD.MOV.U32 R0, RZ, RZ, R71 ;  /* 0x000000ffff007224 */ /* 0x000fe400078e0047 */
[----:B---3--:R-:W-:Y:S01]  /*20530*/  IMAD.MOV.U32 R73, RZ, RZ, R68 ;  /* 0x000000ffff497224 */ /* 0x008fe200078e0044 */
[----:B-----5:R-:W-:-:S05]  /*20540*/  @P1 BRA `(.L_x_1009) ;  /* 0xffff90e000001947 */ /* 0x020fca000383ffff */
.L_x_1008:
[----:B------:R-:W2:Y:S01]  /*20550*/  LDL.LU R57, [R1+0x148] ;  /* 0x0001480001397983 */ /* 0x000ea20000300800 */
[----:B------:R-:W1:Y:S01]  /*20560*/  LDC.U8 R40, c[0x0][0x329] ;  /* 0x0000ca40ff287b82 */ /* 0x000e620000000000 */
[----:B------:R-:W-:Y:S02]  /*20570*/  BSSY B0, `(.L_x_1012) ;  /* 0x0000136000007945 */ /* 0x000fe40003800000 */
[----:B------:R-:W3:Y:S04]  /*20580*/  SHFL.BFLY PT, R0, R238, 0x2, 0x1f ;  /* 0x0c401f00ee007f89 */ /* 0x000ee800000e0000 */
[----:B------:R-:W4:Y:S04]  /*20590*/  SHFL.BFLY PT, R3, R240, 0x2, 0x1f ;  /* 0x0c401f00f0037f89 */ /* 0x000f2800000e0000 */
[----:B------:R-:W1:Y:S04]  /*205a0*/  SHFL.BFLY PT, R2, R239, 0x2, 0x1f ;  /* 0x0c401f00ef027f89 */ /* 0x000e6800000e0000 */
[----:B------:R-:W1:Y:S04]  /*205b0*/  SHFL.BFLY PT, R4, R241, 0x2, 0x1f ;  /* 0x0c401f00f1047f89 */ /* 0x000e6800000e0000 */
[----:B------:R-:W1:Y:S01]  /*205c0*/  S2R R55, SR_TID.X ;  /* 0x0000000000377919 */ /* 0x000e620000002100 */
[----:B---3--:R-:W-:-:S02]  /*205d0*/  FADD.FTZ R238, R0, R238 ;  /* 0x000000ee00ee7221 */ /* 0x008fc40000010000 */
[----:B----4-:R-:W-:-:S03]  /*205e0*/  FADD.FTZ R0, R3, R240 ;  /* 0x000000f003007221 */ /* 0x010fc60000010000 */
[----:B------:R-:W3:Y:S01]  /*205f0*/  SHFL.BFLY PT, R6, R238, 0x1, 0x1f ;  /* 0x0c201f00ee067f89 */ /* 0x000ee200000e0000 */
[----:B-1----:R-:W-:-:S03]  /*20600*/  FADD.FTZ R2, R2, R239 ;  /* 0x000000ef02027221 */ /* 0x002fc60000010000 */
[----:B------:R-:W1:Y:S01]  /*20610*/  SHFL.BFLY PT, R3, R0, 0x1, 0x1f ;  /* 0x0c201f0000037f89 */ /* 0x000e6200000e0000 */
[----:B------:R-:W-:-:S03]  /*20620*/  FADD.FTZ R4, R4, R241 ;  /* 0x000000f104047221 */ /* 0x000fc60000010000 */
[----:B------:R-:W4:Y:S01]  /*20630*/  SHFL.BFLY PT, R5, R2, 0x1, 0x1f ;  /* 0x0c201f0002057f89 */ /* 0x000f2200000e0000 */
[----:B------:R-:W-:-:S03]  /*20640*/  SHF.R.S32.HI R56, RZ, 0x1f, R55 ;  /* 0x0000001fff387819 */ /* 0x000fc60000011437 */
[----:B------:R-:W4:Y:S01]  /*20650*/  SHFL.BFLY PT, R9, R4, 0x1, 0x1f ;  /* 0x0c201f0004097f89 */ /* 0x000f2200000e0000 */
[CC--:B------:R-:W-:Y:S02]  /*20660*/  LEA.HI R7, R56.reuse, R55.reuse, RZ, 0x2 ;  /* 0x0000003738077211 */ /* 0x0c0fe400078f10ff */
[----:B------:R-:W-:Y:S02]  /*20670*/  LEA.HI R54, R56, R55, RZ, 0x5 ;  /* 0x0000003738367211 */ /* 0x000fe400078f28ff */
[----:B------:R-:W-:Y:S02]  /*20680*/  SHF.R.S32.HI R8, RZ, 0x1f, R7 ;  /* 0x0000001fff087819 */ /* 0x000fe40000011407 */
[----:B------:R-:W-:Y:S01]  /*20690*/  SHF.R.S32.HI R10, RZ, 0x5, R54 ;  /* 0x00000005ff0a7819 */ /* 0x000fe20000011436 */
[----:B---3--:R-:W-:Y:S01]  /*206a0*/  FADD.FTZ R238, R238, R6 ;  /* 0x00000006eeee7221 */ /* 0x008fe20000010000 */
[----:B------:R-:W-:Y:S01]  /*206b0*/  MOV R6, 0x3f800000 ;  /* 0x3f80000000067802 */ /* 0x000fe20000000f00 */
[----:B-1----:R-:W-:Y:S01]  /*206c0*/  FADD.FTZ R38, R0, R3 ;  /* 0x0000000300267221 */ /* 0x002fe20000010000 */
[----:B------:R-:W-:-:S02]  /*206d0*/  SHF.R.S32.HI R0, RZ, 0x2, R7 ;  /* 0x00000002ff007819 */ /* 0x000fc40000011407 */
[----:B------:R-:W-:Y:S01]  /*206e0*/  FSETP.NE.FTZ.AND P6, PT, R238, RZ, PT ;  /* 0x000000ffee00720b */ /* 0x000fe20003fd5000 */
[----:B----4-:R-:W-:Y:S01]  /*206f0*/  FADD.FTZ R37, R2, R5 ;  /* 0x0000000502257221 */ /* 0x010fe20000010000 */
[----:B------:R-:W-:Y:S02]  /*20700*/  FSETP.NE.FTZ.AND P4, PT, R38, RZ, PT ;  /* 0x000000ff2600720b */ /* 0x000fe40003f95000 */
[----:B------:R-:W-:Y:S01]  /*20710*/  LEA.HI R8, R8, R0, RZ, 0x3 ;  /* 0x0000000008087211 */ /* 0x000fe200078f18ff */
[----:B------:R-:W-:Y:S01]  /*20720*/  FADD.FTZ R39, R4, R9 ;  /* 0x0000000904277221 */ /* 0x000fe20000010000 */
[----:B------:R-:W-:Y:S01]  /*20730*/  FSETP.NE.FTZ.AND P5, PT, R37, RZ, PT ;  /* 0x000000ff2500720b */ /* 0x000fe20003fb5000 */
[----:B------:R-:W-:Y:S01]  /*20740*/  IMAD.MOV.U32 R4, RZ, RZ, 0x3f800000 ;  /* 0x3f800000ff047424 */ /* 0x000fe200078e00ff */
[----:B------:R-:W-:Y:S02]  /*20750*/  LOP3.LUT R19, R8, 0xfffffff8, RZ, 0xc0, !PT ;  /* 0xfffffff808137812 */ /* 0x000fe400078ec0ff */
[----:B------:R-:W-:-:S02]  /*20760*/  FSETP.NE.FTZ.AND P3, PT, R39, RZ, PT ;  /* 0x000000ff2700720b */ /* 0x000fc40003f75000 */
[----:B------:R-:W-:Y:S02]  /*20770*/  MOV R5, 0x3f800000 ;  /* 0x3f80000000057802 */ /* 0x000fe40000000f00 */
[----:B------:R-:W-:Y:S02]  /*20780*/  IADD3 R19, R0, -R19, RZ ;  /* 0x8000001300137210 */ /* 0x000fe40007ffe0ff */
[----:B------:R-:W-:Y:S02]  /*20790*/  LOP3.LUT R7, R7, 0x3ffffffc, RZ, 0xc0, !PT ;  /* 0x3ffffffc07077812 */ /* 0x000fe400078ec0ff */
[----:B------:R-:W1:Y:S08]  /*207a0*/  @P6 MUFU.RCP R5, R238 ;  /* 0x000000ee00056308 */ /* 0x000e700000001000 */
[----:B------:R-:W-:Y:S08]  /*207b0*/  @P5 MUFU.RCP R6, R37 ;  /* 0x0000002500065308 */ /* 0x000ff00000001000 */
[----:B------:R-:W3:Y:S01]  /*207c0*/  @P3 MUFU.RCP R4, R39 ;  /* 0x0000002700043308 */ /* 0x000ee20000001000 */
[----:B-1----:R-:W-:-:S04]  /*207d0*/  FMUL.FTZ R0, R5, c[0x0][0x2dc] ;  /* 0x0000b70005007a20 */ /* 0x002fc80000410000 */
[C---:B------:R-:W-:Y:S02]  /*207e0*/  FMUL.FTZ R124, R0.reuse, R124 ;  /* 0x0000007c007c7220 */ /* 0x040fe40000410000 */
[C---:B------:R-:W-:Y:S02]  /*207f0*/  FMUL.FTZ R5, R0.reuse, R125 ;  /* 0x0000007d00057220 */ /* 0x040fe40000410000 */
[C---:B------:R-:W-:Y:S02]  /*20800*/  FMUL.FTZ R116, R0.reuse, R116 ;  /* 0x0000007400747220 */ /* 0x040fe40000410000 */
[C---:B------:R-:W-:Y:S01]  /*20810*/  FMUL.FTZ R117, R0.reuse, R117 ;  /* 0x0000007500757220 */ /* 0x040fe20000410000 */
[----:B------:R-:W-:Y:S01]  /*20820*/  F2FP.PACK_AB R5, R5, R124 ;  /* 0x0000007c0505723e */ /* 0x000fe200000000ff */
[C---:B------:R-:W-:Y:S02]  /*20830*/  FMUL.FTZ R108, R0.reuse, R108 ;  /* 0x0000006c006c7220 */ /* 0x040fe40000410000 */
[----:B------:R-:W-:-:S02]  /*20840*/  FMUL.FTZ R14, R0, R109 ;  /* 0x0000006d000e7220 */ /* 0x000fc40000410000 */
[C---:B------:R-:W-:Y:S02]  /*20850*/  FMUL.FTZ R100, R0.reuse, R100 ;  /* 0x0000006400647220 */ /* 0x040fe40000410000 */
        /* <DEDUP_REMOVED lines=14> */
[----:B---3--:R-:W-:-:S03]  /*20940*/  FMUL.FTZ R0, R4, c[0x0][0x2dc] ;  /* 0x0000b70004007a20 */ /* 0x008fc60000410000 */
[----:B------:R-:W-:Y:S01]  /*20950*/  F2FP.PACK_AB R32, R32, R76 ;  /* 0x0000004c2020723e */ /* 0x000fe200000000ff */
[C---:B------:R-:W-:Y:S02]  /*20960*/  FMUL.FTZ R138, R0.reuse, R138 ;  /* 0x0000008a008a7220 */ /* 0x040fe40000410000 */
[C---:B------:R-:W-:Y:S02]  /*20970*/  FMUL.FTZ R9, R0.reuse, R139 ;  /* 0x0000008b00097220 */ /* 0x040fe40000410000 */
        /* <DEDUP_REMOVED lines=20> */
[----:B------:R-:W-:Y:S02]  /*20ac0*/  F2FP.PACK_AB R0, R117, R116 ;  /* 0x000000747500723e */ /* 0x000fe400000000ff */
[----:B------:R-:W-:Y:S02]  /*20ad0*/  F2FP.PACK_AB R33, R33, R98 ;  /* 0x000000622121723e */ /* 0x000fe400000000ff */
[----:B------:R-:W-:Y:S02]  /*20ae0*/  F2FP.PACK_AB R35, R35, R90 ;  /* 0x0000005a2323723e */ /* 0x000fe400000000ff */
[----:B--2---:R-:W-:-:S13]  /*20af0*/  ISETP.NE.AND P0, PT, R57, -0x1, PT ;  /* 0xffffffff3900780c */ /* 0x004fda0003f05270 */
[----:B------:R-:W-:-:S04]  /*20b00*/  @P0 IMAD.WIDE.U32 R2, R57, c[0x0][0x1e8], RZ ;  /* 0x00007a0039020a25 */ /* 0x000fc800078e00ff */
[----:B------:R-:W-:Y:S01]  /*20b10*/  @P0 IMAD R53, R57, c[0x0][0x1ec], R3 ;  /* 0x00007b0039350a24 */ /* 0x000fe200078e0203 */
[----:B------:R-:W-:Y:S02]  /*20b20*/  @P0 MOV R52, R2 ;  /* 0x0000000200340202 */ /* 0x000fe40000000f00 */
[----:B------:R-:W-:Y:S02]  /*20b30*/  MOV R2, 0x3f800000 ;  /* 0x3f80000000027802 */ /* 0x000fe40000000f00 */
[----:B------:R-:W-:-:S04]  /*20b40*/  IADD3 R3, -R7, R55, RZ ;  /* 0x0000003707037210 */ /* 0x000fc80007ffe1ff */
[----:B------:R-:W1:Y:S01]  /*20b50*/  @P4 MUFU.RCP R2, R38 ;  /* 0x0000002600024308 */ /* 0x000e620000001000 */
[----:B------:R-:W-:Y:S01]  /*20b60*/  LEA R30, R10, R3, 0x9 ;  /* 0x000000030a1e7211 */ /* 0x000fe200078e48ff */
[----:B------:R-:W-:Y:S01]  /*20b70*/  FMUL.FTZ R3, R6, c[0x0][0x2dc] ;  /* 0x0000b70006037a20 */ /* 0x000fe20000410000 */
[----:B------:R-:W-:-:S03]  /*20b80*/  MOV R6, 0xfffffff0 ;  /* 0xfffffff000067802 */ /* 0x000fc60000000f00 */
[C---:B------:R-:W-:Y:S02]  /*20b90*/  FMUL.FTZ R126, R3.reuse, R126 ;  /* 0x0000007e037e7220 */ /* 0x040fe40000410000 */
[C---:B------:R-:W-:Y:S02]  /*20ba0*/  FMUL.FTZ R127, R3.reuse, R127 ;  /* 0x0000007f037f7220 */ /* 0x040fe40000410000 */
[C---:B------:R-:W-:Y:S02]  /*20bb0*/  FMUL.FTZ R118, R3.reuse, R118 ;  /* 0x0000007603767220 */ /* 0x040fe40000410000 */
[----:B------:R-:W-:Y:S01]  /*20bc0*/  FMUL.FTZ R7, R3, R119 ;  /* 0x0000007703077220 */ /* 0x000fe20000410000 */
[----:B------:R-:W-:Y:S01]  /*20bd0*/  F2FP.PACK_AB R4, R127, R126 ;  /* 0x0000007e7f04723e */ /* 0x000fe200000000ff */
        /* <DEDUP_REMOVED lines=28> */
[C---:B------:R-:W-:Y:S01]  /*20da0*/  FMUL.FTZ R102, R3.reuse, R102 ;  /* 0x0000006603667220 */ /* 0x040fe20000410000 */
        /* <DEDUP_REMOVED lines=19> */
[----:B------:R-:W-:Y:S01]  /*20ee0*/  FMUL.FTZ R31, R3, R79 ;  /* 0x0000004f031f7220 */ /* 0x000fe20000410000 */
[----:B------:R-:W-:-:S02]  /*20ef0*/  SHF.L.U32 R2, R2, 0x1, RZ ;  /* 0x0000000102027819 */ /* 0x000fc400000006ff */
[----:B------:R-:W-:Y:S02]  /*20f00*/  SEL R30, R30, 0xffffffe0, !P1 ;  /* 0xffffffe01e1e7807 */ /* 0x000fe40004800000 */
[----:B------:R-:W-:Y:S01]  /*20f10*/  IADD3 R3, R2, R6, RZ ;  /* 0x0000000602037210 */ /* 0x000fe20007ffe0ff */
[----:B------:R1:W-:Y:S01]  /*20f20*/  STS [R2], R5 ;  /* 0x0000000502007388 */ /* 0x0003e20000000800 */
[----:B------:R-:W-:Y:S02]  /*20f30*/  F2FP.PACK_AB R19, R87, R86 ;  /* 0x000000565713723e */ /* 0x000fe400000000ff */
[----:B------:R-:W-:Y:S01]  /*20f40*/  F2FP.PACK_AB R27, R27, R82 ;  /* 0x000000521b1b723e */ /* 0x000fe200000000ff */
[----:B------:R2:W-:Y:S01]  /*20f50*/  STS [R2+0x400], R4 ;  /* 0x0004000402007388 */ /* 0x0005e20000000800 */
[----:B------:R-:W-:Y:S02]  /*20f60*/  F2FP.PACK_AB R31, R31, R78 ;  /* 0x0000004e1f1f723e */ /* 0x000fe400000000ff */
[----:B------:R-:W-:Y:S01]  /*20f70*/  F2FP.PACK_AB R36, R36, R88 ;  /* 0x000000582424723e */ /* 0x000fe200000000ff */
[----:B------:R3:W-:Y:S01]  /*20f80*/  STS [R3], R0 ;  /* 0x0000000003007388 */ /* 0x0007e20000000800 */
[----:B------:R-:W-:-:S03]  /*20f90*/  ISETP.NE.AND P1, PT, R40, RZ, PT ;  /* 0x000000ff2800720c */ /* 0x000fc60003f25270 */
[----:B------:R4:W-:Y:S04]  /*20fa0*/  STS [R3+0x400], R7 ;  /* 0x0004000703007388 */ /* 0x0009e80000000800 */
[----:B------:R-:W-:Y:S04]  /*20fb0*/  STS [R2+0x2000], R8 ;  /* 0x0020000802007388 */ /* 0x000fe80000000800 */
[----:B------:R4:W-:Y:S04]  /*20fc0*/  STS [R2+0x2400], R9 ;  /* 0x0024000902007388 */ /* 0x0009e80000000800 */
[----:B------:R4:W-:Y:S01]  /*20fd0*/  STS [R3+0x2000], R16 ;  /* 0x0020001003007388 */ /* 0x0009e20000000800 */
[----:B-1----:R-:W-:-:S03]  /*20fe0*/  IADD3 R5, R2, R30, RZ ;  /* 0x0000001e02057210 */ /* 0x002fc60007ffe0ff */
[----:B------:R1:W-:Y:S01]  /*20ff0*/  STS [R3+0x2400], R15 ;  /* 0x0024000f03007388 */ /* 0x0003e20000000800 */
[----:B--2---:R-:W-:-:S03]  /*21000*/  IADD3 R4, R3, R30, RZ ;  /* 0x0000001e03047210 */ /* 0x004fc60007ffe0ff */
[----:B------:R2:W-:Y:S01]  /*21010*/  STS [R5], R14 ;  /* 0x0000000e05007388 */ /* 0x0005e20000000800 */
[C---:B---3--:R-:W-:Y:S02]  /*21020*/  IADD3 R0, R2.reuse, 0x40, RZ ;  /* 0x0000004002007810 */ /* 0x048fe40007ffe0ff */
[----:B------:R-:W-:Y:S01]  /*21030*/  @P2 IADD3 R0, R2, -0x40, RZ ;  /* 0xffffffc002002810 */ /* 0x000fe20007ffe0ff */
[----:B------:R3:W-:Y:S01]  /*21040*/  STS [R5+0x400], R13 ;  /* 0x0004000d05007388 */ /* 0x0007e20000000800 */
[----:B----4-:R-:W4:Y:S03]  /*21050*/  LDC.U8 R7, c[0x0][0x328] ;  /* 0x0000ca00ff077b82 */ /* 0x010f260000000000 */
[----:B------:R3:W-:Y:S04]  /*21060*/  STS [R4], R11 ;  /* 0x0000000b04007388 */ /* 0x0007e80000000800 */
[----:B------:R3:W-:Y:S01]  /*21070*/  STS [R4+0x400], R10 ;  /* 0x0004000a04007388 */ /* 0x0007e20000000800 */
[----:B------:R-:W-:-:S02]  /*21080*/  IADD3 R2, R30, 0x400, R0 ;  /* 0x000004001e027810 */ /* 0x000fc40007ffe000 */
[----:B------:R-:W-:Y:S01]  /*21090*/  @P1 MOV R9, c[0x0][0x210] ;  /* 0x0000840000091a02 */ /* 0x000fe20000000f00 */
[----:B------:R-:W-:Y:S01]  /*210a0*/  STS [R5+0x2000], R12 ;  /* 0x0020000c05007388 */ /* 0x000fe20000000800 */
[----:B------:R-:W-:Y:S02]  /*210b0*/  @!P1 MOV R9, 0x1 ;  /* 0x0000000100099802 */ /* 0x000fe40000000f00 */
[----:B------:R-:W-:Y:S01]  /*210c0*/  MOV R16, 0x7f800000 ;  /* 0x7f80000000107802 */ /* 0x000fe20000000f00 */
[----:B------:R3:W-:Y:S01]  /*210d0*/  STS [R5+0x2400], R18 ;  /* 0x0024001205007388 */ /* 0x0007e20000000800 */
[----:B-1----:R-:W-:-:S03]  /*210e0*/  MOV R15, 0x7f800000 ;  /* 0x7f800000000f7802 */ /* 0x002fc60000000f00 */
[----:B------:R1:W-:Y:S01]  /*210f0*/  STS [R4+0x2000], R17 ;  /* 0x0020001104007388 */ /* 0x0003e20000000800 */
[----:B--2---:R-:W-:-:S03]  /*21100*/  MOV R14, 0x7f800000 ;  /* 0x7f800000000e7802 */ /* 0x004fc60000000f00 */
[----:B------:R2:W-:Y:S01]  /*21110*/  STS [R4+0x2400], R25 ;  /* 0x0024001904007388 */ /* 0x0005e20000000800 */
[----:B----4-:R-:W-:Y:S02]  /*21120*/  ISETP.NE.AND P2, PT, R7, RZ, PT ;  /* 0x000000ff0700720c */ /* 0x010fe40003f45270 */
[----:B---3--:R-:W-:Y:S01]  /*21130*/  MOV R13, 0x7f800000 ;  /* 0x7f800000000d7802 */ /* 0x008fe20000000f00 */
[----:B------:R-:W-:Y:S01]  /*21140*/  STS [R0], R24 ;  /* 0x0000001800007388 */ /* 0x000fe20000000800 */
[----:B------:R-:W3:Y:S03]  /*21150*/  @P6 MUFU.LG2 R11, R238 ;  /* 0x000000ee000b6308 */ /* 0x000ee60000000c00 */
[----:B------:R-:W-:Y:S04]  /*21160*/  STS [R0+0x400], R23 ;  /* 0x0004001700007388 */ /* 0x000fe80000000800 */
[----:B------:R-:W4:Y:S01]  /*21170*/  S2R R8, SR_CTAID.Y ;  /* 0x0000000000087919 */ /* 0x000f220000002600 */
[----:B------:R-:W3:Y:S01]  /*21180*/  @P4 MUFU.LG2 R10, R38 ;  /* 0x00000026000a4308 */ /* 0x000ee20000000c00 */
[----:B------:R-:W-:-:S02]  /*21190*/  IADD3 R5, R6, R2, RZ ;  /* 0x0000000206057210 */ /* 0x000fc40007ffe0ff */
[----:B------:R-:W3:Y:S01]  /*211a0*/  S2R R18, SR_CTAID.X ;  /* 0x0000000000127919 */ /* 0x000ee20000002500 */
[----:B------:R-:W-:-:S04]  /*211b0*/  IADD3 R2, R6, R0, RZ ;  /* 0x0000000006027210 */ /* 0x000fc80007ffe0ff */
[----:B------:R-:W3:Y:S01]  /*211c0*/  @P5 MUFU.LG2 R12, R37 ;  /* 0x00000025000c5308 */ /* 0x000ee20000000c00 */
[----:B-1----:R-:W1:Y:S01]  /*211d0*/  S2R R17, SR_CTAID.Z ;  /* 0x0000000000117919 */ /* 0x002e620000002700 */
[----:B------:R-:W-:Y:S01]  /*211e0*/  IMAD.IADD R3, R30, 0x1, R2 ;  /* 0x000000011e037824 */ /* 0x000fe200078e0202 */
[----:B--2---:R-:W-:Y:S02]  /*211f0*/  @P1 MOV R4, c[0x0][0x210] ;  /* 0x0000840000041a02 */ /* 0x004fe40000000f00 */
[----:B------:R-:W-:Y:S04]  /*21200*/  STS [R2], R20 ;  /* 0x0000001402007388 */ /* 0x000fe80000000800 */
[----:B------:R-:W-:Y:S01]  /*21210*/  STS [R2+0x400], R19 ;  /* 0x0004001302007388 */ /* 0x000fe20000000800 */
[----:B------:R-:W-:-:S03]  /*21220*/  @P1 IMAD R4, R4, c[0x0][0x214], RZ ;  /* 0x0000850004041a24 */ /* 0x000fc600078e02ff */
[----:B------:R-:W-:Y:S01]  /*21230*/  STS [R0+0x2000], R22 ;  /* 0x0020001600007388 */ /* 0x000fe20000000800 */
[----:B----4-:R-:W-:-:S03]  /*21240*/  @!P0 IMAD.WIDE.U32 R6, R8, c[0x0][0x1e0], RZ ;  /* 0x0000780008068a25 */ /* 0x010fc600078e00ff */
[----:B------:R2:W-:Y:S02]  /*21250*/  STS [R0+0x2400], R21 ;  /* 0x0024001500007388 */ /* 0x0005e40000000800 */
[----:B------:R-:W-:Y:S02]  /*21260*/  @!P0 MOV R52, R6 ;  /* 0x0000000600348202 */ /* 0x000fe40000000f00 */
[----:B------:R-:W-:Y:S01]  /*21270*/  STS [R2+0x2000], R26 ;  /* 0x0020001a02007388 */ /* 0x000fe20000000800 */
[----:B---3--:R-:W-:-:S03]  /*21280*/  @P6 FMUL.FTZ R6, R11, 0.69314718246459960938 ;  /* 0x3f3172180b066820 */ /* 0x008fc60000410000 */
[----:B------:R3:W-:Y:S01]  /*21290*/  STS [R2+0x2400], R29 ;  /* 0x0024001d02007388 */ /* 0x0007e20000000800 */
[----:B------:R-:W-:Y:S02]  /*212a0*/  @P6 FFMA.FTZ R16, R71, c[0x0][0x238], R6 ;  /* 0x00008e0047106a23 */ /* 0x000fe40000010006 */
[----:B------:R-:W-:-:S04]  /*212b0*/  @P4 FMUL.FTZ R6, R10, 0.69314718246459960938 ;  /* 0x3f3172180a064820 */ /* 0x000fc80000410000 */
[----:B------:R-:W-:Y:S01]  /*212c0*/  @P4 FFMA.FTZ R13, R69, c[0x0][0x238], R6 ;  /* 0x00008e00450d4a23 */ /* 0x000fe20000010006 */
[----:B--2---:R-:W-:-:S05]  /*212d0*/  IADD3 R0, R30, R0, RZ ;  /* 0x000000001e007210 */ /* 0x004fca0007ffe0ff */
        /* <DEDUP_REMOVED lines=16> */
[----:B--2---:R-:W-:Y:S01]  /*213e0*/  @P1 MOV R0, 0x1 ;  /* 0x0000000100001802 */ /* 0x004fe20000000f00 */
[----:B------:R-:W-:-:S02]  /*213f0*/  @!P1 IMAD R0, R4, c[0x0][0x1c0], RZ ;  /* 0x0000700004009a24 */ /* 0x000fc400078e02ff */
[C---:B---3--:R-:W-:Y:S02]  /*21400*/  @!P2 IMAD R3, R8.reuse, c[0x0][0x214], RZ ;  /* 0x000085000803aa24 */ /* 0x048fe400078e02ff */
[----:B------:R-:W-:Y:S01]  /*21410*/  IMAD R7, R8, R0, RZ ;  /* 0x0000000008077224 */ /* 0x000fe200078e02ff */
[----:B------:R-:W-:Y:S01]  /*21420*/  LOP3.LUT R0, R54, 0xffffffe0, RZ, 0xc0, !PT ;  /* 0xffffffe036007812 */ /* 0x000fe200078ec0ff */
[----:B------:R-:W2:Y:S01]  /*21430*/  @P3 MUFU.LG2 R8, R39 ;  /* 0x0000002700083308 */ /* 0x000ea20000000c00 */
[----:B----4-:R-:W-:Y:S01]  /*21440*/  @!P2 SEL R5, R3, R57, !P0 ;  /* 0x000000390305a207 */ /* 0x010fe20004000000 */
[----:B-----5:R3:W4:Y:S02]  /*21450*/  LDS.128 R20, [R188] ;  /* 0x00000000bc147984 */ /* 0x0207240000000c00 */
[----:B------:R-:W-:Y:S01]  /*21460*/  IMAD.IADD R0, R55, 0x1, -R0 ;  /* 0x0000000137007824 */ /* 0x000fe200078e0a00 */
[----:B------:R-:W-:Y:S01]  /*21470*/  SEL R7, R7, RZ, P2 ;  /* 0x000000ff07077207 */ /* 0x000fe20001000000 */
[----:B------:R-:W-:Y:S01]  /*21480*/  CS2R R2, SRZ ;  /* 0x0000000000027805 */ /* 0x000fe2000001ff00 */
[----:B------:R3:W3:Y:S01]  /*21490*/  LDS.128 R24, [R188+0x800] ;  /* 0x00080000bc187984 */ /* 0x0006e20000000c00 */
[----:B------:R-:W-:-:S02]  /*214a0*/  @!P2 MOV R2, R5 ;  /* 0x000000050002a202 */ /* 0x000fc40000000f00 */
[----:B------:R-:W-:Y:S01]  /*214b0*/  LOP3.LUT P0, RZ, R0, 0x3, RZ, 0xc0, !PT ;  /* 0x0000000300ff7812 */ /* 0x000fe2000780c0ff */
[----:B------:R3:W3:Y:S01]  /*214c0*/  LDS.128 R28, [R188+0x1000] ;  /* 0x00100000bc1c7984 */ /* 0x0006e20000000c00 */
[----:B------:R-:W-:Y:S01]  /*214d0*/  IMAD R0, R18, R9, RZ ;  /* 0x0000000912007224 */ /* 0x000fe200078e02ff */
[----:B------:R-:W-:Y:S01]  /*214e0*/  @!P2 SHF.R.S32.HI R3, RZ, 0x1f, R5 ;  /* 0x0000001fff03a819 */ /* 0x000fe20000011405 */
[----:B-1----:R-:W-:Y:S01]  /*214f0*/  IMAD R4, R17, R4, R7 ;  /* 0x0000000411047224 */ /* 0x002fe200078e0207 */
[----:B------:R1:W1:Y:S01]  /*21500*/  LDS.128 R32, [R188+0x1800] ;  /* 0x00180000bc207984 */ /* 0x0002620000000c00 */
[----:B------:R-:W-:Y:S01]  /*21510*/  @P5 FMUL.FTZ R7, R12, 0.69314718246459960938 ;  /* 0x3f3172180c075820 */ /* 0x000fe20000410000 */
[----:B------:R-:W-:Y:S01]  /*21520*/  SHF.L.U32 R0, R0, 0x7, RZ ;  /* 0x0000000700007819 */ /* 0x000fe200000006ff */
[----:B--2---:R-:W-:Y:S01]  /*21530*/  @P3 FMUL.FTZ R5, R8, 0.69314718246459960938 ;  /* 0x3f31721808053820 */ /* 0x004fe20000410000 */
        /* <DEDUP_REMOVED lines=12> */
[----:B------:R-:W2:Y:S02]  /*21600*/  S2R R4, SR_TID.X ;  /* 0x0000000000047919 */ /* 0x000ea40000002100 */
[----:B--2---:R-:W-:-:S04]  /*21610*/  SHF.R.S32.HI R2, RZ, 0x1f, R4 ;  /* 0x0000001fff027819 */ /* 0x004fc80000011404 */
        /* <DEDUP_REMOVED lines=43> */
.L_x_1013:
[----:B------:R-:W-:Y:S05]  /*218d0*/  BSYNC B0 ;  /* 0x0000000000007941 */ /* 0x000fea0003800000 */
.L_x_1012:
[----:B--2---:R-:W2:Y:S04]  /*218e0*/  LDL.LU R9, [R1+0x150] ;  /* 0x0001500001097983 */ /* 0x004ea80000300800 */
[----:B------:R-:W5:Y:S01]  /*218f0*/  LDL.LU.64 R6, [R1+0x130] ;  /* 0x0001300001067983 */ /* 0x000f620000300a00 */
[----:B------:R-:W-:Y:S01]  /*21900*/  LEA.HI R12, R56, R55, RZ, 0x3 ;  /* 0x00000037380c7211 */ /* 0x000fe200078f18ff */
[----:B------:R-:W-:Y:S02]  /*21910*/  BSSY B0, `(.L_x_1014) ;  /* 0x0000020000007945 */ /* 0x000fe40003800000 */
[----:B------:R-:W4:Y:S02]  /*21920*/  S2R R3, SR_TID.X ;  /* 0x0000000000037919 */ /* 0x000f240000002100 */
[----:B----4-:R-:W-:-:S04]  /*21930*/  SHF.R.S32.HI R2, RZ, 0x1f, R3 ;  /* 0x0000001fff027819 */ /* 0x010fc80000011403 */
        /* <DEDUP_REMOVED lines=8> */
[----:B--2---:R-:W-:Y:S01]  /*219c0*/  IMAD R13, R18, -0x80, R9 ;  /* 0xffffff80120d7824 */ /* 0x004fe200078e0209 */
[C---:B-----5:R-:W-:Y:S02]  /*219d0*/  IADD3 R4, P0, R6.reuse, R52, RZ ;  /* 0x0000003406047210 */ /* 0x060fe40007f1e0ff */
[----:B------:R-:W-:Y:S02]  /*219e0*/  ISETP.GE.AND P1, PT, R6, c[0x0][0x220], PT ;  /* 0x0000880006007a0c */ /* 0x000fe40003f26270 */
[----:B------:R-:W2:Y:S01]  /*219f0*/  S2R R6, SR_CTAID.X ;  /* 0x0000000000067919 */ /* 0x000ea20000002500 */
[----:B------:R-:W-:Y:S01]  /*21a00*/  IMAD.X R5, R0, 0x1, R53, P0 ;  /* 0x0000000100057824 */ /* 0x000fe200000e0635 */
[----:B------:R-:W-:-:S03]  /*21a10*/  SHF.R.S32.HI R0, RZ, 0x3, R12 ;  /* 0x00000003ff007819 */ /* 0x000fc6000001140c */
[----:B------:R-:W-:Y:S01]  /*21a20*/  IMAD.WIDE.U32 R10, R17, c[0x0][0x1f0], R4 ;  /* 0x00007c00110a7a25 */ /* 0x000fe200078e0004 */
[----:B------:R-:W-:-:S03]  /*21a30*/  ISETP.GE.OR P0, PT, R0, R13, P1 ;  /* 0x0000000d0000720c */ /* 0x000fc60000f06670 */
[----:B------:R-:W-:Y:S01]  /*21a40*/  IMAD R0, R17, c[0x0][0x1f4], R3 ;  /* 0x00007d0011007a24 */ /* 0x000fe200078e0203 */
[----:B------:R-:W-:-:S03]  /*21a50*/  SHF.R.S32.HI R3, RZ, 0x1f, R2 ;  /* 0x0000001fff037819 */ /* 0x000fc60000011402 */
[----:B------:R-:W-:Y:S02]  /*21a60*/  IMAD.IADD R9, R11, 0x1, R0 ;  /* 0x000000010b097824 */ /* 0x000fe400078e0200 */
[----:B--2---:R-:W-:-:S04]  /*21a70*/  IMAD.WIDE R6, R6, 0x80, R2 ;  /* 0x0000008006067825 */ /* 0x004fc800078e0202 */
        /* <DEDUP_REMOVED lines=9> */
.L_x_1015:
[----:B------:R-:W-:Y:S05]  /*21b10*/  BSYNC B0 ;  /* 0x0000000000007941 */ /* 0x000fea0003800000 */
.L_x_1014:
[----:B------:R-:W-:Y:S01]  /*21b20*/  LEA.HI.SX32 R0, R12, 0x10, 0x1d ;  /* 0x000000100c007811 */ /* 0x000fe200078feaff */
[----:B------:R-:W-:Y:S03]  /*21b30*/  BSSY B0, `(.L_x_1016) ;  /* 0x000000e000007945 */ /* 0x000fe60003800000 */
[----:B------:R-:W-:-:S13]  /*21b40*/  ISETP.GE.OR P0, PT, R0, R13, P1 ;  /* 0x0000000d0000720c */ /* 0x000fda0000f06670 */
        /* <DEDUP_REMOVED lines=11> */
[----:B---3--:R2:W-:Y:S02]  /*21c00*/  STG.E.128 [R4.64], R24 ;  /* 0x0000001804007986 */ /* 0x0085e4000c101d22 */
.L_x_1017:
[----:B------:R-:W-:Y:S05]  /*21c10*/  BSYNC B0 ;  /* 0x0000000000007941 */ /* 0x000fea0003800000 */
.L_x_1016:
        /* <DEDUP_REMOVED lines=15> */
.L_x_1019:
[----:B------:R-:W-:Y:S05]  /*21d10*/  BSYNC B0 ;  /* 0x0000000000007941 */ /* 0x000fea0003800000 */
.L_x_1018:
        /* <DEDUP_REMOVED lines=15> */
.L_x_1021:
[----:B------:R-:W-:Y:S05]  /*21e10*/  BSYNC B0 ;  /* 0x0000000000007941 */ /* 0x000fea0003800000 */
.L_x_1020:
[----:B------:R-:W-:Y:S01]  /*21e20*/  LEA.HI.SX32 R0, R12, 0x40, 0x1d ;  /* 0x000000400c007811 */ /* 0x000fe200078feaff */
[----:B------:R-:W-:Y:S03]  /*21e30*/  BSSY B0, `(.L_x_1022) ;  /* 0x000000e000007945 */ /* 0x000fe60003800000 */
[----:B------:R-:W-:-:S13]  /*21e40*/  ISETP.GE.OR P0, PT, R0, R13, P1 ;  /* 0x0000000d0000720c */ /* 0x000fda0000f06670 */
        /* <DEDUP_REMOVED lines=12> */
.L_x_1023:
[----:B------:R-:W-:Y:S05]  /*21f10*/  BSYNC B0 ;  /* 0x0000000000007941 */ /* 0x000fea0003800000 */
.L_x_1022:
        /* <DEDUP_REMOVED lines=15> */
.L_x_1025:
[----:B------:R-:W-:Y:S05]  /*22010*/  BSYNC B0 ;  /* 0x0000000000007941 */ /* 0x000fea0003800000 */
.L_x_1024:
        /* <DEDUP_REMOVED lines=15> */
.L_x_1027:
[----:B------:R-:W-:Y:S05]  /*22110*/  BSYNC B0 ;  /* 0x0000000000007941 */ /* 0x000fea0003800000 */
.L_x_1026:
[----:B------:R-:W-:-:S04]  /*22120*/  LEA.HI.SX32 R0, R12, 0x70, 0x1d ;  /* 0x000000700c007811 */ /* 0x000fc800078feaff */
[----:B------:R-:W-:-:S13]  /*22130*/  ISETP.GE.OR P1, PT, R0, R13, P1 ;  /* 0x0000000d0000720c */ /* 0x000fda0000f26670 */
[----:B------:R-:W-:Y:S05]  /*22140*/  @P1 EXIT ;  /* 0x000000000000194d */ /* 0x000fea0003800000 */
[----:B------:R-:W-:Y:S01]  /*22150*/  IADD3 R6, P0, R6, 0x70, RZ ;  /* 0x0000007006067810 */ /* 0x000fe20007f1e0ff */
[----:B------:R-:W-:Y:S01]  /*22160*/  IMAD.MOV.U32 R2, RZ, RZ, R10 ;  /* 0x000000ffff027224 */ /* 0x000fe200078e000a */
[----:B------:R-:W-:-:S03]  /*22170*/  MOV R3, R9 ;  /* 0x0000000900037202 */ /* 0x000fc60000000f00 */
[----:B------:R-:W-:Y:S02]  /*22180*/  IMAD.X R0, RZ, RZ, R7, P0 ;  /* 0x000000ffff007224 */ /* 0x000fe400000e0607 */
[----:B-12---:R-:W-:-:S04]  /*22190*/  IMAD.WIDE.U32 R4, R6, c[0x0][0x1e8], R2 ;  /* 0x00007a0006047a25 */ /* 0x006fc800078e0002 */
[----:B------:R-:W-:Y:S01]  /*221a0*/  IMAD R0, R0, c[0x0][0x1e8], RZ ;  /* 0x00007a0000007a24 */ /* 0x000fe200078e02ff */
[----:B------:R-:W-:-:S03]  /*221b0*/  LEA R2, P0, R4, c[0x0][0x1d0], 0x1 ;  /* 0x0000740004027a11 */ /* 0x000fc600078008ff */
[----:B------:R-:W-:-:S05]  /*221c0*/  IMAD R0, R6, c[0x0][0x1ec], R0 ;  /* 0x00007b0006007a24 */ /* 0x000fca00078e0200 */
[----:B------:R-:W-:-:S04]  /*221d0*/  IADD3 R0, R5, R0, RZ ;  /* 0x0000000005007210 */ /* 0x000fc80007ffe0ff */
[----:B------:R-:W-:-:S05]  /*221e0*/  LEA.HI.X R3, R4, c[0x0][0x1d4], R0, 0x1, P0 ;  /* 0x0000750004037a11 */ /* 0x000fca00000f0c00 */
[----:B------:R-:W-:Y:S01]  /*221f0*/  STG.E.128 [R2.64], R188 ;  /* 0x000000bc02007986 */ /* 0x000fe2000c101d22 */
[----:B------:R-:W-:Y:S05]  /*22200*/  EXIT ;  /* 0x000000000000794d */ /* 0x000fea0003800000 */
.L_x_962:
[----:B------:R-:W4:Y:S04]  /*22210*/  LDL.LU R12, [R1+0x148] ;  /* 0x00014800010c7983 */ /* 0x000f280000300800 */
[----:B------:R-:W5:Y:S01]  /*22220*/  LDL.LU R9, [R1+0x150] ;  /* 0x0001500001097983 */ /* 0x000f620000300800 */
[----:B------:R-:W1:Y:S01]  /*22230*/  LDC.U8 R4, c[0x0][0x329] ;  /* 0x0000ca40ff047b82 */ /* 0x000e620000000000 */
[----:B------:R-:W-:Y:S01]  /*22240*/  LEA.HI R10, R26, R31, RZ, 0x3 ;  /* 0x0000001f1a0a7211 */ /* 0x000fe200078f18ff */
[----:B------:R-:W-:Y:S01]  /*22250*/  BSSY B0, `(.L_x_1028) ;  /* 0x0000042000007945 */ /* 0x000fe20003800000 */
[----:B------:R-:W2:Y:S02]  /*22260*/  S2R R19, SR_CTAID.X ;  /* 0x0000000000137919 */ /* 0x000ea40000002500 */
[----:B-12---:R-:W-:-:S02]  /*22270*/  LOP3.LUT R7, R10, 0xfffffff8, RZ, 0xc0, !PT ;  /* 0xfffffff80a077812 */ /* 0x006fc400078ec0ff */
[----:B------:R-:W-:Y:S01]  /*22280*/  SHF.R.S32.HI R10, RZ, 0x3, R10 ;  /* 0x00000003ff0a7819 */ /* 0x000fe2000001140a */
[----:B------:R-:W1:Y:S02]  /*22290*/  LDC.U8 R6, c[0x0][0x328] ;  /* 0x0000ca00ff067b82 */ /* 0x000e640000000000 */
[----:B------:R-:W-:Y:S01]  /*222a0*/  IMAD.IADD R18, R31, 0x1, -R7 ;  /* 0x000000011f127824 */ /* 0x000fe200078e0a07 */
[----:B------:R-:W-:Y:S02]  /*222b0*/  SHF.R.S32.HI R7, RZ, 0x1f, R16 ;  /* 0x0000001fff077819 */ /* 0x000fe40000011410 */
[----:B------:R-:W-:Y:S02]  /*222c0*/  SHF.R.S32.HI R11, RZ, 0x1f, R10 ;  /* 0x0000001fff0b7819 */ /* 0x000fe4000001140a */
[----:B------:R-:W-:Y:S02]  /*222d0*/  ISETP.NE.AND P0, PT, R4, RZ, PT ;  /* 0x000000ff0400720c */ /* 0x000fe40003f05270 */
[----:B-1----:R-:W-:-:S04]  /*222e0*/  ISETP.NE.AND P2, PT, R6, RZ, PT ;  /* 0x000000ff0600720c */ /* 0x002fc80003f45270 */
        /* <DEDUP_REMOVED lines=11> */
[C---:B----4-:R-:W-:Y:S02]  /*223a0*/  ISETP.NE.AND P4, PT, R12.reuse, -0x1, PT ;  /* 0xffffffff0c00780c */ /* 0x050fe40003f85270 */
[----:B------:R-:W-:Y:S02]  /*223b0*/  ISETP.NE.OR P1, PT, R12, -0x1, !P2 ;  /* 0xffffffff0c00780c */ /* 0x000fe40005725670 */
[----:B-----5:R-:W-:-:S04]  /*223c0*/  IADD3 R14, -R35, R9, RZ ;  /* 0x00000009230e7210 */ /* 0x020fc80007ffe1ff */
        /* <DEDUP_REMOVED lines=18> */
[----:B------:R-:W-:Y:S01]  /*224f0*/  LEA.HI.X.SX32 R5, R0, R5, 0x1, P3 ;  /* 0x0000000500057211 */ /* 0x000fe200018f0eff */
[----:B------:R-:W-:Y:S01]  /*22500*/  IMAD R0, R7, c[0x0][0x1f0], RZ ;  /* 0x00007c0007007a24 */ /* 0x000fe200078e02ff */
[----:B------:R-:W-:Y:S01]  /*22510*/  SEL R7, R6, RZ, !P2 ;  /* 0x000000ff06077207 */ /* 0x000fe20005000000 */
[----:B------:R-:W-:Y:S01]  /*22520*/  IMAD R6, R35, R15, RZ ;  /* 0x0000000f23067224 */ /* 0x000fe200078e02ff */
[----:B------:R-:W-:Y:S01]  /*22530*/  ISETP.GE.OR P3, PT, R10, R14, P1 ;  /* 0x0000000e0a00720c */ /* 0x000fe20000f66670 */
[C---:B------:R-:W-:Y:S01]  /*22540*/  IMAD R9, R16.reuse, c[0x0][0x1f4], R0 ;  /* 0x00007d0010097a24 */ /* 0x040fe200078e0200 */
[----:B------:R-:W-:Y:S01]  /*22550*/  @P2 SHF.R.S32.HI R3, RZ, 0x1f, R12 ;  /* 0x0000001fff032819 */ /* 0x000fe2000001140c */
[----:B------:R-:W-:-:S05]  /*22560*/  IMAD R0, R16, R8, R7 ;  /* 0x0000000810007224 */ /* 0x000fca00078e0207 */
[--C-:B------:R-:W-:Y:S02]  /*22570*/  IADD3 R17, P2, P0, R6, R2, R0.reuse ;  /* 0x0000000206117210 */ /* 0x100fe4000785e000 */
[----:B------:R-:W-:Y:S01]  /*22580*/  SHF.R.S32.HI R0, RZ, 0x1f, R0 ;  /* 0x0000001fff007819 */ /* 0x000fe20000011400 */
[----:B-1----:R-:W-:Y:S01]  /*22590*/  IMAD.WIDE.U32 R12, R16, c[0x0][0x1f0], R4 ;  /* 0x00007c00100c7a25 */ /* 0x002fe200078e0004 */
[----:B------:R-:W-:-:S03]  /*225a0*/  SHF.R.S32.HI R4, RZ, 0x1f, R6 ;  /* 0x0000001fff047819 */ /* 0x000fc60000011406 */
[----:B------:R-:W-:Y:S01]  /*225b0*/  IMAD.WIDE R6, R19, 0x80, R10 ;  /* 0x0000008013067825 */ /* 0x000fe200078e020a */
        /* <DEDUP_REMOVED lines=11> */
.L_x_1029:
[----:B------:R-:W-:Y:S05]  /*22670*/  BSYNC B0 ;  /* 0x0000000000007941 */ /* 0x000fea0003800000 */
.L_x_1028:
        /* <DEDUP_REMOVED lines=17> */
.L_x_1031:
[----:B------:R-:W-:Y:S05]  /*22790*/  BSYNC B0 ;  /* 0x0000000000007941 */ /* 0x000fea0003800000 */
.L_x_1030:
        /* <DEDUP_REMOVED lines=16> */
.L_x_1033:
[----:B------:R-:W-:Y:S05]  /*228a0*/  BSYNC B0 ;  /* 0x0000000000007941 */ /* 0x000fea0003800000 */
.L_x_1032:
        /* <DEDUP_REMOVED lines=16> */
.L_x_1035:
[----:B------:R-:W-:Y:S05]  /*229b0*/  BSYNC B0 ;  /* 0x0000000000007941 */ /* 0x000fea0003800000 */
.L_x_1034:
        /* <DEDUP_REMOVED lines=16> */
.L_x_1037:
[----:B------:R-:W-:Y:S05]  /*22ac0*/  BSYNC B0 ;  /* 0x0000000000007941 */ /* 0x000fea0003800000 */
.L_x_1036:
        /* <DEDUP_REMOVED lines=16> */
.L_x_1039:
[----:B------:R-:W-:Y:S05]  /*22bd0*/  BSYNC B0 ;  /* 0x0000000000007941 */ /* 0x000fea0003800000 */
.L_x_1038:
        /* <DEDUP_REMOVED lines=16> */
.L_x_1041:
[----:B------:R-:W-:Y:S05]  /*22ce0*/  BSYNC B0 ;  /* 0x0000000000007941 */ /* 0x000fea0003800000 */
.L_x_1040:
        /* <DEDUP_REMOVED lines=16> */
.L_x_1043:
[----:B------:R-:W-:Y:S05]  /*22df0*/  BSYNC B0 ;  /* 0x0000000000007941 */ /* 0x000fea0003800000 */
.L_x_1042:
[----:B------:R-:W-:Y:S02]  /*22e00*/  ISETP.NE.AND P0, PT, R27, RZ, PT ;  /* 0x000000ff1b00720c */ /* 0x000fe40003f05270 */
[----:B------:R-:W-:Y:S02]  /*22e10*/  P2R R7, PR, RZ, 0x2 ;  /* 0x00000002ff077803 */ /* 0x000fe40000000000 */
[----:B------:R-:W-:Y:S02]  /*22e20*/  ISETP.NE.OR P0, PT, R18, RZ, P0 ;  /* 0x000000ff1200720c */ /* 0x000fe40000705670 */
        /* <DEDUP_REMOVED lines=69> */
.L_x_1044:
        /* <DEDUP_REMOVED lines=16> */
.L_x_1146:


//--------------------- .text._ZN5flash16flash_fwd_kernelI23Flash_fwd_kernel_traitsILi64ELi128ELi64ELi4ELb0ELb0EN7cutlass6half_tE19Flash_kernel_traitsILi64ELi128ELi64ELi4ES3_EELb0ELb1ELb0ELb1ELb0ELb0ELb1ELb0EEEvNS_16Flash_fwd_paramsE --------------------------
	.section	.text._ZN5flash16flash_fwd_kernelI23Flash_fwd_kernel_traitsILi64ELi128ELi64ELi4ELb0ELb0EN7cutlass6half_tE19Flash_kernel_traitsILi64ELi128ELi64ELi4ES3_EELb0ELb1ELb0ELb1ELb0ELb0ELb1ELb0EEEvNS_16Flash_fwd_paramsE,"ax",@progbits
	.sectioninfo	@"SHI_REGISTERS=255"
	.align	128
        .global         _ZN5flash16flash_fwd_kernelI23Flash_fwd_kernel_traitsILi64ELi128ELi64ELi4ELb0ELb0EN7cutlass6half_tE19Flash_kernel_traitsILi64ELi128ELi64ELi4ES3_EELb0ELb1ELb0ELb1ELb0ELb0ELb1ELb0EEEvNS_16Flash_fwd_paramsE
        .type           _ZN5flash16flash_fwd_kernelI23Flash_fwd_kernel_traitsILi64ELi128ELi64ELi4ELb0ELb0EN7cutlass6half_tE19Flash_kernel_traitsILi64ELi128ELi64ELi4ES3_EELb0ELb1ELb0ELb1ELb0ELb0ELb1ELb0EEEvNS_16Flash_fwd_paramsE,@function
        .size           _ZN5flash16flash_fwd_kernelI23Flash_fwd_kernel_traitsILi64ELi128ELi64ELi4ELb0ELb0EN7cutlass6half_tE19Flash_kernel_traitsILi64ELi128ELi64ELi4ES3_EELb0ELb1ELb0ELb1ELb0ELb0ELb1ELb0EEEvNS_16Flash_fwd_paramsE,(.L_x_1147 - _ZN5flash16flash_fwd_kernelI23Flash_fwd_kernel_traitsILi64ELi128ELi64ELi4ELb0ELb0EN7cutlass6half_tE19Flash_kernel_traitsILi64ELi128ELi64ELi4ES3_EELb0ELb1ELb0ELb1ELb0ELb0ELb1ELb0EEEvNS_16Flash_fwd_paramsE)
        .other          _ZN5flash16flash_fwd_kernelI23Flash_fwd_kernel_traitsILi64ELi128ELi64ELi4ELb0ELb0EN7cutlass6half_tE19Flash_kernel_traitsILi64ELi128ELi64ELi4ES3_EELb0ELb1ELb0ELb1ELb0ELb0ELb1ELb0EEEvNS_16Flash_fwd_paramsE,@"STO_CUDA_ENTRY STV_DEFAULT"
_ZN5flash16flash_fwd_kernelI23Flash_fwd_kernel_traitsILi64ELi128ELi64ELi4ELb0ELb0EN7cutlass6half_tE19Flash_kernel_traitsILi64ELi128ELi64ELi4ES3_EELb0ELb1ELb0ELb1ELb0ELb0ELb1ELb0EEEvNS_16Flash_fwd_paramsE:
.text._ZN5flash16flash_fwd_kernelI23Flash_fwd_kernel_traitsILi64ELi128ELi64ELi4ELb0ELb0EN7cutlass6half_tE19Flash_kernel_traitsILi64ELi128ELi64ELi4ES3_EELb0ELb1ELb0ELb1ELb0ELb0ELb1ELb0EEEvNS_16Flash_fwd_paramsE:
        /* <DEDUP_REMOVED lines=34> */
.L_x_1045:
[----:B---34-:R-:W-:Y:S02]  /*0220*/  MOV R0, c[0x0][0x218] ;  /* 0x0000860000007a02 */ /* 0x018fe40000000f00 */
.L_x_1046:
        /* <DEDUP_REMOVED lines=26> */
[----:B------:R-:W-:Y:S02]  /*03d0*/  ISETP.NE.AND P0, PT, R8, -0x1, PT ;  /* 0xffffffff0800780c */ /* 0x000fe40003f05270 */
[----:B------:R-:W-:-:S09]  /*03e0*/  SHF.R.S32.HI R17, RZ, 0x1f, R16 ;  /* 0x0000001fff117819 */ /* 0x000fd20000011410 */
        /* <DEDUP_REMOVED lines=25> */
.L_x_1048:
        /* <DEDUP_REMOVED lines=41> */
.L_x_1049:
[----:B------:R-:W-:Y:S01]  /*0810*/  SHF.R.S32.HI R21, RZ, 0x1f, R24 ;  /* 0x0000001fff157819 */ /* 0x000fe20000011418 */
[----:B------:R-:W-:Y:S01]  /*0820*/  IMAD.IADD R244, R22, 0x1, -R28 ;  /* 0x0000000116f47824 */ /* 0x000fe200078e0a1c */
[----:B------:R-:W-:Y:S02]  /*0830*/  BSSY B0, `(.L_x_1050) ;  /* 0x000002b000007945 */ /* 0x000fe40003800000 */
[CC--:B------:R-:W-:Y:S02]  /*0840*/  LEA.HI R0, R21.reuse, R24.reuse, RZ, 0x3 ;  /* 0x0000001815007211 */ /* 0x0c0fe400078f18ff */
[----:B------:R-:W-:Y:S02]  /*0850*/  LEA.HI R4, R21, R24, RZ, 0x6 ;  /* 0x0000001815047211 */ /* 0x000fe400078f30ff */
[----:B------:R-:W-:-:S02]  /*0860*/  SHF.R.S32.HI R240, RZ, 0x3, R0 ;  /* 0x00000003fff07819 */ /* 0x000fc40000011400 */
[----:B------:R-:W-:Y:S01]  /*0870*/  LOP3.LUT R2, R0, 0xfffffff8, RZ, 0xc0, !PT ;  /* 0xfffffff800027812 */ /* 0x000fe200078ec0ff */
[----:B------:R-:W-:Y:S01]  /*0880*/  IMAD.SHL.U32 R4, R4, 0x8, RZ ;  /* 0x0000000804047824 */ /* 0x000fe200078e00ff */
[----:B------:R-:W-:Y:S01]  /*0890*/  SHF.R.S32.HI R241, RZ, 0x1f, R240 ;  /* 0x0000001ffff17819 */ /* 0x000fe200000114f0 */
[----:B------:R-:W-:Y:S01]  /*08a0*/  IMAD.SHL.U32 R0, R240, 0x40, RZ ;  /* 0x00000040f0007824 */ /* 0x000fe200078e00ff */
[----:B------:R-:W-:Y:S01]  /*08b0*/  LEA.HI R23, R21, R24, RZ, 0x5 ;  /* 0x0000001815177211 */ /* 0x000fe200078f28ff */
[----:B------:R-:W-:Y:S02]  /*08c0*/  IMAD.IADD R19, R24, 0x1, -R2 ;  /* 0x0000000118137824 */ /* 0x000fe400078e0a02 */
[----:B------:R-:W-:Y:S01]  /*08d0*/  IMAD.WIDE R234, R234, 0x80, R240 ;  /* 0x00000080eaea7825 */ /* 0x000fe200078e02f0 */
[----:B------:R-:W-:Y:S02]  /*08e0*/  LOP3.LUT R2, R0, 0x1c0, RZ, 0xc0, !PT ;  /* 0x000001c000027812 */ /* 0x000fe400078ec0ff */
[----:B------:R-:W-:Y:S01]  /*08f0*/  SHF.R.S32.HI R18, RZ, 0x5, R23 ;  /* 0x00000005ff127819 */ /* 0x000fe20000011417 */
[----:B------:R-:W-:-:S05]  /*0900*/  IMAD.SHL.U32 R236, R19, 0x8, RZ ;  /* 0x0000000813ec7824 */ /* 0x000fca00078e00ff */
[----:B------:R-:W-:Y:S02]  /*0910*/  LOP3.LUT R0, R2, 0x38, R236, 0xf8, !PT ;  /* 0x0000003802007812 */ /* 0x000fe400078ef8ec */
[----:B------:R-:W-:Y:S02]  /*0920*/  SHF.R.U32.HI R2, RZ, 0x3, R2 ;  /* 0x00000003ff027819 */ /* 0x000fe40000011602 */
[----:B------:R-:W-:Y:S02]  /*0930*/  SHF.R.S32.HI R237, RZ, 0x1f, R236 ;  /* 0x0000001fffed7819 */ /* 0x000fe400000114ec */
[----:B------:R-:W-:Y:S02]  /*0940*/  LOP3.LUT R0, R0, R2, RZ, 0x3c, !PT ;  /* 0x0000000200007212 */ /* 0x000fe400078e3cff */
[----:B------:R-:W-:Y:S02]  /*0950*/  IADD3 R2, P0, R236, R9, RZ ;  /* 0x00000009ec027210 */ /* 0x000fe40007f1e0ff */
[----:B------:R-:W-:Y:S01]  /*0960*/  LOP3.LUT R4, R0, 0xfffffe00, R4, 0xf8, !PT ;  /* 0xfffffe0000047812 */ /* 0x000fe200078ef804 */
[----:B------:R-:W-:-:S02]  /*0970*/  IMAD R0, R17, c[0x0][0x1a8], RZ ;  /* 0x00006a0011007a24 */ /* 0x000fc400078e02ff */
[----:B------:R-:W-:Y:S01]  /*0980*/  IMAD.X R3, R237, 0x1, R11, P0 ;  /* 0x00000001ed037824 */ /* 0x000fe200000e060b */
[----:B------:R-:W-:Y:S01]  /*0990*/  ISETP.GE.AND P0, PT, R240, R244, PT ;  /* 0x000000f4f000720c */ /* 0x000fe20003f06270 */
[C---:B------:R-:W-:Y:S01]  /*09a0*/  IMAD R0, R16.reuse, c[0x0][0x1ac], R0 ;  /* 0x00006b0010007a24 */ /* 0x040fe200078e0200 */
[----:B------:R-:W-:Y:S01]  /*09b0*/  SHF.R.S32.HI R11, RZ, 0x1f, R10 ;  /* 0x0000001fff0b7819 */ /* 0x000fe2000001140a */
[----:B------:R-:W-:-:S04]  /*09c0*/  IMAD.WIDE.U32 R8, R16, c[0x0][0x1a8], R2 ;  /* 0x00006a0010087a25 */ /* 0x000fc800078e0002 */
[----:B------:R-:W-:Y:S02]  /*09d0*/  IMAD.SHL.U32 R200, R4, 0x2, RZ ;  /* 0x0000000204c87824 */ /* 0x000fe400078e00ff */
[----:B------:R-:W-:-:S04]  /*09e0*/  IMAD.IADD R7, R9, 0x1, R0 ;  /* 0x0000000109077824 */ /* 0x000fc800078e0200 */
        /* <DEDUP_REMOVED lines=15> */
.L_x_1051:
[----:B------:R-:W-:Y:S05]  /*0ae0*/  BSYNC B0 ;  /* 0x0000000000007941 */ /* 0x000fea0003800000 */
.L_x_1050:
        /* <DEDUP_REMOVED lines=22> */
.L_x_1053:
[----:B------:R-:W-:Y:S05]  /*0c50*/  BSYNC B0 ;  /* 0x0000000000007941 */ /* 0x000fea0003800000 */
.L_x_1052:
[----:B------:R-:W-:Y:S01]  /*0c60*/  IADD3 R31, R240, 0x20, RZ ;  /* 0x00000020f01f7810 */ /* 0x000fe20007ffe0ff */
[----:B------:R-:W-:Y:S03]  /*0c70*/  BSSY B0, `(.L_x_1054) ;  /* 0x0000015000007945 */ /* 0x000fe60003800000 */
[----:B------:R-:W-:Y:S01]  /*0c80*/  ISETP.GE.AND P0, PT, R31, R244, PT ;  /* 0x000000f41f00720c */ /* 0x000fe20003f06270 */
[----:B------:R1:W-:-:S12]  /*0c90*/  STL [R1], R31 ;  /* 0x0000001f01007387 */ /* 0x0003d80000100800 */
        /* <DEDUP_REMOVED lines=18> */
.L_x_1055:
[----:B------:R-:W-:Y:S05]  /*0dc0*/  BSYNC B0 ;  /* 0x0000000000007941 */ /* 0x000fea0003800000 */
.L_x_1054:
        /* <DEDUP_REMOVED lines=22> */
.L_x_1057:
[----:B------:R-:W-:Y:S05]  /*0f30*/  BSYNC B0 ;  /* 0x0000000000007941 */ /* 0x000fea0003800000 */
.L_x_1056:
        /* <DEDUP_REMOVED lines=22> */
.L_x_1059:
[----:B------:R-:W-:Y:S05]  /*10a0*/  BSYNC B0 ;  /* 0x0000000000007941 */ /* 0x000fea0003800000 */
.L_x_1058:
        /* <DEDUP_REMOVED lines=22> */
.L_x_1061:
[----:B------:R-:W-:Y:S05]  /*1210*/  BSYNC B0 ;  /* 0x0000000000007941 */ /* 0x000fea0003800000 */
.L_x_1060:
        /* <DEDUP_REMOVED lines=22> */
.L_x_1063:
[----:B------:R-:W-:Y:S05]  /*1380*/  BSYNC B0 ;  /* 0x0000000000007941 */ /* 0x000fea0003800000 */
.L_x_1062:
        /* <DEDUP_REMOVED lines=26> */
.L_x_1065:
[----:B------:R-:W-:Y:S05]  /*1530*/  BSYNC B0 ;  /* 0x0000000000007941 */ /* 0x000fea0003800000 */
.L_x_1064:
[----:B-1----:R-:W-:Y:S01]  /*1540*/  IMAD R0, R241, c[0x0][0x198], RZ ;  /* 0x00006600f1007a24 */ /* 0x002fe200078e02ff */
[----:B------:R-:W-:Y:S01]  /*1550*/  LEA.HI R21, R21, R24, RZ, 0x4 ;  /* 0x0000001815157211 */ /* 0x000fe200078f20ff */
[----:B--2---:R-:W-:Y:S01]  /*1560*/  IMAD.WIDE.U32 R4, R240, c[0x0][0x198], R236 ;  /* 0x00006600f0047a25 */ /* 0x004fe200078e00ec */
[----:B------:R-:W-:Y:S01]  /*1570*/  IADD3 R20, R246, -0x1, RZ ;  /* 0xfffffffff6147810 */ /* 0x000fe20007ffe0ff */
[----:B------:R-:W-:Y:S01]  /*1580*/  BSSY B0, `(.L_x_1066) ;  /* 0x0000035000007945 */ /* 0x000fe20003800000 */
[----:B------:R-:W-:Y:S01]  /*1590*/  MOV R29, 0x20 ;  /* 0x00000020001d7802 */ /* 0x000fe20000000f00 */
[----:B------:R-:W-:Y:S01]  /*15a0*/  IMAD R6, R240, c[0x0][0x19c], R0 ;  /* 0x00006700f0067a24 */ /* 0x000fe200078e0200 */
[----:B------:R-:W-:Y:S01]  /*15b0*/  LOP3.LUT R0, R21, 0xfffffff0, RZ, 0xc0, !PT ;  /* 0xfffffff015007812 */ /* 0x000fe200078ec0ff */
[----:B------:R-:W-:Y:S01]  /*15c0*/  IMAD R7, R241, c[0x0][0x1a0], RZ ;  /* 0x00006800f1077a24 */ /* 0x000fe200078e02ff */
[----:B------:R-:W-:Y:S01]  /*15d0*/  IADD3 R4, P0, R14, R4, RZ ;  /* 0x000000040e047210 */ /* 0x000fe20007f1e0ff */
[----:B------:R-:W-:Y:S01]  /*15e0*/  IMAD.WIDE.U32 R2, R240, c[0x0][0x1a0], R236 ;  /* 0x00006800f0027a25 */ /* 0x000fe200078e00ec */
[----:B------:R-:W-:-:S02]  /*15f0*/  MOV R178, R20 ;  /* 0x0000001400b27202 */ /* 0x000fc40000000f00 */
[----:B------:R-:W-:Y:S01]  /*1600*/  IADD3.X R5, R15, R5, R6, P0, !PT ;  /* 0x000000050f057210 */ /* 0x000fe200007fe406 */
[----:B------:R-:W-:Y:S01]  /*1610*/  IMAD.IADD R0, R24, 0x1, -R0 ;  /* 0x0000000118007824 */ /* 0x000fe200078e0a00 */
[----:B------:R-:W-:Y:S01]  /*1620*/  IADD3 R2, P0, R12, R2, RZ ;  /* 0x000000020c027210 */ /* 0x000fe20007f1e0ff */
[----:B------:R-:W-:Y:S01]  /*1630*/  IMAD R6, R240, c[0x0][0x1a4], R7 ;  /* 0x00006900f0067a24 */ /* 0x000fe200078e0207 */
[----:B------:R-:W-:Y:S01]  /*1640*/  SHF.R.S32.HI R12, RZ, 0x1f, R20 ;  /* 0x0000001fff0c7819 */ /* 0x000fe20000011414 */
[C---:B------:R-:W-:Y:S01]  /*1650*/  IMAD R7, R11.reuse, c[0x0][0x1b8], RZ ;  /* 0x00006e000b077a24 */ /* 0x040fe200078e02ff */
[----:B------:R-:W-:Y:S01]  /*1660*/  SHF.R.S32.HI R9, RZ, 0x1f, R0 ;  /* 0x0000001fff097819 */ /* 0x000fe20000011400 */
[----:B------:R-:W-:Y:S01]  /*1670*/  IMAD R8, R11, c[0x0][0x1b0], RZ ;  /* 0x00006c000b087a24 */ /* 0x000fe200078e02ff */
[----:B------:R-:W-:Y:S01]  /*1680*/  IADD3.X R3, R13, R3, R6, P0, !PT ;  /* 0x000000030d037210 */ /* 0x000fe200007fe406 */
[----:B------:R-:W-:Y:S01]  /*1690*/  IMAD.WIDE.U32 R242, R10, c[0x0][0x1b0], R4 ;  /* 0x00006c000af27a25 */ /* 0x000fe200078e0004 */
[----:B------:R-:W-:-:S03]  /*16a0*/  LEA.HI R6, R9, R0, RZ, 0x3 ;  /* 0x0000000009067211 */ /* 0x000fc600078f18ff */
[----:B------:R-:W-:Y:S01]  /*16b0*/  IMAD R9, R10, c[0x0][0x1bc], R7 ;  /* 0x00006f000a097a24 */ /* 0x000fe200078e0207 */
[----:B------:R-:W-:Y:S01]  /*16c0*/  LOP3.LUT R7, R6, 0xfffffff8, RZ, 0xc0, !PT ;  /* 0xfffffff806077812 */ /* 0x000fe200078ec0ff */
[----:B------:R-:W-:Y:S01]  /*16d0*/  IMAD.WIDE.U32 R34, R10, c[0x0][0x1b8], R2 ;  /* 0x00006e000a227a25 */ /* 0x000fe200078e0002 */
[----:B------:R-:W-:Y:S02]  /*16e0*/  LOP3.LUT R2, R23, 0xffffffe0, RZ, 0xc0, !PT ;  /* 0xffffffe017027812 */ /* 0x000fe400078ec0ff */
[----:B------:R-:W-:Y:S01]  /*16f0*/  IADD3 R13, R0, -R7, RZ ;  /* 0x80000007000d7210 */ /* 0x000fe20007ffe0ff */
[----:B------:R-:W-:Y:S01]  /*1700*/  IMAD R8, R10, c[0x0][0x1b4], R8 ;  /* 0x00006d000a087a24 */ /* 0x000fe200078e0208 */
[----:B------:R-:W-:Y:S01]  /*1710*/  IADD3 R37, R35, R9, RZ ;  /* 0x0000000923257210 */ /* 0x000fe20007ffe0ff */
[----:B------:R1:W-:Y:S01]  /*1720*/  STL.64 [R1+0x10], R34 ;  /* 0x0000102201007387 */ /* 0x0003e20000100a00 */
[----:B------:R-:W-:Y:S02]  /*1730*/  IMAD R10, R20, -0x40, R70 ;  /* 0xffffffc0140a7824 */ /* 0x000fe400078e0246 */
[----:B------:R-:W-:Y:S01]  /*1740*/  IMAD R0, R165, R20, RZ ;  /* 0x00000014a5007224 */ /* 0x000fe200078e02ff */
[----:B------:R1:W-:Y:S01]  /*1750*/  STL [R1+0xc], R37 ;  /* 0x00000c2501007387 */ /* 0x0003e20000100800 */
[----:B------:R-:W-:Y:S01]  /*1760*/  IMAD.IADD R239, R243, 0x1, R8 ;  /* 0x00000001f3ef7824 */ /* 0x000fe200078e0208 */
[----:B------:R-:W-:Y:S01]  /*1770*/  ISETP.GE.AND P0, PT, R240, R10, PT ;  /* 0x0000000af000720c */ /* 0x000fe20003f06270 */
[----:B------:R-:W-:-:S02]  /*1780*/  IMAD.MOV.U32 R238, RZ, RZ, R242 ;  /* 0x000000ffffee7224 */ /* 0x000fc400078e00f2 */
[----:B------:R-:W-:Y:S01]  /*1790*/  IMAD.MOV.U32 R23, RZ, RZ, 0x10 ;  /* 0x00000010ff177424 */ /* 0x000fe200078e00ff */
[----:B------:R-:W-:Y:S01]  /*17a0*/  R2P PR, R13, 0x6 ;  /* 0x000000060d007804 */ /* 0x000fe20000000000 */
[----:B------:R-:W-:Y:S02]  /*17b0*/  IMAD.IADD R11, R24, 0x1, -R2 ;  /* 0x00000001180b7824 */ /* 0x000fe400078e0a02 */
[-C--:B------:R-:W-:Y:S01]  /*17c0*/  IMAD R7, R12, R166.reuse, R0 ;  /* 0x000000a60c077224 */ /* 0x080fe200078e0200 */
[----:B------:R-:W-:Y:S01]  /*17d0*/  SHF.L.U32 R0, R6, 0x6, RZ ;  /* 0x0000000606007819 */ /* 0x000fe200000006ff */
[----:B------:R-:W-:Y:S01]  /*17e0*/  IMAD.WIDE.U32 R2, R20, R166, R238 ;  /* 0x000000a614027225 */ /* 0x000fe200078e00ee */
        /* <DEDUP_REMOVED lines=14> */
.L_x_1067:
[----:B------:R-:W-:Y:S05]  /*18d0*/  BSYNC B0 ;  /* 0x0000000000007941 */ /* 0x000fea0003800000 */
.L_x_1066:
        /* <DEDUP_REMOVED lines=16> */
.L_x_1069:
[----:B------:R-:W-:Y:S05]  /*19e0*/  BSYNC B0 ;  /* 0x0000000000007941 */ /* 0x000fea0003800000 */
.L_x_1068:
[----:B------:R-:W-:Y:S01]  /*19f0*/  ISETP.GE.AND P0, PT, R31, R10, PT ;  /* 0x0000000a1f00720c */ /* 0x000fe20003f06270 */
[----:B------:R-:W-:-:S12]  /*1a00*/  BSSY B0, `(.L_x_1070) ;  /* 0x000000e000007945 */ /* 0x000fd80003800000 */
        /* <DEDUP_REMOVED lines=13> */
.L_x_1071:
[----:B------:R-:W-:Y:S05]  /*1ae0*/  BSYNC B0 ;  /* 0x0000000000007941 */ /* 0x000fea0003800000 */
.L_x_1070:
        /* <DEDUP_REMOVED lines=17> */
.L_x_1073:
[----:B------:R-:W-:Y:S05]  /*1c00*/  BSYNC B0 ;  /* 0x0000000000007941 */ /* 0x000fea0003800000 */
.L_x_1072:
[----:B------:R-:W-:Y:S01]  /*1c10*/  ISETP.NE.U32.AND P3, PT, RZ, c[0x0][0x318], PT ;  /* 0x0000c600ff007a0c */ /* 0x000fe20003f65070 */
[----:B------:R-:W0:Y:S01]  /*1c20*/  LDGDEPBAR ;  /* 0x00000000000079af */ /* 0x000e220000000000 */
[----:B------:R-:W-:Y:S02]  /*1c30*/  IMAD.MOV.U32 R220, RZ, RZ, R36 ;  /* 0x000000ffffdc7224 */ /* 0x000fe400078e0024 */
[----:B------:R-:W-:Y:S01]  /*1c40*/  ISETP.NE.AND.EX P3, PT, RZ, c[0x0][0x31c], PT, P3 ;  /* 0x0000c700ff007a0c */ /* 0x000fe20003f65330 */
[----:B------:R-:W-:-:S12]  /*1c50*/  IMAD.MOV.U32 R221, RZ, RZ, R37 ;  /* 0x000000ffffdd7224 */ /* 0x000fd800078e0025 */
[----:B------:R-:W-:Y:S01]  /*1c60*/  @P3 SHF.R.S32.HI R0, RZ, 0x1f, R25 ;  /* 0x0000001fff003819 */ /* 0x000fe20000011419 */
[----:B-1----:R-:W-:-:S04]  /*1c70*/  @P3 IMAD.WIDE.U32 R2, R25, c[0x0][0x320], R16 ;  /* 0x0000c80019023a25 */ /* 0x002fc800078e0010 */
[----:B------:R-:W-:Y:S01]  /*1c80*/  @P3 IMAD R0, R0, c[0x0][0x320], RZ ;  /* 0x0000c80000003a24 */ /* 0x000fe200078e02ff */
[----:B------:R-:W-:Y:S01]  /*1c90*/  @P3 LEA R6, P0, R2, c[0x0][0x318], 0x2 ;  /* 0x0000c60002063a11 */ /* 0x000fe200078010ff */
[----:B------:R-:W-:Y:S01]  /*1ca0*/  IMAD.MOV.U32 R216, RZ, RZ, c[0x0][0x1a0] ;  /* 0x00006800ffd87624 */ /* 0x000fe200078e00ff */
[----:B------:R-:W-:Y:S01]  /*1cb0*/  SHF.R.S32.HI R8, RZ, 0x4, R21 ;  /* 0x00000004ff087819 */ /* 0x000fe20000011415 */
[----:B------:R-:W-:Y:S01]  /*1cc0*/  @P3 IMAD R0, R25, c[0x0][0x324], R0 ;  /* 0x0000c90019003a24 */ /* 0x000fe200078e0200 */
[----:B------:R-:W-:-:S04]  /*1cd0*/  DEPBAR.LE SB0, 0x0 ;  /* 0x000080000000791a */ /* 0x000fc80000000000 */
[----:B------:R-:W-:-:S05]  /*1ce0*/  @P3 IMAD.IADD R0, R3, 0x1, R0 ;  /* 0x0000000103003824 */ /* 0x000fca00078e0200 */
[----:B------:R-:W-:-:S05]  /*1cf0*/  @P3 LEA.HI.X R7, R2, c[0x0][0x31c], R0, 0x2, P0 ;  /* 0x0000c70002073a11 */ /* 0x000fca00000f1400 */
[----:B------:R1:W5:Y:S01]  /*1d00*/  @P3 LDG.E R14, [R6.64] ;  /* 0x00000006060e3981 */ /* 0x000362000c1e1900 */
[C---:B------:R-:W-:Y:S01]  /*1d10*/  IMAD.SHL.U32 R0, R19.reuse, 0x40, RZ ;  /* 0x0000004013007824 */ /* 0x040fe200078e00ff */
[----:B------:R-:W-:Y:S01]  /*1d20*/  SHF.L.U64.HI R222, R216, R27, c[0x0][0x1a4] ;  /* 0x00006900d8de7619 */ /* 0x000fe2000001021b */
[C---:B------:R-:W-:Y:S01]  /*1d30*/  IMAD.SHL.U32 R2, R240.reuse, 0x8, RZ ;  /* 0x00000008f0027824 */ /* 0x040fe200078e00ff */
[----:B------:R-:W-:Y:S01]  /*1d40*/  ISETP.GE.AND P0, PT, R240, R10, PT ;  /* 0x0000000af000720c */ /* 0x000fe20003f06270 */
[----:B------:R-:W-:Y:S01]  /*1d50*/  IMAD.SHL.U32 R219, R216, 0x40, RZ ;  /* 0x00000040d8db7824 */ /* 0x000fe200078e00ff */
[----:B------:R-:W-:Y:S01]  /*1d60*/  LOP3.LUT R0, R0, 0x1c0, RZ, 0xc0, !PT ;  /* 0x000001c000007812 */ /* 0x000fe200078ec0ff */
[----:B------:R-:W-:Y:S01]  /*1d70*/  BAR.SYNC.DEFER_BLOCKING 0x0 ;  /* 0x0000000000007b1d */ /* 0x000fe20000010000 */
[----:B------:R-:W-:Y:S01]  /*1d80*/  IMAD.MOV.U32 R220, RZ, RZ, R34 ;  /* 0x000000ffffdc7224 */ /* 0x000fe200078e0022 */
[C---:B------:R-:W-:Y:S01]  /*1d90*/  LOP3.LUT P2, RZ, R19.reuse, 0x2, RZ, 0xc0, !PT ;  /* 0x0000000213ff7812 */ /* 0x040fe2000784c0ff */
[----:B------:R-:W-:Y:S01]  /*1da0*/  IMAD.SHL.U32 R24, R24, 0x2, RZ ;  /* 0x0000000218187824 */ /* 0x000fe200078e00ff */
[----:B------:R-:W-:Y:S01]  /*1db0*/  LOP3.LUT R3, R0, 0x8, R2, 0xf8, !PT ;  /* 0x0000000800037812 */ /* 0x000fe200078ef802 */
[----:B------:R-:W-:Y:S01]  /*1dc0*/  IMAD.MOV.U32 R68, RZ, RZ, RZ ;  /* 0x000000ffff447224 */ /* 0x000fe200078e00ff */
[----:B------:R-:W-:Y:S01]  /*1dd0*/  SHF.R.U32.HI R2, RZ, 0x3, R0 ;  /* 0x00000003ff027819 */ /* 0x000fe20000011600 */
[----:B------:R-:W-:Y:S01]  /*1de0*/  IMAD R0, R222, R20, RZ ;  /* 0x00000014de007224 */ /* 0x000fe200078e02ff */
[----:B------:R-:W-:Y:S01]  /*1df0*/  LOP3.LUT P1, RZ, R19, 0x4, RZ, 0xc0, !PT ;  /* 0x0000000413ff7812 */ /* 0x000fe2000782c0ff */
[----:B------:R-:W-:Y:S01]  /*1e00*/  BSSY B0, `(.L_x_1074) ;  /* 0x0000030000007945 */ /* 0x000fe20003800000 */
[----:B------:R-:W-:-:S02]  /*1e10*/  LOP3.LUT R9, R3, R2, RZ, 0x3c, !PT ;  /* 0x0000000203097212 */ /* 0x000fc400078e3cff */
[----:B------:R-:W-:Y:S02]  /*1e20*/  LOP3.LUT R215, R24, 0x6, RZ, 0xc0, !PT ;  /* 0x0000000618d77812 */ /* 0x000fe400078ec0ff */
[----:B-1----:R-:W-:Y:S02]  /*1e30*/  LEA.HI R6, R21, R8, RZ, 0x1 ;  /* 0x0000000815067211 */ /* 0x002fe400078f08ff */
[----:B------:R-:W-:Y:S02]  /*1e40*/  SHF.R.S32.HI R7, RZ, 0x1f, R11 ;  /* 0x0000001fff077819 */ /* 0x000fe4000001140b */
[----:B------:R-:W-:Y:S02]  /*1e50*/  LOP3.LUT R6, R6, 0xfffffffe, RZ, 0xc0, !PT ;  /* 0xfffffffe06067812 */ /* 0x000fe400078ec0ff */
[----:B------:R-:W-:Y:S01]  /*1e60*/  LEA.HI R7, R7, R11, RZ, 0x2 ;  /* 0x0000000b07077211 */ /* 0x000fe200078f10ff */
[----:B------:R-:W-:Y:S01]  /*1e70*/  IMAD R11, R12, R219, R0 ;  /* 0x000000db0c0b7224 */ /* 0x000fe200078e0200 */
[----:B------:R-:W-:Y:S01]  /*1e80*/  @P0 STS.128 [R200+0x6000], RZ ;  /* 0x006000ffc8000388 */ /* 0x000fe20000000c00 */
[----:B------:R-:W-:Y:S01]  /*1e90*/  IMAD.IADD R8, R8, 0x1, -R6 ;  /* 0x0000000108087824 */ /* 0x000fe200078e0a06 */
[----:B------:R-:W-:Y:S01]  /*1ea0*/  SHF.R.S32.HI R6, RZ, 0x1f, R18 ;  /* 0x0000001fff067819 */ /* 0x000fe20000011412 */
[----:B------:R-:W-:Y:S01]  /*1eb0*/  IMAD.SHL.U32 R0, R13, 0x40, RZ ;  /* 0x000000400d007824 */ /* 0x000fe200078e00ff */
[----:B------:R-:W-:Y:S01]  /*1ec0*/  SHF.R.S32.HI R33, RZ, 0x2, R7 ;  /* 0x00000002ff217819 */ /* 0x000fe20000011407 */
[----:B------:R-:W-:Y:S01]  /*1ed0*/  IMAD.SHL.U32 R2, R8, 0x8, RZ ;  /* 0x0000000808027824 */ /* 0x000fe200078e00ff */
[----:B------:R-:W-:Y:S01]  /*1ee0*/  LEA.HI R6, R6, R18, RZ, 0x2 ;  /* 0x0000001206067211 */ /* 0x000fe200078f10ff */
[----:B------:R-:W5:Y:S01]  /*1ef0*/  @P3 MUFU.RCP R13, c[0x0][0x238] ;  /* 0x00008e00000d3b08 */ /* 0x000f620000001000 */
[----:B------:R-:W-:Y:S01]  /*1f00*/  LOP3.LUT R0, R0, 0x1c0, RZ, 0xc0, !PT ;  /* 0x000001c000007812 */ /* 0x000fe200078ec0ff */
[----:B------:R-:W-:Y:S01]  /*1f10*/  STL [R1+0x20], R33 ;  /* 0x0000202101007387 */ /* 0x000fe20000100800 */
[----:B------:R-:W-:-:S02]  /*1f20*/  IMAD R12, R18, 0x10, R28 ;  /* 0x00000010120c7824 */ /* 0x000fc400078e021c */
[----:B------:R-:W-:Y:S02]  /*1f30*/  LOP3.LUT R7, R0, 0x8, R2, 0xf8, !PT ;  /* 0x0000000800077812 */ /* 0x000fe400078ef802 */
[----:B------:R-:W-:Y:S01]  /*1f40*/  LOP3.LUT R2, R6, 0xfffffffc, RZ, 0xc0, !PT ;  /* 0xfffffffc06027812 */ /* 0x000fe200078ec0ff */
[----:B------:R-:W-:Y:S01]  /*1f50*/  IMAD R6, R8, 0x200, R9 ;  /* 0x0000020008067824 */ /* 0x000fe200078e0209 */
[----:B------:R-:W-:Y:S01]  /*1f60*/  SHF.R.U32.HI R3, RZ, 0x3, R0 ;  /* 0x00000003ff037819 */ /* 0x000fe20000011600 */
[----:B------:R-:W-:Y:S01]  /*1f70*/  IMAD.WIDE.U32 R8, R20, R219, R220 ;  /* 0x000000db14087225 */ /* 0x000fe200078e00dc */
[----:B------:R-:W-:Y:S02]  /*1f80*/  IADD3 R0, R12, 0x1, R33 ;  /* 0x000000010c007810 */ /* 0x000fe40007ffe021 */
[----:B------:R-:W-:Y:S01]  /*1f90*/  LOP3.LUT R3, R7, R3, RZ, 0x3c, !PT ;  /* 0x0000000307037212 */ /* 0x000fe200078e3cff */
[----:B------:R-:W-:Y:S01]  /*1fa0*/  IMAD.IADD R2, R18, 0x1, -R2 ;  /* 0x0000000112027824 */ /* 0x000fe200078e0a02 */
[----:B------:R-:W-:Y:S01]  /*1fb0*/  IADD3 R12, R70, R0, -R22 ;  /* 0x00000000460c7210 */ /* 0x000fe20007ffe816 */
[----:B------:R-:W-:-:S02]  /*1fc0*/  IMAD R0, R18, 0x400, R15 ;  /* 0x0000040012007824 */ /* 0x000fc400078e020f */
[----:B------:R-:W-:Y:S01]  /*1fd0*/  IMAD.IADD R7, R15, 0x1, R3 ;  /* 0x000000010f077824 */ /* 0x000fe200078e0203 */
[----:B------:R1:W-:Y:S01]  /*1fe0*/  STL [R1+0x34], R2 ;  /* 0x0000340201007387 */ /* 0x0003e20000100800 */
[----:B------:R-:W-:Y:S01]  /*1ff0*/  IMAD.IADD R3, R3, 0x1, R0 ;  /* 0x0000000103037824 */ /* 0x000fe200078e0200 */
[----:B------:R-:W-:Y:S01]  /*2000*/  SEL R0, R29, 0xffffffe0, !P1 ;  /* 0xffffffe01d007807 */ /* 0x000fe20004800000 */
[----:B------:R-:W-:Y:S01]  /*2010*/  IMAD.IADD R11, R9, 0x1, R11 ;  /* 0x00000001090b7824 */ /* 0x000fe200078e020b */
[----:B------:R2:W-:Y:S01]  /*2020*/  STL.64 [R1+0x8], R220 ;  /* 0x000008dc01007387 */ /* 0x0005e20000100a00 */
[----:B------:R-:W-:Y:S02]  /*2030*/  IADD3 R71, R12, c[0x0][0x2e8], RZ ;  /* 0x0000ba000c477a10 */ /* 0x000fe40007ffe0ff */
[----:B-1----:R-:W-:Y:S01]  /*2040*/  SEL R2, R23, 0xfffffff0, !P2 ;  /* 0xfffffff017027807 */ /* 0x002fe20005000000 */
[----:B-----5:R-:W-:Y:S01]  /*2050*/  @P3 FMUL.FTZ R68, R14, R13 ;  /* 0x0000000d0e443220 */ /* 0x020fe20000410000 */
        /* <DEDUP_REMOVED lines=10> */
.L_x_1075:
[----:B--2---:R-:W-:Y:S05]  /*2100*/  BSYNC B0 ;  /* 0x0000000000007941 */ /* 0x004fea0003800000 */
.L_x_1074:
        /* <DEDUP_REMOVED lines=17> */
.L_x_1077:
[----:B------:R-:W-:Y:S05]  /*2220*/  BSYNC B0 ;  /* 0x0000000000007941 */ /* 0x000fea0003800000 */
.L_x_1076:
        /* <DEDUP_REMOVED lines=8> */
[----:B-1----:R-:W-:-:S04]  /*22b0*/  LEA R13, P0, R216, R8, 0x5 ;  /* 0x00000008d80d7211 */ /* 0x002fc800078028ff */
[----:B------:R-:W-:Y:S02]  /*22c0*/  LEA.HI.X R14, R216, R11, R14, 0x5, P0 ;  /* 0x0000000bd80e7211 */ /* 0x000fe400000f2c0e */
[----:B------:R-:W-:-:S04]  /*22d0*/  LEA R12, P0, R13, c[0x0][0x170], 0x1 ;  /* 0x00005c000d0c7a11 */ /* 0x000fc800078008ff */
[----:B------:R-:W-:-:S05]  /*22e0*/  LEA.HI.X R13, R13, c[0x0][0x174], R14, 0x1, P0 ;  /* 0x00005d000d0d7a11 */ /* 0x000fca00000f0c0e */
[----:B------:R-:W-:Y:S01]  /*22f0*/  @!PT LDS RZ, [RZ] ;  /* 0x00000000fffff984 */ /* 0x000fe20000000800 */
[----:B------:R-:W-:Y:S01]  /*2300*/  @!PT LDS RZ, [RZ] ;  /* 0x00000000fffff984 */ /* 0x000fe20000000800 */
[----:B------:R-:W-:Y:S01]  /*2310*/  @!PT LDS RZ, [RZ] ;  /* 0x00000000fffff984 */ /* 0x000fe20000000800 */
[----:B------:R1:W-:Y:S04]  /*2320*/  LDGSTS.E.BYPASS.LTC128B.128 [R200+0x7000], [R12.64] ;  /* 0x070000000cc87fae */ /* 0x0003e8000b901d46 */
.L_x_1079:
[----:B------:R-:W-:Y:S05]  /*2330*/  BSYNC B0 ;  /* 0x0000000000007941 */ /* 0x000fea0003800000 */
.L_x_1078:
        /* <DEDUP_REMOVED lines=18> */
.L_x_1081:
[----:B------:R-:W-:Y:S05]  /*2460*/  BSYNC B0 ;  /* 0x0000000000007941 */ /* 0x000fea0003800000 */
.L_x_1080:
[----:B------:R-:W-:Y:S01]  /*2470*/  IMAD.SHL.U32 R196, R3, 0x2, RZ ;  /* 0x0000000203c47824 */ /* 0x000fe200078e00ff */
[----:B------:R-:W0:Y:S01]  /*2480*/  LDGDEPBAR ;  /* 0x00000000000079af */ /* 0x000e220000000000 */
[----:B------:R-:W-:Y:S02]  /*2490*/  IMAD.SHL.U32 R188, R6, 0x2, RZ ;  /* 0x0000000206bc7824 */ /* 0x000fe400078e00ff */
[----:B------:R-:W-:Y:S01]  /*24a0*/  IMAD R199, R4, 0x2, R196 ;  /* 0x0000000204c77824 */ /* 0x000fe200078e02c4 */
[----:B------:R-:W-:Y:S01]  /*24b0*/  LDSM.16.M88.4 R16, [R196] ;  /* 0x00000000c410783b */ /* 0x000fe20000000200 */
[--C-:B------:R-:W-:Y:S01]  /*24c0*/  IMAD R194, R2, 0x2, R188.reuse ;  /* 0x0000000202c27824 */ /* 0x100fe200078e02bc */
[----:B------:R-:W-:Y:S01]  /*24d0*/  IADD3 R3, R188, 0x4000, RZ ;  /* 0x00004000bc037810 */ /* 0x000fe20007ffe0ff */
[----:B------:R-:W-:Y:S01]  /*24e0*/  IMAD R6, R0, 0x2, R188 ;  /* 0x0000000200067824 */ /* 0x000fe200078e02bc */
[----:B------:R-:W5:Y:S01]  /*24f0*/  LDSM.16.M88.4 R40, [R188+0x4000] ;  /* 0x00400000bc28783b */ /* 0x000f620000000200 */
[----:B------:R-:W-:-:S02]  /*2500*/  IMAD R197, R5, 0x2, R196 ;  /* 0x0000000205c57824 */ /* 0x000fc400078e02c4 */
[----:B------:R-:W-:Y:S01]  /*2510*/  IMAD R69, R20, 0x40, R215 ;  /* 0x0000004014457824 */ /* 0x000fe200078e02d7 */
[----:B-1----:R-:W1:Y:S01]  /*2520*/  LDSM.16.M88.4 R12, [R196+0x2000] ;  /* 0x00200000c40c783b */ /* 0x002e620000000200 */
[----:B------:R-:W-:Y:S01]  /*2530*/  IMAD R195, R0, 0x2, R3 ;  /* 0x0000000200c37824 */ /* 0x000fe200078e0203 */
[----:B------:R-:W-:Y:S01]  /*2540*/  IADD3 R3, R71, 0x48, RZ ;  /* 0x0000004847037810 */ /* 0x000fe20007ffe0ff */
[----:B------:R-:W-:Y:S01]  /*2550*/  IMAD R198, R4, 0x2, R197 ;  /* 0x0000000204c67824 */ /* 0x000fe200078e02c5 */
[----:B------:R-:W2:Y:S01]  /*2560*/  LDSM.16.M88.4 R44, [R188+0x4800] ;  /* 0x00480000bc2c783b */ /* 0x000ea20000000200 */
[----:B------:R-:W-:Y:S01]  /*2570*/  IMAD R193, R2, 0x2, R195 ;  /* 0x0000000202c17824 */ /* 0x000fe200078e02c3 */
[C---:B------:R-:W-:Y:S01]  /*2580*/  IADD3 R104, R69.reuse, 0x1, RZ ;  /* 0x0000000145687810 */ /* 0x040fe20007ffe0ff */
[----:B------:R-:W-:Y:S01]  /*2590*/  I2F R154, R69 ;  /* 0x00000045009a7306 */ /* 0x000fe20000201400 */
[----:B------:R-:W-:Y:S01]  /*25a0*/  LDSM.16.M88.4 R36, [R199] ;  /* 0x00000000c724783b */ /* 0x000fe20000000200 */
[----:B------:R-:W-:-:S02]  /*25b0*/  IADD3 R105, R69, 0x8, RZ ;  /* 0x0000000845697810 */ /* 0x000fc40007ffe0ff */
[C---:B------:R-:W-:Y:S01]  /*25c0*/  IADD3 R106, R69.reuse, 0x9, RZ ;  /* 0x00000009456a7810 */ /* 0x040fe20007ffe0ff */
[----:B------:R-:W3:Y:S01]  /*25d0*/  LDSM.16.M88.4 R48, [R194+0x4000] ;  /* 0x00400000c230783b */ /* 0x000ee20000000200 */
[C---:B------:R-:W-:Y:S02]  /*25e0*/  IADD3 R107, R69.reuse, 0x10, RZ ;  /* 0x00000010456b7810 */ /* 0x040fe40007ffe0ff */
[----:B------:R-:W-:Y:S01]  /*25f0*/  I2F R108, R104 ;  /* 0x00000068006c7306 */ /* 0x000fe20000201400 */
[----:B------:R-:W4:Y:S01]  /*2600*/  LDSM.16.M88.4 R8, [R199+0x2000] ;  /* 0x00200000c708783b */ /* 0x000f220000000200 */
[C---:B------:R-:W-:Y:S02]  /*2610*/  IADD3 R109, R69.reuse, 0x11, RZ ;  /* 0x00000011456d7810 */ /* 0x040fe40007ffe0ff */
[C---:B------:R-:W-:Y:S01]  /*2620*/  IADD3 R110, R69.reuse, 0x18, RZ ;  /* 0x00000018456e7810 */ /* 0x040fe20007ffe0ff */
[----:B------:R-:W3:Y:S01]  /*2630*/  LDSM.16.M88.4 R60, [R194+0x4800] ;  /* 0x00480000c23c783b */ /* 0x000ee20000000200 */
[----:B------:R-:W-:-:S02]  /*2640*/  IADD3 R112, R69, 0x19, RZ ;  /* 0x0000001945707810 */ /* 0x000fc40007ffe0ff */
[----:B------:R-:W-:Y:S01]  /*2650*/  I2F R111, R105 ;  /* 0x00000069006f7306 */ /* 0x000fe20000201400 */
[----:B------:R-:W-:Y:S01]  /*2660*/  LDSM.16.M88.4 R56, [R6+0x4000] ;  /* 0x004000000638783b */ /* 0x000fe20000000200 */
[C---:B------:R-:W-:Y:S02]  /*2670*/  IADD3 R115, R69.reuse, 0x20, RZ ;  /* 0x0000002045737810 */ /* 0x040fe40007ffe0ff */
[C---:B------:R-:W-:Y:S01]  /*2680*/  IADD3 R117, R69.reuse, 0x21, RZ ;  /* 0x0000002145757810 */ /* 0x040fe20007ffe0ff */
[----:B---3--:R-:W3:Y:S01]  /*2690*/  LDSM.16.M88.4 R32, [R197] ;  /* 0x00000000c520783b */ /* 0x008ee20000000200 */
[C---:B------:R-:W-:Y:S02]  /*26a0*/  IADD3 R119, R69.reuse, 0x28, RZ ;  /* 0x0000002845777810 */ /* 0x040fe40007ffe0ff */
[----:B------:R-:W-:Y:S01]  /*26b0*/  I2F R113, R106 ;  /* 0x0000006a00717306 */ /* 0x000fe20000201400 */
[----:B------:R-:W3:Y:S01]  /*26c0*/  LDSM.16.M88.4 R28, [R197+0x2000] ;  /* 0x00200000c51c783b */ /* 0x000ee20000000200 */
[----:B------:R-:W-:-:S02]  /*26d0*/  IADD3 R120, R69, 0x29, RZ ;  /* 0x0000002945787810 */ /* 0x000fc40007ffe0ff */
[C---:B------:R-:W-:Y:S01]  /*26e0*/  IADD3 R126, R69.reuse, 0x30, RZ ;  /* 0x00000030457e7810 */ /* 0x040fe20007ffe0ff */
[-C--:B-----5:R-:W-:Y:S01]  /*26f0*/  HMMA.16816.F32 R24, R16, R40.reuse, RZ ;  /* 0x000000281018723c */ /* 0x0a0fe200000018ff */
[C---:B------:R-:W-:Y:S02]  /*2700*/  IADD3 R133, R69.reuse, 0x31, RZ ;  /* 0x0000003145857810 */ /* 0x040fe40007ffe0ff */
[----:B------:R-:W-:Y:S01]  /*2710*/  I2F R114, R107 ;  /* 0x0000006b00727306 */ /* 0x000fe20000201400 */
[C---:B------:R-:W-:Y:S02]  /*2720*/  IADD3 R136, R69.reuse, 0x38, RZ ;  /* 0x0000003845887810 */ /* 0x040fe40007ffe0ff */
[----:B------:R-:W-:Y:S02]  /*2730*/  IADD3 R138, R69, 0x39, RZ ;  /* 0x00000039458a7810 */ /* 0x000fe40007ffe0ff */
[----:B-1----:R-:W-:Y:S03]  /*2740*/  HMMA.16816.F32 R52, R12, R40, RZ ;  /* 0x000000280c34723c */ /* 0x002fe600000018ff */
[----:B------:R-:W-:Y:S05]  /*2750*/  I2F R116, R109 ;  /* 0x0000006d00747306 */ /* 0x000fea0000201400 */
[-C--:B--2---:R-:W-:Y:S03]  /*2760*/  HMMA.16816.F32 R20, R16, R44.reuse, RZ ;  /* 0x0000002c1014723c */ /* 0x084fe600000018ff */
[----:B------:R-:W-:Y:S05]  /*2770*/  I2F R118, R110 ;  /* 0x0000006e00767306 */ /* 0x000fea0000201400 */
[----:B------:R-:W-:Y:S03]  /*2780*/  HMMA.16816.F32 R64, R12, R44, RZ ;  /* 0x0000002c0c40723c */ /* 0x000fe600000018ff */
[----:B------:R-:W-:Y:S05]  /*2790*/  I2F R121, R112 ;  /* 0x0000007000797306 */ /* 0x000fea0000201400 */
[-C--:B------:R-:W-:Y:S01]  /*27a0*/  HMMA.16816.F32 R72, R36, R48.reuse, R24 ;  /* 0x000000302448723c */ /* 0x080fe20000001818 */
[----:B------:R-:W-:Y:S02]  /*27b0*/  LDSM.16.M88.4 R24, [R198] ;  /* 0x00000000c618783b */ /* 0x000fe40000000200 */
[----:B------:R-:W-:Y:S05]  /*27c0*/  I2F R122, R115 ;  /* 0x00000073007a7306 */ /* 0x000fea0000201400 */
[----:B----4-:R-:W-:Y:S01]  /*27d0*/  HMMA.16816.F32 R80, R8, R48, R52 ;  /* 0x000000300850723c */ /* 0x010fe20000001834 */
[----:B------:R-:W1:Y:S02]  /*27e0*/  LDSM.16.M88.4 R52, [R193] ;  /* 0x00000000c134783b */ /* 0x000e640000000200 */
[----:B------:R-:W-:Y:S05]  /*27f0*/  I2F R123, R117 ;  /* 0x00000075007b7306 */ /* 0x000fea0000201400 */
[----:B------:R-:W-:Y:S03]  /*2800*/  HMMA.16816.F32 R76, R16, R42, RZ ;  /* 0x0000002a104c723c */ /* 0x000fe600000018ff */
[----:B------:R-:W-:Y:S05]  /*2810*/  I2F R127, R119 ;  /* 0x00000077007f7306 */ /* 0x000fea0000201400 */
[-C--:B------:R-:W-:Y:S01]  /*2820*/  HMMA.16816.F32 R88, R36, R60.reuse, R20 ;  /* 0x0000003c2458723c */ /* 0x080fe20000001814 */
[----:B------:R-:W2:Y:S02]  /*2830*/  LDSM.16.M88.4 R20, [R198+0x2000] ;  /* 0x00200000c614783b */ /* 0x000ea40000000200 */
[----:B------:R-:W-:Y:S05]  /*2840*/  I2F R134, R120 ;  /* 0x0000007800867306 */ /* 0x000fea0000201400 */
[----:B------:R-:W-:Y:S03]  /*2850*/  HMMA.16816.F32 R92, R8, R60, R64 ;  /* 0x0000003c085c723c */ /* 0x000fe60000001840 */
[----:B------:R-:W-:Y:S05]  /*2860*/  I2F R139, R126 ;  /* 0x0000007e008b7306 */ /* 0x000fea0000201400 */
[----:B---3--:R-:W-:Y:S03]  /*2870*/  HMMA.16816.F32 R72, R32, R56, R72 ;  /* 0x000000382048723c */ /* 0x008fe60000001848 */
[----:B------:R-:W-:Y:S05]  /*2880*/  I2F R140, R133 ;  /* 0x00000085008c7306 */ /* 0x000fea0000201400 */
[----:B------:R-:W-:Y:S03]  /*2890*/  HMMA.16816.F32 R64, R12, R42, RZ ;  /* 0x0000002a0c40723c */ /* 0x000fe600000018ff */
[----:B------:R-:W-:Y:S05]  /*28a0*/  I2F R143, R136 ;  /* 0x00000088008f7306 */ /* 0x000fea0000201400 */
[----:B------:R-:W-:Y:S03]  /*28b0*/  HMMA.16816.F32 R40, R28, R56, R80 ;  /* 0x000000381c28723c */ /* 0x000fe60000001850 */
[----:B------:R-:W-:Y:S05]  /*28c0*/  I2F R150, R138 ;  /* 0x0000008a00967306 */ /* 0x000fea0000201400 */
[----:B------:R-:W-:Y:S08]  /*28d0*/  HMMA.16816.F32 R76, R36, R50, R76 ;  /* 0x00000032244c723c */ /* 0x000ff0000000184c */
[----:B-1----:R-:W-:Y:S08]  /*28e0*/  HMMA.16816.F32 R80, R24, R52, R72 ;  /* 0x000000341850723c */ /* 0x002ff00000001848 */
[----:B------:R-:W-:Y:S01]  /*28f0*/  HMMA.16816.F32 R72, R8, R50, R64 ;  /* 0x000000320848723c */ /* 0x000fe20000001840 */
[----:B------:R-:W1:Y:S07]  /*2900*/  LDSM.16.M88.4 R48, [R6+0x4800] ;  /* 0x004800000630783b */ /* 0x000e6e0000000200 */
[----:B--2---:R-:W-:Y:S08]  /*2910*/  HMMA.16816.F32 R84, R20, R52, R40 ;  /* 0x000000341454723c */ /* 0x004ff00000001828 */
[----:B------:R-:W-:Y:S01]  /*2920*/  HMMA.16816.F32 R64, R12, R46, RZ ;  /* 0x0000002e0c40723c */ /* 0x000fe200000018ff */
[----:B------:R-:W-:-:S04]  /*2930*/  FMUL.FTZ R0, R80, c[0x0][0x2ec] ;  /* 0x0000bb0050007a20 */ /* 0x000fc80000410000 */
[----:B------:R2:W-:Y:S03]  /*2940*/  MUFU.TANH R164, R0 ;  /* 0x0000000000a47308 */ /* 0x0005e60000002400 */
[----:B------:R-:W-:Y:S08]  /*2950*/  HMMA.16816.F32 R40, R32, R58, R76 ;  /* 0x0000003a2028723c */ /* 0x000ff0000000184c */
[----:B------:R-:W-:Y:S01]  /*2960*/  HMMA.16816.F32 R76, R16, R46, RZ ;  /* 0x0000002e104c723c */ /* 0x000fe200000018ff */
[----:B------:R-:W3:Y:S01]  /*2970*/  LDSM.16.M88.4 R44, [R188+0x5000] ;  /* 0x00500000bc2c783b */ /* 0x000ee20000000200 */
[----:B------:R-:W-:-:S02]  /*2980*/  FMUL.FTZ R87, R87, c[0x0][0x2ec] ;  /* 0x0000bb0057577a20 */ /* 0x000fc40000410000 */
[----:B--2---:R-:W-:Y:S02]  /*2990*/  FMUL.FTZ R0, R81, c[0x0][0x2ec] ;  /* 0x0000bb0051007a20 */ /* 0x004fe40000410000 */
[----:B------:R-:W-:Y:S02]  /*29a0*/  MUFU.TANH R153, R87 ;  /* 0x0000005700997308 */ /* 0x000fe40000002400 */
[----:B------:R-:W-:Y:S06]  /*29b0*/  HMMA.16816.F32 R100, R8, R62, R64 ;  /* 0x0000003e0864723c */ /* 0x000fec0000001840 */
[----:B------:R2:W-:Y:S02]  /*29c0*/  MUFU.TANH R160, R0 ;  /* 0x0000000000a07308 */ /* 0x0005e40000002400 */
[----:B------:R-:W-:Y:S01]  /*29d0*/  HMMA.16816.F32 R64, R24, R54, R40 ;  /* 0x000000361840723c */ /* 0x000fe20000001828 */
[----:B------:R-:W-:Y:S07]  /*29e0*/  LDSM.16.M88.4 R40, [R193+0x800] ;  /* 0x00080000c128783b */ /* 0x000fee0000000200 */
[----:B------:R-:W-:Y:S01]  /*29f0*/  HMMA.16816.F32 R72, R28, R58, R72 ;  /* 0x0000003a1c48723c */ /* 0x000fe20000001848 */
[----:B------:R-:W4:Y:S01]  /*2a00*/  LDSM.16.M88.4 R56, [R194+0x5000] ;  /* 0x00500000c238783b */ /* 0x000f220000000200 */
[----:B--2---:R-:W-:-:S06]  /*2a10*/  FMUL.FTZ R0, R82, c[0x0][0x2ec] ;  /* 0x0000bb0052007a20 */ /* 0x004fcc0000410000 */
[----:B------:R-:W-:Y:S01]  /*2a20*/  HMMA.16816.F32 R96, R36, R62, R76 ;  /* 0x0000003e2460723c */ /* 0x000fe2000000184c */
[----:B------:R2:W-:Y:S07]  /*2a30*/  MUFU.TANH R163, R0 ;  /* 0x0000000000a37308 */ /* 0x0005ee0000002400 */
[----:B-1----:R-:W-:Y:S01]  /*2a40*/  HMMA.16816.F32 R60, R32, R48, R88 ;  /* 0x00000030203c723c */ /* 0x002fe20000001858 */
[----:B------:R-:W-:Y:S02]  /*2a50*/  FMUL.FTZ R64, R64, c[0x0][0x2ec] ;  /* 0x0000bb0040407a20 */ /* 0x000fe40000410000 */
[----:B------:R-:W-:-:S02]  /*2a60*/  FMUL.FTZ R65, R65, c[0x0][0x2ec] ;  /* 0x0000bb0041417a20 */ /* 0x000fc40000410000 */
[----:B------:R-:W-:Y:S01]  /*2a70*/  FMUL.FTZ R66, R66, c[0x0][0x2ec] ;  /* 0x0000bb0042427a20 */ /* 0x000fe20000410000 */
[----:B------:R-:W-:Y:S01]  /*2a80*/  MUFU.TANH R148, R64 ;  /* 0x0000004000947308 */ /* 0x000fe20000002400 */
[----:B------:R-:W-:Y:S01]  /*2a90*/  FMUL.FTZ R67, R67, c[0x0][0x2ec] ;  /* 0x0000bb0043437a20 */ /* 0x000fe20000410000 */
[----:B------:R-:W-:Y:S01]  /*2aa0*/  HMMA.16816.F32 R92, R28, R48, R92 ;  /* 0x000000301c5c723c */ /* 0x000fe2000000185c */
[----:B--2---:R-:W-:-:S05]  /*2ab0*/  FMUL.FTZ R0, R83, c[0x0][0x2ec] ;  /* 0x0000bb0053007a20 */ /* 0x004fca0000410000 */
[----:B------:R1:W-:Y:S02]  /*2ac0*/  MUFU.TANH R159, R0 ;  /* 0x00000000009f7308 */ /* 0x0003e40000002400 */
[----:B---3--:R-:W-:Y:S06]  /*2ad0*/  HMMA.16816.F32 R88, R16, R44, RZ ;  /* 0x0000002c1058723c */ /* 0x008fec00000018ff */
[----:B------:R-:W-:Y:S02]  /*2ae0*/  MUFU.TANH R158, R65 ;  /* 0x00000041009e7308 */ /* 0x000fe40000002400 */
[----:B------:R-:W-:Y:S01]  /*2af0*/  HMMA.16816.F32 R80, R20, R54, R72 ;  /* 0x000000361450723c */ /* 0x000fe20000001848 */
[----:B------:R-:W2:Y:S01]  /*2b00*/  LDSM.16.M88.4 R52, [R188+0x5800] ;  /* 0x00580000bc34783b */ /* 0x000ea20000000200 */
[----:B-1----:R-:W-:-:S04]  /*2b10*/  FMUL.FTZ R0, R84, c[0x0][0x2ec] ;  /* 0x0000bb0054007a20 */ /* 0x002fc80000410000 */
[----:B------:R-:W-:Y:S02]  /*2b20*/  MUFU.TANH R152, R66 ;  /* 0x0000004200987308 */ /* 0x000fe40000002400 */
[----:B------:R-:W-:Y:S06]  /*2b30*/  HMMA.16816.F32 R76, R12, R44, RZ ;  /* 0x0000002c0c4c723c */ /* 0x000fec00000018ff */
[----:B------:R1:W-:Y:S02]  /*2b40*/  MUFU.TANH R162, R0 ;  /* 0x0000000000a27308 */ /* 0x0003e40000002400 */
[----:B------:R-:W-:Y:S06]  /*2b50*/  HMMA.16816.F32 R72, R32, R50, R96 ;  /* 0x000000322048723c */ /* 0x000fec0000001860 */
[----:B------:R3:W-:Y:S02]  /*2b60*/  MUFU.TANH R157, R67 ;  /* 0x00000043009d7308 */ /* 0x0007e40000002400 */
[----:B------:R-:W-:-:S02]  /*2b70*/  FMUL.FTZ R80, R80, c[0x0][0x2ec] ;  /* 0x0000bb0050507a20 */ /* 0x000fc40000410000 */
[----:B------:R-:W-:Y:S02]  /*2b80*/  FMUL.FTZ R81, R81, c[0x0][0x2ec] ;  /* 0x0000bb0051517a20 */ /* 0x000fe40000410000 */
[----:B------:R-:W-:Y:S02]  /*2b90*/  FMUL.FTZ R82, R82, c[0x0][0x2ec] ;  /* 0x0000bb0052527a20 */ /* 0x000fe40000410000 */
[----:B------:R-:W-:Y:S01]  /*2ba0*/  FMUL.FTZ R83, R83, c[0x0][0x2ec] ;  /* 0x0000bb0053537a20 */ /* 0x000fe20000410000 */
[----:B------:R-:W-:Y:S01]  /*2bb0*/  MUFU.TANH R147, R80 ;  /* 0x0000005000937308 */ /* 0x000fe20000002400 */
[----:B-1----:R-:W-:Y:S01]  /*2bc0*/  FMUL.FTZ R0, R85, c[0x0][0x2ec] ;  /* 0x0000bb0055007a20 */ /* 0x002fe20000410000 */
[----:B----4-:R-:W-:Y:S06]  /*2bd0*/  HMMA.16816.F32 R96, R8, R56, R76 ;  /* 0x000000380860723c */ /* 0x010fec000000184c */
[----:B------:R1:W4:Y:S02]  /*2be0*/  MUFU.TANH R156, R0 ;  /* 0x00000000009c7308 */ /* 0x0003240000002400 */
[-C--:B---3--:R-:W-:Y:S06]  /*2bf0*/  HMMA.16816.F32 R64, R24, R40.reuse, R60 ;  /* 0x000000281840723c */ /* 0x088fec000000183c */
[----:B------:R-:W-:Y:S02]  /*2c00*/  MUFU.TANH R155, R81 ;  /* 0x00000051009b7308 */ /* 0x000fe40000002400 */
[----:B------:R-:W-:Y:S01]  /*2c10*/  HMMA.16816.F32 R60, R20, R40, R92 ;  /* 0x00000028143c723c */ /* 0x000fe2000000185c */
[----:B-1----:R-:W-:-:S05]  /*2c20*/  FMUL.FTZ R0, R86, c[0x0][0x2ec] ;  /* 0x0000bb0056007a20 */ /* 0x002fca0000410000 */
[----:B------:R-:W1:Y:S02]  /*2c30*/  MUFU.TANH R131, R82 ;  /* 0x0000005200837308 */ /* 0x000e640000002400 */
[----:B------:R-:W-:Y:S01]  /*2c40*/  HMMA.16816.F32 R84, R28, R50, R100 ;  /* 0x000000321c54723c */ /* 0x000fe20000001864 */
[----:B------:R-:W3:Y:S05]  /*2c50*/  LDSM.16.M88.4 R48, [R6+0x5000] ;  /* 0x005000000630783b */ /* 0x000eea0000000200 */
[----:B------:R5:W1:Y:S02]  /*2c60*/  MUFU.TANH R146, R83 ;  /* 0x0000005300927308 */ /* 0x000a640000002400 */
[----:B------:R-:W-:Y:S01]  /*2c70*/  HMMA.16816.F32 R100, R36, R56, R88 ;  /* 0x000000382464723c */ /* 0x000fe20000001858 */
[----:B------:R-:W-:-:S02]  /*2c80*/  FMUL.FTZ R64, R64, c[0x0][0x2ec] ;  /* 0x0000bb0040407a20 */ /* 0x000fc40000410000 */
[----:B------:R-:W-:Y:S02]  /*2c90*/  FMUL.FTZ R65, R65, c[0x0][0x2ec] ;  /* 0x0000bb0041417a20 */ /* 0x000fe40000410000 */
[----:B------:R-:W-:Y:S02]  /*2ca0*/  FMUL.FTZ R66, R66, c[0x0][0x2ec] ;  /* 0x0000bb0042427a20 */ /* 0x000fe40000410000 */
[----:B------:R-:W-:Y:S01]  /*2cb0*/  FMUL.FTZ R67, R67, c[0x0][0x2ec] ;  /* 0x0000bb0043437a20 */ /* 0x000fe20000410000 */
[----:B------:R-:W-:Y:S01]  /*2cc0*/  HMMA.16816.F32 R76, R24, R42, R72 ;  /* 0x0000002a184c723c */ /* 0x000fe20000001848 */
[----:B------:R-:W-:Y:S01]  /*2cd0*/  FMUL.FTZ R60, R60, c[0x0][0x2ec] ;  /* 0x0000bb003c3c7a20 */ /* 0x000fe20000410000 */
[----:B------:R-:W-:Y:S01]  /*2ce0*/  MUFU.TANH R144, R64 ;  /* 0x0000004000907308 */ /* 0x000fe20000002400 */
[----:B------:R-:W-:Y:S02]  /*2cf0*/  FMUL.FTZ R61, R61, c[0x0][0x2ec] ;  /* 0x0000bb003d3d7a20 */ /* 0x000fe40000410000 */
[----:B------:R-:W-:-:S02]  /*2d00*/  FMUL.FTZ R62, R62, c[0x0][0x2ec] ;  /* 0x0000bb003e3e7a20 */ /* 0x000fc40000410000 */
[----:B------:R-:W-:Y:S01]  /*2d10*/  FMUL.FTZ R63, R63, c[0x0][0x2ec] ;  /* 0x0000bb003f3f7a20 */ /* 0x000fe20000410000 */
[----:B------:R-:W-:Y:S01]  /*2d20*/  HMMA.16816.F32 R92, R20, R42, R84 ;  /* 0x0000002a145c723c */ /* 0x000fe20000001854 */
[----:B------:R-:W1:Y:S01]  /*2d30*/  LDSM.16.M88.4 R40, [R193+0x1000] ;  /* 0x00100000c128783b */ /* 0x000e620000000200 */
[----:B------:R-:W1:Y:S06]  /*2d40*/  MUFU.TANH R129, R60 ;  /* 0x0000003c00817308 */ /* 0x000e6c0000002400 */
[C---:B------:R-:W-:Y:S02]  /*2d50*/  HMMA.16816.F32 R72, R12.reuse, R46, RZ ;  /* 0x0000002e0c48723c */ /* 0x040fe400000018ff */
[----:B------:R-:W-:Y:S06]  /*2d60*/  MUFU.TANH R145, R61 ;  /* 0x0000003d00917308 */ /* 0x000fec0000002400 */
[----:B--2---:R-:W-:Y:S01]  /*2d70*/  HMMA.16816.F32 R88, R12, R52, RZ ;  /* 0x000000340c58723c */ /* 0x004fe200000018ff */
[----:B------:R-:W-:Y:S01]  /*2d80*/  FMUL.FTZ R76, R76, c[0x0][0x2ec] ;  /* 0x0000bb004c4c7a20 */ /* 0x000fe20000410000 */
[----:B------:R-:W-:Y:S01]  /*2d90*/  MUFU.TANH R125, R62 ;  /* 0x0000003e007d7308 */ /* 0x000fe20000002400 */
[----:B------:R-:W-:-:S02]  /*2da0*/  FMUL.FTZ R78, R78, c[0x0][0x2ec] ;  /* 0x0000bb004e4e7a20 */ /* 0x000fc40000410000 */
[----:B------:R-:W-:Y:S02]  /*2db0*/  FMUL.FTZ R77, R77, c[0x0][0x2ec] ;  /* 0x0000bb004d4d7a20 */ /* 0x000fe40000410000 */
[----:B------:R-:W-:Y:S01]  /*2dc0*/  FMUL.FTZ R79, R79, c[0x0][0x2ec] ;  /* 0x0000bb004f4f7a20 */ /* 0x000fe20000410000 */
[----:B-----5:R-:W-:Y:S01]  /*2dd0*/  HMMA.16816.F32 R80, R12, R54, RZ ;  /* 0x000000360c50723c */ /* 0x020fe200000018ff */
[----:B------:R-:W-:Y:S01]  /*2de0*/  FMUL.FTZ R92, R92, c[0x0][0x2ec] ;  /* 0x0000bb005c5c7a20 */ /* 0x000fe20000410000 */
[----:B------:R2:W-:Y:S06]  /*2df0*/  MUFU.TANH R141, R63 ;  /* 0x0000003f008d7308 */ /* 0x0005ec0000002400 */
[----:B---3--:R-:W-:Y:S02]  /*2e00*/  HMMA.16816.F32 R12, R28, R48, R96 ;  /* 0x000000301c0c723c */ /* 0x008fe40000001860 */
[----:B------:R-:W-:Y:S06]  /*2e10*/  MUFU.TANH R151, R65 ;  /* 0x0000004100977308 */ /* 0x000fec0000002400 */
[----:B------:R-:W-:Y:S02]  /*2e20*/  HMMA.16816.F32 R84, R16, R52, RZ ;  /* 0x000000341054723c */ /* 0x000fe400000018ff */
[----:B------:R-:W3:Y:S06]  /*2e30*/  MUFU.TANH R130, R66 ;  /* 0x0000004200827308 */ /* 0x000eec0000002400 */
[----:B--2---:R-:W-:Y:S02]  /*2e40*/  HMMA.16816.F32 R60, R32, R48, R100 ;  /* 0x00000030203c723c */ /* 0x004fe40000001864 */
[----:B------:R2:W-:Y:S06]  /*2e50*/  MUFU.TANH R149, R67 ;  /* 0x0000004300957308 */ /* 0x0005ec0000002400 */
[----:B------:R-:W-:Y:S02]  /*2e60*/  HMMA.16816.F32 R100, R16, R54, RZ ;  /* 0x000000361064723c */ /* 0x000fe400000018ff */
[----:B------:R5:W-:Y:S06]  /*2e70*/  MUFU.TANH R161, R0 ;  /* 0x0000000000a17308 */ /* 0x000bec0000002400 */
[----:B------:R-:W-:Y:S02]  /*2e80*/  HMMA.16816.F32 R72, R8, R58, R72 ;  /* 0x0000003a0848723c */ /* 0x000fe40000001848 */
[----:B------:R-:W-:Y:S06]  /*2e90*/  MUFU.TANH R135, R76 ;  /* 0x0000004c00877308 */ /* 0x000fec0000002400 */
[----:B--2---:R-:W-:Y:S01]  /*2ea0*/  HMMA.16816.F32 R64, R16, R46, RZ ;  /* 0x0000002e1040723c */ /* 0x004fe200000018ff */
[----:B------:R-:W2:Y:S01]  /*2eb0*/  LDSM.16.M88.4 R44, [R194+0x5800] ;  /* 0x00580000c22c783b */ /* 0x000ea20000000200 */
[----:B-----5:R-:W-:Y:S01]  /*2ec0*/  FMUL.FTZ R0, R93, c[0x0][0x2ec] ;  /* 0x0000bb005d007a20 */ /* 0x020fe20000410000 */
[----:B------:R-:W-:Y:S05]  /*2ed0*/  MUFU.TANH R97, R78 ;  /* 0x0000004e00617308 */ /* 0x000fea0000002400 */
[-C--:B-1----:R-:W-:Y:S03]  /*2ee0*/  HMMA.16816.F32 R16, R24, R40.reuse, R60 ;  /* 0x000000281810723c */ /* 0x082fe6000000183c */
[----:B------:R1:W-:Y:S05]  /*2ef0*/  MUFU.TANH R128, R0 ;  /* 0x0000000000807308 */ /* 0x0003ea0000002400 */
[----:B------:R-:W-:Y:S03]  /*2f00*/  HMMA.16816.F32 R52, R20, R40, R12 ;  /* 0x000000281434723c */ /* 0x000fe6000000180c */
[----:B------:R-:W-:Y:S05]  /*2f10*/  MUFU.TANH R142, R77 ;  /* 0x0000004d008e7308 */ /* 0x000fea0000002400 */
[----:B------:R-:W-:Y:S01]  /*2f20*/  HMMA.16816.F32 R56, R36, R58, R64 ;  /* 0x0000003a2438723c */ /* 0x000fe20000001840 */
[----:B-1----:R-:W-:-:S02]  /*2f30*/  FMUL.FTZ R0, R94, c[0x0][0x2ec] ;  /* 0x0000bb005e007a20 */ /* 0x002fc40000410000 */
[----:B------:R-:W-:Y:S05]  /*2f40*/  MUFU.TANH R137, R79 ;  /* 0x0000004f00897308 */ /* 0x000fea0000002400 */
[----:B------:R-:W-:Y:S02]  /*2f50*/  FMUL.FTZ R12, R19, c[0x0][0x2ec] ;  /* 0x0000bb00130c7a20 */ /* 0x000fe40000410000 */
[----:B------:R-:W-:Y:S01]  /*2f60*/  FMUL.FTZ R2, R18, c[0x0][0x2ec] ;  /* 0x0000bb0012027a20 */ /* 0x000fe20000410000 */
[----:B------:R1:W-:Y:S01]  /*2f70*/  MUFU.TANH R76, R0 ;  /* 0x00000000004c7308 */ /* 0x0003e20000002400 */
[----:B--2---:R-:W-:Y:S07]  /*2f80*/  HMMA.16816.F32 R88, R8, R44, R88 ;  /* 0x0000002c0858723c */ /* 0x004fee0000001858 */
[----:B------:R2:W-:Y:S05]  /*2f90*/  MUFU.TANH R132, R12 ;  /* 0x0000000c00847308 */ /* 0x0005ea0000002400 */
[----:B------:R-:W-:Y:S01]  /*2fa0*/  HMMA.16816.F32 R56, R32, R50, R56 ;  /* 0x000000322038723c */ /* 0x000fe20000001838 */
[----:B-1----:R-:W-:-:S02]  /*2fb0*/  FMUL.FTZ R0, R95, c[0x0][0x2ec] ;  /* 0x0000bb005f007a20 */ /* 0x002fc40000410000 */
[----:B------:R-:W1:Y:S05]  /*2fc0*/  MUFU.TANH R77, R92 ;  /* 0x0000005c004d7308 */ /* 0x000e6a0000002400 */
[----:B------:R-:W-:Y:S01]  /*2fd0*/  HMMA.16816.F32 R80, R8, R46, R80 ;  /* 0x0000002e0850723c */ /* 0x000fe20000001850 */
[----:B--2---:R2:W5:Y:S02]  /*2fe0*/  LDSM.16.M88.4 R12, [R6+0x5800] ;  /* 0x00580000060c783b */ /* 0x0045640000000200 */
[----:B------:R1:W-:Y:S04]  /*2ff0*/  MUFU.TANH R99, R0 ;  /* 0x0000000000637308 */ /* 0x0003e80000002400 */
[-C--:B------:R-:W-:Y:S01]  /*3000*/  IMNMX R8, R71, R70.reuse, PT ;  /* 0x0000004647087217 */ /* 0x080fe20003800200 */
[----:B------:R-:W-:Y:S01]  /*3010*/  HMMA.16816.F32 R48, R28, R50, R72 ;  /* 0x000000321c30723c */ /* 0x000fe20000001848 */
[----:B------:R-:W-:Y:S01]  /*3020*/  IMNMX R10, R3, R70, PT ;  /* 0x00000046030a7217 */ /* 0x000fe20003800200 */
[----:B----4-:R-:W-:Y:S01]  /*3030*/  FFMA.FTZ R3, R108, R68, R156 ;  /* 0x000000446c037223 */ /* 0x010fe2000001009c */
[-C--:B------:R-:W-:Y:S01]  /*3040*/  ISETP.GE.AND P0, PT, R104, R8.reuse, PT ;  /* 0x000000086800720c */ /* 0x080fe20003f06270 */
[----:B------:R4:W3:Y:S01]  /*3050*/  MUFU.TANH R95, R2 ;  /* 0x00000002005f7308 */ /* 0x0008e20000002400 */
[----:B------:R-:W-:-:S02]  /*3060*/  ISETP.GE.AND P6, PT, R105, R8, PT ;  /* 0x000000086900720c */ /* 0x000fc40003fc6270 */
[----:B------:R-:W-:Y:S01]  /*3070*/  ISETP.GE.AND P2, PT, R104, R10, PT ;  /* 0x0000000a6800720c */ /* 0x000fe20003f46270 */
[----:B------:R-:W-:Y:S01]  /*3080*/  HMMA.16816.F32 R64, R36, R44, R84 ;  /* 0x0000002c2440723c */ /* 0x000fe20000001854 */
[----:B-1----:R-:W-:Y:S02]  /*3090*/  FMUL.FTZ R0, R16, c[0x0][0x2ec] ;  /* 0x0000bb0010007a20 */ /* 0x002fe40000410000 */
[----:B------:R-:W-:Y:S02]  /*30a0*/  FMUL.FTZ R16, R55, c[0x0][0x2ec] ;  /* 0x0000bb0037107a20 */ /* 0x000fe40000410000 */
[----:B------:R1:W-:Y:S03]  /*30b0*/  MUFU.TANH R96, R0 ;  /* 0x0000000000607308 */ /* 0x0003e60000002400 */
[----:B------:R-:W-:Y:S01]  /*30c0*/  HMMA.16816.F32 R56, R24, R42, R56 ;  /* 0x0000002a1838723c */ /* 0x000fe20000001838 */
[----:B--2---:R-:W-:Y:S01]  /*30d0*/  FMUL.FTZ R6, R54, c[0x0][0x2ec] ;  /* 0x0000bb0036067a20 */ /* 0x004fe20000410000 */
[----:B----4-:R-:W-:-:S04]  /*30e0*/  IADD3 R2, R71, 0x40, RZ ;  /* 0x0000004047027810 */ /* 0x010fc80007ffe0ff */
[----:B------:R-:W-:Y:S01]  /*30f0*/  IMNMX R11, R2, R70, PT ;  /* 0x00000046020b7217 */ /* 0x000fe20003800200 */
[----:B------:R-:W-:Y:S01]  /*3100*/  FMUL.FTZ R2, R53, c[0x0][0x2ec] ;  /* 0x0000bb0035027a20 */ /* 0x000fe20000410000 */
[----:B------:R-:W-:Y:S01]  /*3110*/  HMMA.16816.F32 R48, R20, R42, R48 ;  /* 0x0000002a1430723c */ /* 0x000fe20000001830 */
[----:B------:R2:W-:Y:S01]  /*3120*/  MUFU.TANH R87, R16 ;  /* 0x0000001000577308 */ /* 0x0005e20000002400 */
[-C--:B------:R-:W-:Y:S02]  /*3130*/  ISETP.GE.AND P4, PT, R104, R11.reuse, PT ;  /* 0x0000000b6800720c */ /* 0x080fe40003f86270 */
[----:B------:R-:W-:Y:S01]  /*3140*/  ISETP.GE.AND P3, PT, R105, R11, PT ;  /* 0x0000000b6900720c */ /* 0x000fe20003f66270 */
[----:B-1----:R-:W-:-:S03]  /*3150*/  FMUL.FTZ R0, R17, c[0x0][0x2ec] ;  /* 0x0000bb0011007a20 */ /* 0x002fc60000410000 */
[----:B------:R-:W-:Y:S01]  /*3160*/  HMMA.16816.F32 R60, R36, R46, R100 ;  /* 0x0000002e243c723c */ /* 0x000fe20000001864 */
[----:B------:R1:W-:Y:S07]  /*3170*/  MUFU.TANH R93, R2 ;  /* 0x00000002005d7308 */ /* 0x0003ee0000002400 */
[----:B-----5:R-:W-:Y:S01]  /*3180*/  HMMA.16816.F32 R36, R32, R12, R64 ;  /* 0x0000000c2024723c */ /* 0x020fe20000001840 */
[----:B------:R4:W5:Y:S01]  /*3190*/  MUFU.TANH R124, R0 ;  /* 0x00000000007c7308 */ /* 0x0009620000002400 */
[----:B--2---:R-:W2:Y:S01]  /*31a0*/  LDSM.16.M88.4 R16, [R193+0x1800] ;  /* 0x00180000c110783b */ /* 0x004ea20000000200 */
[----:B------:R-:W-:-:S05]  /*31b0*/  DEPBAR.LE SB0, 0x0 ;  /* 0x000080000000791a */ /* 0x000fca0000000000 */
[----:B------:R-:W-:Y:S01]  /*31c0*/  HMMA.16816.F32 R44, R28, R12, R88 ;  /* 0x0000000c1c2c723c */ /* 0x000fe20000001858 */
[-C--:B-1----:R-:W-:Y:S01]  /*31d0*/  FFMA.FTZ R2, R108, R68.reuse, R153 ;  /* 0x000000446c027223 */ /* 0x082fe20000010099 */
[----:B------:R1:W1:Y:S04]  /*31e0*/  MUFU.TANH R86, R6 ;  /* 0x0000000600567308 */ /* 0x0002680000002400 */
[----:B------:R-:W-:Y:S01]  /*31f0*/  FSEL R73, R2, -INF , !P2 ;  /* 0xff80000002497808 */ /* 0x000fe20005000000 */
[----:B------:R-:W-:Y:S01]  /*3200*/  FMUL.FTZ R12, R58, c[0x0][0x2ec] ;  /* 0x0000bb003a0c7a20 */ /* 0x000fe20000410000 */
[----:B------:R-:W-:Y:S01]  /*3210*/  ISETP.GE.AND P2, PT, R106, R11, PT ;  /* 0x0000000b6a00720c */ /* 0x000fe20003f46270 */
[-C--:B------:R-:W-:Y:S01]  /*3220*/  FFMA.FTZ R2, R111, R68.reuse, R131 ;  /* 0x000000446f027223 */ /* 0x080fe20000010083 */
[----:B----4-:R-:W-:Y:S01]  /*3230*/  IADD3 R0, R71, 0x8, RZ ;  /* 0x0000000847007810 */ /* 0x010fe20007ffe0ff */
[-C--:B------:R-:W-:Y:S01]  /*3240*/  HMMA.16816.F32 R32, R32, R14.reuse, R60 ;  /* 0x0000000e2020723c */ /* 0x080fe2000000183c */
[----:B------:R-:W-:Y:S01]  /*3250*/  FSEL R71, R3, -INF , !P4 ;  /* 0xff80000003477808 */ /* 0x000fe20006000000 */
[----:B------:R-:W-:Y:S01]  /*3260*/  FFMA.FTZ R3, R111, R68, R147 ;  /* 0x000000446f037223 */ /* 0x000fe20000010093 */
[----:B------:R-:W-:Y:S01]  /*3270*/  IMNMX R9, R0, R70, PT ;  /* 0x0000004600097217 */ /* 0x000fe20003800200 */
[----:B------:R-:W-:Y:S01]  /*3280*/  FMUL.FTZ R0, R52, c[0x0][0x2ec] ;  /* 0x0000bb0034007a20 */ /* 0x000fe20000410000 */
[----:B------:R4:W-:Y:S02]  /*3290*/  MUFU.TANH R66, R12 ;  /* 0x0000000c00427308 */ /* 0x0009e40000002400 */
[-C--:B------:R-:W-:Y:S01]  /*32a0*/  ISETP.GE.AND P1, PT, R104, R9.reuse, PT ;  /* 0x000000096800720c */ /* 0x080fe20003f26270 */
[----:B-1----:R-:W-:Y:S01]  /*32b0*/  FMUL.FTZ R6, R56, c[0x0][0x2ec] ;  /* 0x0000bb0038067a20 */ /* 0x002fe20000410000 */
[-C--:B------:R-:W-:Y:S01]  /*32c0*/  ISETP.GE.AND P5, PT, R105, R9.reuse, PT ;  /* 0x000000096900720c */ /* 0x080fe20003fa6270 */
[----:B------:R-:W-:Y:S01]  /*32d0*/  HMMA.16816.F32 R28, R28, R14, R80 ;  /* 0x0000000e1c1c723c */ /* 0x000fe20000001850 */
[----:B------:R-:W-:Y:S01]  /*32e0*/  FSEL R54, R3, -INF , !P3 ;  /* 0xff80000003367808 */ /* 0x000fe20005800000 */
[----:B------:R-:W-:Y:S01]  /*32f0*/  FFMA.FTZ R3, R113, R68, R146 ;  /* 0x0000004471037223 */ /* 0x000fe20000010092 */
[----:B------:R1:W-:Y:S01]  /*3300*/  MUFU.TANH R94, R0 ;  /* 0x00000000005e7308 */ /* 0x0003e20000002400 */
[----:B------:R-:W-:Y:S01]  /*3310*/  BAR.SYNC.DEFER_BLOCKING 0x0 ;  /* 0x0000000000007b1d */ /* 0x000fe20000010000 */
[----:B------:R-:W-:-:S02]  /*3320*/  ISETP.GE.AND P4, PT, R106, R9, PT ;  /* 0x000000096a00720c */ /* 0x000fc40003f86270 */
[----:B------:R-:W-:-:S04]  /*3330*/  ISETP.GE.AND P3, PT, R107, R9, PT ;  /* 0x000000096b00720c */ /* 0x000fc80003f66270 */
[----:B------:R3:W3:Y:S01]  /*3340*/  MUFU.TANH R70, R6 ;  /* 0x0000000600467308 */ /* 0x0006e20000002400 */
[----:B----4-:R-:W-:Y:S01]  /*3350*/  FMUL.FTZ R12, R50, c[0x0][0x2ec] ;  /* 0x0000bb00320c7a20 */ /* 0x010fe20000410000 */
[----:B--2---:R-:W-:Y:S01]  /*3360*/  HMMA.16816.F32 R40, R24, R16, R36 ;  /* 0x000000101828723c */ /* 0x004fe20000001824 */
[----:B-1----:R-:W-:-:S07]  /*3370*/  FFMA.FTZ R0, R108, R68, R160 ;  /* 0x000000446c007223 */ /* 0x002fce00000100a0 */
[----:B------:R-:W-:Y:S01]  /*3380*/  HMMA.16816.F32 R36, R20, R16, R44 ;  /* 0x000000101424723c */ /* 0x000fe2000000182c */
[----:B------:R-:W-:Y:S01]  /*3390*/  FSEL R72, R0, -INF , !P0 ;  /* 0xff80000000487808 */ /* 0x000fe20004000000 */
[----:B------:R-:W-:Y:S01]  /*33a0*/  FFMA.FTZ R0, R108, R68, R159 ;  /* 0x000000446c007223 */ /* 0x000fe2000001009f */
[----:B------:R-:W-:Y:S01]  /*33b0*/  ISETP.GE.AND P0, PT, R105, R10, PT ;  /* 0x0000000a6900720c */ /* 0x000fe20003f06270 */
[----:B---3--:R-:W-:-:S04]  /*33c0*/  FMUL.FTZ R6, R57, c[0x0][0x2ec] ;  /* 0x0000bb0039067a20 */ /* 0x008fc80000410000 */
[-C--:B------:R-:W-:Y:S01]  /*33d0*/  HMMA.16816.F32 R24, R24, R18.reuse, R32 ;  /* 0x000000121818723c */ /* 0x080fe20000001820 */
[----:B------:R-:W-:Y:S01]  /*33e0*/  FSEL R84, R0, -INF , !P1 ;  /* 0xff80000000547808 */ /* 0x000fe20004800000 */
[----:B------:R-:W-:Y:S01]  /*33f0*/  FFMA.FTZ R0, R111, R68, R148 ;  /* 0x000000446f007223 */ /* 0x000fe20000010094 */
[----:B------:R-:W-:Y:S01]  /*3400*/  ISETP.GE.AND P1, PT, R106, R8, PT ;  /* 0x000000086a00720c */ /* 0x000fe20003f26270 */
[----:B------:R1:W-:Y:S01]  /*3410*/  MUFU.TANH R92, R6 ;  /* 0x00000006005c7308 */ /* 0x0003e20000002400 */
[----:B------:R-:W-:Y:S01]  /*3420*/  FSEL R64, R2, -INF , !P0 ;  /* 0xff80000002407808 */ /* 0x000fe20004000000 */
[-C--:B------:R-:W-:Y:S01]  /*3430*/  FFMA.FTZ R2, R113, R68.reuse, R157 ;  /* 0x0000004471027223 */ /* 0x080fe2000001009d */
[----:B------:R-:W-:Y:S01]  /*3440*/  FSEL R55, R0, -INF , !P6 ;  /* 0xff80000000377808 */ /* 0x000fe20007000000 */
[----:B------:R-:W-:Y:S01]  /*3450*/  FFMA.FTZ R0, R111, R68, R152 ;  /* 0x000000446f007223 */ /* 0x000fe20000010098 */
[----:B------:R-:W-:Y:S01]  /*3460*/  ISETP.GE.AND P6, PT, R106, R10, PT ;  /* 0x0000000a6a00720c */ /* 0x000fe20003fc6270 */
[----:B------:R-:W-:Y:S01]  /*3470*/  HMMA.16816.F32 R20, R20, R18, R28 ;  /* 0x000000121414723c */ /* 0x000fe2000000181c */
[----:B------:R-:W-:Y:S01]  /*3480*/  FSEL R74, R2, -INF , !P4 ;  /* 0xff800000024a7808 */ /* 0x000fe20006000000 */
[-C--:B------:R-:W-:Y:S01]  /*3490*/  FFMA.FTZ R2, R114, R68.reuse, R129 ;  /* 0x0000004472027223 */ /* 0x080fe20000010081 */
[----:B------:R-:W-:Y:S01]  /*34a0*/  FSEL R75, R0, -INF , !P5 ;  /* 0xff800000004b7808 */ /* 0x000fe20006800000 */
[----:B------:R-:W-:Y:S01]  /*34b0*/  FFMA.FTZ R0, R113, R68, R158 ;  /* 0x0000004471007223 */ /* 0x000fe2000001009e */
[----:B------:R-:W-:Y:S01]  /*34c0*/  ISETP.GE.AND P5, PT, R107, R8, PT ;  /* 0x000000086b00720c */ /* 0x000fe20003fa6270 */
[----:B------:R-:W-:Y:S01]  /*34d0*/  FMUL.FTZ R42, R42, c[0x0][0x2ec] ;  /* 0x0000bb002a2a7a20 */ /* 0x000fe20000410000 */
[----:B------:R-:W-:Y:S01]  /*34e0*/  FSEL R56, R3, -INF , !P6 ;  /* 0xff80000003387808 */ /* 0x000fe20007000000 */
[-C--:B------:R-:W-:Y:S01]  /*34f0*/  FFMA.FTZ R3, R114, R68.reuse, R130 ;  /* 0x0000004472037223 */ /* 0x080fe20000010082 */
[----:B------:R-:W-:Y:S01]  /*3500*/  FSEL R65, R0, -INF , !P1 ;  /* 0xff80000000417808 */ /* 0x000fe20004800000 */
[----:B------:R-:W-:Y:S01]  /*3510*/  FFMA.FTZ R0, R113, R68, R155 ;  /* 0x0000004471007223 */ /* 0x000fe2000001009b */
[----:B------:R-:W-:Y:S01]  /*3520*/  ISETP.GE.AND P1, PT, R107, R10, PT ;  /* 0x0000000a6b00720c */ /* 0x000fe20003f26270 */
[----:B-1----:R-:W-:Y:S01]  /*3530*/  FMUL.FTZ R6, R59, c[0x0][0x2ec] ;  /* 0x0000bb003b067a20 */ /* 0x002fe20000410000 */
[----:B------:R-:W-:Y:S01]  /*3540*/  FSEL R131, R3, -INF , !P3 ;  /* 0xff80000003837808 */ /* 0x000fe20005800000 */
[-C--:B------:R-:W-:Y:S01]  /*3550*/  FFMA.FTZ R3, R116, R68.reuse, R151 ;  /* 0x0000004474037223 */ /* 0x080fe20000010097 */
[----:B------:R-:W-:Y:S01]  /*3560*/  FSEL R52, R0, -INF , !P2 ;  /* 0xff80000000347808 */ /* 0x000fe20005000000 */
[----:B------:R-:W-:Y:S01]  /*3570*/  FFMA.FTZ R0, R114, R68, R144 ;  /* 0x0000004472007223 */ /* 0x000fe20000010090 */
[----:B------:R-:W-:Y:S01]  /*3580*/  ISETP.GE.AND P2, PT, R109, R9, PT ;  /* 0x000000096d00720c */ /* 0x000fe20003f46270 */
[----:B------:R1:W-:Y:S01]  /*3590*/  MUFU.TANH R67, R6 ;  /* 0x0000000600437308 */ /* 0x0003e20000002400 */
[----:B------:R-:W-:Y:S01]  /*35a0*/  ISETP.GE.AND P3, PT, R110, R8, PT ;  /* 0x000000086e00720c */ /* 0x000fe20003f66270 */
[----:B------:R-:W-:Y:S01]  /*35b0*/  FMUL.FTZ R38, R38, c[0x0][0x2ec] ;  /* 0x0000bb0026267a20 */ /* 0x000fe20000410000 */
[----:B------:R-:W-:Y:S01]  /*35c0*/  FSEL R58, R0, -INF , !P5 ;  /* 0xff800000003a7808 */ /* 0x000fe20006800000 */
[----:B------:R-:W-:Y:S01]  /*35d0*/  FFMA.FTZ R0, R114, R68, R125 ;  /* 0x0000004472007223 */ /* 0x000fe2000001007d */
[----:B------:R-:W-:Y:S01]  /*35e0*/  ISETP.GE.AND P0, PT, R107, R11, PT ;  /* 0x0000000b6b00720c */ /* 0x000fe20003f06270 */
[----:B------:R-:W-:Y:S01]  /*35f0*/  FMUL.FTZ R36, R36, c[0x0][0x2ec] ;  /* 0x0000bb0024247a20 */ /* 0x000fe20000410000 */
[----:B------:R-:W-:Y:S01]  /*3600*/  ISETP.GE.AND P4, PT, R109, R8, PT ;  /* 0x000000086d00720c */ /* 0x000fe20003f86270 */
[----:B------:R-:W-:Y:S01]  /*3610*/  MUFU.TANH R42, R42 ;  /* 0x0000002a002a7308 */ /* 0x000fe20000002400 */
[----:B------:R-:W-:Y:S01]  /*3620*/  FSEL R85, R0, -INF , !P1 ;  /* 0xff80000000557808 */ /* 0x000fe20004800000 */
[----:B------:R-:W-:Y:S01]  /*3630*/  FMUL.FTZ R0, R49, c[0x0][0x2ec] ;  /* 0x0000bb0031007a20 */ /* 0x000fe20000410000 */
[----:B------:R-:W-:Y:S01]  /*3640*/  FSEL R79, R2, -INF , !P0 ;  /* 0xff800000024f7808 */ /* 0x000fe20004000000 */
[-C--:B------:R-:W-:Y:S01]  /*3650*/  FFMA.FTZ R2, R116, R68.reuse, R141 ;  /* 0x0000004474027223 */ /* 0x080fe2000001008d */
[----:B------:R-:W-:Y:S01]  /*3660*/  ISETP.GE.AND P0, PT, R110, R9, PT ;  /* 0x000000096e00720c */ /* 0x000fe20003f06270 */
[----:B------:R-:W-:Y:S01]  /*3670*/  FMUL.FTZ R43, R43, c[0x0][0x2ec] ;  /* 0x0000bb002b2b7a20 */ /* 0x000fe20000410000 */
[----:B------:R-:W-:Y:S01]  /*3680*/  FSEL R57, R3, -INF , !P4 ;  /* 0xff80000003397808 */ /* 0x000fe20006000000 */
[----:B------:R2:W-:Y:S01]  /*3690*/  MUFU.TANH R53, R0 ;  /* 0x0000000000357308 */ /* 0x0005e20000002400 */
[----:B------:R-:W-:Y:S01]  /*36a0*/  FFMA.FTZ R3, R116, R68, R145 ;  /* 0x0000004474037223 */ /* 0x000fe20000010091 */
[C---:B------:R-:W-:Y:S01]  /*36b0*/  ISETP.GE.AND P6, PT, R109.reuse, R11, PT ;  /* 0x0000000b6d00720c */ /* 0x040fe20003fc6270 */
[----:B-1----:R-:W-:Y:S01]  /*36c0*/  FMUL.FTZ R6, R48, c[0x0][0x2ec] ;  /* 0x0000bb0030067a20 */ /* 0x002fe20000410000 */
[----:B------:R-:W-:Y:S01]  /*36d0*/  ISETP.GE.AND P5, PT, R109, R10, PT ;  /* 0x0000000a6d00720c */ /* 0x000fe20003fa6270 */
[----:B------:R-:W-:Y:S01]  /*36e0*/  FMUL.FTZ R37, R37, c[0x0][0x2ec] ;  /* 0x0000bb0025257a20 */ /* 0x000fe20000410000 */
[----:B------:R-:W-:Y:S01]  /*36f0*/  FSEL R78, R3, -INF , !P6 ;  /* 0xff800000034e7808 */ /* 0x000fe20007000000 */
[-C--:B------:R-:W-:Y:S01]  /*3700*/  FFMA.FTZ R3, R118, R68.reuse, R77 ;  /* 0x0000004476037223 */ /* 0x080fe2000001004d */
[----:B------:R-:W-:Y:S01]  /*3710*/  ISETP.GE.AND P6, PT, R112, R9, PT ;  /* 0x000000097000720c */ /* 0x000fe20003fc6270 */
[----:B------:R1:W3:Y:S01]  /*3720*/  MUFU.TANH R59, R6 ;  /* 0x00000006003b7308 */ /* 0x0002e20000002400 */
[-C--:B------:R-:W-:Y:S01]  /*3730*/  ISETP.GE.AND P1, PT, R110, R11.reuse, PT ;  /* 0x0000000b6e00720c */ /* 0x080fe20003f26270 */
[----:B------:R-:W-:Y:S01]  /*3740*/  FMUL.FTZ R39, R39, c[0x0][0x2ec] ;  /* 0x0000bb0027277a20 */ /* 0x000fe20000410000 */
[----:B------:R-:W-:Y:S01]  /*3750*/  FSEL R98, R2, -INF , !P5 ;  /* 0xff80000002627808 */ /* 0x000fe20006800000 */
[-C--:B------:R-:W-:Y:S01]  /*3760*/  FFMA.FTZ R2, R118, R68.reuse, R76 ;  /* 0x0000004476027223 */ /* 0x080fe2000001004c */
[----:B------:R-:W-:Y:S01]  /*3770*/  FSEL R77, R3, -INF , !P1 ;  /* 0xff800000034d7808 */ /* 0x000fe20004800000 */
[----:B------:R-:W-:Y:S01]  /*3780*/  FFMA.FTZ R3, R121, R68, R128 ;  /* 0x0000004479037223 */ /* 0x000fe20000010080 */
[----:B------:R-:W-:Y:S01]  /*3790*/  ISETP.GE.AND P4, PT, R110, R10, PT ;  /* 0x0000000a6e00720c */ /* 0x000fe20003f86270 */
[-C--:B--2---:R-:W-:Y:S01]  /*37a0*/  FFMA.FTZ R0, R116, R68.reuse, R149 ;  /* 0x0000004474007223 */ /* 0x084fe20000010095 */
[----:B------:R-:W-:Y:S01]  /*37b0*/  ISETP.GE.AND P5, PT, R112, R11, PT ;  /* 0x0000000b7000720c */ /* 0x000fe20003fa6270 */
[----:B------:R-:W2:Y:S01]  /*37c0*/  MUFU.TANH R48, R12 ;  /* 0x0000000c00307308 */ /* 0x000ea20000002400 */
[-C--:B------:R-:W-:Y:S01]  /*37d0*/  ISETP.GE.AND P1, PT, R115, R9.reuse, PT ;  /* 0x000000097300720c */ /* 0x080fe20003f26270 */
[----:B------:R-:W-:Y:S01]  /*37e0*/  FMUL.FTZ R22, R22, c[0x0][0x2ec] ;  /* 0x0000bb0016167a20 */ /* 0x000fe20000410000 */
[----:B------:R-:W-:Y:S01]  /*37f0*/  FSEL R130, R0, -INF , !P2 ;  /* 0xff80000000827808 */ /* 0x000fe20005000000 */
[----:B------:R-:W-:Y:S01]  /*3800*/  FFMA.FTZ R0, R118, R68, R135 ;  /* 0x0000004476007223 */ /* 0x000fe20000010087 */
[----:B------:R-:W-:Y:S01]  /*3810*/  ISETP.GE.AND P2, PT, R112, R8, PT ;  /* 0x000000087000720c */ /* 0x000fe20003f46270 */
[----:B-1----:R-:W-:Y:S01]  /*3820*/  FMUL.FTZ R6, R51, c[0x0][0x2ec] ;  /* 0x0000bb0033067a20 */ /* 0x002fe20000410000 */
[----:B------:R-:W-:Y:S01]  /*3830*/  FSEL R76, R3, -INF , !P5 ;  /* 0xff800000034c7808 */ /* 0x000fe20006800000 */
[-C--:B------:R-:W-:Y:S01]  /*3840*/  FFMA.FTZ R3, R122, R68.reuse, R95 ;  /* 0x000000447a037223 */ /* 0x080fe2000001005f */
[----:B------:R-:W-:Y:S01]  /*3850*/  FSEL R101, R0, -INF , !P3 ;  /* 0xff80000000657808 */ /* 0x000fe20005800000 */
[-C--:B------:R-:W-:Y:S01]  /*3860*/  FFMA.FTZ R0, R118, R68.reuse, R97 ;  /* 0x0000004476007223 */ /* 0x080fe20000010061 */
[----:B------:R-:W-:Y:S01]  /*3870*/  FSEL R97, R2, -INF , !P4 ;  /* 0xff80000002617808 */ /* 0x000fe20006000000 */
[----:B------:R-:W-:Y:S01]  /*3880*/  FMUL.FTZ R2, R41, c[0x0][0x2ec] ;  /* 0x0000bb0029027a20 */ /* 0x000fe20000410000 */
[----:B------:R-:W-:Y:S01]  /*3890*/  ISETP.GE.AND P5, PT, R117, R9, PT ;  /* 0x000000097500720c */ /* 0x000fe20003fa6270 */
[----:B------:R1:W-:Y:S01]  /*38a0*/  MUFU.TANH R49, R6 ;  /* 0x0000000600317308 */ /* 0x0003e20000002400 */
[----:B------:R-:W-:Y:S01]  /*38b0*/  FSEL R129, R0, -INF , !P0 ;  /* 0xff80000000817808 */ /* 0x000fe20004000000 */
[----:B------:R-:W-:Y:S01]  /*38c0*/  FFMA.FTZ R0, R121, R68, R142 ;  /* 0x0000004479007223 */ /* 0x000fe2000001008e */
[----:B------:R-:W-:Y:S01]  /*38d0*/  ISETP.GE.AND P0, PT, R115, R8, PT ;  /* 0x000000087300720c */ /* 0x000fe20003f06270 */
[----:B------:R-:W-:Y:S01]  /*38e0*/  FMUL.FTZ R20, R20, c[0x0][0x2ec] ;  /* 0x0000bb0014147a20 */ /* 0x000fe20000410000 */
[----:B------:R-:W-:Y:S01]  /*38f0*/  ISETP.GE.AND P3, PT, R112, R10, PT ;  /* 0x0000000a7000720c */ /* 0x000fe20003f66270 */
[----:B------:R-:W-:Y:S01]  /*3900*/  FMUL.FTZ R21, R21, c[0x0][0x2ec] ;  /* 0x0000bb0015157a20 */ /* 0x000fe20000410000 */
[----:B------:R-:W-:Y:S01]  /*3910*/  FSEL R100, R0, -INF , !P2 ;  /* 0xff80000000647808 */ /* 0x000fe20005000000 */
[----:B------:R-:W-:Y:S01]  /*3920*/  FFMA.FTZ R0, R121, R68, R137 ;  /* 0x0000004479007223 */ /* 0x000fe20000010089 */
[----:B------:R-:W-:Y:S01]  /*3930*/  ISETP.GE.AND P2, PT, R115, R10, PT ;  /* 0x0000000a7300720c */ /* 0x000fe20003f46270 */
[----:B------:R4:W-:Y:S01]  /*3940*/  MUFU.TANH R12, R2 ;  /* 0x00000002000c7308 */ /* 0x0009e20000002400 */
[----:B------:R-:W-:Y:S01]  /*3950*/  FSEL R149, R3, -INF , !P1 ;  /* 0xff80000003957808 */ /* 0x000fe20004800000 */
[-C--:B-----5:R-:W-:Y:S01]  /*3960*/  FFMA.FTZ R3, R123, R68.reuse, R124 ;  /* 0x000000447b037223 */ /* 0x0a0fe2000001007c */
[----:B------:R-:W-:Y:S01]  /*3970*/  FSEL R125, R0, -INF , !P6 ;  /* 0xff800000007d7808 */ /* 0x000fe20007000000 */
[----:B------:R-:W-:Y:S01]  /*3980*/  FFMA.FTZ R0, R122, R68, R96 ;  /* 0x000000447a007223 */ /* 0x000fe20000010060 */
[-C--:B------:R-:W-:Y:S01]  /*3990*/  ISETP.GE.AND P6, PT, R117, R8.reuse, PT ;  /* 0x000000087500720c */ /* 0x080fe20003fc6270 */
[----:B-1----:R-:W-:Y:S01]  /*39a0*/  FMUL.FTZ R6, R40, c[0x0][0x2ec] ;  /* 0x0000bb0028067a20 */ /* 0x002fe20000410000 */
[----:B------:R-:W-:Y:S01]  /*39b0*/  ISETP.GE.AND P1, PT, R119, R8, PT ;  /* 0x000000087700720c */ /* 0x000fe20003f26270 */
[----:B------:R-:W-:Y:S01]  /*39c0*/  MUFU.TANH R38, R38 ;  /* 0x0000002600267308 */ /* 0x000fe20000002400 */
[----:B------:R-:W-:Y:S01]  /*39d0*/  FSEL R108, R0, -INF , !P0 ;  /* 0xff800000006c7808 */ /* 0x000fe20004000000 */
[----:B------:R-:W-:Y:S01]  /*39e0*/  FFMA.FTZ R0, R122, R68, R86 ;  /* 0x000000447a007223 */ /* 0x000fe20000010056 */
[----:B------:R-:W-:Y:S01]  /*39f0*/  ISETP.GE.AND P4, PT, R115, R11, PT ;  /* 0x0000000b7300720c */ /* 0x000fe20003f86270 */
[----:B------:R-:W-:Y:S01]  /*3a00*/  FMUL.FTZ R23, R23, c[0x0][0x2ec] ;  /* 0x0000bb0017177a20 */ /* 0x000fe20000410000 */
[----:B------:R-:W-:-:S02]  /*3a10*/  ISETP.GE.AND P0, PT, R117, R10, PT ;  /* 0x0000000a7500720c */ /* 0x000fc40003f06270 */
[----:B------:R-:W-:Y:S01]  /*3a20*/  FSEL R128, R0, -INF , !P2 ;  /* 0xff80000000807808 */ /* 0x000fe20005000000 */
[-C--:B------:R-:W-:Y:S01]  /*3a30*/  FFMA.FTZ R0, R123, R68.reuse, R132 ;  /* 0x000000447b007223 */ /* 0x080fe20000010084 */
[-C--:B------:R-:W-:Y:S01]  /*3a40*/  ISETP.GE.AND P2, PT, R119, R11.reuse, PT ;  /* 0x0000000b7700720c */ /* 0x080fe20003f46270 */
[-C--:B----4-:R-:W-:Y:S01]  /*3a50*/  FFMA.FTZ R2, R121, R68.reuse, R99 ;  /* 0x0000004479027223 */ /* 0x090fe20000010063 */
[----:B------:R-:W-:Y:S01]  /*3a60*/  FSEL R99, R3, -INF , !P6 ;  /* 0xff80000003637808 */ /* 0x000fe20007000000 */
[-C--:B------:R-:W-:Y:S01]  /*3a70*/  FFMA.FTZ R3, R123, R68.reuse, R93 ;  /* 0x000000447b037223 */ /* 0x080fe2000001005d */
[----:B------:R-:W-:Y:S01]  /*3a80*/  FSEL R148, R0, -INF , !P5 ;  /* 0xff80000000947808 */ /* 0x000fe20006800000 */
[-C--:B------:R-:W-:Y:S01]  /*3a90*/  FFMA.FTZ R0, R127, R68.reuse, R70 ;  /* 0x000000447f007223 */ /* 0x080fe20000010046 */
[----:B------:R-:W-:Y:S01]  /*3aa0*/  FSEL R96, R2, -INF , !P3 ;  /* 0xff80000002607808 */ /* 0x000fe20005800000 */
[-C--:B------:R-:W-:Y:S01]  /*3ab0*/  FFMA.FTZ R2, R122, R68.reuse, R94 ;  /* 0x000000447a027223 */ /* 0x080fe2000001005e */
[----:B------:R-:W-:Y:S01]  /*3ac0*/  ISETP.GE.AND P3, PT, R117, R11, PT ;  /* 0x0000000b7500720c */ /* 0x000fe20003f66270 */
[----:B------:R1:W4:Y:S01]  /*3ad0*/  MUFU.TANH R13, R6 ;  /* 0x00000006000d7308 */ /* 0x0003220000002400 */
[----:B------:R-:W-:Y:S01]  /*3ae0*/  FSEL R121, R0, -INF , !P1 ;  /* 0xff80000000797808 */ /* 0x000fe20004800000 */
[-C--:B---3--:R-:W-:Y:S01]  /*3af0*/  FFMA.FTZ R0, R127, R68.reuse, R59 ;  /* 0x000000447f007223 */ /* 0x088fe2000001003b */
[----:B------:R-:W-:Y:S01]  /*3b00*/  FSEL R124, R2, -INF , !P4 ;  /* 0xff800000027c7808 */ /* 0x000fe20006000000 */
[-C--:B------:R-:W-:Y:S01]  /*3b10*/  FFMA.FTZ R2, R123, R68.reuse, R87 ;  /* 0x000000447b027223 */ /* 0x080fe20000010057 */
[----:B------:R-:W-:Y:S01]  /*3b20*/  FSEL R123, R3, -INF , !P3 ;  /* 0xff800000037b7808 */ /* 0x000fe20005800000 */
[----:B--2---:R-:W-:Y:S01]  /*3b30*/  FFMA.FTZ R3, R127, R68, R48 ;  /* 0x000000447f037223 */ /* 0x004fe20000010030 */
[----:B------:R-:W-:Y:S01]  /*3b40*/  ISETP.GE.AND P6, PT, R119, R10, PT ;  /* 0x0000000a7700720c */ /* 0x000fe20003fc6270 */
[----:B------:R-:W2:Y:S01]  /*3b50*/  MUFU.TANH R36, R36 ;  /* 0x0000002400247308 */ /* 0x000ea20000002400 */
[----:B------:R-:W-:Y:S01]  /*3b60*/  FSEL R122, R0, -INF , !P2 ;  /* 0xff800000007a7808 */ /* 0x000fe20005000000 */
[----:B------:R-:W-:Y:S01]  /*3b70*/  FFMA.FTZ R0, R134, R68, R92 ;  /* 0x0000004486007223 */ /* 0x000fe2000001005c */
[----:B------:R-:W-:-:S02]  /*3b80*/  ISETP.GE.AND P5, PT, R120, R8, PT ;  /* 0x000000087800720c */ /* 0x000fc40003fa6270 */
[----:B------:R-:W-:Y:S01]  /*3b90*/  FSEL R132, R3, -INF , !P6 ;  /* 0xff80000003847808 */ /* 0x000fe20007000000 */
[-C--:B------:R-:W-:Y:S01]  /*3ba0*/  FFMA.FTZ R3, R134, R68.reuse, R67 ;  /* 0x0000004486037223 */ /* 0x080fe20000010043 */
[----:B------:R-:W-:Y:S01]  /*3bb0*/  ISETP.GE.AND P3, PT, R120, R9, PT ;  /* 0x000000097800720c */ /* 0x000fe20003f66270 */
[----:B------:R-:W3:Y:S01]  /*3bc0*/  MUFU.TANH R43, R43 ;  /* 0x0000002b002b7308 */ /* 0x000ee20000002400 */
[----:B------:R-:W-:Y:S01]  /*3bd0*/  FSEL R137, R0, -INF , !P5 ;  /* 0xff80000000897808 */ /* 0x000fe20006800000 */
[-C--:B------:R-:W-:Y:S01]  /*3be0*/  FFMA.FTZ R0, R134, R68.reuse, R53 ;  /* 0x0000004486007223 */ /* 0x080fe20000010035 */
[----:B------:R-:W-:Y:S01]  /*3bf0*/  FSEL R135, R2, -INF , !P0 ;  /* 0xff80000002877808 */ /* 0x000fe20004000000 */
[----:B------:R-:W-:Y:S01]  /*3c00*/  FFMA.FTZ R2, R127, R68, R66 ;  /* 0x000000447f027223 */ /* 0x000fe20000010042 */
[----:B------:R-:W-:Y:S01]  /*3c10*/  ISETP.GE.AND P0, PT, R120, R11, PT ;  /* 0x0000000b7800720c */ /* 0x000fe20003f06270 */
[----:B-1----:R-:W-:Y:S01]  /*3c20*/  FMUL.FTZ R6, R24, c[0x0][0x2ec] ;  /* 0x0000bb0018067a20 */ /* 0x002fe20000410000 */
[----:B------:R-:W-:Y:S01]  /*3c30*/  FSEL R142, R3, -INF , !P3 ;  /* 0xff800000038e7808 */ /* 0x000fe20005800000 */
[----:B------:R-:W-:Y:S01]  /*3c40*/  FMUL.FTZ R3, R26, c[0x0][0x2ec] ;  /* 0x0000bb001a037a20 */ /* 0x000fe20000410000 */
[----:B------:R-:W-:Y:S01]  /*3c50*/  ISETP.GE.AND P4, PT, R119, R9, PT ;  /* 0x000000097700720c */ /* 0x000fe20003f86270 */
[----:B------:R-:W-:Y:S01]  /*3c60*/  MUFU.TANH R37, R37 ;  /* 0x0000002500257308 */ /* 0x000fe20000002400 */
[----:B------:R-:W-:-:S02]  /*3c70*/  ISETP.GE.AND P1, PT, R120, R10, PT ;  /* 0x0000000a7800720c */ /* 0x000fc40003f26270 */
[----:B------:R-:W-:Y:S01]  /*3c80*/  FSEL R120, R0, -INF , !P0 ;  /* 0xff80000000787808 */ /* 0x000fe20004000000 */
[CC--:B----4-:R-:W-:Y:S01]  /*3c90*/  FFMA.FTZ R0, R139.reuse, R68.reuse, R13 ;  /* 0x000000448b007223 */ /* 0x0d0fe2000001000d */
[----:B------:R-:W-:Y:S01]  /*3ca0*/  FSEL R144, R2, -INF , !P4 ;  /* 0xff80000002907808 */ /* 0x000fe20006000000 */
[----:B------:R-:W-:Y:S01]  /*3cb0*/  FFMA.FTZ R2, R134, R68, R49 ;  /* 0x0000004486027223 */ /* 0x000fe20000010031 */
[C---:B------:R-:W-:Y:S01]  /*3cc0*/  ISETP.GE.AND P4, PT, R126.reuse, R8, PT ;  /* 0x000000087e00720c */ /* 0x040fe20003f86270 */
[----:B------:R1:W-:Y:S01]  /*3cd0*/  MUFU.TANH R13, R3 ;  /* 0x00000003000d7308 */ /* 0x0003e20000002400 */
[----:B------:R-:W-:Y:S02]  /*3ce0*/  ISETP.GE.AND P2, PT, R126, R9, PT ;  /* 0x000000097e00720c */ /* 0x000fe40003f46270 */
[----:B------:R-:W-:Y:S01]  /*3cf0*/  FSEL R134, R0, -INF , !P4 ;  /* 0xff80000000867808 */ /* 0x000fe20006000000 */
[----:B------:R-:W-:Y:S01]  /*3d00*/  FFMA.FTZ R0, R139, R68, R38 ;  /* 0x000000448b007223 */ /* 0x000fe20000010026 */
[----:B------:R-:W-:-:S02]  /*3d10*/  ISETP.GE.AND P5, PT, R126, R10, PT ;  /* 0x0000000a7e00720c */ /* 0x000fc40003fa6270 */
[----:B------:R-:W-:Y:S01]  /*3d20*/  ISETP.GE.AND P3, PT, R133, R8, PT ;  /* 0x000000088500720c */ /* 0x000fe20003f66270 */
[----:B------:R-:W4:Y:S01]  /*3d30*/  MUFU.TANH R39, R39 ;  /* 0x0000002700277308 */ /* 0x000f220000002400 */
[----:B------:R-:W-:Y:S01]  /*3d40*/  FSEL R127, R2, -INF , !P1 ;  /* 0xff800000027f7808 */ /* 0x000fe20004800000 */
[----:B--2---:R-:W-:Y:S01]  /*3d50*/  FFMA.FTZ R2, R139, R68, R36 ;  /* 0x000000448b027223 */ /* 0x004fe20000010024 */
[C---:B------:R-:W-:Y:S02]  /*3d60*/  ISETP.GE.AND P0, PT, R133.reuse, R9, PT ;  /* 0x000000098500720c */ /* 0x040fe40003f06270 */
[CC--:B------:R-:W-:Y:S02]  /*3d70*/  ISETP.GE.AND P1, PT, R133.reuse, R11.reuse, PT ;  /* 0x0000000b8500720c */ /* 0x0c0fe40003f26270 */
[----:B------:R-:W-:Y:S01]  /*3d80*/  ISETP.GE.AND P4, PT, R133, R10, PT ;  /* 0x0000000a8500720c */ /* 0x000fe20003f86270 */
[-C--:B-1----:R-:W-:Y:S01]  /*3d90*/  FFMA.FTZ R3, R139, R68.reuse, R42 ;  /* 0x000000448b037223 */ /* 0x082fe2000001002a */
[----:B------:R1:W2:Y:S01]  /*3da0*/  MUFU.TANH R14, R6 ;  /* 0x00000006000e7308 */ /* 0x0002a20000002400 */
[----:B------:R-:W-:Y:S01]  /*3db0*/  FSEL R147, R0, -INF , !P5 ;  /* 0xff80000000937808 */ /* 0x000fe20006800000 */
[----:B---3--:R-:W-:Y:S01]  /*3dc0*/  FFMA.FTZ R0, R140, R68, R43 ;  /* 0x000000448c007223 */ /* 0x008fe2000001002b */
[----:B------:R-:W-:-:S02]  /*3dd0*/  ISETP.GE.AND P6, PT, R126, R11, PT ;  /* 0x0000000b7e00720c */ /* 0x000fc40003fc6270 */
[----:B------:R-:W-:Y:S01]  /*3de0*/  FSEL R153, R3, -INF , !P2 ;  /* 0xff80000003997808 */ /* 0x000fe20005000000 */
[-C--:B------:R-:W-:Y:S01]  /*3df0*/  FFMA.FTZ R3, R140, R68.reuse, R12 ;  /* 0x000000448c037223 */ /* 0x080fe2000001000c */
[----:B------:R-:W-:Y:S01]  /*3e00*/  FSEL R141, R2, -INF , !P6 ;  /* 0xff800000028d7808 */ /* 0x000fe20007000000 */
[----:B------:R-:W3:Y:S01]  /*3e10*/  MUFU.TANH R22, R22 ;  /* 0x0000001600167308 */ /* 0x000ee20000002400 */
[-C--:B----4-:R-:W-:Y:S01]  /*3e20*/  FFMA.FTZ R2, R140, R68.reuse, R39 ;  /* 0x000000448c027223 */ /* 0x090fe20000010027 */
[----:B------:R-:W-:Y:S02]  /*3e30*/  FSEL R152, R0, -INF , !P0 ;  /* 0xff80000000987808 */ /* 0x000fe40004000000 */
[----:B------:R-:W-:Y:S01]  /*3e40*/  FSEL R133, R3, -INF , !P3 ;  /* 0xff80000003857808 */ /* 0x000fe20005800000 */
[----:B------:R-:W-:Y:S01]  /*3e50*/  FFMA.FTZ R3, R140, R68, R37 ;  /* 0x000000448c037223 */ /* 0x000fe20000010025 */
[----:B------:R-:W-:Y:S01]  /*3e60*/  ISETP.GE.AND P2, PT, R136, R8, PT ;  /* 0x000000088800720c */ /* 0x000fe20003f46270 */
[----:B-1----:R-:W-:Y:S01]  /*3e70*/  FMUL.FTZ R6, R25, c[0x0][0x2ec] ;  /* 0x0000bb0019067a20 */ /* 0x002fe20000410000 */
[----:B------:R-:W1:Y:S01]  /*3e80*/  MUFU.TANH R20, R20 ;  /* 0x0000001400147308 */ /* 0x000e620000002400 */
[-C--:B--2---:R-:W-:Y:S01]  /*3e90*/  FFMA.FTZ R0, R143, R68.reuse, R14 ;  /* 0x000000448f007223 */ /* 0x084fe2000001000e */
[----:B------:R-:W-:Y:S01]  /*3ea0*/  FSEL R140, R3, -INF , !P1 ;  /* 0xff800000038c7808 */ /* 0x000fe20004800000 */
[-C--:B------:R-:W-:Y:S01]  /*3eb0*/  FFMA.FTZ R3, R143, R68.reuse, R13 ;  /* 0x000000448f037223 */ /* 0x080fe2000001000d */
[----:B------:R-:W-:Y:S01]  /*3ec0*/  ISETP.GE.AND P1, PT, R69, R9, PT ;  /* 0x000000094500720c */ /* 0x000fe20003f26270 */
[-C--:B------:R-:W-:Y:S01]  /*3ed0*/  FFMA.FTZ R13, R154, R68.reuse, R163 ;  /* 0x000000449a0d7223 */ /* 0x080fe200000100a3 */
[----:B------:R-:W-:Y:S01]  /*3ee0*/  FSEL R126, R0, -INF , !P2 ;  /* 0xff800000007e7808 */ /* 0x000fe20005000000 */
[----:B---3--:R-:W-:Y:S01]  /*3ef0*/  FFMA.FTZ R0, R143, R68, R22 ;  /* 0x000000448f007223 */ /* 0x008fe20000010016 */
[----:B------:R2:W3:Y:S01]  /*3f00*/  MUFU.TANH R15, R6 ;  /* 0x00000006000f7308 */ /* 0x0004e20000002400 */
[----:B------:R-:W-:-:S02]  /*3f10*/  ISETP.GE.AND P3, PT, R136, R10, PT ;  /* 0x0000000a8800720c */ /* 0x000fc40003f66270 */
[----:B------:R-:W-:Y:S02]  /*3f20*/  FSEL R32, R13, -INF , !P1 ;  /* 0xff8000000d207808 */ /* 0x000fe40004800000 */
[----:B------:R-:W-:Y:S02]  /*3f30*/  ISETP.GE.AND P1, PT, R246, 0x2, PT ;  /* 0x00000002f600780c */ /* 0x000fe40003f26270 */
[----:B------:R-:W-:Y:S01]  /*3f40*/  FSEL R146, R2, -INF , !P4 ;  /* 0xff80000002927808 */ /* 0x000fe20006000000 */
[----:B------:R-:W4:Y:S01]  /*3f50*/  MUFU.TANH R21, R21 ;  /* 0x0000001500157308 */ /* 0x000f220000002400 */
[----:B------:R-:W-:Y:S01]  /*3f60*/  FSEL R145, R0, -INF , !P3 ;  /* 0xff80000000917808 */ /* 0x000fe20005800000 */
[-C--:B-1----:R-:W-:Y:S01]  /*3f70*/  FFMA.FTZ R2, R143, R68.reuse, R20 ;  /* 0x000000448f027223 */ /* 0x082fe20000010014 */
[----:B------:R-:W-:Y:S01]  /*3f80*/  ISETP.GE.AND P6, PT, R136, R9, PT ;  /* 0x000000098800720c */ /* 0x000fe20003fc6270 */
[----:B------:R-:W-:Y:S01]  /*3f90*/  FFMA.FTZ R0, R154, R68, R164 ;  /* 0x000000449a007223 */ /* 0x000fe200000100a4 */
[----:B------:R-:W-:-:S02]  /*3fa0*/  ISETP.GE.AND P5, PT, R136, R11, PT ;  /* 0x0000000b8800720c */ /* 0x000fc40003fa6270 */
[----:B------:R-:W-:Y:S01]  /*3fb0*/  ISETP.GE.AND P0, PT, R69, R8, PT ;  /* 0x000000084500720c */ /* 0x000fe20003f06270 */
[----:B--2---:R-:W-:Y:S01]  /*3fc0*/  FMUL.FTZ R6, R27, c[0x0][0x2ec] ;  /* 0x0000bb001b067a20 */ /* 0x004fe20000410000 */
[----:B------:R-:W1:Y:S01]  /*3fd0*/  MUFU.TANH R23, R23 ;  /* 0x0000001700177308 */ /* 0x000e620000002400 */
[----:B------:R-:W-:Y:S01]  /*3fe0*/  FSEL R151, R3, -INF , !P6 ;  /* 0xff80000003977808 */ /* 0x000fe20007000000 */
[-C--:B---3--:R-:W-:Y:S01]  /*3ff0*/  FFMA.FTZ R14, R150, R68.reuse, R15 ;  /* 0x00000044960e7223 */ /* 0x088fe2000001000f */
[----:B------:R-:W-:Y:S01]  /*4000*/  FSEL R139, R2, -INF , !P5 ;  /* 0xff800000028b7808 */ /* 0x000fe20006800000 */
[-C--:B------:R-:W-:Y:S01]  /*4010*/  FFMA.FTZ R2, R154, R68.reuse, R161 ;  /* 0x000000449a027223 */ /* 0x080fe200000100a1 */
[----:B------:R-:W-:Y:S01]  /*4020*/  FSEL R20, R0, -INF , !P0 ;  /* 0xff80000000147808 */ /* 0x000fe20004000000 */
[----:B----4-:R-:W-:Y:S02]  /*4030*/  FFMA.FTZ R3, R150, R68, R21 ;  /* 0x0000004496037223 */ /* 0x010fe40000010015 */
[----:B------:R2:W3:Y:S01]  /*4040*/  MUFU.TANH R12, R6 ;  /* 0x00000006000c7308 */ /* 0x0004e20000002400 */
[----:B------:R-:W-:-:S02]  /*4050*/  ISETP.GE.AND P4, PT, R69, R11, PT ;  /* 0x0000000b4500720c */ /* 0x000fc40003f86270 */
[----:B------:R-:W-:Y:S02]  /*4060*/  ISETP.GE.AND P2, PT, R69, R10, PT ;  /* 0x0000000a4500720c */ /* 0x000fe40003f46270 */
[C---:B------:R-:W-:Y:S02]  /*4070*/  ISETP.GE.AND P6, PT, R138.reuse, R8, PT ;  /* 0x000000088a00720c */ /* 0x040fe40003fc6270 */
[----:B------:R-:W-:Y:S01]  /*4080*/  ISETP.GE.AND P5, PT, R138, R9, PT ;  /* 0x000000098a00720c */ /* 0x000fe20003fa6270 */
[----:B-1----:R-:W-:Y:S01]  /*4090*/  FFMA.FTZ R0, R150, R68, R23 ;  /* 0x0000004496007223 */ /* 0x002fe20000010017 */
[C---:B------:R-:W-:Y:S02]  /*40a0*/  ISETP.GE.AND P3, PT, R138.reuse, R11, PT ;  /* 0x0000000b8a00720c */ /* 0x040fe40003f66270 */
[----:B------:R-:W-:Y:S02]  /*40b0*/  ISETP.GE.AND P0, PT, R138, R10, PT ;  /* 0x0000000a8a00720c */ /* 0x000fe40003f06270 */
[----:B------:R-:W-:-:S02]  /*40c0*/  FSEL R22, R2, -INF , !P2 ;  /* 0xff80000002167808 */ /* 0x000fc40005000000 */
[----:B------:R-:W-:Y:S01]  /*40d0*/  FSEL R136, R14, -INF , !P6 ;  /* 0xff8000000e887808 */ /* 0x000fe20007000000 */
[-C--:B--2---:R-:W-:Y:S01]  /*40e0*/  FFMA.FTZ R6, R154, R68.reuse, R162 ;  /* 0x000000449a067223 */ /* 0x084fe200000100a2 */
[----:B------:R-:W-:Y:S01]  /*40f0*/  FSEL R138, R3, -INF , !P3 ;  /* 0xff800000038a7808 */ /* 0x000fe20005800000 */
[----:B---3--:R-:W-:Y:S01]  /*4100*/  FFMA.FTZ R12, R150, R68, R12 ;  /* 0x00000044960c7223 */ /* 0x008fe2000001000c */
        /* <DEDUP_REMOVED lines=51> */
.L_x_1084:
[----:B------:R-:W-:Y:S05]  /*4440*/  BSYNC B0 ;  /* 0x0000000000007941 */ /* 0x000fea0003800000 */
.L_x_1083:
[----:B------:R-:W0:Y:S02]  /*4450*/  LDGDEPBAR ;  /* 0x00000000000079af */ /* 0x000e240000000000 */
.L_x_1082:
        /* <DEDUP_REMOVED lines=10> */
[----:B--2---:R-:W-:Y:S02]  /*4500*/  FMNMX.FTZ R2, R57, R0, !PT ;  /* 0x0000000039027209 */ /* 0x004fe40007810000 */
        /* <DEDUP_REMOVED lines=39> */
[----:B-1----:R-:W1:Y:S01]  /*4780*/  SHFL.BFLY PT, R14, R0, 0x2, 0x1f ;  /* 0x0c401f00000e7f89 */ /* 0x002e6200000e0000 */
[----:B------:R-:W-:Y:S02]  /*4790*/  FMNMX.FTZ R2, R147, R2, !PT ;  /* 0x0000000293027209 */ /* 0x000fe40007810000 */
[----:B--2---:R-:W-:Y:S02]  /*47a0*/  FMNMX.FTZ R70, R70, R6, !PT ;  /* 0x0000000646467209 */ /* 0x004fe40007810000 */
[----:B------:R-:W-:Y:S02]  /*47b0*/  FMNMX.FTZ R6, R32, R84, !PT ;  /* 0x0000005420067209 */ /* 0x000fe40007810000 */
[----:B------:R-:W-:Y:S01]  /*47c0*/  FMNMX.FTZ R3, R146, R2, !PT ;  /* 0x0000000292037209 */ /* 0x000fe20007810000 */
[----:B------:R-:W2:Y:S01]  /*47d0*/  SHFL.BFLY PT, R12, R70, 0x1, 0x1f ;  /* 0x0c201f00460c7f89 */ /* 0x000ea200000e0000 */
[----:B------:R-:W-:Y:S02]  /*47e0*/  FMNMX.FTZ R6, R75, R6, !PT ;  /* 0x000000064b067209 */ /* 0x000fe40007810000 */
[----:B------:R-:W-:-:S02]  /*47f0*/  FMNMX.FTZ R3, R145, R3, !PT ;  /* 0x0000000391037209 */ /* 0x000fc40007810000 */
[----:B------:R-:W-:Y:S02]  /*4800*/  FMNMX.FTZ R6, R74, R6, !PT ;  /* 0x000000064a067209 */ /* 0x000fe40007810000 */
[----:B------:R-:W-:Y:S02]  /*4810*/  FMNMX.FTZ R3, R143, R3, !PT ;  /* 0x000000038f037209 */ /* 0x000fe40007810000 */
[----:B------:R-:W-:-:S03]  /*4820*/  FMNMX.FTZ R6, R131, R6, !PT ;  /* 0x0000000683067209 */ /* 0x000fc60007810000 */
[----:B------:R-:W3:Y:S01]  /*4830*/  SHFL.BFLY PT, R13, R3, 0x2, 0x1f ;  /* 0x0c401f00030d7f89 */ /* 0x000ee200000e0000 */
[----:B-1----:R-:W-:Y:S02]  /*4840*/  FMNMX.FTZ R2, R0, R14, !PT ;  /* 0x0000000e00027209 */ /* 0x002fe40007810000 */
[----:B------:R-:W-:-:S03]  /*4850*/  FMNMX.FTZ R0, R130, R6, !PT ;  /* 0x0000000682007209 */ /* 0x000fc60007810000 */
[----:B------:R-:W1:Y:S01]  /*4860*/  SHFL.BFLY PT, R14, R2, 0x1, 0x1f ;  /* 0x0c201f00020e7f89 */ /* 0x000e6200000e0000 */
[----:B------:R-:W-:Y:S02]  /*4870*/  FMNMX.FTZ R0, R129, R0, !PT ;  /* 0x0000000081007209 */ /* 0x000fe40007810000 */
[----:B--2---:R-:W-:Y:S02]  /*4880*/  FMNMX.FTZ R70, R70, R12, !PT ;  /* 0x0000000c46467209 */ /* 0x004fe40007810000 */
[----:B------:R-:W-:Y:S02]  /*4890*/  FMNMX.FTZ R0, R125, R0, !PT ;  /* 0x000000007d007209 */ /* 0x000fe40007810000 */
[C---:B------:R-:W-:Y:S02]  /*48a0*/  FSETP.NEU.FTZ.AND P0, PT, R70.reuse, -INF , PT ;  /* 0xff8000004600780b */ /* 0x040fe40003f1d000 */
[----:B------:R-:W-:Y:S01]  /*48b0*/  FMNMX.FTZ R6, R149, R0, !PT ;  /* 0x0000000095067209 */ /* 0x000fe20007810000 */
[----:B------:R-:W-:-:S03]  /*48c0*/  FMUL.FTZ R0, R70, c[0x0][0x23c] ;  /* 0x00008f0046007a20 */ /* 0x000fc60000410000 */
[----:B------:R-:W-:Y:S02]  /*48d0*/  FMNMX.FTZ R6, R148, R6, !PT ;  /* 0x0000000694067209 */ /* 0x000fe40007810000 */
[----:B------:R-:W-:Y:S02]  /*48e0*/  FSEL R0, R0, RZ, P0 ;  /* 0x000000ff00007208 */ /* 0x000fe40000000000 */
[----:B------:R-:W-:Y:S02]  /*48f0*/  FMNMX.FTZ R12, R144, R6, !PT ;  /* 0x00000006900c7209 */ /* 0x000fe40007810000 */
[----:B---3--:R-:W-:Y:S01]  /*4900*/  FMNMX.FTZ R3, R3, R13, !PT ;  /* 0x0000000d03037209 */ /* 0x008fe20007810000 */
[----:B------:R-:W-:Y:S01]  /*4910*/  FFMA.FTZ R6, R20, c[0x0][0x23c], -R0 ;  /* 0x00008f0014067a23 */ /* 0x000fe20000010800 */
[----:B------:R-:W-:Y:S02]  /*4920*/  FMNMX.FTZ R12, R142, R12, !PT ;  /* 0x0000000c8e0c7209 */ /* 0x000fe40007810000 */
[----:B-1----:R-:W-:Y:S01]  /*4930*/  FMNMX.FTZ R2, R2, R14, !PT ;  /* 0x0000000e02027209 */ /* 0x002fe20007810000 */
[----:B------:R1:W-:Y:S01]  /*4940*/  MUFU.EX2 R214, R6 ;  /* 0x0000000600d67308 */ /* 0x0003e20000000800 */
[----:B------:R-:W2:Y:S02]  /*4950*/  SHFL.BFLY PT, R16, R3, 0x1, 0x1f ;  /* 0x0c201f0003107f89 */ /* 0x000ea400000e0000 */
[C---:B------:R-:W-:Y:S01]  /*4960*/  FSETP.NEU.FTZ.AND P0, PT, R2.reuse, -INF , PT ;  /* 0xff8000000200780b */ /* 0x040fe20003f1d000 */
[----:B------:R-:W-:-:S05]  /*4970*/  FMUL.FTZ R13, R2, c[0x0][0x23c] ;  /* 0x00008f00020d7a20 */ /* 0x000fca0000410000 */
[----:B------:R-:W-:-:S05]  /*4980*/  FSEL R13, R13, RZ, P0 ;  /* 0x000000ff0d0d7208 */ /* 0x000fca0000000000 */
[----:B------:R-:W-:Y:S01]  /*4990*/  FFMA.FTZ R14, R54, c[0x0][0x23c], -R13 ;  /* 0x00008f00360e7a23 */ /* 0x000fe2000001080d */
[----:B-1----:R-:W-:Y:S01]  /*49a0*/  FMNMX.FTZ R6, R153, R12, !PT ;  /* 0x0000000c99067209 */ /* 0x002fe20007810000 */
[----:B------:R-:W-:Y:S02]  /*49b0*/  FFMA.FTZ R12, R72, c[0x0][0x23c], -R0 ;  /* 0x00008f00480c7a23 */ /* 0x000fe40000010800 */
[----:B------:R1:W-:Y:S01]  /*49c0*/  MUFU.EX2 R209, R14 ;  /* 0x0000000e00d17308 */ /* 0x0003e20000000800 */
[----:B------:R-:W-:Y:S02]  /*49d0*/  FMNMX.FTZ R6, R152, R6, !PT ;  /* 0x0000000698067209 */ /* 0x000fe40007810000 */
[----:B--2---:R-:W-:-:S05]  /*49e0*/  FMNMX.FTZ R3, R3, R16, !PT ;  /* 0x0000001003037209 */ /* 0x004fca0007810000 */
[----:B------:R2:W3:Y:S01]  /*49f0*/  MUFU.EX2 R211, R12 ;  /* 0x0000000c00d37308 */ /* 0x0004e20000000800 */
[----:B------:R-:W-:Y:S01]  /*4a00*/  FSETP.NEU.FTZ.AND P0, PT, R3, -INF , PT ;  /* 0xff8000000300780b */ /* 0x000fe20003f1d000 */
[----:B-1----:R-:W-:-:S06]  /*4a10*/  FFMA.FTZ R14, R52, c[0x0][0x23c], -R13 ;  /* 0x00008f00340e7a23 */ /* 0x002fcc000001080d */
[----:B------:R-:W-:Y:S01]  /*4a20*/  MUFU.EX2 R212, R14 ;  /* 0x0000000e00d47308 */ /* 0x000fe20000000800 */
[----:B--2---:R-:W-:Y:S01]  /*4a30*/  FMNMX.FTZ R12, R151, R6, !PT ;  /* 0x00000006970c7209 */ /* 0x004fe20007810000 */
[----:B------:R-:W-:Y:S01]  /*4a40*/  FFMA.FTZ R6, R55, c[0x0][0x23c], -R0 ;  /* 0x00008f0037067a23 */ /* 0x000fe20000010800 */
[----:B---3--:R-:W-:-:S05]  /*4a50*/  F2FP.PACK_AB R16, R211, R214 ;  /* 0x000000d6d310723e */ /* 0x008fca00000000ff */
[----:B------:R1:W-:Y:S02]  /*4a60*/  MUFU.EX2 R213, R6 ;  /* 0x0000000600d57308 */ /* 0x0003e40000000800 */
[----:B-1----:R-:W-:Y:S01]  /*4a70*/  FMNMX.FTZ R6, R150, R12, !PT ;  /* 0x0000000c96067209 */ /* 0x002fe20007810000 */
[----:B------:R-:W-:-:S04]  /*4a80*/  FFMA.FTZ R12, R21, c[0x0][0x23c], -R13 ;  /* 0x00008f00150c7a23 */ /* 0x000fc8000001080d */
[----:B------:R-:W1:Y:S01]  /*4a90*/  SHFL.BFLY PT, R15, R6, 0x2, 0x1f ;  /* 0x0c401f00060f7f89 */ /* 0x000e6200000e0000 */
[----:B------:R2:W-:Y:S02]  /*4aa0*/  MUFU.EX2 R210, R12 ;  /* 0x0000000c00d27308 */ /* 0x0005e40000000800 */
[----:B--2---:R-:W-:-:S06]  /*4ab0*/  FFMA.FTZ R12, R71, c[0x0][0x23c], -R13 ;  /* 0x00008f00470c7a23 */ /* 0x004fcc000001080d */
[----:B------:R2:W-:Y:S01]  /*4ac0*/  MUFU.EX2 R208, R12 ;  /* 0x0000000c00d07308 */ /* 0x0005e20000000800 */
[----:B-1----:R-:W-:Y:S01]  /*4ad0*/  FMNMX.FTZ R6, R6, R15, !PT ;  /* 0x0000000f06067209 */ /* 0x002fe20007810000 */
[----:B------:R-:W-:-:S06]  /*4ae0*/  FFMA.FTZ R15, R57, c[0x0][0x23c], -R0 ;  /* 0x00008f00390f7a23 */ /* 0x000fcc0000010800 */
[----:B------:R-:W-:Y:S01]  /*4af0*/  MUFU.EX2 R207, R15 ;  /* 0x0000000f00cf7308 */ /* 0x000fe20000000800 */
[----:B--2---:R-:W-:-:S05]  /*4b00*/  FMUL.FTZ R12, R3, c[0x0][0x23c] ;  /* 0x00008f00030c7a20 */ /* 0x004fca0000410000 */
[----:B------:R-:W-:-:S05]  /*4b10*/  FSEL R12, R12, RZ, P0 ;  /* 0x000000ff0c0c7208 */ /* 0x000fca0000000000 */
[--C-:B------:R-:W-:Y:S02]  /*4b20*/  FFMA.FTZ R14, R22, c[0x0][0x23c], -R12.reuse ;  /* 0x00008f00160e7a23 */ /* 0x100fe4000001080c */
[----:B------:R-:W-:Y:S01]  /*4b30*/  LDSM.16.MT88.4 R20, [R189+0x6000] ;  /* 0x00600000bd14783b */ /* 0x000fe20000004200 */
[--C-:B------:R-:W-:Y:S01]  /*4b40*/  FFMA.FTZ R7, R73, c[0x0][0x23c], -R12.reuse ;  /* 0x00008f0049077a23 */ /* 0x100fe2000001080c */
[----:B------:R1:W-:Y:S01]  /*4b50*/  MUFU.EX2 R205, R14 ;  /* 0x0000000e00cd7308 */ /* 0x0003e20000000800 */
[----:B------:R-:W-:-:S07]  /*4b60*/  FFMA.FTZ R4, R56, c[0x0][0x23c], -R12 ;  /* 0x00008f0038047a23 */ /* 0x000fce000001080c */
[----:B------:R2:W3:Y:S01]  /*4b70*/  MUFU.EX2 R202, R7 ;  /* 0x0000000700ca7308 */ /* 0x0004e20000000800 */
[----:B-1----:R-:W1:Y:S07]  /*4b80*/  SHFL.BFLY PT, R14, R6, 0x1, 0x1f ;  /* 0x0c201f00060e7f89 */ /* 0x002e6e00000e0000 */
[----:B------:R4:W-:Y:S01]  /*4b90*/  MUFU.EX2 R206, R4 ;  /* 0x0000000400ce7308 */ /* 0x0009e20000000800 */
[----:B--2---:R-:W-:Y:S01]  /*4ba0*/  FFMA.FTZ R7, R64, c[0x0][0x23c], -R12 ;  /* 0x00008f0040077a23 */ /* 0x004fe2000001080c */
[----:B---3--:R-:W-:-:S06]  /*4bb0*/  F2FP.PACK_AB R5, R202, R205 ;  /* 0x000000cdca05723e */ /* 0x008fcc00000000ff */
[----:B------:R-:W2:Y:S01]  /*4bc0*/  MUFU.EX2 R203, R7 ;  /* 0x0000000700cb7308 */ /* 0x000ea20000000800 */
[----:B----4-:R-:W-:-:S07]  /*4bd0*/  FFMA.FTZ R4, R65, c[0x0][0x23c], -R0 ;  /* 0x00008f0041047a23 */ /* 0x010fce0000010800 */
[----:B------:R3:W4:Y:S01]  /*4be0*/  MUFU.EX2 R201, R4 ;  /* 0x0000000400c97308 */ /* 0x0007220000000800 */
[----:B-1----:R-:W-:Y:S02]  /*4bf0*/  FMNMX.FTZ R69, R6, R14, !PT ;  /* 0x0000000e06457209 */ /* 0x002fe40007810000 */
[----:B------:R-:W-:Y:S02]  /*4c00*/  F2FP.PACK_AB R6, R212, R209 ;  /* 0x000000d1d406723e */ /* 0x000fe400000000ff */
[C---:B------:R-:W-:Y:S01]  /*4c10*/  FSETP.NEU.FTZ.AND P0, PT, R69.reuse, -INF , PT ;  /* 0xff8000004500780b */ /* 0x040fe20003f1d000 */
[----:B------:R-:W-:Y:S01]  /*4c20*/  FMUL.FTZ R14, R69, c[0x0][0x23c] ;  /* 0x00008f00450e7a20 */ /* 0x000fe20000410000 */
[----:B--2---:R-:W-:-:S04]  /*4c30*/  F2FP.PACK_AB R7, R206, R203 ;  /* 0x000000cbce07723e */ /* 0x004fc800000000ff */
[----:B------:R-:W-:Y:S01]  /*4c40*/  FSEL R14, R14, RZ, P0 ;  /* 0x000000ff0e0e7208 */ /* 0x000fe20000000000 */
[----:B---3--:R-:W-:Y:S01]  /*4c50*/  FFMA.FTZ R4, R58, c[0x0][0x23c], -R0 ;  /* 0x00008f003a047a23 */ /* 0x008fe20000010800 */
[----:B----4-:R-:W-:-:S03]  /*4c60*/  F2FP.PACK_AB R18, R201, R213 ;  /* 0x000000d5c912723e */ /* 0x010fc600000000ff */
[----:B------:R-:W-:Y:S01]  /*4c70*/  FFMA.FTZ R15, R32, c[0x0][0x23c], -R14 ;  /* 0x00008f00200f7a23 */ /* 0x000fe2000001080e */
[----:B------:R1:W-:Y:S01]  /*4c80*/  MUFU.EX2 R204, R4 ;  /* 0x0000000400cc7308 */ /* 0x0003e20000000800 */
[----:B------:R-:W-:Y:S07]  /*4c90*/  LDSM.16.MT88.4 R32, [R192+0x6800] ;  /* 0x00680000c020783b */ /* 0x000fee0000004200 */
[----:B------:R2:W-:Y:S01]  /*4ca0*/  MUFU.EX2 R181, R15 ;  /* 0x0000000f00b57308 */ /* 0x0005e20000000800 */
[----:B-1----:R-:W-:-:S07]  /*4cb0*/  F2FP.PACK_AB R4, R208, R210 ;  /* 0x000000d2d004723e */ /* 0x002fce00000000ff */
[----:B------:R-:W-:Y:S01]  /*4cc0*/  HMMA.16816.F32 R80, R4, R20, RZ ;  /* 0x000000140450723c */ /* 0x000fe200000018ff */
[----:B--2---:R-:W-:-:S04]  /*4cd0*/  FFMA.FTZ R15, R84, c[0x0][0x23c], -R14 ;  /* 0x00008f00540f7a23 */ /* 0x004fc8000001080e */
[----:B------:R1:W2:Y:S03]  /*4ce0*/  MUFU.EX2 R176, R15 ;  /* 0x0000000f00b07308 */ /* 0x0002a60000000800 */
[C---:B------:R-:W-:Y:S08]  /*4cf0*/  HMMA.16816.F32 R64, R4.reuse, R24, RZ ;  /* 0x000000180440723c */ /* 0x040ff000000018ff */
[----:B------:R-:W-:Y:S01]  /*4d00*/  HMMA.16816.F32 R56, R4, R28, RZ ;  /* 0x0000001c0438723c */ /* 0x000fe200000018ff */
[----:B-1----:R-:W-:Y:S01]  /*4d10*/  FFMA.FTZ R15, R75, c[0x0][0x23c], -R14 ;  /* 0x00008f004b0f7a23 */ /* 0x002fe2000001080e */
[----:B--2---:R-:W-:-:S06]  /*4d20*/  F2FP.PACK_AB R17, R176, R181 ;  /* 0x000000b5b011723e */ /* 0x004fcc00000000ff */
[C---:B------:R-:W-:Y:S01]  /*4d30*/  HMMA.16816.F32 R48, R4.reuse, R40, RZ ;  /* 0x000000280430723c */ /* 0x040fe200000018ff */
[----:B------:R1:W-:Y:S07]  /*4d40*/  MUFU.EX2 R182, R15 ;  /* 0x0000000f00b67308 */ /* 0x0003ee0000000800 */
[C---:B------:R-:W-:Y:S08]  /*4d50*/  HMMA.16816.F32 R60, R4.reuse, R26, RZ ;  /* 0x0000001a043c723c */ /* 0x040ff000000018ff */
[----:B------:R-:W-:Y:S01]  /*4d60*/  HMMA.16816.F32 R52, R4, R30, RZ ;  /* 0x0000001e0434723c */ /* 0x000fe200000018ff */
[----:B-1----:R-:W-:-:S04]  /*4d70*/  FFMA.FTZ R15, R74, c[0x0][0x23c], -R14 ;  /* 0x00008f004a0f7a23 */ /* 0x002fc8000001080e */
[----:B------:R1:W2:Y:S03]  /*4d80*/  MUFU.EX2 R183, R15 ;  /* 0x0000000f00b77308 */ /* 0x0002a60000000800 */
[C---:B------:R-:W-:Y:S08]  /*4d90*/  HMMA.16816.F32 R72, R4.reuse, R22, RZ ;  /* 0x000000160448723c */ /* 0x040ff000000018ff */
[----:B------:R-:W-:Y:S01]  /*4da0*/  HMMA.16816.F32 R44, R4, R42, RZ ;  /* 0x0000002a042c723c */ /* 0x000fe200000018ff */
[----:B-1----:R-:W-:Y:S01]  /*4db0*/  FFMA.FTZ R15, R79, c[0x0][0x23c], -R13 ;  /* 0x00008f004f0f7a23 */ /* 0x002fe2000001080d */
[----:B--2---:R-:W-:-:S05]  /*4dc0*/  F2FP.PACK_AB R19, R183, R182 ;  /* 0x000000b6b713723e */ /* 0x004fca00000000ff */
[--C-:B------:R-:W-:Y:S01]  /*4dd0*/  FFMA.FTZ R4, R77, c[0x0][0x23c], -R13.reuse ;  /* 0x00008f004d047a23 */ /* 0x100fe2000001080d */
[----:B------:R1:W-:Y:S01]  /*4de0*/  MUFU.EX2 R184, R15 ;  /* 0x0000000f00b87308 */ /* 0x0003e20000000800 */
[C---:B------:R-:W-:Y:S07]  /*4df0*/  HMMA.16816.F32 R88, R16.reuse, R20, RZ ;  /* 0x000000141058723c */ /* 0x040fee00000018ff */
[----:B------:R2:W-:Y:S01]  /*4e00*/  MUFU.EX2 R186, R4 ;  /* 0x0000000400ba7308 */ /* 0x0005e20000000800 */
[----:B------:R-:W-:Y:S01]  /*4e10*/  HMMA.16816.F32 R92, R16, R22, RZ ;  /* 0x00000016105c723c */ /* 0x000fe200000018ff */
[----:B------:R-:W3:Y:S01]  /*4e20*/  LDSM.16.MT88.4 R20, [R189+0x6800] ;  /* 0x00680000bd14783b */ /* 0x000ee20000004200 */
[----:B-1----:R-:W-:-:S05]  /*4e30*/  FFMA.FTZ R15, R78, c[0x0][0x23c], -R13 ;  /* 0x00008f004e0f7a23 */ /* 0x002fca000001080d */
[----:B------:R1:W-:Y:S01]  /*4e40*/  MUFU.EX2 R187, R15 ;  /* 0x0000000f00bb7308 */ /* 0x0003e20000000800 */
[----:B------:R-:W-:Y:S01]  /*4e50*/  HMMA.16816.F32 R104, R16, R26, RZ ;  /* 0x0000001a1068723c */ /* 0x000fe200000018ff */
[----:B--2---:R-:W-:-:S06]  /*4e60*/  FFMA.FTZ R4, R76, c[0x0][0x23c], -R13 ;  /* 0x00008f004c047a23 */ /* 0x004fcc000001080d */
[----:B------:R2:W4:Y:S01]  /*4e70*/  MUFU.EX2 R185, R4 ;  /* 0x0000000400b97308 */ /* 0x0005220000000800 */
[----:B------:R-:W-:Y:S01]  /*4e80*/  HMMA.16816.F32 R76, R16, R28, RZ ;  /* 0x0000001c104c723c */ /* 0x000fe200000018ff */
[----:B-1----:R-:W-:-:S07]  /*4e90*/  FFMA.FTZ R15, R108, c[0x0][0x23c], -R0 ;  /* 0x00008f006c0f7a23 */ /* 0x002fce0000010800 */
[----:B------:R-:W-:Y:S01]  /*4ea0*/  HMMA.16816.F32 R116, R16, R30, RZ ;  /* 0x0000001e1074723c */ /* 0x000fe200000018ff */
[----:B------:R1:W-:Y:S01]  /*4eb0*/  MUFU.EX2 R172, R15 ;  /* 0x0000000f00ac7308 */ /* 0x0003e20000000800 */
[----:B--2---:R-:W-:-:S06]  /*4ec0*/  FFMA.FTZ R4, R85, c[0x0][0x23c], -R12 ;  /* 0x00008f0055047a23 */ /* 0x004fcc000001080c */
[C---:B------:R-:W-:Y:S01]  /*4ed0*/  HMMA.16816.F32 R28, R16.reuse, R40, RZ ;  /* 0x00000028101c723c */ /* 0x040fe200000018ff */
[----:B----4-:R-:W-:Y:S01]  /*4ee0*/  F2FP.PACK_AB R6, R185, R186 ;  /* 0x000000bab906723e */ /* 0x010fe200000000ff */
[----:B------:R2:W-:Y:S06]  /*4ef0*/  MUFU.EX2 R175, R4 ;  /* 0x0000000400af7308 */ /* 0x0005ec0000000800 */
[----:B------:R-:W-:Y:S01]  /*4f00*/  HMMA.16816.F32 R84, R16, R24, RZ ;  /* 0x000000181054723c */ /* 0x000fe200000018ff */
[----:B------:R-:W4:Y:S01]  /*4f10*/  LDSM.16.MT88.4 R24, [R190+0x6800] ;  /* 0x00680000be18783b */ /* 0x000f220000004200 */
[----:B-1----:R-:W-:-:S04]  /*4f20*/  FFMA.FTZ R15, R99, c[0x0][0x23c], -R0 ;  /* 0x00008f00630f7a23 */ /* 0x002fc80000010800 */
[----:B------:R1:W-:Y:S01]  /*4f30*/  MUFU.EX2 R171, R15 ;  /* 0x0000000f00ab7308 */ /* 0x0003e20000000800 */
[----:B--2---:R-:W-:-:S07]  /*4f40*/  FFMA.FTZ R4, R98, c[0x0][0x23c], -R12 ;  /* 0x00008f0062047a23 */ /* 0x004fce000001080c */
[----:B------:R2:W5:Y:S01]  /*4f50*/  MUFU.EX2 R180, R4 ;  /* 0x0000000400b47308 */ /* 0x0005620000000800 */
[----:B-1----:R-:W-:-:S07]  /*4f60*/  FFMA.FTZ R15, R131, c[0x0][0x23c], -R14 ;  /* 0x00008f00830f7a23 */ /* 0x002fce000001080e */
[----:B------:R1:W-:Y:S01]  /*4f70*/  MUFU.EX2 R168, R15 ;  /* 0x0000000f00a87308 */ /* 0x0003e20000000800 */
[----:B--2---:R-:W-:Y:S01]  /*4f80*/  FFMA.FTZ R4, R97, c[0x0][0x23c], -R12 ;  /* 0x00008f0061047a23 */ /* 0x004fe2000001080c */
[----:B-----5:R-:W-:-:S06]  /*4f90*/  F2FP.PACK_AB R5, R180, R175 ;  /* 0x000000afb405723e */ /* 0x020fcc00000000ff */
[----:B------:R2:W-:Y:S01]  /*4fa0*/  MUFU.EX2 R179, R4 ;  /* 0x0000000400b37308 */ /* 0x0005e20000000800 */
[----:B-1----:R-:W-:-:S07]  /*4fb0*/  FFMA.FTZ R15, R130, c[0x0][0x23c], -R14 ;  /* 0x00008f00820f7a23 */ /* 0x002fce000001080e */
        /* <DEDUP_REMOVED lines=10> */
[--C-:B--2---:R-:W-:Y:S02]  /*5060*/  FFMA.FTZ R4, R100, c[0x0][0x23c], -R0.reuse ;  /* 0x00008f0064047a23 */ /* 0x104fe40000010800 */
[----:B------:R-:W-:Y:S01]  /*5070*/  HMMA.16816.F32 R100, R16, R42, RZ ;  /* 0x0000002a1064723c */ /* 0x000fe200000018ff */
[----:B------:R-:W-:Y:S04]  /*5080*/  LDSM.16.MT88.4 R16, [R192+0x7000] ;  /* 0x00700000c010783b */ /* 0x000fe80000004200 */
[----:B------:R2:W5:Y:S01]  /*5090*/  MUFU.EX2 R173, R4 ;  /* 0x0000000400ad7308 */ /* 0x0005620000000800 */
[----:B-1----:R-:W-:-:S07]  /*50a0*/  FFMA.FTZ R15, R121, c[0x0][0x23c], -R0 ;  /* 0x00008f00790f7a23 */ /* 0x002fce0000010800 */
[----:B------:R1:W-:Y:S01]  /*50b0*/  MUFU.EX2 R170, R15 ;  /* 0x0000000f00aa7308 */ /* 0x0003e20000000800 */
[----:B--2---:R-:W-:-:S07]  /*50c0*/  F2FP.PACK_AB R4, R187, R184 ;  /* 0x000000b8bb04723e */ /* 0x004fce00000000ff */
[----:B---3--:R-:W-:Y:S01]  /*50d0*/  HMMA.16816.F32 R112, R4, R20, R80 ;  /* 0x000000140470723c */ /* 0x008fe20000001850 */
[----:B-1----:R-:W-:-:S07]  /*50e0*/  FFMA.FTZ R15, R124, c[0x0][0x23c], -R13 ;  /* 0x00008f007c0f7a23 */ /* 0x002fce000001080d */
[C---:B------:R-:W-:Y:S01]  /*50f0*/  HMMA.16816.F32 R108, R4.reuse, R32, R64 ;  /* 0x00000020046c723c */ /* 0x040fe20000001840 */
[----:B------:R1:W-:Y:S07]  /*5100*/  MUFU.EX2 R164, R15 ;  /* 0x0000000f00a47308 */ /* 0x0003ee0000000800 */
[C---:B------:R-:W-:Y:S08]  /*5110*/  HMMA.16816.F32 R80, R4.reuse, R36, R48 ;  /* 0x000000240450723c */ /* 0x040ff00000001830 */
[----:B------:R-:W-:Y:S01]  /*5120*/  HMMA.16816.F32 R64, R4, R34, R60 ;  /* 0x000000220440723c */ /* 0x000fe2000000183c */
[----:B-1----:R-:W-:-:S04]  /*5130*/  FFMA.FTZ R15, R123, c[0x0][0x23c], -R13 ;  /* 0x00008f007b0f7a23 */ /* 0x002fc8000001080d */
[----:B------:R1:W2:Y:S03]  /*5140*/  MUFU.EX2 R165, R15 ;  /* 0x0000000f00a57308 */ /* 0x0002a60000000800 */
[C---:B----4-:R-:W-:Y:S08]  /*5150*/  HMMA.16816.F32 R96, R4.reuse, R24, R56 ;  /* 0x000000180460723c */ /* 0x050ff00000001838 */
[----:B------:R-:W-:Y:S01]  /*5160*/  HMMA.16816.F32 R72, R4, R22, R72 ;  /* 0x000000160448723c */ /* 0x000fe20000001848 */
[----:B-1----:R-:W-:-:S07]  /*5170*/  FFMA.FTZ R15, R122, c[0x0][0x23c], -R13 ;  /* 0x00008f007a0f7a23 */ /* 0x002fce000001080d */
[C---:B------:R-:W-:Y:S01]  /*5180*/  HMMA.16816.F32 R60, R4.reuse, R26, R52 ;  /* 0x0000001a043c723c */ /* 0x040fe20000001834 */
[----:B------:R1:W-:Y:S07]  /*5190*/  MUFU.EX2 R163, R15 ;  /* 0x0000000f00a37308 */ /* 0x0003ee0000000800 */
[----:B------:R-:W-:Y:S07]  /*51a0*/  HMMA.16816.F32 R48, R4, R38, R44 ;  /* 0x000000260430723c */ /* 0x000fee000000182c */
[----:B------:R-:W-:Y:S01]  /*51b0*/  F2FP.PACK_AB R4, R207, R204 ;  /* 0x000000cccf04723e */ /* 0x000fe200000000ff */
[----:B-1----:R-:W-:Y:S01]  /*51c0*/  FFMA.FTZ R15, R120, c[0x0][0x23c], -R13 ;  /* 0x00008f00780f7a23 */ /* 0x002fe2000001080d */
[----:B------:R-:W-:-:S02]  /*51d0*/  F2FP.PACK_AB R5, R169, R168 ;  /* 0x000000a8a905723e */ /* 0x000fc400000000ff */
[----:B-----5:R-:W-:Y:S01]  /*51e0*/  F2FP.PACK_AB R6, R173, R174 ;  /* 0x000000aead06723e */ /* 0x020fe200000000ff */
[----:B------:R1:W-:Y:S01]  /*51f0*/  MUFU.EX2 R162, R15 ;  /* 0x0000000f00a27308 */ /* 0x0003e20000000800 */
[----:B------:R-:W-:-:S07]  /*5200*/  F2FP.PACK_AB R7, R166, R167 ;  /* 0x000000a7a607723e */ /* 0x000fce00000000ff */
[----:B------:R-:W-:Y:S01]  /*5210*/  HMMA.16816.F32 R56, R4, R20, R88 ;  /* 0x000000140438723c */ /* 0x000fe20000001858 */
[----:B-1----:R-:W-:-:S07]  /*5220*/  FFMA.FTZ R15, R128, c[0x0][0x23c], -R12 ;  /* 0x00008f00800f7a23 */ /* 0x002fce000001080c */
[C---:B------:R-:W-:Y:S01]  /*5230*/  HMMA.16816.F32 R52, R4.reuse, R32, R84 ;  /* 0x000000200434723c */ /* 0x040fe20000001854 */
[----:B------:R1:W-:Y:S07]  /*5240*/  MUFU.EX2 R161, R15 ;  /* 0x0000000f00a17308 */ /* 0x0003ee0000000800 */
[C---:B------:R-:W-:Y:S01]  /*5250*/  HMMA.16816.F32 R128, R4.reuse, R36, R28 ;  /* 0x000000240480723c */ /* 0x040fe2000000181c */
[----:B------:R-:W3:Y:S07]  /*5260*/  LDSM.16.MT88.4 R28, [R189+0x7000] ;  /* 0x00700000bd1c783b */ /* 0x000eee0000004200 */
[----:B------:R-:W-:Y:S01]  /*5270*/  HMMA.16816.F32 R44, R4, R22, R92 ;  /* 0x00000016042c723c */ /* 0x000fe2000000185c */
[----:B------:R-:W4:Y:S01]  /*5280*/  LDSM.16.MT88.4 R20, [R190+0x7000] ;  /* 0x00700000be14783b */ /* 0x000f220000004200 */
[----:B-1----:R-:W-:-:S03]  /*5290*/  FFMA.FTZ R15, R135, c[0x0][0x23c], -R12 ;  /* 0x00008f00870f7a23 */ /* 0x002fc6000001080c */
[----:B------:R-:W-:Y:S01]  /*52a0*/  LDSM.16.MT88.4 R92, [R189+0x7800] ;  /* 0x00780000bd5c783b */ /* 0x000fe20000004200 */
[----:B------:R1:W5:Y:S02]  /*52b0*/  MUFU.EX2 R160, R15 ;  /* 0x0000000f00a07308 */ /* 0x0003640000000800 */
[C---:B------:R-:W-:Y:S01]  /*52c0*/  HMMA.16816.F32 R40, R4.reuse, R34, R104 ;  /* 0x000000220428723c */ /* 0x040fe20000001868 */
[----:B------:R-:W3:Y:S07]  /*52d0*/  LDSM.16.MT88.4 R32, [R191+0x7000] ;  /* 0x00700000bf20783b */ /* 0x000eee0000004200 */
[----:B------:R-:W-:Y:S01]  /*52e0*/  HMMA.16816.F32 R84, R4, R24, R76 ;  /* 0x000000180454723c */ /* 0x000fe2000000184c */
[----:B-1----:R-:W-:-:S07]  /*52f0*/  FFMA.FTZ R15, R132, c[0x0][0x23c], -R12 ;  /* 0x00008f00840f7a23 */ /* 0x002fce000001080c */
[C---:B------:R-:W-:Y:S01]  /*5300*/  HMMA.16816.F32 R24, R4.reuse, R26, R116 ;  /* 0x0000001a0418723c */ /* 0x040fe20000001874 */
[----:B------:R1:W-:Y:S07]  /*5310*/  MUFU.EX2 R159, R15 ;  /* 0x0000000f009f7308 */ /* 0x0003ee0000000800 */
[----:B------:R-:W-:Y:S07]  /*5320*/  HMMA.16816.F32 R36, R4, R38, R100 ;  /* 0x000000260424723c */ /* 0x000fee0000001864 */
[----:B--2---:R-:W-:-:S02]  /*5330*/  F2FP.PACK_AB R4, R165, R164 ;  /* 0x000000a4a504723e */ /* 0x004fc400000000ff */
[----:B-----5:R-:W-:Y:S01]  /*5340*/  F2FP.PACK_AB R5, R160, R161 ;  /* 0x000000a1a005723e */ /* 0x020fe200000000ff */
[----:B-1----:R-:W-:Y:S01]  /*5350*/  FFMA.FTZ R15, R127, c[0x0][0x23c], -R12 ;  /* 0x00008f007f0f7a23 */ /* 0x002fe2000001080c */
[----:B------:R-:W-:-:S03]  /*5360*/  F2FP.PACK_AB R6, R162, R163 ;  /* 0x000000a3a206723e */ /* 0x000fc600000000ff */
[----:B------:R1:W2:Y:S02]  /*5370*/  MUFU.EX2 R158, R15 ;  /* 0x0000000f009e7308 */ /* 0x0002a40000000800 */
[----:B-1----:R-:W-:Y:S01]  /*5380*/  FFMA.FTZ R15, R137, c[0x0][0x23c], -R0 ;  /* 0x00008f00890f7a23 */ /* 0x002fe20000010800 */
[----:B--2---:R-:W-:-:S05]  /*5390*/  F2FP.PACK_AB R7, R158, R159 ;  /* 0x0000009f9e07723e */ /* 0x004fca00000000ff */
[----:B------:R1:W2:Y:S02]  /*53a0*/  MUFU.EX2 R157, R15 ;  /* 0x0000000f009d7308 */ /* 0x0002a40000000800 */
[C---:B---3--:R-:W-:Y:S08]  /*53b0*/  HMMA.16816.F32 R88, R4.reuse, R30, R72 ;  /* 0x0000001e0458723c */ /* 0x048ff00000001848 */
[----:B------:R-:W-:Y:S01]  /*53c0*/  HMMA.16816.F32 R76, R4, R28, R112 ;  /* 0x0000001c044c723c */ /* 0x000fe20000001870 */
[----:B-1----:R-:W-:-:S04]  /*53d0*/  FFMA.FTZ R15, R134, c[0x0][0x23c], -R0 ;  /* 0x00008f00860f7a23 */ /* 0x002fc80000010800 */
[----:B------:R1:W-:Y:S03]  /*53e0*/  MUFU.EX2 R156, R15 ;  /* 0x0000000f009c7308 */ /* 0x0003e60000000800 */
[C---:B------:R-:W-:Y:S01]  /*53f0*/  HMMA.16816.F32 R100, R4.reuse, R16, R108 ;  /* 0x000000100464723c */ /* 0x040fe2000000186c */
[----:B------:R-:W-:Y:S07]  /*5400*/  LDSM.16.MT88.4 R108, [R192+0x7800] ;  /* 0x00780000c06c783b */ /* 0x000fee0000004200 */
[----:B----4-:R-:W-:Y:S01]  /*5410*/  HMMA.16816.F32 R96, R4, R20, R96 ;  /* 0x000000140460723c */ /* 0x010fe20000001860 */
[----:B-1----:R-:W-:-:S07]  /*5420*/  FFMA.FTZ R15, R133, c[0x0][0x23c], -R0 ;  /* 0x00008f00850f7a23 */ /* 0x002fce0000010800 */
[C---:B------:R-:W-:Y:S01]  /*5430*/  HMMA.16816.F32 R64, R4.reuse, R18, R64 ;  /* 0x000000120440723c */ /* 0x040fe20000001840 */
[----:B------:R1:W3:Y:S07]  /*5440*/  MUFU.EX2 R155, R15 ;  /* 0x0000000f009b7308 */ /* 0x0002ee0000000800 */
[C---:B------:R-:W-:Y:S08]  /*5450*/  HMMA.16816.F32 R132, R4.reuse, R32, R80 ;  /* 0x000000200484723c */ /* 0x040ff00000001850 */
[----:B------:R-:W-:Y:S01]  /*5460*/  HMMA.16816.F32 R60, R4, R22, R60 ;  /* 0x00000016043c723c */ /* 0x000fe2000000183c */
[----:B-1----:R-:W-:-:S02]  /*5470*/  FFMA.FTZ R15, R126, c[0x0][0x23c], -R0 ;  /* 0x00008f007e0f7a23 */ /* 0x002fc40000010800 */
[----:B------:R-:W-:Y:S01]  /*5480*/  FFMA.FTZ R0, R136, c[0x0][0x23c], -R0 ;  /* 0x00008f0088007a23 */ /* 0x000fe20000010800 */
[----:B------:R-:W1:Y:S01]  /*5490*/  LDSM.16.MT88.4 R124, [R190+0x7800] ;  /* 0x00780000be7c783b */ /* 0x000e620000004200 */
[----:B------:R4:W-:Y:S03]  /*54a0*/  MUFU.EX2 R154, R15 ;  /* 0x0000000f009a7308 */ /* 0x0009e60000000800 */
[----:B------:R-:W-:Y:S05]  /*54b0*/  HMMA.16816.F32 R48, R4, R34, R48 ;  /* 0x000000220430723c */ /* 0x000fea0000001830 */
[----:B------:R5:W-:Y:S02]  /*54c0*/  MUFU.EX2 R228, R0 ;  /* 0x0000000000e47308 */ /* 0x000be40000000800 */
[----:B------:R-:W-:-:S02]  /*54d0*/  F2FP.PACK_AB R4, R171, R172 ;  /* 0x000000acab04723e */ /* 0x000fc400000000ff */
[----:B--2---:R-:W-:Y:S01]  /*54e0*/  F2FP.PACK_AB R6, R157, R170 ;  /* 0x000000aa9d06723e */ /* 0x004fe200000000ff */
[----:B----4-:R-:W-:-:S04]  /*54f0*/  FFMA.FTZ R15, R149, c[0x0][0x23c], -R14 ;  /* 0x00008f00950f7a23 */ /* 0x010fc8000001080e */
[----:B------:R2:W-:Y:S01]  /*5500*/  MUFU.EX2 R149, R15 ;  /* 0x0000000f00957308 */ /* 0x0005e20000000800 */
[----:B-----5:R-:W-:-:S07]  /*5510*/  FFMA.FTZ R0, R141, c[0x0][0x23c], -R13 ;  /* 0x00008f008d007a23 */ /* 0x020fce000001080d */
[----:B------:R4:W-:Y:S01]  /*5520*/  MUFU.EX2 R72, R0 ;  /* 0x0000000000487308 */ /* 0x0009e20000000800 */
[----:B--2---:R-:W-:-:S07]  /*5530*/  FFMA.FTZ R15, R148, c[0x0][0x23c], -R14 ;  /* 0x00008f00940f7a23 */ /* 0x004fce000001080e */
[----:B------:R2:W5:Y:S01]  /*5540*/  MUFU.EX2 R148, R15 ;  /* 0x0000000f00947308 */ /* 0x0005620000000800 */
[----:B----4-:R-:W-:Y:S01]  /*5550*/  FFMA.FTZ R0, R140, c[0x0][0x23c], -R13 ;  /* 0x00008f008c007a23 */ /* 0x010fe2000001080d */
[----:B---3--:R-:W-:-:S06]  /*5560*/  F2FP.PACK_AB R140, R155, R156 ;  /* 0x0000009c9b8c723e */ /* 0x008fcc00000000ff */
[----:B------:R3:W4:Y:S01]  /*5570*/  MUFU.EX2 R73, R0 ;  /* 0x0000000000497308 */ /* 0x0007220000000800 */
[----:B--2---:R-:W-:Y:S01]  /*5580*/  FFMA.FTZ R15, R144, c[0x0][0x23c], -R14 ;  /* 0x00008f00900f7a23 */ /* 0x004fe2000001080e */
[----:B-----5:R-:W-:-:S06]  /*5590*/  F2FP.PACK_AB R5, R148, R149 ;  /* 0x000000959405723e */ /* 0x020fcc00000000ff */
[----:B------:R2:W-:Y:S01]  /*55a0*/  MUFU.EX2 R75, R15 ;  /* 0x0000000f004b7308 */ /* 0x0005e20000000800 */
[----:B---3--:R-:W-:Y:S01]  /*55b0*/  FFMA.FTZ R0, R139, c[0x0][0x23c], -R13 ;  /* 0x00008f008b007a23 */ /* 0x008fe2000001080d */
[----:B----4-:R-:W-:-:S06]  /*55c0*/  F2FP.PACK_AB R136, R73, R72 ;  /* 0x000000484988723e */ /* 0x010fcc00000000ff */
[----:B------:R3:W-:Y:S01]  /*55d0*/  MUFU.EX2 R71, R0 ;  /* 0x0000000000477308 */ /* 0x0007e20000000800 */
[----:B--2---:R-:W-:Y:S01]  /*55e0*/  FFMA.FTZ R15, R142, c[0x0][0x23c], -R14 ;  /* 0x00008f008e0f7a23 */ /* 0x004fe2000001080e */
[----:B------:R-:W-:-:S06]  /*55f0*/  F2FP.PACK_AB R142, R228, R154 ;  /* 0x0000009ae48e723e */ /* 0x000fcc00000000ff */
[----:B------:R-:W2:Y:S01]  /*5600*/  MUFU.EX2 R74, R15 ;  /* 0x0000000f004a7308 */ /* 0x000ea20000000800 */
[----:B---3--:R-:W-:-:S07]  /*5610*/  FFMA.FTZ R0, R138, c[0x0][0x23c], -R13 ;  /* 0x00008f008a007a23 */ /* 0x008fce000001080d */
[----:B------:R3:W4:Y:S01]  /*5620*/  MUFU.EX2 R230, R0 ;  /* 0x0000000000e67308 */ /* 0x0007220000000800 */
[----:B--2---:R-:W-:-:S07]  /*5630*/  F2FP.PACK_AB R7, R74, R75 ;  /* 0x0000004b4a07723e */ /* 0x004fce00000000ff */
[----:B------:R-:W-:Y:S01]  /*5640*/  HMMA.16816.F32 R56, R4, R28, R56 ;  /* 0x0000001c0438723c */ /* 0x000fe20000001838 */
[----:B---3--:R-:W-:Y:S01]  /*5650*/  FFMA.FTZ R0, R147, c[0x0][0x23c], -R12 ;  /* 0x00008f0093007a23 */ /* 0x008fe2000001080c */
[----:B----4-:R-:W-:-:S03]  /*5660*/  F2FP.PACK_AB R138, R230, R71 ;  /* 0x00000047e68a723e */ /* 0x010fc600000000ff */
[----:B------:R2:W-:Y:S03]  /*5670*/  MUFU.EX2 R29, R0 ;  /* 0x00000000001d7308 */ /* 0x0005e60000000800 */
[C---:B------:R-:W-:Y:S08]  /*5680*/  HMMA.16816.F32 R112, R4.reuse, R20, R84 ;  /* 0x000000140470723c */ /* 0x040ff00000001854 */
[----:B------:R-:W-:Y:S01]  /*5690*/  HMMA.16816.F32 R44, R4, R30, R44 ;  /* 0x0000001e042c723c */ /* 0x000fe2000000182c */
[----:B--2---:R-:W-:-:S07]  /*56a0*/  FFMA.FTZ R0, R146, c[0x0][0x23c], -R12 ;  /* 0x00008f0092007a23 */ /* 0x004fce000001080c */
[C---:B------:R-:W-:Y:S01]  /*56b0*/  HMMA.16816.F32 R52, R4.reuse, R16, R52 ;  /* 0x000000100434723c */ /* 0x040fe20000001834 */
[----:B------:R2:W3:Y:S07]  /*56c0*/  MUFU.EX2 R28, R0 ;  /* 0x00000000001c7308 */ /* 0x0004ee0000000800 */
[C---:B------:R-:W-:Y:S01]  /*56d0*/  HMMA.16816.F32 R40, R4.reuse, R18, R40 ;  /* 0x000000120428723c */ /* 0x040fe20000001828 */
[----:B------:R-:W4:Y:S07]  /*56e0*/  LDSM.16.MT88.4 R16, [R191+0x7800] ;  /* 0x00780000bf10783b */ /* 0x000f2e0000004200 */
[----:B------:R-:W-:Y:S01]  /*56f0*/  HMMA.16816.F32 R24, R4, R22, R24 ;  /* 0x000000160418723c */ /* 0x000fe20000001818 */
[----:B--2---:R-:W-:Y:S01]  /*5700*/  FFMA.FTZ R0, R145, c[0x0][0x23c], -R12 ;  /* 0x00008f0091007a23 */ /* 0x004fe2000001080c */
[----:B---3--:R-:W-:-:S03]  /*5710*/  F2FP.PACK_AB R137, R28, R29 ;  /* 0x0000001d1c89723e */ /* 0x008fc600000000ff */
[----:B------:R2:W-:Y:S03]  /*5720*/  MUFU.EX2 R20, R0 ;  /* 0x0000000000147308 */ /* 0x0005e60000000800 */
[C---:B------:R-:W-:Y:S08]  /*5730*/  HMMA.16816.F32 R128, R4.reuse, R32, R128 ;  /* 0x000000200480723c */ /* 0x040ff00000001880 */
[----:B------:R-:W-:Y:S01]  /*5740*/  HMMA.16816.F32 R36, R4, R34, R36 ;  /* 0x000000220424723c */ /* 0x000fe20000001824 */
[----:B--2---:R-:W-:-:S06]  /*5750*/  FFMA.FTZ R0, R143, c[0x0][0x23c], -R12 ;  /* 0x00008f008f007a23 */ /* 0x004fcc000001080c */
[----:B------:R-:W-:Y:S01]  /*5760*/  FADD.FTZ R4, R181, R176 ;  /* 0x000000b0b5047221 */ /* 0x000fe20000010000 */
[----:B------:R-:W2:Y:S01]  /*5770*/  MUFU.EX2 R231, R0 ;  /* 0x0000000000e77308 */ /* 0x000ea20000000800 */
        /* <DEDUP_REMOVED lines=8> */
[----:B--2---:R-:W-:Y:S01]  /*5800*/  F2FP.PACK_AB R139, R231, R20 ;  /* 0x00000014e78b723e */ /* 0x004fe200000000ff */
[----:B------:R-:W-:Y:S02]  /*5810*/  FFMA.FTZ R0, R153, c[0x0][0x23c], -R14 ;  /* 0x00008f0099007a23 */ /* 0x000fe4000001080e */
[----:B------:R-:W-:Y:S02]  /*5820*/  FADD.FTZ R4, R168, R4 ;  /* 0x00000004a8047221 */ /* 0x000fe40000010000 */
[----:B------:R2:W-:Y:S01]  /*5830*/  MUFU.EX2 R15, R0 ;  /* 0x00000000000f7308 */ /* 0x0005e20000000800 */
[----:B------:R-:W-:Y:S01]  /*5840*/  FADD.FTZ R6, R184, R6 ;  /* 0x00000006b8067221 */ /* 0x000fe20000010000 */
[----:B-1----:R-:W-:Y:S01]  /*5850*/  HMMA.16816.F32 R116, R136, R124, R96 ;  /* 0x0000007c8874723c */ /* 0x002fe20000001860 */
[----:B------:R-:W-:-:S02]  /*5860*/  FADD.FTZ R7, R175, R7 ;  /* 0x00000007af077221 */ /* 0x000fc40000010000 */
[----:B------:R-:W-:-:S05]  /*5870*/  FADD.FTZ R4, R169, R4 ;  /* 0x00000004a9047221 */ /* 0x000fca0000010000 */
[----:B------:R-:W-:Y:S01]  /*5880*/  HMMA.16816.F32 R80, R136, R92, R76 ;  /* 0x0000005c8850723c */ /* 0x000fe2000000184c */
[----:B--2---:R-:W-:-:S07]  /*5890*/  FFMA.FTZ R0, R152, c[0x0][0x23c], -R14 ;  /* 0x00008f0098007a23 */ /* 0x004fce000001080e */
[C---:B------:R-:W-:Y:S01]  /*58a0*/  HMMA.16816.F32 R88, R136.reuse, R94, R88 ;  /* 0x0000005e8858723c */ /* 0x040fe20000001858 */
[----:B------:R1:W2:Y:S07]  /*58b0*/  MUFU.EX2 R13, R0 ;  /* 0x00000000000d7308 */ /* 0x0002ae0000000800 */
[C---:B------:R-:W-:Y:S08]  /*58c0*/  HMMA.16816.F32 R100, R136.reuse, R108, R100 ;  /* 0x0000006c8864723c */ /* 0x040ff00000001864 */
[----:B------:R-:W-:Y:S01]  /*58d0*/  HMMA.16816.F32 R104, R136, R110, R64 ;  /* 0x0000006e8868723c */ /* 0x000fe20000001840 */
[----:B-1----:R-:W-:Y:S01]  /*58e0*/  FFMA.FTZ R0, R151, c[0x0][0x23c], -R14 ;  /* 0x00008f0097007a23 */ /* 0x002fe2000001080e */
[----:B--2---:R-:W-:-:S03]  /*58f0*/  F2FP.PACK_AB R141, R13, R15 ;  /* 0x0000000f0d8d723e */ /* 0x004fc600000000ff */
[----:B------:R1:W-:Y:S03]  /*5900*/  MUFU.EX2 R12, R0 ;  /* 0x00000000000c7308 */ /* 0x0003e60000000800 */
[C---:B------:R-:W-:Y:S08]  /*5910*/  HMMA.16816.F32 R120, R136.reuse, R126, R60 ;  /* 0x0000007e8878723c */ /* 0x040ff0000000183c */
[----:B----4-:R-:W-:Y:S01]  /*5920*/  HMMA.16816.F32 R132, R136, R16, R132 ;  /* 0x000000108884723c */ /* 0x010fe20000001884 */
[----:B-1----:R-:W-:-:S07]  /*5930*/  FFMA.FTZ R0, R150, c[0x0][0x23c], -R14 ;  /* 0x00008f0096007a23 */ /* 0x002fce000001080e */
[----:B------:R-:W-:Y:S01]  /*5940*/  HMMA.16816.F32 R136, R136, R18, R48 ;  /* 0x000000128888723c */ /* 0x000fe20000001830 */
[----:B------:R1:W2:Y:S02]  /*5950*/  MUFU.EX2 R229, R0 ;  /* 0x0000000000e57308 */ /* 0x0002a40000000800 */
[----:B-1----:R-:W-:Y:S01]  /*5960*/  FADD.FTZ R0, R214, R211 ;  /* 0x000000d3d6007221 */ /* 0x002fe20000010000 */
[----:B--2---:R-:W-:-:S03]  /*5970*/  F2FP.PACK_AB R143, R229, R12 ;  /* 0x0000000ce58f723e */ /* 0x004fc600000000ff */
[----:B------:R-:W-:-:S04]  /*5980*/  FADD.FTZ R0, R213, R0 ;  /* 0x00000000d5007221 */ /* 0x000fc80000010000 */
[----:B------:R-:W-:Y:S01]  /*5990*/  FADD.FTZ R0, R201, R0 ;  /* 0x00000000c9007221 */ /* 0x000fe20000010000 */
[----:B------:R-:W-:Y:S03]  /*59a0*/  HMMA.16816.F32 R84, R140, R92, R56 ;  /* 0x0000005c8c54723c */ /* 0x000fe60000001838 */
[----:B------:R-:W-:-:S04]  /*59b0*/  FADD.FTZ R0, R204, R0 ;  /* 0x00000000cc007221 */ /* 0x000fc80000010000 */
        /* <DEDUP_REMOVED lines=89> */
[----:B------:R-:W-:Y:S01]  /*5f50*/  @P0 STS.128 [R200+0x7000], RZ ;  /* 0x007000ffc8000388 */ /* 0x000fe20000000c00 */
[----:B------:R-:W-:Y:S01]  /*5f60*/  I2F R201, R0 ;  /* 0x0000000000c97306 */ /* 0x000fe20000201400 */
[----:B------:R-:W-:Y:S02]  /*5f70*/  IADD3 R176, R0, 0x1, RZ ;  /* 0x0000000100b07810 */ /* 0x000fe40007ffe0ff */
[----:B------:R-:W-:Y:S01]  /*5f80*/  @!PT LDS RZ, [RZ] ;  /* 0x00000000fffff984 */ /* 0x000fe20000000800 */
[----:B------:R-:W-:Y:S01]  /*5f90*/  @!PT LDS RZ, [RZ] ;  /* 0x00000000fffff984 */ /* 0x000fe20000000800 */
[----:B------:R-:W-:Y:S01]  /*5fa0*/  @!PT LDS RZ, [RZ] ;  /* 0x00000000fffff984 */ /* 0x000fe20000000800 */
[----:B------:R2:W-:Y:S02]  /*5fb0*/  @!P0 LDGSTS.E.BYPASS.LTC128B.128 [R200+0x7000], [R12.64] ;  /* 0x070000000cc88fae */ /* 0x0005e4000b901d46 */
[C---:B------:R-:W-:Y:S02]  /*5fc0*/  ISETP.GE.AND P1, PT, R176.reuse, R8, PT ;  /* 0x00000008b000720c */ /* 0x040fe40003f26270 */
[----:B------:R-:W-:Y:S01]  /*5fd0*/  @P0 STS.128 [R200+0x7800], RZ ;  /* 0x007800ffc8000388 */ /* 0x000fe20000000c00 */
[----:B------:R-:W-:Y:S01]  /*5fe0*/  I2F R177, R176 ;  /* 0x000000b000b17306 */ /* 0x000fe20000201400 */
[----:B------:R-:W-:-:S02]  /*5ff0*/  ISETP.GE.AND P5, PT, R176, R10, PT ;  /* 0x0000000ab000720c */ /* 0x000fc40003fa6270 */
[----:B------:R-:W-:Y:S01]  /*6000*/  @!PT LDS RZ, [RZ] ;  /* 0x00000000fffff984 */ /* 0x000fe20000000800 */
[----:B------:R-:W-:Y:S01]  /*6010*/  @!PT LDS RZ, [RZ] ;  /* 0x00000000fffff984 */ /* 0x000fe20000000800 */
[----:B------:R-:W-:Y:S01]  /*6020*/  @!PT LDS RZ, [RZ] ;  /* 0x00000000fffff984 */ /* 0x000fe20000000800 */
[----:B------:R3:W-:Y:S01]  /*6030*/  @!P0 LDGSTS.E.BYPASS.LTC128B.128 [R200+0x7800], [R6.64] ;  /* 0x0780000006c88fae */ /* 0x0007e2000b901d46 */
[C---:B------:R-:W-:Y:S02]  /*6040*/  ISETP.GE.AND P6, PT, R176.reuse, R11, PT ;  /* 0x0000000bb000720c */ /* 0x040fe40003fc6270 */
[-C--:B------:R-:W-:Y:S01]  /*6050*/  ISETP.GE.AND P3, PT, R176, R9.reuse, PT ;  /* 0x00000009b000720c */ /* 0x080fe20003f66270 */
[----:B------:R-:W-:Y:S04]  /*6060*/  LDSM.16.M88.4 R32, [R196+0x2000] ;  /* 0x00200000c420783b */ /* 0x000fe80000000200 */
[----:B------:R-:W-:Y:S04]  /*6070*/  LDSM.16.M88.4 R36, [R196] ;  /* 0x00000000c424783b */ /* 0x000fe80000000200 */
[----:B------:R-:W-:Y:S04]  /*6080*/  LDSM.16.M88.4 R40, [R194+0x4000] ;  /* 0x00400000c228783b */ /* 0x000fe80000000200 */
[----:B------:R-:W-:Y:S04]  /*6090*/  LDSM.16.M88.4 R24, [R199+0x2000] ;  /* 0x00200000c718783b */ /* 0x000fe80000000200 */
[----:B------:R-:W-:Y:S04]  /*60a0*/  LDSM.16.M88.4 R28, [R199] ;  /* 0x00000000c71c783b */ /* 0x000fe80000000200 */
[----:B-1----:R-:W-:Y:S04]  /*60b0*/  LDSM.16.M88.4 R16, [R197+0x2000] ;  /* 0x00200000c510783b */ /* 0x002fe80000000200 */
[----:B---3--:R-:W1:Y:S04]  /*60c0*/  LDSM.16.M88.4 R4, [R188+0x4000] ;  /* 0x00400000bc04783b */ /* 0x008e680000000200 */
[----:B------:R-:W3:Y:S04]  /*60d0*/  LDSM.16.M88.4 R44, [R195] ;  /* 0x00000000c32c783b */ /* 0x000ee80000000200 */
[----:B------:R-:W4:Y:S04]  /*60e0*/  LDSM.16.M88.4 R20, [R197] ;  /* 0x00000000c514783b */ /* 0x000f280000000200 */
[----:B------:R-:W-:Y:S04]  /*60f0*/  LDSM.16.M88.4 R64, [R188+0x5800] ;  /* 0x00580000bc40783b */ /* 0x000fe80000000200 */
[----:B------:R-:W0:Y:S01]  /*6100*/  LDGDEPBAR ;  /* 0x00000000000079af */ /* 0x000e220000000000 */
[C---:B-1----:R-:W-:Y:S08]  /*6110*/  HMMA.16816.F32 R48, R32.reuse, R4, RZ ;  /* 0x000000042030723c */ /* 0x042ff000000018ff */
[-C--:B------:R-:W-:Y:S08]  /*6120*/  HMMA.16816.F32 R52, R32, R6.reuse, RZ ;  /* 0x000000062034723c */ /* 0x080ff000000018ff */
[C---:B------:R-:W-:Y:S08]  /*6130*/  HMMA.16816.F32 R56, R36.reuse, R6, RZ ;  /* 0x000000062438723c */ /* 0x040ff000000018ff */
[----:B--2---:R-:W-:Y:S01]  /*6140*/  HMMA.16816.F32 R12, R36, R4, RZ ;  /* 0x00000004240c723c */ /* 0x004fe200000018ff */
[----:B------:R-:W-:Y:S07]  /*6150*/  LDSM.16.M88.4 R4, [R198+0x2000] ;  /* 0x00200000c604783b */ /* 0x000fee0000000200 */
[C---:B------:R-:W-:Y:S01]  /*6160*/  HMMA.16816.F32 R60, R24.reuse, R40, R48 ;  /* 0x00000028183c723c */ /* 0x040fe20000001830 */
[----:B------:R-:W1:Y:S07]  /*6170*/  LDSM.16.M88.4 R48, [R193] ;  /* 0x00000000c130783b */ /* 0x000e6e0000000200 */
[-C--:B------:R-:W-:Y:S08]  /*6180*/  HMMA.16816.F32 R76, R24, R42.reuse, R52 ;  /* 0x0000002a184c723c */ /* 0x080ff00000001834 */
[C---:B------:R-:W-:Y:S08]  /*6190*/  HMMA.16816.F32 R52, R28.reuse, R42, R56 ;  /* 0x0000002a1c34723c */ /* 0x040ff00000001838 */
[----:B------:R-:W-:Y:S01]  /*61a0*/  HMMA.16816.F32 R72, R28, R40, R12 ;  /* 0x000000281c48723c */ /* 0x000fe2000000180c */
[----:B------:R-:W2:Y:S04]  /*61b0*/  LDSM.16.M88.4 R40, [R188+0x4800] ;  /* 0x00480000bc28783b */ /* 0x000ea80000000200 */
[----:B------:R-:W-:Y:S03]  /*61c0*/  LDSM.16.M88.4 R12, [R198] ;  /* 0x00000000c60c783b */ /* 0x000fe60000000200 */
[C---:B---3--:R-:W-:Y:S01]  /*61d0*/  HMMA.16816.F32 R56, R16.reuse, R44, R60 ;  /* 0x0000002c1038723c */ /* 0x048fe2000000183c */
[----:B------:R-:W3:Y:S07]  /*61e0*/  LDSM.16.M88.4 R60, [R188+0x5000] ;  /* 0x00500000bc3c783b */ /* 0x000eee0000000200 */
[----:B------:R-:W-:Y:S08]  /*61f0*/  HMMA.16816.F32 R172, R16, R46, R76 ;  /* 0x0000002e10ac723c */ /* 0x000ff0000000184c */
[----:B----4-:R-:W-:Y:S08]  /*6200*/  HMMA.16816.F32 R72, R20, R44, R72 ;  /* 0x0000002c1448723c */ /* 0x010ff00000001848 */
[----:B-1----:R-:W-:Y:S01]  /*6210*/  HMMA.16816.F32 R168, R4, R48, R56 ;  /* 0x0000003004a8723c */ /* 0x002fe20000001838 */
[----:B------:R-:W1:Y:S07]  /*6220*/  LDSM.16.M88.4 R56, [R194+0x5000] ;  /* 0x00500000c238783b */ /* 0x000e6e0000000200 */
[----:B------:R-:W-:Y:S01]  /*6230*/  HMMA.16816.F32 R164, R20, R46, R52 ;  /* 0x0000002e14a4723c */ /* 0x000fe20000001834 */
[----:B------:R-:W4:Y:S04]  /*6240*/  LDSM.16.M88.4 R44, [R194+0x4800] ;  /* 0x00480000c22c783b */ /* 0x000f280000000200 */
[----:B------:R-:W5:Y:S03]  /*6250*/  LDSM.16.M88.4 R52, [R194+0x5800] ;  /* 0x00580000c234783b */ /* 0x000f660000000200 */
[C---:B--2---:R-:W-:Y:S08]  /*6260*/  HMMA.16816.F32 R156, R32.reuse, R40, RZ ;  /* 0x00000028209c723c */ /* 0x044ff000000018ff */
[C---:B---3--:R-:W-:Y:S08]  /*6270*/  HMMA.16816.F32 R144, R32.reuse, R62, RZ ;  /* 0x0000003e2090723c */ /* 0x048ff000000018ff */
[C---:B------:R-:W-:Y:S08]  /*6280*/  HMMA.16816.F32 R148, R32.reuse, R60, RZ ;  /* 0x0000003c2094723c */ /* 0x040ff000000018ff */
[C---:B------:R-:W-:Y:S08]  /*6290*/  HMMA.16816.F32 R76, R32.reuse, R64, RZ ;  /* 0x00000040204c723c */ /* 0x040ff000000018ff */
[C---:B------:R-:W-:Y:S08]  /*62a0*/  HMMA.16816.F32 R152, R32.reuse, R42, RZ ;  /* 0x0000002a2098723c */ /* 0x040ff000000018ff */
[----:B------:R-:W-:Y:S08]  /*62b0*/  HMMA.16816.F32 R32, R32, R66, RZ ;  /* 0x000000422020723c */ /* 0x000ff000000018ff */
[----:B------:R-:W-:Y:S08]  /*62c0*/  HMMA.16816.F32 R72, R12, R48, R72 ;  /* 0x000000300c48723c */ /* 0x000ff00000001848 */
[----:B------:R-:W-:Y:S07]  /*62d0*/  HMMA.16816.F32 R160, R36, R40, RZ ;  /* 0x0000002824a0723c */ /* 0x000fee00000018ff */
[----:B------:R-:W-:Y:S01]  /*62e0*/  IADD3 R41, R0, 0x8, RZ ;  /* 0x0000000800297810 */ /* 0x000fe20007ffe0ff */
[----:B-1----:R-:W-:Y:S03]  /*62f0*/  HMMA.16816.F32 R208, R24, R58, R144 ;  /* 0x0000003a18d0723c */ /* 0x002fe60000001890 */
[----:B------:R-:W-:-:S02]  /*6300*/  ISETP.GE.AND P2, PT, R41, R9, PT ;  /* 0x000000092900720c */ /* 0x000fc40003f46270 */
[----:B------:R-:W-:-:S03]  /*6310*/  ISETP.GE.AND P4, PT, R41, R8, PT ;  /* 0x000000082900720c */ /* 0x000fc60003f86270 */
[----:B------:R-:W-:Y:S01]  /*6320*/  HMMA.16816.F32 R144, R12, R50, R164 ;  /* 0x000000320c90723c */ /* 0x000fe200000018a4 */
[----:B------:R-:W-:-:S04]  /*6330*/  FMUL.FTZ R40, R72, c[0x0][0x2ec] ;  /* 0x0000bb0048287a20 */ /* 0x000fc80000410000 */
[----:B------:R1:W-:Y:S03]  /*6340*/  MUFU.TANH R248, R40 ;  /* 0x0000002800f87308 */ /* 0x0003e60000002400 */
[C---:B----4-:R-:W-:Y:S08]  /*6350*/  HMMA.16816.F32 R180, R24.reuse, R44, R156 ;  /* 0x0000002c18b4723c */ /* 0x050ff0000000189c */
[----:B------:R-:W-:Y:S01]  /*6360*/  HMMA.16816.F32 R204, R24, R56, R148 ;  /* 0x0000003818cc723c */ /* 0x000fe20000001894 */
[----:B-1----:R-:W-:-:S07]  /*6370*/  FMUL.FTZ R40, R73, c[0x0][0x2ec] ;  /* 0x0000bb0049287a20 */ /* 0x002fce0000410000 */
[C---:B-----5:R-:W-:Y:S01]  /*6380*/  HMMA.16816.F32 R212, R24.reuse, R52, R76 ;  /* 0x0000003418d4723c */ /* 0x060fe2000000184c */
[----:B------:R1:W-:Y:S07]  /*6390*/  MUFU.TANH R227, R40 ;  /* 0x0000002800e37308 */ /* 0x0003ee0000002400 */
[C---:B------:R-:W-:Y:S08]  /*63a0*/  HMMA.16816.F32 R184, R24.reuse, R46, R152 ;  /* 0x0000002e18b8723c */ /* 0x040ff00000001898 */
[----:B------:R-:W-:Y:S01]  /*63b0*/  HMMA.16816.F32 R216, R24, R54, R32 ;  /* 0x0000003618d8723c */ /* 0x000fe20000001820 */
[----:B------:R-:W2:Y:S01]  /*63c0*/  LDSM.16.M88.4 R24, [R195+0x800] ;  /* 0x00080000c318783b */ /* 0x000ea20000000200 */
[----:B-1----:R-:W-:-:S04]  /*63d0*/  FMUL.FTZ R40, R74, c[0x0][0x2ec] ;  /* 0x0000bb004a287a20 */ /* 0x002fc80000410000 */
[----:B------:R1:W-:Y:S01]  /*63e0*/  MUFU.TANH R247, R40 ;  /* 0x0000002800f77308 */ /* 0x0003e20000002400 */
[----:B------:R-:W-:Y:S01]  /*63f0*/  FMUL.FTZ R32, R169, c[0x0][0x2ec] ;  /* 0x0000bb00a9207a20 */ /* 0x000fe20000410000 */
[----:B------:R-:W-:Y:S06]  /*6400*/  HMMA.16816.F32 R148, R4, R50, R172 ;  /* 0x000000320494723c */ /* 0x000fec00000018ac */
[----:B------:R3:W-:Y:S02]  /*6410*/  MUFU.TANH R225, R32 ;  /* 0x0000002000e17308 */ /* 0x0007e40000002400 */
[----:B------:R-:W-:Y:S01]  /*6420*/  HMMA.16816.F32 R152, R36, R60, RZ ;  /* 0x0000003c2498723c */ /* 0x000fe200000018ff */
[----:B-1----:R-:W-:-:S07]  /*6430*/  FMUL.FTZ R40, R75, c[0x0][0x2ec] ;  /* 0x0000bb004b287a20 */ /* 0x002fce0000410000 */
[----:B------:R-:W-:Y:S01]  /*6440*/  HMMA.16816.F32 R72, R28, R44, R160 ;  /* 0x0000002c1c48723c */ /* 0x000fe200000018a0 */
[----:B------:R1:W-:Y:S01]  /*6450*/  MUFU.TANH R226, R40 ;  /* 0x0000002800e27308 */ /* 0x0003e20000002400 */
[----:B---3--:R-:W-:-:S06]  /*6460*/  FMUL.FTZ R32, R170, c[0x0][0x2ec] ;  /* 0x0000bb00aa207a20 */ /* 0x008fcc0000410000 */
[C---:B------:R-:W-:Y:S01]  /*6470*/  HMMA.16816.F32 R156, R36.reuse, R62, RZ ;  /* 0x0000003e249c723c */ /* 0x040fe200000018ff */
[----:B------:R3:W-:Y:S07]  /*6480*/  MUFU.TANH R232, R32 ;  /* 0x0000002000e87308 */ /* 0x0007ee0000002400 */
[----:B------:R-:W-:Y:S01]  /*6490*/  HMMA.16816.F32 R76, R36, R42, RZ ;  /* 0x0000002a244c723c */ /* 0x000fe200000018ff */
[----:B-1----:R-:W-:-:S04]  /*64a0*/  FMUL.FTZ R40, R168, c[0x0][0x2ec] ;  /* 0x0000bb00a8287a20 */ /* 0x002fc80000410000 */
[----:B------:R1:W-:Y:S02]  /*64b0*/  MUFU.TANH R233, R40 ;  /* 0x0000002800e97308 */ /* 0x0003e40000002400 */
[----:B------:R-:W-:Y:S01]  /*64c0*/  FMUL.FTZ R43, R150, c[0x0][0x2ec] ;  /* 0x0000bb00962b7a20 */ /* 0x000fe20000410000 */
[----:B--2---:R-:W-:Y:S01]  /*64d0*/  HMMA.16816.F32 R48, R20, R24, R72 ;  /* 0x000000181430723c */ /* 0x004fe20000001848 */
[----:B------:R-:W-:Y:S01]  /*64e0*/  IADD3 R42, R0, 0x10, RZ ;  /* 0x00000010002a7810 */ /* 0x000fe20007ffe0ff */
[----:B---3--:R-:W-:-:S04]  /*64f0*/  FMUL.FTZ R32, R171, c[0x0][0x2ec] ;  /* 0x0000bb00ab207a20 */ /* 0x008fc80000410000 */
[----:B------:R2:W-:Y:S02]  /*6500*/  MUFU.TANH R173, R32 ;  /* 0x0000002000ad7308 */ /* 0x0005e40000002400 */
[----:B------:R-:W-:Y:S01]  /*6510*/  HMMA.16816.F32 R60, R36, R64, RZ ;  /* 0x00000040243c723c */ /* 0x000fe200000018ff */
[----:B-1----:R-:W-:-:S05]  /*6520*/  FMUL.FTZ R40, R145, c[0x0][0x2ec] ;  /* 0x0000bb0091287a20 */ /* 0x002fca0000410000 */
[----:B------:R-:W-:Y:S02]  /*6530*/  I2F R75, R41 ;  /* 0x00000029004b7306 */ /* 0x000fe40000201400 */
[----:B------:R-:W-:Y:S01]  /*6540*/  HMMA.16816.F32 R160, R36, R66, RZ ;  /* 0x0000004224a0723c */ /* 0x000fe200000018ff */
[C---:B------:R-:W-:Y:S02]  /*6550*/  IADD3 R64, R0.reuse, 0x19, RZ ;  /* 0x0000001900407810 */ /* 0x040fe40007ffe0ff */
[----:B------:R-:W-:Y:S01]  /*6560*/  IADD3 R65, R0, 0x21, RZ ;  /* 0x0000002100417810 */ /* 0x000fe20007ffe0ff */
[----:B--2---:R-:W-:Y:S02]  /*6570*/  FMUL.FTZ R32, R144, c[0x0][0x2ec] ;  /* 0x0000bb0090207a20 */ /* 0x004fe40000410000 */
[----:B------:R1:W-:Y:S01]  /*6580*/  MUFU.TANH R224, R40 ;  /* 0x0000002800e07308 */ /* 0x0003e20000002400 */
[----:B------:R-:W-:Y:S01]  /*6590*/  FMUL.FTZ R36, R148, c[0x0][0x2ec] ;  /* 0x0000bb0094247a20 */ /* 0x000fe20000410000 */
[----:B------:R-:W-:Y:S01]  /*65a0*/  HMMA.16816.F32 R44, R28, R46, R76 ;  /* 0x0000002e1c2c723c */ /* 0x000fe2000000184c */
[----:B------:R-:W-:-:S05]  /*65b0*/  IADD3 R66, R0, 0x11, RZ ;  /* 0x0000001100427810 */ /* 0x000fca0007ffe0ff */
[----:B------:R2:W-:Y:S02]  /*65c0*/  MUFU.TANH R222, R32 ;  /* 0x0000002000de7308 */ /* 0x0005e40000002400 */
[C---:B------:R-:W-:Y:S06]  /*65d0*/  HMMA.16816.F32 R152, R28.reuse, R56, R152 ;  /* 0x000000381c98723c */ /* 0x040fec0000001898 */
[----:B------:R3:W-:Y:S01]  /*65e0*/  MUFU.TANH R174, R36 ;  /* 0x0000002400ae7308 */ /* 0x0007e20000002400 */
[----:B-1----:R-:W-:Y:S01]  /*65f0*/  FMUL.FTZ R40, R146, c[0x0][0x2ec] ;  /* 0x0000bb0092287a20 */ /* 0x002fe20000410000 */
[----:B------:R-:W-:Y:S01]  /*6600*/  HMMA.16816.F32 R76, R28, R58, R156 ;  /* 0x0000003a1c4c723c */ /* 0x000fe2000000189c */
[----:B------:R-:W-:Y:S01]  /*6610*/  IADD3 R56, R0, 0x18, RZ ;  /* 0x0000001800387810 */ /* 0x000fe20007ffe0ff */
[----:B--2---:R-:W1:Y:S04]  /*6620*/  LDSM.16.M88.4 R32, [R193+0x800] ;  /* 0x00080000c120783b */ /* 0x004e680000000200 */
[----:B------:R2:W-:Y:S02]  /*6630*/  MUFU.TANH R170, R40 ;  /* 0x0000002800aa7308 */ /* 0x0005e40000002400 */
[----:B------:R-:W-:Y:S01]  /*6640*/  HMMA.16816.F32 R44, R20, R26, R44 ;  /* 0x0000001a142c723c */ /* 0x000fe2000000182c */
[----:B---3--:R-:W-:-:S05]  /*6650*/  FMUL.FTZ R36, R149, c[0x0][0x2ec] ;  /* 0x0000bb0095247a20 */ /* 0x008fca0000410000 */
[----:B------:R3:W-:Y:S02]  /*6660*/  MUFU.TANH R167, R43 ;  /* 0x0000002b00a77308 */ /* 0x0007e40000002400 */
[----:B------:R-:W-:Y:S06]  /*6670*/  HMMA.16816.F32 R160, R28, R54, R160 ;  /* 0x000000361ca0723c */ /* 0x000fec00000018a0 */
[----:B------:R4:W-:Y:S01]  /*6680*/  MUFU.TANH R221, R36 ;  /* 0x0000002400dd7308 */ /* 0x0009e20000002400 */
[----:B--2---:R-:W-:-:S07]  /*6690*/  FMUL.FTZ R40, R147, c[0x0][0x2ec] ;  /* 0x0000bb0093287a20 */ /* 0x004fce0000410000 */
[----:B------:R2:W-:Y:S01]  /*66a0*/  MUFU.TANH R223, R40 ;  /* 0x0000002800df7308 */ /* 0x0005e20000002400 */
[C---:B---3--:R-:W-:Y:S01]  /*66b0*/  IADD3 R43, R0.reuse, 0x20, RZ ;  /* 0x00000020002b7810 */ /* 0x048fe20007ffe0ff */
[----:B----4-:R-:W-:Y:S06]  /*66c0*/  HMMA.16816.F32 R36, R16, R24, R180 ;  /* 0x000000181024723c */ /* 0x010fec00000018b4 */
[----:B------:R-:W-:Y:S01]  /*66d0*/  I2F R67, R42 ;  /* 0x0000002a00437306 */ /* 0x000fe20000201400 */
[----:B------:R-:W-:Y:S01]  /*66e0*/  FMUL.FTZ R24, R151, c[0x0][0x2ec] ;  /* 0x0000bb0097187a20 */ /* 0x000fe20000410000 */
[----:B-1----:R-:W-:Y:S01]  /*66f0*/  HMMA.16816.F32 R48, R12, R32, R48 ;  /* 0x000000200c30723c */ /* 0x002fe20000001830 */
[----:B--2---:R-:W-:-:S05]  /*6700*/  IADD3 R40, R0, 0x9, RZ ;  /* 0x0000000900287810 */ /* 0x004fca0007ffe0ff */
[----:B------:R-:W-:Y:S02]  /*6710*/  I2F R74, R66 ;  /* 0x00000042004a7306 */ /* 0x000fe40000201400 */
[----:B------:R-:W-:Y:S06]  /*6720*/  HMMA.16816.F32 R148, R28, R52, R60 ;  /* 0x000000341c94723c */ /* 0x000fec000000183c */
[----:B------:R1:W-:Y:S02]  /*6730*/  MUFU.TANH R169, R24 ;  /* 0x0000001800a97308 */ /* 0x0003e40000002400 */
[----:B------:R-:W-:Y:S01]  /*6740*/  HMMA.16816.F32 R60, R4, R32, R36 ;  /* 0x00000020043c723c */ /* 0x000fe20000001824 */
[----:B------:R-:W2:Y:S05]  /*6750*/  LDSM.16.M88.4 R36, [R195+0x1000] ;  /* 0x00100000c324783b */ /* 0x000eaa0000000200 */
[----:B------:R-:W3:Y:S02]  /*6760*/  I2F R144, R40 ;  /* 0x0000002800907306 */ /* 0x000ee40000201400 */
[----:B------:R-:W-:Y:S01]  /*6770*/  HMMA.16816.F32 R44, R12, R34, R44 ;  /* 0x000000220c2c723c */ /* 0x000fe2000000182c */
[----:B-1----:R-:W-:-:S05]  /*6780*/  FMUL.FTZ R24, R48, c[0x0][0x2ec] ;  /* 0x0000bb0030187a20 */ /* 0x002fca0000410000 */
[----:B------:R-:W-:Y:S08]  /*6790*/  I2F R145, R56 ;  /* 0x0000003800917306 */ /* 0x000ff00000201400 */
[----:B------:R1:W-:Y:S02]  /*67a0*/  MUFU.TANH R171, R24 ;  /* 0x0000001800ab7308 */ /* 0x0003e40000002400 */
[----:B------:R-:W-:-:S06]  /*67b0*/  FMUL.FTZ R28, R61, c[0x0][0x2ec] ;  /* 0x0000bb003d1c7a20 */ /* 0x000fcc0000410000 */
[----:B------:R-:W-:Y:S02]  /*67c0*/  I2F R72, R64 ;  /* 0x0000004000487306 */ /* 0x000fe40000201400 */
[----:B------:R-:W-:Y:S02]  /*67d0*/  FMUL.FTZ R44, R44, c[0x0][0x2ec] ;  /* 0x0000bb002c2c7a20 */ /* 0x000fe40000410000 */
[----:B------:R-:W-:-:S04]  /*67e0*/  FMUL.FTZ R45, R45, c[0x0][0x2ec] ;  /* 0x0000bb002d2d7a20 */ /* 0x000fc80000410000 */
[----:B------:R4:W-:Y:S01]  /*67f0*/  MUFU.TANH R181, R28 ;  /* 0x0000001c00b57308 */ /* 0x0009e20000002400 */
[----:B-1----:R-:W-:Y:S02]  /*6800*/  FMUL.FTZ R24, R49, c[0x0][0x2ec] ;  /* 0x0000bb0031187a20 */ /* 0x002fe40000410000 */
[----:B------:R-:W-:Y:S02]  /*6810*/  FMUL.FTZ R46, R46, c[0x0][0x2ec] ;  /* 0x0000bb002e2e7a20 */ /* 0x000fe40000410000 */
[----:B------:R-:W-:Y:S01]  /*6820*/  FMUL.FTZ R47, R47, c[0x0][0x2ec] ;  /* 0x0000bb002f2f7a20 */ /* 0x000fe20000410000 */
[----:B--2---:R-:W-:Y:S02]  /*6830*/  HMMA.16816.F32 R52, R16, R38, R208 ;  /* 0x000000261034723c */ /* 0x004fe400000018d0 */
[----:B------:R1:W-:Y:S01]  /*6840*/  MUFU.TANH R183, R24 ;  /* 0x0000001800b77308 */ /* 0x0003e20000002400 */
[----:B----4-:R-:W-:-:S07]  /*6850*/  FMUL.FTZ R28, R62, c[0x0][0x2ec] ;  /* 0x0000bb003e1c7a20 */ /* 0x010fce0000410000 */
[----:B------:R-:W-:Y:S01]  /*6860*/  MUFU.TANH R159, R44 ;  /* 0x0000002c009f7308 */ /* 0x000fe20000002400 */
[----:B-1----:R-:W-:-:S07]  /*6870*/  FMUL.FTZ R24, R50, c[0x0][0x2ec] ;  /* 0x0000bb0032187a20 */ /* 0x002fce0000410000 */
[----:B------:R1:W-:Y:S08]  /*6880*/  MUFU.TANH R57, R28 ;  /* 0x0000001c00397308 */ /* 0x0003f00000002400 */
[----:B------:R2:W4:Y:S01]  /*6890*/  MUFU.TANH R164, R24 ;  /* 0x0000001800a47308 */ /* 0x0005220000002400 */
[----:B-1----:R-:W-:Y:S07]  /*68a0*/  HMMA.16816.F32 R28, R20, R36, R152 ;  /* 0x00000024141c723c */ /* 0x002fee0000001898 */
[----:B------:R-:W-:Y:S01]  /*68b0*/  MUFU.TANH R220, R45 ;  /* 0x0000002d00dc7308 */ /* 0x000fe20000002400 */
[----:B--2---:R-:W-:-:S07]  /*68c0*/  FMUL.FTZ R24, R51, c[0x0][0x2ec] ;  /* 0x0000bb0033187a20 */ /* 0x004fce0000410000 */
[----:B------:R-:W-:Y:S01]  /*68d0*/  MUFU.TANH R168, R46 ;  /* 0x0000002e00a87308 */ /* 0x000fe20000002400 */
[----:B------:R-:W-:Y:S07]  /*68e0*/  HMMA.16816.F32 R48, R16, R26, R184 ;  /* 0x0000001a1030723c */ /* 0x000fee00000018b8 */
[----:B------:R1:W-:Y:S08]  /*68f0*/  MUFU.TANH R166, R24 ;  /* 0x0000001800a67308 */ /* 0x0003f00000002400 */
[----:B------:R-:W-:Y:S01]  /*6900*/  MUFU.TANH R202, R47 ;  /* 0x0000002f00ca7308 */ /* 0x000fe20000002400 */
[----:B-1----:R-:W-:-:S08]  /*6910*/  FMUL.FTZ R24, R60, c[0x0][0x2ec] ;  /* 0x0000bb003c187a20 */ /* 0x002fd00000410000 */
[----:B------:R-:W-:Y:S01]  /*6920*/  HMMA.16816.F32 R32, R4, R34, R48 ;  /* 0x000000220420723c */ /* 0x000fe20000001830 */
[----:B------:R-:W-:Y:S06]  /*6930*/  I2F R71, R43 ;  /* 0x0000002b00477306 */ /* 0x000fec0000201400 */
[----:B------:R-:W-:Y:S02]  /*6940*/  FMUL.FTZ R48, R63, c[0x0][0x2ec] ;  /* 0x0000bb003f307a20 */ /* 0x000fe40000410000 */
[----:B------:R1:W2:Y:S08]  /*6950*/  MUFU.TANH R158, R24 ;  /* 0x00000018009e7308 */ /* 0x0002b00000002400 */
[----:B------:R5:W2:Y:S07]  /*6960*/  MUFU.TANH R59, R48 ;  /* 0x00000030003b7308 */ /* 0x000aae0000002400 */
[----:B------:R-:W-:Y:S01]  /*6970*/  FMUL.FTZ R33, R33, c[0x0][0x2ec] ;  /* 0x0000bb0021217a20 */ /* 0x000fe20000410000 */
[----:B-1----:R-:W5:Y:S01]  /*6980*/  LDSM.16.M88.4 R24, [R193+0x1000] ;  /* 0x00100000c118783b */ /* 0x002f620000000200 */
[----:B------:R-:W-:Y:S01]  /*6990*/  FMUL.FTZ R34, R34, c[0x0][0x2ec] ;  /* 0x0000bb0022227a20 */ /* 0x000fe20000410000 */
[----:B------:R-:W-:Y:S01]  /*69a0*/  I2F R73, R65 ;  /* 0x0000004100497306 */ /* 0x000fe20000201400 */
[----:B------:R-:W-:-:S07]  /*69b0*/  FMUL.FTZ R35, R35, c[0x0][0x2ec] ;  /* 0x0000bb0023237a20 */ /* 0x000fce0000410000 */
[----:B------:R-:W-:Y:S08]  /*69c0*/  MUFU.TANH R184, R33 ;  /* 0x0000002100b87308 */ /* 0x000ff00000002400 */
[----:B------:R-:W-:Y:S08]  /*69d0*/  MUFU.TANH R175, R34 ;  /* 0x0000002200af7308 */ /* 0x000ff00000002400 */
[----:B------:R1:W-:Y:S01]  /*69e0*/  MUFU.TANH R186, R35 ;  /* 0x0000002300ba7308 */ /* 0x0003e20000002400 */
[----:B-----5:R-:W-:Y:S07]  /*69f0*/  HMMA.16816.F32 R48, R12, R24, R28 ;  /* 0x000000180c30723c */ /* 0x020fee000000181c */
[----:B------:R-:W-:Y:S01]  /*6a00*/  FMUL.FTZ R28, R32, c[0x0][0x2ec] ;  /* 0x0000bb00201c7a20 */ /* 0x000fe20000410000 */
[----:B------:R-:W-:Y:S01]  /*6a10*/  HMMA.16816.F32 R52, R4, R26, R52 ;  /* 0x0000001a0434723c */ /* 0x000fe20000001834 */
[----:B-1----:R-:W1:Y:S02]  /*6a20*/  LDSM.16.M88.4 R32, [R195+0x1800] ;  /* 0x00180000c320783b */ /* 0x002e640000000200 */
[----:B------:R5:W1:Y:S05]  /*6a30*/  MUFU.TANH R58, R28 ;  /* 0x0000001c003a7308 */ /* 0x000a6a0000002400 */
[----:B-----5:R-:W-:Y:S08]  /*6a40*/  HMMA.16816.F32 R28, R16, R36, R204 ;  /* 0x00000024101c723c */ /* 0x020ff000000018cc */
[----:B------:R-:W-:Y:S01]  /*6a50*/  FMUL.FTZ R36, R48, c[0x0][0x2ec] ;  /* 0x0000bb0030247a20 */ /* 0x000fe20000410000 */
[----:B------:R-:W-:-:S03]  /*6a60*/  IADD3 R37, R0, 0x28, RZ ;  /* 0x0000002800257810 */ /* 0x000fc60007ffe0ff */
[----:B------:R5:W-:Y:S08]  /*6a70*/  MUFU.TANH R180, R36 ;  /* 0x0000002400b47308 */ /* 0x000bf00000002400 */
[----:B------:R-:W-:Y:S04]  /*6a80*/  I2F R61, R37 ;  /* 0x00000025003d7306 */ /* 0x000fe80000201400 */
[----:B------:R-:W-:Y:S01]  /*6a90*/  HMMA.16816.F32 R44, R4, R24, R28 ;  /* 0x00000018042c723c */ /* 0x000fe2000000181c */
[----:B-----5:R-:W-:-:S06]  /*6aa0*/  IADD3 R36, R0, 0x29, RZ ;  /* 0x0000002900247810 */ /* 0x020fcc0007ffe0ff */
[----:B------:R-:W-:Y:S01]  /*6ab0*/  FMUL.FTZ R24, R49, c[0x0][0x2ec] ;  /* 0x0000bb0031187a20 */ /* 0x000fe20000410000 */
[C---:B------:R-:W-:Y:S01]  /*6ac0*/  HMMA.16816.F32 R28, R20.reuse, R38, R76 ;  /* 0x00000026141c723c */ /* 0x040fe2000000184c */
[----:B------:R-:W-:Y:S06]  /*6ad0*/  I2F R60, R36 ;  /* 0x00000024003c7306 */ /* 0x000fec0000201400 */
[-C--:B---3--:R-:W-:Y:S01]  /*6ae0*/  FFMA.FTZ R38, R144, R68.reuse, R221 ;  /* 0x0000004490267223 */ /* 0x088fe200000100dd */
[----:B-1----:R-:W-:Y:S01]  /*6af0*/  HMMA.16816.F32 R76, R20, R32, R148 ;  /* 0x00000020144c723c */ /* 0x002fe20000001894 */
[----:B------:R1:W-:Y:S01]  /*6b00*/  MUFU.TANH R203, R24 ;  /* 0x0000001800cb7308 */ /* 0x0003e20000002400 */
[----:B----4-:R-:W-:-:S06]  /*6b10*/  FFMA.FTZ R39, R67, R68, R164 ;  /* 0x0000004443277223 */ /* 0x010fcc00000100a4 */
[----:B------:R-:W-:Y:S01]  /*6b20*/  FMUL.FTZ R25, R46, c[0x0][0x2ec] ;  /* 0x0000bb002e197a20 */ /* 0x000fe20000410000 */
[----:B------:R-:W-:Y:S03]  /*6b30*/  HMMA.16816.F32 R148, R16, R32, R212 ;  /* 0x000000201094723c */ /* 0x000fe600000018d4 */
[----:B------:R3:W-:Y:S04]  /*6b40*/  MUFU.TANH R165, R25 ;  /* 0x0000001900a57308 */ /* 0x0007e80000002400 */
[----:B--2---:R-:W-:Y:S01]  /*6b50*/  FFMA.FTZ R33, R67, R68, R158 ;  /* 0x0000004443217223 */ /* 0x004fe2000001009e */
[----:B------:R-:W-:Y:S01]  /*6b60*/  IADD3 R32, R0, 0x31, RZ ;  /* 0x0000003100207810 */ /* 0x000fe20007ffe0ff */
[----:B-1----:R-:W-:-:S04]  /*6b70*/  FMUL.FTZ R24, R50, c[0x0][0x2ec] ;  /* 0x0000bb0032187a20 */ /* 0x002fc80000410000 */
[----:B------:R1:W2:Y:S01]  /*6b80*/  MUFU.TANH R179, R24 ;  /* 0x0000001800b37308 */ /* 0x0002a20000002400 */
[----:B---3--:R-:W-:-:S05]  /*6b90*/  FFMA.FTZ R25, R177, R68, R226 ;  /* 0x00000044b1197223 */ /* 0x008fca00000100e2 */
[----:B------:R-:W-:Y:S01]  /*6ba0*/  FSEL R156, R25, -INF , !P3 ;  /* 0xff800000199c7808 */ /* 0x000fe20005800000 */
[----:B------:R-:W-:Y:S01]  /*6bb0*/  FMUL.FTZ R25, R47, c[0x0][0x2ec] ;  /* 0x0000bb002f197a20 */ /* 0x000fe20000410000 */
[----:B------:R-:W-:Y:S01]  /*6bc0*/  ISETP.GE.AND P3, PT, R41, R10, PT ;  /* 0x0000000a2900720c */ /* 0x000fe20003f66270 */
[----:B-1----:R-:W-:Y:S02]  /*6bd0*/  FMUL.FTZ R24, R51, c[0x0][0x2ec] ;  /* 0x0000bb0033187a20 */ /* 0x002fe40000410000 */
[----:B------:R-:W-:Y:S02]  /*6be0*/  HMMA.16816.F32 R48, R12, R26, R28 ;  /* 0x0000001a0c30723c */ /* 0x000fe4000000181c */
[----:B------:R1:W3:Y:S05]  /*6bf0*/  MUFU.TANH R187, R24 ;  /* 0x0000001800bb7308 */ /* 0x0002ea0000002400 */
[----:B------:R-:W-:-:S02]  /*6c00*/  FFMA.FTZ R28, R177, R68, R173 ;  /* 0x00000044b11c7223 */ /* 0x000fc400000100ad */
[----:B------:R-:W-:Y:S01]  /*6c10*/  FFMA.FTZ R26, R144, R68, R224 ;  /* 0x00000044901a7223 */ /* 0x000fe200000100e0 */
[----:B------:R4:W5:Y:S02]  /*6c20*/  MUFU.TANH R173, R25 ;  /* 0x0000001900ad7308 */ /* 0x0009640000002400 */
[----:B------:R-:W-:Y:S02]  /*6c30*/  FSEL R147, R28, -INF , !P5 ;  /* 0xff8000001c937808 */ /* 0x000fe40006800000 */
[----:B------:R-:W-:Y:S01]  /*6c40*/  ISETP.GE.AND P5, PT, R40, R9, PT ;  /* 0x000000092800720c */ /* 0x000fe20003fa6270 */
[----:B-1----:R-:W-:Y:S01]  /*6c50*/  FMUL.FTZ R24, R44, c[0x0][0x2ec] ;  /* 0x0000bb002c187a20 */ /* 0x002fe20000410000 */
[----:B------:R-:W-:-:S03]  /*6c60*/  IADD3 R44, R0, 0x30, RZ ;  /* 0x00000030002c7810 */ /* 0x000fc60007ffe0ff */
[----:B------:R1:W1:Y:S05]  /*6c70*/  MUFU.TANH R172, R24 ;  /* 0x0000001800ac7308 */ /* 0x00026a0000002400 */
[----:B------:R-:W-:Y:S02]  /*6c80*/  FMUL.FTZ R28, R48, c[0x0][0x2ec] ;  /* 0x0000bb00301c7a20 */ /* 0x000fe40000410000 */
[----:B------:R-:W-:Y:S02]  /*6c90*/  FMUL.FTZ R27, R49, c[0x0][0x2ec] ;  /* 0x0000bb00311b7a20 */ /* 0x000fe40000410000 */
[----:B----4-:R-:W-:Y:S01]  /*6ca0*/  FFMA.FTZ R25, R75, R68, R222 ;  /* 0x000000444b197223 */ /* 0x010fe200000100de */
[----:B------:R-:W-:Y:S04]  /*6cb0*/  I2F R62, R44 ;  /* 0x0000002c003e7306 */ /* 0x000fe80000201400 */
[----:B------:R-:W-:-:S02]  /*6cc0*/  FSEL R153, R25, -INF , !P4 ;  /* 0xff80000019997808 */ /* 0x000fc40006000000 */
[----:B------:R-:W-:Y:S02]  /*6cd0*/  ISETP.GE.AND P4, PT, R40, R11, PT ;  /* 0x0000000b2800720c */ /* 0x000fe40003f86270 */
[----:B------:R-:W-:Y:S01]  /*6ce0*/  IADD3 R25, R0, 0x38, RZ ;  /* 0x0000003800197810 */ /* 0x000fe20007ffe0ff */
[----:B-1----:R-:W-:Y:S01]  /*6cf0*/  FMUL.FTZ R24, R45, c[0x0][0x2ec] ;  /* 0x0000bb002d187a20 */ /* 0x002fe20000410000 */
[----:B------:R-:W-:Y:S01]  /*6d00*/  FSEL R46, R38, -INF , !P4 ;  /* 0xff800000262e7808 */ /* 0x000fe20006000000 */
[----:B------:R-:W-:Y:S01]  /*6d10*/  I2F R45, R32 ;  /* 0x00000020002d7306 */ /* 0x000fe20000201400 */
[----:B------:R-:W-:-:S07]  /*6d20*/  ISETP.GE.AND P4, PT, R0, R8, PT ;  /* 0x000000080000720c */ /* 0x000fce0003f86270 */
[----:B------:R1:W-:Y:S02]  /*6d30*/  MUFU.TANH R182, R24 ;  /* 0x0000001800b67308 */ /* 0x0003e40000002400 */
[----:B-1----:R-:W-:-:S05]  /*6d40*/  FFMA.FTZ R24, R177, R68, R227 ;  /* 0x00000044b1187223 */ /* 0x002fca00000100e3 */
[----:B------:R-:W-:Y:S01]  /*6d50*/  FSEL R154, R24, -INF , !P1 ;  /* 0xff800000189a7808 */ /* 0x000fe20004800000 */
[-C--:B------:R-:W-:Y:S01]  /*6d60*/  FFMA.FTZ R24, R177, R68.reuse, R225 ;  /* 0x00000044b1187223 */ /* 0x080fe200000100e1 */
[----:B------:R-:W-:Y:S01]  /*6d70*/  ISETP.GE.AND P1, PT, R41, R11, PT ;  /* 0x0000000b2900720c */ /* 0x000fe20003f26270 */
[----:B------:R-:W-:-:S03]  /*6d80*/  FFMA.FTZ R41, R67, R68, R57 ;  /* 0x0000004443297223 */ /* 0x000fc60000010039 */
[----:B------:R-:W-:Y:S01]  /*6d90*/  FSEL R146, R24, -INF , !P6 ;  /* 0xff80000018927808 */ /* 0x000fe20007000000 */
[C---:B------:R-:W-:Y:S01]  /*6da0*/  FFMA.FTZ R24, R75.reuse, R68, R170 ;  /* 0x000000444b187223 */ /* 0x040fe200000100aa */
[----:B------:R-:W-:Y:S01]  /*6db0*/  ISETP.GE.AND P6, PT, R40, R8, PT ;  /* 0x000000082800720c */ /* 0x000fe20003fc6270 */
[----:B------:R1:W-:Y:S03]  /*6dc0*/  MUFU.TANH R170, R28 ;  /* 0x0000001c00aa7308 */ /* 0x0003e60000002400 */
[----:B------:R-:W-:Y:S01]  /*6dd0*/  FSEL R157, R24, -INF , !P2 ;  /* 0xff800000189d7808 */ /* 0x000fe20005000000 */
[----:B------:R-:W-:Y:S01]  /*6de0*/  FFMA.FTZ R24, R75, R68, R167 ;  /* 0x000000444b187223 */ /* 0x000fe200000100a7 */
[----:B------:R-:W-:Y:S01]  /*6df0*/  ISETP.GE.AND P2, PT, R40, R10, PT ;  /* 0x0000000a2800720c */ /* 0x000fe20003f46270 */
[----:B------:R-:W-:Y:S01]  /*6e00*/  FFMA.FTZ R40, R67, R68, R171 ;  /* 0x0000004443287223 */ /* 0x000fe200000100ab */
[----:B------:R-:W-:-:S02]  /*6e10*/  FSEL R152, R26, -INF , !P6 ;  /* 0xff8000001a987808 */ /* 0x000fc40007000000 */
[----:B------:R-:W-:Y:S01]  /*6e20*/  ISETP.GE.AND P6, PT, R42, R11, PT ;  /* 0x0000000b2a00720c */ /* 0x000fe20003fc6270 */
[----:B------:R-:W-:Y:S03]  /*6e30*/  I2F R26, R25 ;  /* 0x00000019001a7306 */ /* 0x000fe60000201400 */
[----:B------:R-:W-:Y:S01]  /*6e40*/  FSEL R158, R33, -INF , !P6 ;  /* 0xff800000219e7808 */ /* 0x000fe20007000000 */
[----:B------:R-:W-:Y:S01]  /*6e50*/  FFMA.FTZ R33, R74, R68, R166 ;  /* 0x000000444a217223 */ /* 0x000fe200000100a6 */
[----:B------:R-:W-:Y:S01]  /*6e60*/  ISETP.GE.AND P6, PT, R66, R8, PT ;  /* 0x000000084200720c */ /* 0x000fe20003fc6270 */
[----:B-1----:R-:W-:Y:S01]  /*6e70*/  FFMA.FTZ R28, R75, R68, R174 ;  /* 0x000000444b1c7223 */ /* 0x002fe200000100ae */
[----:B------:R-:W-:Y:S01]  /*6e80*/  FSEL R75, R24, -INF , !P3 ;  /* 0xff800000184b7808 */ /* 0x000fe20005800000 */
[----:B------:R1:W-:Y:S01]  /*6e90*/  MUFU.TANH R174, R27 ;  /* 0x0000001b00ae7308 */ /* 0x0003e20000002400 */
[----:B------:R-:W-:Y:S01]  /*6ea0*/  ISETP.GE.AND P3, PT, R42, R9, PT ;  /* 0x000000092a00720c */ /* 0x000fe20003f66270 */
[----:B------:R-:W-:Y:S01]  /*6eb0*/  FMUL.FTZ R24, R50, c[0x0][0x2ec] ;  /* 0x0000bb0032187a20 */ /* 0x000fe20000410000 */
[----:B------:R-:W-:-:S02]  /*6ec0*/  FSEL R63, R28, -INF , !P1 ;  /* 0xff8000001c3f7808 */ /* 0x000fc40004800000 */
[----:B------:R-:W4:Y:S01]  /*6ed0*/  LDSM.16.M88.4 R28, [R193+0x1800] ;  /* 0x00180000c11c783b */ /* 0x000f220000000200 */
[----:B------:R-:W-:Y:S01]  /*6ee0*/  ISETP.GE.AND P1, PT, R42, R8, PT ;  /* 0x000000082a00720c */ /* 0x000fe20003f26270 */
[----:B------:R-:W-:-:S04]  /*6ef0*/  DEPBAR.LE SB0, 0x0 ;  /* 0x000080000000791a */ /* 0x000fc80000000000 */
[----:B------:R2:W2:Y:S01]  /*6f00*/  MUFU.TANH R167, R24 ;  /* 0x0000001800a77308 */ /* 0x0004a20000002400 */
[----:B------:R-:W-:Y:S01]  /*6f10*/  FSEL R185, R39, -INF , !P3 ;  /* 0xff80000027b97808 */ /* 0x000fe20005800000 */
[----:B------:R-:W-:Y:S01]  /*6f20*/  BAR.SYNC.DEFER_BLOCKING 0x0 ;  /* 0x0000000000007b1d */ /* 0x000fe20000010000 */
[----:B------:R-:W-:Y:S01]  /*6f30*/  ISETP.GE.AND P3, PT, R0, R10, PT ;  /* 0x0000000a0000720c */ /* 0x000fe20003f66270 */
[----:B-1----:R-:W-:-:S05]  /*6f40*/  FFMA.FTZ R27, R144, R68, R223 ;  /* 0x00000044901b7223 */ /* 0x002fca00000100df */
[----:B------:R-:W-:Y:S01]  /*6f50*/  FSEL R155, R27, -INF , !P5 ;  /* 0xff8000001b9b7808 */ /* 0x000fe20006800000 */
[----:B------:R-:W-:Y:S01]  /*6f60*/  FFMA.FTZ R27, R144, R68, R169 ;  /* 0x00000044901b7223 */ /* 0x000fe200000100a9 */
[----:B------:R-:W-:Y:S01]  /*6f70*/  ISETP.GE.AND P5, PT, R42, R10, PT ;  /* 0x0000000a2a00720c */ /* 0x000fe20003fa6270 */
[----:B------:R-:W-:Y:S01]  /*6f80*/  FMUL.FTZ R42, R51, c[0x0][0x2ec] ;  /* 0x0000bb00332a7a20 */ /* 0x000fe20000410000 */
[----:B------:R-:W-:Y:S02]  /*6f90*/  FSEL R144, R40, -INF , !P1 ;  /* 0xff80000028907808 */ /* 0x000fe40004800000 */
[----:B------:R-:W-:Y:S01]  /*6fa0*/  FSEL R47, R27, -INF , !P2 ;  /* 0xff8000001b2f7808 */ /* 0x000fe20005000000 */
[----:B------:R-:W-:Y:S01]  /*6fb0*/  FMUL.FTZ R27, R52, c[0x0][0x2ec] ;  /* 0x0000bb00341b7a20 */ /* 0x000fe20000410000 */
[C---:B--2---:R-:W-:Y:S01]  /*6fc0*/  IADD3 R24, R0.reuse, 0x39, RZ ;  /* 0x0000003900187810 */ /* 0x044fe20007ffe0ff */
[----:B------:R-:W-:Y:S01]  /*6fd0*/  MUFU.TANH R169, R42 ;  /* 0x0000002a00a97308 */ /* 0x000fe20000002400 */
[----:B------:R-:W-:-:S02]  /*6fe0*/  ISETP.GE.AND P2, PT, R0, R9, PT ;  /* 0x000000090000720c */ /* 0x000fc40003f46270 */
[----:B------:R-:W-:Y:S01]  /*6ff0*/  ISETP.GE.AND P1, PT, R0, R11, PT ;  /* 0x0000000b0000720c */ /* 0x000fe20003f26270 */
[-C--:B------:R-:W-:Y:S01]  /*7000*/  FFMA.FTZ R0, R74, R68.reuse, R183 ;  /* 0x000000444a007223 */ /* 0x080fe200000100b7 */
[----:B------:R-:W-:Y:S02]  /*7010*/  FSEL R164, R41, -INF , !P5 ;  /* 0xff80000029a47808 */ /* 0x000fe40006800000 */
[----:B------:R-:W-:Y:S01]  /*7020*/  ISETP.GE.AND P5, PT, R66, R9, PT ;  /* 0x000000094200720c */ /* 0x000fe20003fa6270 */
[----:B------:R1:W-:Y:S01]  /*7030*/  MUFU.TANH R166, R27 ;  /* 0x0000001b00a67308 */ /* 0x0003e20000002400 */
[----:B------:R-:W-:Y:S01]  /*7040*/  FSEL R171, R0, -INF , !P6 ;  /* 0xff80000000ab7808 */ /* 0x000fe20007000000 */
[----:B------:R-:W-:Y:S01]  /*7050*/  FFMA.FTZ R0, R74, R68, R59 ;  /* 0x000000444a007223 */ /* 0x000fe2000001003b */
[C---:B------:R-:W-:Y:S02]  /*7060*/  ISETP.GE.AND P6, PT, R66.reuse, R11, PT ;  /* 0x0000000b4200720c */ /* 0x040fe40003fc6270 */
[----:B------:R-:W-:Y:S01]  /*7070*/  FSEL R183, R33, -INF , !P5 ;  /* 0xff80000021b77808 */ /* 0x000fe20006800000 */
[----:B------:R-:W-:Y:S01]  /*7080*/  FMUL.FTZ R33, R53, c[0x0][0x2ec] ;  /* 0x0000bb0035217a20 */ /* 0x000fe20000410000 */
[----:B------:R-:W-:Y:S01]  /*7090*/  ISETP.GE.AND P5, PT, R66, R10, PT ;  /* 0x0000000a4200720c */ /* 0x000fe20003fa6270 */
[----:B----4-:R-:W-:Y:S01]  /*70a0*/  HMMA.16816.F32 R48, R12, R28, R76 ;  /* 0x0000001c0c30723c */ /* 0x010fe2000000184c */
[----:B------:R-:W-:Y:S01]  /*70b0*/  I2F R38, R24 ;  /* 0x0000001800267306 */ /* 0x000fe20000201400 */
[----:B-1----:R-:W-:-:S07]  /*70c0*/  FFMA.FTZ R27, R74, R68, R181 ;  /* 0x000000444a1b7223 */ /* 0x002fce00000100b5 */
[----:B------:R1:W-:Y:S01]  /*70d0*/  MUFU.TANH R76, R33 ;  /* 0x00000021004c7308 */ /* 0x0003e20000002400 */
[----:B------:R-:W-:Y:S01]  /*70e0*/  FSEL R74, R27, -INF , !P6 ;  /* 0xff8000001b4a7808 */ /* 0x000fe20007000000 */
[CC--:B------:R-:W-:Y:S01]  /*70f0*/  FFMA.FTZ R27, R145.reuse, R68.reuse, R159 ;  /* 0x00000044911b7223 */ /* 0x0c0fe2000001009f */
[----:B------:R-:W-:Y:S01]  /*7100*/  FSEL R159, R0, -INF , !P5 ;  /* 0xff800000009f7808 */ /* 0x000fe20006800000 */
[----:B------:R-:W-:Y:S01]  /*7110*/  FFMA.FTZ R0, R145, R68, R168 ;  /* 0x0000004491007223 */ /* 0x000fe200000100a8 */
[C---:B------:R-:W-:Y:S02]  /*7120*/  ISETP.GE.AND P6, PT, R56.reuse, R8, PT ;  /* 0x000000083800720c */ /* 0x040fe40003fc6270 */
[----:B------:R-:W-:Y:S02]  /*7130*/  ISETP.GE.AND P5, PT, R56, R9, PT ;  /* 0x000000093800720c */ /* 0x000fe40003fa6270 */
[----:B------:R-:W-:Y:S01]  /*7140*/  FSEL R168, R27, -INF , !P6 ;  /* 0xff8000001ba87808 */ /* 0x000fe20007000000 */
[CC--:B------:R-:W-:Y:S01]  /*7150*/  FFMA.FTZ R27, R145.reuse, R68.reuse, R58 ;  /* 0x00000044911b7223 */ /* 0x0c0fe2000001003a */
[----:B------:R-:W-:Y:S01]  /*7160*/  FSEL R181, R0, -INF , !P5 ;  /* 0xff80000000b57808 */ /* 0x000fe20006800000 */
[----:B------:R-:W-:Y:S01]  /*7170*/  FFMA.FTZ R0, R145, R68, R175 ;  /* 0x0000004491007223 */ /* 0x000fe200000100af */
[----:B------:R-:W-:Y:S01]  /*7180*/  ISETP.GE.AND P6, PT, R56, R11, PT ;  /* 0x0000000b3800720c */ /* 0x000fe20003fc6270 */
[----:B-1----:R-:W-:Y:S01]  /*7190*/  FMUL.FTZ R33, R54, c[0x0][0x2ec] ;  /* 0x0000bb0036217a20 */ /* 0x002fe20000410000 */
[----:B------:R-:W-:Y:S01]  /*71a0*/  ISETP.GE.AND P5, PT, R56, R10, PT ;  /* 0x0000000a3800720c */ /* 0x000fe20003fa6270 */
[----:B------:R-:W-:Y:S01]  /*71b0*/  FMUL.FTZ R51, R51, c[0x0][0x2ec] ;  /* 0x0000bb0033337a20 */ /* 0x000fe20000410000 */
[----:B------:R-:W-:Y:S01]  /*71c0*/  HMMA.16816.F32 R56, R20, R34, R160 ;  /* 0x000000221438723c */ /* 0x000fe200000018a0 */
[----:B------:R-:W-:Y:S01]  /*71d0*/  FSEL R78, R27, -INF , !P6 ;  /* 0xff8000001b4e7808 */ /* 0x000fe20007000000 */
[----:B------:R-:W1:Y:S01]  /*71e0*/  MUFU.TANH R67, R33 ;  /* 0x0000002100437308 */ /* 0x000e620000002400 */
[----:B------:R-:W-:Y:S01]  /*71f0*/  FSEL R145, R0, -INF , !P5 ;  /* 0xff80000000917808 */ /* 0x000fe20006800000 */
[----:B------:R-:W-:Y:S01]  /*7200*/  FFMA.FTZ R0, R72, R68, R202 ;  /* 0x0000004448007223 */ /* 0x000fe200000100ca */
[----:B------:R-:W-:-:S02]  /*7210*/  ISETP.GE.AND P6, PT, R64, R8, PT ;  /* 0x000000084000720c */ /* 0x000fc40003fc6270 */
[----:B------:R-:W-:Y:S01]  /*7220*/  FMUL.FTZ R20, R55, c[0x0][0x2ec] ;  /* 0x0000bb0037147a20 */ /* 0x000fe20000410000 */
[----:B------:R-:W-:Y:S01]  /*7230*/  ISETP.GE.AND P5, PT, R64, R9, PT ;  /* 0x000000094000720c */ /* 0x000fe20003fa6270 */
[----:B------:R-:W-:Y:S01]  /*7240*/  HMMA.16816.F32 R52, R4, R28, R148 ;  /* 0x0000001c0434723c */ /* 0x000fe20000001894 */
[----:B------:R-:W-:Y:S01]  /*7250*/  FMUL.FTZ R21, R48, c[0x0][0x2ec] ;  /* 0x0000bb0030157a20 */ /* 0x000fe20000410000 */
[----:B------:R2:W4:Y:S01]  /*7260*/  MUFU.TANH R66, R20 ;  /* 0x0000001400427308 */ /* 0x0005220000002400 */
[----:B------:R-:W-:Y:S01]  /*7270*/  FSEL R175, R0, -INF , !P5 ;  /* 0xff80000000af7808 */ /* 0x000fe20006800000 */
[----:B------:R-:W-:Y:S01]  /*7280*/  FFMA.FTZ R0, R72, R68, R186 ;  /* 0x0000004448007223 */ /* 0x000fe200000100ba */
[----:B------:R-:W-:-:S04]  /*7290*/  ISETP.GE.AND P5, PT, R64, R10, PT ;  /* 0x0000000a4000720c */ /* 0x000fc80003fa6270 */
[----:B------:R-:W-:Y:S01]  /*72a0*/  FSEL R79, R0, -INF , !P5 ;  /* 0xff800000004f7808 */ /* 0x000fe20006800000 */
[-C--:B------:R-:W-:Y:S01]  /*72b0*/  FFMA.FTZ R0, R71, R68.reuse, R179 ;  /* 0x0000004447007223 */ /* 0x080fe200000100b3 */
[----:B------:R-:W-:Y:S01]  /*72c0*/  ISETP.GE.AND P5, PT, R43, R9, PT ;  /* 0x000000092b00720c */ /* 0x000fe20003fa6270 */
[----:B------:R1:W-:Y:S03]  /*72d0*/  MUFU.TANH R39, R21 ;  /* 0x0000001500277308 */ /* 0x0003e60000002400 */
[----:B------:R-:W-:Y:S01]  /*72e0*/  FSEL R209, R0, -INF , !P5 ;  /* 0xff80000000d17808 */ /* 0x000fe20006800000 */
[----:B------:R-:W-:Y:S01]  /*72f0*/  FFMA.FTZ R0, R71, R68, R165 ;  /* 0x0000004447007223 */ /* 0x000fe200000100a5 */
[----:B------:R-:W-:Y:S01]  /*7300*/  ISETP.GE.AND P5, PT, R43, R10, PT ;  /* 0x0000000a2b00720c */ /* 0x000fe20003fa6270 */
[-C--:B--2---:R-:W-:Y:S02]  /*7310*/  FFMA.FTZ R20, R72, R68.reuse, R220 ;  /* 0x0000004448147223 */ /* 0x084fe400000100dc */
[----:B------:R-:W-:Y:S01]  /*7320*/  MUFU.TANH R51, R51 ;  /* 0x0000003300337308 */ /* 0x000fe20000002400 */
[----:B------:R-:W-:Y:S01]  /*7330*/  FSEL R179, R0, -INF , !P5 ;  /* 0xff80000000b37808 */ /* 0x000fe20006800000 */
[-C--:B---3--:R-:W-:Y:S01]  /*7340*/  FFMA.FTZ R0, R73, R68.reuse, R187 ;  /* 0x0000004449007223 */ /* 0x088fe200000100bb */
[----:B------:R-:W-:Y:S01]  /*7350*/  FSEL R162, R20, -INF , !P6 ;  /* 0xff80000014a27808 */ /* 0x000fe20007000000 */
[-C--:B------:R-:W-:Y:S01]  /*7360*/  FFMA.FTZ R20, R72, R68.reuse, R184 ;  /* 0x0000004448147223 */ /* 0x080fe200000100b8 */
[----:B------:R-:W-:Y:S01]  /*7370*/  ISETP.GE.AND P6, PT, R64, R11, PT ;  /* 0x0000000b4000720c */ /* 0x000fe20003fc6270 */
[----:B------:R-:W-:Y:S01]  /*7380*/  FMUL.FTZ R52, R52, c[0x0][0x2ec] ;  /* 0x0000bb0034347a20 */ /* 0x000fe20000410000 */
[----:B------:R-:W-:Y:S01]  /*7390*/  ISETP.GE.AND P5, PT, R65, R9, PT ;  /* 0x000000094100720c */ /* 0x000fe20003fa6270 */
[----:B-1----:R-:W-:Y:S01]  /*73a0*/  FMUL.FTZ R21, R49, c[0x0][0x2ec] ;  /* 0x0000bb0031157a20 */ /* 0x002fe20000410000 */
        /* <DEDUP_REMOVED lines=8> */
[----:B------:R-:W-:Y:S01]  /*7430*/  ISETP.GE.AND P6, PT, R43, R11, PT ;  /* 0x0000000b2b00720c */ /* 0x000fe20003fc6270 */
[----:B------:R-:W-:Y:S01]  /*7440*/  FMUL.FTZ R54, R54, c[0x0][0x2ec] ;  /* 0x0000bb0036367a20 */ /* 0x000fe20000410000 */
[----:B------:R-:W-:Y:S01]  /*7450*/  HMMA.16816.F32 R40, R16, R34, R216 ;  /* 0x000000221028723c */ /* 0x000fe200000018d8 */
[----:B------:R-:W-:Y:S01]  /*7460*/  ISETP.GE.AND P5, PT, R65, R10, PT ;  /* 0x0000000a4100720c */ /* 0x000fe20003fa6270 */
[----:B------:R-:W2:Y:S01]  /*7470*/  MUFU.TANH R52, R52 ;  /* 0x0000003400347308 */ /* 0x000ea20000002400 */
[----:B------:R-:W-:Y:S01]  /*7480*/  FSEL R172, R20, -INF , !P6 ;  /* 0xff80000014ac7808 */ /* 0x000fe20007000000 */
[----:B------:R-:W-:Y:S01]  /*7490*/  FMUL.FTZ R53, R53, c[0x0][0x2ec] ;  /* 0x0000bb0035357a20 */ /* 0x000fe20000410000 */
[----:B------:R-:W-:Y:S01]  /*74a0*/  ISETP.GE.AND P6, PT, R65, R8, PT ;  /* 0x000000084100720c */ /* 0x000fe20003fc6270 */
[----:B------:R-:W-:Y:S01]  /*74b0*/  FMUL.FTZ R55, R55, c[0x0][0x2ec] ;  /* 0x0000bb0037377a20 */ /* 0x000fe20000410000 */
[----:B------:R-:W-:Y:S01]  /*74c0*/  FSEL R176, R0, -INF , !P5 ;  /* 0xff80000000b07808 */ /* 0x000fe20006800000 */
[-C--:B------:R-:W-:Y:S01]  /*74d0*/  FFMA.FTZ R16, R73, R68.reuse, R203 ;  /* 0x0000004449107223 */ /* 0x080fe200000100cb */
[----:B------:R-:W-:Y:S01]  /*74e0*/  ISETP.GE.AND P5, PT, R37, R9, PT ;  /* 0x000000092500720c */ /* 0x000fe20003fa6270 */
[----:B-1----:R-:W-:Y:S01]  /*74f0*/  FMUL.FTZ R21, R50, c[0x0][0x2ec] ;  /* 0x0000bb0032157a20 */ /* 0x002fe20000410000 */
[----:B------:R-:W-:Y:S01]  /*7500*/  MUFU.TANH R54, R54 ;  /* 0x0000003600367308 */ /* 0x000fe20000002400 */
[-C--:B------:R-:W-:Y:S01]  /*7510*/  FFMA.FTZ R0, R61, R68.reuse, R167 ;  /* 0x000000443d007223 */ /* 0x080fe200000100a7 */
[----:B------:R-:W-:Y:S01]  /*7520*/  FSEL R161, R16, -INF , !P6 ;  /* 0xff80000010a17808 */ /* 0x000fe20007000000 */
[----:B------:R-:W-:Y:S01]  /*7530*/  FFMA.FTZ R16, R73, R68, R182 ;  /* 0x0000004449107223 */ /* 0x000fe200000100b6 */
[----:B------:R-:W-:-:S02]  /*7540*/  ISETP.GE.AND P6, PT, R65, R11, PT ;  /* 0x0000000b4100720c */ /* 0x000fc40003fc6270 */
[----:B------:R-:W-:Y:S01]  /*7550*/  FSEL R205, R0, -INF , !P5 ;  /* 0xff80000000cd7808 */ /* 0x000fe20006800000 */
[----:B------:R-:W-:Y:S01]  /*7560*/  FFMA.FTZ R0, R61, R68, R67 ;  /* 0x000000443d007223 */ /* 0x000fe20000010043 */
[----:B------:R1:W3:Y:S01]  /*7570*/  MUFU.TANH R27, R21 ;  /* 0x00000015001b7308 */ /* 0x0002e20000002400 */
[----:B------:R-:W-:Y:S02]  /*7580*/  FSEL R165, R16, -INF , !P6 ;  /* 0xff80000010a57808 */ /* 0x000fe40007000000 */
[C---:B------:R-:W-:Y:S02]  /*7590*/  ISETP.GE.AND P6, PT, R37.reuse, R8, PT ;  /* 0x000000082500720c */ /* 0x040fe40003fc6270 */
[----:B------:R-:W-:-:S03]  /*75a0*/  ISETP.GE.AND P5, PT, R37, R10, PT ;  /* 0x0000000a2500720c */ /* 0x000fc60003fa6270 */
[----:B------:R-:W5:Y:S01]  /*75b0*/  MUFU.TANH R53, R53 ;  /* 0x0000003500357308 */ /* 0x000f620000002400 */
[----:B------:R-:W-:Y:S01]  /*75c0*/  FSEL R167, R0, -INF , !P5 ;  /* 0xff80000000a77808 */ /* 0x000fe20006800000 */
[----:B------:R-:W-:Y:S01]  /*75d0*/  FFMA.FTZ R0, R60, R68, R169 ;  /* 0x000000443c007223 */ /* 0x000fe200000100a9 */
[----:B------:R-:W-:-:S04]  /*75e0*/  ISETP.GE.AND P5, PT, R36, R9, PT ;  /* 0x000000092400720c */ /* 0x000fc80003fa6270 */
[----:B------:R-:W-:Y:S01]  /*75f0*/  FSEL R187, R0, -INF , !P5 ;  /* 0xff80000000bb7808 */ /* 0x000fe20006800000 */
[-C--:B-1----:R-:W-:Y:S01]  /*7600*/  HMMA.16816.F32 R20, R12, R30.reuse, R56 ;  /* 0x0000001e0c14723c */ /* 0x082fe20000001838 */
[----:B----4-:R-:W-:Y:S01]  /*7610*/  FFMA.FTZ R0, R60, R68, R66 ;  /* 0x000000443c007223 */ /* 0x010fe20000010042 */
[----:B------:R-:W-:Y:S01]  /*7620*/  ISETP.GE.AND P5, PT, R36, R10, PT ;  /* 0x0000000a2400720c */ /* 0x000fe20003fa6270 */
[----:B------:R-:W1:Y:S03]  /*7630*/  MUFU.TANH R55, R55 ;  /* 0x0000003700377308 */ /* 0x000e660000002400 */
[----:B------:R-:W-:Y:S01]  /*7640*/  FSEL R163, R0, -INF , !P5 ;  /* 0xff80000000a37808 */ /* 0x000fe20006800000 */
[-C--:B------:R-:W-:Y:S01]  /*7650*/  FFMA.FTZ R12, R61, R68.reuse, R170 ;  /* 0x000000443d0c7223 */ /* 0x080fe200000100aa */
[----:B------:R-:W-:Y:S01]  /*7660*/  HMMA.16816.F32 R28, R4, R30, R40 ;  /* 0x0000001e041c723c */ /* 0x000fe20000001828 */
[----:B------:R-:W-:Y:S01]  /*7670*/  ISETP.GE.AND P5, PT, R44, R9, PT ;  /* 0x000000092c00720c */ /* 0x000fe20003fa6270 */
[----:B--2---:R-:W-:-:S02]  /*7680*/  FFMA.FTZ R0, R62, R68, R52 ;  /* 0x000000443e007223 */ /* 0x004fc40000010034 */
[----:B------:R-:W-:Y:S01]  /*7690*/  FSEL R149, R12, -INF , !P6 ;  /* 0xff8000000c957808 */ /* 0x000fe20007000000 */
[-C--:B------:R-:W-:Y:S01]  /*76a0*/  FFMA.FTZ R12, R61, R68.reuse, R166 ;  /* 0x000000443d0c7223 */ /* 0x080fe200000100a6 */
[----:B------:R-:W-:Y:S01]  /*76b0*/  ISETP.GE.AND P6, PT, R37, R11, PT ;  /* 0x0000000b2500720c */ /* 0x000fe20003fc6270 */
[-C--:B------:R-:W-:Y:S02]  /*76c0*/  FFMA.FTZ R4, R60, R68.reuse, R174 ;  /* 0x000000443c047223 */ /* 0x080fe400000100ae */
[----:B------:R-:W-:Y:S01]  /*76d0*/  FFMA.FTZ R5, R62, R68, R39 ;  /* 0x000000443e057223 */ /* 0x000fe20000010027 */
[----:B------:R-:W-:Y:S02]  /*76e0*/  FSEL R150, R12, -INF , !P6 ;  /* 0xff8000000c967808 */ /* 0x000fe40007000000 */
[----:B------:R-:W-:-:S04]  /*76f0*/  ISETP.GE.AND P6, PT, R36, R8, PT ;  /* 0x000000082400720c */ /* 0x000fc80003fc6270 */
[----:B------:R-:W-:Y:S01]  /*7700*/  FSEL R173, R4, -INF , !P6 ;  /* 0xff80000004ad7808 */ /* 0x000fe20007000000 */
[-C--:B------:R-:W-:Y:S01]  /*7710*/  FFMA.FTZ R4, R60, R68.reuse, R76 ;  /* 0x000000443c047223 */ /* 0x080fe2000001004c */
[-C--:B------:R-:W-:Y:S01]  /*7720*/  ISETP.GE.AND P6, PT, R36, R11.reuse, PT ;  /* 0x0000000b2400720c */ /* 0x080fe20003fc6270 */
[----:B------:R-:W-:Y:S02]  /*7730*/  FMUL.FTZ R20, R20, c[0x0][0x2ec] ;  /* 0x0000bb0014147a20 */ /* 0x000fe40000410000 */
[----:B------:R-:W-:Y:S01]  /*7740*/  FMUL.FTZ R22, R22, c[0x0][0x2ec] ;  /* 0x0000bb0016167a20 */ /* 0x000fe20000410000 */
[----:B------:R-:W-:Y:S01]  /*7750*/  FSEL R148, R4, -INF , !P6 ;  /* 0xff80000004947808 */ /* 0x000fe20007000000 */
[----:B---3--:R-:W-:Y:S01]  /*7760*/  FFMA.FTZ R4, R62, R68, R27 ;  /* 0x000000443e047223 */ /* 0x008fe2000001001b */
[----:B------:R-:W-:Y:S01]  /*7770*/  ISETP.GE.AND P6, PT, R44, R8, PT ;  /* 0x000000082c00720c */ /* 0x000fe20003fc6270 */
[----:B------:R-:W-:Y:S01]  /*7780*/  FMUL.FTZ R28, R28, c[0x0][0x2ec] ;  /* 0x0000bb001c1c7a20 */ /* 0x000fe20000410000 */
[----:B------:R-:W2:Y:S01]  /*7790*/  MUFU.TANH R7, R20 ;  /* 0x0000001400077308 */ /* 0x000ea20000002400 */
[----:B------:R-:W-:Y:S01]  /*77a0*/  FMUL.FTZ R12, R30, c[0x0][0x2ec] ;  /* 0x0000bb001e0c7a20 */ /* 0x000fe20000410000 */
[----:B------:R-:W-:Y:S01]  /*77b0*/  FSEL R170, R5, -INF , !P6 ;  /* 0xff80000005aa7808 */ /* 0x000fe20007000000 */
[-C--:B------:R-:W-:Y:S01]  /*77c0*/  FFMA.FTZ R5, R62, R68.reuse, R54 ;  /* 0x000000443e057223 */ /* 0x080fe20000010036 */
[----:B------:R-:W-:Y:S01]  /*77d0*/  ISETP.GE.AND P6, PT, R44, R11, PT ;  /* 0x0000000b2c00720c */ /* 0x000fe20003fc6270 */
[----:B------:R-:W-:Y:S01]  /*77e0*/  FMUL.FTZ R21, R21, c[0x0][0x2ec] ;  /* 0x0000bb0015157a20 */ /* 0x000fe20000410000 */
[----:B------:R-:W-:Y:S01]  /*77f0*/  FSEL R211, R4, -INF , !P5 ;  /* 0xff80000004d37808 */ /* 0x000fe20006800000 */
[C---:B------:R-:W-:Y:S01]  /*7800*/  FFMA.FTZ R4, R45.reuse, R68, R33 ;  /* 0x000000442d047223 */ /* 0x040fe20000010021 */
[----:B------:R-:W-:Y:S01]  /*7810*/  ISETP.GE.AND P5, PT, R44, R10, PT ;  /* 0x0000000a2c00720c */ /* 0x000fe20003fa6270 */
[----:B------:R-:W3:Y:S01]  /*7820*/  MUFU.TANH R28, R28 ;  /* 0x0000001c001c7308 */ /* 0x000ee20000002400 */
[----:B------:R-:W-:Y:S01]  /*7830*/  FSEL R184, R0, -INF , !P6 ;  /* 0xff80000000b87808 */ /* 0x000fe20007000000 */
[-C--:B------:R-:W-:Y:S01]  /*7840*/  FFMA.FTZ R0, R45, R68.reuse, R51 ;  /* 0x000000442d007223 */ /* 0x080fe20000010033 */
[----:B------:R-:W-:Y:S01]  /*7850*/  FSEL R204, R5, -INF , !P5 ;  /* 0xff80000005cc7808 */ /* 0x000fe20006800000 */
[----:B------:R-:W-:Y:S01]  /*7860*/  FMUL.FTZ R23, R23, c[0x0][0x2ec] ;  /* 0x0000bb0017177a20 */ /* 0x000fe20000410000 */
[C---:B------:R-:W-:Y:S01]  /*7870*/  ISETP.GE.AND P5, PT, R32.reuse, R9, PT ;  /* 0x000000092000720c */ /* 0x040fe20003fa6270 */
[C---:B-----5:R-:W-:Y:S01]  /*7880*/  FFMA.FTZ R5, R45.reuse, R68, R53 ;  /* 0x000000442d057223 */ /* 0x060fe20000010035 */
[----:B------:R-:W-:Y:S01]  /*7890*/  ISETP.GE.AND P6, PT, R32, R8, PT ;  /* 0x000000082000720c */ /* 0x000fe20003fc6270 */
[----:B------:R-:W4:Y:S01]  /*78a0*/  MUFU.TANH R6, R22 ;  /* 0x0000001600067308 */ /* 0x000f220000002400 */
[----:B------:R-:W-:Y:S01]  /*78b0*/  FSEL R210, R0, -INF , !P5 ;  /* 0xff80000000d27808 */ /* 0x000fe20006800000 */
[----:B-1----:R-:W-:Y:S01]  /*78c0*/  FFMA.FTZ R0, R45, R68, R55 ;  /* 0x000000442d007223 */ /* 0x002fe20000010037 */
[----:B------:R-:W-:Y:S01]  /*78d0*/  FSEL R169, R4, -INF , !P6 ;  /* 0xff80000004a97808 */ /* 0x000fe20007000000 */
[----:B------:R-:W-:Y:S01]  /*78e0*/  FMUL.FTZ R29, R29, c[0x0][0x2ec] ;  /* 0x0000bb001d1d7a20 */ /* 0x000fe20000410000 */
[CC--:B------:R-:W-:Y:S01]  /*78f0*/  ISETP.GE.AND P6, PT, R32.reuse, R11.reuse, PT ;  /* 0x0000000b2000720c */ /* 0x0c0fe20003fc6270 */
[----:B------:R-:W-:Y:S01]  /*7900*/  FMUL.FTZ R31, R31, c[0x0][0x2ec] ;  /* 0x0000bb001f1f7a20 */ /* 0x000fe20000410000 */
[----:B------:R-:W-:Y:S01]  /*7910*/  ISETP.GE.AND P5, PT, R32, R10, PT ;  /* 0x0000000a2000720c */ /* 0x000fe20003fa6270 */
[----:B------:R-:W1:Y:S01]  /*7920*/  MUFU.TANH R12, R12 ;  /* 0x0000000c000c7308 */ /* 0x000e620000002400 */
[CC--:B--2---:R-:W-:Y:S01]  /*7930*/  FFMA.FTZ R7, R26.reuse, R68.reuse, R7 ;  /* 0x000000441a077223 */ /* 0x0c4fe20000010007 */
[----:B------:R-:W-:Y:S01]  /*7940*/  FSEL R180, R5, -INF , !P6 ;  /* 0xff80000005b47808 */ /* 0x000fe20007000000 */
[-C--:B---3--:R-:W-:Y:S01]  /*7950*/  FFMA.FTZ R4, R26, R68.reuse, R28 ;  /* 0x000000441a047223 */ /* 0x088fe2000001001c */
[----:B------:R-:W-:Y:S01]  /*7960*/  FSEL R203, R0, -INF , !P5 ;  /* 0xff80000000cb7808 */ /* 0x000fe20006800000 */
[----:B------:R-:W-:Y:S01]  /*7970*/  FFMA.FTZ R0, R201, R68, R233 ;  /* 0x00000044c9007223 */ /* 0x000fe200000100e9 */
[----:B------:R-:W-:Y:S01]  /*7980*/  ISETP.GE.AND P6, PT, R25, R8, PT ;  /* 0x000000081900720c */ /* 0x000fe20003fc6270 */
[-C--:B------:R-:W-:Y:S01]  /*7990*/  FFMA.FTZ R5, R201, R68.reuse, R248 ;  /* 0x00000044c9057223 */ /* 0x080fe200000100f8 */
[----:B------:R-:W2:Y:S01]  /*79a0*/  MUFU.TANH R21, R21 ;  /* 0x0000001500157308 */ /* 0x000ea20000002400 */
[-C--:B----4-:R-:W-:Y:S01]  /*79b0*/  FFMA.FTZ R6, R26, R68.reuse, R6 ;  /* 0x000000441a067223 */ /* 0x090fe20000010006 */
[----:B------:R-:W-:Y:S01]  /*79c0*/  FSEL R160, R7, -INF , !P6 ;  /* 0xff80000007a07808 */ /* 0x000fe20007000000 */
[----:B------:R-:W-:Y:S01]  /*79d0*/  FFMA.FTZ R7, R201, R68, R232 ;  /* 0x00000044c9077223 */ /* 0x000fe200000100e8 */
[----:B------:R-:W-:-:S02]  /*79e0*/  ISETP.GE.AND P6, PT, R25, R11, PT ;  /* 0x0000000b1900720c */ /* 0x000fc40003fc6270 */
[----:B------:R-:W-:Y:S02]  /*79f0*/  FSEL R19, R0, -INF , !P1 ;  /* 0xff80000000137808 */ /* 0x000fe40004800000 */
[----:B------:R-:W3:Y:S01]  /*7a00*/  MUFU.TANH R23, R23 ;  /* 0x0000001700177308 */ /* 0x000ee20000002400 */
[----:B------:R-:W-:Y:S01]  /*7a10*/  ISETP.GE.AND P1, PT, R246, 0x3, PT ;  /* 0x00000003f600780c */ /* 0x000fe20003f26270 */
[-C--:B-1----:R-:W-:Y:S01]  /*7a20*/  FFMA.FTZ R26, R26, R68.reuse, R12 ;  /* 0x000000441a1a7223 */ /* 0x082fe2000001000c */
[----:B------:R-:W-:Y:S02]  /*7a30*/  ISETP.GE.AND P5, PT, R25, R9, PT ;  /* 0x000000091900720c */ /* 0x000fe40003fa6270 */
[----:B------:R-:W-:Y:S01]  /*7a40*/  FSEL R177, R4, -INF , !P6 ;  /* 0xff80000004b17808 */ /* 0x000fe20007000000 */
[----:B------:R-:W-:Y:S01]  /*7a50*/  FFMA.FTZ R4, R201, R68, R247 ;  /* 0x00000044c9047223 */ /* 0x000fe200000100f7 */
[----:B------:R-:W-:Y:S01]  /*7a60*/  FSEL R208, R6, -INF , !P5 ;  /* 0xff80000006d07808 */ /* 0x000fe20006800000 */
[----:B------:R-:W1:Y:S01]  /*7a70*/  MUFU.TANH R29, R29 ;  /* 0x0000001d001d7308 */ /* 0x000e620000002400 */
[----:B------:R-:W-:Y:S01]  /*7a80*/  ISETP.GE.AND P5, PT, R25, R10, PT ;  /* 0x0000000a1900720c */ /* 0x000fe20003fa6270 */
[----:B--2---:R-:W-:Y:S01]  /*7a90*/  FFMA.FTZ R6, R38, R68, R21 ;  /* 0x0000004426067223 */ /* 0x004fe20000010015 */
[----:B------:R-:W-:-:S02]  /*7aa0*/  FSEL R18, R5, -INF , !P4 ;  /* 0xff80000005127808 */ /* 0x000fc40006000000 */
[----:B------:R-:W-:Y:S02]  /*7ab0*/  FSEL R36, R4, -INF , !P2 ;  /* 0xff80000004247808 */ /* 0x000fe40005000000 */
[----:B------:R-:W-:Y:S01]  /*7ac0*/  FSEL R186, R26, -INF , !P5 ;  /* 0xff8000001aba7808 */ /* 0x000fe20006800000 */
[----:B------:R-:W2:Y:S01]  /*7ad0*/  MUFU.TANH R31, R31 ;  /* 0x0000001f001f7308 */ /* 0x000ea20000002400 */
[----:B---3--:R-:W-:Y:S01]  /*7ae0*/  FFMA.FTZ R5, R38, R68, R23 ;  /* 0x0000004426057223 */ /* 0x008fe20000010017 */
[C---:B------:R-:W-:Y:S02]  /*7af0*/  ISETP.GE.AND P6, PT, R24.reuse, R8, PT ;  /* 0x000000081800720c */ /* 0x040fe40003fc6270 */
[C---:B------:R-:W-:Y:S02]  /*7b00*/  ISETP.GE.AND P5, PT, R24.reuse, R9, PT ;  /* 0x000000091800720c */ /* 0x040fe40003fa6270 */
[----:B------:R-:W-:Y:S01]  /*7b10*/  ISETP.GE.AND P4, PT, R24, R11, PT ;  /* 0x0000000b1800720c */ /* 0x000fe20003f86270 */
[----:B-1----:R-:W-:Y:S01]  /*7b20*/  FFMA.FTZ R4, R38, R68, R29 ;  /* 0x0000004426047223 */ /* 0x002fe2000001001d */
[----:B------:R-:W-:-:S02]  /*7b30*/  ISETP.GE.AND P2, PT, R24, R10, PT ;  /* 0x0000000a1800720c */ /* 0x000fc40003f46270 */
[----:B------:R-:W-:Y:S02]  /*7b40*/  FSEL R20, R7, -INF , !P3 ;  /* 0xff80000007147808 */ /* 0x000fe40005800000 */
[----:B------:R-:W-:Y:S02]  /*7b50*/  FSEL R166, R6, -INF , !P6 ;  /* 0xff80000006a67808 */ /* 0x000fe40007000000 */
[----:B------:R-:W-:Y:S01]  /*7b60*/  FSEL R206, R5, -INF , !P5 ;  /* 0xff80000005ce7808 */ /* 0x000fe20006800000 */
[----:B--2---:R-:W-:Y:S01]  /*7b70*/  FFMA.FTZ R0, R38, R68, R31 ;  /* 0x0000004426007223 */ /* 0x004fe2000001001f */
[----:B------:R-:W-:-:S04]  /*7b80*/  FSEL R174, R4, -INF , !P4 ;  /* 0xff80000004ae7808 */ /* 0x000fc80006000000 */
[----:B------:R-:W-:Y:S01]  /*7b90*/  FSEL R182, R0, -INF , !P2 ;  /* 0xff80000000b67808 */ /* 0x000fe20005000000 */
[----:B------:R-:W-:Y:S05]  /*7ba0*/  @!P1 BRA `(.L_x_1086) ;  /* 0x0000031000009947 */ /* 0x000fea0003800000 */
[----:B------:R-:W-:Y:S01]  /*7bb0*/  IADD3 R0, R246, -0x3, RZ ;  /* 0xfffffffdf6007810 */ /* 0x000fe20007ffe0ff */
[----:B------:R-:W-:Y:S01]  /*7bc0*/  @!P0 IMAD.MOV.U32 R13, RZ, RZ, c[0x0][0x19c] ;  /* 0x00006700ff0d8624 */ /* 0x000fe200078e00ff */
[----:B------:R1:W-:Y:S01]  /*7bd0*/  @P0 STS.128 [R200+0x4000], RZ ;  /* 0x004000ffc8000388 */ /* 0x0003e20000000c00 */
[----:B------:R-:W-:Y:S01]  /*7be0*/  BSSY B0, `(.L_x_1087) ;  /* 0x000002c000007945 */ /* 0x000fe20003800000 */
[----:B------:R-:W-:Y:S01]  /*7bf0*/  SHF.R.S32.HI R4, RZ, 0x1f, R0 ;  /* 0x0000001fff047819 */ /* 0x000fe20000011400 */
[----:B------:R-:W-:-:S04]  /*7c00*/  IMAD.WIDE.U32 R6, R0, c[0x0][0x198], RZ ;  /* 0x0000660000067a25 */ /* 0x000fc800078e00ff */
[----:B------:R-:W-:-:S04]  /*7c10*/  IMAD R4, R4, c[0x0][0x198], RZ ;  /* 0x0000660004047a24 */ /* 0x000fc800078e02ff */
[----:B------:R-:W-:Y:S01]  /*7c20*/  IMAD R0, R0, c[0x0][0x19c], R4 ;  /* 0x0000670000007a24 */ /* 0x000fe200078e0204 */
[----:B------:R-:W-:-:S03]  /*7c30*/  LEA R4, P2, R6, R242, 0x6 ;  /* 0x000000f206047211 */ /* 0x000fc600078430ff */
[----:B------:R-:W-:Y:S01]  /*7c40*/  IMAD.IADD R5, R7, 0x1, R0 ;  /* 0x0000000107057824 */ /* 0x000fe200078e0200 */
[-C--:B------:R-:W-:Y:S02]  /*7c50*/  @!P0 IADD3 R0, P5, R251, R4.reuse, RZ ;  /* 0x00000004fb008210 */ /* 0x080fe40007fbe0ff */
[----:B------:R-:W-:Y:S02]  /*7c60*/  @!P0 LEA R7, P3, R249, R4, 0x5 ;  /* 0x00000004f9078211 */ /* 0x000fe400078628ff */
[----:B------:R-:W-:Y:S02]  /*7c70*/  LEA.HI.X R5, R6, R239, R5, 0x6, P2 ;  /* 0x000000ef06057211 */ /* 0x000fe400010f3405 */
[----:B------:R-:W-:Y:S02]  /*7c80*/  @!P0 LEA R14, P6, R4, c[0x0][0x168], 0x1 ;  /* 0x00005a00040e8a11 */ /* 0x000fe400078c08ff */
[----:B------:R-:W-:Y:S01]  /*7c90*/  @!P0 LEA R12, P4, R0, c[0x0][0x168], 0x1 ;  /* 0x00005a00000c8a11 */ /* 0x000fe200078808ff */
[----:B------:R-:W-:Y:S01]  /*7ca0*/  @!P0 IMAD.X R17, R250, 0x1, R5, P5 ;  /* 0x00000001fa118824 */ /* 0x000fe200028e0605 */
        /* <DEDUP_REMOVED lines=31> */
.L_x_1088:
[----:B------:R-:W-:Y:S05]  /*7ea0*/  BSYNC B0 ;  /* 0x0000000000007941 */ /* 0x000fea0003800000 */
.L_x_1087:
[----:B------:R-:W0:Y:S02]  /*7eb0*/  LDGDEPBAR ;  /* 0x00000000000079af */ /* 0x000e240000000000 */
.L_x_1086:
        /* <DEDUP_REMOVED lines=76> */
[----:B------:R-:W-:Y:S02]  /*8380*/  FMNMX.FTZ R4, R211, R4, !PT ;  /* 0x00000004d3047209 */ /* 0x000fe40007810000 */
[----:B------:R-:W-:Y:S01]  /*8390*/  FSEL R0, R5, RZ, P4 ;  /* 0x000000ff05007208 */ /* 0x000fe20002000000 */
[----:B------:R-:W-:Y:S01]  /*83a0*/  FMUL.FTZ R13, R202, c[0x0][0x23c] ;  /* 0x00008f00ca0d7a20 */ /* 0x000fe20000410000 */
[----:B------:R-:W-:Y:S02]  /*83b0*/  FMNMX.FTZ R4, R210, R4, !PT ;  /* 0x00000004d2047209 */ /* 0x000fe40007810000 */
[----:B------:R-:W-:Y:S01]  /*83c0*/  FSETP.NEU.FTZ.AND P3, PT, R202, -INF , PT ;  /* 0xff800000ca00780b */ /* 0x000fe20003f7d000 */
[----:B------:R-:W-:Y:S01]  /*83d0*/  FFMA.FTZ R5, R18, c[0x0][0x23c], -R0 ;  /* 0x00008f0012057a23 */ /* 0x000fe20000010800 */
[----:B------:R-:W-:-:S02]  /*83e0*/  FMNMX.FTZ R4, R208, R4, !PT ;  /* 0x00000004d0047209 */ /* 0x000fc40007810000 */
[----:B------:R-:W-:Y:S01]  /*83f0*/  FSEL R13, R13, RZ, P3 ;  /* 0x000000ff0d0d7208 */ /* 0x000fe20001800000 */
[----:B------:R2:W3:Y:S01]  /*8400*/  MUFU.EX2 R16, R5 ;  /* 0x0000000500107308 */ /* 0x0004e20000000800 */
[----:B------:R-:W-:Y:S02]  /*8410*/  FMNMX.FTZ R4, R206, R4, !PT ;  /* 0x00000004ce047209 */ /* 0x000fe40007810000 */
[----:B-1----:R-:W-:-:S03]  /*8420*/  FMNMX.FTZ R201, R6, R12, !PT ;  /* 0x0000000c06c97209 */ /* 0x002fc60007810000 */
[----:B------:R-:W1:Y:S01]  /*8430*/  SHFL.BFLY PT, R6, R4, 0x2, 0x1f ;  /* 0x0c401f0004067f89 */ /* 0x000e6200000e0000 */
[C---:B------:R-:W-:Y:S01]  /*8440*/  FSETP.NEU.FTZ.AND P2, PT, R201.reuse, -INF , PT ;  /* 0xff800000c900780b */ /* 0x040fe20003f5d000 */
[----:B------:R-:W-:-:S05]  /*8450*/  FMUL.FTZ R12, R201, c[0x0][0x23c] ;  /* 0x00008f00c90c7a20 */ /* 0x000fca0000410000 */
[----:B------:R-:W-:Y:S01]  /*8460*/  FSEL R12, R12, RZ, P2 ;  /* 0x000000ff0c0c7208 */ /* 0x000fe20001000000 */
[----:B--2---:R-:W-:-:S04]  /*8470*/  FFMA.FTZ R5, R19, c[0x0][0x23c], -R13 ;  /* 0x00008f0013057a23 */ /* 0x004fc8000001080d */
[----:B------:R2:W4:Y:S01]  /*8480*/  MUFU.EX2 R15, R5 ;  /* 0x00000005000f7308 */ /* 0x0005220000000800 */
[----:B-1----:R-:W-:Y:S01]  /*8490*/  FMNMX.FTZ R4, R4, R6, !PT ;  /* 0x0000000604047209 */ /* 0x002fe20007810000 */
[----:B------:R-:W-:-:S04]  /*84a0*/  FFMA.FTZ R6, R47, c[0x0][0x23c], -R12 ;  /* 0x00008f002f067a23 */ /* 0x000fc8000001080c */
[----:B------:R-:W1:Y:S01]  /*84b0*/  SHFL.BFLY PT, R7, R4, 0x1, 0x1f ;  /* 0x0c201f0004077f89 */ /* 0x000e6200000e0000 */
[----:B--2---:R-:W-:Y:S01]  /*84c0*/  FFMA.FTZ R5, R146, c[0x0][0x23c], -R13 ;  /* 0x00008f0092057a23 */ /* 0x004fe2000001080d */
[----:B---3--:R-:W-:-:S03]  /*84d0*/  MOV R146, R16 ;  /* 0x0000001000927202 */ /* 0x008fc60000000f00 */
[----:B------:R2:W-:Y:S02]  /*84e0*/  MUFU.EX2 R18, R5 ;  /* 0x0000000500127308 */ /* 0x0005e40000000800 */
[----:B--2---:R-:W-:Y:S01]  /*84f0*/  FFMA.FTZ R5, R63, c[0x0][0x23c], -R13 ;  /* 0x00008f003f057a23 */ /* 0x004fe2000001080d */
[----:B-1----:R-:W-:-:S05]  /*8500*/  FMNMX.FTZ R232, R4, R7, !PT ;  /* 0x0000000704e87209 */ /* 0x002fca0007810000 */
[----:B------:R1:W2:Y:S02]  /*8510*/  MUFU.EX2 R14, R5 ;  /* 0x00000005000e7308 */ /* 0x0002a40000000800 */
[----:B-1----:R-:W-:-:S06]  /*8520*/  FFMA.FTZ R5, R46, c[0x0][0x23c], -R13 ;  /* 0x00008f002e057a23 */ /* 0x002fcc000001080d */
[----:B------:R1:W-:Y:S02]  /*8530*/  MUFU.EX2 R17, R5 ;  /* 0x0000000500117308 */ /* 0x0003e40000000800 */
[--C-:B-1----:R-:W-:Y:S02]  /*8540*/  FFMA.FTZ R5, R20, c[0x0][0x23c], -R12.reuse ;  /* 0x00008f0014057a23 */ /* 0x102fe4000001080c */
[----:B------:R-:W1:Y:S04]  /*8550*/  LDSM.16.MT88.4 R20, [R189+0x6000] ;  /* 0x00600000bd14783b */ /* 0x000e680000004200 */
[----:B------:R3:W-:Y:S02]  /*8560*/  MUFU.EX2 R252, R5 ;  /* 0x0000000500fc7308 */ /* 0x0007e40000000800 */
[----:B---3--:R-:W-:Y:S01]  /*8570*/  FFMA.FTZ R5, R147, c[0x0][0x23c], -R12 ;  /* 0x00008f0093057a23 */ /* 0x008fe2000001080c */
[----:B----4-:R-:W-:-:S05]  /*8580*/  MOV R147, R15 ;  /* 0x0000000f00937202 */ /* 0x010fca0000000f00 */
[----:B------:R-:W-:Y:S08]  /*8590*/  MUFU.EX2 R15, R6 ;  /* 0x00000006000f7308 */ /* 0x000ff00000000800 */
[----:B------:R3:W-:Y:S02]  /*85a0*/  MUFU.EX2 R251, R5 ;  /* 0x0000000500fb7308 */ /* 0x0007e40000000800 */
[----:B---3--:R-:W-:-:S06]  /*85b0*/  FFMA.FTZ R5, R75, c[0x0][0x23c], -R12 ;  /* 0x00008f004b057a23 */ /* 0x008fcc000001080c */
[----:B------:R3:W4:Y:S02]  /*85c0*/  MUFU.EX2 R16, R5 ;  /* 0x0000000500107308 */ /* 0x0007240000000800 */
[----:B---3--:R-:W-:-:S05]  /*85d0*/  FSEL R5, R202, RZ, P3 ;  /* 0x000000ffca057208 */ /* 0x008fca0001800000 */
[----:B------:R-:W-:Y:S01]  /*85e0*/  FADD.FTZ R5, R2, -R5 ;  /* 0x8000000502057221 */ /* 0x000fe20000010000 */
[----:B------:R-:W-:Y:S02]  /*85f0*/  FSEL R2, R201, RZ, P2 ;  /* 0x000000ffc9027208 */ /* 0x000fe40001000000 */
[----:B------:R-:W-:Y:S01]  /*8600*/  FSETP.NEU.FTZ.AND P2, PT, R232, -INF , PT ;  /* 0xff800000e800780b */ /* 0x000fe20003f5d000 */
[----:B------:R-:W-:Y:S02]  /*8610*/  FMUL.FTZ R5, R5, c[0x0][0x23c] ;  /* 0x00008f0005057a20 */ /* 0x000fe40000410000 */
[----:B------:R-:W-:Y:S02]  /*8620*/  FADD.FTZ R2, R3, -R2 ;  /* 0x8000000203027221 */ /* 0x000fe40000010000 */
[--C-:B------:R-:W-:Y:S01]  /*8630*/  FFMA.FTZ R3, R153, c[0x0][0x23c], -R0.reuse ;  /* 0x00008f0099037a23 */ /* 0x100fe20000010800 */
[----:B--2---:R-:W-:Y:S01]  /*8640*/  MOV R153, R14 ;  /* 0x0000000e00997202 */ /* 0x004fe20000000f00 */
[----:B------:R-:W-:Y:S01]  /*8650*/  FMUL.FTZ R2, R2, c[0x0][0x23c] ;  /* 0x00008f0002027a20 */ /* 0x000fe20000410000 */
[----:B------:R2:W3:Y:S01]  /*8660*/  MUFU.EX2 R76, R5 ;  /* 0x00000005004c7308 */ /* 0x0004e20000000800 */
[----:B------:R-:W-:Y:S01]  /*8670*/  FFMA.FTZ R14, R152, c[0x0][0x23c], -R0 ;  /* 0x00008f00980e7a23 */ /* 0x000fe20000010800 */
[----:B----4-:R-:W-:-:S02]  /*8680*/  MOV R152, R16 ;  /* 0x0000001000987202 */ /* 0x010fc40000000f00 */
[----:B------:R-:W-:Y:S02]  /*8690*/  F2FP.PACK_AB R6, R17, R153 ;  /* 0x000000991106723e */ /* 0x000fe400000000ff */
[----:B------:R-:W-:Y:S02]  /*86a0*/  F2FP.PACK_AB R7, R15, R152 ;  /* 0x000000980f07723e */ /* 0x000fe400000000ff */
[----:B------:R4:W5:Y:S08]  /*86b0*/  MUFU.EX2 R71, R2 ;  /* 0x0000000200477308 */ /* 0x0009700000000800 */
[----:B------:R1:W-:Y:S01]  /*86c0*/  MUFU.EX2 R248, R3 ;  /* 0x0000000300f87308 */ /* 0x0003e20000000800 */
[----:B--2---:R-:W-:Y:S01]  /*86d0*/  F2FP.PACK_AB R5, R251, R252 ;  /* 0x000000fcfb05723e */ /* 0x004fe200000000ff */
[----:B---3--:R-:W-:-:S02]  /*86e0*/  FMUL.FTZ R80, R80, R76 ;  /* 0x0000004c50507220 */ /* 0x008fc40000410000 */
[-C--:B------:R-:W-:Y:S02]  /*86f0*/  FMUL.FTZ R81, R81, R76.reuse ;  /* 0x0000004c51517220 */ /* 0x080fe40000410000 */
[----:B------:R-:W-:Y:S02]  /*8700*/  FMUL.FTZ R88, R88, R76 ;  /* 0x0000004c58587220 */ /* 0x000fe40000410000 */
[----:B----4-:R-:W-:Y:S01]  /*8710*/  FFMA.FTZ R2, R154, c[0x0][0x23c], -R0 ;  /* 0x00008f009a027a23 */ /* 0x010fe20000010800 */
[----:B------:R-:W-:Y:S01]  /*8720*/  MOV R154, R18 ;  /* 0x00000012009a7202 */ /* 0x000fe20000000f00 */
[----:B------:R-:W-:Y:S01]  /*8730*/  MUFU.EX2 R250, R14 ;  /* 0x0000000e00fa7308 */ /* 0x000fe20000000800 */
[----:B-----5:R-:W-:Y:S02]  /*8740*/  FMUL.FTZ R82, R82, R71 ;  /* 0x0000004752527220 */ /* 0x020fe40000410000 */
[----:B------:R-:W-:Y:S01]  /*8750*/  F2FP.PACK_AB R4, R154, R147 ;  /* 0x000000939a04723e */ /* 0x000fe200000000ff */
[----:B------:R-:W-:Y:S01]  /*8760*/  FMUL.FTZ R83, R83, R71 ;  /* 0x0000004753537220 */ /* 0x000fe20000410000 */
[----:B-1----:R-:W-:Y:S01]  /*8770*/  FSEL R3, R233, RZ, P4 ;  /* 0x000000ffe9037208 */ /* 0x002fe20002000000 */
[----:B------:R-:W-:-:S02]  /*8780*/  FMUL.FTZ R89, R89, R76 ;  /* 0x0000004c59597220 */ /* 0x000fc40000410000 */
[----:B------:R1:W-:Y:S01]  /*8790*/  MUFU.EX2 R249, R2 ;  /* 0x0000000200f97308 */ /* 0x0003e20000000800 */
[-C--:B------:R-:W-:Y:S02]  /*87a0*/  FMUL.FTZ R90, R90, R71.reuse ;  /* 0x000000475a5a7220 */ /* 0x080fe40000410000 */
[C---:B------:R-:W-:Y:S01]  /*87b0*/  HMMA.16816.F32 R60, R4.reuse, R20, R80 ;  /* 0x00000014043c723c */ /* 0x040fe20000001850 */
[----:B------:R-:W-:Y:S02]  /*87c0*/  FMUL.FTZ R91, R91, R71 ;  /* 0x000000475b5b7220 */ /* 0x000fe40000410000 */
[-C--:B------:R-:W-:Y:S02]  /*87d0*/  FMUL.FTZ R100, R100, R76.reuse ;  /* 0x0000004c64647220 */ /* 0x080fe40000410000 */
[-C--:B------:R-:W-:Y:S02]  /*87e0*/  FMUL.FTZ R101, R101, R76.reuse ;  /* 0x0000004c65657220 */ /* 0x080fe40000410000 */
[----:B------:R-:W-:Y:S01]  /*87f0*/  MOV R82, R15 ;  /* 0x0000000f00527202 */ /* 0x000fe20000000f00 */
[-C--:B------:R-:W-:Y:S01]  /*8800*/  FMUL.FTZ R102, R102, R71.reuse ;  /* 0x0000004766667220 */ /* 0x080fe20000410000 */
[----:B------:R-:W-:Y:S01]  /*8810*/  HMMA.16816.F32 R56, R4, R22, R88 ;  /* 0x000000160438723c */ /* 0x000fe20000001858 */
[----:B------:R-:W-:Y:S01]  /*8820*/  FMUL.FTZ R103, R103, R71 ;  /* 0x0000004767677220 */ /* 0x000fe20000410000 */
[----:B------:R-:W-:Y:S01]  /*8830*/  MOV R83, R17 ;  /* 0x0000001100537202 */ /* 0x000fe20000000f00 */
[----:B------:R-:W-:-:S02]  /*8840*/  FMUL.FTZ R104, R104, R76 ;  /* 0x0000004c68687220 */ /* 0x000fc40000410000 */
[----:B-1----:R-:W-:Y:S02]  /*8850*/  FMUL.FTZ R2, R232, c[0x0][0x23c] ;  /* 0x00008f00e8027a20 */ /* 0x002fe40000410000 */
[-C--:B------:R-:W-:Y:S01]  /*8860*/  FMUL.FTZ R105, R105, R76.reuse ;  /* 0x0000004c69697220 */ /* 0x080fe20000410000 */
[----:B------:R-:W-:Y:S01]  /*8870*/  HMMA.16816.F32 R52, R4, R24, R100 ;  /* 0x000000180434723c */ /* 0x000fe20000001864 */
[-C--:B------:R-:W-:Y:S01]  /*8880*/  FMUL.FTZ R106, R106, R71.reuse ;  /* 0x000000476a6a7220 */ /* 0x080fe20000410000 */
[----:B------:R-:W-:Y:S01]  /*8890*/  FSEL R2, R2, RZ, P2 ;  /* 0x000000ff02027208 */ /* 0x000fe20001000000 */
[----:B------:R-:W-:Y:S02]  /*88a0*/  FMUL.FTZ R107, R107, R71 ;  /* 0x000000476b6b7220 */ /* 0x000fe40000410000 */
[----:B------:R-:W-:Y:S02]  /*88b0*/  FMUL.FTZ R116, R116, R76 ;  /* 0x0000004c74747220 */ /* 0x000fe40000410000 */
[----:B------:R-:W-:-:S02]  /*88c0*/  FFMA.FTZ R16, R36, c[0x0][0x23c], -R2 ;  /* 0x00008f0024107a23 */ /* 0x000fc40000010802 */
[--C-:B------:R-:W-:Y:S01]  /*88d0*/  FFMA.FTZ R14, R157, c[0x0][0x23c], -R2.reuse ;  /* 0x00008f009d0e7a23 */ /* 0x100fe20000010802 */
[----:B------:R-:W-:Y:S01]  /*88e0*/  HMMA.16816.F32 R48, R4, R26, R104 ;  /* 0x0000001a0430723c */ /* 0x000fe20000001868 */
[----:B------:R1:W-:Y:S01]  /*88f0*/  MUFU.EX2 R247, R16 ;  /* 0x0000001000f77308 */ /* 0x0003e20000000800 */
[----:B------:R-:W-:Y:S02]  /*8900*/  FFMA.FTZ R15, R156, c[0x0][0x23c], -R2 ;  /* 0x00008f009c0f7a23 */ /* 0x000fe40000010802 */
[-C--:B------:R-:W-:Y:S02]  /*8910*/  FMUL.FTZ R117, R117, R76.reuse ;  /* 0x0000004c75757220 */ /* 0x080fe40000410000 */
[-C--:B------:R-:W-:Y:S02]  /*8920*/  FMUL.FTZ R118, R118, R71.reuse ;  /* 0x0000004776767220 */ /* 0x080fe40000410000 */
[----:B------:R-:W-:Y:S01]  /*8930*/  FMUL.FTZ R119, R119, R71 ;  /* 0x0000004777777220 */ /* 0x000fe20000410000 */
[----:B------:R2:W-:Y:S01]  /*8940*/  MUFU.EX2 R226, R14 ;  /* 0x0000000e00e27308 */ /* 0x0005e20000000800 */
[----:B------:R-:W-:-:S02]  /*8950*/  FMUL.FTZ R120, R120, R76 ;  /* 0x0000004c78787220 */ /* 0x000fc40000410000 */
[-C--:B------:R-:W-:Y:S02]  /*8960*/  FMUL.FTZ R121, R121, R76.reuse ;  /* 0x0000004c79797220 */ /* 0x080fe40000410000 */
[-C--:B------:R-:W-:Y:S01]  /*8970*/  FMUL.FTZ R122, R122, R71.reuse ;  /* 0x000000477a7a7220 */ /* 0x080fe20000410000 */
[C---:B------:R-:W-:Y:S01]  /*8980*/  HMMA.16816.F32 R44, R4.reuse, R28, R116 ;  /* 0x0000001c042c723c */ /* 0x040fe20000001874 */
[----:B------:R-:W-:Y:S01]  /*8990*/  FMUL.FTZ R123, R123, R71 ;  /* 0x000000477b7b7220 */ /* 0x000fe20000410000 */
[----:B------:R3:W-:Y:S01]  /*89a0*/  MUFU.EX2 R227, R15 ;  /* 0x0000000f00e37308 */ /* 0x0007e20000000800 */
[----:B-1----:R-:W-:Y:S01]  /*89b0*/  FADD.FTZ R16, R70, -R3 ;  /* 0x8000000346107221 */ /* 0x002fe20000010000 */
[----:B------:R-:W-:Y:S01]  /*89c0*/  FSEL R3, R232, RZ, P2 ;  /* 0x000000ffe8037208 */ /* 0x000fe20001000000 */
[-C--:B------:R-:W-:Y:S02]  /*89d0*/  FMUL.FTZ R132, R132, R76.reuse ;  /* 0x0000004c84847220 */ /* 0x080fe40000410000 */
[----:B------:R-:W-:Y:S01]  /*89e0*/  FMUL.FTZ R133, R133, R76 ;  /* 0x0000004c85857220 */ /* 0x000fe20000410000 */
[----:B------:R-:W-:Y:S01]  /*89f0*/  HMMA.16816.F32 R40, R4, R30, R120 ;  /* 0x0000001e0428723c */ /* 0x000fe20000001878 */
[----:B------:R-:W-:-:S02]  /*8a00*/  FADD.FTZ R3, R69, -R3 ;  /* 0x8000000345037221 */ /* 0x000fc40000010000 */
[----:B--2---:R-:W-:Y:S02]  /*8a10*/  FMUL.FTZ R14, R16, c[0x0][0x23c] ;  /* 0x00008f00100e7a20 */ /* 0x004fe40000410000 */
[----:B------:R-:W-:Y:S01]  /*8a20*/  FMUL.FTZ R3, R3, c[0x0][0x23c] ;  /* 0x00008f0003037a20 */ /* 0x000fe20000410000 */
[----:B------:R-:W-:Y:S01]  /*8a30*/  LDSM.16.MT88.4 R16, [R191+0x6800] ;  /* 0x00680000bf10783b */ /* 0x000fe20000004200 */
[----:B------:R1:W2:Y:S01]  /*8a40*/  MUFU.EX2 R70, R14 ;  /* 0x0000000e00467308 */ /* 0x0002a20000000800 */
[-C--:B------:R-:W-:Y:S02]  /*8a50*/  FMUL.FTZ R134, R134, R71.reuse ;  /* 0x0000004786867220 */ /* 0x080fe40000410000 */
[----:B---3--:R-:W-:Y:S02]  /*8a60*/  FFMA.FTZ R15, R155, c[0x0][0x23c], -R2 ;  /* 0x00008f009b0f7a23 */ /* 0x008fe40000010802 */
[----:B------:R-:W-:Y:S02]  /*8a70*/  FMUL.FTZ R135, R135, R71 ;  /* 0x0000004787877220 */ /* 0x000fe40000410000 */
[-C--:B------:R-:W-:Y:S01]  /*8a80*/  FMUL.FTZ R136, R136, R76.reuse ;  /* 0x0000004c88887220 */ /* 0x080fe20000410000 */
[----:B------:R3:W4:Y:S01]  /*8a90*/  MUFU.EX2 R69, R3 ;  /* 0x0000000300457308 */ /* 0x0007220000000800 */
[----:B------:R-:W-:-:S02]  /*8aa0*/  FMUL.FTZ R137, R137, R76 ;  /* 0x0000004c89897220 */ /* 0x000fc40000410000 */
[-C--:B------:R-:W-:Y:S01]  /*8ab0*/  FMUL.FTZ R138, R138, R71.reuse ;  /* 0x000000478a8a7220 */ /* 0x080fe20000410000 */
[----:B------:R-:W-:Y:S01]  /*8ac0*/  HMMA.16816.F32 R36, R4, R32, R132 ;  /* 0x000000200424723c */ /* 0x000fe20000001884 */
[----:B------:R-:W-:Y:S02]  /*8ad0*/  FMUL.FTZ R139, R139, R71 ;  /* 0x000000478b8b7220 */ /* 0x000fe40000410000 */
[----:B-1----:R-:W-:Y:S01]  /*8ae0*/  FFMA.FTZ R14, R158, c[0x0][0x23c], -R13 ;  /* 0x00008f009e0e7a23 */ /* 0x002fe2000001080d */
[----:B------:R-:W1:Y:S01]  /*8af0*/  MUFU.EX2 R225, R15 ;  /* 0x0000000f00e17308 */ /* 0x000e620000000800 */
[----:B--2---:R-:W-:-:S03]  /*8b00*/  FMUL.FTZ R84, R84, R70 ;  /* 0x0000004654547220 */ /* 0x004fc60000410000 */
[----:B------:R-:W-:Y:S01]  /*8b10*/  HMMA.16816.F32 R136, R4, R34, R136 ;  /* 0x000000220488723c */ /* 0x000fe20000001888 */
[-C--:B------:R-:W-:Y:S02]  /*8b20*/  FMUL.FTZ R85, R85, R70.reuse ;  /* 0x0000004655557220 */ /* 0x080fe40000410000 */
[----:B------:R-:W-:Y:S02]  /*8b30*/  FMUL.FTZ R92, R92, R70 ;  /* 0x000000465c5c7220 */ /* 0x000fe40000410000 */
[----:B---3--:R-:W-:Y:S01]  /*8b40*/  FFMA.FTZ R3, R144, c[0x0][0x23c], -R0 ;  /* 0x00008f0090037a23 */ /* 0x008fe20000010800 */
[----:B------:R2:W-:Y:S01]  /*8b50*/  MUFU.EX2 R224, R14 ;  /* 0x0000000e00e07308 */ /* 0x0005e20000000800 */
[----:B------:R-:W-:Y:S01]  /*8b60*/  F2FP.PACK_AB R4, R249, R146 ;  /* 0x00000092f904723e */ /* 0x000fe200000000ff */
[----:B----4-:R-:W-:Y:S01]  /*8b70*/  FMUL.FTZ R86, R86, R69 ;  /* 0x0000004556567220 */ /* 0x010fe20000410000 */
[----:B------:R-:W-:Y:S01]  /*8b80*/  F2FP.PACK_AB R5, R227, R247 ;  /* 0x000000f7e305723e */ /* 0x000fe200000000ff */
[-C--:B------:R-:W-:Y:S01]  /*8b90*/  FMUL.FTZ R87, R87, R69.reuse ;  /* 0x0000004557577220 */ /* 0x080fe20000410000 */
[----:B------:R-:W-:Y:S01]  /*8ba0*/  F2FP.PACK_AB R6, R250, R248 ;  /* 0x000000f8fa06723e */ /* 0x000fe200000000ff */
[----:B------:R-:W-:Y:S01]  /*8bb0*/  FMUL.FTZ R93, R93, R70 ;  /* 0x000000465d5d7220 */ /* 0x000fe20000410000 */
[----:B-1----:R-:W-:Y:S01]  /*8bc0*/  F2FP.PACK_AB R7, R225, R226 ;  /* 0x000000e2e107723e */ /* 0x002fe200000000ff */
[----:B------:R1:W-:Y:S01]  /*8bd0*/  MUFU.EX2 R223, R3 ;  /* 0x0000000300df7308 */ /* 0x0003e20000000800 */
[----:B------:R-:W-:-:S02]  /*8be0*/  FMUL.FTZ R94, R94, R69 ;  /* 0x000000455e5e7220 */ /* 0x000fc40000410000 */
[-C--:B------:R-:W-:Y:S02]  /*8bf0*/  FMUL.FTZ R95, R95, R69.reuse ;  /* 0x000000455f5f7220 */ /* 0x080fe40000410000 */
[-C--:B------:R-:W-:Y:S01]  /*8c00*/  FMUL.FTZ R96, R96, R70.reuse ;  /* 0x0000004660607220 */ /* 0x080fe20000410000 */
[C---:B------:R-:W-:Y:S01]  /*8c10*/  HMMA.16816.F32 R84, R4.reuse, R20, R84 ;  /* 0x000000140454723c */ /* 0x040fe20000001854 */
[-C--:B------:R-:W-:Y:S02]  /*8c20*/  FMUL.FTZ R97, R97, R70.reuse ;  /* 0x0000004661617220 */ /* 0x080fe40000410000 */
[--C-:B--2---:R-:W-:Y:S02]  /*8c30*/  FFMA.FTZ R14, R78, c[0x0][0x23c], -R13.reuse ;  /* 0x00008f004e0e7a23 */ /* 0x104fe4000001080d */
[-C--:B------:R-:W-:Y:S02]  /*8c40*/  FMUL.FTZ R98, R98, R69.reuse ;  /* 0x0000004562627220 */ /* 0x080fe40000410000 */
[----:B------:R2:W-:Y:S01]  /*8c50*/  MUFU.EX2 R222, R14 ;  /* 0x0000000e00de7308 */ /* 0x0005e20000000800 */
[----:B------:R-:W-:Y:S01]  /*8c60*/  FMUL.FTZ R99, R99, R69 ;  /* 0x0000004563637220 */ /* 0x000fe20000410000 */
[----:B------:R-:W-:Y:S01]  /*8c70*/  HMMA.16816.F32 R64, R4, R22, R92 ;  /* 0x000000160440723c */ /* 0x000fe2000000185c */
[----:B-1----:R-:W-:Y:S01]  /*8c80*/  FFMA.FTZ R3, R74, c[0x0][0x23c], -R13 ;  /* 0x00008f004a037a23 */ /* 0x002fe2000001080d */
[----:B------:R-:W-:Y:S01]  /*8c90*/  LDSM.16.MT88.4 R20, [R192+0x6800] ;  /* 0x00680000c014783b */ /* 0x000fe20000004200 */
[----:B------:R-:W-:-:S02]  /*8ca0*/  FMUL.FTZ R108, R108, R70 ;  /* 0x000000466c6c7220 */ /* 0x000fc40000410000 */
[-C--:B------:R-:W-:Y:S01]  /*8cb0*/  FMUL.FTZ R109, R109, R70.reuse ;  /* 0x000000466d6d7220 */ /* 0x080fe20000410000 */
[----:B------:R1:W3:Y:S01]  /*8cc0*/  MUFU.EX2 R221, R3 ;  /* 0x0000000300dd7308 */ /* 0x0002e20000000800 */
[-C--:B------:R-:W-:Y:S01]  /*8cd0*/  FMUL.FTZ R110, R110, R69.reuse ;  /* 0x000000456e6e7220 */ /* 0x080fe20000410000 */
[C---:B------:R-:W-:Y:S01]  /*8ce0*/  HMMA.16816.F32 R96, R4.reuse, R24, R96 ;  /* 0x000000180460723c */ /* 0x040fe20000001860 */
[-C--:B------:R-:W-:Y:S01]  /*8cf0*/  FMUL.FTZ R111, R111, R69.reuse ;  /* 0x000000456f6f7220 */ /* 0x080fe20000410000 */
[----:B------:R-:W-:Y:S01]  /*8d00*/  LDSM.16.MT88.4 R92, [R189+0x7800] ;  /* 0x00780000bd5c783b */ /* 0x000fe20000004200 */
[-C--:B------:R-:W-:Y:S02]  /*8d10*/  FMUL.FTZ R112, R112, R70.reuse ;  /* 0x0000004670707220 */ /* 0x080fe40000410000 */
[----:B------:R-:W-:Y:S02]  /*8d20*/  FMUL.FTZ R113, R113, R70 ;  /* 0x0000004671717220 */ /* 0x000fe40000410000 */
[----:B--2---:R-:W-:Y:S01]  /*8d30*/  FFMA.FTZ R14, R164, c[0x0][0x23c], -R12 ;  /* 0x00008f00a40e7a23 */ /* 0x004fe2000001080c */
[----:B------:R-:W-:Y:S01]  /*8d40*/  HMMA.16816.F32 R72, R4, R26, R108 ;  /* 0x0000001a0448723c */ /* 0x000fe2000000186c */
[-C--:B------:R-:W-:Y:S01]  /*8d50*/  FMUL.FTZ R114, R114, R69.reuse ;  /* 0x0000004572727220 */ /* 0x080fe20000410000 */
[----:B------:R-:W-:Y:S01]  /*8d60*/  LDSM.16.MT88.4 R24, [R190+0x6800] ;  /* 0x00680000be18783b */ /* 0x000fe20000004200 */
[----:B------:R2:W-:Y:S01]  /*8d70*/  MUFU.EX2 R219, R14 ;  /* 0x0000000e00db7308 */ /* 0x0005e20000000800 */
[----:B------:R-:W-:-:S02]  /*8d80*/  FMUL.FTZ R115, R115, R69 ;  /* 0x0000004573737220 */ /* 0x000fc40000410000 */
[----:B-1----:R-:W-:Y:S01]  /*8d90*/  FFMA.FTZ R3, R77, c[0x0][0x23c], -R13 ;  /* 0x00008f004d037a23 */ /* 0x002fe2000001080d */
[----:B------:R-:W-:Y:S01]  /*8da0*/  LDSM.16.MT88.4 R108, [R192+0x7800] ;  /* 0x00780000c06c783b */ /* 0x000fe20000004200 */
[-C--:B------:R-:W-:Y:S02]  /*8db0*/  FMUL.FTZ R124, R124, R70.reuse ;  /* 0x000000467c7c7220 */ /* 0x080fe40000410000 */
[-C--:B------:R-:W-:Y:S01]  /*8dc0*/  FMUL.FTZ R125, R125, R70.reuse ;  /* 0x000000467d7d7220 */ /* 0x080fe20000410000 */
[----:B------:R1:W-:Y:S01]  /*8dd0*/  MUFU.EX2 R220, R3 ;  /* 0x0000000300dc7308 */ /* 0x0003e20000000800 */
[-C--:B------:R-:W-:Y:S01]  /*8de0*/  FMUL.FTZ R126, R126, R69.reuse ;  /* 0x000000457e7e7220 */ /* 0x080fe20000410000 */
[----:B------:R-:W-:Y:S01]  /*8df0*/  HMMA.16816.F32 R112, R4, R28, R112 ;  /* 0x0000001c0470723c */ /* 0x000fe20000001870 */
[----:B------:R-:W-:Y:S02]  /*8e00*/  FMUL.FTZ R127, R127, R69 ;  /* 0x000000457f7f7220 */ /* 0x000fe40000410000 */
[----:B------:R-:W-:-:S02]  /*8e10*/  FMUL.FTZ R128, R128, R70 ;  /* 0x0000004680807220 */ /* 0x000fc40000410000 */
[-C--:B------:R-:W-:Y:S02]  /*8e20*/  FMUL.FTZ R129, R129, R70.reuse ;  /* 0x0000004681817220 */ /* 0x080fe40000410000 */
[----:B--2---:R-:W-:Y:S01]  /*8e30*/  FFMA.FTZ R14, R171, c[0x0][0x23c], -R0 ;  /* 0x00008f00ab0e7a23 */ /* 0x004fe20000010800 */
[----:B------:R-:W-:Y:S01]  /*8e40*/  HMMA.16816.F32 R124, R4, R30, R124 ;  /* 0x0000001e047c723c */ /* 0x000fe2000000187c */
[----:B------:R-:W2:Y:S01]  /*8e50*/  LDSM.16.MT88.4 R28, [R189+0x6800] ;  /* 0x00680000bd1c783b */ /* 0x000ea20000004200 */
[-C--:B------:R-:W-:Y:S01]  /*8e60*/  FMUL.FTZ R130, R130, R69.reuse ;  /* 0x0000004582827220 */ /* 0x080fe20000410000 */
[----:B------:R-:W-:Y:S01]  /*8e70*/  MUFU.EX2 R215, R14 ;  /* 0x0000000e00d77308 */ /* 0x000fe20000000800 */
[----:B------:R-:W-:Y:S02]  /*8e80*/  FMUL.FTZ R131, R131, R69 ;  /* 0x0000004583837220 */ /* 0x000fe40000410000 */
[----:B-1----:R-:W-:Y:S02]  /*8e90*/  FFMA.FTZ R3, R159, c[0x0][0x23c], -R12 ;  /* 0x00008f009f037a23 */ /* 0x002fe4000001080c */
[----:B------:R-:W-:-:S02]  /*8ea0*/  FMUL.FTZ R140, R140, R70 ;  /* 0x000000468c8c7220 */ /* 0x000fc40000410000 */
[----:B------:R-:W-:Y:S01]  /*8eb0*/  FMUL.FTZ R141, R141, R70 ;  /* 0x000000468d8d7220 */ /* 0x000fe20000410000 */
[----:B------:R1:W4:Y:S01]  /*8ec0*/  MUFU.EX2 R217, R3 ;  /* 0x0000000300d97308 */ /* 0x0003220000000800 */
[-C--:B------:R-:W-:Y:S01]  /*8ed0*/  FMUL.FTZ R142, R142, R69.reuse ;  /* 0x000000458e8e7220 */ /* 0x080fe20000410000 */
[----:B------:R-:W-:Y:S01]  /*8ee0*/  HMMA.16816.F32 R128, R4, R32, R128 ;  /* 0x000000200480723c */ /* 0x000fe20000001880 */
[----:B------:R-:W-:-:S07]  /*8ef0*/  FMUL.FTZ R143, R143, R69 ;  /* 0x000000458f8f7220 */ /* 0x000fce0000410000 */
[----:B------:R-:W-:Y:S01]  /*8f00*/  HMMA.16816.F32 R140, R4, R34, R140 ;  /* 0x00000022048c723c */ /* 0x000fe2000000188c */
[----:B-1----:R-:W-:-:S06]  /*8f10*/  FFMA.FTZ R3, R145, c[0x0][0x23c], -R12 ;  /* 0x00008f0091037a23 */ /* 0x002fcc000001080c */
[----:B---3--:R-:W-:Y:S02]  /*8f20*/  F2FP.PACK_AB R4, R221, R224 ;  /* 0x000000e0dd04723e */ /* 0x008fe400000000ff */
[----:B----4-:R-:W-:Y:S01]  /*8f30*/  F2FP.PACK_AB R5, R217, R219 ;  /* 0x000000dbd905723e */ /* 0x010fe200000000ff */
[----:B------:R1:W-:Y:S01]  /*8f40*/  MUFU.EX2 R218, R3 ;  /* 0x0000000300da7308 */ /* 0x0003e20000000800 */
[----:B------:R-:W-:Y:S01]  /*8f50*/  F2FP.PACK_AB R6, R220, R222 ;  /* 0x000000dedc06723e */ /* 0x000fe200000000ff */
[----:B-1----:R-:W-:-:S06]  /*8f60*/  FFMA.FTZ R3, R79, c[0x0][0x23c], -R12 ;  /* 0x00008f004f037a23 */ /* 0x002fcc000001080c */
[----:B------:R1:W3:Y:S02]  /*8f70*/  MUFU.EX2 R216, R3 ;  /* 0x0000000300d87308 */ /* 0x0002e40000000800 */
[----:B-1----:R-:W-:Y:S01]  /*8f80*/  FFMA.FTZ R3, R168, c[0x0][0x23c], -R0 ;  /* 0x00008f00a8037a23 */ /* 0x002fe20000010800 */
[----:B---3--:R-:W-:-:S05]  /*8f90*/  F2FP.PACK_AB R7, R216, R218 ;  /* 0x000000dad807723e */ /* 0x008fca00000000ff */
[----:B------:R1:W-:Y:S02]  /*8fa0*/  MUFU.EX2 R214, R3 ;  /* 0x0000000300d67308 */ /* 0x0003e40000000800 */
[C---:B--2---:R-:W-:Y:S08]  /*8fb0*/  HMMA.16816.F32 R60, R4.reuse, R28, R60 ;  /* 0x0000001c043c723c */ /* 0x044ff0000000183c */
        /* <DEDUP_REMOVED lines=13> */
[----:B------:R-:W-:-:S02]  /*9090*/  F2FP.PACK_AB R4, R215, R223 ;  /* 0x000000dfd704723e */ /* 0x000fc400000000ff */
[----:B--2---:R-:W-:Y:S01]  /*90a0*/  F2FP.PACK_AB R6, R213, R214 ;  /* 0x000000d6d506723e */ /* 0x004fe200000000ff */
[----:B-1----:R-:W-:-:S04]  /*90b0*/  FFMA.FTZ R3, R183, c[0x0][0x23c], -R2 ;  /* 0x00008f00b7037a23 */ /* 0x002fc80000010802 */
        /* <DEDUP_REMOVED lines=16> */
[----:B------:R-:W-:Y:S01]  /*91c0*/  LDSM.16.MT88.4 R20, [R190+0x7000] ;  /* 0x00700000be14783b */ /* 0x000fe20000004200 */
[----:B-1----:R-:W-:-:S06]  /*91d0*/  FFMA.FTZ R3, R172, c[0x0][0x23c], -R13 ;  /* 0x00008f00ac037a23 */ /* 0x002fcc000001080d */
[C---:B------:R-:W-:Y:S01]  /*91e0*/  HMMA.16816.F32 R112, R4.reuse, R24, R112 ;  /* 0x000000180470723c */ /* 0x040fe20000001870 */
[----:B------:R-:W-:Y:S01]  /*91f0*/  MOV R172, R82 ;  /* 0x0000005200ac7202 */ /* 0x000fe20000000f00 */
[----:B------:R1:W-:Y:S06]  /*9200*/  MUFU.EX2 R164, R3 ;  /* 0x0000000300a47308 */ /* 0x0003ec0000000800 */
[C---:B------:R-:W-:Y:S01]  /*9210*/  HMMA.16816.F32 R124, R4.reuse, R26, R124 ;  /* 0x0000001a047c723c */ /* 0x040fe2000000187c */
[----:B------:R-:W3:Y:S07]  /*9220*/  LDSM.16.MT88.4 R24, [R192+0x7000] ;  /* 0x00700000c018783b */ /* 0x000eee0000004200 */
[----:B------:R-:W-:Y:S01]  /*9230*/  HMMA.16816.F32 R128, R4, R16, R128 ;  /* 0x000000100480723c */ /* 0x000fe20000001880 */
[----:B-1----:R-:W-:Y:S01]  /*9240*/  FFMA.FTZ R3, R165, c[0x0][0x23c], -R13 ;  /* 0x00008f00a5037a23 */ /* 0x002fe2000001080d */
[----:B------:R-:W-:-:S03]  /*9250*/  MOV R165, R83 ;  /* 0x0000005300a57202 */ /* 0x000fc60000000f00 */
        /* <DEDUP_REMOVED lines=25> */
[----:B------:R1:W4:Y:S04]  /*93f0*/  MUFU.EX2 R154, R3 ;  /* 0x00000003009a7308 */ /* 0x0003280000000800 */
        /* <DEDUP_REMOVED lines=37> */
[----:B------:R-:W-:Y:S01]  /*9650*/  FFMA.FTZ R3, R229, R69, R247 ;  /* 0x00000045e5037223 */ /* 0x000fe200000100f7 */
[----:B------:R-:W-:-:S05]  /*9660*/  MOV R69, R232 ;  /* 0x000000e800457202 */ /* 0x000fca0000000f00 */
        /* <DEDUP_REMOVED lines=11> */
[----:B-1----:R-:W-:Y:S01]  /*9720*/  FFMA.FTZ R0, R186, c[0x0][0x23c], -R12 ;  /* 0x00008f00ba007a23 */ /* 0x002fe2000001080c */
[----:B--2---:R-:W-:-:S03]  /*9730*/  F2FP.PACK_AB R137, R72, R77 ;  /* 0x0000004d4889723e */ /* 0x004fc600000000ff */
[----:B------:R1:W-:Y:S03]  /*9740*/  MUFU.EX2 R67, R0 ;  /* 0x0000000000437308 */ /* 0x0003e60000000800 */
[C---:B------:R-:W-:Y:S01]  /*9750*/  HMMA.16816.F32 R20, R4.reuse, R22, R124 ;  /* 0x000000160414723c */ /* 0x040fe2000000187c */
[----:B------:R-:W2:Y:S07]  /*9760*/  LDSM.16.MT88.4 R124, [R190+0x7800] ;  /* 0x00780000be7c783b */ /* 0x000eae0000004200 */
[----:B------:R-:W-:Y:S01]  /*9770*/  HMMA.16816.F32 R16, R4, R18, R140 ;  /* 0x000000120410723c */ /* 0x000fe2000000188c */
[----:B-1----:R-:W-:-:S06]  /*9780*/  FFMA.FTZ R0, R182, c[0x0][0x23c], -R12 ;  /* 0x00008f00b6007a23 */ /* 0x002fcc000001080c */
[----:B------:R-:W-:Y:S01]  /*9790*/  FFMA.FTZ R4, R228, R70, R173 ;  /* 0x00000046e4047223 */ /* 0x000fe200000100ad */
[----:B------:R-:W1:Y:S01]  /*97a0*/  LDSM.16.MT88.4 R12, [R191+0x7800] ;  /* 0x00780000bf0c783b */ /* 0x000e620000004200 */
[----:B------:R-:W3:Y:S01]  /*97b0*/  MUFU.EX2 R66, R0 ;  /* 0x0000000000427308 */ /* 0x000ee20000000800 */
[----:B------:R-:W-:Y:S01]  /*97c0*/  FADD.FTZ R7, R227, R3 ;  /* 0x00000003e3077221 */ /* 0x000fe20000010000 */
[----:B------:R-:W-:Y:S01]  /*97d0*/  F2FP.PACK_AB R140, R152, R153 ;  /* 0x00000099988c723e */ /* 0x000fe200000000ff */
[----:B------:R-:W-:Y:S01]  /*97e0*/  FADD.FTZ R4, R249, R4 ;  /* 0x00000004f9047221 */ /* 0x000fe20000010000 */
[----:B------:R-:W-:Y:S02]  /*97f0*/  F2FP.PACK_AB R142, R150, R151 ;  /* 0x00000097968e723e */ /* 0x000fe400000000ff */
[----:B------:R-:W-:Y:S01]  /*9800*/  MOV R70, R233 ;  /* 0x000000e900467202 */ /* 0x000fe20000000f00 */
[----:B------:R-:W-:-:S04]  /*9810*/  FADD.FTZ R3, R248, R4 ;  /* 0x00000004f8037221 */ /* 0x000fc80000010000 */
[----:B------:R-:W-:-:S04]  /*9820*/  FADD.FTZ R3, R250, R3 ;  /* 0x00000003fa037221 */ /* 0x000fc80000010000 */
[----:B------:R-:W-:Y:S01]  /*9830*/  FADD.FTZ R3, R223, R3 ;  /* 0x00000003df037221 */ /* 0x000fe20000010000 */
[----:B---3--:R-:W-:Y:S01]  /*9840*/  F2FP.PACK_AB R139, R66, R67 ;  /* 0x00000043428b723e */ /* 0x008fe200000000ff */
[--C-:B------:R-:W-:Y:S02]  /*9850*/  FFMA.FTZ R0, R211, c[0x0][0x23c], -R2.reuse ;  /* 0x00008f00d3007a23 */ /* 0x100fe40000010802 */
[----:B------:R-:W-:Y:S02]  /*9860*/  FADD.FTZ R3, R215, R3 ;  /* 0x00000003d7037221 */ /* 0x000fe40000010000 */
[----:B------:R3:W-:Y:S02]  /*9870*/  MUFU.EX2 R65, R0 ;  /* 0x0000000000417308 */ /* 0x0007e40000000800 */
[C---:B------:R-:W-:Y:S08]  /*9880*/  HMMA.16816.F32 R88, R136.reuse, R94, R56 ;  /* 0x0000005e8858723c */ /* 0x040ff00000001838 */
[----:B------:R-:W-:Y:S01]  /*9890*/  HMMA.16816.F32 R80, R136, R92, R60 ;  /* 0x0000005c8850723c */ /* 0x000fe2000000183c */
[----:B---3--:R-:W-:-:S07]  /*98a0*/  FFMA.FTZ R0, R210, c[0x0][0x23c], -R2 ;  /* 0x00008f00d2007a23 */ /* 0x008fce0000010802 */
[C---:B------:R-:W-:Y:S01]  /*98b0*/  HMMA.16816.F32 R100, R136.reuse, R108, R52 ;  /* 0x0000006c8864723c */ /* 0x040fe20000001834 */
[----:B------:R3:W4:Y:S07]  /*98c0*/  MUFU.EX2 R64, R0 ;  /* 0x0000000000407308 */ /* 0x00072e0000000800 */
[C---:B------:R-:W-:Y:S08]  /*98d0*/  HMMA.16816.F32 R104, R136.reuse, R110, R48 ;  /* 0x0000006e8868723c */ /* 0x040ff00000001830 */
[----:B--2---:R-:W-:Y:S01]  /*98e0*/  HMMA.16816.F32 R116, R136, R124, R44 ;  /* 0x0000007c8874723c */ /* 0x004fe2000000182c */
[--C-:B---3--:R-:W-:Y:S01]  /*98f0*/  FFMA.FTZ R0, R208, c[0x0][0x23c], -R2.reuse ;  /* 0x00008f00d0007a23 */ /* 0x108fe20000010802 */
[----:B----4-:R-:W-:Y:S01]  /*9900*/  F2FP.PACK_AB R141, R64, R65 ;  /* 0x00000041408d723e */ /* 0x010fe200000000ff */
[----:B------:R-:W-:-:S02]  /*9910*/  FFMA.FTZ R2, R206, c[0x0][0x23c], -R2 ;  /* 0x00008f00ce027a23 */ /* 0x000fc40000010802 */
[----:B------:R2:W-:Y:S03]  /*9920*/  MUFU.EX2 R60, R0 ;  /* 0x00000000003c7308 */ /* 0x0005e60000000800 */
[C---:B------:R-:W-:Y:S05]  /*9930*/  HMMA.16816.F32 R120, R136.reuse, R126, R40 ;  /* 0x0000007e8878723c */ /* 0x040fea0000001828 */
[----:B------:R3:W4:Y:S03]  /*9940*/  MUFU.EX2 R56, R2 ;  /* 0x0000000200387308 */ /* 0x0007260000000800 */
[----:B-1----:R-:W-:Y:S01]  /*9950*/  HMMA.16816.F32 R132, R136, R12, R36 ;  /* 0x0000000c8884723c */ /* 0x002fe20000001824 */
[----:B--2---:R-:W-:-:S07]  /*9960*/  FFMA.FTZ R0, R231, R71, R252 ;  /* 0x00000047e7007223 */ /* 0x004fce00000100fc */
[----:B------:R-:W-:Y:S01]  /*9970*/  HMMA.16816.F32 R136, R136, R14, R32 ;  /* 0x0000000e8888723c */ /* 0x000fe20000001820 */
[----:B------:R-:W-:Y:S02]  /*9980*/  FADD.FTZ R5, R251, R0 ;  /* 0x00000000fb057221 */ /* 0x000fe40000010000 */
[----:B---3--:R-:W-:Y:S01]  /*9990*/  FFMA.FTZ R2, R230, R76, R163 ;  /* 0x0000004ce6027223 */ /* 0x008fe200000100a3 */
[----:B----4-:R-:W-:Y:S01]  /*99a0*/  F2FP.PACK_AB R143, R56, R60 ;  /* 0x0000003c388f723e */ /* 0x010fe200000000ff */
        /* <DEDUP_REMOVED lines=61> */
[----:B------:R-:W-:Y:S02]  /*9d80*/  FADD.FTZ R228, R150, R4 ;  /* 0x0000000496e47221 */ /* 0x000fe40000010000 */
[----:B------:R-:W-:Y:S01]  /*9d90*/  FADD.FTZ R231, R66, R0 ;  /* 0x0000000042e77221 */ /* 0x000fe20000010000 */
[----:B------:R-:W-:Y:S05]  /*9da0*/  @!P1 BRA `(.L_x_1085) ;  /* 0x0000412000009947 */ /* 0x000fea0003800000 */
[----:B------:R-:W2:Y:S04]  /*9db0*/  LDL.64 R176, [R1+0x10] ;  /* 0x0000100001b07983 */ /* 0x000ea80000100a00 */
[----:B------:R-:W3:Y:S01]  /*9dc0*/  LDL.64 R166, [R1+0x8] ;  /* 0x0000080001a67983 */ /* 0x000ee20000100a00 */
[----:B------:R-:W-:Y:S01]  /*9dd0*/  IADD3 R203, R246, -0x3, RZ ;  /* 0xfffffffdf6cb7810 */ /* 0x000fe20007ffe0ff */
[----:B------:R-:W-:Y:S01]  /*9de0*/  IMAD.MOV.U32 R172, RZ, RZ, c[0x0][0x1a0] ;  /* 0x00006800ffac7624 */ /* 0x000fe200078e00ff */
[----:B------:R-:W-:-:S04]  /*9df0*/  DEPBAR.LE SB0, 0x0 ;  /* 0x000080000000791a */ /* 0x000fc80000000000 */
[----:B------:R-:W-:Y:S01]  /*9e00*/  SHF.R.S32.HI R0, RZ, 0x1f, R203 ;  /* 0x0000001fff007819 */ /* 0x000fe200000114cb */
[C---:B------:R-:W-:Y:S01]  /*9e10*/  IMAD.WIDE.U32 R6, R203.reuse, c[0x0][0x1a0], RZ ;  /* 0x00006800cb067a25 */ /* 0x040fe200078e00ff */
        /* <DEDUP_REMOVED lines=13> */
[----:B---3--:R-:W-:Y:S02]  /*9ef0*/  LEA.HI.X R3, R6, R167, R3, 0x6, P1 ;  /* 0x000000a706037211 */ /* 0x008fe400008f3403 */
        /* <DEDUP_REMOVED lines=26> */
[C---:B------:R-:W-:Y:S02]  /*a0a0*/  ISETP.GE.AND P5, PT, R0.reuse, R8, PT ;  /* 0x000000080000720c */ /* 0x040fe40003fa6270 */
[----:B------:R-:W-:Y:S01]  /*a0b0*/  @P0 STS.128 [R200+0x7000], RZ ;  /* 0x007000ffc8000388 */ /* 0x000fe20000000c00 */
[C---:B------:R-:W-:Y:S02]  /*a0c0*/  ISETP.GE.AND P1, PT, R0.reuse, R9, PT ;  /* 0x000000090000720c */ /* 0x040fe40003f26270 */
        /* <DEDUP_REMOVED lines=11> */
[----:B------:R-:W-:Y:S04]  /*a180*/  LDSM.16.M88.4 R20, [R188+0x4000] ;  /* 0x00400000bc14783b */ /* 0x000fe80000000200 */
        /* <DEDUP_REMOVED lines=8> */
[----:B------:R-:W5:Y:S04]  /*a210*/  LDSM.16.M88.4 R48, [R194+0x4000] ;  /* 0x00400000c230783b */ /* 0x000f680000000200 */
[----:B------:R-:W-:Y:S04]  /*a220*/  LDSM.16.M88.4 R44, [R194+0x4800] ;  /* 0x00480000c22c783b */ /* 0x000fe80000000200 */
[----:B------:R-:W0:Y:S01]  /*a230*/  LDGDEPBAR ;  /* 0x00000000000079af */ /* 0x000e220000000000 */
[C---:B-1----:R-:W-:Y:S08]  /*a240*/  HMMA.16816.F32 R156, R12.reuse, R20, RZ ;  /* 0x000000140c9c723c */ /* 0x042ff000000018ff */
[----:B------:R-:W-:Y:S08]  /*a250*/  HMMA.16816.F32 R168, R12, R22, RZ ;  /* 0x000000160ca8723c */ /* 0x000ff000000018ff */
[C---:B--2---:R-:W-:Y:S08]  /*a260*/  HMMA.16816.F32 R76, R4.reuse, R20, RZ ;  /* 0x00000014044c723c */ /* 0x044ff000000018ff */
[C---:B------:R-:W-:Y:S01]  /*a270*/  HMMA.16816.F32 R72, R4.reuse, R22, RZ ;  /* 0x000000160448723c */ /* 0x040fe200000018ff */
[----:B------:R-:W1:Y:S07]  /*a280*/  LDSM.16.M88.4 R20, [R199] ;  /* 0x00000000c714783b */ /* 0x000e6e0000000200 */
        /* <DEDUP_REMOVED lines=10> */
[C---:B------:R-:W-:Y:S01]  /*a330*/  HMMA.16816.F32 R164, R12.reuse, R34, RZ ;  /* 0x000000220ca4723c */ /* 0x040fe200000018ff */
[----:B------:R-:W-:Y:S07]  /*a340*/  LDSM.16.M88.4 R32, [R195+0x1000] ;  /* 0x00100000c320783b */ /* 0x000fee0000000200 */
[----:B------:R-:W-:Y:S01]  /*a350*/  HMMA.16816.F32 R24, R12, R26, RZ ;  /* 0x0000001a0c18723c */ /* 0x000fe200000018ff */
[----:B------:R-:W-:Y:S07]  /*a360*/  LDSM.16.M88.4 R12, [R197] ;  /* 0x00000000c50c783b */ /* 0x000fee0000000200 */
[C---:B---3--:R-:W-:Y:S01]  /*a370*/  HMMA.16816.F32 R224, R16.reuse, R40, R56 ;  /* 0x0000002810e0723c */ /* 0x048fe20000001838 */
[----:B------:R-:W2:Y:S07]  /*a380*/  LDSM.16.M88.4 R56, [R195] ;  /* 0x00000000c338783b */ /* 0x000eae0000000200 */
[C---:B----4-:R-:W-:Y:S08]  /*a390*/  HMMA.16816.F32 R172, R16.reuse, R38, R4 ;  /* 0x0000002610ac723c */ /* 0x050ff00000001804 */
[C---:B-----5:R-:W-:Y:S08]  /*a3a0*/  HMMA.16816.F32 R212, R16.reuse, R48, R76 ;  /* 0x0000003010d4723c */ /* 0x060ff0000000184c */
[C---:B------:R-:W-:Y:S01]  /*a3b0*/  HMMA.16816.F32 R248, R16.reuse, R36, R52 ;  /* 0x0000002410f8723c */ /* 0x040fe20000001834 */
[----:B------:R-:W3:Y:S07]  /*a3c0*/  LDSM.16.M88.4 R52, [R195+0x800] ;  /* 0x00080000c334783b */ /* 0x000eee0000000200 */
[----:B------:R-:W-:Y:S01]  /*a3d0*/  HMMA.16816.F32 R204, R16, R50, R72 ;  /* 0x0000003210cc723c */ /* 0x000fe20000001848 */
[----:B------:R-:W-:-:S02]  /*a3e0*/  IMAD.MOV.U32 R71, RZ, RZ, R172 ;  /* 0x000000ffff477224 */ /* 0x000fc400078e00ac */
[----:B------:R-:W-:Y:S02]  /*a3f0*/  IMAD.MOV.U32 R70, RZ, RZ, R173 ;  /* 0x000000ffff467224 */ /* 0x000fe400078e00ad */
[----:B------:R-:W-:Y:S02]  /*a400*/  IMAD.MOV.U32 R3, RZ, RZ, R174 ;  /* 0x000000ffff037224 */ /* 0x000fe400078e00ae */
[----:B------:R-:W-:Y:S01]  /*a410*/  IMAD.MOV.U32 R2, RZ, RZ, R175 ;  /* 0x000000ffff027224 */ /* 0x000fe200078e00af */
[C---:B-1----:R-:W-:Y:S08]  /*a420*/  HMMA.16816.F32 R4, R20.reuse, R48, R156 ;  /* 0x000000301404723c */ /* 0x042ff0000000189c */
[----:B------:R-:W-:Y:S01]  /*a430*/  HMMA.16816.F32 R48, R20, R50, R168 ;  /* 0x000000321430723c */ /* 0x000fe200000018a8 */
[----:B------:R-:W1:Y:S07]  /*a440*/  LDSM.16.M88.4 R168, [R195+0x1800] ;  /* 0x00180000c3a8783b */ /* 0x000e6e0000000200 */
[C---:B------:R-:W-:Y:S08]  /*a450*/  HMMA.16816.F32 R220, R16.reuse, R44, R64 ;  /* 0x0000002c10dc723c */ /* 0x040ff00000001840 */
[C---:B------:R-:W-:Y:S08]  /*a460*/  HMMA.16816.F32 R208, R16.reuse, R46, R60 ;  /* 0x0000002e10d0723c */ /* 0x040ff0000000183c */
[----:B------:R-:W-:Y:S08]  /*a470*/  HMMA.16816.F32 R216, R16, R42, R144 ;  /* 0x0000002a10d8723c */ /* 0x000ff00000001890 */
[C---:B------:R-:W-:Y:S01]  /*a480*/  HMMA.16816.F32 R16, R20.reuse, R44, R152 ;  /* 0x0000002c1410723c */ /* 0x040fe20000001898 */
[----:B------:R-:W-:Y:S07]  /*a490*/  LDSM.16.M88.4 R152, [R193+0x1800] ;  /* 0x00180000c198783b */ /* 0x000fee0000000200 */
[C---:B------:R-:W-:Y:S08]  /*a4a0*/  HMMA.16816.F32 R60, R20.reuse, R40, R148 ;  /* 0x00000028143c723c */ /* 0x040ff00000001894 */
[C---:B------:R-:W-:Y:S08]  /*a4b0*/  HMMA.16816.F32 R44, R20.reuse, R46, R164 ;  /* 0x0000002e142c723c */ /* 0x040ff000000018a4 */
[C---:B------:R-:W-:Y:S01]  /*a4c0*/  HMMA.16816.F32 R148, R20.reuse, R36, R28 ;  /* 0x000000241494723c */ /* 0x040fe2000000181c */
[----:B------:R-:W-:Y:S07]  /*a4d0*/  LDSM.16.M88.4 R28, [R193] ;  /* 0x00000000c11c783b */ /* 0x000fee0000000200 */
[C---:B------:R-:W-:Y:S08]  /*a4e0*/  HMMA.16816.F32 R64, R20.reuse, R42, R160 ;  /* 0x0000002a1440723c */ /* 0x040ff000000018a0 */
[----:B------:R-:W-:Y:S01]  /*a4f0*/  HMMA.16816.F32 R144, R20, R38, R24 ;  /* 0x000000261490723c */ /* 0x000fe20000001818 */
[----:B------:R-:W-:Y:S04]  /*a500*/  LDSM.16.M88.4 R24, [R193+0x800] ;  /* 0x00080000c118783b */ /* 0x000fe80000000200 */
[----:B------:R-:W-:Y:S03]  /*a510*/  LDSM.16.M88.4 R20, [R193+0x1000] ;  /* 0x00100000c114783b */ /* 0x000fe60000000200 */
[C---:B--2---:R-:W-:Y:S01]  /*a520*/  HMMA.16816.F32 R76, R12.reuse, R56, R4 ;  /* 0x000000380c4c723c */ /* 0x044fe20000001804 */
[----:B------:R-:W2:Y:S07]  /*a530*/  LDSM.16.M88.4 R4, [R198] ;  /* 0x00000000c604783b */ /* 0x000eae0000000200 */
[C---:B---3--:R-:W-:Y:S08]  /*a540*/  HMMA.16816.F32 R40, R12.reuse, R54, R44 ;  /* 0x000000360c28723c */ /* 0x048ff0000000182c */
[C---:B------:R-:W-:Y:S01]  /*a550*/  HMMA.16816.F32 R72, R12.reuse, R52, R16 ;  /* 0x000000340c48723c */ /* 0x040fe20000001810 */
[----:B------:R-:W3:Y:S07]  /*a560*/  LDSM.16.M88.4 R16, [R197+0x2000] ;  /* 0x00200000c510783b */ /* 0x000eee0000000200 */
[C---:B------:R-:W-:Y:S08]  /*a570*/  HMMA.16816.F32 R60, R12.reuse, R32, R60 ;  /* 0x000000200c3c723c */ /* 0x040ff0000000183c */
[C---:B------:R-:W-:Y:S08]  /*a580*/  HMMA.16816.F32 R48, R12.reuse, R58, R48 ;  /* 0x0000003a0c30723c */ /* 0x040ff00000001830 */
[C---:B------:R-:W-:Y:S08]  /*a590*/  HMMA.16816.F32 R36, R12.reuse, R34, R64 ;  /* 0x000000220c24723c */ /* 0x040ff00000001840 */
[C---:B-1----:R-:W-:Y:S08]  /*a5a0*/  HMMA.16816.F32 R44, R12.reuse, R168, R148 ;  /* 0x000000a80c2c723c */ /* 0x042ff00000001894 */
[----:B------:R-:W-:Y:S08]  /*a5b0*/  HMMA.16816.F32 R12, R12, R170, R144 ;  /* 0x000000aa0c0c723c */ /* 0x000ff00000001890 */
[C---:B--2---:R-:W-:Y:S08]  /*a5c0*/  HMMA.16816.F32 R184, R4.reuse, R28, R76 ;  /* 0x0000001c04b8723c */ /* 0x044ff0000000184c */
[C---:B------:R-:W-:Y:S08]  /*a5d0*/  HMMA.16816.F32 R180, R4.reuse, R30, R48 ;  /* 0x0000001e04b4723c */ /* 0x040ff00000001830 */
[C---:B------:R-:W-:Y:S01]  /*a5e0*/  HMMA.16816.F32 R176, R4.reuse, R24, R72 ;  /* 0x0000001804b0723c */ /* 0x040fe20000001848 */
[----:B------:R-:W-:Y:S07]  /*a5f0*/  I2F R74, R0 ;  /* 0x00000000004a7306 */ /* 0x000fee0000201400 */
[C---:B------:R-:W-:Y:S07]  /*a600*/  HMMA.16816.F32 R164, R4.reuse, R26, R40 ;  /* 0x0000001a04a4723c */ /* 0x040fee0000001828 */
[C---:B------:R-:W-:Y:S01]  /*a610*/  IADD3 R43, R0.reuse, 0x18, RZ ;  /* 0x00000018002b7810 */ /* 0x040fe20007ffe0ff */
[----:B------:R-:W-:Y:S01]  /*a620*/  HMMA.16816.F32 R156, R4, R20, R60 ;  /* 0x00000014049c723c */ /* 0x000fe2000000183c */
[----:B------:R-:W-:-:S02]  /*a630*/  IADD3 R42, R0, 0x19, RZ ;  /* 0x00000019002a7810 */ /* 0x000fc40007ffe0ff */
[C---:B------:R-:W-:Y:S01]  /*a640*/  IADD3 R41, R0.reuse, 0x21, RZ ;  /* 0x0000002100297810 */ /* 0x040fe20007ffe0ff */
[----:B------:R-:W-:Y:S01]  /*a650*/  I2F R72, R43 ;  /* 0x0000002b00487306 */ /* 0x000fe20000201400 */
[----:B------:R-:W-:-:S03]  /*a660*/  IADD3 R40, R0, 0x38, RZ ;  /* 0x0000003800287810 */ /* 0x000fc60007ffe0ff */
[C---:B------:R-:W-:Y:S04]  /*a670*/  HMMA.16816.F32 R172, R4.reuse, R22, R36 ;  /* 0x0000001604ac723c */ /* 0x040fe80000001824 */
[----:B------:R-:W-:Y:S03]  /*a680*/  I2F R64, R41 ;  /* 0x0000002900407306 */ /* 0x000fe60000201400 */
[C---:B------:R-:W-:Y:S01]  /*a690*/  IADD3 R39, R0.reuse, 0x1, RZ ;  /* 0x0000000100277810 */ /* 0x040fe20007ffe0ff */
[----:B------:R-:W-:Y:S01]  /*a6a0*/  HMMA.16816.F32 R160, R4, R152, R44 ;  /* 0x0000009804a0723c */ /* 0x000fe2000000182c */
[C---:B------:R-:W-:Y:S02]  /*a6b0*/  IADD3 R37, R0.reuse, 0x8, RZ ;  /* 0x0000000800257810 */ /* 0x040fe40007ffe0ff */
[C---:B------:R-:W-:Y:S01]  /*a6c0*/  IADD3 R36, R0.reuse, 0x9, RZ ;  /* 0x0000000900247810 */ /* 0x040fe20007ffe0ff */
[----:B------:R-:W-:Y:S01]  /*a6d0*/  I2F R69, R39 ;  /* 0x0000002700457306 */ /* 0x000fe20000201400 */
[----:B------:R-:W-:-:S02]  /*a6e0*/  IADD3 R38, R0, 0x10, RZ ;  /* 0x0000001000267810 */ /* 0x000fc40007ffe0ff */
[C---:B------:R-:W-:Y:S01]  /*a6f0*/  IADD3 R44, R0.reuse, 0x11, RZ ;  /* 0x00000011002c7810 */ /* 0x040fe20007ffe0ff */
[----:B------:R-:W-:Y:S01]  /*a700*/  HMMA.16816.F32 R148, R4, R154, R12 ;  /* 0x0000009a0494723c */ /* 0x000fe2000000180c */
[----:B------:R-:W1:Y:S01]  /*a710*/  LDSM.16.M88.4 R4, [R198+0x2000] ;  /* 0x00200000c604783b */ /* 0x000e620000000200 */
[----:B------:R-:W-:Y:S01]  /*a720*/  IADD3 R45, R0, 0x20, RZ ;  /* 0x00000020002d7810 */ /* 0x000fe20007ffe0ff */
[----:B------:R-:W-:-:S04]  /*a730*/  DEPBAR.LE SB0, 0x0 ;  /* 0x000080000000791a */ /* 0x000fc80000000000 */
[----:B------:R-:W-:Y:S01]  /*a740*/  I2F R67, R37 ;  /* 0x0000002500437306 */ /* 0x000fe20000201400 */
[----:B---3--:R-:W-:Y:S01]  /*a750*/  HMMA.16816.F32 R12, R16, R56, R212 ;  /* 0x00000038100c723c */ /* 0x008fe200000018d4 */
[-C--:B------:R-:W-:Y:S02]  /*a760*/  ISETP.GE.AND P4, PT, R39, R8.reuse, PT ;  /* 0x000000082700720c */ /* 0x080fe40003f86270 */
[----:B------:R-:W-:-:S04]  /*a770*/  ISETP.GE.AND P6, PT, R37, R8, PT ;  /* 0x000000082500720c */ /* 0x000fc80003fc6270 */
[----:B------:R-:W-:Y:S01]  /*a780*/  I2F R66, R36 ;  /* 0x0000002400427306 */ /* 0x000fe20000201400 */
[C---:B------:R-:W-:Y:S07]  /*a790*/  HMMA.16816.F32 R144, R16.reuse, R34, R216 ;  /* 0x000000221090723c */ /* 0x040fee00000018d8 */
[----:B------:R-:W-:Y:S01]  /*a7a0*/  I2F R65, R38 ;  /* 0x0000002600417306 */ /* 0x000fe20000201400 */
[----:B------:R-:W-:Y:S01]  /*a7b0*/  HMMA.16816.F32 R48, R16, R52, R220 ;  /* 0x000000341030723c */ /* 0x000fe200000018dc */
[----:B------:R-:W-:-:S02]  /*a7c0*/  IADD3 R35, R0, 0x28, RZ ;  /* 0x0000002800237810 */ /* 0x000fc40007ffe0ff */
[----:B------:R-:W-:-:S04]  /*a7d0*/  IADD3 R34, R0, 0x29, RZ ;  /* 0x0000002900227810 */ /* 0x000fc80007ffe0ff */
[----:B------:R-:W-:Y:S01]  /*a7e0*/  IMAD.MOV.U32 R223, RZ, RZ, R2 ;  /* 0x000000ffffdf7224 */ /* 0x000fe200078e0002 */
[C---:B------:R-:W-:Y:S01]  /*a7f0*/  HMMA.16816.F32 R60, R16.reuse, R54, R208 ;  /* 0x00000036103c723c */ /* 0x040fe200000018d0 */
[----:B------:R-:W-:Y:S01]  /*a800*/  FMUL.FTZ R2, R184, c[0x0][0x2ec] ;  /* 0x0000bb00b8027a20 */ /* 0x000fe20000410000 */
[----:B------:R-:W-:Y:S01]  /*a810*/  I2F R73, R44 ;  /* 0x0000002c00497306 */ /* 0x000fe20000201400 */
[----:B------:R-:W-:Y:S02]  /*a820*/  IMAD.MOV.U32 R222, RZ, RZ, R3 ;  /* 0x000000ffffde7224 */ /* 0x000fe400078e0003 */
[----:B------:R-:W-:Y:S02]  /*a830*/  IMAD.MOV.U32 R220, RZ, RZ, R71 ;  /* 0x000000ffffdc7224 */ /* 0x000fe400078e0047 */
[----:B------:R-:W-:Y:S01]  /*a840*/  IMAD.MOV.U32 R221, RZ, RZ, R70 ;  /* 0x000000ffffdd7224 */ /* 0x000fe200078e0046 */
[----:B------:R-:W-:Y:S02]  /*a850*/  HMMA.16816.F32 R56, R16, R58, R204 ;  /* 0x0000003a1038723c */ /* 0x000fe400000018cc */
[----:B------:R2:W3:Y:S06]  /*a860*/  MUFU.TANH R3, R2 ;  /* 0x0000000200037308 */ /* 0x0004ec0000002400 */
[C---:B-1----:R-:W-:Y:S02]  /*a870*/  HMMA.16816.F32 R52, R4.reuse, R28, R12 ;  /* 0x0000001c0434723c */ /* 0x042fe4000000180c */
[----:B------:R-:W-:Y:S06]  /*a880*/  I2F R71, R42 ;  /* 0x0000002a00477306 */ /* 0x000fec0000201400 */
[C---:B------:R-:W-:Y:S01]  /*a890*/  HMMA.16816.F32 R144, R4.reuse, R22, R144 ;  /* 0x000000160490723c */ /* 0x040fe20000001890 */
[----:B--2---:R-:W-:Y:S01]  /*a8a0*/  FMUL.FTZ R2, R185, c[0x0][0x2ec] ;  /* 0x0000bb00b9027a20 */ /* 0x004fe20000410000 */
[----:B------:R-:W-:Y:S06]  /*a8b0*/  I2F R70, R45 ;  /* 0x0000002d00467306 */ /* 0x000fec0000201400 */
[C---:B------:R-:W-:Y:S02]  /*a8c0*/  HMMA.16816.F32 R12, R4.reuse, R24, R48 ;  /* 0x00000018040c723c */ /* 0x040fe40000001830 */
[----:B------:R1:W-:Y:S06]  /*a8d0*/  MUFU.TANH R23, R2 ;  /* 0x0000000200177308 */ /* 0x0003ec0000002400 */
[----:B------:R-:W-:Y:S02]  /*a8e0*/  HMMA.16816.F32 R24, R4, R26, R60 ;  /* 0x0000001a0418723c */ /* 0x000fe4000000183c */
[----:B------:R-:W-:Y:S06]  /*a8f0*/  I2F R48, R34 ;  /* 0x0000002200307306 */ /* 0x000fec0000201400 */
[----:B------:R-:W-:Y:S01]  /*a900*/  HMMA.16816.F32 R76, R16, R32, R224 ;  /* 0x00000020104c723c */ /* 0x000fe200000018e0 */
[----:B------:R-:W-:-:S02]  /*a910*/  FMUL.FTZ R146, R146, c[0x0][0x2ec] ;  /* 0x0000bb0092927a20 */ /* 0x000fc40000410000 */
[----:B-1----:R-:W-:Y:S01]  /*a920*/  FMUL.FTZ R2, R186, c[0x0][0x2ec] ;  /* 0x0000bb00ba027a20 */ /* 0x002fe20000410000 */
[----:B------:R-:W-:Y:S01]  /*a930*/  I2F R22, R40 ;  /* 0x0000002800167306 */ /* 0x000fe20000201400 */
[----:B------:R-:W-:Y:S02]  /*a940*/  FMUL.FTZ R147, R147, c[0x0][0x2ec] ;  /* 0x0000bb0093937a20 */ /* 0x000fe40000410000 */
[C---:B------:R-:W-:Y:S01]  /*a950*/  IADD3 R33, R0.reuse, 0x30, RZ ;  /* 0x0000003000217810 */ /* 0x040fe20007ffe0ff */
[----:B------:R-:W-:Y:S01]  /*a960*/  HMMA.16816.F32 R28, R4, R30, R56 ;  /* 0x0000001e041c723c */ /* 0x000fe20000001838 */
[----:B------:R-:W-:-:S03]  /*a970*/  IADD3 R32, R0, 0x31, RZ ;  /* 0x0000003100207810 */ /* 0x000fc60007ffe0ff */
[----:B------:R1:W-:Y:S08]  /*a980*/  MUFU.TANH R62, R2 ;  /* 0x00000002003e7308 */ /* 0x0003f00000002400 */
[----:B------:R-:W-:Y:S04]  /*a990*/  I2F R47, R33 ;  /* 0x00000021002f7306 */ /* 0x000fe80000201400 */
[----:B------:R-:W-:Y:S01]  /*a9a0*/  HMMA.16816.F32 R76, R4, R20, R76 ;  /* 0x00000014044c723c */ /* 0x000fe2000000184c */
[----:B-1----:R-:W-:-:S03]  /*a9b0*/  FMUL.FTZ R2, R187, c[0x0][0x2ec] ;  /* 0x0000bb00bb027a20 */ /* 0x002fc60000410000 */
[----:B------:R-:W-:Y:S03]  /*a9c0*/  I2F R56, R35 ;  /* 0x0000002300387306 */ /* 0x000fe60000201400 */
[----:B------:R-:W-:Y:S01]  /*a9d0*/  IADD3 R20, R0, 0x39, RZ ;  /* 0x0000003900147810 */ /* 0x000fe20007ffe0ff */
[----:B---3--:R-:W-:Y:S02]  /*a9e0*/  FFMA.FTZ R0, R74, R68, R3 ;  /* 0x000000444a007223 */ /* 0x008fe40000010003 */
[----:B------:R-:W-:Y:S02]  /*a9f0*/  FMUL.FTZ R3, R173, c[0x0][0x2ec] ;  /* 0x0000bb00ad037a20 */ /* 0x000fe40000410000 */
[----:B------:R1:W-:Y:S08]  /*aa00*/  MUFU.TANH R61, R2 ;  /* 0x00000002003d7308 */ /* 0x0003f00000002400 */
[----:B------:R-:W-:Y:S01]  /*aa10*/  I2F R46, R32 ;  /* 0x00000020002e7306 */ /* 0x000fe20000201400 */
[----:B-1----:R-:W-:-:S07]  /*aa20*/  FMUL.FTZ R2, R52, c[0x0][0x2ec] ;  /* 0x0000bb0034027a20 */ /* 0x002fce0000410000 */
[----:B------:R-:W-:Y:S08]  /*aa30*/  MUFU.TANH R146, R146 ;  /* 0x0000009200927308 */ /* 0x000ff00000002400 */
[----:B------:R1:W-:Y:S08]  /*aa40*/  MUFU.TANH R186, R2 ;  /* 0x0000000200ba7308 */ /* 0x0003f00000002400 */
[----:B------:R-:W-:Y:S01]  /*aa50*/  MUFU.TANH R147, R147 ;  /* 0x0000009300937308 */ /* 0x000fe20000002400 */
[----:B-1----:R-:W-:-:S07]  /*aa60*/  FMUL.FTZ R2, R53, c[0x0][0x2ec] ;  /* 0x0000bb0035027a20 */ /* 0x002fce0000410000 */
        /* <DEDUP_REMOVED lines=19> */
[----:B-1----:R-:W-:Y:S01]  /*aba0*/  FMUL.FTZ R2, R31, c[0x0][0x2ec] ;  /* 0x0000bb001f027a20 */ /* 0x002fe20000410000 */
[----:B------:R-:W-:Y:S01]  /*abb0*/  FSEL R31, R0, -INF , !P5 ;  /* 0xff800000001f7808 */ /* 0x000fe20006800000 */
[----:B--2---:R-:W-:Y:S01]  /*abc0*/  FFMA.FTZ R0, R67, R68, R21 ;  /* 0x0000004443007223 */ /* 0x004fe20000010015 */
[----:B------:R-:W-:Y:S01]  /*abd0*/  BAR.SYNC.DEFER_BLOCKING 0x0 ;  /* 0x0000000000007b1d */ /* 0x000fe20000010000 */
[----:B------:R-:W-:-:S03]  /*abe0*/  ISETP.GE.AND P5, PT, R36, R8, PT ;  /* 0x000000082400720c */ /* 0x000fc60003fa6270 */
[----:B------:R-:W-:Y:S02]  /*abf0*/  FSEL R52, R0, -INF , !P6 ;  /* 0xff80000000347808 */ /* 0x000fe40007000000 */
[----:B------:R1:W-:Y:S01]  /*ac00*/  MUFU.TANH R212, R2 ;  /* 0x0000000200d47308 */ /* 0x0003e20000002400 */
[----:B------:R-:W-:Y:S01]  /*ac10*/  ISETP.GE.AND P6, PT, R44, R8, PT ;  /* 0x000000082c00720c */ /* 0x000fe20003fc6270 */
[----:B-1----:R-:W-:-:S06]  /*ac20*/  FMUL.FTZ R2, R176, c[0x0][0x2ec] ;  /* 0x0000bb00b0027a20 */ /* 0x002fcc0000410000 */
[----:B------:R1:W2:Y:S02]  /*ac30*/  MUFU.TANH R29, R2 ;  /* 0x00000002001d7308 */ /* 0x0002a40000002400 */
[----:B-1----:R-:W-:Y:S02]  /*ac40*/  FMUL.FTZ R2, R177, c[0x0][0x2ec] ;  /* 0x0000bb00b1027a20 */ /* 0x002fe40000410000 */
[----:B--2---:R-:W-:-:S04]  /*ac50*/  FFMA.FTZ R0, R65, R68, R29 ;  /* 0x0000004441007223 */ /* 0x004fc8000001001d */
        /* <DEDUP_REMOVED lines=26> */
[----:B------:R-:W-:-:S04]  /*ae00*/  FMUL.FTZ R26, R151, c[0x0][0x2ec] ;  /* 0x0000bb00971a7a20 */ /* 0x000fc80000410000 */
[----:B------:R1:W-:Y:S02]  /*ae10*/  MUFU.TANH R75, R2 ;  /* 0x00000002004b7308 */ /* 0x0003e40000002400 */
[----:B-1----:R-:W-:-:S06]  /*ae20*/  FMUL.FTZ R2, R27, c[0x0][0x2ec] ;  /* 0x0000bb001b027a20 */ /* 0x002fcc0000410000 */
[----:B------:R1:W-:Y:S02]  /*ae30*/  MUFU.TANH R167, R2 ;  /* 0x0000000200a77308 */ /* 0x0003e40000002400 */
[----:B-1----:R-:W-:-:S06]  /*ae40*/  FMUL.FTZ R2, R156, c[0x0][0x2ec] ;  /* 0x0000bb009c027a20 */ /* 0x002fcc0000410000 */
[----:B------:R1:W-:Y:S02]  /*ae50*/  MUFU.TANH R13, R2 ;  /* 0x00000002000d7308 */ /* 0x0003e40000002400 */
        /* <DEDUP_REMOVED lines=11> */
[----:B-1----:R-:W-:-:S06]  /*af10*/  FFMA.FTZ R2, R69, R68, R23 ;  /* 0x0000004445027223 */ /* 0x002fcc0000010017 */
[----:B------:R1:W-:Y:S01]  /*af20*/  MUFU.TANH R23, R3 ;  /* 0x0000000300177308 */ /* 0x0003e20000002400 */
[----:B------:R-:W-:Y:S01]  /*af30*/  FSEL R51, R2, -INF , !P4 ;  /* 0xff80000002337808 */ /* 0x000fe20006000000 */
[----:B------:R-:W-:Y:S01]  /*af40*/  FFMA.FTZ R2, R66, R68, R49 ;  /* 0x0000004442027223 */ /* 0x000fe20000010031 */
[----:B------:R-:W-:-:S04]  /*af50*/  ISETP.GE.AND P4, PT, R38, R8, PT ;  /* 0x000000082600720c */ /* 0x000fc80003f86270 */
[----:B------:R-:W-:Y:S01]  /*af60*/  FSEL R53, R2, -INF , !P5 ;  /* 0xff80000002357808 */ /* 0x000fe20006800000 */
[-C--:B------:R-:W-:Y:S01]  /*af70*/  FFMA.FTZ R2, R73, R68.reuse, R30 ;  /* 0x0000004449027223 */ /* 0x080fe2000001001e */
[----:B------:R-:W-:Y:S01]  /*af80*/  FSEL R156, R0, -INF , !P4 ;  /* 0xff800000009c7808 */ /* 0x000fe20006000000 */
[----:B------:R-:W-:Y:S01]  /*af90*/  FFMA.FTZ R0, R72, R68, R28 ;  /* 0x0000004448007223 */ /* 0x000fe2000001001c */
[-C--:B------:R-:W-:Y:S02]  /*afa0*/  ISETP.GE.AND P5, PT, R43, R8.reuse, PT ;  /* 0x000000082b00720c */ /* 0x080fe40003fa6270 */
[----:B------:R-:W-:Y:S01]  /*afb0*/  FSEL R164, R2, -INF , !P6 ;  /* 0xff80000002a47808 */ /* 0x000fe20007000000 */
[----:B-1----:R-:W-:Y:S01]  /*afc0*/  FMUL.FTZ R3, R160, c[0x0][0x2ec] ;  /* 0x0000bb00a0037a20 */ /* 0x002fe20000410000 */
[----:B------:R-:W-:Y:S01]  /*afd0*/  ISETP.GE.AND P4, PT, R42, R8, PT ;  /* 0x000000082a00720c */ /* 0x000fe20003f86270 */
[-C--:B------:R-:W-:Y:S01]  /*afe0*/  FFMA.FTZ R2, R71, R68.reuse, R14 ;  /* 0x0000004447027223 */ /* 0x080fe2000001000e */
[----:B------:R-:W-:Y:S01]  /*aff0*/  FSEL R165, R0, -INF , !P5 ;  /* 0xff80000000a57808 */ /* 0x000fe20006800000 */
[----:B------:R1:W2:Y:S01]  /*b000*/  MUFU.TANH R21, R3 ;  /* 0x0000000300157308 */ /* 0x0002a20000002400 */
[----:B------:R-:W-:Y:S01]  /*b010*/  FFMA.FTZ R0, R70, R68, R13 ;  /* 0x0000004446007223 */ /* 0x000fe2000001000d */
[----:B------:R-:W-:-:S02]  /*b020*/  ISETP.GE.AND P6, PT, R45, R8, PT ;  /* 0x000000082d00720c */ /* 0x000fc40003fc6270 */
[-C--:B------:R-:W-:Y:S02]  /*b030*/  ISETP.GE.AND P5, PT, R41, R8.reuse, PT ;  /* 0x000000082900720c */ /* 0x080fe40003fa6270 */
[----:B------:R-:W-:Y:S01]  /*b040*/  FSEL R172, R2, -INF , !P4 ;  /* 0xff80000002ac7808 */ /* 0x000fe20006000000 */
[----:B------:R-:W-:Y:S01]  /*b050*/  FMUL.FTZ R2, R149, c[0x0][0x2ec] ;  /* 0x0000bb0095027a20 */ /* 0x000fe20000410000 */
[----:B------:R-:W-:Y:S02]  /*b060*/  FSEL R173, R0, -INF , !P6 ;  /* 0xff80000000ad7808 */ /* 0x000fe40007000000 */
[----:B------:R-:W-:Y:S01]  /*b070*/  FSEL R176, R12, -INF , !P5 ;  /* 0xff8000000cb07808 */ /* 0x000fe20006800000 */
[----:B------:R3:W-:Y:S01]  /*b080*/  MUFU.TANH R13, R2 ;  /* 0x00000002000d7308 */ /* 0x0007e20000002400 */
[-C--:B------:R-:W-:Y:S01]  /*b090*/  ISETP.GE.AND P5, PT, R33, R8.reuse, PT ;  /* 0x000000082100720c */ /* 0x080fe20003fa6270 */
[----:B------:R-:W-:Y:S01]  /*b0a0*/  FMUL.FTZ R12, R162, c[0x0][0x2ec] ;  /* 0x0000bb00a20c7a20 */ /* 0x000fe20000410000 */
[-C--:B------:R-:W-:Y:S01]  /*b0b0*/  ISETP.GE.AND P4, PT, R35, R8.reuse, PT ;  /* 0x000000082300720c */ /* 0x080fe20003f86270 */
[----:B-1----:R-:W-:Y:S01]  /*b0c0*/  FMUL.FTZ R3, R161, c[0x0][0x2ec] ;  /* 0x0000bb00a1037a20 */ /* 0x002fe20000410000 */
[----:B------:R-:W-:Y:S01]  /*b0d0*/  ISETP.GE.AND P6, PT, R34, R8, PT ;  /* 0x000000082200720c */ /* 0x000fe20003fc6270 */
[----:B--2---:R-:W-:-:S02]  /*b0e0*/  FFMA.FTZ R0, R47, R68, R21 ;  /* 0x000000442f007223 */ /* 0x004fc40000010015 */
[----:B------:R-:W-:Y:S03]  /*b0f0*/  MUFU.TANH R12, R12 ;  /* 0x0000000c000c7308 */ /* 0x000fe60000002400 */
[----:B------:R-:W-:Y:S01]  /*b100*/  FSEL R180, R0, -INF , !P5 ;  /* 0xff80000000b47808 */ /* 0x000fe20006800000 */
[----:B------:R-:W-:Y:S01]  /*b110*/  FMUL.FTZ R0, R174, c[0x0][0x2ec] ;  /* 0x0000bb00ae007a20 */ /* 0x000fe20000410000 */
[----:B------:R-:W-:-:S03]  /*b120*/  ISETP.GE.AND P5, PT, R20, R8, PT ;  /* 0x000000081400720c */ /* 0x000fc60003fa6270 */
[----:B------:R1:W-:Y:S01]  /*b130*/  MUFU.TANH R15, R3 ;  /* 0x00000003000f7308 */ /* 0x0003e20000002400 */
[----:B---3--:R-:W-:Y:S02]  /*b140*/  FFMA.FTZ R2, R48, R68, R23 ;  /* 0x0000004430027223 */ /* 0x008fe40000010017 */
[----:B------:R-:W-:-:S03]  /*b150*/  FMUL.FTZ R23, R150, c[0x0][0x2ec] ;  /* 0x0000bb0096177a20 */ /* 0x000fc60000410000 */
[----:B------:R-:W-:Y:S02]  /*b160*/  FSEL R181, R2, -INF , !P6 ;  /* 0xff80000002b57808 */ /* 0x000fe40007000000 */
[----:B------:R-:W2:Y:S01]  /*b170*/  I2F R21, R20 ;  /* 0x0000001400157306 */ /* 0x000ea20000201400 */
[----:B------:R-:W-:Y:S01]  /*b180*/  ISETP.GE.AND P6, PT, R40, R8, PT ;  /* 0x000000082800720c */ /* 0x000fe20003fc6270 */
[----:B-1----:R-:W-:-:S06]  /*b190*/  FMUL.FTZ R3, R148, c[0x0][0x2ec] ;  /* 0x0000bb0094037a20 */ /* 0x002fcc0000410000 */
[----:B------:R1:W-:Y:S01]  /*b1a0*/  MUFU.TANH R25, R0 ;  /* 0x0000000000197308 */ /* 0x0003e20000002400 */
[----:B--2---:R-:W-:-:S07]  /*b1b0*/  FFMA.FTZ R2, R21, R68, R13 ;  /* 0x0000004415027223 */ /* 0x004fce000001000d */
[----:B------:R2:W3:Y:S01]  /*b1c0*/  MUFU.TANH R14, R3 ;  /* 0x00000003000e7308 */ /* 0x0004e20000002400 */
[----:B------:R-:W-:Y:S01]  /*b1d0*/  FSEL R184, R2, -INF , !P5 ;  /* 0xff80000002b87808 */ /* 0x000fe20006800000 */
[-C--:B------:R-:W-:Y:S01]  /*b1e0*/  FFMA.FTZ R2, R67, R68.reuse, R60 ;  /* 0x0000004443027223 */ /* 0x080fe2000001003c */
[----:B------:R-:W-:Y:S01]  /*b1f0*/  ISETP.GE.AND P5, PT, R36, R9, PT ;  /* 0x000000092400720c */ /* 0x000fe20003fa6270 */
[----:B-1----:R-:W-:-:S04]  /*b200*/  FFMA.FTZ R0, R46, R68, R15 ;  /* 0x000000442e007223 */ /* 0x002fc8000001000f */
[----:B------:R-:W-:Y:S01]  /*b210*/  MUFU.TANH R23, R23 ;  /* 0x0000001700177308 */ /* 0x000fe20000002400 */
[----:B------:R-:W-:Y:S02]  /*b220*/  FMUL.FTZ R15, R163, c[0x0][0x2ec] ;  /* 0x0000bb00a30f7a20 */ /* 0x000fe40000410000 */
[----:B--2---:R-:W-:-:S05]  /*b230*/  FFMA.FTZ R3, R56, R68, R24 ;  /* 0x0000004438037223 */ /* 0x004fca0000010018 */
[----:B------:R-:W-:Y:S01]  /*b240*/  MUFU.TANH R24, R15 ;  /* 0x0000000f00187308 */ /* 0x000fe20000002400 */
[----:B------:R-:W-:Y:S01]  /*b250*/  FSEL R177, R3, -INF , !P4 ;  /* 0xff80000003b17808 */ /* 0x000fe20006000000 */
[----:B---3--:R-:W-:Y:S01]  /*b260*/  FFMA.FTZ R3, R22, R68, R14 ;  /* 0x0000004416037223 */ /* 0x008fe2000001000e */
[----:B------:R-:W-:Y:S01]  /*b270*/  ISETP.GE.AND P4, PT, R32, R8, PT ;  /* 0x000000082000720c */ /* 0x000fe20003f86270 */
[----:B------:R-:W-:-:S03]  /*b280*/  FMUL.FTZ R8, R175, c[0x0][0x2ec] ;  /* 0x0000bb00af087a20 */ /* 0x000fc60000410000 */
[----:B------:R-:W-:Y:S01]  /*b290*/  FSEL R182, R0, -INF , !P4 ;  /* 0xff80000000b67808 */ /* 0x000fe20006000000 */
[-C--:B------:R-:W-:Y:S01]  /*b2a0*/  FFMA.FTZ R0, R74, R68.reuse, R62 ;  /* 0x000000444a007223 */ /* 0x080fe2000001003e */
[----:B------:R-:W-:Y:S01]  /*b2b0*/  FSEL R183, R3, -INF , !P6 ;  /* 0xff80000003b77808 */ /* 0x000fe20007000000 */
[-C--:B------:R-:W-:Y:S01]  /*b2c0*/  FFMA.FTZ R3, R69, R68.reuse, R61 ;  /* 0x0000004445037223 */ /* 0x080fe2000001003d */
[-C--:B------:R-:W-:Y:S01]  /*b2d0*/  ISETP.GE.AND P4, PT, R39, R9.reuse, PT ;  /* 0x000000092700720c */ /* 0x080fe20003f86270 */
[----:B------:R-:W1:Y:S01]  /*b2e0*/  MUFU.TANH R13, R8 ;  /* 0x00000008000d7308 */ /* 0x000e620000002400 */
[----:B------:R-:W-:Y:S01]  /*b2f0*/  FSEL R49, R0, -INF , !P1 ;  /* 0xff80000000317808 */ /* 0x000fe20004800000 */
[-C--:B------:R-:W-:Y:S01]  /*b300*/  FFMA.FTZ R0, R66, R68.reuse, R50 ;  /* 0x0000004442007223 */ /* 0x080fe20000010032 */
[-C--:B------:R-:W-:Y:S02]  /*b310*/  ISETP.GE.AND P6, PT, R37, R9.reuse, PT ;  /* 0x000000092500720c */ /* 0x080fe40003fc6270 */
[----:B------:R-:W-:Y:S01]  /*b320*/  FSEL R50, R3, -INF , !P4 ;  /* 0xff80000003327808 */ /* 0x000fe20006000000 */
[-C--:B------:R-:W-:Y:S01]  /*b330*/  FFMA.FTZ R3, R65, R68.reuse, R59 ;  /* 0x0000004441037223 */ /* 0x080fe2000001003b */
[----:B------:R-:W-:Y:S01]  /*b340*/  FSEL R61, R0, -INF , !P5 ;  /* 0xff800000003d7808 */ /* 0x000fe20006800000 */
[-C--:B------:R-:W-:Y:S01]  /*b350*/  FFMA.FTZ R0, R72, R68.reuse, R57 ;  /* 0x0000004448007223 */ /* 0x080fe20000010039 */
[----:B------:R-:W-:Y:S01]  /*b360*/  FSEL R60, R2, -INF , !P6 ;  /* 0xff800000023c7808 */ /* 0x000fe20007000000 */
[----:B------:R-:W-:Y:S01]  /*b370*/  FFMA.FTZ R2, R73, R68, R58 ;  /* 0x0000004449027223 */ /* 0x000fe2000001003a */
[-C--:B------:R-:W-:Y:S01]  /*b380*/  ISETP.GE.AND P6, PT, R43, R9.reuse, PT ;  /* 0x000000092b00720c */ /* 0x080fe20003fc6270 */
[----:B------:R-:W2:Y:S01]  /*b390*/  MUFU.TANH R8, R26 ;  /* 0x0000001a00087308 */ /* 0x000ea20000002400 */
[----:B------:R-:W-:-:S02]  /*b3a0*/  ISETP.GE.AND P1, PT, R38, R9, PT ;  /* 0x000000092600720c */ /* 0x000fc40003f26270 */
[----:B------:R-:W-:Y:S01]  /*b3b0*/  FSEL R160, R0, -INF , !P6 ;  /* 0xff80000000a07808 */ /* 0x000fe20007000000 */
[-C--:B------:R-:W-:Y:S01]  /*b3c0*/  FFMA.FTZ R0, R70, R68.reuse, R54 ;  /* 0x0000004446007223 */ /* 0x080fe20000010036 */
[----:B------:R-:W-:Y:S01]  /*b3d0*/  FSEL R158, R3, -INF , !P1 ;  /* 0xff800000039e7808 */ /* 0x000fe20004800000 */
[-C--:B------:R-:W-:Y:S01]  /*b3e0*/  FFMA.FTZ R3, R71, R68.reuse, R55 ;  /* 0x0000004447037223 */ /* 0x080fe20000010037 */
[-C--:B------:R-:W-:Y:S02]  /*b3f0*/  ISETP.GE.AND P1, PT, R45, R9.reuse, PT ;  /* 0x000000092d00720c */ /* 0x080fe40003f26270 */
[-C--:B------:R-:W-:Y:S02]  /*b400*/  ISETP.GE.AND P4, PT, R44, R9.reuse, PT ;  /* 0x000000092c00720c */ /* 0x080fe40003f86270 */
[----:B------:R-:W-:Y:S01]  /*b410*/  FSEL R174, R0, -INF , !P1 ;  /* 0xff80000000ae7808 */ /* 0x000fe20004800000 */
[----:B------:R-:W-:Y:S01]  /*b420*/  FFMA.FTZ R0, R56, R68, R25 ;  /* 0x0000004438007223 */ /* 0x000fe20000010019 */
[----:B------:R-:W-:-:S02]  /*b430*/  ISETP.GE.AND P6, PT, R35, R9, PT ;  /* 0x000000092300720c */ /* 0x000fc40003fc6270 */
[----:B------:R-:W-:Y:S01]  /*b440*/  FSEL R159, R2, -INF , !P4 ;  /* 0xff800000029f7808 */ /* 0x000fe20006000000 */
[-C--:B------:R-:W-:Y:S01]  /*b450*/  FFMA.FTZ R2, R64, R68.reuse, R27 ;  /* 0x0000004440027223 */ /* 0x080fe2000001001b */
[-C--:B------:R-:W-:Y:S02]  /*b460*/  ISETP.GE.AND P4, PT, R41, R9.reuse, PT ;  /* 0x000000092900720c */ /* 0x080fe40003f86270 */
[----:B------:R-:W-:Y:S01]  /*b470*/  FSEL R178, R0, -INF , !P6 ;  /* 0xff80000000b27808 */ /* 0x000fe20007000000 */
[----:B------:R-:W-:Y:S01]  /*b480*/  FMUL.FTZ R0, R77, c[0x0][0x2ec] ;  /* 0x0000bb004d007a20 */ /* 0x000fe20000410000 */
[-C--:B------:R-:W-:Y:S02]  /*b490*/  ISETP.GE.AND P5, PT, R42, R9.reuse, PT ;  /* 0x000000092a00720c */ /* 0x080fe40003fa6270 */
[----:B------:R-:W-:Y:S01]  /*b4a0*/  FSEL R175, R2, -INF , !P4 ;  /* 0xff80000002af7808 */ /* 0x000fe20006000000 */
[-C--:B------:R-:W-:Y:S01]  /*b4b0*/  FFMA.FTZ R2, R47, R68.reuse, R12 ;  /* 0x000000442f027223 */ /* 0x080fe2000001000c */
[-C--:B------:R-:W-:Y:S01]  /*b4c0*/  ISETP.GE.AND P1, PT, R33, R9.reuse, PT ;  /* 0x000000092100720c */ /* 0x080fe20003f26270 */
[----:B------:R3:W-:Y:S01]  /*b4d0*/  MUFU.TANH R54, R0 ;  /* 0x0000000000367308 */ /* 0x0007e20000002400 */
[----:B------:R-:W-:Y:S01]  /*b4e0*/  FSEL R161, R3, -INF , !P5 ;  /* 0xff80000003a17808 */ /* 0x000fe20006800000 */
[----:B-1----:R-:W-:Y:S01]  /*b4f0*/  FFMA.FTZ R3, R48, R68, R13 ;  /* 0x0000004430037223 */ /* 0x002fe2000001000d */
[-C--:B------:R-:W-:Y:S01]  /*b500*/  ISETP.GE.AND P4, PT, R32, R9.reuse, PT ;  /* 0x000000092000720c */ /* 0x080fe20003f86270 */
[----:B------:R-:W-:Y:S01]  /*b510*/  HMMA.16816.F32 R12, R16, R168, R248 ;  /* 0x000000a8100c723c */ /* 0x000fe200000018f8 */
[----:B------:R-:W-:-:S02]  /*b520*/  ISETP.GE.AND P5, PT, R34, R9, PT ;  /* 0x000000092200720c */ /* 0x000fc40003fa6270 */
[-C--:B------:R-:W-:Y:S02]  /*b530*/  ISETP.GE.AND P6, PT, R40, R9.reuse, PT ;  /* 0x000000092800720c */ /* 0x080fe40003fc6270 */
[----:B------:R-:W-:Y:S01]  /*b540*/  FSEL R179, R3, -INF , !P5 ;  /* 0xff80000003b37808 */ /* 0x000fe20006800000 */
[----:B------:R-:W-:Y:S01]  /*b550*/  FMUL.FTZ R3, R78, c[0x0][0x2ec] ;  /* 0x0000bb004e037a20 */ /* 0x000fe20000410000 */
[----:B------:R-:W-:Y:S01]  /*b560*/  FSEL R169, R2, -INF , !P1 ;  /* 0xff80000002a97808 */ /* 0x000fe20004800000 */
[-C--:B------:R-:W-:Y:S01]  /*b570*/  FFMA.FTZ R2, R22, R68.reuse, R23 ;  /* 0x0000004416027223 */ /* 0x080fe20000010017 */
[----:B------:R-:W-:Y:S01]  /*b580*/  ISETP.GE.AND P5, PT, R20, R9, PT ;  /* 0x000000091400720c */ /* 0x000fe20003fa6270 */
[----:B------:R-:W-:Y:S01]  /*b590*/  HMMA.16816.F32 R16, R16, R170, R220 ;  /* 0x000000aa1010723c */ /* 0x000fe200000018dc */
[-C--:B------:R-:W-:Y:S01]  /*b5a0*/  ISETP.GE.AND P1, PT, R39, R11.reuse, PT ;  /* 0x0000000b2700720c */ /* 0x080fe20003f26270 */
[-C--:B---3--:R-:W-:Y:S01]  /*b5b0*/  FFMA.FTZ R0, R46, R68.reuse, R24 ;  /* 0x000000442e007223 */ /* 0x088fe20000010018 */
[----:B------:R-:W-:Y:S01]  /*b5c0*/  FSEL R185, R2, -INF , !P6 ;  /* 0xff80000002b97808 */ /* 0x000fe20007000000 */
[----:B------:R-:W-:Y:S01]  /*b5d0*/  FFMA.FTZ R2, R74, R68, R186 ;  /* 0x000000444a027223 */ /* 0x000fe200000100ba */
[----:B------:R-:W-:-:S02]  /*b5e0*/  ISETP.GE.AND P6, PT, R37, R11, PT ;  /* 0x0000000b2500720c */ /* 0x000fc40003fc6270 */
[----:B------:R-:W-:Y:S01]  /*b5f0*/  FSEL R168, R0, -INF , !P4 ;  /* 0xff80000000a87808 */ /* 0x000fe20006000000 */
[----:B--2---:R-:W-:Y:S01]  /*b600*/  FFMA.FTZ R0, R21, R68, R8 ;  /* 0x0000004415007223 */ /* 0x004fe20000010008 */
[----:B------:R-:W-:Y:S02]  /*b610*/  ISETP.GE.AND P4, PT, R39, R10, PT ;  /* 0x0000000a2700720c */ /* 0x000fe40003f86270 */
[----:B------:R-:W-:Y:S01]  /*b620*/  FSEL R25, R2, -INF , !P3 ;  /* 0xff80000002197808 */ /* 0x000fe20005800000 */
[-C--:B------:R-:W-:Y:S01]  /*b630*/  FFMA.FTZ R2, R69, R68.reuse, R210 ;  /* 0x0000004445027223 */ /* 0x080fe200000100d2 */
[----:B------:R-:W-:Y:S01]  /*b640*/  FSEL R186, R0, -INF , !P5 ;  /* 0xff80000000ba7808 */ /* 0x000fe20006800000 */
[----:B------:R-:W-:Y:S01]  /*b650*/  FFMA.FTZ R0, R74, R68, R204 ;  /* 0x000000444a007223 */ /* 0x000fe200000100cc */
[----:B------:R-:W-:Y:S01]  /*b660*/  ISETP.GE.AND P5, PT, R37, R10, PT ;  /* 0x0000000a2500720c */ /* 0x000fe20003fa6270 */
[----:B------:R1:W2:Y:S01]  /*b670*/  MUFU.TANH R39, R3 ;  /* 0x0000000300277308 */ /* 0x0002a20000002400 */
        /* <DEDUP_REMOVED lines=10> */
[----:B------:R-:W-:-:S02]  /*b720*/  ISETP.GE.AND P4, PT, R38, R10, PT ;  /* 0x0000000a2600720c */ /* 0x000fc40003f86270 */
[----:B------:R-:W-:Y:S01]  /*b730*/  ISETP.GE.AND P3, PT, R36, R11, PT ;  /* 0x0000000b2400720c */ /* 0x000fe20003f66270 */
[----:B------:R-:W-:Y:S01]  /*b740*/  HMMA.16816.F32 R4, R4, R154, R16 ;  /* 0x0000009a0404723c */ /* 0x000fe20000001810 */
[----:B------:R-:W-:Y:S01]  /*b750*/  FSEL R27, R0, -INF , !P5 ;  /* 0xff800000001b7808 */ /* 0x000fe20006800000 */
[----:B------:R-:W-:Y:S01]  /*b760*/  FFMA.FTZ R0, R66, R68, R212 ;  /* 0x0000004442007223 */ /* 0x000fe200000100d4 */
[----:B------:R-:W-:Y:S01]  /*b770*/  ISETP.GE.AND P5, PT, R44, R10, PT ;  /* 0x0000000a2c00720c */ /* 0x000fe20003fa6270 */
[----:B-1----:R-:W-:Y:S01]  /*b780*/  FMUL.FTZ R3, R79, c[0x0][0x2ec] ;  /* 0x0000bb004f037a20 */ /* 0x002fe20000410000 */
[----:B------:R-:W-:Y:S01]  /*b790*/  FSEL R23, R2, -INF , !P3 ;  /* 0xff80000002177808 */ /* 0x000fe20005800000 */
[CC--:B------:R-:W-:Y:S01]  /*b7a0*/  FFMA.FTZ R2, R65.reuse, R68.reuse, R205 ;  /* 0x0000004441027223 */ /* 0x0c0fe200000100cd */
[----:B------:R-:W-:Y:S01]  /*b7b0*/  FSEL R26, R0, -INF , !P2 ;  /* 0xff800000001a7808 */ /* 0x000fe20005000000 */
[----:B------:R-:W-:Y:S01]  /*b7c0*/  FFMA.FTZ R0, R65, R68, R187 ;  /* 0x0000004441007223 */ /* 0x000fe200000100bb */
[----:B------:R1:W3:Y:S01]  /*b7d0*/  MUFU.TANH R9, R3 ;  /* 0x0000000300097308 */ /* 0x0002e20000002400 */
[----:B------:R-:W-:-:S02]  /*b7e0*/  ISETP.GE.AND P2, PT, R43, R10, PT ;  /* 0x0000000a2b00720c */ /* 0x000fc40003f46270 */
[-C--:B------:R-:W-:Y:S02]  /*b7f0*/  ISETP.GE.AND P1, PT, R38, R11.reuse, PT ;  /* 0x0000000b2600720c */ /* 0x080fe40003f26270 */
[-C--:B------:R-:W-:Y:S02]  /*b800*/  ISETP.GE.AND P6, PT, R44, R11.reuse, PT ;  /* 0x0000000b2c00720c */ /* 0x080fe40003fc6270 */
[----:B------:R-:W-:Y:S01]  /*b810*/  FSEL R66, R2, -INF , !P1 ;  /* 0xff80000002427808 */ /* 0x000fe20004800000 */
[-C--:B------:R-:W-:Y:S01]  /*b820*/  FFMA.FTZ R2, R73, R68.reuse, R209 ;  /* 0x0000004449027223 */ /* 0x080fe200000100d1 */
[-C--:B------:R-:W-:Y:S01]  /*b830*/  ISETP.GE.AND P3, PT, R43, R11.reuse, PT ;  /* 0x0000000b2b00720c */ /* 0x080fe20003f66270 */
[----:B------:R-:W-:Y:S01]  /*b840*/  FMUL.FTZ R14, R14, c[0x0][0x2ec] ;  /* 0x0000bb000e0e7a20 */ /* 0x000fe20000410000 */
[-C--:B------:R-:W-:Y:S01]  /*b850*/  ISETP.GE.AND P1, PT, R42, R11.reuse, PT ;  /* 0x0000000b2a00720c */ /* 0x080fe20003f26270 */
[----:B------:R-:W-:Y:S01]  /*b860*/  FMUL.FTZ R13, R13, c[0x0][0x2ec] ;  /* 0x0000bb000d0d7a20 */ /* 0x000fe20000410000 */
[----:B------:R-:W-:Y:S01]  /*b870*/  FSEL R65, R2, -INF , !P6 ;  /* 0xff80000002417808 */ /* 0x000fe20007000000 */
[-C--:B------:R-:W-:Y:S01]  /*b880*/  FFMA.FTZ R2, R72, R68.reuse, R166 ;  /* 0x0000004448027223 */ /* 0x080fe200000100a6 */
[-C--:B------:R-:W-:Y:S01]  /*b890*/  ISETP.GE.AND P6, PT, R45, R11.reuse, PT ;  /* 0x0000000b2d00720c */ /* 0x080fe20003fc6270 */
[----:B-1----:R-:W-:Y:S01]  /*b8a0*/  FMUL.FTZ R3, R144, c[0x0][0x2ec] ;  /* 0x0000bb0090037a20 */ /* 0x002fe20000410000 */
[----:B------:R-:W-:Y:S01]  /*b8b0*/  FSEL R144, R0, -INF , !P4 ;  /* 0xff80000000907808 */ /* 0x000fe20006000000 */
[----:B------:R-:W-:Y:S01]  /*b8c0*/  FFMA.FTZ R0, R73, R68, R211 ;  /* 0x0000004449007223 */ /* 0x000fe200000100d3 */
[----:B------:R-:W-:Y:S01]  /*b8d0*/  ISETP.GE.AND P4, PT, R42, R10, PT ;  /* 0x0000000a2a00720c */ /* 0x000fe20003f86270 */
[----:B------:R-:W-:Y:S01]  /*b8e0*/  MUFU.TANH R14, R14 ;  /* 0x0000000e000e7308 */ /* 0x000fe20000002400 */
[----:B------:R-:W-:Y:S01]  /*b8f0*/  FSEL R76, R2, -INF , !P3 ;  /* 0xff800000024c7808 */ /* 0x000fe20005800000 */
[-C--:B------:R-:W-:Y:S01]  /*b900*/  FFMA.FTZ R2, R71, R68.reuse, R208 ;  /* 0x0000004447027223 */ /* 0x080fe200000100d0 */
[----:B------:R-:W-:Y:S01]  /*b910*/  FSEL R77, R0, -INF , !P5 ;  /* 0xff800000004d7808 */ /* 0x000fe20006800000 */
[----:B------:R-:W-:Y:S01]  /*b920*/  FFMA.FTZ R0, R72, R68, R75 ;  /* 0x0000004448007223 */ /* 0x000fe2000001004b */
[----:B------:R-:W-:Y:S01]  /*b930*/  ISETP.GE.AND P5, PT, R45, R10, PT ;  /* 0x0000000a2d00720c */ /* 0x000fe20003fa6270 */
[----:B------:R-:W-:Y:S01]  /*b940*/  FMUL.FTZ R12, R12, c[0x0][0x2ec] ;  /* 0x0000bb000c0c7a20 */ /* 0x000fe20000410000 */
[----:B------:R-:W-:Y:S01]  /*b950*/  FSEL R75, R2, -INF , !P1 ;  /* 0xff800000024b7808 */ /* 0x000fe20004800000 */
[----:B------:R1:W4:Y:S01]  /*b960*/  MUFU.TANH R8, R3 ;  /* 0x0000000300087308 */ /* 0x0003220000002400 */
[----:B------:R-:W-:Y:S01]  /*b970*/  FSEL R78, R0, -INF , !P2 ;  /* 0xff800000004e7808 */ /* 0x000fe20005000000 */
[----:B------:R-:W-:Y:S01]  /*b980*/  FFMA.FTZ R0, R71, R68, R167 ;  /* 0x0000004447007223 */ /* 0x000fe200000100a7 */
[C---:B------:R-:W-:Y:S01]  /*b990*/  ISETP.GE.AND P2, PT, R41.reuse, R10, PT ;  /* 0x0000000a2900720c */ /* 0x040fe20003f46270 */
[-C--:B------:R-:W-:Y:S01]  /*b9a0*/  FFMA.FTZ R2, R70, R68.reuse, R63 ;  /* 0x0000004446027223 */ /* 0x080fe2000001003f */
[-C--:B------:R-:W-:Y:S01]  /*b9b0*/  ISETP.GE.AND P3, PT, R41, R11.reuse, PT ;  /* 0x0000000b2900720c */ /* 0x080fe20003f66270 */
[----:B------:R-:W-:Y:S01]  /*b9c0*/  FMUL.FTZ R4, R4, c[0x0][0x2ec] ;  /* 0x0000bb0004047a20 */ /* 0x000fe20000410000 */
[----:B------:R-:W-:Y:S01]  /*b9d0*/  FSEL R79, R0, -INF , !P4 ;  /* 0xff800000004f7808 */ /* 0x000fe20006000000 */
[----:B--2---:R-:W-:Y:S01]  /*b9e0*/  FFMA.FTZ R0, R70, R68, R39 ;  /* 0x0000004446007223 */ /* 0x004fe20000010027 */
[----:B------:R-:W-:Y:S01]  /*b9f0*/  ISETP.GE.AND P4, PT, R35, R10, PT ;  /* 0x0000000a2300720c */ /* 0x000fe20003f86270 */
[----:B------:R-:W2:Y:S01]  /*ba00*/  MUFU.TANH R13, R13 ;  /* 0x0000000d000d7308 */ /* 0x000ea20000002400 */
[----:B------:R-:W-:Y:S01]  /*ba10*/  FSEL R149, R2, -INF , !P6 ;  /* 0xff80000002957808 */ /* 0x000fe20007000000 */
[-C--:B------:R-:W-:Y:S01]  /*ba20*/  FFMA.FTZ R2, R64, R68.reuse, R54 ;  /* 0x0000004440027223 */ /* 0x080fe20000010036 */
[----:B------:R-:W-:Y:S01]  /*ba30*/  FSEL R151, R0, -INF , !P5 ;  /* 0xff80000000977808 */ /* 0x000fe20006800000 */
[----:B---3--:R-:W-:Y:S01]  /*ba40*/  FFMA.FTZ R0, R64, R68, R9 ;  /* 0x0000004440007223 */ /* 0x008fe20000010009 */
[----:B------:R-:W-:Y:S01]  /*ba50*/  ISETP.GE.AND P5, PT, R34, R10, PT ;  /* 0x0000000a2200720c */ /* 0x000fe20003fa6270 */
[----:B-1----:R-:W-:Y:S01]  /*ba60*/  FMUL.FTZ R3, R145, c[0x0][0x2ec] ;  /* 0x0000bb0091037a20 */ /* 0x002fe20000410000 */
[----:B------:R-:W-:Y:S01]  /*ba70*/  FSEL R148, R2, -INF , !P3 ;  /* 0xff80000002947808 */ /* 0x000fe20005800000 */
[----:B------:R1:W-:Y:S01]  /*ba80*/  MUFU.TANH R9, R4 ;  /* 0x0000000400097308 */ /* 0x0003e20000002400 */
[----:B------:R-:W-:Y:S01]  /*ba90*/  FSEL R152, R0, -INF , !P2 ;  /* 0xff80000000987808 */ /* 0x000fe20005000000 */
[C---:B------:R-:W-:Y:S01]  /*baa0*/  FFMA.FTZ R0, R56.reuse, R68, R146 ;  /* 0x0000004438007223 */ /* 0x040fe20000010092 */
[----:B------:R-:W-:Y:S01]  /*bab0*/  ISETP.GE.AND P2, PT, R33, R10, PT ;  /* 0x0000000a2100720c */ /* 0x000fe20003f46270 */
[-C--:B----4-:R-:W-:Y:S01]  /*bac0*/  FFMA.FTZ R2, R56, R68.reuse, R8 ;  /* 0x0000004438027223 */ /* 0x090fe20000010008 */
[-C--:B------:R-:W-:Y:S01]  /*bad0*/  ISETP.GE.AND P1, PT, R35, R11.reuse, PT ;  /* 0x0000000b2300720c */ /* 0x080fe20003f26270 */
[----:B------:R-:W-:Y:S01]  /*bae0*/  FMUL.FTZ R15, R15, c[0x0][0x2ec] ;  /* 0x0000bb000f0f7a20 */ /* 0x000fe20000410000 */
[----:B------:R-:W-:Y:S01]  /*baf0*/  FSEL R150, R0, -INF , !P4 ;  /* 0xff80000000967808 */ /* 0x000fe20006000000 */
[----:B------:R-:W3:Y:S01]  /*bb00*/  MUFU.TANH R36, R3 ;  /* 0x0000000300247308 */ /* 0x000ee20000002400 */
[----:B------:R-:W-:Y:S01]  /*bb10*/  FFMA.FTZ R0, R48, R68, R147 ;  /* 0x0000004430007223 */ /* 0x000fe20000010093 */
[----:B------:R-:W-:Y:S01]  /*bb20*/  FSEL R146, R2, -INF , !P1 ;  /* 0xff80000002927808 */ /* 0x000fe20004800000 */
[----:B------:R-:W-:Y:S01]  /*bb30*/  FMUL.FTZ R5, R5, c[0x0][0x2ec] ;  /* 0x0000bb0005057a20 */ /* 0x000fe20000410000 */
[----:B------:R-:W-:-:S02]  /*bb40*/  ISETP.GE.AND P1, PT, R32, R11, PT ;  /* 0x0000000b2000720c */ /* 0x000fc40003f26270 */
[----:B------:R-:W-:Y:S01]  /*bb50*/  FSEL R147, R0, -INF , !P5 ;  /* 0xff80000000937808 */ /* 0x000fe20006800000 */
[-C--:B------:R-:W-:Y:S01]  /*bb60*/  FFMA.FTZ R0, R47, R68.reuse, R14 ;  /* 0x000000442f007223 */ /* 0x080fe2000001000e */
[----:B------:R-:W4:Y:S01]  /*bb70*/  MUFU.TANH R12, R12 ;  /* 0x0000000c000c7308 */ /* 0x000f220000002400 */
[----:B-1----:R-:W-:Y:S01]  /*bb80*/  FMUL.FTZ R4, R6, c[0x0][0x2ec] ;  /* 0x0000bb0006047a20 */ /* 0x002fe20000410000 */
[-C--:B------:R-:W-:Y:S01]  /*bb90*/  ISETP.GE.AND P6, PT, R34, R11.reuse, PT ;  /* 0x0000000b2200720c */ /* 0x080fe20003fc6270 */
[----:B------:R-:W-:Y:S01]  /*bba0*/  FMUL.FTZ R6, R7, c[0x0][0x2ec] ;  /* 0x0000bb0007067a20 */ /* 0x000fe20000410000 */
[----:B------:R-:W-:Y:S01]  /*bbb0*/  FSEL R166, R0, -INF , !P2 ;  /* 0xff80000000a67808 */ /* 0x000fe20005000000 */
[-C--:B--2---:R-:W-:Y:S01]  /*bbc0*/  FFMA.FTZ R0, R46, R68.reuse, R13 ;  /* 0x000000442e007223 */ /* 0x084fe2000001000d */
[----:B------:R-:W-:Y:S02]  /*bbd0*/  ISETP.GE.AND P3, PT, R33, R11, PT ;  /* 0x0000000b2100720c */ /* 0x000fe40003f66270 */
[----:B------:R-:W1:Y:S01]  /*bbe0*/  MUFU.TANH R4, R4 ;  /* 0x0000000400047308 */ /* 0x000e620000002400 */
[----:B---3--:R-:W-:Y:S01]  /*bbf0*/  FFMA.FTZ R2, R48, R68, R36 ;  /* 0x0000004430027223 */ /* 0x008fe20000010024 */
[----:B------:R-:W-:-:S02]  /*bc00*/  FSEL R153, R0, -INF , !P1 ;  /* 0xff80000000997808 */ /* 0x000fc40004800000 */
[----:B------:R-:W-:Y:S02]  /*bc10*/  ISETP.GE.AND P1, PT, R246, 0x4, PT ;  /* 0x00000004f600780c */ /* 0x000fe40003f26270 */
[----:B------:R-:W-:Y:S02]  /*bc20*/  FSEL R145, R2, -INF , !P6 ;  /* 0xff80000002917808 */ /* 0x000fe40007000000 */
[----:B------:R-:W2:Y:S01]  /*bc30*/  MUFU.TANH R3, R15 ;  /* 0x0000000f00037308 */ /* 0x000ea20000002400 */
[----:B----4-:R-:W-:Y:S01]  /*bc40*/  FFMA.FTZ R2, R47, R68, R12 ;  /* 0x000000442f027223 */ /* 0x010fe2000001000c */
[----:B------:R-:W-:Y:S02]  /*bc50*/  ISETP.GE.AND P4, PT, R32, R10, PT ;  /* 0x0000000a2000720c */ /* 0x000fe40003f86270 */
[----:B------:R-:W-:Y:S02]  /*bc60*/  ISETP.GE.AND P6, PT, R40, R11, PT ;  /* 0x0000000b2800720c */ /* 0x000fe40003fc6270 */
[----:B------:R-:W-:-:S02]  /*bc70*/  FSEL R155, R2, -INF , !P3 ;  /* 0xff800000029b7808 */ /* 0x000fc40005800000 */
[----:B------:R3:W4:Y:S01]  /*bc80*/  MUFU.TANH R8, R5 ;  /* 0x0000000500087308 */ /* 0x0007220000002400 */
[----:B-1----:R-:W-:Y:S01]  /*bc90*/  FFMA.FTZ R2, R22, R68, R4 ;  /* 0x0000004416027223 */ /* 0x002fe20000010004 */
[----:B------:R-:W-:Y:S02]  /*bca0*/  ISETP.GE.AND P5, PT, R20, R11, PT ;  /* 0x0000000b1400720c */ /* 0x000fe40003fa6270 */
[-C--:B------:R-:W-:Y:S02]  /*bcb0*/  ISETP.GE.AND P3, PT, R40, R10.reuse, PT ;  /* 0x0000000a2800720c */ /* 0x080fe40003f66270 */
[----:B------:R-:W-:Y:S02]  /*bcc0*/  ISETP.GE.AND P2, PT, R20, R10, PT ;  /* 0x0000000a1400720c */ /* 0x000fe40003f46270 */
[----:B------:R-:W1:Y:S01]  /*bcd0*/  MUFU.TANH R6, R6 ;  /* 0x0000000600067308 */ /* 0x000e620000002400 */
[----:B--2---:R-:W-:Y:S01]  /*bce0*/  FFMA.FTZ R3, R46, R68, R3 ;  /* 0x000000442e037223 */ /* 0x004fe20000010003 */
[----:B------:R-:W-:-:S04]  /*bcf0*/  FSEL R163, R2, -INF , !P3 ;  /* 0xff80000002a37808 */ /* 0x000fc80005800000 */
[----:B------:R-:W-:Y:S01]  /*bd00*/  FSEL R162, R3, -INF , !P4 ;  /* 0xff80000003a27808 */ /* 0x000fe20006000000 */
[-C--:B---3--:R-:W-:Y:S02]  /*bd10*/  FFMA.FTZ R5, R22, R68.reuse, R9 ;  /* 0x0000004416057223 */ /* 0x088fe40000010009 */
[----:B----4-:R-:W-:-:S03]  /*bd20*/  FFMA.FTZ R4, R21, R68, R8 ;  /* 0x0000004415047223 */ /* 0x010fc60000010008 */
[----:B------:R-:W-:Y:S02]  /*bd30*/  FSEL R154, R5, -INF , !P6 ;  /* 0xff800000059a7808 */ /* 0x000fe40007000000 */
[----:B------:R-:W-:Y:S01]  /*bd40*/  FSEL R157, R4, -INF , !P5 ;  /* 0xff800000049d7808 */ /* 0x000fe20006800000 */
[----:B-1----:R-:W-:-:S05]  /*bd50*/  FFMA.FTZ R0, R21, R68, R6 ;  /* 0x0000004415007223 */ /* 0x002fca0000010006 */
[----:B------:R-:W-:Y:S01]  /*bd60*/  FSEL R167, R0, -INF , !P2 ;  /* 0xff80000000a77808 */ /* 0x000fe20005000000 */
[----:B------:R-:W-:Y:S05]  /*bd70*/  @!P1 BRA `(.L_x_1089) ;  /* 0x0000036000009947 */ /* 0x000fea0003800000 */
[----:B------:R-:W-:Y:S01]  /*bd80*/  IADD3 R0, R246, -0x4, RZ ;  /* 0xfffffffcf6007810 */ /* 0x000fe20007ffe0ff */
[----:B------:R-:W-:Y:S01]  /*bd90*/  IMAD.MOV.U32 R247, RZ, RZ, c[0x0][0x198] ;  /* 0x00006600fff77624 */ /* 0x000fe200078e00ff */
[----:B------:R1:W-:Y:S01]  /*bda0*/  @P0 STS.128 [R200+0x4000], RZ ;  /* 0x004000ffc8000388 */ /* 0x0003e20000000c00 */
[----:B------:R-:W-:Y:S01]  /*bdb0*/  IMAD.MOV.U32 R215, RZ, RZ, c[0x0][0x198] ;  /* 0x00006600ffd77624 */ /* 0x000fe200078e00ff */
[----:B------:R-:W-:Y:S01]  /*bdc0*/  SHF.R.S32.HI R2, RZ, 0x1f, R0 ;  /* 0x0000001fff027819 */ /* 0x000fe20000011400 */
[----:B------:R-:W-:Y:S01]  /*bdd0*/  IMAD.WIDE.U32 R4, R0, c[0x0][0x198], RZ ;  /* 0x0000660000047a25 */ /* 0x000fe200078e00ff */
[----:B------:R-:W-:Y:S03]  /*bde0*/  BSSY B0, `(.L_x_1090) ;  /* 0x000002e000007945 */ /* 0x000fe60003800000 */
[----:B------:R-:W-:-:S02]  /*bdf0*/  IMAD R2, R2, c[0x0][0x198], RZ ;  /* 0x0000660002027a24 */ /* 0x000fc400078e02ff */
[----:B------:R-:W-:Y:S02]  /*be00*/  IMAD.SHL.U32 R252, R247, 0x10, RZ ;  /* 0x00000010f7fc7824 */ /* 0x000fe400078e00ff */
[----:B------:R-:W-:Y:S01]  /*be10*/  IMAD R0, R0, c[0x0][0x19c], R2 ;  /* 0x0000670000007a24 */ /* 0x000fe200078e0202 */
[----:B------:R-:W-:Y:S01]  /*be20*/  LEA R2, P2, R4, R242, 0x6 ;  /* 0x000000f204027211 */ /* 0x000fe200078430ff */
[----:B------:R-:W-:Y:S02]  /*be30*/  @!P0 IMAD.MOV.U32 R7, RZ, RZ, c[0x0][0x19c] ;  /* 0x00006700ff078624 */ /* 0x000fe400078e00ff */
[----:B------:R-:W-:Y:S01]  /*be40*/  IMAD.IADD R3, R5, 0x1, R0 ;  /* 0x0000000105037824 */ /* 0x000fe200078e0200 */
[-C--:B------:R-:W-:Y:S01]  /*be50*/  @!P0 IADD3 R0, P5, R252, R2.reuse, RZ ;  /* 0x00000002fc008210 */ /* 0x080fe20007fbe0ff */
[----:B------:R-:W-:Y:S01]  /*be60*/  IMAD.MOV.U32 R252, RZ, RZ, 0x4 ;  /* 0x00000004fffc7424 */ /* 0x000fe200078e00ff */
[----:B------:R-:W-:Y:S02]  /*be70*/  @!P0 LEA R5, P3, R247, R2, 0x5 ;  /* 0x00000002f7058211 */ /* 0x000fe400078628ff */
[----:B------:R-:W-:-:S02]  /*be80*/  LEA.HI.X R3, R4, R239, R3, 0x6, P2 ;  /* 0x000000ef04037211 */ /* 0x000fc400010f3403 */
[----:B------:R-:W-:Y:S02]  /*be90*/  SHF.L.U64.HI R252, R215, R252, c[0x0][0x19c] ;  /* 0x00006700d7fc7619 */ /* 0x000fe400000102fc */
[----:B------:R-:W-:Y:S02]  /*bea0*/  @!P0 LEA R8, P6, R2, c[0x0][0x168], 0x1 ;  /* 0x00005a0002088a11 */ /* 0x000fe400078c08ff */
[----:B------:R-:W-:Y:S01]  /*beb0*/  @!P0 LEA R6, P4, R0, c[0x0][0x168], 0x1 ;  /* 0x00005a0000068a11 */ /* 0x000fe200078808ff */
[----:B------:R-:W-:Y:S01]  /*bec0*/  @!P0 IMAD.X R11, R252, 0x1, R3, P5 ;  /* 0x00000001fc0b8824 */ /* 0x000fe200028e0603 */
[----:B------:R-:W-:Y:S02]  /*bed0*/  @!P0 LEA R4, P2, R5, c[0x0][0x168], 0x1 ;  /* 0x00005a0005048a11 */ /* 0x000fe400078408ff */
[----:B------:R-:W-:Y:S02]  /*bee0*/  @!P0 LEA.HI.X R10, R247, R3, R7, 0x5, P3 ;  /* 0x00000003f70a8211 */ /* 0x000fe400018f2c07 */
[----:B------:R-:W-:-:S02]  /*bef0*/  @!P0 LEA.HI.X R9, R2, c[0x0][0x16c], R3, 0x1, P6 ;  /* 0x00005b0002098a11 */ /* 0x000fc400030f0c03 */
        /* <DEDUP_REMOVED lines=28> */
.L_x_1091:
[----:B------:R-:W-:Y:S05]  /*c0c0*/  BSYNC B0 ;  /* 0x0000000000007941 */ /* 0x000fea0003800000 */
.L_x_1090:
[----:B------:R-:W0:Y:S02]  /*c0d0*/  LDGDEPBAR ;  /* 0x00000000000079af */ /* 0x000e240000000000 */
.L_x_1089:
[----:B------:R-:W-:Y:S01]  /*c0e0*/  FMNMX.FTZ R0, R233, R31, !PT ;  /* 0x0000001fe9007209 */ /* 0x000fe20007810000 */
[----:B------:R-:W-:Y:S03]  /*c0f0*/  LDSM.16.MT88.4 R16, [R189+0x6000] ;  /* 0x00600000bd10783b */ /* 0x000fe60000004200 */
[----:B-1----:R-:W-:Y:S02]  /*c100*/  FMNMX.FTZ R2, R51, R0, !PT ;  /* 0x0000000033027209 */ /* 0x002fe40007810000 */
        /* <DEDUP_REMOVED lines=57> */
[----:B------:R-:W-:Y:S01]  /*c4a0*/  FMNMX.FTZ R4, R174, R3, !PT ;  /* 0x00000003ae047209 */ /* 0x000fe20007810000 */
[----:B------:R-:W1:Y:S01]  /*c4b0*/  SHFL.BFLY PT, R5, R0, 0x2, 0x1f ;  /* 0x0c401f0000057f89 */ /* 0x000e6200000e0000 */
[----:B--2---:R-:W-:-:S02]  /*c4c0*/  FMNMX.FTZ R2, R2, R6, !PT ;  /* 0x0000000602027209 */ /* 0x004fc40007810000 */
[----:B------:R-:W-:Y:S01]  /*c4d0*/  FMNMX.FTZ R4, R175, R4, !PT ;  /* 0x00000004af047209 */ /* 0x000fe20007810000 */
[----:B------:R-:W2:Y:S03]  /*c4e0*/  SHFL.BFLY PT, R7, R70, 0x1, 0x1f ;  /* 0x0c201f0046077f89 */ /* 0x000ea600000e0000 */
[----:B------:R-:W-:Y:S01]  /*c4f0*/  FMNMX.FTZ R4, R178, R4, !PT ;  /* 0x00000004b2047209 */ /* 0x000fe20007810000 */
[----:B------:R-:W3:Y:S03]  /*c500*/  SHFL.BFLY PT, R6, R2, 0x1, 0x1f ;  /* 0x0c201f0002067f89 */ /* 0x000ee600000e0000 */
[----:B------:R-:W-:-:S04]  /*c510*/  FMNMX.FTZ R4, R179, R4, !PT ;  /* 0x00000004b3047209 */ /* 0x000fc80007810000 */
[----:B------:R-:W-:-:S04]  /*c520*/  FMNMX.FTZ R4, R169, R4, !PT ;  /* 0x00000004a9047209 */ /* 0x000fc80007810000 */
[----:B------:R-:W-:-:S04]  /*c530*/  FMNMX.FTZ R4, R168, R4, !PT ;  /* 0x00000004a8047209 */ /* 0x000fc80007810000 */
[----:B------:R-:W-:Y:S02]  /*c540*/  FMNMX.FTZ R4, R185, R4, !PT ;  /* 0x00000004b9047209 */ /* 0x000fe40007810000 */
[----:B-1----:R-:W-:Y:S02]  /*c550*/  FMNMX.FTZ R3, R0, R5, !PT ;  /* 0x0000000500037209 */ /* 0x002fe40007810000 */
[----:B------:R-:W-:Y:S02]  /*c560*/  FMNMX.FTZ R4, R186, R4, !PT ;  /* 0x00000004ba047209 */ /* 0x000fe40007810000 */
[----:B--2---:R-:W-:Y:S02]  /*c570*/  FMNMX.FTZ R70, R70, R7, !PT ;  /* 0x0000000746467209 */ /* 0x004fe40007810000 */
[----:B------:R-:W1:Y:S01]  /*c580*/  SHFL.BFLY PT, R7, R3, 0x1, 0x1f ;  /* 0x0c201f0003077f89 */ /* 0x000e6200000e0000 */
[----:B---3--:R-:W-:Y:S02]  /*c590*/  FMNMX.FTZ R2, R2, R6, !PT ;  /* 0x0000000602027209 */ /* 0x008fe40007810000 */
[C---:B------:R-:W-:Y:S01]  /*c5a0*/  FMUL.FTZ R0, R70.reuse, c[0x0][0x23c] ;  /* 0x00008f0046007a20 */ /* 0x040fe20000410000 */
[----:B------:R-:W2:Y:S01]  /*c5b0*/  SHFL.BFLY PT, R6, R4, 0x2, 0x1f ;  /* 0x0c401f0004067f89 */ /* 0x000ea200000e0000 */
[----:B------:R-:W-:Y:S01]  /*c5c0*/  FSETP.NEU.FTZ.AND P3, PT, R70, -INF , PT ;  /* 0xff8000004600780b */ /* 0x000fe20003f7d000 */
[C---:B------:R-:W-:Y:S01]  /*c5d0*/  FMUL.FTZ R9, R2.reuse, c[0x0][0x23c] ;  /* 0x00008f0002097a20 */ /* 0x040fe20000410000 */
[----:B------:R-:W-:-:S02]  /*c5e0*/  FSETP.NEU.FTZ.AND P2, PT, R2, -INF , PT ;  /* 0xff8000000200780b */ /* 0x000fc40003f5d000 */
[----:B------:R-:W-:Y:S02]  /*c5f0*/  FSEL R0, R0, RZ, P3 ;  /* 0x000000ff00007208 */ /* 0x000fe40001800000 */
[----:B------:R-:W-:Y:S02]  /*c600*/  FSEL R9, R9, RZ, P2 ;  /* 0x000000ff09097208 */ /* 0x000fe40001000000 */
[----:B------:R-:W-:Y:S01]  /*c610*/  FSEL R12, R70, RZ, P3 ;  /* 0x000000ff460c7208 */ /* 0x000fe20001800000 */
[--C-:B------:R-:W-:Y:S02]  /*c620*/  FFMA.FTZ R5, R31, c[0x0][0x23c], -R0.reuse ;  /* 0x00008f001f057a23 */ /* 0x100fe40000010800 */
[----:B------:R-:W-:Y:S02]  /*c630*/  FFMA.FTZ R11, R53, c[0x0][0x23c], -R0 ;  /* 0x00008f00350b7a23 */ /* 0x000fe40000010800 */
[----:B------:R3:W-:Y:S01]  /*c640*/  MUFU.EX2 R250, R5 ;  /* 0x0000000500fa7308 */ /* 0x0007e20000000800 */
[----:B------:R-:W-:-:S04]  /*c650*/  FADD.FTZ R14, R233, -R12 ;  /* 0x8000000ce90e7221 */ /* 0x000fc80000010000 */
[----:B------:R-:W-:Y:S01]  /*c660*/  FMUL.FTZ R14, R14, c[0x0][0x23c] ;  /* 0x00008f000e0e7a20 */ /* 0x000fe20000410000 */
[----:B-1----:R-:W-:Y:S02]  /*c670*/  FMNMX.FTZ R3, R3, R7, !PT ;  /* 0x0000000703037209 */ /* 0x002fe40007810000 */
[----:B------:R-:W-:Y:S01]  /*c680*/  MUFU.EX2 R223, R11 ;  /* 0x0000000b00df7308 */ /* 0x000fe20000000800 */
[----:B--2---:R-:W-:Y:S02]  /*c690*/  FMNMX.FTZ R4, R4, R6, !PT ;  /* 0x0000000604047209 */ /* 0x004fe40007810000 */
[C---:B------:R-:W-:Y:S01]  /*c6a0*/  FMUL.FTZ R8, R3.reuse, c[0x0][0x23c] ;  /* 0x00008f0003087a20 */ /* 0x040fe20000410000 */
[----:B------:R-:W-:Y:S02]  /*c6b0*/  FSETP.NEU.FTZ.AND P0, PT, R3, -INF , PT ;  /* 0xff8000000300780b */ /* 0x000fe40003f1d000 */
[----:B------:R-:W1:Y:S01]  /*c6c0*/  SHFL.BFLY PT, R10, R4, 0x1, 0x1f ;  /* 0x0c201f00040a7f89 */ /* 0x000e6200000e0000 */
[----:B---3--:R-:W-:Y:S01]  /*c6d0*/  FFMA.FTZ R5, R25, c[0x0][0x23c], -R9 ;  /* 0x00008f0019057a23 */ /* 0x008fe20000010809 */
[----:B------:R-:W-:Y:S01]  /*c6e0*/  FSEL R8, R8, RZ, P0 ;  /* 0x000000ff08087208 */ /* 0x000fe20000000000 */
[----:B------:R-:W2:Y:S04]  /*c6f0*/  MUFU.EX2 R72, R14 ;  /* 0x0000000e00487308 */ /* 0x000ea80000000800 */
[----:B------:R-:W-:-:S04]  /*c700*/  FFMA.FTZ R7, R26, c[0x0][0x23c], -R8 ;  /* 0x00008f001a077a23 */ /* 0x000fc80000010808 */
[----:B------:R3:W-:Y:S08]  /*c710*/  MUFU.EX2 R248, R5 ;  /* 0x0000000500f87308 */ /* 0x0007f00000000800 */
[----:B------:R-:W-:Y:S01]  /*c720*/  MUFU.EX2 R226, R7 ;  /* 0x0000000700e27308 */ /* 0x000fe20000000800 */
[-C--:B--2---:R-:W-:Y:S02]  /*c730*/  FMUL.FTZ R84, R84, R72.reuse ;  /* 0x0000004854547220 */ /* 0x084fe40000410000 */
[----:B------:R-:W-:Y:S01]  /*c740*/  FMUL.FTZ R85, R85, R72 ;  /* 0x0000004855557220 */ /* 0x000fe20000410000 */
[----:B-1----:R-:W-:Y:S01]  /*c750*/  FMNMX.FTZ R69, R4, R10, !PT ;  /* 0x0000000a04457209 */ /* 0x002fe20007810000 */
[----:B------:R-:W-:-:S02]  /*c760*/  FFMA.FTZ R4, R51, c[0x0][0x23c], -R0 ;  /* 0x00008f0033047a23 */ /* 0x000fc40000010800 */
[----:B---3--:R-:W-:Y:S02]  /*c770*/  FFMA.FTZ R5, R28, c[0x0][0x23c], -R9 ;  /* 0x00008f001c057a23 */ /* 0x008fe40000010809 */
[----:B------:R1:W-:Y:S01]  /*c780*/  MUFU.EX2 R222, R4 ;  /* 0x0000000400de7308 */ /* 0x0003e20000000800 */
[-C--:B------:R-:W-:Y:S02]  /*c790*/  FMUL.FTZ R92, R92, R72.reuse ;  /* 0x000000485c5c7220 */ /* 0x080fe40000410000 */
[-C--:B------:R-:W-:Y:S02]  /*c7a0*/  FMUL.FTZ R93, R93, R72.reuse ;  /* 0x000000485d5d7220 */ /* 0x080fe40000410000 */
[-C--:B------:R-:W-:Y:S02]  /*c7b0*/  FMUL.FTZ R96, R96, R72.reuse ;  /* 0x0000004860607220 */ /* 0x080fe40000410000 */
[-C--:B------:R-:W-:Y:S01]  /*c7c0*/  FMUL.FTZ R97, R97, R72.reuse ;  /* 0x0000004861617220 */ /* 0x080fe20000410000 */
[----:B------:R2:W-:Y:S01]  /*c7d0*/  MUFU.EX2 R247, R5 ;  /* 0x0000000500f77308 */ /* 0x0005e20000000800 */
[----:B------:R-:W-:-:S02]  /*c7e0*/  FMUL.FTZ R108, R108, R72 ;  /* 0x000000486c6c7220 */ /* 0x000fc40000410000 */
[-C--:B------:R-:W-:Y:S02]  /*c7f0*/  FMUL.FTZ R109, R109, R72.reuse ;  /* 0x000000486d6d7220 */ /* 0x080fe40000410000 */
[-C--:B------:R-:W-:Y:S02]  /*c800*/  FMUL.FTZ R112, R112, R72.reuse ;  /* 0x0000004870707220 */ /* 0x080fe40000410000 */
[-C--:B------:R-:W-:Y:S02]  /*c810*/  FMUL.FTZ R113, R113, R72.reuse ;  /* 0x0000004871717220 */ /* 0x080fe40000410000 */
[----:B-1----:R-:W-:Y:S02]  /*c820*/  FMUL.FTZ R4, R69, c[0x0][0x23c] ;  /* 0x00008f0045047a20 */ /* 0x002fe40000410000 */
[-C--:B------:R-:W-:Y:S02]  /*c830*/  FMUL.FTZ R124, R124, R72.reuse ;  /* 0x000000487c7c7220 */ /* 0x080fe40000410000 */
[----:B------:R-:W-:-:S02]  /*c840*/  FMUL.FTZ R125, R125, R72 ;  /* 0x000000487d7d7220 */ /* 0x000fc40000410000 */
[-C--:B------:R-:W-:Y:S02]  /*c850*/  FMUL.FTZ R128, R128, R72.reuse ;  /* 0x0000004880807220 */ /* 0x080fe40000410000 */
[--C-:B--2---:R-:W-:Y:S02]  /*c860*/  FFMA.FTZ R5, R24, c[0x0][0x23c], -R9.reuse ;  /* 0x00008f0018057a23 */ /* 0x104fe40000010809 */
[-C--:B------:R-:W-:Y:S02]  /*c870*/  FMUL.FTZ R129, R129, R72.reuse ;  /* 0x0000004881817220 */ /* 0x080fe40000410000 */
[----:B------:R1:W-:Y:S01]  /*c880*/  MUFU.EX2 R249, R5 ;  /* 0x0000000500f97308 */ /* 0x0003e20000000800 */
[-C--:B------:R-:W-:Y:S02]  /*c890*/  FMUL.FTZ R140, R140, R72.reuse ;  /* 0x000000488c8c7220 */ /* 0x080fe40000410000 */
[----:B------:R-:W-:Y:S02]  /*c8a0*/  FMUL.FTZ R141, R141, R72 ;  /* 0x000000488d8d7220 */ /* 0x000fe40000410000 */
[----:B-1----:R-:W-:-:S02]  /*c8b0*/  FFMA.FTZ R5, R23, c[0x0][0x23c], -R9 ;  /* 0x00008f0017057a23 */ /* 0x002fc40000010809 */
[----:B------:R-:W1:Y:S02]  /*c8c0*/  LDSM.16.MT88.4 R20, [R192+0x6000] ;  /* 0x00600000c014783b */ /* 0x000e640000004200 */
[----:B------:R2:W-:Y:S02]  /*c8d0*/  MUFU.EX2 R251, R5 ;  /* 0x0000000500fb7308 */ /* 0x0005e40000000800 */
[----:B--2---:R-:W-:-:S06]  /*c8e0*/  FFMA.FTZ R5, R30, c[0x0][0x23c], -R8 ;  /* 0x00008f001e057a23 */ /* 0x004fcc0000010808 */
[----:B------:R2:W-:Y:S02]  /*c8f0*/  MUFU.EX2 R225, R5 ;  /* 0x0000000500e17308 */ /* 0x0005e40000000800 */
[--C-:B--2---:R-:W-:Y:S02]  /*c900*/  FFMA.FTZ R5, R29, c[0x0][0x23c], -R8.reuse ;  /* 0x00008f001d057a23 */ /* 0x104fe40000010808 */
[----:B------:R-:W-:Y:S04]  /*c910*/  LDSM.16.MT88.4 R28, [R191+0x6000] ;  /* 0x00600000bf1c783b */ /* 0x000fe80000004200 */
[----:B------:R2:W-:Y:S02]  /*c920*/  MUFU.EX2 R224, R5 ;  /* 0x0000000500e07308 */ /* 0x0005e40000000800 */
[----:B--2---:R-:W-:-:S02]  /*c930*/  FFMA.FTZ R5, R27, c[0x0][0x23c], -R8 ;  /* 0x00008f001b057a23 */ /* 0x004fc40000010808 */
[----:B------:R-:W2:Y:S04]  /*c940*/  LDSM.16.MT88.4 R24, [R190+0x6000] ;  /* 0x00600000be18783b */ /* 0x000ea80000004200 */
[----:B------:R3:W4:Y:S02]  /*c950*/  MUFU.EX2 R227, R5 ;  /* 0x0000000500e37308 */ /* 0x0007240000000800 */
[----:B---3--:R-:W-:Y:S02]  /*c960*/  FSEL R5, R2, RZ, P2 ;  /* 0x000000ff02057208 */ /* 0x008fe40001000000 */
[----:B----4-:R-:W-:-:S03]  /*c970*/  F2FP.PACK_AB R7, R226, R227 ;  /* 0x000000e3e207723e */ /* 0x010fc600000000ff */
[----:B------:R-:W-:Y:S01]  /*c980*/  FADD.FTZ R6, R202, -R5 ;  /* 0x80000005ca067221 */ /* 0x000fe20000010000 */
[----:B------:R-:W-:Y:S02]  /*c990*/  FSEL R5, R3, RZ, P0 ;  /* 0x000000ff03057208 */ /* 0x000fe40000000000 */
[----:B------:R-:W-:Y:S01]  /*c9a0*/  FSETP.NEU.FTZ.AND P0, PT, R69, -INF , PT ;  /* 0xff8000004500780b */ /* 0x000fe20003f1d000 */
[----:B------:R-:W-:Y:S02]  /*c9b0*/  FMUL.FTZ R6, R6, c[0x0][0x23c] ;  /* 0x00008f0006067a20 */ /* 0x000fe40000410000 */
[----:B------:R-:W-:Y:S01]  /*c9c0*/  FADD.FTZ R5, R201, -R5 ;  /* 0x80000005c9057221 */ /* 0x000fe20000010000 */
[----:B------:R-:W-:Y:S01]  /*c9d0*/  FSEL R10, R4, RZ, P0 ;  /* 0x000000ff040a7208 */ /* 0x000fe20000000000 */
[----:B------:R3:W4:Y:S01]  /*c9e0*/  MUFU.EX2 R74, R6 ;  /* 0x00000006004a7308 */ /* 0x0007220000000800 */
[----:B------:R-:W-:Y:S01]  /*c9f0*/  F2FP.PACK_AB R4, R247, R248 ;  /* 0x000000f8f704723e */ /* 0x000fe200000000ff */
[----:B------:R-:W-:-:S02]  /*ca00*/  FMUL.FTZ R5, R5, c[0x0][0x23c] ;  /* 0x00008f0005057a20 */ /* 0x000fc40000410000 */
[--C-:B------:R-:W-:Y:S02]  /*ca10*/  FFMA.FTZ R11, R50, c[0x0][0x23c], -R10.reuse ;  /* 0x00008f00320b7a23 */ /* 0x100fe4000001080a */
[--C-:B------:R-:W-:Y:S02]  /*ca20*/  FFMA.FTZ R13, R49, c[0x0][0x23c], -R10.reuse ;  /* 0x00008f00310d7a23 */ /* 0x100fe4000001080a */
[----:B------:R5:W-:Y:S01]  /*ca30*/  MUFU.EX2 R219, R11 ;  /* 0x0000000b00db7308 */ /* 0x000be20000000800 */
[----:B------:R-:W-:-:S07]  /*ca40*/  FFMA.FTZ R12, R61, c[0x0][0x23c], -R10 ;  /* 0x00008f003d0c7a23 */ /* 0x000fce000001080a */
[----:B------:R1:W1:Y:S01]  /*ca50*/  MUFU.EX2 R73, R5 ;  /* 0x0000000500497308 */ /* 0x0002620000000800 */
[----:B---3--:R-:W-:Y:S01]  /*ca60*/  F2FP.PACK_AB R6, R251, R249 ;  /* 0x000000f9fb06723e */ /* 0x008fe200000000ff */
[-C--:B----4-:R-:W-:Y:S02]  /*ca70*/  FMUL.FTZ R80, R80, R74.reuse ;  /* 0x0000004a50507220 */ /* 0x090fe40000410000 */
[-C--:B------:R-:W-:Y:S02]  /*ca80*/  FMUL.FTZ R81, R81, R74.reuse ;  /* 0x0000004a51517220 */ /* 0x080fe40000410000 */
[-C--:B------:R-:W-:Y:S01]  /*ca90*/  FMUL.FTZ R88, R88, R74.reuse ;  /* 0x0000004a58587220 */ /* 0x080fe20000410000 */
[----:B-----5:R-:W-:Y:S01]  /*caa0*/  FSEL R11, R69, RZ, P0 ;  /* 0x000000ff450b7208 */ /* 0x020fe20000000000 */
[----:B------:R3:W-:Y:S01]  /*cab0*/  MUFU.EX2 R220, R13 ;  /* 0x0000000d00dc7308 */ /* 0x0007e20000000800 */
[-C--:B------:R-:W-:Y:S02]  /*cac0*/  FMUL.FTZ R89, R89, R74.reuse ;  /* 0x0000004a59597220 */ /* 0x080fe40000410000 */
[----:B------:R-:W-:-:S02]  /*cad0*/  FMUL.FTZ R100, R100, R74 ;  /* 0x0000004a64647220 */ /* 0x000fc40000410000 */
[----:B------:R-:W-:Y:S02]  /*cae0*/  FADD.FTZ R11, R232, -R11 ;  /* 0x8000000be80b7221 */ /* 0x000fe40000010000 */
[----:B-1----:R-:W-:Y:S01]  /*caf0*/  FFMA.FTZ R5, R52, c[0x0][0x23c], -R0 ;  /* 0x00008f0034057a23 */ /* 0x002fe20000010800 */
[----:B------:R1:W-:Y:S01]  /*cb00*/  MUFU.EX2 R217, R12 ;  /* 0x0000000c00d97308 */ /* 0x0003e20000000800 */
[----:B------:R-:W-:Y:S02]  /*cb10*/  FMUL.FTZ R11, R11, c[0x0][0x23c] ;  /* 0x00008f000b0b7a20 */ /* 0x000fe40000410000 */
[-C--:B------:R-:W-:Y:S02]  /*cb20*/  FMUL.FTZ R82, R82, R73.reuse ;  /* 0x0000004952527220 */ /* 0x080fe40000410000 */
[-C--:B------:R-:W-:Y:S02]  /*cb30*/  FMUL.FTZ R83, R83, R73.reuse ;  /* 0x0000004953537220 */ /* 0x080fe40000410000 */
[----:B------:R-:W-:Y:S01]  /*cb40*/  FMUL.FTZ R90, R90, R73 ;  /* 0x000000495a5a7220 */ /* 0x000fe20000410000 */
[----:B------:R4:W5:Y:S01]  /*cb50*/  MUFU.EX2 R71, R11 ;  /* 0x0000000b00477308 */ /* 0x0009620000000800 */
[----:B---3--:R-:W-:-:S02]  /*cb60*/  FFMA.FTZ R13, R60, c[0x0][0x23c], -R10 ;  /* 0x00008f003c0d7a23 */ /* 0x008fc4000001080a */
[-C--:B------:R-:W-:Y:S02]  /*cb70*/  FMUL.FTZ R91, R91, R73.reuse ;  /* 0x000000495b5b7220 */ /* 0x080fe40000410000 */
[-C--:B------:R-:W-:Y:S02]  /*cb80*/  FMUL.FTZ R101, R101, R74.reuse ;  /* 0x0000004a65657220 */ /* 0x080fe40000410000 */
[-C--:B------:R-:W-:Y:S01]  /*cb90*/  FMUL.FTZ R102, R102, R73.reuse ;  /* 0x0000004966667220 */ /* 0x080fe20000410000 */
[----:B------:R3:W2:Y:S01]  /*cba0*/  MUFU.EX2 R221, R5 ;  /* 0x0000000500dd7308 */ /* 0x0006a20000000800 */
[----:B-1----:R-:W-:Y:S02]  /*cbb0*/  FFMA.FTZ R12, R66, c[0x0][0x23c], -R9 ;  /* 0x00008f00420c7a23 */ /* 0x002fe40000010809 */
[----:B------:R-:W-:Y:S02]  /*cbc0*/  FMUL.FTZ R103, R103, R73 ;  /* 0x0000004967677220 */ /* 0x000fe40000410000 */
[----:B------:R-:W-:-:S02]  /*cbd0*/  FMUL.FTZ R104, R104, R74 ;  /* 0x0000004a68687220 */ /* 0x000fc40000410000 */
[-C--:B------:R-:W-:Y:S01]  /*cbe0*/  FMUL.FTZ R105, R105, R74.reuse ;  /* 0x0000004a69697220 */ /* 0x080fe20000410000 */
[----:B------:R-:W1:Y:S01]  /*cbf0*/  MUFU.EX2 R218, R13 ;  /* 0x0000000d00da7308 */ /* 0x000e620000000800 */
[----:B----4-:R-:W-:Y:S02]  /*cc00*/  FFMA.FTZ R11, R156, c[0x0][0x23c], -R0 ;  /* 0x00008f009c0b7a23 */ /* 0x010fe40000010800 */
[-C--:B------:R-:W-:Y:S02]  /*cc10*/  FMUL.FTZ R106, R106, R73.reuse ;  /* 0x000000496a6a7220 */ /* 0x080fe40000410000 */
[----:B------:R-:W-:Y:S02]  /*cc20*/  FMUL.FTZ R107, R107, R73 ;  /* 0x000000496b6b7220 */ /* 0x000fe40000410000 */
[-C--:B------:R-:W-:Y:S01]  /*cc30*/  FMUL.FTZ R116, R116, R74.reuse ;  /* 0x0000004a74747220 */ /* 0x080fe20000410000 */
[----:B------:R4:W-:Y:S01]  /*cc40*/  MUFU.EX2 R215, R11 ;  /* 0x0000000b00d77308 */ /* 0x0009e20000000800 */
[----:B---3--:R-:W-:Y:S01]  /*cc50*/  F2FP.PACK_AB R5, R224, R225 ;  /* 0x000000e1e005723e */ /* 0x008fe200000000ff */
[----:B------:R-:W-:-:S02]  /*cc60*/  FMUL.FTZ R117, R117, R74 ;  /* 0x0000004a75757220 */ /* 0x000fc40000410000 */
[-C--:B------:R-:W-:Y:S02]  /*cc70*/  FMUL.FTZ R118, R118, R73.reuse ;  /* 0x0000004976767220 */ /* 0x080fe40000410000 */
[-C--:B------:R-:W-:Y:S02]  /*cc80*/  FMUL.FTZ R119, R119, R73.reuse ;  /* 0x0000004977777220 */ /* 0x080fe40000410000 */
[----:B------:R3:W-:Y:S01]  /*cc90*/  MUFU.EX2 R216, R12 ;  /* 0x0000000c00d87308 */ /* 0x0007e20000000800 */
[-C--:B------:R-:W-:Y:S01]  /*cca0*/  FMUL.FTZ R120, R120, R74.reuse ;  /* 0x0000004a78787220 */ /* 0x080fe20000410000 */
[----:B------:R-:W-:Y:S01]  /*ccb0*/  HMMA.16816.F32 R56, R4, R16, R80 ;  /* 0x000000100438723c */ /* 0x000fe20000001850 */
[----:B------:R-:W-:Y:S02]  /*ccc0*/  FMUL.FTZ R121, R121, R74 ;  /* 0x0000004a79797220 */ /* 0x000fe40000410000 */
[-C--:B------:R-:W-:Y:S02]  /*ccd0*/  FMUL.FTZ R122, R122, R73.reuse ;  /* 0x000000497a7a7220 */ /* 0x080fe40000410000 */
[----:B------:R-:W-:-:S02]  /*cce0*/  FMUL.FTZ R123, R123, R73 ;  /* 0x000000497b7b7220 */ /* 0x000fc40000410000 */
[----:B----4-:R-:W-:Y:S01]  /*ccf0*/  FFMA.FTZ R11, R65, c[0x0][0x23c], -R9 ;  /* 0x00008f00410b7a23 */ /* 0x010fe20000010809 */
[C---:B------:R-:W-:Y:S01]  /*cd00*/  HMMA.16816.F32 R52, R4.reuse, R18, R88 ;  /* 0x000000120434723c */ /* 0x040fe20000001858 */
[-C--:B------:R-:W-:Y:S02]  /*cd10*/  FMUL.FTZ R132, R132, R74.reuse ;  /* 0x0000004a84847220 */ /* 0x080fe40000410000 */
[----:B------:R4:W1:Y:S01]  /*cd20*/  MUFU.EX2 R213, R11 ;  /* 0x0000000b00d57308 */ /* 0x0008620000000800 */
[-C--:B------:R-:W-:Y:S02]  /*cd30*/  FMUL.FTZ R133, R133, R74.reuse ;  /* 0x0000004a85857220 */ /* 0x080fe40000410000 */
[-C--:B------:R-:W-:Y:S02]  /*cd40*/  FMUL.FTZ R134, R134, R73.reuse ;  /* 0x0000004986867220 */ /* 0x080fe40000410000 */
[----:B------:R-:W-:Y:S01]  /*cd50*/  FMUL.FTZ R135, R135, R73 ;  /* 0x0000004987877220 */ /* 0x000fe20000410000 */
[----:B------:R-:W-:Y:S01]  /*cd60*/  HMMA.16816.F32 R48, R4, R20, R100 ;  /* 0x000000140430723c */ /* 0x000fe20000001864 */
[----:B------:R-:W-:-:S02]  /*cd70*/  FMUL.FTZ R136, R136, R74 ;  /* 0x0000004a88887220 */ /* 0x000fc40000410000 */
[----:B------:R-:W-:Y:S02]  /*cd80*/  FMUL.FTZ R137, R137, R74 ;  /* 0x0000004a89897220 */ /* 0x000fe40000410000 */
[-C--:B------:R-:W-:Y:S02]  /*cd90*/  FMUL.FTZ R138, R138, R73.reuse ;  /* 0x000000498a8a7220 */ /* 0x080fe40000410000 */
[----:B------:R-:W-:Y:S01]  /*cda0*/  FMUL.FTZ R139, R139, R73 ;  /* 0x000000498b8b7220 */ /* 0x000fe20000410000 */
[----:B------:R-:W-:Y:S01]  /*cdb0*/  HMMA.16816.F32 R44, R4, R22, R104 ;  /* 0x00000016042c723c */ /* 0x000fe20000001868 */
[--C-:B---3--:R-:W-:Y:S02]  /*cdc0*/  FFMA.FTZ R12, R76, c[0x0][0x23c], -R9.reuse ;  /* 0x00008f004c0c7a23 */ /* 0x108fe40000010809 */
[----:B----4-:R-:W-:Y:S02]  /*cdd0*/  FFMA.FTZ R11, R75, c[0x0][0x23c], -R9 ;  /* 0x00008f004b0b7a23 */ /* 0x010fe40000010809 */
[----:B------:R3:W-:Y:S01]  /*cde0*/  MUFU.EX2 R214, R12 ;  /* 0x0000000c00d67308 */ /* 0x0007e20000000800 */
[----:B-----5:R-:W-:-:S02]  /*cdf0*/  FMUL.FTZ R86, R86, R71 ;  /* 0x0000004756567220 */ /* 0x020fc40000410000 */
[C---:B--2---:R-:W-:Y:S01]  /*ce00*/  HMMA.16816.F32 R40, R4.reuse, R24, R116 ;  /* 0x000000180428723c */ /* 0x044fe20000001874 */
[-C--:B------:R-:W-:Y:S02]  /*ce10*/  FMUL.FTZ R87, R87, R71.reuse ;  /* 0x0000004757577220 */ /* 0x080fe40000410000 */
[-C--:B------:R-:W-:Y:S02]  /*ce20*/  FMUL.FTZ R94, R94, R71.reuse ;  /* 0x000000475e5e7220 */ /* 0x080fe40000410000 */
[----:B------:R2:W-:Y:S01]  /*ce30*/  MUFU.EX2 R212, R11 ;  /* 0x0000000b00d47308 */ /* 0x0005e20000000800 */
[-C--:B------:R-:W-:Y:S02]  /*ce40*/  FMUL.FTZ R95, R95, R71.reuse ;  /* 0x000000475f5f7220 */ /* 0x080fe40000410000 */
[----:B------:R-:W-:Y:S01]  /*ce50*/  HMMA.16816.F32 R36, R4, R26, R120 ;  /* 0x0000001a0424723c */ /* 0x000fe20000001878 */
[-C--:B------:R-:W-:Y:S02]  /*ce60*/  FMUL.FTZ R98, R98, R71.reuse ;  /* 0x0000004762627220 */ /* 0x080fe40000410000 */
[----:B------:R-:W-:-:S02]  /*ce70*/  FMUL.FTZ R99, R99, R71 ;  /* 0x0000004763637220 */ /* 0x000fc40000410000 */
[--C-:B---3--:R-:W-:Y:S02]  /*ce80*/  FFMA.FTZ R12, R144, c[0x0][0x23c], -R8.reuse ;  /* 0x00008f00900c7a23 */ /* 0x108fe40000010808 */
[-C--:B------:R-:W-:Y:S01]  /*ce90*/  FMUL.FTZ R110, R110, R71.reuse ;  /* 0x000000476e6e7220 */ /* 0x080fe20000410000 */
[C---:B------:R-:W-:Y:S01]  /*cea0*/  HMMA.16816.F32 R32, R4.reuse, R28, R132 ;  /* 0x0000001c0420723c */ /* 0x040fe20000001884 */
[-C--:B------:R-:W-:Y:S01]  /*ceb0*/  FMUL.FTZ R111, R111, R71.reuse ;  /* 0x000000476f6f7220 */ /* 0x080fe20000410000 */
[----:B------:R3:W-:Y:S01]  /*cec0*/  MUFU.EX2 R211, R12 ;  /* 0x0000000c00d37308 */ /* 0x0007e20000000800 */
[-C--:B------:R-:W-:Y:S02]  /*ced0*/  FMUL.FTZ R114, R114, R71.reuse ;  /* 0x0000004772727220 */ /* 0x080fe40000410000 */
[----:B--2---:R-:W-:Y:S02]  /*cee0*/  FFMA.FTZ R11, R77, c[0x0][0x23c], -R8 ;  /* 0x00008f004d0b7a23 */ /* 0x004fe40000010808 */
[-C--:B------:R-:W-:Y:S01]  /*cef0*/  FMUL.FTZ R115, R115, R71.reuse ;  /* 0x0000004773737220 */ /* 0x080fe20000410000 */
[----:B------:R-:W-:Y:S01]  /*cf00*/  HMMA.16816.F32 R136, R4, R30, R136 ;  /* 0x0000001e0488723c */ /* 0x000fe20000001888 */
[-C--:B------:R-:W-:Y:S01]  /*cf10*/  FMUL.FTZ R126, R126, R71.reuse ;  /* 0x000000477e7e7220 */ /* 0x080fe20000410000 */
[----:B------:R2:W4:Y:S01]  /*cf20*/  MUFU.EX2 R209, R11 ;  /* 0x0000000b00d17308 */ /* 0x0005220000000800 */
[----:B------:R-:W-:-:S02]  /*cf30*/  FMUL.FTZ R127, R127, R71 ;  /* 0x000000477f7f7220 */ /* 0x000fc40000410000 */
[-C--:B------:R-:W-:Y:S02]  /*cf40*/  FMUL.FTZ R130, R130, R71.reuse ;  /* 0x0000004782827220 */ /* 0x080fe40000410000 */
[----:B------:R-:W-:Y:S01]  /*cf50*/  F2FP.PACK_AB R4, R222, R250 ;  /* 0x000000fade04723e */ /* 0x000fe200000000ff */
[----:B------:R-:W-:Y:S01]  /*cf60*/  FMUL.FTZ R131, R131, R71 ;  /* 0x0000004783837220 */ /* 0x000fe20000410000 */
[----:B------:R-:W-:Y:S01]  /*cf70*/  F2FP.PACK_AB R5, R219, R220 ;  /* 0x000000dcdb05723e */ /* 0x000fe200000000ff */
[----:B---3--:R-:W-:Y:S01]  /*cf80*/  FFMA.FTZ R12, R164, c[0x0][0x23c], -R0 ;  /* 0x00008f00a40c7a23 */ /* 0x008fe20000010800 */
[----:B------:R-:W-:Y:S01]  /*cf90*/  F2FP.PACK_AB R6, R223, R221 ;  /* 0x000000dddf06723e */ /* 0x000fe200000000ff */
[-C--:B------:R-:W-:Y:S01]  /*cfa0*/  FMUL.FTZ R142, R142, R71.reuse ;  /* 0x000000478e8e7220 */ /* 0x080fe20000410000 */
[----:B-1----:R-:W-:Y:S01]  /*cfb0*/  F2FP.PACK_AB R7, R217, R218 ;  /* 0x000000dad907723e */ /* 0x002fe200000000ff */
[----:B------:R1:W-:Y:S01]  /*cfc0*/  MUFU.EX2 R207, R12 ;  /* 0x0000000c00cf7308 */ /* 0x0003e20000000800 */
[----:B------:R-:W-:-:S02]  /*cfd0*/  FMUL.FTZ R143, R143, R71 ;  /* 0x000000478f8f7220 */ /* 0x000fc40000410000 */
[----:B--2---:R-:W-:-:S03]  /*cfe0*/  FFMA.FTZ R11, R78, c[0x0][0x23c], -R8 ;  /* 0x00008f004e0b7a23 */ /* 0x004fc60000010808 */
[C---:B------:R-:W-:Y:S02]  /*cff0*/  HMMA.16816.F32 R84, R4.reuse, R16, R84 ;  /* 0x000000100454723c */ /* 0x040fe40000001854 */
[----:B------:R2:W-:Y:S06]  /*d000*/  MUFU.EX2 R210, R11 ;  /* 0x0000000b00d27308 */ /* 0x0005ec0000000800 */
[C---:B------:R-:W-:Y:S01]  /*d010*/  HMMA.16816.F32 R60, R4.reuse, R18, R92 ;  /* 0x00000012043c723c */ /* 0x040fe2000000185c */
[----:B------:R-:W3:Y:S04]  /*d020*/  LDSM.16.MT88.4 R16, [R192+0x6800] ;  /* 0x00680000c010783b */ /* 0x000ee80000004200 */
[----:B-1----:R-:W-:Y:S03]  /*d030*/  LDSM.16.MT88.4 R12, [R191+0x6800] ;  /* 0x00680000bf0c783b */ /* 0x002fe60000004200 */
[----:B------:R-:W-:Y:S01]  /*d040*/  HMMA.16816.F32 R96, R4, R20, R96 ;  /* 0x000000140460723c */ /* 0x000fe20000001860 */
[----:B------:R-:W-:Y:S01]  /*d050*/  LDSM.16.MT88.4 R92, [R189+0x7800] ;  /* 0x00780000bd5c783b */ /* 0x000fe20000004200 */
[----:B--2---:R-:W-:-:S04]  /*d060*/  FFMA.FTZ R11, R79, c[0x0][0x23c], -R8 ;  /* 0x00008f004f0b7a23 */ /* 0x004fc80000010808 */
[----:B------:R1:W2:Y:S02]  /*d070*/  MUFU.EX2 R208, R11 ;  /* 0x0000000b00d07308 */ /* 0x0002a40000000800 */
[C---:B------:R-:W-:Y:S01]  /*d080*/  HMMA.16816.F32 R64, R4.reuse, R22, R108 ;  /* 0x000000160440723c */ /* 0x040fe2000000186c */
[----:B------:R-:W-:Y:S04]  /*d090*/  LDSM.16.MT88.4 R20, [R190+0x6800] ;  /* 0x00680000be14783b */ /* 0x000fe80000004200 */
[----:B------:R-:W-:Y:S03]  /*d0a0*/  LDSM.16.MT88.4 R108, [R192+0x7800] ;  /* 0x00780000c06c783b */ /* 0x000fe60000004200 */
[----:B------:R-:W-:Y:S01]  /*d0b0*/  HMMA.16816.F32 R112, R4, R24, R112 ;  /* 0x000000180470723c */ /* 0x000fe20000001870 */
[----:B-1----:R-:W-:-:S07]  /*d0c0*/  FFMA.FTZ R11, R165, c[0x0][0x23c], -R0 ;  /* 0x00008f00a50b7a23 */ /* 0x002fce0000010800 */
[C---:B------:R-:W-:Y:S01]  /*d0d0*/  HMMA.16816.F32 R124, R4.reuse, R26, R124 ;  /* 0x0000001a047c723c */ /* 0x040fe2000000187c */
[----:B------:R-:W1:Y:S01]  /*d0e0*/  LDSM.16.MT88.4 R24, [R189+0x6800] ;  /* 0x00680000bd18783b */ /* 0x000e620000004200 */
[----:B------:R5:W-:Y:S06]  /*d0f0*/  MUFU.EX2 R206, R11 ;  /* 0x0000000b00ce7308 */ /* 0x000bec0000000800 */
[C---:B------:R-:W-:Y:S08]  /*d100*/  HMMA.16816.F32 R128, R4.reuse, R28, R128 ;  /* 0x0000001c0480723c */ /* 0x040ff00000001880 */
[----:B------:R-:W-:Y:S01]  /*d110*/  HMMA.16816.F32 R140, R4, R30, R140 ;  /* 0x0000001e048c723c */ /* 0x000fe2000000188c */
[----:B-----5:R-:W-:-:S04]  /*d120*/  FFMA.FTZ R11, R172, c[0x0][0x23c], -R0 ;  /* 0x00008f00ac0b7a23 */ /* 0x020fc80000010800 */
[----:B------:R5:W-:Y:S02]  /*d130*/  MUFU.EX2 R205, R11 ;  /* 0x0000000b00cd7308 */ /* 0x000be40000000800 */
[----:B------:R-:W-:Y:S02]  /*d140*/  F2FP.PACK_AB R4, R213, R216 ;  /* 0x000000d8d504723e */ /* 0x000fe400000000ff */
[----:B----4-:R-:W-:Y:S02]  /*d150*/  F2FP.PACK_AB R5, R209, R211 ;  /* 0x000000d3d105723e */ /* 0x010fe400000000ff */
[----:B------:R-:W-:Y:S02]  /*d160*/  F2FP.PACK_AB R6, R212, R214 ;  /* 0x000000d6d406723e */ /* 0x000fe400000000ff */
[----:B--2---:R-:W-:-:S07]  /*d170*/  F2FP.PACK_AB R7, R208, R210 ;  /* 0x000000d2d007723e */ /* 0x004fce00000000ff */
[----:B---3--:R-:W-:Y:S01]  /*d180*/  HMMA.16816.F32 R48, R4, R16, R48 ;  /* 0x000000100430723c */ /* 0x008fe20000001830 */
[----:B-----5:R-:W-:-:S04]  /*d190*/  FFMA.FTZ R11, R173, c[0x0][0x23c], -R0 ;  /* 0x00008f00ad0b7a23 */ /* 0x020fc80000010800 */
[----:B------:R2:W-:Y:S03]  /*d1a0*/  MUFU.EX2 R204, R11 ;  /* 0x0000000b00cc7308 */ /* 0x0005e60000000800 */
[C---:B-1----:R-:W-:Y:S08]  /*d1b0*/  HMMA.16816.F32 R56, R4.reuse, R24, R56 ;  /* 0x000000180438723c */ /* 0x042ff00000001838 */
[----:B------:R-:W-:Y:S01]  /*d1c0*/  HMMA.16816.F32 R52, R4, R26, R52 ;  /* 0x0000001a0434723c */ /* 0x000fe20000001834 */
[----:B--2---:R-:W-:-:S07]  /*d1d0*/  FFMA.FTZ R11, R158, c[0x0][0x23c], -R10 ;  /* 0x00008f009e0b7a23 */ /* 0x004fce000001080a */
[C---:B------:R-:W-:Y:S01]  /*d1e0*/  HMMA.16816.F32 R44, R4.reuse, R18, R44 ;  /* 0x00000012042c723c */ /* 0x040fe2000000182c */
[----:B------:R1:W-:Y:S07]  /*d1f0*/  MUFU.EX2 R202, R11 ;  /* 0x0000000b00ca7308 */ /* 0x0003ee0000000800 */
[C---:B------:R-:W-:Y:S08]  /*d200*/  HMMA.16816.F32 R40, R4.reuse, R20, R40 ;  /* 0x000000140428723c */ /* 0x040ff00000001828 */
[----:B------:R-:W-:Y:S01]  /*d210*/  HMMA.16816.F32 R36, R4, R22, R36 ;  /* 0x000000160424723c */ /* 0x000fe20000001824 */
[----:B-1----:R-:W-:-:S04]  /*d220*/  FFMA.FTZ R11, R159, c[0x0][0x23c], -R10 ;  /* 0x00008f009f0b7a23 */ /* 0x002fc8000001080a */
[----:B------:R1:W2:Y:S03]  /*d230*/  MUFU.EX2 R201, R11 ;  /* 0x0000000b00c97308 */ /* 0x0002a60000000800 */
[C---:B------:R-:W-:Y:S08]  /*d240*/  HMMA.16816.F32 R32, R4.reuse, R12, R32 ;  /* 0x0000000c0420723c */ /* 0x040ff00000001820 */
[----:B------:R-:W-:Y:S01]  /*d250*/  HMMA.16816.F32 R28, R4, R14, R136 ;  /* 0x0000000e041c723c */ /* 0x000fe20000001888 */
[----:B-1----:R-:W-:-:S06]  /*d260*/  FFMA.FTZ R11, R160, c[0x0][0x23c], -R10 ;  /* 0x00008f00a00b7a23 */ /* 0x002fcc000001080a */
[----:B------:R-:W-:Y:S02]  /*d270*/  F2FP.PACK_AB R4, R207, R215 ;  /* 0x000000d7cf04723e */ /* 0x000fe400000000ff */
[----:B--2---:R-:W-:Y:S01]  /*d280*/  F2FP.PACK_AB R5, R201, R202 ;  /* 0x000000cac905723e */ /* 0x004fe200000000ff */
[----:B------:R1:W-:Y:S01]  /*d290*/  MUFU.EX2 R187, R11 ;  /* 0x0000000b00bb7308 */ /* 0x0003e20000000800 */
[----:B------:R-:W-:Y:S01]  /*d2a0*/  F2FP.PACK_AB R6, R205, R206 ;  /* 0x000000cecd06723e */ /* 0x000fe200000000ff */
        /* <DEDUP_REMOVED lines=15> */
[----:B------:R1:W-:Y:S07]  /*d3a0*/  MUFU.EX2 R170, R11 ;  /* 0x0000000b00aa7308 */ /* 0x0003ee0000000800 */
        /* <DEDUP_REMOVED lines=13> */
[----:B----4-:R-:W-:-:S05]  /*d480*/  F2FP.PACK_AB R6, R161, R164 ;  /* 0x000000a4a106723e */ /* 0x010fca00000000ff */
        /* <DEDUP_REMOVED lines=38> */
[----:B---3--:R-:W-:Y:S02]  /*d6f0*/  F2FP.PACK_AB R5, R146, R147 ;  /* 0x000000939205723e */ /* 0x008fe400000000ff */
[----:B------:R-:W-:-:S04]  /*d700*/  MOV R178, R203 ;  /* 0x000000cb00b27202 */ /* 0x000fc80000000f00 */
        /* <DEDUP_REMOVED lines=24> */
[----:B------:R-:W2:Y:S04]  /*d890*/  LDSM.16.MT88.4 R124, [R190+0x7800] ;  /* 0x00780000be7c783b */ /* 0x000ea80000004200 */
[----:B------:R-:W3:Y:S03]  /*d8a0*/  LDSM.16.MT88.4 R16, [R191+0x7800] ;  /* 0x00780000bf10783b */ /* 0x000ee60000004200 */
[----:B------:R-:W-:Y:S01]  /*d8b0*/  HMMA.16816.F32 R12, R4, R14, R140 ;  /* 0x0000000e040c723c */ /* 0x000fe2000000188c */
[----:B-1----:R-:W-:-:S06]  /*d8c0*/  FFMA.FTZ R0, R167, c[0x0][0x23c], -R8 ;  /* 0x00008f00a7007a23 */ /* 0x002fcc0000010808 */
[----:B------:R-:W-:Y:S01]  /*d8d0*/  FFMA.FTZ R6, R228, R72, R250 ;  /* 0x00000048e4067223 */ /* 0x000fe200000100fa */
[----:B------:R-:W-:Y:S01]  /*d8e0*/  F2FP.PACK_AB R140, R150, R151 ;  /* 0x00000097968c723e */ /* 0x000fe200000000ff */
[----:B------:R-:W1:Y:S01]  /*d8f0*/  MUFU.EX2 R62, R0 ;  /* 0x00000000003e7308 */ /* 0x000e620000000800 */
[----:B------:R-:W-:Y:S01]  /*d900*/  FFMA.FTZ R5, R229, R71, R220 ;  /* 0x00000047e5057223 */ /* 0x000fe200000100dc */
[----:B------:R-:W-:Y:S01]  /*d910*/  F2FP.PACK_AB R142, R148, R149 ;  /* 0x00000095948e723e */ /* 0x000fe200000000ff */
[----:B------:R-:W-:Y:S02]  /*d920*/  FFMA.FTZ R4, R230, R74, R248 ;  /* 0x0000004ae6047223 */ /* 0x000fe400000100f8 */
[----:B------:R-:W-:Y:S02]  /*d930*/  FADD.FTZ R6, R222, R6 ;  /* 0x00000006de067221 */ /* 0x000fe40000010000 */
[----:B------:R-:W-:Y:S02]  /*d940*/  FADD.FTZ R8, R219, R5 ;  /* 0x00000005db087221 */ /* 0x000fe40000010000 */
[----:B------:R-:W-:-:S02]  /*d950*/  FADD.FTZ R5, R247, R4 ;  /* 0x00000004f7057221 */ /* 0x000fc40000010000 */
[----:B------:R-:W-:-:S04]  /*d960*/  FADD.FTZ R4, R218, R8 ;  /* 0x00000008da047221 */ /* 0x000fc80000010000 */
[----:B------:R-:W-:Y:S01]  /*d970*/  FADD.FTZ R4, R217, R4 ;  /* 0x00000004d9047221 */ /* 0x000fe20000010000 */
[----:B-1----:R-:W-:Y:S01]  /*d980*/  F2FP.PACK_AB R139, R62, R63 ;  /* 0x0000003f3e8b723e */ /* 0x002fe200000000ff */
[----:B------:R-:W-:Y:S02]  /*d990*/  FFMA.FTZ R0, R169, c[0x0][0x23c], -R10 ;  /* 0x00008f00a9007a23 */ /* 0x000fe4000001080a */
[----:B------:R-:W-:Y:S02]  /*d9a0*/  FADD.FTZ R4, R202, R4 ;  /* 0x00000004ca047221 */ /* 0x000fe40000010000 */
[----:B------:R1:W-:Y:S02]  /*d9b0*/  MUFU.EX2 R61, R0 ;  /* 0x00000000003d7308 */ /* 0x0003e40000000800 */
[----:B------:R-:W-:Y:S01]  /*d9c0*/  FADD.FTZ R4, R201, R4 ;  /* 0x00000004c9047221 */ /* 0x000fe20000010000 */
[----:B------:R-:W-:Y:S01]  /*d9d0*/  HMMA.16816.F32 R80, R136, R92, R56 ;  /* 0x0000005c8850723c */ /* 0x000fe20000001838 */
[----:B------:R-:W-:-:S07]  /*d9e0*/  @P1 IADD3 R201, R246, -0x4, RZ ;  /* 0xfffffffcf6c91810 */ /* 0x000fce0007ffe0ff */
[----:B------:R-:W-:Y:S01]  /*d9f0*/  HMMA.16816.F32 R88, R136, R94, R52 ;  /* 0x0000005e8858723c */ /* 0x000fe20000001834 */
[----:B-1----:R-:W-:-:S07]  /*da00*/  FFMA.FTZ R0, R168, c[0x0][0x23c], -R10 ;  /* 0x00008f00a8007a23 */ /* 0x002fce000001080a */
[C---:B------:R-:W-:Y:S01]  /*da10*/  HMMA.16816.F32 R100, R136.reuse, R108, R48 ;  /* 0x0000006c8864723c */ /* 0x040fe20000001830 */
[----:B------:R1:W4:Y:S07]  /*da20*/  MUFU.EX2 R60, R0 ;  /* 0x00000000003c7308 */ /* 0x00032e0000000800 */
[C---:B------:R-:W-:Y:S08]  /*da30*/  HMMA.16816.F32 R104, R136.reuse, R110, R44 ;  /* 0x0000006e8868723c */ /* 0x040ff0000000182c */
[----:B--2---:R-:W-:Y:S01]  /*da40*/  HMMA.16816.F32 R116, R136, R124, R40 ;  /* 0x0000007c8874723c */ /* 0x004fe20000001828 */
[----:B-1----:R-:W-:Y:S01]  /*da50*/  FFMA.FTZ R0, R185, c[0x0][0x23c], -R10 ;  /* 0x00008f00b9007a23 */ /* 0x002fe2000001080a */
[----:B----4-:R-:W-:-:S03]  /*da60*/  F2FP.PACK_AB R141, R60, R61 ;  /* 0x0000003d3c8d723e */ /* 0x010fc600000000ff */
[----:B------:R1:W-:Y:S03]  /*da70*/  MUFU.EX2 R11, R0 ;  /* 0x00000000000b7308 */ /* 0x0003e60000000800 */
[C---:B------:R-:W-:Y:S08]  /*da80*/  HMMA.16816.F32 R120, R136.reuse, R126, R36 ;  /* 0x0000007e8878723c */ /* 0x040ff00000001824 */
[----:B---3--:R-:W-:Y:S01]  /*da90*/  HMMA.16816.F32 R132, R136, R16, R132 ;  /* 0x000000108884723c */ /* 0x008fe20000001884 */
[----:B-1----:R-:W-:-:S07]  /*daa0*/  FFMA.FTZ R0, R186, c[0x0][0x23c], -R10 ;  /* 0x00008f00ba007a23 */ /* 0x002fce000001080a */
[----:B------:R-:W-:Y:S01]  /*dab0*/  HMMA.16816.F32 R136, R136, R18, R28 ;  /* 0x000000128888723c */ /* 0x000fe2000000181c */
[----:B------:R1:W2:Y:S02]  /*dac0*/  MUFU.EX2 R9, R0 ;  /* 0x0000000000097308 */ /* 0x0002a40000000800 */
        /* <DEDUP_REMOVED lines=64> */
.L_x_1085:
[----:B------:R-:W-:-:S04]  /*ded0*/  IADD3 R201, R178, -0x1, RZ ;  /* 0xffffffffb2c97810 */ /* 0x000fc80007ffe0ff */
.L_x_1092:
[----:B------:R-:W-:-:S13]  /*dee0*/  ISETP.GE.AND P0, PT, R201, RZ, PT ;  /* 0x000000ffc900720c */ /* 0x000fda0003f06270 */
[----:B------:R-:W-:Y:S05]  /*def0*/  @!P0 BRA `(.L_x_1093) ;  /* 0x000039c000008947 */ /* 0x000fea0003800000 */
[----:B------:R-:W-:Y:S01]  /*df00*/  MOV R0, c[0x0][0x1a4] ;  /* 0x0000690000007a02 */ /* 0x000fe20000000f00 */
[----:B------:R-:W-:Y:S01]  /*df10*/  IMAD.MOV.U32 R4, RZ, RZ, c[0x0][0x198] ;  /* 0x00006600ff047624 */ /* 0x000fe200078e00ff */
[----:B------:R-:W-:Y:S01]  /*df20*/  MOV R5, c[0x0][0x1a0] ;  /* 0x0000680000057a02 */ /* 0x000fe20000000f00 */
[----:B------:R-:W-:Y:S01]  /*df30*/  IMAD.MOV.U32 R252, RZ, RZ, c[0x0][0x19c] ;  /* 0x00006700fffc7624 */ /* 0x000fe200078e00ff */
[----:B------:R-:W2:Y:S01]  /*df40*/  LDL.LU.64 R6, [R1+0x8] ;  /* 0x0000080001067983 */ /* 0x000ea20000300a00 */
[----:B------:R-:W-:Y:S01]  /*df50*/  IMAD R251, R0, 0x30, RZ ;  /* 0x0000003000fb7824 */ /* 0x000fe200078e02ff */
[C---:B------:R-:W-:Y:S01]  /*df60*/  SHF.L.U64.HI R250, R5.reuse, 0x5, R0 ;  /* 0x0000000505fa7819 */ /* 0x040fe20000010200 */
[----:B------:R-:W-:Y:S01]  /*df70*/  IMAD R0, R252, 0x30, RZ ;  /* 0x00000030fc007824 */ /* 0x000fe200078e02ff */
[----:B------:R-:W-:Y:S01]  /*df80*/  SHF.L.U64.HI R252, R4, 0x5, R252 ;  /* 0x0000000504fc7819 */ /* 0x000fe200000102fc */
[----:B------:R-:W-:Y:S01]  /*df90*/  IMAD.WIDE.U32 R248, R5, 0x30, RZ ;  /* 0x0000003005f87825 */ /* 0x000fe200078e00ff */
[----:B------:R-:W-:-:S02]  /*dfa0*/  MOV R72, R69 ;  /* 0x0000004500487202 */ /* 0x000fc40000000f00 */
[----:B------:R-:W-:Y:S01]  /*dfb0*/  MOV R74, R3 ;  /* 0x00000003004a7202 */ /* 0x000fe20000000f00 */
[----:B------:R-:W-:Y:S01]  /*dfc0*/  IMAD.WIDE.U32 R246, R4, 0x30, RZ ;  /* 0x0000003004f67825 */ /* 0x000fe200078e00ff */
[----:B------:R-:W-:Y:S01]  /*dfd0*/  IADD3 R251, R251, R249, RZ ;  /* 0x000000f9fbfb7210 */ /* 0x000fe20007ffe0ff */
[----:B------:R-:W3:Y:S01]  /*dfe0*/  LDL.LU.64 R4, [R1+0x10] ;  /* 0x0000100001047983 */ /* 0x000ee20000300a00 */
[----:B------:R-:W-:Y:S01]  /*dff0*/  ISETP.GE.AND P0, PT, R236, c[0x0][0x220], PT ;  /* 0x00008800ec007a0c */ /* 0x000fe20003f06270 */
[----:B------:R-:W-:Y:S02]  /*e000*/  IMAD.MOV.U32 R71, RZ, RZ, R70 ;  /* 0x000000ffff477224 */ /* 0x000fe400078e0046 */
[----:B------:R-:W-:Y:S02]  /*e010*/  IMAD.MOV.U32 R75, RZ, RZ, R2 ;  /* 0x000000ffff4b7224 */ /* 0x000fe400078e0002 */
[----:B------:R-:W-:Y:S01]  /*e020*/  IMAD.IADD R0, R0, 0x1, R247 ;  /* 0x0000000100007824 */ /* 0x000fe200078e02f7 */
[----:B--2---:R-:W-:-:S02]  /*e030*/  MOV R233, R7 ;  /* 0x0000000700e97202 */ /* 0x004fc40000000f00 */
[----:B---3--:R-:W-:Y:S01]  /*e040*/  MOV R232, R4 ;  /* 0x0000000400e87202 */ /* 0x008fe20000000f00 */
[----:B------:R-:W-:Y:S05]  /*e050*/  BRA `(.L_x_1094) ;  /* 0x0000035000007947 */ /* 0x000fea0003800000 */
.L_x_1096:
[----:B------:R1:W-:Y:S01]  /*e060*/  @P0 STS.128 [R200+0x4000], RZ ;  /* 0x004000ffc8000388 */ /* 0x0003e20000000c00 */
[----:B------:R-:W-:Y:S01]  /*e070*/  IADD3 R0, R201, -0x1, RZ ;  /* 0xffffffffc9007810 */ /* 0x000fe20007ffe0ff */
[----:B------:R-:W-:Y:S03]  /*e080*/  IMAD.MOV.U32 R202, RZ, RZ, c[0x0][0x198] ;  /* 0x00006600ffca7624 */ /* 0x000fe600078e00ff */
[----:B------:R-:W-:Y:S01]  /*e090*/  SHF.R.S32.HI R3, RZ, 0x1f, R0 ;  /* 0x0000001fff037819 */ /* 0x000fe20000011400 */
[----:B------:R-:W-:Y:S04]  /*e0a0*/  IMAD.WIDE.U32 R4, R0, c[0x0][0x198], RZ ;  /* 0x0000660000047a25 */ /* 0x000fe800078e00ff */
[----:B------:R-:W-:Y:S02]  /*e0b0*/  IMAD R3, R3, c[0x0][0x198], RZ ;  /* 0x0000660003037a24 */ /* 0x000fe400078e02ff */
[----:B------:R-:W-:Y:S02]  /*e0c0*/  IMAD.SHL.U32 R203, R202, 0x10, RZ ;  /* 0x00000010cacb7824 */ /* 0x000fe400078e00ff */
[----:B------:R-:W-:Y:S01]  /*e0d0*/  IMAD R3, R0, c[0x0][0x19c], R3 ;  /* 0x0000670000037a24 */ /* 0x000fe200078e0203 */
[----:B------:R-:W-:Y:S01]  /*e0e0*/  LEA R0, P3, R4, R242, 0x6 ;  /* 0x000000f204007211 */ /* 0x000fe200078630ff */
[----:B------:R-:W-:Y:S02]  /*e0f0*/  IMAD.SHL.U32 R202, R202, 0x20, RZ ;  /* 0x00000020caca7824 */ /* 0x000fe400078e00ff */
[----:B------:R-:W-:Y:S01]  /*e100*/  IMAD.IADD R3, R5, 0x1, R3 ;  /* 0x0000000105037824 */ /* 0x000fe200078e0203 */
[----:B------:R-:W-:Y:S01]  /*e110*/  @!P0 IADD3 R7, P4, R203, R0, RZ ;  /* 0x00000000cb078210 */ /* 0x000fe20007f9e0ff */
[----:B------:R-:W-:Y:S01]  /*e120*/  IMAD.MOV.U32 R203, RZ, RZ, c[0x0][0x198] ;  /* 0x00006600ffcb7624 */ /* 0x000fe200078e00ff */
[C---:B------:R-:W-:Y:S01]  /*e130*/  @!P0 IADD3 R12, P2, R0.reuse, R202, RZ ;  /* 0x000000ca000c8210 */ /* 0x040fe20007f5e0ff */
[----:B------:R-:W-:Y:S01]  /*e140*/  IMAD.MOV.U32 R202, RZ, RZ, 0x4 ;  /* 0x00000004ffca7424 */ /* 0x000fe200078e00ff */
[----:B------:R-:W-:Y:S02]  /*e150*/  @!P0 LEA R10, P6, R0, c[0x0][0x168], 0x1 ;  /* 0x00005a00000a8a11 */ /* 0x000fe400078c08ff */
[----:B------:R-:W-:Y:S02]  /*e160*/  LEA.HI.X R3, R4, R239, R3, 0x6, P3 ;  /* 0x000000ef04037211 */ /* 0x000fe400018f3403 */
[----:B------:R-:W-:Y:S02]  /*e170*/  SHF.L.U64.HI R202, R203, R202, c[0x0][0x19c] ;  /* 0x00006700cbca7619 */ /* 0x000fe400000102ca */
[--C-:B------:R-:W-:Y:S01]  /*e180*/  @!P0 LEA.HI.X R11, R0, c[0x0][0x16c], R3.reuse, 0x1, P6 ;  /* 0x00005b00000b8a11 */ /* 0x100fe200030f0c03 */
[----:B------:R-:W-:Y:S01]  /*e190*/  @!P0 IMAD.X R13, R3, 0x1, R252, P2 ;  /* 0x00000001030d8824 */ /* 0x000fe200010e06fc */
[C---:B------:R-:W-:Y:S01]  /*e1a0*/  @!P0 LEA R8, P5, R7.reuse, c[0x0][0x168], 0x1 ;  /* 0x00005a0007088a11 */ /* 0x040fe200078a08ff */
[----:B------:R-:W-:Y:S01]  /*e1b0*/  @!P0 IMAD.X R9, R202, 0x1, R3, P4 ;  /* 0x00000001ca098824 */ /* 0x000fe200020e0603 */
[----:B------:R-:W-:Y:S01]  /*e1c0*/  @!P0 LEA R6, P4, R12, c[0x0][0x168], 0x1 ;  /* 0x00005a000c068a11 */ /* 0x000fe200078808ff */
[----:B------:R-:W-:Y:S01]  /*e1d0*/  @!PT LDS RZ, [RZ] ;  /* 0x00000000fffff984 */ /* 0x000fe20000000800 */
[----:B------:R-:W-:Y:S01]  /*e1e0*/  @!PT LDS RZ, [RZ] ;  /* 0x00000000fffff984 */ /* 0x000fe20000000800 */
[----:B------:R-:W-:Y:S01]  /*e1f0*/  @!PT LDS RZ, [RZ] ;  /* 0x00000000fffff984 */ /* 0x000fe20000000800 */
[----:B------:R1:W-:Y:S01]  /*e200*/  @!P0 LDGSTS.E.BYPASS.LTC128B.128 [R200+0x4000], [R10.64] ;  /* 0x040000000ac88fae */ /* 0x0003e2000b901d46 */
[----:B------:R-:W-:Y:S01]  /*e210*/  IMAD.MOV.U32 R202, RZ, RZ, c[0x0][0x19c] ;  /* 0x00006700ffca7624 */ /* 0x000fe200078e00ff */
[----:B------:R-:W-:Y:S02]  /*e220*/  @!P0 IADD3 R5, P3, R0, R246, RZ ;  /* 0x000000f600058210 */ /* 0x000fe40007f7e0ff */
[----:B------:R1:W-:Y:S01]  /*e230*/  @P0 STS.128 [R200+0x4800], RZ ;  /* 0x004800ffc8000388 */ /* 0x0003e20000000c00 */
[----:B------:R-:W-:Y:S01]  /*e240*/  @!P0 LEA.HI.X R9, R7, c[0x0][0x16c], R9, 0x1, P5 ;  /* 0x00005b0007098a11 */ /* 0x000fe200028f0c09 */
[----:B------:R-:W-:Y:S01]  /*e250*/  IMAD R202, R202, 0x30, RZ ;  /* 0x00000030caca7824 */ /* 0x000fe200078e02ff */
[----:B------:R-:W-:Y:S02]  /*e260*/  @!P0 LEA.HI.X R7, R12, c[0x0][0x16c], R13, 0x1, P4 ;  /* 0x00005b000c078a11 */ /* 0x000fe400020f0c0d */
[----:B------:R-:W-:Y:S01]  /*e270*/  @!P0 LEA R4, P2, R5, c[0x0][0x168], 0x1 ;  /* 0x00005a0005048a11 */ /* 0x000fe200078408ff */
[----:B------:R-:W-:Y:S01]  /*e280*/  @!PT LDS RZ, [RZ] ;  /* 0x00000000fffff984 */ /* 0x000fe20000000800 */
[----:B------:R-:W-:Y:S01]  /*e290*/  @!PT LDS RZ, [RZ] ;  /* 0x00000000fffff984 */ /* 0x000fe20000000800 */
[----:B------:R-:W-:Y:S01]  /*e2a0*/  @!PT LDS RZ, [RZ] ;  /* 0x00000000fffff984 */ /* 0x000fe20000000800 */
[----:B------:R1:W-:Y:S01]  /*e2b0*/  @!P0 LDGSTS.E.BYPASS.LTC128B.128 [R200+0x4800], [R8.64] ;  /* 0x0480000008c88fae */ /* 0x0003e2000b901d46 */
[----:B------:R-:W-:Y:S03]  /*e2c0*/  IMAD.IADD R202, R202, 0x1, R247 ;  /* 0x00000001caca7824 */ /* 0x000fe600078e02f7 */
[----:B------:R1:W-:Y:S01]  /*e2d0*/  @P0 STS.128 [R200+0x5000], RZ ;  /* 0x005000ffc8000388 */ /* 0x0003e20000000c00 */
[----:B------:R-:W-:Y:S03]  /*e2e0*/  @!P0 IMAD.X R14, R3, 0x1, R202, P3 ;  /* 0x00000001030e8824 */ /* 0x000fe600018e06ca */
[----:B------:R-:W-:Y:S01]  /*e2f0*/  @!PT LDS RZ, [RZ] ;  /* 0x00000000fffff984 */ /* 0x000fe20000000800 */
[----:B------:R-:W-:Y:S01]  /*e300*/  @!PT LDS RZ, [RZ] ;  /* 0x00000000fffff984 */ /* 0x000fe20000000800 */
[----:B------:R-:W-:Y:S01]  /*e310*/  @!PT LDS RZ, [RZ] ;  /* 0x00000000fffff984 */ /* 0x000fe20000000800 */
[----:B------:R1:W-:Y:S02]  /*e320*/  @!P0 LDGSTS.E.BYPASS.LTC128B.128 [R200+0x5000], [R6.64] ;  /* 0x0500000006c88fae */ /* 0x0003e4000b901d46 */
[----:B------:R-:W-:Y:S02]  /*e330*/  @!P0 LEA.HI.X R5, R5, c[0x0][0x16c], R14, 0x1, P2 ;  /* 0x00005b0005058a11 */ /* 0x000fe400010f0c0e */
[----:B------:R1:W-:Y:S04]  /*e340*/  @P0 STS.128 [R200+0x5800], RZ ;  /* 0x005800ffc8000388 */ /* 0x0003e80000000c00 */
[----:B------:R-:W-:Y:S01]  /*e350*/  @!PT LDS RZ, [RZ] ;  /* 0x00000000fffff984 */ /* 0x000fe20000000800 */
[----:B------:R-:W-:Y:S01]  /*e360*/  @!PT LDS RZ, [RZ] ;  /* 0x00000000fffff984 */ /* 0x000fe20000000800 */
[----:B------:R-:W-:Y:S01]  /*e370*/  @!PT LDS RZ, [RZ] ;  /* 0x00000000fffff984 */ /* 0x000fe20000000800 */
[----:B------:R1:W-:Y:S04]  /*e380*/  @!P0 LDGSTS.E.BYPASS.LTC128B.128 [R200+0x5800], [R4.64] ;  /* 0x0580000004c88fae */ /* 0x0003e8000b901d46 */
[----:B------:R-:W0:Y:S01]  /*e390*/  LDGDEPBAR ;  /* 0x00000000000079af */ /* 0x000e220000000000 */
[----:B------:R-:W-:-:S05]  /*e3a0*/  BRA `(.L_x_1095) ;  /* 0x000010f000007947 */ /* 0x000fca0003800000 */
.L_x_1094:
[----:B------:R-:W-:Y:S04]  /*e3b0*/  DEPBAR.LE SB0, 0x0 ;  /* 0x000080000000791a */ /* 0x000fe80000000000 */
[----:B------:R-:W-:Y:S01]  /*e3c0*/  BAR.SYNC.DEFER_BLOCKING 0x0 ;  /* 0x0000000000007b1d */ /* 0x000fe20000010000 */
[----:B------:R-:W-:Y:S02]  /*e3d0*/  MOV R2, c[0x0][0x1a0] ;  /* 0x0000680000027a02 */ /* 0x000fe40000000f00 */
[----:B------:R-:W-:Y:S02]  /*e3e0*/  MOV R0, 0x6 ;  /* 0x0000000600007802 */ /* 0x000fe40000000f00 */
[----:B------:R-:W-:Y:S02]  /*e3f0*/  SHF.R.S32.HI R4, RZ, 0x1f, R201 ;  /* 0x0000001fff047819 */ /* 0x000fe400000114c9 */
[C---:B------:R-:W-:Y:S02]  /*e400*/  SHF.L.U64.HI R0, R2.reuse, R0, c[0x0][0x1a4] ;  /* 0x0000690002007619 */ /* 0x040fe40000010200 */
[C---:B------:R-:W-:Y:S02]  /*e410*/  SHF.L.U32 R7, R2.reuse, 0x6, RZ ;  /* 0x0000000602077819 */ /* 0x040fe400000006ff */
[----:B------:R-:W-:Y:S01]  /*e420*/  SHF.L.U32 R5, R2, 0x4, RZ ;  /* 0x0000000402057819 */ /* 0x000fe200000006ff */
[----:B------:R-:W-:Y:S01]  /*e430*/  IMAD R0, R0, R201, RZ ;  /* 0x000000c900007224 */ /* 0x000fe200078e02ff */
[----:B------:R-:W-:Y:S01]  /*e440*/  SHF.L.U32 R6, R2, 0x5, RZ ;  /* 0x0000000502067819 */ /* 0x000fe200000006ff */
[-C--:B------:R-:W-:Y:S01]  /*e450*/  IMAD.WIDE.U32 R2, R201, R7.reuse, R232 ;  /* 0x00000007c9027225 */ /* 0x080fe200078e00e8 */
[----:B------:R-:W-:Y:S03]  /*e460*/  MOV R13, 0x4 ;  /* 0x00000004000d7802 */ /* 0x000fe60000000f00 */
[----:B------:R-:W-:Y:S01]  /*e470*/  IMAD R0, R4, R7, R0 ;  /* 0x0000000704007224 */ /* 0x000fe200078e0200 */
[----:B------:R-:W-:Y:S02]  /*e480*/  @!P0 LEA R10, P6, R2, c[0x0][0x170], 0x1 ;  /* 0x00005c00020a8a11 */ /* 0x000fe400078c08ff */
[----:B------:R-:W-:Y:S02]  /*e490*/  @!P0 IADD3 R7, P4, R6, R2, RZ ;  /* 0x0000000206078210 */ /* 0x000fe40007f9e0ff */
[----:B------:R-:W-:Y:S01]  /*e4a0*/  IADD3 R0, R3, R0, RZ ;  /* 0x0000000003007210 */ /* 0x000fe20007ffe0ff */
[----:B------:R-:W-:Y:S01]  /*e4b0*/  @P0 STS.128 [R200+0x6000], RZ ;  /* 0x006000ffc8000388 */ /* 0x000fe20000000c00 */
[----:B------:R-:W-:Y:S02]  /*e4c0*/  MOV R6, c[0x0][0x1a0] ;  /* 0x0000680000067a02 */ /* 0x000fe40000000f00 */
[----:B------:R-:W-:Y:S02]  /*e4d0*/  @!P0 LEA.HI.X R11, R2, c[0x0][0x174], R0, 0x1, P6 ;  /* 0x00005d00020b8a11 */ /* 0x000fe400030f0c00 */
[----:B------:R-:W-:Y:S02]  /*e4e0*/  @!P0 IADD3 R5, P1, R5, R2, RZ ;  /* 0x0000000205058210 */ /* 0x000fe40007f3e0ff */
[----:B------:R-:W-:Y:S01]  /*e4f0*/  SHF.L.U64.HI R13, R6, R13, c[0x0][0x1a4] ;  /* 0x00006900060d7619 */ /* 0x000fe2000001020d */
[----:B------:R-:W-:Y:S01]  /*e500*/  @!PT LDS RZ, [RZ] ;  /* 0x00000000fffff984 */ /* 0x000fe20000000800 */
[----:B------:R-:W-:Y:S01]  /*e510*/  @!PT LDS RZ, [RZ] ;  /* 0x00000000fffff984 */ /* 0x000fe20000000800 */
[----:B------:R-:W-:Y:S01]  /*e520*/  @!PT LDS RZ, [RZ] ;  /* 0x00000000fffff984 */ /* 0x000fe20000000800 */
[----:B------:R1:W-:Y:S01]  /*e530*/  @!P0 LDGSTS.E.BYPASS.LTC128B.128 [R200+0x6000], [R10.64] ;  /* 0x060000000ac88fae */ /* 0x0003e2000b901d46 */
[----:B------:R-:W-:Y:S02]  /*e540*/  @!P0 LEA R8, P5, R5, c[0x0][0x170], 0x1 ;  /* 0x00005c0005088a11 */ /* 0x000fe400078a08ff */
[----:B------:R-:W-:Y:S02]  /*e550*/  @!P0 IADD3.X R3, R13, R0, RZ, P1, !PT ;  /* 0x000000000d038210 */ /* 0x000fe40000ffe4ff */
[----:B------:R-:W-:Y:S02]  /*e560*/  @!P0 LEA R6, P3, R7, c[0x0][0x170], 0x1 ;  /* 0x00005c0007068a11 */ /* 0x000fe400078608ff */
[----:B------:R-:W-:Y:S01]  /*e570*/  @!P0 LEA.HI.X R9, R5, c[0x0][0x174], R3, 0x1, P5 ;  /* 0x00005d0005098a11 */ /* 0x000fe200028f0c03 */
[----:B------:R-:W-:Y:S01]  /*e580*/  @P0 STS.128 [R200+0x6800], RZ ;  /* 0x006800ffc8000388 */ /* 0x000fe20000000c00 */
[----:B------:R-:W-:Y:S02]  /*e590*/  @!P0 IADD3.X R13, R0, R250, RZ, P4, !PT ;  /* 0x000000fa000d8210 */ /* 0x000fe400027fe4ff */
[----:B------:R-:W-:Y:S02]  /*e5a0*/  @!P0 IADD3 R12, P2, R248, R2, RZ ;  /* 0x00000002f80c8210 */ /* 0x000fe40007f5e0ff */
[----:B------:R-:W-:Y:S02]  /*e5b0*/  @!P0 LEA.HI.X R7, R7, c[0x0][0x174], R13, 0x1, P3 ;  /* 0x00005d0007078a11 */ /* 0x000fe400018f0c0d */
[----:B------:R-:W-:Y:S01]  /*e5c0*/  @!P0 LEA R4, P1, R12, c[0x0][0x170], 0x1 ;  /* 0x00005c000c048a11 */ /* 0x000fe200078208ff */
[----:B------:R-:W-:Y:S01]  /*e5d0*/  @!PT LDS RZ, [RZ] ;  /* 0x00000000fffff984 */ /* 0x000fe20000000800 */
[----:B------:R-:W-:Y:S01]  /*e5e0*/  @!PT LDS RZ, [RZ] ;  /* 0x00000000fffff984 */ /* 0x000fe20000000800 */
[----:B------:R-:W-:Y:S01]  /*e5f0*/  @!PT LDS RZ, [RZ] ;  /* 0x00000000fffff984 */ /* 0x000fe20000000800 */
[----:B------:R1:W-:Y:S01]  /*e600*/  @!P0 LDGSTS.E.BYPASS.LTC128B.128 [R200+0x6800], [R8.64] ;  /* 0x0680000008c88fae */ /* 0x0003e2000b901d46 */
[----:B------:R-:W-:Y:S04]  /*e610*/  @!P0 IADD3.X R14, R0, R251, RZ, P2, !PT ;  /* 0x000000fb000e8210 */ /* 0x000fe800017fe4ff */
[----:B------:R-:W-:Y:S02]  /*e620*/  @!P0 LEA.HI.X R5, R12, c[0x0][0x174], R14, 0x1, P1 ;  /* 0x00005d000c058a11 */ /* 0x000fe400008f0c0e */
[----:B------:R-:W-:Y:S01]  /*e630*/  ISETP.GT.AND P1, PT, R201, RZ, PT ;  /* 0x000000ffc900720c */ /* 0x000fe20003f24270 */
        /* <DEDUP_REMOVED lines=25> */
[----:B------:R-:W-:Y:S08]  /*e7d0*/  LDSM.16.M88.4 R176, [R195+0x1000] ;  /* 0x00100000c3b0783b */ /* 0x000ff00000000200 */
[----:B------:R-:W-:Y:S08]  /*e7e0*/  LDSM.16.M88.4 R180, [R195+0x1800] ;  /* 0x00180000c3b4783b */ /* 0x000ff00000000200 */
        /* <DEDUP_REMOVED lines=73> */
[----:B------:R-:W-:Y:S02]  /*ec80*/  FMUL.FTZ R18, R18, c[0x0][0x2ec] ;  /* 0x0000bb0012127a20 */ /* 0x000fe40000410000 */
[----:B------:R-:W-:Y:S01]  /*ec90*/  FMUL.FTZ R19, R19, c[0x0][0x2ec] ;  /* 0x0000bb0013137a20 */ /* 0x000fe20000410000 */
[----:B------:R4:W1:Y:S10]  /*eca0*/  MUFU.TANH R178, R7 ;  /* 0x0000000700b27308 */ /* 0x0008740000002400 */
[----:B------:R-:W1:Y:S10]  /*ecb0*/  MUFU.TANH R176, R8 ;  /* 0x0000000800b07308 */ /* 0x000e740000002400 */
[----:B------:R-:W1:Y:S01]  /*ecc0*/  MUFU.TANH R175, R9 ;  /* 0x0000000900af7308 */ /* 0x000e620000002400 */
[----:B----4-:R-:W4:Y:S09]  /*ecd0*/  LDSM.16.M88.4 R4, [R193+0x800] ;  /* 0x00080000c104783b */ /* 0x010f320000000200 */
[----:B------:R-:W1:Y:S10]  /*ece0*/  MUFU.TANH R171, R10 ;  /* 0x0000000a00ab7308 */ /* 0x000e740000002400 */
[----:B------:R5:W1:Y:S10]  /*ecf0*/  MUFU.TANH R173, R11 ;  /* 0x0000000b00ad7308 */ /* 0x000a740000002400 */
[----:B------:R1:W1:Y:S10]  /*ed00*/  MUFU.TANH R170, R15 ;  /* 0x0000000f00aa7308 */ /* 0x0002740000002400 */
[----:B------:R-:W2:Y:S01]  /*ed10*/  MUFU.TANH R172, R12 ;  /* 0x0000000c00ac7308 */ /* 0x000ea20000002400 */
[----:B-----5:R-:W5:Y:S01]  /*ed20*/  LDSM.16.M88.4 R8, [R193+0x1000] ;  /* 0x00100000c108783b */ /* 0x020f620000000200 */
[-C--:B----4-:R-:W-:Y:S08]  /*ed30*/  HMMA.16816.F32 R20, R156, R4.reuse, R20 ;  /* 0x000000049c14723c */ /* 0x090ff00000001814 */
[----:B------:R-:W4:Y:S01]  /*ed40*/  MUFU.TANH R174, R13 ;  /* 0x0000000d00ae7308 */ /* 0x000f220000002400 */
[C---:B------:R-:W-:Y:S04]  /*ed50*/  HMMA.16816.F32 R24, R76.reuse, R4, R24 ;  /* 0x000000044c18723c */ /* 0x040fe80000001818 */
[----:B-1----:R-:W-:Y:S05]  /*ed60*/  FMUL.FTZ R15, R16, c[0x0][0x2ec] ;  /* 0x0000bb00100f7a20 */ /* 0x002fea0000410000 */
[----:B------:R-:W1:Y:S01]  /*ed70*/  MUFU.TANH R169, R14 ;  /* 0x0000000e00a97308 */ /* 0x000e620000002400 */
[-C--:B------:R-:W-:Y:S08]  /*ed80*/  HMMA.16816.F32 R28, R76, R6.reuse, R28 ;  /* 0x000000064c1c723c */ /* 0x080ff0000000181c */
[C---:B------:R-:W-:Y:S01]  /*ed90*/  HMMA.16816.F32 R32, R156.reuse, R6, R32 ;  /* 0x000000069c20723c */ /* 0x040fe20000001820 */
[----:B------:R-:W1:Y:S01]  /*eda0*/  MUFU.TANH R15, R15 ;  /* 0x0000000f000f7308 */ /* 0x000e620000002400 */
[----:B------:R-:W1:Y:S01]  /*edb0*/  LDSM.16.M88.4 R4, [R193+0x1800] ;  /* 0x00180000c104783b */ /* 0x000e620000000200 */
[----:B------:R-:W-:Y:S04]  /*edc0*/  DEPBAR.LE SB0, 0x0 ;  /* 0x000080000000791a */ /* 0x000fe80000000000 */
[----:B------:R-:W-:Y:S02]  /*edd0*/  FMUL.FTZ R20, R20, c[0x0][0x2ec] ;  /* 0x0000bb0014147a20 */ /* 0x000fe40000410000 */
[----:B------:R-:W-:Y:S02]  /*ede0*/  FMUL.FTZ R21, R21, c[0x0][0x2ec] ;  /* 0x0000bb0015157a20 */ /* 0x000fe40000410000 */
[----:B------:R-:W1:Y:S01]  /*edf0*/  MUFU.TANH R17, R17 ;  /* 0x0000001100117308 */ /* 0x000e620000002400 */
        /* <DEDUP_REMOVED lines=9> */
[----:B------:R5:W2:Y:S01]  /*ee90*/  MUFU.TANH R152, R31 ;  /* 0x0000001f00987308 */ /* 0x000aa20000002400 */
        /* <DEDUP_REMOVED lines=13> */
[----:B-----5:R-:W-:Y:S01]  /*ef70*/  FMUL.FTZ R31, R33, c[0x0][0x2ec] ;  /* 0x0000bb00211f7a20 */ /* 0x020fe20000410000 */
        /* <DEDUP_REMOVED lines=10> */
[----:B------:R1:W1:Y:S03]  /*f020*/  MUFU.TANH R164, R23 ;  /* 0x0000001700a47308 */ /* 0x0002660000002400 */
        /* <DEDUP_REMOVED lines=69> */
[----:B------:R-:W1:Y:S02]  /*f480*/  MUFU.TANH R67, R67 ;  /* 0x0000004300437308 */ /* 0x000e640000002400 */
[----:B-1234-:R-:W-:-:S05]  /*f490*/  @P1 BRA `(.L_x_1096) ;  /* 0xffffebc000001947 */ /* 0x01efca000383ffff */
.L_x_1095:
[----:B------:R-:W2:Y:S02]  /*f4a0*/  S2R R0, SR_TID.X ;  /* 0x0000000000007919 */ /* 0x000ea40000002100 */
[----:B--2---:R-:W-:Y:S04]  /*f4b0*/  SHF.L.U32 R0, R0, 0x1, RZ ;  /* 0x0000000100007819 */ /* 0x004fe800000006ff */
[----:B------:R-:W-:Y:S04]  /*f4c0*/  LOP3.LUT R0, R0, 0x6, RZ, 0xc0, !PT ;  /* 0x0000000600007812 */ /* 0x000fe800078ec0ff */
[----:B------:R-:W-:Y:S04]  /*f4d0*/  LEA R0, R201, R0, 0x6 ;  /* 0x00000000c9007211 */ /* 0x000fe800078e30ff */
[----:B-1----:R-:W1:Y:S01]  /*f4e0*/  I2F R11, R0 ;  /* 0x00000000000b7306 */ /* 0x002e620000201400 */
[C---:B------:R-:W-:Y:S02]  /*f4f0*/  IADD3 R3, R0.reuse, 0x8, RZ ;  /* 0x0000000800037810 */ /* 0x040fe40007ffe0ff */
[C---:B------:R-:W-:Y:S02]  /*f500*/  IADD3 R4, R0.reuse, 0x1, RZ ;  /* 0x0000000100047810 */ /* 0x040fe40007ffe0ff */
[C---:B------:R-:W-:Y:S02]  /*f510*/  IADD3 R9, R0.reuse, 0x10, RZ ;  /* 0x0000001000097810 */ /* 0x040fe40007ffe0ff */
[C---:B------:R-:W-:Y:S02]  /*f520*/  IADD3 R16, R0.reuse, 0x29, RZ ;  /* 0x0000002900107810 */ /* 0x040fe40007ffe0ff */
[C---:B------:R-:W-:Y:S01]  /*f530*/  IADD3 R10, R0.reuse, 0x9, RZ ;  /* 0x00000009000a7810 */ /* 0x040fe20007ffe0ff */
[----:B------:R-:W2:Y:S01]  /*f540*/  I2F R3, R3 ;  /* 0x0000000300037306 */ /* 0x000ea20000201400 */
[C---:B------:R-:W-:Y:S02]  /*f550*/  IADD3 R8, R0.reuse, 0x11, RZ ;  /* 0x0000001100087810 */ /* 0x040fe40007ffe0ff */
[C---:B------:R-:W-:Y:S02]  /*f560*/  IADD3 R7, R0.reuse, 0x18, RZ ;  /* 0x0000001800077810 */ /* 0x040fe40007ffe0ff */
[C---:B------:R-:W-:Y:S02]  /*f570*/  IADD3 R5, R0.reuse, 0x20, RZ ;  /* 0x0000002000057810 */ /* 0x040fe40007ffe0ff */
[C---:B------:R-:W-:Y:S02]  /*f580*/  IADD3 R6, R0.reuse, 0x19, RZ ;  /* 0x0000001900067810 */ /* 0x040fe40007ffe0ff */
[C---:B------:R-:W-:Y:S01]  /*f590*/  IADD3 R13, R0.reuse, 0x21, RZ ;  /* 0x00000021000d7810 */ /* 0x040fe20007ffe0ff */
[----:B------:R-:W3:Y:S01]  /*f5a0*/  I2F R4, R4 ;  /* 0x0000000400047306 */ /* 0x000ee20000201400 */
[C---:B------:R-:W-:Y:S01]  /*f5b0*/  IADD3 R12, R0.reuse, 0x28, RZ ;  /* 0x00000028000c7810 */ /* 0x040fe20007ffe0ff */
[CC--:B-1----:R-:W-:Y:S02]  /*f5c0*/  FFMA.FTZ R22, R11.reuse, R68.reuse, R171 ;  /* 0x000000440b167223 */ /* 0x0c2fe400000100ab */
[CC--:B------:R-:W-:Y:S02]  /*f5d0*/  FFMA.FTZ R14, R11.reuse, R68.reuse, R179 ;  /* 0x000000440b0e7223 */ /* 0x0c0fe400000100b3 */
[CC--:B------:R-:W-:Y:S04]  /*f5e0*/  FFMA.FTZ R18, R11.reuse, R68.reuse, R177 ;  /* 0x000000440b127223 */ /* 0x0c0fe800000100b1 */
[----:B------:R-:W1:Y:S01]  /*f5f0*/  I2F R9, R9 ;  /* 0x0000000900097306 */ /* 0x000e620000201400 */
[-C--:B------:R-:W-:Y:S02]  /*f600*/  FFMA.FTZ R26, R11, R68.reuse, R176 ;  /* 0x000000440b1a7223 */ /* 0x080fe400000100b0 */
[CC--:B--2---:R-:W-:Y:S02]  /*f610*/  FFMA.FTZ R23, R3.reuse, R68.reuse, R169 ;  /* 0x0000004403177223 */ /* 0x0c4fe400000100a9 */
[CC--:B------:R-:W-:Y:S02]  /*f620*/  FFMA.FTZ R15, R3.reuse, R68.reuse, R15 ;  /* 0x00000044030f7223 */ /* 0x0c0fe4000001000f */
[CC--:B------:R-:W-:Y:S03]  /*f630*/  FFMA.FTZ R19, R3.reuse, R68.reuse, R166 ;  /* 0x0000004403137223 */ /* 0x0c0fe600000100a6 */
[----:B------:R2:W4:Y:S01]  /*f640*/  I2F R11, R16 ;  /* 0x00000010000b7306 */ /* 0x0005220000201400 */
[-C--:B------:R-:W-:Y:S01]  /*f650*/  FFMA.FTZ R27, R3, R68.reuse, R172 ;  /* 0x00000044031b7223 */ /* 0x080fe200000100ac */
[----:B------:R-:W-:Y:S01]  /*f660*/  IADD3 R3, R0, 0x31, RZ ;  /* 0x0000003100037810 */ /* 0x000fe20007ffe0ff */
[CC--:B---3--:R-:W-:Y:S02]  /*f670*/  FFMA.FTZ R20, R4.reuse, R68.reuse, R178 ;  /* 0x0000004404147223 */ /* 0x0c8fe400000100b2 */
[CC--:B------:R-:W-:Y:S02]  /*f680*/  FFMA.FTZ R24, R4.reuse, R68.reuse, R173 ;  /* 0x0000004404187223 */ /* 0x0c0fe400000100ad */
[CC--:B------:R-:W-:Y:S03]  /*f690*/  FFMA.FTZ R28, R4.reuse, R68.reuse, R175 ;  /* 0x00000044041c7223 */ /* 0x0c0fe600000100af */
[----:B------:R-:W3:Y:S01]  /*f6a0*/  I2F R10, R10 ;  /* 0x0000000a000a7306 */ /* 0x000ee20000201400 */
[CC--:B-1----:R-:W-:Y:S02]  /*f6b0*/  FFMA.FTZ R30, R9.reuse, R68.reuse, R165 ;  /* 0x00000044091e7223 */ /* 0x0c2fe400000100a5 */
[CC--:B------:R-:W-:Y:S02]  /*f6c0*/  FFMA.FTZ R33, R9.reuse, R68.reuse, R163 ;  /* 0x0000004409217223 */ /* 0x0c0fe400000100a3 */
[CC--:B------:R-:W-:Y:S05]  /*f6d0*/  FFMA.FTZ R41, R9.reuse, R68.reuse, R153 ;  /* 0x0000004409297223 */ /* 0x0c0fea0000010099 */
[----:B------:R-:W1:Y:S01]  /*f6e0*/  I2F R8, R8 ;  /* 0x0000000800087306 */ /* 0x000e620000201400 */
[-C--:B------:R-:W-:Y:S02]  /*f6f0*/  FFMA.FTZ R45, R9, R68.reuse, R162 ;  /* 0x00000044092d7223 */ /* 0x080fe400000100a2 */
[-C--:B--2---:R-:W-:Y:S01]  /*f700*/  FFMA.FTZ R16, R4, R68.reuse, R180 ;  /* 0x0000004404107223 */ /* 0x084fe200000100b4 */
[----:B------:R-:W-:Y:S01]  /*f710*/  IADD3 R4, R0, 0x30, RZ ;  /* 0x0000003000047810 */ /* 0x000fe20007ffe0ff */
[CC--:B----4-:R-:W-:Y:S02]  /*f720*/  FFMA.FTZ R157, R11.reuse, R68.reuse, R37 ;  /* 0x000000440b9d7223 */ /* 0x0d0fe40000010025 */
[-C--:B------:R-:W-:Y:S03]  /*f730*/  FFMA.FTZ R153, R11, R68.reuse, R47 ;  /* 0x000000440b997223 */ /* 0x080fe6000001002f */
[----:B------:R-:W2:Y:S01]  /*f740*/  I2F R9, R3 ;  /* 0x0000000300097306 */ /* 0x000ea20000201400 */
[CC--:B---3--:R-:W-:Y:S02]  /*f750*/  FFMA.FTZ R21, R10.reuse, R68.reuse, R168 ;  /* 0x000000440a157223 */ /* 0x0c8fe400000100a8 */
[CC--:B------:R-:W-:Y:S02]  /*f760*/  FFMA.FTZ R17, R10.reuse, R68.reuse, R17 ;  /* 0x000000440a117223 */ /* 0x0c0fe40000010011 */
[CC--:B------:R-:W-:Y:S05]  /*f770*/  FFMA.FTZ R25, R10.reuse, R68.reuse, R170 ;  /* 0x000000440a197223 */ /* 0x0c0fea00000100aa */
[----:B------:R-:W3:Y:S01]  /*f780*/  I2F R4, R4 ;  /* 0x0000000400047306 */ /* 0x000ee20000201400 */
[-C--:B------:R-:W-:Y:S02]  /*f790*/  FFMA.FTZ R29, R10, R68.reuse, R174 ;  /* 0x000000440a1d7223 */ /* 0x080fe400000100ae */
[CC--:B-1----:R-:W-:Y:S02]  /*f7a0*/  FFMA.FTZ R10, R8.reuse, R68.reuse, R167 ;  /* 0x00000044080a7223 */ /* 0x0c2fe400000100a7 */
[CC--:B------:R-:W-:Y:S02]  /*f7b0*/  FFMA.FTZ R34, R8.reuse, R68.reuse, R164 ;  /* 0x0000004408227223 */ /* 0x0c0fe400000100a4 */
[CC--:B------:R-:W-:Y:S03]  /*f7c0*/  FFMA.FTZ R46, R8.reuse, R68.reuse, R161 ;  /* 0x00000044082e7223 */ /* 0x0c0fe600000100a1 */
[----:B------:R-:W1:Y:S01]  /*f7d0*/  I2F R7, R7 ;  /* 0x0000000700077306 */ /* 0x000e620000201400 */
[-C--:B------:R-:W-:Y:S01]  /*f7e0*/  FFMA.FTZ R42, R8, R68.reuse, R155 ;  /* 0x00000044082a7223 */ /* 0x080fe2000001009b */
[C---:B------:R-:W-:Y:S01]  /*f7f0*/  IADD3 R8, R0.reuse, 0x38, RZ ;  /* 0x0000003800087810 */ /* 0x040fe20007ffe0ff */
[CC--:B--2---:R-:W-:Y:S01]  /*f800*/  FFMA.FTZ R177, R9.reuse, R68.reuse, R53 ;  /* 0x0000004409b17223 */ /* 0x0c4fe20000010035 */
[----:B------:R-:W-:Y:S01]  /*f810*/  IADD3 R3, R0, 0x39, RZ ;  /* 0x0000003900037810 */ /* 0x000fe20007ffe0ff */
[CC--:B------:R-:W-:Y:S01]  /*f820*/  FFMA.FTZ R211, R9.reuse, R68.reuse, R55 ;  /* 0x0000004409d37223 */ /* 0x0c0fe20000010037 */
[----:B------:R-:W-:Y:S01]  /*f830*/  FMNMX.FTZ R0, R14, R71, !PT ;  /* 0x000000470e007209 */ /* 0x000fe20007810000 */
[CC--:B------:R-:W-:Y:S03]  /*f840*/  FFMA.FTZ R225, R9.reuse, R68.reuse, R59 ;  /* 0x0000004409e17223 */ /* 0x0c0fe6000001003b */
[----:B------:R-:W2:Y:S01]  /*f850*/  I2F R5, R5 ;  /* 0x0000000500057306 */ /* 0x000ea20000201400 */
[-C--:B------:R-:W-:Y:S02]  /*f860*/  FFMA.FTZ R210, R9, R68.reuse, R77 ;  /* 0x0000004409d27223 */ /* 0x080fe4000001004d */
[CC--:B---3--:R-:W-:Y:S02]  /*f870*/  FFMA.FTZ R176, R4.reuse, R68.reuse, R52 ;  /* 0x0000004404b07223 */ /* 0x0c8fe40000010034 */
[CC--:B------:R-:W-:Y:S02]  /*f880*/  FFMA.FTZ R213, R4.reuse, R68.reuse, R54 ;  /* 0x0000004404d57223 */ /* 0x0c0fe40000010036 */
[----:B------:R-:W-:Y:S01]  /*f890*/  LDSM.16.MT88.4 R52, [R190+0x6000] ;  /* 0x00600000be34783b */ /* 0x000fe20000004200 */
[CC--:B------:R-:W-:Y:S02]  /*f8a0*/  FFMA.FTZ R226, R4.reuse, R68.reuse, R58 ;  /* 0x0000004404e27223 */ /* 0x0c0fe4000001003a */
[----:B------:R-:W3:Y:S01]  /*f8b0*/  I2F R6, R6 ;  /* 0x0000000600067306 */ /* 0x000ee20000201400 */
[----:B------:R-:W-:Y:S01]  /*f8c0*/  FFMA.FTZ R227, R4, R68, R56 ;  /* 0x0000004404e37223 */ /* 0x000fe20000010038 */
[----:B------:R-:W-:Y:S02]  /*f8d0*/  FMNMX.FTZ R4, R16, R0, !PT ;  /* 0x0000000010047209 */ /* 0x000fe40007810000 */
[----:B------:R-:W-:Y:S01]  /*f8e0*/  FMNMX.FTZ R0, R18, R72, !PT ;  /* 0x0000004812007209 */ /* 0x000fe20007810000 */
[CC--:B-1----:R-:W-:Y:S02]  /*f8f0*/  FFMA.FTZ R32, R7.reuse, R68.reuse, R32 ;  /* 0x0000004407207223 */ /* 0x0c2fe40000010020 */
[-C--:B------:R-:W-:Y:S02]  /*f900*/  FFMA.FTZ R35, R7, R68.reuse, R149 ;  /* 0x0000004407237223 */ /* 0x080fe40000010095 */
[-C--:B------:R-:W-:Y:S01]  /*f910*/  FFMA.FTZ R149, R11, R68.reuse, R51 ;  /* 0x000000440b957223 */ /* 0x080fe20000010033 */
[----:B------:R-:W1:Y:S01]  /*f920*/  I2F R13, R13 ;  /* 0x0000000d000d7306 */ /* 0x000e620000201400 */
[CC--:B------:R-:W-:Y:S02]  /*f930*/  FFMA.FTZ R43, R7.reuse, R68.reuse, R151 ;  /* 0x00000044072b7223 */ /* 0x0c0fe40000010097 */
[-C--:B------:R-:W-:Y:S02]  /*f940*/  FFMA.FTZ R57, R7, R68.reuse, R154 ;  /* 0x0000004407397223 */ /* 0x080fe4000001009a */
[CC--:B--2---:R-:W-:Y:S02]  /*f950*/  FFMA.FTZ R146, R5.reuse, R68.reuse, R146 ;  /* 0x0000004405927223 */ /* 0x0c4fe40000010092 */
[CC--:B------:R-:W-:Y:S02]  /*f960*/  FFMA.FTZ R155, R5.reuse, R68.reuse, R144 ;  /* 0x00000044059b7223 */ /* 0x0c0fe40000010090 */
[CC--:B------:R-:W-:Y:S01]  /*f970*/  FFMA.FTZ R61, R5.reuse, R68.reuse, R148 ;  /* 0x00000044053d7223 */ /* 0x0c0fe20000010094 */
[----:B------:R-:W2:Y:S01]  /*f980*/  I2F R12, R12 ;  /* 0x0000000c000c7306 */ /* 0x000ea20000201400 */
[----:B------:R-:W-:Y:S01]  /*f990*/  FFMA.FTZ R151, R5, R68, R70 ;  /* 0x0000004405977223 */ /* 0x000fe20000010046 */
[----:B------:R-:W-:Y:S01]  /*f9a0*/  FMNMX.FTZ R5, R15, R4, !PT ;  /* 0x000000040f057209 */ /* 0x000fe20007810000 */
[----:B---3--:R-:W-:Y:S01]  /*f9b0*/  FFMA.FTZ R44, R6, R68, R152 ;  /* 0x00000044062c7223 */ /* 0x008fe20000010098 */
[----:B------:R-:W-:Y:S01]  /*f9c0*/  FMNMX.FTZ R4, R20, R0, !PT ;  /* 0x0000000014047209 */ /* 0x000fe20007810000 */
[CC--:B------:R-:W-:Y:S01]  /*f9d0*/  FFMA.FTZ R31, R6.reuse, R68.reuse, R31 ;  /* 0x00000044061f7223 */ /* 0x0c0fe2000001001f */
[----:B------:R-:W-:Y:S01]  /*f9e0*/  FMNMX.FTZ R5, R17, R5, !PT ;  /* 0x0000000511057209 */ /* 0x000fe20007810000 */
[C---:B------:R-:W-:Y:S01]  /*f9f0*/  FFMA.FTZ R40, R6.reuse, R68, R150 ;  /* 0x0000004406287223 */ /* 0x040fe20000010096 */
[----:B------:R-:W-:Y:S02]  /*fa00*/  FMNMX.FTZ R4, R19, R4, !PT ;  /* 0x0000000413047209 */ /* 0x000fe40007810000 */
[----:B------:R-:W3:Y:S01]  /*fa10*/  I2F R8, R8 ;  /* 0x0000000800087306 */ /* 0x000ee20000201400 */
[----:B------:R-:W-:Y:S01]  /*fa20*/  FFMA.FTZ R60, R6, R68, R160 ;  /* 0x00000044063c7223 */ /* 0x000fe200000100a0 */
[----:B------:R-:W-:Y:S02]  /*fa30*/  FMNMX.FTZ R6, R30, R5, !PT ;  /* 0x000000051e067209 */ /* 0x000fe40007810000 */
[----:B------:R-:W-:Y:S01]  /*fa40*/  FMNMX.FTZ R5, R21, R4, !PT ;  /* 0x0000000415057209 */ /* 0x000fe20007810000 */
[C---:B-1----:R-:W-:Y:S01]  /*fa50*/  FFMA.FTZ R62, R13.reuse, R68, R147 ;  /* 0x000000440d3e7223 */ /* 0x042fe20000010093 */
[----:B------:R-:W-:Y:S01]  /*fa60*/  FMNMX.FTZ R6, R10, R6, !PT ;  /* 0x000000060a067209 */ /* 0x000fe20007810000 */
[----:B------:R-:W-:Y:S01]  /*fa70*/  FFMA.FTZ R147, R13, R68, R145 ;  /* 0x000000440d937223 */ /* 0x000fe20000010091 */
[----:B------:R-:W-:Y:S01]  /*fa80*/  FMNMX.FTZ R0, R22, R74, !PT ;  /* 0x0000004a16007209 */ /* 0x000fe20007810000 */
[----:B------:R-:W-:Y:S01]  /*fa90*/  FFMA.FTZ R145, R11, R68, R49 ;  /* 0x000000440b917223 */ /* 0x000fe20000010031 */
[----:B------:R-:W1:Y:S01]  /*faa0*/  I2F R3, R3 ;  /* 0x0000000300037306 */ /* 0x000e620000201400 */
[----:B------:R-:W-:Y:S01]  /*fab0*/  FMNMX.FTZ R6, R32, R6, !PT ;  /* 0x0000000620067209 */ /* 0x000fe20007810000 */
[-C--:B------:R-:W-:Y:S01]  /*fac0*/  FFMA.FTZ R150, R13, R68.reuse, R69 ;  /* 0x000000440d967223 */ /* 0x080fe20000010045 */
[----:B------:R-:W-:Y:S01]  /*fad0*/  FMNMX.FTZ R5, R33, R5, !PT ;  /* 0x0000000521057209 */ /* 0x000fe20007810000 */
[C---:B--2---:R-:W-:Y:S01]  /*fae0*/  FFMA.FTZ R79, R12.reuse, R68, R48 ;  /* 0x000000440c4f7223 */ /* 0x044fe20000010030 */
        /* <DEDUP_REMOVED lines=9> */
[----:B---3--:R-:W-:Y:S01]  /*fb80*/  FFMA.FTZ R180, R8, R68, R64 ;  /* 0x0000004408b47223 */ /* 0x008fe20000010040 */
[----:B------:R-:W-:Y:S01]  /*fb90*/  FMNMX.FTZ R70, R62, R70, !PT ;  /* 0x000000463e467209 */ /* 0x000fe20007810000 */
[----:B------:R-:W-:Y:S01]  /*fba0*/  FFMA.FTZ R219, R8, R68, R66 ;  /* 0x0000004408db7223 */ /* 0x000fe20000010042 */
[----:B------:R-:W-:Y:S01]  /*fbb0*/  FMNMX.FTZ R0, R24, R0, !PT ;  /* 0x0000000018007209 */ /* 0x000fe20007810000 */
[CC--:B------:R-:W-:Y:S01]  /*fbc0*/  FFMA.FTZ R76, R8.reuse, R68.reuse, R76 ;  /* 0x00000044084c7223 */ /* 0x0c0fe2000001004c */
[----:B------:R-:W-:Y:S01]  /*fbd0*/  FMNMX.FTZ R5, R35, R5, !PT ;  /* 0x0000000523057209 */ /* 0x000fe20007810000 */
[----:B------:R-:W-:Y:S01]  /*fbe0*/  FFMA.FTZ R216, R8, R68, R78 ;  /* 0x0000004408d87223 */ /* 0x000fe2000001004e */
[----:B------:R-:W-:Y:S02]  /*fbf0*/  FMNMX.FTZ R4, R27, R4, !PT ;  /* 0x000000041b047209 */ /* 0x000fe40007810000 */
[----:B------:R-:W-:Y:S01]  /*fc00*/  FMNMX.FTZ R70, R79, R70, !PT ;  /* 0x000000464f467209 */ /* 0x000fe20007810000 */
[----:B-1----:R-:W-:Y:S01]  /*fc10*/  FFMA.FTZ R179, R3, R68, R65 ;  /* 0x0000004403b37223 */ /* 0x002fe20000010041 */
[----:B------:R-:W-:Y:S01]  /*fc20*/  FMNMX.FTZ R0, R23, R0, !PT ;  /* 0x0000000017007209 */ /* 0x000fe20007810000 */
[CC--:B------:R-:W-:Y:S01]  /*fc30*/  FFMA.FTZ R218, R3.reuse, R68.reuse, R67 ;  /* 0x0000004403da7223 */ /* 0x0c0fe20000010043 */
[----:B------:R-:W-:Y:S01]  /*fc40*/  FMNMX.FTZ R5, R40, R5, !PT ;  /* 0x0000000528057209 */ /* 0x000fe20007810000 */
[----:B------:R-:W-:Y:S01]  /*fc50*/  FFMA.FTZ R77, R3, R68, R2 ;  /* 0x00000044034d7223 */ /* 0x000fe20000010002 */
[----:B------:R-:W-:Y:S01]  /*fc60*/  FMNMX.FTZ R4, R29, R4, !PT ;  /* 0x000000041d047209 */ /* 0x000fe20007810000 */
[----:B------:R-:W-:Y:S01]  /*fc70*/  FFMA.FTZ R222, R3, R68, R38 ;  /* 0x0000004403de7223 */ /* 0x000fe20000010026 */
        /* <DEDUP_REMOVED lines=35> */
[----:B-1----:R-:W-:Y:S02]  /*feb0*/  FMNMX.FTZ R70, R70, R5, !PT ;  /* 0x0000000546467209 */ /* 0x002fe40007810000 */
[----:B------:R-:W-:Y:S02]  /*fec0*/  FMNMX.FTZ R0, R76, R0, !PT ;  /* 0x000000004c007209 */ /* 0x000fe40007810000 */
[----:B------:R-:W-:Y:S02]  /*fed0*/  FMNMX.FTZ R4, R227, R4, !PT ;  /* 0x00000004e3047209 */ /* 0x000fe40007810000 */
[----:B------:R-:W-:Y:S01]  /*fee0*/  FMNMX.FTZ R0, R77, R0, !PT ;  /* 0x000000004d007209 */ /* 0x000fe20007810000 */
[----:B------:R-:W1:Y:S01]  /*fef0*/  SHFL.BFLY PT, R6, R70, 0x1, 0x1f ;  /* 0x0c201f0046067f89 */ /* 0x000e6200000e0000 */
[----:B------:R-:W-:Y:S04]  /*ff00*/  FMNMX.FTZ R4, R210, R4, !PT ;  /* 0x00000004d2047209 */ /* 0x000fe80007810000 */
[----:B------:R-:W-:Y:S03]  /*ff10*/  FMNMX.FTZ R4, R216, R4, !PT ;  /* 0x00000004d8047209 */ /* 0x000fe60007810000 */
[----:B------:R-:W3:Y:S01]  /*ff20*/  SHFL.BFLY PT, R2, R0, 0x2, 0x1f ;  /* 0x0c401f0000027f89 */ /* 0x000ee200000e0000 */
[----:B------:R-:W-:Y:S02]  /*ff30*/  FMNMX.FTZ R4, R222, R4, !PT ;  /* 0x00000004de047209 */ /* 0x000fe40007810000 */
[----:B--2---:R-:W-:Y:S05]  /*ff40*/  FMNMX.FTZ R69, R69, R7, !PT ;  /* 0x0000000745457209 */ /* 0x004fea0007810000 */
[----:B------:R-:W2:Y:S01]  /*ff50*/  SHFL.BFLY PT, R5, R4, 0x2, 0x1f ;  /* 0x0c401f0004057f89 */ /* 0x000ea200000e0000 */
[----:B-1----:R-:W-:Y:S07]  /*ff60*/  FMNMX.FTZ R70, R70, R6, !PT ;  /* 0x0000000646467209 */ /* 0x002fee0007810000 */
[----:B------:R-:W1:Y:S01]  /*ff70*/  SHFL.BFLY PT, R7, R69, 0x1, 0x1f ;  /* 0x0c201f0045077f89 */ /* 0x000e6200000e0000 */
[----:B------:R-:W-:Y:S02]  /*ff80*/  FSETP.NEU.FTZ.AND P2, PT, R70, -INF , PT ;  /* 0xff8000004600780b */ /* 0x000fe40003f5d000 */
[----:B---3--:R-:W-:Y:S01]  /*ff90*/  FMNMX.FTZ R2, R0, R2, !PT ;  /* 0x0000000200027209 */ /* 0x008fe20007810000 */
[----:B------:R-:W-:Y:S04]  /*ffa0*/  FADD.FTZ R0, -R70, R71 ;  /* 0x0000004746007221 */ /* 0x000fe80000010100 */
[----:B------:R-:W-:Y:S01]  /*ffb0*/  FMUL.FTZ R0, R0, c[0x0][0x23c] ;  /* 0x00008f0000007a20 */ /* 0x000fe20000410000 */
[----:B------:R-:W3:Y:S03]  /*ffc0*/  SHFL.BFLY PT, R3, R2, 0x1, 0x1f ;  /* 0x0c201f0002037f89 */ /* 0x000ee600000e0000 */
[----:B------:R4:W5:Y:S01]  /*ffd0*/  MUFU.EX2 R73, R0 ;  /* 0x0000000000497308 */ /* 0x0009620000000800 */
[----:B--2---:R-:W-:Y:S05]  /*ffe0*/  FMNMX.FTZ R4, R4, R5, !PT ;  /* 0x0000000504047209 */ /* 0x004fea0007810000 */
[----:B------:R-:W2:Y:S01]  /*fff0*/  SHFL.BFLY PT, R5, R4, 0x1, 0x1f ;  /* 0x0c201f0004057f89 */ /* 0x000ea200000e0000 */
[----:B-1----:R-:W-:Y:S02]  /*10000*/  FMNMX.FTZ R69, R69, R7, !PT ;  /* 0x0000000745457209 */ /* 0x002fe40007810000 */
[----:B---3--:R-:W-:Y:S03]  /*10010*/  FMNMX.FTZ R3, R2, R3, !PT ;  /* 0x0000000302037209 */ /* 0x008fe60007810000 */
[----:B----4-:R-:W-:Y:S02]  /*10020*/  FADD.FTZ R0, -R69, R72 ;  /* 0x0000004845007221 */ /* 0x010fe40000010100 */
[----:B------:R-:W-:Y:S02]  /*10030*/  FMUL.FTZ R78, R3, c[0x0][0x23c] ;  /* 0x00008f00034e7a20 */ /* 0x000fe40000410000 */
[----:B------:R-:W-:Y:S02]  /*10040*/  FMUL.FTZ R0, R0, c[0x0][0x23c] ;  /* 0x00008f0000007a20 */ /* 0x000fe40000410000 */
[----:B-----5:R-:W-:Y:S01]  /*10050*/  FMUL.FTZ R48, R73, R124 ;  /* 0x0000007c49307220 */ /* 0x020fe20000410000 */
[----:B--2---:R-:W-:Y:S01]  /*10060*/  FMNMX.FTZ R2, R4, R5, !PT ;  /* 0x0000000504027209 */ /* 0x004fe20007810000 */
[----:B------:R1:W2:Y:S04]  /*10070*/  MUFU.EX2 R72, R0 ;  /* 0x0000000000487308 */ /* 0x0002a80000000800 */
[----:B------:R-:W-:Y:S02]  /*10080*/  FMUL.FTZ R144, R2, c[0x0][0x23c] ;  /* 0x00008f0002907a20 */ /* 0x000fe40000410000 */
[----:B-1----:R-:W-:Y:S02]  /*10090*/  FADD.FTZ R0, -R3, R74 ;  /* 0x0000004a03007221 */ /* 0x002fe40000010100 */
[----:B------:R-:W-:Y:S02]  /*100a0*/  FMUL.FTZ R74, R70, c[0x0][0x23c] ;  /* 0x00008f00464a7a20 */ /* 0x000fe40000410000 */
[----:B------:R-:W-:Y:S02]  /*100b0*/  FMUL.FTZ R0, R0, c[0x0][0x23c] ;  /* 0x00008f0000007a20 */ /* 0x000fe40000410000 */
[----:B--2---:R-:W-:Y:S01]  /*100c0*/  FMUL.FTZ R50, R72, R126 ;  /* 0x0000007e48327220 */ /* 0x004fe20000410000 */
[----:B------:R-:W-:Y:S01]  /*100d0*/  FSEL R74, R74, RZ, P2 ;  /* 0x000000ff4a4a7208 */ /* 0x000fe20001000000 */
[----:B------:R1:W2:Y:S01]  /*100e0*/  MUFU.EX2 R71, R0 ;  /* 0x0000000000477308 */ /* 0x0002a20000000800 */
[----:B------:R-:W-:Y:S01]  /*100f0*/  FSETP.NEU.FTZ.AND P2, PT, R69, -INF , PT ;  /* 0xff8000004500780b */ /* 0x000fe20003f5d000 */
[----:B------:R-:W-:Y:S02]  /*10100*/  FMUL.FTZ R51, R72, R127 ;  /* 0x0000007f48337220 */ /* 0x000fe40000410000 */
[--C-:B------:R-:W-:Y:S02]  /*10110*/  FFMA.FTZ R4, R14, c[0x0][0x23c], -R74.reuse ;  /* 0x00008f000e047a23 */ /* 0x100fe4000001084a */
[--C-:B------:R-:W-:Y:S02]  /*10120*/  FFMA.FTZ R5, R17, c[0x0][0x23c], -R74.reuse ;  /* 0x00008f0011057a23 */ /* 0x100fe4000001084a */
[--C-:B------:R-:W-:Y:S02]  /*10130*/  FFMA.FTZ R7, R32, c[0x0][0x23c], -R74.reuse ;  /* 0x00008f0020077a23 */ /* 0x100fe4000001084a */
[----:B------:R3:W-:Y:S01]  /*10140*/  MUFU.EX2 R220, R4 ;  /* 0x0000000400dc7308 */ /* 0x0007e20000000800 */
[----:B------:R-:W-:Y:S02]  /*10150*/  FMUL.FTZ R32, R73, R108 ;  /* 0x0000006c49207220 */ /* 0x000fe40000410000 */
[--C-:B------:R-:W-:Y:S02]  /*10160*/  FFMA.FTZ R12, R31, c[0x0][0x23c], -R74.reuse ;  /* 0x00008f001f0c7a23 */ /* 0x100fe4000001084a */
[--C-:B------:R-:W-:Y:S05]  /*10170*/  FFMA.FTZ R79, R79, c[0x0][0x23c], -R74.reuse ;  /* 0x00008f004f4f7a23 */ /* 0x100fea000001084a */
[----:B------:R4:W-:Y:S01]  /*10180*/  MUFU.EX2 R224, R5 ;  /* 0x0000000500e07308 */ /* 0x0009e20000000800 */
[----:B-1----:R-:W-:Y:S02]  /*10190*/  FADD.FTZ R0, -R2, R75 ;  /* 0x0000004b02007221 */ /* 0x002fe40000010100 */
[----:B------:R-:W-:Y:S02]  /*101a0*/  FMUL.FTZ R75, R69, c[0x0][0x23c] ;  /* 0x00008f00454b7a20 */ /* 0x000fe40000410000 */
[----:B--2---:R-:W-:Y:S05]  /*101b0*/  FMUL.FTZ R11, R71, R83 ;  /* 0x00000053470b7220 */ /* 0x004fea0000410000 */
[----:B------:R1:W-:Y:S01]  /*101c0*/  MUFU.EX2 R206, R7 ;  /* 0x0000000700ce7308 */ /* 0x0003e20000000800 */
[----:B------:R-:W-:Y:S01]  /*101d0*/  FSEL R75, R75, RZ, P2 ;  /* 0x000000ff4b4b7208 */ /* 0x000fe20001000000 */
[----:B------:R-:W-:Y:S01]  /*101e0*/  FMUL.FTZ R14, R71, R90 ;  /* 0x0000005a470e7220 */ /* 0x000fe20000410000 */
[----:B------:R-:W-:Y:S01]  /*101f0*/  FSETP.NEU.FTZ.AND P2, PT, R3, -INF , PT ;  /* 0xff8000000300780b */ /* 0x000fe20003f5d000 */
[----:B---3--:R-:W-:Y:S02]  /*10200*/  FFMA.FTZ R4, R16, c[0x0][0x23c], -R74 ;  /* 0x00008f0010047a23 */ /* 0x008fe4000001084a */
[--C-:B------:R-:W-:Y:S01]  /*10210*/  FFMA.FTZ R6, R21, c[0x0][0x23c], -R75.reuse ;  /* 0x00008f0015067a23 */ /* 0x100fe2000001084b */
[----:B------:R-:W-:Y:S01]  /*10220*/  FSEL R78, R78, RZ, P2 ;  /* 0x000000ff4e4e7208 */ /* 0x000fe20001000000 */
[----:B------:R-:W-:Y:S01]  /*10230*/  FMUL.FTZ R16, R73, R92 ;  /* 0x0000005c49107220 */ /* 0x000fe20000410000 */
[----:B------:R-:W-:Y:S01]  /*10240*/  FSETP.NEU.FTZ.AND P2, PT, R2, -INF , PT ;  /* 0xff8000000200780b */ /* 0x000fe20003f5d000 */
[----:B------:R2:W-:Y:S01]  /*10250*/  MUFU.EX2 R221, R4 ;  /* 0x0000000400dd7308 */ /* 0x0005e20000000800 */
[--C-:B------:R-:W-:Y:S02]  /*10260*/  FFMA.FTZ R17, R34, c[0x0][0x23c], -R75.reuse ;  /* 0x00008f0022117a23 */ /* 0x100fe4000001084b */
[----:B------:R-:W-:Y:S01]  /*10270*/  FSEL R144, R144, RZ, P2 ;  /* 0x000000ff90907208 */ /* 0x000fe20001000000 */
[--C-:B----4-:R-:W-:Y:S02]  /*10280*/  FFMA.FTZ R5, R22, c[0x0][0x23c], -R78.reuse ;  /* 0x00008f0016057a23 */ /* 0x110fe4000001084e */
[----:B------:R-:W-:Y:S02]  /*10290*/  FMUL.FTZ R34, R72, R110 ;  /* 0x0000006e48227220 */ /* 0x000fe40000410000 */
[----:B------:R-:W-:Y:S02]  /*102a0*/  FFMA.FTZ R76, R76, c[0x0][0x23c], -R78 ;  /* 0x00008f004c4c7a23 */ /* 0x000fe4000001084e */
[----:B------:R3:W-:Y:S01]  /*102b0*/  MUFU.EX2 R217, R6 ;  /* 0x0000000600d97308 */ /* 0x0007e20000000800 */
[----:B------:R-:W-:Y:S02]  /*102c0*/  FFMA.FTZ R49, R46, c[0x0][0x23c], -R144 ;  /* 0x00008f002e317a23 */ /* 0x000fe40000010890 */
[----:B------:R-:W-:Y:S02]  /*102d0*/  FMUL.FTZ R0, R0, c[0x0][0x23c] ;  /* 0x00008f0000007a20 */ /* 0x000fe40000410000 */
[----:B-1----:R-:W-:Y:S02]  /*102e0*/  FMUL.FTZ R7, R72, R87 ;  /* 0x0000005748077220 */ /* 0x002fe40000410000 */
[C---:B------:R-:W-:Y:S02]  /*102f0*/  FMUL.FTZ R59, R71.reuse, R135 ;  /* 0x00000087473b7220 */ /* 0x040fe40000410000 */
[C---:B------:R-:W-:Y:S01]  /*10300*/  FMUL.FTZ R31, R71.reuse, R107 ;  /* 0x0000006b471f7220 */ /* 0x040fe20000410000 */
[----:B------:R1:W-:Y:S01]  /*10310*/  MUFU.EX2 R187, R5 ;  /* 0x0000000500bb7308 */ /* 0x0003e20000000800 */
[C---:B------:R-:W-:Y:S02]  /*10320*/  FMUL.FTZ R58, R71.reuse, R134 ;  /* 0x00000086473a7220 */ /* 0x040fe40000410000 */
[----:B------:R-:W-:Y:S02]  /*10330*/  FMUL.FTZ R46, R71, R122 ;  /* 0x0000007a472e7220 */ /* 0x000fe40000410000 */
[----:B--2---:R-:W-:Y:S02]  /*10340*/  FFMA.FTZ R4, R15, c[0x0][0x23c], -R74 ;  /* 0x00008f000f047a23 */ /* 0x004fe4000001084a */
[C---:B------:R-:W-:Y:S02]  /*10350*/  FMUL.FTZ R15, R71.reuse, R91 ;  /* 0x0000005b470f7220 */ /* 0x040fe40000410000 */
[C---:B------:R-:W-:Y:S01]  /*10360*/  FMUL.FTZ R47, R71.reuse, R123 ;  /* 0x0000007b472f7220 */ /* 0x040fe20000410000 */
[----:B------:R2:W4:Y:S01]  /*10370*/  MUFU.EX2 R223, R4 ;  /* 0x0000000400df7308 */ /* 0x0005220000000800 */
[C---:B------:R-:W-:Y:S02]  /*10380*/  FMUL.FTZ R63, R71.reuse, R139 ;  /* 0x0000008b473f7220 */ /* 0x040fe40000410000 */
[--C-:B------:R-:W-:Y:S02]  /*10390*/  FFMA.FTZ R56, R60, c[0x0][0x23c], -R144.reuse ;  /* 0x00008f003c387a23 */ /* 0x100fe40000010890 */
[----:B---3--:R-:W-:Y:S02]  /*103a0*/  FFMA.FTZ R6, R26, c[0x0][0x23c], -R144 ;  /* 0x00008f001a067a23 */ /* 0x008fe40000010890 */
[----:B------:R-:W-:Y:S02]  /*103b0*/  FMUL.FTZ R26, R71, R102 ;  /* 0x00000066471a7220 */ /* 0x000fe40000410000 */
[----:B------:R-:W-:Y:S01]  /*103c0*/  FFMA.FTZ R60, R61, c[0x0][0x23c], -R74 ;  /* 0x00008f003d3c7a23 */ /* 0x000fe2000001084a */
[----:B------:R3:W-:Y:S01]  /*103d0*/  MUFU.EX2 R184, R6 ;  /* 0x0000000600b87308 */ /* 0x0007e20000000800 */
[----:B-1----:R-:W-:Y:S09]  /*103e0*/  FMUL.FTZ R5, R73, R85 ;  /* 0x0000005549057220 */ /* 0x002ff20000410000 */
[----:B------:R1:W-:Y:S01]  /*103f0*/  MUFU.EX2 R209, R12 ;  /* 0x0000000c00d17308 */ /* 0x0003e20000000800 */
[--C-:B--2---:R-:W-:Y:S02]  /*10400*/  FFMA.FTZ R4, R18, c[0x0][0x23c], -R75.reuse ;  /* 0x00008f0012047a23 */ /* 0x104fe4000001084b */
[C---:B------:R-:W-:Y:S07]  /*10410*/  FMUL.FTZ R18, R72.reuse, R94 ;  /* 0x0000005e48127220 */ /* 0x040fee0000410000 */
[----:B------:R2:W-:Y:S01]  /*10420*/  MUFU.EX2 R212, R4 ;  /* 0x0000000400d47308 */ /* 0x0005e20000000800 */
[----:B---3--:R-:W-:Y:S01]  /*10430*/  FMUL.FTZ R6, R72, R86 ;  /* 0x0000005648067220 */ /* 0x008fe20000410000 */
[----:B----4-:R-:W-:Y:S08]  /*10440*/  F2FP.PACK_AB R86, R224, R223 ;  /* 0x000000dfe056723e */ /* 0x010ff000000000ff */
[----:B------:R-:W3:Y:S01]  /*10450*/  MUFU.EX2 R0, R0 ;  /* 0x0000000000007308 */ /* 0x000ee20000000800 */
[--C-:B-1----:R-:W-:Y:S02]  /*10460*/  FFMA.FTZ R12, R33, c[0x0][0x23c], -R75.reuse ;  /* 0x00008f00210c7a23 */ /* 0x102fe4000001084b */
[----:B------:R-:W-:Y:S02]  /*10470*/  FFMA.FTZ R33, R42, c[0x0][0x23c], -R78 ;  /* 0x00008f002a217a23 */ /* 0x000fe4000001084e */
[----:B------:R-:W-:Y:S05]  /*10480*/  FMUL.FTZ R42, R71, R118 ;  /* 0x00000076472a7220 */ /* 0x000fea0000410000 */
[----:B------:R1:W-:Y:S01]  /*10490*/  MUFU.EX2 R166, R79 ;  /* 0x0000004f00a67308 */ /* 0x0003e20000000800 */
[--C-:B--2---:R-:W-:Y:S09]  /*104a0*/  FFMA.FTZ R4, R20, c[0x0][0x23c], -R75.reuse ;  /* 0x00008f0014047a23 */ /* 0x104ff2000001084b */
[----:B------:R2:W4:Y:S01]  /*104b0*/  MUFU.EX2 R214, R4 ;  /* 0x0000000400d67308 */ /* 0x0005220000000800 */
[C---:B---3--:R-:W-:Y:S02]  /*104c0*/  FMUL.FTZ R8, R0.reuse, R80 ;  /* 0x0000005000087220 */ /* 0x048fe40000410000 */
[C---:B------:R-:W-:Y:S02]  /*104d0*/  FMUL.FTZ R9, R0.reuse, R81 ;  /* 0x0000005100097220 */ /* 0x040fe40000410000 */
[C---:B------:R-:W-:Y:S05]  /*104e0*/  FMUL.FTZ R13, R0.reuse, R89 ;  /* 0x00000059000d7220 */ /* 0x040fea0000410000 */
[----:B------:R3:W-:Y:S01]  /*104f0*/  MUFU.EX2 R183, R12 ;  /* 0x0000000c00b77308 */ /* 0x0007e20000000800 */
[----:B------:R-:W-:Y:S02]  /*10500*/  FMUL.FTZ R61, R0, R137 ;  /* 0x00000089003d7220 */ /* 0x000fe40000410000 */
[----:B-1----:R-:W-:Y:S07]  /*10510*/  FFMA.FTZ R79, R145, c[0x0][0x23c], -R74 ;  /* 0x00008f00914f7a23 */ /* 0x002fee000001084a */
[----:B------:R1:W-:Y:S01]  /*10520*/  MUFU.EX2 R182, R17 ;  /* 0x0000001100b67308 */ /* 0x0003e20000000800 */
[--C-:B--2---:R-:W-:Y:S01]  /*10530*/  FFMA.FTZ R4, R19, c[0x0][0x23c], -R75.reuse ;  /* 0x00008f0013047a23 */ /* 0x104fe2000001084b */
[----:B----4-:R-:W-:Y:S01]  /*10540*/  F2FP.PACK_AB R85, R214, R212 ;  /* 0x000000d4d655723e */ /* 0x010fe200000000ff */
[----:B------:R-:W-:Y:S07]  /*10550*/  FMUL.FTZ R19, R72, R95 ;  /* 0x0000005f48137220 */ /* 0x000fee0000410000 */
[----:B------:R2:W4:Y:S01]  /*10560*/  MUFU.EX2 R215, R4 ;  /* 0x0000000400d77308 */ /* 0x0005220000000800 */
[----:B---3--:R-:W-:Y:S02]  /*10570*/  FMUL.FTZ R12, R0, R88 ;  /* 0x00000058000c7220 */ /* 0x008fe40000410000 */
[----:B------:R-:W-:Y:S07]  /*10580*/  LDSM.16.MT88.4 R88, [R189+0x6800] ;  /* 0x00680000bd58783b */ /* 0x000fee0000004200 */
[----:B------:R3:W-:Y:S01]  /*10590*/  MUFU.EX2 R165, R79 ;  /* 0x0000004f00a57308 */ /* 0x0007e20000000800 */
[----:B-1----:R-:W-:Y:S02]  /*105a0*/  FMUL.FTZ R17, R73, R93 ;  /* 0x0000005d49117220 */ /* 0x002fe40000410000 */
[----:B------:R-:W-:Y:S07]  /*105b0*/  LDSM.16.MT88.4 R92, [R192+0x6800] ;  /* 0x00680000c05c783b */ /* 0x000fee0000004200 */
[----:B------:R1:W-:Y:S01]  /*105c0*/  MUFU.EX2 R174, R33 ;  /* 0x0000002100ae7308 */ /* 0x0003e20000000800 */
[--C-:B--2---:R-:W-:Y:S01]  /*105d0*/  FFMA.FTZ R4, R24, c[0x0][0x23c], -R78.reuse ;  /* 0x00008f0018047a23 */ /* 0x104fe2000001084e */
[----:B----4-:R-:W-:Y:S01]  /*105e0*/  F2FP.PACK_AB R87, R217, R215 ;  /* 0x000000d7d957723e */ /* 0x010fe200000000ff */
[--C-:B------:R-:W-:Y:S02]  /*105f0*/  FFMA.FTZ R24, R40, c[0x0][0x23c], -R75.reuse ;  /* 0x00008f0028187a23 */ /* 0x100fe4000001084b */
[----:B------:R-:W-:Y:S05]  /*10600*/  FFMA.FTZ R40, R44, c[0x0][0x23c], -R78 ;  /* 0x00008f002c287a23 */ /* 0x000fea000001084e */
[----:B------:R2:W4:Y:S01]  /*10610*/  MUFU.EX2 R204, R4 ;  /* 0x0000000400cc7308 */ /* 0x0005220000000800 */
[----:B------:R-:W-:Y:S02]  /*10620*/  FFMA.FTZ R44, R45, c[0x0][0x23c], -R144 ;  /* 0x00008f002d2c7a23 */ /* 0x000fe40000010890 */
[----:B------:R-:W-:Y:S02]  /*10630*/  FMUL.FTZ R45, R0, R121 ;  /* 0x00000079002d7220 */ /* 0x000fe40000410000 */
[--C-:B---3--:R-:W-:Y:S05]  /*10640*/  FFMA.FTZ R79, R146, c[0x0][0x23c], -R75.reuse ;  /* 0x00008f00924f7a23 */ /* 0x108fea000001084b */
[----:B------:R3:W-:Y:S01]  /*10650*/  MUFU.EX2 R178, R24 ;  /* 0x0000001800b27308 */ /* 0x0007e20000000800 */
[----:B-1----:R-:W-:Y:S09]  /*10660*/  FMUL.FTZ R33, R73, R109 ;  /* 0x0000006d49217220 */ /* 0x002ff20000410000 */
[----:B------:R1:W-:Y:S01]  /*10670*/  MUFU.EX2 R164, R79 ;  /* 0x0000004f00a47308 */ /* 0x0003e20000000800 */
[--C-:B--2---:R-:W-:Y:S01]  /*10680*/  FFMA.FTZ R4, R23, c[0x0][0x23c], -R78.reuse ;  /* 0x00008f0017047a23 */ /* 0x104fe2000001084e */
[----:B----4-:R-:W-:Y:S01]  /*10690*/  F2FP.PACK_AB R65, R204, R187 ;  /* 0x000000bbcc41723e */ /* 0x010fe200000000ff */
[----:B------:R-:W2:Y:S07]  /*106a0*/  LDSM.16.MT88.4 R20, [R189+0x6000] ;  /* 0x00600000bd14783b */ /* 0x000eae0000004200 */
[----:B------:R4:W-:Y:S01]  /*106b0*/  MUFU.EX2 R207, R4 ;  /* 0x0000000400cf7308 */ /* 0x0009e20000000800 */
[C---:B---3--:R-:W-:Y:S09]  /*106c0*/  FMUL.FTZ R24, R0.reuse, R100 ;  /* 0x0000006400187220 */ /* 0x048ff20000410000 */
[----:B------:R3:W-:Y:S01]  /*106d0*/  MUFU.EX2 R172, R40 ;  /* 0x0000002800ac7308 */ /* 0x0007e20000000800 */
[--C-:B-1----:R-:W-:Y:S09]  /*106e0*/  FFMA.FTZ R79, R147, c[0x0][0x23c], -R75.reuse ;  /* 0x00008f00934f7a23 */ /* 0x102ff2000001084b */
[----:B------:R1:W-:Y:S01]  /*106f0*/  MUFU.EX2 R135, R79 ;  /* 0x0000004f00877308 */ /* 0x0003e20000000800 */
[----:B----4-:R-:W-:Y:S02]  /*10700*/  FFMA.FTZ R4, R25, c[0x0][0x23c], -R78 ;  /* 0x00008f0019047a23 */ /* 0x010fe4000001084e */
[C---:B------:R-:W-:Y:S07]  /*10710*/  FMUL.FTZ R25, R0.reuse, R101 ;  /* 0x0000006500197220 */ /* 0x040fee0000410000 */
[----:B------:R4:W5:Y:S01]  /*10720*/  MUFU.EX2 R208, R4 ;  /* 0x0000000400d07308 */ /* 0x0009620000000800 */
[----:B---3--:R-:W-:Y:S09]  /*10730*/  FMUL.FTZ R40, R0, R116 ;  /* 0x0000007400287220 */ /* 0x008ff20000410000 */
[----:B------:R3:W-:Y:S01]  /*10740*/  MUFU.EX2 R171, R44 ;  /* 0x0000002c00ab7308 */ /* 0x0007e20000000800 */
[--C-:B-1----:R-:W-:Y:S09]  /*10750*/  FFMA.FTZ R79, R148, c[0x0][0x23c], -R75.reuse ;  /* 0x00008f00944f7a23 */ /* 0x102ff2000001084b */
[----:B------:R1:W-:Y:S01]  /*10760*/  MUFU.EX2 R163, R79 ;  /* 0x0000004f00a37308 */ /* 0x0003e20000000800 */
[----:B----4-:R-:W-:Y:S01]  /*10770*/  FFMA.FTZ R4, R28, c[0x0][0x23c], -R144 ;  /* 0x00008f001c047a23 */ /* 0x010fe20000010890 */
[----:B-----5:R-:W-:Y:S01]  /*10780*/  F2FP.PACK_AB R67, R208, R207 ;  /* 0x000000cfd043723e */ /* 0x020fe200000000ff */
[----:B------:R-:W-:Y:S02]  /*10790*/  FFMA.FTZ R28, R41, c[0x0][0x23c], -R78 ;  /* 0x00008f00291c7a23 */ /* 0x000fe4000001084e */
[C---:B------:R-:W-:Y:S05]  /*107a0*/  FMUL.FTZ R41, R0.reuse, R117 ;  /* 0x0000007500297220 */ /* 0x040fea0000410000 */
[----:B------:R4:W5:Y:S01]  /*107b0*/  MUFU.EX2 R185, R4 ;  /* 0x0000000400b97308 */ /* 0x0009620000000800 */
[C---:B---3--:R-:W-:Y:S09]  /*107c0*/  FMUL.FTZ R44, R0.reuse, R120 ;  /* 0x00000078002c7220 */ /* 0x048ff20000410000 */
[----:B------:R3:W-:Y:S01]  /*107d0*/  MUFU.EX2 R175, R28 ;  /* 0x0000001c00af7308 */ /* 0x0007e20000000800 */
[--C-:B-1----:R-:W-:Y:S09]  /*107e0*/  FFMA.FTZ R79, R149, c[0x0][0x23c], -R75.reuse ;  /* 0x00008f00954f7a23 */ /* 0x102ff2000001084b */
[----:B------:R1:W-:Y:S01]  /*107f0*/  MUFU.EX2 R162, R79 ;  /* 0x0000004f00a27308 */ /* 0x0003e20000000800 */
[----:B----4-:R-:W-:Y:S01]  /*10800*/  FFMA.FTZ R4, R27, c[0x0][0x23c], -R144 ;  /* 0x00008f001b047a23 */ /* 0x010fe20000010890 */
[----:B-----5:R-:W-:Y:S01]  /*10810*/  F2FP.PACK_AB R64, R185, R184 ;  /* 0x000000b8b940723e */ /* 0x020fe200000000ff */
[----:B------:R-:W-:Y:S07]  /*10820*/  FMUL.FTZ R27, R71, R103 ;  /* 0x00000067471b7220 */ /* 0x000fee0000410000 */
[----:B------:R4:W-:Y:S01]  /*10830*/  MUFU.EX2 R186, R4 ;  /* 0x0000000400ba7308 */ /* 0x0009e20000000800 */
[C---:B---3--:R-:W-:Y:S09]  /*10840*/  FMUL.FTZ R28, R0.reuse, R104 ;  /* 0x00000068001c7220 */ /* 0x048ff20000410000 */
[----:B------:R3:W-:Y:S01]  /*10850*/  MUFU.EX2 R170, R49 ;  /* 0x0000003100aa7308 */ /* 0x0007e20000000800 */
[----:B-1----:R-:W-:Y:S09]  /*10860*/  FFMA.FTZ R79, R151, c[0x0][0x23c], -R78 ;  /* 0x00008f00974f7a23 */ /* 0x002ff2000001084e */
[----:B------:R1:W-:Y:S01]  /*10870*/  MUFU.EX2 R168, R60 ;  /* 0x0000003c00a87308 */ /* 0x0003e20000000800 */
[----:B----4-:R-:W-:Y:S02]  /*10880*/  FFMA.FTZ R4, R29, c[0x0][0x23c], -R144 ;  /* 0x00008f001d047a23 */ /* 0x010fe40000010890 */
[----:B------:R-:W-:Y:S07]  /*10890*/  FMUL.FTZ R29, R0, R105 ;  /* 0x00000069001d7220 */ /* 0x000fee0000410000 */
[----:B------:R4:W5:Y:S01]  /*108a0*/  MUFU.EX2 R202, R4 ;  /* 0x0000000400ca7308 */ /* 0x0009620000000800 */
[----:B---3--:R-:W-:Y:S02]  /*108b0*/  FMUL.FTZ R49, R73, R125 ;  /* 0x0000007d49317220 */ /* 0x008fe40000410000 */
[----:B------:R-:W-:Y:S07]  /*108c0*/  LDSM.16.MT88.4 R124, [R190+0x7800] ;  /* 0x00780000be7c783b */ /* 0x000fee0000004200 */
[----:B------:R-:W-:Y:S01]  /*108d0*/  MUFU.EX2 R148, R76 ;  /* 0x0000004c00947308 */ /* 0x000fe20000000800 */
[--C-:B-1----:R-:W-:Y:S02]  /*108e0*/  FFMA.FTZ R60, R62, c[0x0][0x23c], -R74.reuse ;  /* 0x00008f003e3c7a23 */ /* 0x102fe4000001084a */
[C---:B------:R-:W-:Y:S07]  /*108f0*/  FMUL.FTZ R62, R71.reuse, R138 ;  /* 0x0000008a473e7220 */ /* 0x040fee0000410000 */
[----:B------:R1:W-:Y:S01]  /*10900*/  MUFU.EX2 R167, R60 ;  /* 0x0000003c00a77308 */ /* 0x0003e20000000800 */
[--C-:B----4-:R-:W-:Y:S01]  /*10910*/  FFMA.FTZ R4, R30, c[0x0][0x23c], -R74.reuse ;  /* 0x00008f001e047a23 */ /* 0x110fe2000001084a */
[----:B-----5:R-:W-:Y:S01]  /*10920*/  F2FP.PACK_AB R66, R202, R186 ;  /* 0x000000baca42723e */ /* 0x020fe200000000ff */
[C---:B------:R-:W-:Y:S07]  /*10930*/  FMUL.FTZ R30, R71.reuse, R106 ;  /* 0x0000006a471e7220 */ /* 0x040fee0000410000 */
[----:B------:R3:W-:Y:S01]  /*10940*/  MUFU.EX2 R203, R4 ;  /* 0x0000000400cb7308 */ /* 0x0007e20000000800 */
[----:B-1----:R-:W-:Y:S02]  /*10950*/  FMUL.FTZ R60, R0, R136 ;  /* 0x00000088003c7220 */ /* 0x002fe40000410000 */
[----:B---3--:R-:W-:Y:S02]  /*10960*/  FFMA.FTZ R4, R10, c[0x0][0x23c], -R74 ;  /* 0x00008f000a047a23 */ /* 0x008fe4000001084a */
[----:B------:R-:W-:Y:S05]  /*10970*/  FMUL.FTZ R10, R71, R82 ;  /* 0x00000052470a7220 */ /* 0x000fea0000410000 */
[----:B------:R1:W3:Y:S01]  /*10980*/  MUFU.EX2 R205, R4 ;  /* 0x0000000400cd7308 */ /* 0x0002e20000000800 */
[----:B------:R-:W4:Y:S01]  /*10990*/  LDSM.16.MT88.4 R80, [R191+0x6000] ;  /* 0x00600000bf50783b */ /* 0x000f220000004200 */
[----:B-1----:R-:W-:Y:S01]  /*109a0*/  FMUL.FTZ R4, R73, R84 ;  /* 0x0000005449047220 */ /* 0x002fe20000410000 */
[----:B------:R-:W-:Y:S07]  /*109b0*/  F2FP.PACK_AB R84, R221, R220 ;  /* 0x000000dcdd54723e */ /* 0x000fee00000000ff */
[-C--:B--2---:R-:W-:Y:S08]  /*109c0*/  HMMA.16816.F32 R4, R84, R20.reuse, R4 ;  /* 0x000000145404723c */ /* 0x084ff00000001804 */
[C---:B------:R-:W-:Y:S07]  /*109d0*/  HMMA.16816.F32 R8, R64.reuse, R20, R8 ;  /* 0x000000144008723c */ /* 0x040fee0000001808 */
[----:B------:R-:W-:Y:S01]  /*109e0*/  FFMA.FTZ R20, R35, c[0x0][0x23c], -R75 ;  /* 0x00008f0023147a23 */ /* 0x000fe2000001084b */
[-C--:B------:R-:W-:Y:S03]  /*109f0*/  HMMA.16816.F32 R12, R64, R22.reuse, R12 ;  /* 0x00000016400c723c */ /* 0x080fe6000000180c */
[----:B------:R1:W2:Y:S01]  /*10a00*/  MUFU.EX2 R181, R20 ;  /* 0x0000001400b57308 */ /* 0x0002a20000000800 */
[C---:B------:R-:W-:Y:S02]  /*10a10*/  FMUL.FTZ R21, R73.reuse, R97 ;  /* 0x0000006149157220 */ /* 0x040fe40000410000 */
[C---:B------:R-:W-:Y:S02]  /*10a20*/  FMUL.FTZ R35, R72.reuse, R111 ;  /* 0x0000006f48237220 */ /* 0x040fe40000410000 */
[C---:B------:R-:W-:Y:S01]  /*10a30*/  HMMA.16816.F32 R16, R84.reuse, R22, R16 ;  /* 0x000000165410723c */ /* 0x040fe20000001810 */
[----:B------:R-:W-:Y:S06]  /*10a40*/  LDSM.16.MT88.4 R108, [R192+0x7800] ;  /* 0x00780000c06c783b */ /* 0x000fec0000004200 */
[C---:B------:R-:W-:Y:S02]  /*10a50*/  FMUL.FTZ R22, R72.reuse, R98 ;  /* 0x0000006248167220 */ /* 0x040fe40000410000 */
[C---:B------:R-:W-:Y:S03]  /*10a60*/  FMUL.FTZ R23, R72.reuse, R99 ;  /* 0x0000006348177220 */ /* 0x040fe60000410000 */
[----:B-1----:R-:W-:Y:S02]  /*10a70*/  FMUL.FTZ R20, R73, R96 ;  /* 0x0000006049147220 */ /* 0x002fe40000410000 */
[----:B------:R-:W1:Y:S05]  /*10a80*/  LDSM.16.MT88.4 R96, [R190+0x6800] ;  /* 0x00680000be60783b */ /* 0x000e6a0000004200 */
[-C--:B------:R-:W-:Y:S08]  /*10a90*/  HMMA.16816.F32 R20, R84, R36.reuse, R20 ;  /* 0x000000245414723c */ /* 0x080ff00000001814 */
[C---:B------:R-:W-:Y:S07]  /*10aa0*/  HMMA.16816.F32 R24, R64.reuse, R36, R24 ;  /* 0x000000244018723c */ /* 0x040fee0000001818 */
[----:B------:R-:W-:Y:S01]  /*10ab0*/  FFMA.FTZ R36, R43, c[0x0][0x23c], -R78 ;  /* 0x00008f002b247a23 */ /* 0x000fe2000001084e */
[-C--:B------:R-:W-:Y:S03]  /*10ac0*/  HMMA.16816.F32 R28, R64, R38.reuse, R28 ;  /* 0x00000026401c723c */ /* 0x080fe6000000181c */
[----:B------:R5:W1:Y:S01]  /*10ad0*/  MUFU.EX2 R173, R36 ;  /* 0x0000002400ad7308 */ /* 0x000a620000000800 */
[----:B------:R-:W-:Y:S02]  /*10ae0*/  FMUL.FTZ R37, R73, R113 ;  /* 0x0000007149257220 */ /* 0x000fe40000410000 */
[C---:B------:R-:W-:Y:S02]  /*10af0*/  FMUL.FTZ R43, R71.reuse, R119 ;  /* 0x00000077472b7220 */ /* 0x040fe40000410000 */
[C---:B------:R-:W-:Y:S04]  /*10b00*/  HMMA.16816.F32 R32, R84.reuse, R38, R32 ;  /* 0x000000265420723c */ /* 0x040fe80000001820 */
[----:B------:R-:W-:Y:S03]  /*10b10*/  FFMA.FTZ R71, R71, R231, R187 ;  /* 0x000000e747477223 */ /* 0x000fe600000100bb */
[C---:B------:R-:W-:Y:S02]  /*10b20*/  FMUL.FTZ R38, R72.reuse, R114 ;  /* 0x0000007248267220 */ /* 0x040fe40000410000 */
[----:B------:R-:W-:Y:S03]  /*10b30*/  FMUL.FTZ R39, R72, R115 ;  /* 0x0000007348277220 */ /* 0x000fe60000410000 */
[----:B-----5:R-:W-:Y:S07]  /*10b40*/  FMUL.FTZ R36, R73, R112 ;  /* 0x0000007049247220 */ /* 0x020fee0000410000 */
[-C--:B------:R-:W-:Y:S08]  /*10b50*/  HMMA.16816.F32 R36, R84, R52.reuse, R36 ;  /* 0x000000345424723c */ /* 0x080ff00000001824 */
[C---:B------:R-:W-:Y:S07]  /*10b60*/  HMMA.16816.F32 R40, R64.reuse, R52, R40 ;  /* 0x000000344028723c */ /* 0x040fee0000001828 */
[----:B------:R-:W-:Y:S01]  /*10b70*/  FFMA.FTZ R52, R57, c[0x0][0x23c], -R144 ;  /* 0x00008f0039347a23 */ /* 0x000fe20000010890 */
[-C--:B------:R-:W-:Y:S03]  /*10b80*/  HMMA.16816.F32 R44, R64, R54.reuse, R44 ;  /* 0x00000036402c723c */ /* 0x080fe6000000182c */
[----:B------:R5:W-:Y:S01]  /*10b90*/  MUFU.EX2 R169, R52 ;  /* 0x0000003400a97308 */ /* 0x000be20000000800 */
[C---:B------:R-:W-:Y:S02]  /*10ba0*/  FMUL.FTZ R53, R73.reuse, R129 ;  /* 0x0000008149357220 */ /* 0x040fe40000410000 */
[----:B------:R-:W-:Y:S02]  /*10bb0*/  FMUL.FTZ R57, R0, R133 ;  /* 0x0000008500397220 */ /* 0x000fe40000410000 */
[C---:B------:R-:W-:Y:S05]  /*10bc0*/  HMMA.16816.F32 R48, R84.reuse, R54, R48 ;  /* 0x000000365430723c */ /* 0x040fea0000001830 */
[----:B------:R1:W1:Y:S02]  /*10bd0*/  MUFU.EX2 R129, R56 ;  /* 0x0000003800817308 */ /* 0x0002640000000800 */
[C---:B------:R-:W-:Y:S02]  /*10be0*/  FMUL.FTZ R54, R72.reuse, R130 ;  /* 0x0000008248367220 */ /* 0x040fe40000410000 */
[----:B------:R-:W-:Y:S03]  /*10bf0*/  FMUL.FTZ R55, R72, R131 ;  /* 0x0000008348377220 */ /* 0x000fe60000410000 */
[----:B-----5:R-:W-:Y:S03]  /*10c00*/  FMUL.FTZ R52, R73, R128 ;  /* 0x0000008049347220 */ /* 0x020fe60000410000 */
[----:B------:R5:W-:Y:S04]  /*10c10*/  MUFU.EX2 R128, R79 ;  /* 0x0000004f00807308 */ /* 0x000be80000000800 */
[-C--:B----4-:R-:W-:Y:S03]  /*10c20*/  HMMA.16816.F32 R52, R84, R80.reuse, R52 ;  /* 0x000000505434723c */ /* 0x090fe60000001834 */
[C---:B-1----:R-:W-:Y:S02]  /*10c30*/  FMUL.FTZ R56, R0.reuse, R132 ;  /* 0x0000008400387220 */ /* 0x042fe40000410000 */
[----:B------:R-:W-:Y:S04]  /*10c40*/  FFMA.FTZ R0, R0, R230, R184 ;  /* 0x000000e600007223 */ /* 0x000fe800000100b8 */
[----:B------:R-:W-:Y:S01]  /*10c50*/  FADD.FTZ R0, R185, R0 ;  /* 0x00000000b9007221 */ /* 0x000fe20000010000 */
[C---:B------:R-:W-:Y:S07]  /*10c60*/  HMMA.16816.F32 R56, R64.reuse, R80, R56 ;  /* 0x000000504038723c */ /* 0x040fee0000001838 */
[----:B---3--:R-:W-:Y:S01]  /*10c70*/  F2FP.PACK_AB R80, R205, R203 ;  /* 0x000000cbcd50723e */ /* 0x008fe200000000ff */
[-C--:B------:R-:W-:Y:S04]  /*10c80*/  HMMA.16816.F32 R60, R64, R82.reuse, R60 ;  /* 0x00000052403c723c */ /* 0x080fe8000000183c */
[--C-:B-----5:R-:W-:Y:S01]  /*10c90*/  FFMA.FTZ R79, R150, c[0x0][0x23c], -R78.reuse ;  /* 0x00008f00964f7a23 */ /* 0x120fe2000001084e */
[----:B------:R-:W-:Y:S02]  /*10ca0*/  F2FP.PACK_AB R81, R182, R183 ;  /* 0x000000b7b651723e */ /* 0x000fe400000000ff */
[C---:B------:R-:W-:Y:S01]  /*10cb0*/  FMUL.FTZ R64, R73.reuse, R140 ;  /* 0x0000008c49407220 */ /* 0x040fe20000410000 */
[----:B------:R1:W3:Y:S01]  /*10cc0*/  MUFU.EX2 R134, R79 ;  /* 0x0000004f00867308 */ /* 0x0002e20000000800 */
[----:B------:R-:W-:Y:S03]  /*10cd0*/  FMUL.FTZ R65, R73, R141 ;  /* 0x0000008d49417220 */ /* 0x000fe60000410000 */
[C---:B------:R-:W-:Y:S02]  /*10ce0*/  FMUL.FTZ R66, R72.reuse, R142 ;  /* 0x0000008e48427220 */ /* 0x040fe40000410000 */
[----:B------:R-:W-:Y:S07]  /*10cf0*/  FMUL.FTZ R67, R72, R143 ;  /* 0x0000008f48437220 */ /* 0x000fee0000410000 */
[----:B------:R-:W-:Y:S07]  /*10d00*/  HMMA.16816.F32 R64, R84, R82, R64 ;  /* 0x000000525440723c */ /* 0x000fee0000001840 */
[----:B------:R-:W-:Y:S02]  /*10d10*/  F2FP.PACK_AB R82, R209, R206 ;  /* 0x000000ced152723e */ /* 0x000fe400000000ff */
[----:B--2---:R-:W-:Y:S03]  /*10d20*/  F2FP.PACK_AB R83, R178, R181 ;  /* 0x000000b5b253723e */ /* 0x004fe600000000ff */
[----:B-1----:R-:W-:Y:S01]  /*10d30*/  FFMA.FTZ R79, R153, c[0x0][0x23c], -R78 ;  /* 0x00008f00994f7a23 */ /* 0x002fe2000001084e */
[----:B------:R-:W-:Y:S02]  /*10d40*/  F2FP.PACK_AB R85, R174, R175 ;  /* 0x000000afae55723e */ /* 0x000fe400000000ff */
[----:B------:R-:W-:Y:S01]  /*10d50*/  F2FP.PACK_AB R87, R172, R173 ;  /* 0x000000adac57723e */ /* 0x000fe200000000ff */
[-C--:B------:R-:W-:Y:S01]  /*10d60*/  HMMA.16816.F32 R4, R80, R88.reuse, R4 ;  /* 0x000000585004723c */ /* 0x080fe20000001804 */
[----:B------:R1:W-:Y:S04]  /*10d70*/  MUFU.EX2 R160, R79 ;  /* 0x0000004f00a07308 */ /* 0x0003e80000000800 */
[----:B------:R-:W-:Y:S02]  /*10d80*/  F2FP.PACK_AB R84, R170, R171 ;  /* 0x000000abaa54723e */ /* 0x000fe400000000ff */
[----:B------:R-:W-:Y:S07]  /*10d90*/  F2FP.PACK_AB R86, R129, R169 ;  /* 0x000000a98156723e */ /* 0x000fee00000000ff */
[C---:B------:R-:W-:Y:S08]  /*10da0*/  HMMA.16816.F32 R8, R84.reuse, R88, R8 ;  /* 0x000000585408723c */ /* 0x040ff00000001808 */
[-C--:B------:R-:W-:Y:S04]  /*10db0*/  HMMA.16816.F32 R12, R84, R90.reuse, R12 ;  /* 0x0000005a540c723c */ /* 0x080fe8000000180c */
[----:B-1----:R-:W-:Y:S04]  /*10dc0*/  FFMA.FTZ R79, R155, c[0x0][0x23c], -R144 ;  /* 0x00008f009b4f7a23 */ /* 0x002fe80000010890 */
[C---:B------:R-:W-:Y:S01]  /*10dd0*/  HMMA.16816.F32 R16, R80.reuse, R90, R16 ;  /* 0x0000005a5010723c */ /* 0x040fe20000001810 */
[----:B------:R1:W-:Y:S01]  /*10de0*/  MUFU.EX2 R133, R79 ;  /* 0x0000004f00857308 */ /* 0x0003e20000000800 */
[----:B------:R-:W2:Y:S06]  /*10df0*/  LDSM.16.MT88.4 R88, [R191+0x6800] ;  /* 0x00680000bf58783b */ /* 0x000eac0000004200 */
[-C--:B------:R-:W-:Y:S08]  /*10e00*/  HMMA.16816.F32 R20, R80, R92.reuse, R20 ;  /* 0x0000005c5014723c */ /* 0x080ff00000001814 */
[C---:B------:R-:W-:Y:S07]  /*10e10*/  HMMA.16816.F32 R24, R84.reuse, R92, R24 ;  /* 0x0000005c5418723c */ /* 0x040fee0000001818 */
[----:B------:R-:W-:Y:S01]  /*10e20*/  FFMA.FTZ R92, R152, c[0x0][0x23c], -R78 ;  /* 0x00008f00985c7a23 */ /* 0x000fe2000001084e */
[-C--:B------:R-:W-:Y:S03]  /*10e30*/  HMMA.16816.F32 R28, R84, R94.reuse, R28 ;  /* 0x0000005e541c723c */ /* 0x080fe6000000181c */
[----:B------:R4:W5:Y:S01]  /*10e40*/  MUFU.EX2 R161, R92 ;  /* 0x0000005c00a17308 */ /* 0x0009620000000800 */
[--C-:B-1----:R-:W-:Y:S04]  /*10e50*/  FFMA.FTZ R79, R154, c[0x0][0x23c], -R144.reuse ;  /* 0x00008f009a4f7a23 */ /* 0x102fe80000010890 */
[C---:B------:R-:W-:Y:S05]  /*10e60*/  HMMA.16816.F32 R32, R80.reuse, R94, R32 ;  /* 0x0000005e5020723c */ /* 0x040fea0000001820 */
[----:B------:R1:W1:Y:S03]  /*10e70*/  MUFU.EX2 R132, R79 ;  /* 0x0000004f00847308 */ /* 0x0002660000000800 */
[-C--:B------:R-:W-:Y:S08]  /*10e80*/  HMMA.16816.F32 R36, R80, R96.reuse, R36 ;  /* 0x000000605024723c */ /* 0x080ff00000001824 */
[C---:B------:R-:W-:Y:S01]  /*10e90*/  HMMA.16816.F32 R40, R84.reuse, R96, R40 ;  /* 0x000000605428723c */ /* 0x040fe20000001828 */
[----:B----4-:R-:W4:Y:S06]  /*10ea0*/  LDSM.16.MT88.4 R92, [R189+0x7000] ;  /* 0x00700000bd5c783b */ /* 0x010f2c0000004200 */
[--C-:B------:R-:W-:Y:S01]  /*10eb0*/  FFMA.FTZ R96, R156, c[0x0][0x23c], -R144.reuse ;  /* 0x00008f009c607a23 */ /* 0x100fe20000010890 */
[-C--:B------:R-:W-:Y:S03]  /*10ec0*/  HMMA.16816.F32 R44, R84, R98.reuse, R44 ;  /* 0x00000062542c723c */ /* 0x080fe6000000182c */
[----:B------:R3:W-:Y:S01]  /*10ed0*/  MUFU.EX2 R158, R96 ;  /* 0x00000060009e7308 */ /* 0x0007e20000000800 */
[----:B-1----:R-:W-:Y:S04]  /*10ee0*/  FFMA.FTZ R79, R157, c[0x0][0x23c], -R144 ;  /* 0x00008f009d4f7a23 */ /* 0x002fe80000010890 */
[C---:B------:R-:W-:Y:S05]  /*10ef0*/  HMMA.16816.F32 R48, R80.reuse, R98, R48 ;  /* 0x000000625030723c */ /* 0x040fea0000001830 */
[----:B------:R1:W1:Y:S03]  /*10f00*/  MUFU.EX2 R159, R79 ;  /* 0x0000004f009f7308 */ /* 0x0002660000000800 */
[-C--:B--2---:R-:W-:Y:S08]  /*10f10*/  HMMA.16816.F32 R52, R80, R88.reuse, R52 ;  /* 0x000000585034723c */ /* 0x084ff00000001834 */
[C---:B------:R-:W-:Y:S01]  /*10f20*/  HMMA.16816.F32 R56, R84.reuse, R88, R56 ;  /* 0x000000585438723c */ /* 0x040fe20000001838 */
[----:B---3--:R-:W-:Y:S07]  /*10f30*/  LDSM.16.MT88.4 R96, [R190+0x7000] ;  /* 0x00700000be60783b */ /* 0x008fee0000004200 */
[-C--:B------:R-:W-:Y:S04]  /*10f40*/  HMMA.16816.F32 R60, R84, R90.reuse, R60 ;  /* 0x0000005a543c723c */ /* 0x080fe8000000183c */
[--C-:B-1----:R-:W-:Y:S03]  /*10f50*/  FFMA.FTZ R79, R176, c[0x0][0x23c], -R74.reuse ;  /* 0x00008f00b04f7a23 */ /* 0x102fe6000001084a */
[----:B------:R-:W-:Y:S01]  /*10f60*/  F2FP.PACK_AB R85, R134, R128 ;  /* 0x000000808655723e */ /* 0x000fe200000000ff */
[----:B------:R-:W-:Y:S01]  /*10f70*/  HMMA.16816.F32 R64, R80, R90, R64 ;  /* 0x0000005a5040723c */ /* 0x000fe20000001840 */
[----:B------:R1:W-:Y:S01]  /*10f80*/  MUFU.EX2 R157, R79 ;  /* 0x0000004f009d7308 */ /* 0x0003e20000000800 */
[----:B------:R-:W2:Y:S02]  /*10f90*/  LDSM.16.MT88.4 R88, [R192+0x7000] ;  /* 0x00700000c058783b */ /* 0x000ea40000004200 */
[----:B-----5:R-:W-:Y:S02]  /*10fa0*/  F2FP.PACK_AB R87, R160, R161 ;  /* 0x000000a1a057723e */ /* 0x020fe400000000ff */
[----:B------:R-:W-:Y:S02]  /*10fb0*/  F2FP.PACK_AB R84, R132, R133 ;  /* 0x000000858454723e */ /* 0x000fe400000000ff */
[----:B------:R-:W-:Y:S04]  /*10fc0*/  F2FP.PACK_AB R80, R167, R168 ;  /* 0x000000a8a750723e */ /* 0x000fe800000000ff */
[----:B------:R-:W-:Y:S02]  /*10fd0*/  F2FP.PACK_AB R82, R165, R166 ;  /* 0x000000a6a552723e */ /* 0x000fe400000000ff */
[----:B------:R-:W-:Y:S02]  /*10fe0*/  F2FP.PACK_AB R81, R135, R164 ;  /* 0x000000a48751723e */ /* 0x000fe400000000ff */
[----:B------:R-:W-:Y:S02]  /*10ff0*/  F2FP.PACK_AB R83, R162, R163 ;  /* 0x000000a3a253723e */ /* 0x000fe400000000ff */
[----:B------:R-:W-:Y:S05]  /*11000*/  F2FP.PACK_AB R86, R159, R158 ;  /* 0x0000009e9f56723e */ /* 0x000fea00000000ff */
[-C--:B----4-:R-:W-:Y:S03]  /*11010*/  HMMA.16816.F32 R4, R80, R92.reuse, R4 ;  /* 0x0000005c5004723c */ /* 0x090fe60000001804 */
[--C-:B-1----:R-:W-:Y:S04]  /*11020*/  FFMA.FTZ R79, R177, c[0x0][0x23c], -R74.reuse ;  /* 0x00008f00b14f7a23 */ /* 0x102fe8000001084a */
[----:B------:R1:W3:Y:S01]  /*11030*/  MUFU.EX2 R156, R79 ;  /* 0x0000004f009c7308 */ /* 0x0002e20000000800 */
[C---:B------:R-:W-:Y:S08]  /*11040*/  HMMA.16816.F32 R8, R84.reuse, R92, R8 ;  /* 0x0000005c5408723c */ /* 0x040ff00000001808 */
[-C--:B------:R-:W-:Y:S08]  /*11050*/  HMMA.16816.F32 R12, R84, R94.reuse, R12 ;  /* 0x0000005e540c723c */ /* 0x080ff0000000180c */
[C---:B------:R-:W-:Y:S01]  /*11060*/  HMMA.16816.F32 R16, R80.reuse, R94, R16 ;  /* 0x0000005e5010723c */ /* 0x040fe20000001810 */
[----:B------:R-:W4:Y:S03]  /*11070*/  LDSM.16.MT88.4 R92, [R191+0x7000] ;  /* 0x00700000bf5c783b */ /* 0x000f260000004200 */
[--C-:B-1----:R-:W-:Y:S04]  /*11080*/  FFMA.FTZ R79, R180, c[0x0][0x23c], -R74.reuse ;  /* 0x00008f00b44f7a23 */ /* 0x102fe8000001084a */
[-C--:B--2---:R-:W-:Y:S01]  /*11090*/  HMMA.16816.F32 R20, R80, R88.reuse, R20 ;  /* 0x000000585014723c */ /* 0x084fe20000001814 */
[----:B------:R-:W-:Y:S03]  /*110a0*/  MUFU.EX2 R155, R79 ;  /* 0x0000004f009b7308 */ /* 0x000fe60000000800 */
[----:B------:R-:W-:Y:S01]  /*110b0*/  FFMA.FTZ R74, R179, c[0x0][0x23c], -R74 ;  /* 0x00008f00b34a7a23 */ /* 0x000fe2000001084a */
[----:B---3--:R-:W-:Y:S03]  /*110c0*/  F2FP.PACK_AB R140, R156, R157 ;  /* 0x0000009d9c8c723e */ /* 0x008fe600000000ff */
[C---:B------:R-:W-:Y:S03]  /*110d0*/  HMMA.16816.F32 R24, R84.reuse, R88, R24 ;  /* 0x000000585418723c */ /* 0x040fe60000001818 */
[----:B------:R1:W2:Y:S05]  /*110e0*/  MUFU.EX2 R154, R74 ;  /* 0x0000004a009a7308 */ /* 0x0002aa0000000800 */
[-C--:B------:R-:W-:Y:S08]  /*110f0*/  HMMA.16816.F32 R28, R84, R90.reuse, R28 ;  /* 0x0000005a541c723c */ /* 0x080ff0000000181c */
[C---:B------:R-:W-:Y:S08]  /*11100*/  HMMA.16816.F32 R32, R80.reuse, R90, R32 ;  /* 0x0000005a5020723c */ /* 0x040ff00000001820 */
[-C--:B------:R-:W-:Y:S04]  /*11110*/  HMMA.16816.F32 R36, R80, R96.reuse, R36 ;  /* 0x000000605024723c */ /* 0x080fe80000001824 */
[--C-:B-1----:R-:W-:Y:S01]  /*11120*/  FFMA.FTZ R74, R213, c[0x0][0x23c], -R75.reuse ;  /* 0x00008f00d54a7a23 */ /* 0x102fe2000001084b */
[----:B--2---:R-:W-:Y:S03]  /*11130*/  F2FP.PACK_AB R142, R154, R155 ;  /* 0x0000009b9a8e723e */ /* 0x004fe600000000ff */
[C---:B------:R-:W-:Y:S01]  /*11140*/  HMMA.16816.F32 R40, R84.reuse, R96, R40 ;  /* 0x000000605428723c */ /* 0x040fe20000001828 */
[----:B------:R1:W-:Y:S07]  /*11150*/  MUFU.EX2 R152, R74 ;  /* 0x0000004a00987308 */ /* 0x0003ee0000000800 */
[-C--:B------:R-:W-:Y:S08]  /*11160*/  HMMA.16816.F32 R44, R84, R98.reuse, R44 ;  /* 0x00000062542c723c */ /* 0x080ff0000000182c */
[C---:B------:R-:W-:Y:S08]  /*11170*/  HMMA.16816.F32 R48, R80.reuse, R98, R48 ;  /* 0x000000625030723c */ /* 0x040ff00000001830 */
[-C--:B----4-:R-:W-:Y:S04]  /*11180*/  HMMA.16816.F32 R52, R80, R92.reuse, R52 ;  /* 0x0000005c5034723c */ /* 0x090fe80000001834 */
[--C-:B-1----:R-:W-:Y:S04]  /*11190*/  FFMA.FTZ R74, R211, c[0x0][0x23c], -R75.reuse ;  /* 0x00008f00d34a7a23 */ /* 0x102fe8000001084b */
[C---:B------:R-:W-:Y:S01]  /*111a0*/  HMMA.16816.F32 R56, R84.reuse, R92, R56 ;  /* 0x0000005c5438723c */ /* 0x040fe20000001838 */
[----:B------:R1:W2:Y:S07]  /*111b0*/  MUFU.EX2 R153, R74 ;  /* 0x0000004a00997308 */ /* 0x0002ae0000000800 */
[-C--:B------:R-:W-:Y:S08]  /*111c0*/  HMMA.16816.F32 R60, R84, R94.reuse, R60 ;  /* 0x0000005e543c723c */ /* 0x080ff0000000183c */
[----:B------:R-:W-:Y:S04]  /*111d0*/  HMMA.16816.F32 R64, R80, R94, R64 ;  /* 0x0000005e5040723c */ /* 0x000fe80000001840 */
[--C-:B-1----:R-:W-:Y:S02]  /*111e0*/  FFMA.FTZ R74, R219, c[0x0][0x23c], -R75.reuse ;  /* 0x00008f00db4a7a23 */ /* 0x102fe4000001084b */
[----:B------:R-:W-:Y:S02]  /*111f0*/  FFMA.FTZ R75, R218, c[0x0][0x23c], -R75 ;  /* 0x00008f00da4b7a23 */ /* 0x000fe4000001084b */
[----:B------:R1:W-:Y:S01]  /*11200*/  MUFU.EX2 R151, R74 ;  /* 0x0000004a00977308 */ /* 0x0003e20000000800 */
[----:B--2---:R-:W-:Y:S09]  /*11210*/  F2FP.PACK_AB R141, R153, R152 ;  /* 0x00000098998d723e */ /* 0x004ff200000000ff */
[----:B------:R-:W2:Y:S01]  /*11220*/  MUFU.EX2 R150, R75 ;  /* 0x0000004b00967308 */ /* 0x000ea20000000800 */
[--C-:B-1----:R-:W-:Y:S09]  /*11230*/  FFMA.FTZ R74, R226, c[0x0][0x23c], -R78.reuse ;  /* 0x00008f00e24a7a23 */ /* 0x102ff2000001084e */
[----:B------:R1:W-:Y:S01]  /*11240*/  MUFU.EX2 R149, R74 ;  /* 0x0000004a00957308 */ /* 0x0003e20000000800 */
[----:B--2---:R-:W-:Y:S01]  /*11250*/  F2FP.PACK_AB R143, R150, R151 ;  /* 0x00000097968f723e */ /* 0x004fe200000000ff */
[--C-:B-1----:R-:W-:Y:S02]  /*11260*/  FFMA.FTZ R74, R225, c[0x0][0x23c], -R78.reuse ;  /* 0x00008f00e14a7a23 */ /* 0x102fe4000001084e */
[----:B------:R-:W-:Y:S06]  /*11270*/  FFMA.FTZ R78, R77, c[0x0][0x23c], -R78 ;  /* 0x00008f004d4e7a23 */ /* 0x000fec000001084e */
[----:B------:R1:W2:Y:S10]  /*11280*/  MUFU.EX2 R147, R74 ;  /* 0x0000004a00937308 */ /* 0x0002b40000000800 */
[----:B------:R3:W4:Y:S01]  /*11290*/  MUFU.EX2 R146, R78 ;  /* 0x0000004e00927308 */ /* 0x0007220000000800 */
[--C-:B-1----:R-:W-:Y:S01]  /*112a0*/  FFMA.FTZ R74, R227, c[0x0][0x23c], -R144.reuse ;  /* 0x00008f00e34a7a23 */ /* 0x102fe20000010890 */
[----:B--2---:R-:W-:Y:S08]  /*112b0*/  F2FP.PACK_AB R137, R147, R149 ;  /* 0x000000959389723e */ /* 0x004ff000000000ff */
[----:B------:R1:W-:Y:S01]  /*112c0*/  MUFU.EX2 R145, R74 ;  /* 0x0000004a00917308 */ /* 0x0003e20000000800 */
[----:B---3--:R-:W2:Y:S01]  /*112d0*/  LDSM.16.MT88.4 R76, [R189+0x7800] ;  /* 0x00780000bd4c783b */ /* 0x008ea20000004200 */
[----:B----4-:R-:W-:Y:S01]  /*112e0*/  F2FP.PACK_AB R139, R146, R148 ;  /* 0x00000094928b723e */ /* 0x010fe200000000ff */
[--C-:B-1----:R-:W-:Y:S07]  /*112f0*/  FFMA.FTZ R74, R210, c[0x0][0x23c], -R144.reuse ;  /* 0x00008f00d24a7a23 */ /* 0x102fee0000010890 */
[----:B------:R1:W3:Y:S01]  /*11300*/  MUFU.EX2 R75, R74 ;  /* 0x0000004a004b7308 */ /* 0x0002e20000000800 */
[-C--:B--2---:R-:W-:Y:S01]  /*11310*/  HMMA.16816.F32 R84, R140, R76.reuse, R4 ;  /* 0x0000004c8c54723c */ /* 0x084fe20000001804 */
[----:B------:R-:W2:Y:S04]  /*11320*/  LDSM.16.MT88.4 R4, [R191+0x7800] ;  /* 0x00780000bf04783b */ /* 0x000ea80000004200 */
[--C-:B-1----:R-:W-:Y:S01]  /*11330*/  FFMA.FTZ R74, R216, c[0x0][0x23c], -R144.reuse ;  /* 0x00008f00d84a7a23 */ /* 0x102fe20000010890 */
[----:B---3--:R-:W-:Y:S01]  /*11340*/  F2FP.PACK_AB R136, R75, R145 ;  /* 0x000000914b88723e */ /* 0x008fe200000000ff */
[----:B------:R-:W-:Y:S04]  /*11350*/  FFMA.FTZ R144, R222, c[0x0][0x23c], -R144 ;  /* 0x00008f00de907a23 */ /* 0x000fe80000010890 */
[----:B------:R-:W-:Y:S10]  /*11360*/  MUFU.EX2 R74, R74 ;  /* 0x0000004a004a7308 */ /* 0x000ff40000000800 */
[----:B------:R-:W1:Y:S02]  /*11370*/  MUFU.EX2 R144, R144 ;  /* 0x0000009000907308 */ /* 0x000e640000000800 */
[----:B-1----:R-:W-:Y:S07]  /*11380*/  F2FP.PACK_AB R138, R144, R74 ;  /* 0x0000004a908a723e */ /* 0x002fee00000000ff */
[C---:B------:R-:W-:Y:S07]  /*11390*/  HMMA.16816.F32 R80, R136.reuse, R76, R8 ;  /* 0x0000004c8850723c */ /* 0x040fee0000001808 */
[----:B------:R-:W-:Y:S01]  /*113a0*/  FFMA.FTZ R9, R73, R228, R220 ;  /* 0x000000e449097223 */ /* 0x000fe200000100dc */
[-C--:B------:R-:W-:Y:S04]  /*113b0*/  HMMA.16816.F32 R88, R136, R78.reuse, R12 ;  /* 0x0000004e8858723c */ /* 0x080fe8000000180c */
[----:B------:R-:W-:Y:S01]  /*113c0*/  FFMA.FTZ R8, R72, R229, R212 ;  /* 0x000000e548087223 */ /* 0x000fe200000100d4 */
[----:B------:R-:W-:Y:S01]  /*113d0*/  MOV R72, R69 ;  /* 0x0000004500487202 */ /* 0x000fe20000000f00 */
        /* <DEDUP_REMOVED lines=42> */
[----:B------:R-:W-:Y:S02]  /*11680*/  FADD.FTZ R10, R134, R10 ;  /* 0x0000000a860a7221 */ /* 0x000fe40000010000 */
[----:B------:R-:W-:Y:S03]  /*11690*/  FADD.FTZ R11, R167, R9 ;  /* 0x00000009a70b7221 */ /* 0x000fe60000010000 */
        /* <DEDUP_REMOVED lines=26> */
[----:B------:R-:W-:Y:S01]  /*11840*/  IADD3 R0, R201, -0x1, RZ ;  /* 0xffffffffc9007810 */ /* 0x000fe20007ffe0ff */
[----:B------:R-:W-:Y:S01]  /*11850*/  FADD.FTZ R231, R146, R5 ;  /* 0x0000000592e77221 */ /* 0x000fe20000010000 */
[----:B------:R-:W-:Y:S01]  /*11860*/  MOV R74, R3 ;  /* 0x00000003004a7202 */ /* 0x000fe20000000f00 */
[----:B------:R-:W-:Y:S01]  /*11870*/  FADD.FTZ R228, R154, R7 ;  /* 0x000000079ae47221 */ /* 0x000fe20000010000 */
[----:B------:R-:W-:Y:S01]  /*11880*/  MOV R201, R0 ;  /* 0x0000000000c97202 */ /* 0x000fe20000000f00 */
[----:B------:R-:W-:Y:S02]  /*11890*/  FADD.FTZ R229, R150, R6 ;  /* 0x0000000696e57221 */ /* 0x000fe40000010000 */
[----:B------:R-:W-:Y:S01]  /*118a0*/  FADD.FTZ R230, R144, R4 ;  /* 0x0000000490e67221 */ /* 0x000fe20000010000 */
[----:B------:R-:W-:-:S05]  /*118b0*/  @P1 BRA `(.L_x_1094) ;  /* 0xffffcaf000001947 */ /* 0x000fca000383ffff */
.L_x_1093:
[----:B------:R-:W1:Y:S01]  /*118c0*/  SHFL.BFLY PT, R4, R228, 0x2, 0x1f ;  /* 0x0c401f00e4047f89 */ /* 0x000e6200000e0000 */
[----:B------:R-:W-:Y:S01]  /*118d0*/  ISETP.NE.AND P0, PT, R245, -0x1, PT ;  /* 0xfffffffff500780c */ /* 0x000fe20003f05270 */
[----:B------:R-:W2:Y:S01]  /*118e0*/  LDC.U8 R45, c[0x0][0x329] ;  /* 0x0000ca40ff2d7b82 */ /* 0x000ea20000000000 */
[----:B------:R-:W-:Y:S01]  /*118f0*/  MOV R29, 0x20 ;  /* 0x00000020001d7802 */ /* 0x000fe20000000f00 */
[----:B------:R-:W3:Y:S01]  /*11900*/  SHFL.BFLY PT, R0, R229, 0x2, 0x1f ;  /* 0x0c401f00e5007f89 */ /* 0x000ee200000e0000 */
[----:B------:R-:W-:Y:S03]  /*11910*/  BSSY B0, `(.L_x_1097) ;  /* 0x0000122000007945 */ /* 0x000fe60003800000 */
        /* <DEDUP_REMOVED lines=12> */
[CC--:B------:R-:W-:Y:S02]  /*119e0*/  LEA.HI R21, R44.reuse, R54.reuse, RZ, 0x2 ;  /* 0x000000362c157211 */ /* 0x0c0fe400078f10ff */
[----:B------:R-:W-:Y:S01]  /*119f0*/  LEA.HI R44, R44, R54, RZ, 0x5 ;  /* 0x000000362c2c7211 */ /* 0x000fe200078f28ff */
[----:B-1----:R-:W-:Y:S02]  /*11a00*/  FADD.FTZ R40, R4, R5 ;  /* 0x0000000504287221 */ /* 0x002fe40000010000 */
[----:B------:R-:W-:-:S03]  /*11a10*/  @P0 IMAD.WIDE.U32 R4, R245, c[0x0][0x1e8], RZ ;  /* 0x00007a00f5040a25 */ /* 0x000fc600078e00ff */
[----:B------:R-:W-:Y:S01]  /*11a20*/  FSETP.NE.FTZ.AND P6, PT, R40, RZ, PT ;  /* 0x000000ff2800720b */ /* 0x000fe20003fd5000 */
[----:B---3--:R-:W-:Y:S01]  /*11a30*/  FADD.FTZ R41, R0, R9 ;  /* 0x0000000900297221 */ /* 0x008fe20000010000 */
[----:B------:R-:W-:Y:S01]  /*11a40*/  MOV R0, 0x3f800000 ;  /* 0x3f80000000007802 */ /* 0x000fe20000000f00 */
[----:B----4-:R-:W-:Y:S01]  /*11a50*/  FADD.FTZ R42, R7, R8 ;  /* 0x00000008072a7221 */ /* 0x010fe20000010000 */
[----:B------:R-:W-:Y:S01]  /*11a60*/  @P0 MOV R52, R4 ;  /* 0x0000000400340202 */ /* 0x000fe20000000f00 */
[----:B------:R-:W-:Y:S01]  /*11a70*/  @P0 IMAD R53, R245, c[0x0][0x1ec], R5 ;  /* 0x00007b00f5350a24 */ /* 0x000fe200078e0205 */
[----:B------:R-:W-:Y:S01]  /*11a80*/  FSETP.NE.FTZ.AND P5, PT, R41, RZ, PT ;  /* 0x000000ff2900720b */ /* 0x000fe20003fb5000 */
[----:B--2---:R-:W-:Y:S01]  /*11a90*/  FADD.FTZ R43, R6, R10 ;  /* 0x0000000a062b7221 */ /* 0x004fe20000010000 */
[----:B------:R-:W-:Y:S02]  /*11aa0*/  FSETP.NE.FTZ.AND P4, PT, R42, RZ, PT ;  /* 0x000000ff2a00720b */ /* 0x000fe40003f95000 */
[----:B------:R-:W-:-:S02]  /*11ab0*/  MOV R5, 0x3f800000 ;  /* 0x3f80000000057802 */ /* 0x000fc40000000f00 */
[----:B------:R-:W-:Y:S01]  /*11ac0*/  MOV R4, 0x3f800000 ;  /* 0x3f80000000047802 */ /* 0x000fe20000000f00 */
[----:B------:R-:W1:Y:S01]  /*11ad0*/  @P6 MUFU.RCP R0, R40 ;  /* 0x0000002800006308 */ /* 0x000e620000001000 */
[----:B------:R-:W-:Y:S02]  /*11ae0*/  FSETP.NE.FTZ.AND P3, PT, R43, RZ, PT ;  /* 0x000000ff2b00720b */ /* 0x000fe40003f75000 */
[----:B------:R-:W-:Y:S02]  /*11af0*/  LOP3.LUT R9, R21, 0x3ffffffc, RZ, 0xc0, !PT ;  /* 0x3ffffffc15097812 */ /* 0x000fe400078ec0ff */
[----:B------:R-:W-:Y:S02]  /*11b00*/  SHF.R.S32.HI R8, RZ, 0x5, R44 ;  /* 0x00000005ff087819 */ /* 0x000fe4000001142c */
[----:B------:R-:W-:Y:S01]  /*11b10*/  IADD3 R7, -R9, R54, RZ ;  /* 0x0000003609077210 */ /* 0x000fe20007ffe1ff */
[----:B------:R-:W2:Y:S04]  /*11b20*/  @P5 MUFU.RCP R5, R41 ;  /* 0x0000002900055308 */ /* 0x000ea80000001000 */
[----:B------:R-:W-:-:S04]  /*11b30*/  IMAD R8, R8, 0x200, R7 ;  /* 0x0000020008087824 */ /* 0x000fc800078e0207 */
[----:B------:R-:W3:Y:S01]  /*11b40*/  @P4 MUFU.RCP R4, R42 ;  /* 0x0000002a00044308 */ /* 0x000ee20000001000 */
[C---:B-1----:R-:W-:Y:S02]  /*11b50*/  FMUL.FTZ R84, R0.reuse, R84 ;  /* 0x0000005400547220 */ /* 0x042fe40000410000 */
[C---:B------:R-:W-:Y:S02]  /*11b60*/  FMUL.FTZ R9, R0.reuse, R85 ;  /* 0x0000005500097220 */ /* 0x040fe40000410000 */
[C---:B------:R-:W-:Y:S02]  /*11b70*/  FMUL.FTZ R92, R0.reuse, R92 ;  /* 0x0000005c005c7220 */ /* 0x040fe40000410000 */
[C---:B------:R-:W-:Y:S01]  /*11b80*/  FMUL.FTZ R6, R0.reuse, R93 ;  /* 0x0000005d00067220 */ /* 0x040fe20000410000 */
        /* <DEDUP_REMOVED lines=19> */
[C---:B--2---:R-:W-:Y:S01]  /*11cc0*/  FMUL.FTZ R86, R5.reuse, R86 ;  /* 0x0000005605567220 */ /* 0x044fe20000410000 */
        /* <DEDUP_REMOVED lines=25> */
[C---:B---3--:R-:W-:Y:S01]  /*11e60*/  FMUL.FTZ R80, R4.reuse, R80 ;  /* 0x0000005004507220 */ /* 0x048fe20000410000 */
        /* <DEDUP_REMOVED lines=55> */
[----:B------:R-:W-:Y:S01]  /*121e0*/  ISETP.NE.U32.AND P1, PT, R5, 0x1, PT ;  /* 0x000000010500780c */ /* 0x000fe20003f25070 */
[----:B------:R-:W-:Y:S01]  /*121f0*/  IMAD.MOV.U32 R5, RZ, RZ, -0x10 ;  /* 0xfffffff0ff057424 */ /* 0x000fe200078e00ff */
[----:B------:R-:W-:Y:S02]  /*12200*/  LEA.HI R4, R4, R4, RZ, 0x1d ;  /* 0x0000000404047211 */ /* 0x000fe400078fe8ff */
[----:B------:R-:W-:Y:S02]  /*12210*/  F2FP.PACK_AB R31, R139, R31 ;  /* 0x0000001f8b1f723e */ /* 0x000fe400000000ff */
[----:B------:R-:W-:Y:S02]  /*12220*/  LEA R4, R8, R4, 0x1 ;  /* 0x0000000408047211 */ /* 0x000fe400078e08ff */
[----:B------:R-:W-:-:S02]  /*12230*/  SEL R8, R5, 0x10, !P1 ;  /* 0x0000001005087807 */ /* 0x000fc40004800000 */
[----:B------:R-:W-:Y:S02]  /*12240*/  R2P PR, R0, 0x6 ;  /* 0x0000000600007804 */ /* 0x000fe40000000000 */
[----:B------:R-:W-:-:S03]  /*12250*/  SHF.L.U32 R4, R4, 0x1, RZ ;  /* 0x0000000104047819 */ /* 0x000fc600000006ff */
[----:B------:R-:W-:Y:S02]  /*12260*/  SEL R29, R29, 0xffffffe0, !P1 ;  /* 0xffffffe01d1d7807 */ /* 0x000fe40004800000 */
[C---:B------:R-:W-:Y:S01]  /*12270*/  IADD3 R5, R4.reuse, R8, RZ ;  /* 0x0000000804057210 */ /* 0x040fe20007ffe0ff */
[----:B------:R1:W-:Y:S01]  /*12280*/  STS [R4], R9 ;  /* 0x0000000904007388 */ /* 0x0003e20000000800 */
[C---:B------:R-:W-:Y:S02]  /*12290*/  IADD3 R0, R4.reuse, 0x40, RZ ;  /* 0x0000004004007810 */ /* 0x040fe40007ffe0ff */
[----:B------:R-:W-:Y:S01]  /*122a0*/  ISETP.NE.AND P1, PT, R45, RZ, PT ;  /* 0x000000ff2d00720c */ /* 0x000fe20003f25270 */
[----:B------:R2:W-:Y:S01]  /*122b0*/  STS [R4+0x400], R7 ;  /* 0x0004000704007388 */ /* 0x0005e20000000800 */
[----:B------:R-:W-:-:S03]  /*122c0*/  @P2 IADD3 R0, R4, -0x40, RZ ;  /* 0xffffffc004002810 */ /* 0x000fc60007ffe0ff */
[----:B------:R3:W-:Y:S04]  /*122d0*/  STS [R5], R6 ;  /* 0x0000000605007388 */ /* 0x0007e80000000800 */
[----:B------:R4:W-:Y:S04]  /*122e0*/  STS [R5+0x400], R10 ;  /* 0x0004000a05007388 */ /* 0x0009e80000000800 */
[----:B------:R-:W-:Y:S04]  /*122f0*/  STS [R4+0x2000], R11 ;  /* 0x0020000b04007388 */ /* 0x000fe80000000800 */
[----:B------:R5:W-:Y:S04]  /*12300*/  STS [R4+0x2400], R12 ;  /* 0x0024000c04007388 */ /* 0x000be80000000800 */
[----:B------:R-:W-:Y:S01]  /*12310*/  STS [R5+0x2000], R19 ;  /* 0x0020001305007388 */ /* 0x000fe20000000800 */
[----:B-1----:R-:W-:-:S03]  /*12320*/  IADD3 R9, R29, 0x400, R0 ;  /* 0x000004001d097810 */ /* 0x002fc60007ffe000 */
[----:B------:R1:W-:Y:S01]  /*12330*/  STS [R5+0x2400], R18 ;  /* 0x0024001205007388 */ /* 0x0003e20000000800 */
[----:B--2---:R-:W-:Y:S01]  /*12340*/  IMAD.IADD R7, R4, 0x1, R29 ;  /* 0x0000000104077824 */ /* 0x004fe200078e021d */
[C---:B------:R-:W-:Y:S02]  /*12350*/  IADD3 R9, R8.reuse, R9, RZ ;  /* 0x0000000908097210 */ /* 0x040fe40007ffe0ff */
[----:B---3--:R-:W-:Y:S02]  /*12360*/  IADD3 R6, R5, R29, RZ ;  /* 0x0000001d05067210 */ /* 0x008fe40007ffe0ff */
[----:B------:R2:W-:Y:S01]  /*12370*/  STS [R7], R17 ;  /* 0x0000001107007388 */ /* 0x0005e20000000800 */
[----:B----4-:R-:W3:Y:S03]  /*12380*/  LDC.U8 R10, c[0x0][0x328] ;  /* 0x0000ca00ff0a7b82 */ /* 0x010ee60000000000 */
[----:B------:R4:W-:Y:S04]  /*12390*/  STS [R7+0x400], R16 ;  /* 0x0004001007007388 */ /* 0x0009e80000000800 */
[----:B------:R4:W-:Y:S01]  /*123a0*/  STS [R6], R14 ;  /* 0x0000000e06007388 */ /* 0x0009e20000000800 */
[----:B-----5:R-:W-:-:S03]  /*123b0*/  IADD3 R4, R8, R0, RZ ;  /* 0x0000000008047210 */ /* 0x020fc60007ffe0ff */
[----:B------:R5:W-:Y:S01]  /*123c0*/  STS [R6+0x400], R13 ;  /* 0x0004000d06007388 */ /* 0x000be20000000800 */
[----:B------:R-:W4:Y:S03]  /*123d0*/  @P6 MUFU.LG2 R12, R40 ;  /* 0x00000028000c6308 */ /* 0x000f260000000c00 */
[----:B------:R-:W-:Y:S01]  /*123e0*/  STS [R7+0x2000], R15 ;  /* 0x0020000f07007388 */ /* 0x000fe20000000800 */
[----:B-1----:R-:W-:-:S03]  /*123f0*/  IMAD.IADD R5, R29, 0x1, R4 ;  /* 0x000000011d057824 */ /* 0x002fc600078e0204 */
[----:B------:R1:W-:Y:S01]  /*12400*/  STS [R7+0x2400], R21 ;  /* 0x0024001507007388 */ /* 0x0003e20000000800 */
[----:B------:R-:W-:-:S03]  /*12410*/  MOV R18, 0x7f800000 ;  /* 0x7f80000000127802 */ /* 0x000fc60000000f00 */
[----:B------:R-:W-:Y:S01]  /*12420*/  STS [R6+0x2000], R20 ;  /* 0x0020001406007388 */ /* 0x000fe20000000800 */
[----:B--2---:R-:W-:Y:S02]  /*12430*/  MOV R17, 0x7f800000 ;  /* 0x7f80000000117802 */ /* 0x004fe40000000f00 */
[----:B---3--:R-:W-:Y:S01]  /*12440*/  ISETP.NE.AND P2, PT, R10, RZ, PT ;  /* 0x000000ff0a00720c */ /* 0x008fe20003f45270 */
[----:B------:R-:W-:Y:S01]  /*12450*/  STS [R6+0x2400], R28 ;  /* 0x0024001c06007388 */ /* 0x000fe20000000800 */
[----:B----4-:R-:W-:-:S03]  /*12460*/  MOV R16, 0x7f800000 ;  /* 0x7f80000000107802 */ /* 0x010fc60000000f00 */
[----:B------:R-:W-:Y:S01]  /*12470*/  STS [R0], R27 ;  /* 0x0000001b00007388 */ /* 0x000fe20000000800 */
[----:B------:R-:W-:Y:S03]  /*12480*/  @P5 MUFU.LG2 R14, R41 ;  /* 0x00000029000e5308 */ /* 0x000fe60000000c00 */
[----:B------:R-:W-:Y:S04]  /*12490*/  STS [R0+0x400], R26 ;  /* 0x0004001a00007388 */ /* 0x000fe80000000800 */
[----:B------:R-:W-:Y:S01]  /*124a0*/  STS [R4], R23 ;  /* 0x0000001704007388 */ /* 0x000fe20000000800 */
[----:B-----5:R-:W2:Y:S03]  /*124b0*/  @P4 MUFU.LG2 R13, R42 ;  /* 0x0000002a000d4308 */ /* 0x020ea60000000c00 */
[----:B------:R-:W-:Y:S01]  /*124c0*/  STS [R4+0x400], R22 ;  /* 0x0004001604007388 */ /* 0x000fe20000000800 */
[----:B-1----:R-:W-:-:S03]  /*124d0*/  @P1 MOV R7, c[0x0][0x210] ;  /* 0x0000840000071a02 */ /* 0x002fc60000000f00 */
[----:B------:R-:W-:Y:S02]  /*124e0*/  STS [R0+0x2000], R25 ;  /* 0x0020001900007388 */ /* 0x000fe40000000800 */
[----:B------:R-:W-:Y:S02]  /*124f0*/  @P1 IMAD R7, R7, c[0x0][0x214], RZ ;  /* 0x0000850007071a24 */ /* 0x000fe400078e02ff */
[----:B------:R1:W-:Y:S04]  /*12500*/  STS [R0+0x2400], R24 ;  /* 0x0024001800007388 */ /* 0x0003e80000000800 */
[----:B------:R-:W-:Y:S04]  /*12510*/  STS [R4+0x2000], R34 ;  /* 0x0020002204007388 */ /* 0x000fe80000000800 */
[----:B------:R3:W-:Y:S04]  /*12520*/  STS [R4+0x2400], R36 ;  /* 0x0024002404007388 */ /* 0x0007e80000000800 */
[----:B------:R-:W4:Y:S04]  /*12530*/  S2R R11, SR_CTAID.Y ;  /* 0x00000000000b7919 */ /* 0x000f280000002600 */
[----:B------:R-:W5:Y:S04]  /*12540*/  S2R R15, SR_CTAID.X ;  /* 0x00000000000f7919 */ /* 0x000f680000002500 */
[----:B------:R-:W2:Y:S01]  /*12550*/  S2R R19, SR_CTAID.Z ;  /* 0x0000000000137919 */ /* 0x000ea20000002700 */
[----:B-1----:R-:W-:-:S05]  /*12560*/  IADD3 R0, R29, R0, RZ ;  /* 0x000000001d007210 */ /* 0x002fca0007ffe0ff */
[----:B------:R-:W-:Y:S01]  /*12570*/  STS [R0], R38 ;  /* 0x0000002600007388 */ /* 0x000fe20000000800 */
[----:B---3--:R-:W-:-:S03]  /*12580*/  @!P1 MOV R4, c[0x0][0x214] ;  /* 0x0000850000049a02 */ /* 0x008fc60000000f00 */
[----:B------:R-:W-:Y:S01]  /*12590*/  STS [R0+0x400], R35 ;  /* 0x0004002300007388 */ /* 0x000fe20000000800 */
[----:B------:R-:W-:-:S03]  /*125a0*/  @!P1 SEL R7, R4, c[0x0][0x234], !P2 ;  /* 0x00008d0004079a07 */ /* 0x000fc60005000000 */
[----:B------:R-:W-:Y:S01]  /*125b0*/  STS [R5], R30 ;  /* 0x0000001e05007388 */ /* 0x000fe20000000800 */
[----:B------:R-:W-:Y:S02]  /*125c0*/  ISETP.NE.OR P2, PT, R45, RZ, !P2 ;  /* 0x000000ff2d00720c */ /* 0x000fe40005745670 */
[----:B------:R-:W-:Y:S01]  /*125d0*/  LOP3.LUT R4, R44, 0xffffffe0, RZ, 0xc0, !PT ;  /* 0xffffffe02c047812 */ /* 0x000fe200078ec0ff */
[----:B------:R-:W-:Y:S03]  /*125e0*/  STS [R9], R33 ;  /* 0x0000002109007388 */ /* 0x000fe60000000800 */
[----:B------:R-:W-:Y:S01]  /*125f0*/  IADD3 R10, -R4, R54, RZ ;  /* 0x00000036040a7210 */ /* 0x000fe20007ffe1ff */
[----:B------:R-:W-:Y:S04]  /*12600*/  STS [R0+0x2000], R39 ;  /* 0x0020002700007388 */ /* 0x000fe80000000800 */
[----:B------:R1:W-:Y:S02]  /*12610*/  STS [R0+0x2400], R37 ;  /* 0x0024002500007388 */ /* 0x0003e40000000800 */
[----:B----4-:R-:W-:-:S02]  /*12620*/  @!P2 IMAD R6, R11, c[0x0][0x214], RZ ;  /* 0x000085000b06aa24 */ /* 0x010fc400078e02ff */
[----:B------:R3:W-:Y:S04]  /*12630*/  STS [R5+0x2000], R32 ;  /* 0x0020002005007388 */ /* 0x0007e80000000800 */
[----:B------:R4:W-:Y:S04]  /*12640*/  STS [R9+0x2000], R31 ;  /* 0x0020001f09007388 */ /* 0x0009e80000000800 */
[----:B------:R-:W-:Y:S01]  /*12650*/  BAR.SYNC.DEFER_BLOCKING 0x0 ;  /* 0x0000000000007b1d */ /* 0x000fe20000010000 */
[----:B-1----:R-:W-:Y:S01]  /*12660*/  @P1 MOV R0, 0x1 ;  /* 0x0000000100001802 */ /* 0x002fe20000000f00 */
[----:B------:R-:W-:Y:S01]  /*12670*/  @!P1 IMAD R0, R7, c[0x0][0x1c0], RZ ;  /* 0x0000700007009a24 */ /* 0x000fe200078e02ff */
[----:B---3--:R-:W-:-:S03]  /*12680*/  @!P0 SHF.R.S32.HI R5, RZ, 0x1f, R11 ;  /* 0x0000001fff058819 */ /* 0x008fc6000001140b */
[C---:B------:R-:W-:Y:S02]  /*12690*/  IMAD R0, R11.reuse, R0, RZ ;  /* 0x000000000b007224 */ /* 0x040fe400078e02ff */
[----:B----4-:R-:W-:-:S03]  /*126a0*/  @!P0 IMAD.WIDE.U32 R8, R11, c[0x0][0x1e0], RZ ;  /* 0x000078000b088a25 */ /* 0x010fc600078e00ff */
[----:B------:R-:W-:Y:S01]  /*126b0*/  SEL R0, R0, RZ, P2 ;  /* 0x000000ff00007207 */ /* 0x000fe20001000000 */
[----:B------:R1:W3:Y:S01]  /*126c0*/  LDS.128 R20, [R200] ;  /* 0x00000000c8147984 */ /* 0x0002e20000000c00 */
[----:B------:R-:W-:Y:S01]  /*126d0*/  @!P0 IMAD R5, R5, c[0x0][0x1e0], RZ ;  /* 0x0000780005058a24 */ /* 0x000fe200078e02ff */
[----:B------:R-:W-:Y:S02]  /*126e0*/  @!P0 MOV R52, R8 ;  /* 0x0000000800348202 */ /* 0x000fe40000000f00 */
[----:B------:R1:W4:Y:S01]  /*126f0*/  LDS.128 R24, [R200+0x800] ;  /* 0x00080000c8187984 */ /* 0x0003220000000c00 */
[----:B------:R-:W-:Y:S01]  /*12700*/  @!P0 IMAD R5, R11, c[0x0][0x1e4], R5 ;  /* 0x000079000b058a24 */ /* 0x000fe200078e0205 */
[----:B------:R-:W-:Y:S01]  /*12710*/  @!P2 SEL R8, R6, R245, !P0 ;  /* 0x000000f50608a207 */ /* 0x000fe20004000000 */
[----:B------:R-:W1:Y:S01]  /*12720*/  @P3 MUFU.LG2 R11, R43 ;  /* 0x0000002b000b3308 */ /* 0x000e620000000c00 */
[----:B------:R1:W3:Y:S01]  /*12730*/  LDS.128 R28, [R200+0x1000] ;  /* 0x00100000c81c7984 */ /* 0x0002e20000000c00 */
[----:B------:R-:W-:Y:S01]  /*12740*/  @P1 MOV R6, c[0x0][0x210] ;  /* 0x0000840000061a02 */ /* 0x000fe20000000f00 */
[----:B------:R-:W-:Y:S01]  /*12750*/  @!P0 IMAD.IADD R53, R9, 0x1, R5 ;  /* 0x0000000109358824 */ /* 0x000fe200078e0205 */
[----:B------:R-:W-:Y:S01]  /*12760*/  @!P1 MOV R6, 0x1 ;  /* 0x0000000100069802 */ /* 0x000fe20000000f00 */
[----:B------:R3:W3:Y:S01]  /*12770*/  LDS.128 R32, [R200+0x1800] ;  /* 0x00180000c8207984 */ /* 0x0006e20000000c00 */
[----:B------:R-:W-:Y:S01]  /*12780*/  CS2R R4, SRZ ;  /* 0x0000000000047805 */ /* 0x000fe2000001ff00 */
[----:B------:R-:W-:Y:S01]  /*12790*/  LOP3.LUT P0, RZ, R10, 0x3, RZ, 0xc0, !PT ;  /* 0x000000030aff7812 */ /* 0x000fe2000780c0ff */
[--C-:B------:R-:W-:Y:S01]  /*127a0*/  @!P2 IMAD.MOV.U32 R4, RZ, RZ, R8.reuse ;  /* 0x000000ffff04a224 */ /* 0x100fe200078e0008 */
[----:B------:R3:W3:Y:S01]  /*127b0*/  LDS.128 R36, [R200+0x2000] ;  /* 0x00200000c8247984 */ /* 0x0006e20000000c00 */
[----:B------:R-:W-:Y:S01]  /*127c0*/  @!P2 SHF.R.S32.HI R5, RZ, 0x1f, R8 ;  /* 0x0000001fff05a819 */ /* 0x000fe20000011408 */
[----:B-----5:R-:W-:Y:S01]  /*127d0*/  IMAD R8, R15, R6, RZ ;  /* 0x000000060f087224 */ /* 0x020fe200078e02ff */
[----:B------:R-:W-:Y:S01]  /*127e0*/  MOV R15, 0x7f800000 ;  /* 0x7f800000000f7802 */ /* 0x000fe20000000f00 */
[----:B------:R3:W3:Y:S01]  /*127f0*/  LDS.128 R44, [R200+0x2800] ;  /* 0x00280000c82c7984 */ /* 0x0006e20000000c00 */
[----:B------:R-:W-:-:S02]  /*12800*/  @P6 FMUL.FTZ R9, R12, 0.69314718246459960938 ;  /* 0x3f3172180c096820 */ /* 0x000fc40000410000 */
[----:B--2---:R-:W-:Y:S01]  /*12810*/  IMAD R0, R19, R7, R0 ;  /* 0x0000000713007224 */ /* 0x004fe200078e0200 */
[----:B------:R2:W2:Y:S01]  /*12820*/  LDS.128 R48, [R200+0x3000] ;  /* 0x00300000c8307984 */ /* 0x0004a20000000c00 */
[----:B------:R-:W-:Y:S01]  /*12830*/  SHF.L.U32 R12, R8, 0x7, RZ ;  /* 0x00000007080c7819 */ /* 0x000fe200000006ff */
[----:B------:R-:W-:Y:S02]  /*12840*/  @P6 FFMA.FTZ R18, R70, c[0x0][0x238], R9 ;  /* 0x00008e0046126a23 */ /* 0x000fe40000010009 */
[----:B------:R-:W2:Y:S01]  /*12850*/  LDS.128 R200, [R200+0x3800] ;  /* 0x00380000c8c87984 */ /* 0x000ea20000000c00 */
[----:B------:R-:W-:Y:S01]  /*12860*/  @P4 FMUL.FTZ R9, R13, 0.69314718246459960938 ;  /* 0x3f3172180d094820 */ /* 0x000fe20000410000 */
[----:B------:R-:W-:Y:S01]  /*12870*/  IADD3 R7, P2, P1, R12, R4, R0 ;  /* 0x000000040c077210 */ /* 0x000fe2000795e000 */
[----:B------:R-:W-:Y:S01]  /*12880*/  @P5 FMUL.FTZ R10, R14, 0.69314718246459960938 ;  /* 0x3f3172180e0a5820 */ /* 0x000fe20000410000 */
[----:B------:R-:W-:Y:S01]  /*12890*/  SHF.R.S32.HI R4, RZ, 0x1f, R12 ;  /* 0x0000001fff047819 */ /* 0x000fe2000001140c */
[----:B-1----:R-:W-:Y:S01]  /*128a0*/  @P3 FMUL.FTZ R8, R11, 0.69314718246459960938 ;  /* 0x3f3172180b083820 */ /* 0x002fe20000410000 */
[----:B------:R-:W-:Y:S01]  /*128b0*/  SHF.R.S32.HI R0, RZ, 0x1f, R0 ;  /* 0x0000001fff007819 */ /* 0x000fe20000011400 */
[----:B------:R-:W-:-:S02]  /*128c0*/  @P4 FFMA.FTZ R15, R2, c[0x0][0x238], R9 ;  /* 0x00008e00020f4a23 */ /* 0x000fc40000010009 */
[----:B------:R-:W-:Y:S01]  /*128d0*/  @P5 FFMA.FTZ R17, R69, c[0x0][0x238], R10 ;  /* 0x00008e0045115a23 */ /* 0x000fe2000001000a */
[----:B------:R-:W-:Y:S01]  /*128e0*/  IADD3.X R2, R4, R5, R0, P2, P1 ;  /* 0x0000000504027210 */ /* 0x000fe200017e2400 */
[----:B------:R-:W-:Y:S01]  /*128f0*/  @P3 FFMA.FTZ R16, R3, c[0x0][0x238], R8 ;  /* 0x00008e0003103a23 */ /* 0x000fe20000010008 */
[----:B------:R-:W-:Y:S05]  /*12900*/  @P0 BRA `(.L_x_1098) ;  /* 0x0000022000000947 */ /* 0x000fea0003800000 */
[----:B------:R-:W5:Y:S04]  /*12910*/  LDL.LU R56, [R1+0x20] ;  /* 0x0000200001387983 */ /* 0x000f680000300800 */
[----:B------:R-:W5:Y:S02]  /*12920*/  LDL.LU R55, [R1+0x34] ;  /* 0x0000340001377983 */ /* 0x000f640000300800 */
[----:B-----5:R-:W-:-:S05]  /*12930*/  IMAD R0, R55, 0x10, R56 ;  /* 0x0000001037007824 */ /* 0x020fca00078e0238 */
[CC--:B------:R-:W-:Y:S02]  /*12940*/  ISETP.GE.AND P6, PT, R0.reuse, R244.reuse, PT ;  /* 0x000000f40000720c */ /* 0x0c0fe40003fc6270 */
[C---:B------:R-:W-:Y:S02]  /*12950*/  IADD3 R4, R0.reuse, 0x8, RZ ;  /* 0x0000000800047810 */ /* 0x040fe40007ffe0ff */
[----:B------:R-:W-:Y:S02]  /*12960*/  IADD3 R3, R0, 0x40, RZ ;  /* 0x0000004000037810 */ /* 0x000fe40007ffe0ff */
[-C--:B------:R-:W-:Y:S02]  /*12970*/  ISETP.GE.AND P5, PT, R4, R244.reuse, PT ;  /* 0x000000f40400720c */ /* 0x080fe40003fa6270 */
[----:B------:R-:W-:Y:S02]  /*12980*/  IADD3 R5, R0, 0x48, RZ ;  /* 0x0000004800057810 */ /* 0x000fe40007ffe0ff */
[----:B------:R-:W-:-:S02]  /*12990*/  ISETP.GE.AND P4, PT, R3, R244, PT ;  /* 0x000000f40300720c */ /* 0x000fc40003f86270 */
[----:B------:R-:W-:Y:S01]  /*129a0*/  ISETP.GE.AND P3, PT, R5, R244, PT ;  /* 0x000000f40500720c */ /* 0x000fe20003f66270 */
[----:B------:R-:W-:-:S05]  /*129b0*/  @!P6 IMAD R0, R0, R6, RZ ;  /* 0x000000060000e224 */ /* 0x000fca00078e02ff */
[----:B------:R-:W-:Y:S01]  /*129c0*/  @!P6 IADD3 R9, P0, R0, R7, RZ ;  /* 0x000000070009e210 */ /* 0x000fe20007f1e0ff */
[----:B------:R-:W-:-:S03]  /*129d0*/  @!P5 IMAD R4, R4, R6, RZ ;  /* 0x000000060404d224 */ /* 0x000fc600078e02ff */
[----:B------:R-:W-:Y:S01]  /*129e0*/  @!P6 LEA.HI.X.SX32 R10, R0, R2, 0x1, P0 ;  /* 0x00000002000ae211 */ /* 0x000fe200000f0eff */
[-C--:B------:R-:W-:Y:S01]  /*129f0*/  @!P4 IMAD R11, R3, R6.reuse, RZ ;  /* 0x00000006030bc224 */ /* 0x080fe200078e02ff */
[CC--:B------:R-:W-:Y:S01]  /*12a00*/  @!P5 IADD3 R0, P2, R4.reuse, R7.reuse, RZ ;  /* 0x000000070400d210 */ /* 0x0c0fe20007f5e0ff */
[----:B------:R-:W-:Y:S01]  /*12a10*/  @!P3 IMAD R3, R5, R6, RZ ;  /* 0x000000060503b224 */ /* 0x000fe200078e02ff */
[C---:B------:R-:W-:Y:S02]  /*12a20*/  @!P6 LEA R8, P0, R9.reuse, c[0x0][0x200], 0x2 ;  /* 0x000080000908ea11 */ /* 0x040fe400078010ff */
[----:B------:R-:W-:Y:S02]  /*12a30*/  @!P5 LEA.HI.X.SX32 R4, R4, R2, 0x1, P2 ;  /* 0x000000020404d211 */ /* 0x000fe400010f0eff */
[----:B------:R-:W-:Y:S02]  /*12a40*/  @!P6 LEA.HI.X R9, R9, c[0x0][0x204], R10, 0x2, P0 ;  /* 0x000081000909ea11 */ /* 0x000fe400000f140a */
[----:B------:R-:W-:-:S02]  /*12a50*/  @!P4 IADD3 R5, P1, R11, R7, RZ ;  /* 0x000000070b05c210 */ /* 0x000fc40007f3e0ff */
[C---:B------:R-:W-:Y:S01]  /*12a60*/  @!P5 LEA R6, P2, R0.reuse, c[0x0][0x200], 0x2 ;  /* 0x000080000006da11 */ /* 0x040fe200078410ff */
[----:B------:R1:W-:Y:S01]  /*12a70*/  @!P6 STG.E [R8.64], R18 ;  /* 0x000000120800e986 */ /* 0x0003e2000c101906 */
        /* <DEDUP_REMOVED lines=11> */
.L_x_1098:
[----:B------:R-:W-:Y:S05]  /*12b30*/  BSYNC B0 ;  /* 0x0000000000007941 */ /* 0x000fea0003800000 */
.L_x_1097:
[C---:B-1----:R-:W-:Y:S01]  /*12b40*/  IADD3 R2, P0, R236.reuse, R52, RZ ;  /* 0x00000034ec027210 */ /* 0x042fe20007f1e0ff */
[----:B------:R-:W-:Y:S01]  /*12b50*/  BSSY B0, `(.L_x_1099) ;  /* 0x0000012000007945 */ /* 0x000fe20003800000 */
[----:B------:R-:W-:Y:S02]  /*12b60*/  ISETP.GE.AND P1, PT, R236, c[0x0][0x220], PT ;  /* 0x00008800ec007a0c */ /* 0x000fe40003f26270 */
[----:B------:R-:W-:Y:S01]  /*12b70*/  SHF.R.S32.HI R0, RZ, 0x1f, R19 ;  /* 0x0000001fff007819 */ /* 0x000fe20000011413 */
[----:B------:R-:W-:Y:S01]  /*12b80*/  IMAD.X R3, R237, 0x1, R53, P0 ;  /* 0x00000001ed037824 */ /* 0x000fe200000e0635 */
[----:B------:R-:W-:-:S03]  /*12b90*/  ISETP.GE.OR P0, PT, R240, R244, P1 ;  /* 0x000000f4f000720c */ /* 0x000fc60000f06670 */
        /* <DEDUP_REMOVED lines=13> */
.L_x_1100:
[----:B------:R-:W-:Y:S05]  /*12c70*/  BSYNC B0 ;  /* 0x0000000000007941 */ /* 0x000fea0003800000 */
.L_x_1099:
[----:B------:R-:W5:Y:S01]  /*12c80*/  LDL.LU R0, [R1+0x18] ;  /* 0x0000180001007983 */ /* 0x000f620000300800 */
[----:B------:R-:W-:Y:S01]  /*12c90*/  BSSY B0, `(.L_x_1101) ;  /* 0x000000e000007945 */ /* 0x000fe20003800000 */
[----:B-----5:R-:W-:-:S13]  /*12ca0*/  ISETP.GE.OR P0, PT, R0, R244, P1 ;  /* 0x000000f40000720c */ /* 0x020fda0000f06670 */
        /* <DEDUP_REMOVED lines=12> */
.L_x_1102:
[----:B------:R-:W-:Y:S05]  /*12d70*/  BSYNC B0 ;  /* 0x0000000000007941 */ /* 0x000fea0003800000 */
.L_x_1101:
[----:B------:R-:W5:Y:S01]  /*12d80*/  LDL.LU R0, [R1] ;  /* 0x0000000001007983 */ /* 0x000f620000300800 */
        /* <DEDUP_REMOVED lines=14> */
.L_x_1104:
[----:B------:R-:W-:Y:S05]  /*12e70*/  BSYNC B0 ;  /* 0x0000000000007941 */ /* 0x000fea0003800000 */
.L_x_1103:
        /* <DEDUP_REMOVED lines=15> */
.L_x_1106:
[----:B------:R-:W-:Y:S05]  /*12f70*/  BSYNC B0 ;  /* 0x0000000000007941 */ /* 0x000fea0003800000 */
.L_x_1105:
        /* <DEDUP_REMOVED lines=15> */
.L_x_1108:
[----:B------:R-:W-:Y:S05]  /*13070*/  BSYNC B0 ;  /* 0x0000000000007941 */ /* 0x000fea0003800000 */
.L_x_1107:
        /* <DEDUP_REMOVED lines=15> */
.L_x_1110:
[----:B------:R-:W-:Y:S05]  /*13170*/  BSYNC B0 ;  /* 0x0000000000007941 */ /* 0x000fea0003800000 */
.L_x_1109:
        /* <DEDUP_REMOVED lines=15> */
.L_x_1112:
[----:B------:R-:W-:Y:S05]  /*13270*/  BSYNC B0 ;  /* 0x0000000000007941 */ /* 0x000fea0003800000 */
.L_x_1111:
[----:B------:R-:W5:Y:S02]  /*13280*/  LDL.LU R0, [R1+0x24] ;  /* 0x0000240001007983 */ /* 0x000f640000300800 */
[----:B-----5:R-:W-:-:S13]  /*13290*/  ISETP.GE.OR P1, PT, R0, R244, P1 ;  /* 0x000000f40000720c */ /* 0x020fda0000f26670 */
[----:B------:R-:W-:Y:S05]  /*132a0*/  @P1 EXIT ;  /* 0x000000000000194d */ /* 0x000fea0003800000 */
        /* <DEDUP_REMOVED lines=10> */
[----:B--2---:R-:W-:Y:S01]  /*13350*/  STG.E.128 [R2.64], R200 ;  /* 0x000000c802007986 */ /* 0x004fe2000c101d06 */
[----:B------:R-:W-:Y:S05]  /*13360*/  EXIT ;  /* 0x000000000000794d */ /* 0x000fea0003800000 */
.L_x_1047:
        /* <DEDUP_REMOVED lines=14> */
[----:B-1----:R-:W-:Y:S02]  /*13450*/  ISETP.NE.AND P0, PT, R4, RZ, PT ;  /* 0x000000ff0400720c */ /* 0x002fe40003f05270 */
[----:B--2---:R-:W-:Y:S02]  /*13460*/  ISETP.NE.AND P3, PT, R0, RZ, PT ;  /* 0x000000ff0000720c */ /* 0x004fe40003f65270 */
[----:B------:R-:W-:-:S02]  /*13470*/  @!P4 SHF.R.S32.HI R0, RZ, 0x1f, R25 ;  /* 0x0000001fff00c819 */ /* 0x000fc40000011419 */
[----:B------:R-:W-:-:S07]  /*13480*/  ISETP.NE.OR P2, PT, R4, RZ, !P3 ;  /* 0x000000ff0400720c */ /* 0x000fce0005f45670 */
[----:B------:R-:W-:Y:S01]  /*13490*/  @P0 IMAD.MOV.U32 R8, RZ, RZ, c[0x0][0x210] ;  /* 0x00008400ff080624 */ /* 0x000fe200078e00ff */
[----:B------:R-:W-:Y:S01]  /*134a0*/  @P0 MOV R15, c[0x0][0x210] ;  /* 0x00008400000f0a02 */ /* 0x000fe20000000f00 */
[----:B------:R-:W-:Y:S01]  /*134b0*/  @!P4 IMAD R0, R0, c[0x0][0x1e0], RZ ;  /* 0x000078000000ca24 */ /* 0x000fe200078e02ff */
[----:B------:R-:W-:Y:S01]  /*134c0*/  ISETP.NE.OR P1, PT, R245, -0x1, P2 ;  /* 0xfffffffff500780c */ /* 0x000fe20001725670 */
[----:B------:R-:W-:Y:S02]  /*134d0*/  @!P0 IMAD.MOV.U32 R6, RZ, RZ, c[0x0][0x214] ;  /* 0x00008500ff068624 */ /* 0x000fe400078e00ff */
        /* <DEDUP_REMOVED lines=11> */
[C---:B------:R-:W-:Y:S01]  /*13590*/  IADD3 R4, P3, R0.reuse, R4, RZ ;  /* 0x0000000400047210 */ /* 0x040fe20007f7e0ff */
[C---:B------:R-:W-:Y:S01]  /*135a0*/  @!P1 IMAD R245, R25.reuse, c[0x0][0x214], RZ ;  /* 0x0000850019f59a24 */ /* 0x040fe200078e02ff */
[C---:B------:R-:W-:Y:S01]  /*135b0*/  ISETP.GE.AND P1, PT, R0.reuse, c[0x0][0x220], PT ;  /* 0x0000880000007a0c */ /* 0x040fe20003f26270 */
[----:B------:R-:W-:Y:S01]  /*135c0*/  IMAD R6, R25, R6, RZ ;  /* 0x0000000619067224 */ /* 0x000fe200078e02ff */
[----:B------:R-:W-:Y:S01]  /*135d0*/  LEA.HI.X.SX32 R5, R0, R5, 0x1, P3 ;  /* 0x0000000500057211 */ /* 0x000fe200018f0eff */
[----:B------:R-:W-:Y:S01]  /*135e0*/  IMAD R0, R7, c[0x0][0x1f0], RZ ;  /* 0x00007c0007007a24 */ /* 0x000fe200078e02ff */
[-C--:B------:R-:W-:Y:S01]  /*135f0*/  ISETP.GE.OR P3, PT, R10, R14.reuse, P1 ;  /* 0x0000000e0a00720c */ /* 0x080fe20000f66670 */
[----:B------:R-:W-:Y:S01]  /*13600*/  @!P0 IMAD.MOV.U32 R15, RZ, RZ, 0x1 ;  /* 0x00000001ff0f8424 */ /* 0x000fe200078e00ff */
[----:B------:R-:W-:Y:S01]  /*13610*/  SEL R7, R6, RZ, P2 ;  /* 0x000000ff06077207 */ /* 0x000fe20001000000 */
[----:B------:R-:W-:Y:S01]  /*13620*/  IMAD R9, R16, c[0x0][0x1f4], R0 ;  /* 0x00007d0010097a24 */ /* 0x000fe200078e0200 */
[----:B------:R-:W-:Y:S01]  /*13630*/  ISETP.GE.AND P0, PT, R10, R14, PT ;  /* 0x0000000e0a00720c */ /* 0x000fe20003f06270 */
[--C-:B------:R-:W-:Y:S01]  /*13640*/  @!P2 IMAD.MOV.U32 R2, RZ, RZ, R245.reuse ;  /* 0x000000ffff02a224 */ /* 0x100fe200078e00f5 */
[----:B------:R-:W-:Y:S01]  /*13650*/  @!P2 SHF.R.S32.HI R3, RZ, 0x1f, R245 ;  /* 0x0000001fff03a819 */ /* 0x000fe200000114f5 */
[----:B------:R-:W-:Y:S01]  /*13660*/  IMAD R6, R28, R15, RZ ;  /* 0x0000000f1c067224 */ /* 0x000fe200078e02ff */
[----:B------:R-:W-:Y:S01]  /*13670*/  P2R R27, PR, RZ, 0x1 ;  /* 0x00000001ff1b7803 */ /* 0x000fe20000000000 */
[----:B------:R-:W-:-:S02]  /*13680*/  IMAD R0, R16, R8, R7 ;  /* 0x0000000810007224 */ /* 0x000fc400078e0207 */
[----:B------:R-:W-:Y:S01]  /*13690*/  IMAD.WIDE.U32 R12, R16, c[0x0][0x1f0], R4 ;  /* 0x00007c00100c7a25 */ /* 0x000fe200078e0004 */
[----:B------:R-:W-:Y:S02]  /*136a0*/  SHF.R.S32.HI R4, RZ, 0x1f, R6 ;  /* 0x0000001fff047819 */ /* 0x000fe40000011406 */
[----:B------:R-:W-:Y:S01]  /*136b0*/  IADD3 R17, P2, P0, R6, R2, R0 ;  /* 0x0000000206117210 */ /* 0x000fe2000785e000 */
[----:B------:R-:W-:Y:S01]  /*136c0*/  IMAD.WIDE R6, R234, 0x80, R10 ;  /* 0x00000080ea067825 */ /* 0x000fe200078e020a */
[----:B------:R-:W-:-:S03]  /*136d0*/  SHF.R.S32.HI R0, RZ, 0x1f, R0 ;  /* 0x0000001fff007819 */ /* 0x000fc60000011400 */
[----:B------:R-:W-:Y:S01]  /*136e0*/  IMAD.IADD R9, R9, 0x1, R13 ;  /* 0x0000000109097824 */ /* 0x000fe200078e020d */
        /* <DEDUP_REMOVED lines=10> */
.L_x_1114:
[----:B------:R-:W-:Y:S05]  /*13790*/  BSYNC B0 ;  /* 0x0000000000007941 */ /* 0x000fea0003800000 */
.L_x_1113:
        /* <DEDUP_REMOVED lines=17> */
.L_x_1116:
[----:B------:R-:W-:Y:S05]  /*138b0*/  BSYNC B0 ;  /* 0x0000000000007941 */ /* 0x000fea0003800000 */
.L_x_1115:
        /* <DEDUP_REMOVED lines=16> */
.L_x_1118:
[----:B------:R-:W-:Y:S05]  /*139c0*/  BSYNC B0 ;  /* 0x0000000000007941 */ /* 0x000fea0003800000 */
.L_x_1117:
        /* <DEDUP_REMOVED lines=16> */
.L_x_1120:
[----:B------:R-:W-:Y:S05]  /*13ad0*/  BSYNC B0 ;  /* 0x0000000000007941 */ /* 0x000fea0003800000 */
.L_x_1119:
        /* <DEDUP_REMOVED lines=16> */
.L_x_1122:
[----:B------:R-:W-:Y:S05]  /*13be0*/  BSYNC B0 ;  /* 0x0000000000007941 */ /* 0x000fea0003800000 */
.L_x_1121:
        /* <DEDUP_REMOVED lines=16> */
.L_x_1124:
[----:B------:R-:W-:Y:S05]  /*13cf0*/  BSYNC B0 ;  /* 0x0000000000007941 */ /* 0x000fea0003800000 */
.L_x_1123:
        /* <DEDUP_REMOVED lines=16> */
.L_x_1126:
[----:B------:R-:W-:Y:S05]  /*13e00*/  BSYNC B0 ;  /* 0x0000000000007941 */ /* 0x000fea0003800000 */
.L_x_1125:
        /* <DEDUP_REMOVED lines=16> */
.L_x_1128:
[----:B------:R-:W-:Y:S05]  /*13f10*/  BSYNC B0 ;  /* 0x0000000000007941 */ /* 0x000fea0003800000 */
.L_x_1127:
        /* <DEDUP_REMOVED lines=72> */
.L_x_1129:
        /* <DEDUP_REMOVED lines=14> */
.L_x_1147:


//--------------------- .nv.shared._ZN5flash16flash_fwd_kernelI23Flash_fwd_kernel_traitsILi64ELi128ELi128ELi4ELb0ELb0EN7cutlass6half_tE19Flash_kernel_traitsILi64ELi128ELi128ELi4ES3_EELb0ELb1ELb0ELb0ELb1ELb1ELb0ELb0EEEvNS_16Flash_fwd_paramsE --------------------------
	.section	.nv.shared._ZN5flash16flash_fwd_kernelI23Flash_fwd_kernel_traitsILi64ELi128ELi128ELi4ELb0ELb0EN7cutlass6half_tE19Flash_kernel_traitsILi64ELi128ELi128ELi4ES3_EELb0ELb1ELb0ELb0ELb1ELb1ELb0ELb0EEEvNS_16Flash_fwd_paramsE,"aw",@nobits
	.sectionflags	@""
	.align	16


//--------------------- .nv.global                --------------------------
	.section	.nv.global,"aw",@nobits
.nv.global:
	.type		_ZN72_INTERNAL_aa5abc54_36_flash_fwd_hdim64_fp16_causal_sm80_cu_9949e2e8_32734cute1_E,@object
	.size		_ZN72_INTERNAL_aa5abc54_36_flash_fwd_hdim64_fp16_causal_sm80_cu_9949e2e8_32734cute1_E,(_ZN72_INTERNAL_aa5abc54_36_flash_fwd_hdim64_fp16_causal_sm80_cu_9949e2e8_32734cuda3std3__45__cpo6cbeginE - _ZN72_INTERNAL_aa5abc54_36_flash_fwd_hdim64_fp16_causal_sm80_cu_9949e2e8_32734cute1_E)
_ZN72_INTERNAL_aa5abc54_36_flash_fwd_hdim64_fp16_causal_sm80_cu_9949e2e8_32734cute1_E:
	.zero		1
	.type		_ZN72_INTERNAL_aa5abc54_36_flash_fwd_hdim64_fp16_causal_sm80_cu_9949e2e8_32734cuda3std3__45__cpo6cbeginE,@object
	.size		_ZN72_INTERNAL_aa5abc54_36_flash_fwd_hdim64_fp16_causal_sm80_cu_9949e2e8_32734cuda3std3__45__cpo6cbeginE,(_ZN72_INTERNAL_aa5abc54_36_flash_fwd_hdim64_fp16_causal_sm80_cu_9949e2e8_32734cuda3std3__48in_placeE - _ZN72_INTERNAL_aa5abc54_36_flash_fwd_hdim64_fp16_causal_sm80_cu_9949e2e8_32734cuda3std3__45__cpo6cbeginE)
_ZN72_INTERNAL_aa5abc54_36_flash_fwd_hdim64_fp16_causal_sm80_cu_9949e2e8_32734cuda3std3__45__cpo6cbeginE:
	.zero		1
	.type		_ZN72_INTERNAL_aa5abc54_36_flash_fwd_hdim64_fp16_causal_sm80_cu_9949e2e8_32734cuda3std3__48in_placeE,@object
	.size		_ZN72_INTERNAL_aa5abc54_36_flash_fwd_hdim64_fp16_causal_sm80_cu_9949e2e8_32734cuda3std3__48in_placeE,(_ZN72_INTERNAL_aa5abc54_36_flash_fwd_hdim64_fp16_causal_sm80_cu_9949e2e8_32734cuda3std6ranges3__45__cpo9iter_moveE - _ZN72_INTERNAL_aa5abc54_36_flash_fwd_hdim64_fp16_causal_sm80_cu_9949e2e8_32734cuda3std3__48in_placeE)
_ZN72_INTERNAL_aa5abc54_36_flash_fwd_hdim64_fp16_causal_sm80_cu_9949e2e8_32734cuda3std3__48in_placeE:
	.zero		1
	.type		_ZN72_INTERNAL_aa5abc54_36_flash_fwd_hdim64_fp16_causal_sm80_cu_9949e2e8_32734cuda3std6ranges3__45__cpo9iter_moveE,@object
	.size		_ZN72_INTERNAL_aa5abc54_36_flash_fwd_hdim64_fp16_causal_sm80_cu_9949e2e8_32734cuda3std6ranges3__45__cpo9iter_moveE,(_ZN72_INTERNAL_aa5abc54_36_flash_fwd_hdim64_fp16_causal_sm80_cu_9949e2e8_32734cuda3std3__45__cpo5beginE - _ZN72_INTERNAL_aa5abc54_36_flash_fwd_hdim64_fp16_causal_sm80_cu_9949e2e8_32734cuda3std6ranges3__45__cpo9iter_moveE)
_ZN72_INTERNAL_aa5abc54_36_flash_fwd_hdim64_fp16_causal_sm80_cu_9949e2e8_32734cuda3std6ranges3__45__cpo9iter_moveE:
	.zero		1
	.type		_ZN72_INTERNAL_aa5abc54_36_flash_fwd_hdim64_fp16_causal_sm80_cu_9949e2e8_32734cuda3std3__45__cpo5beginE,@object
	.size		_ZN72_INTERNAL_aa5abc54_36_flash_fwd_hdim64_fp16_causal_sm80_cu_9949e2e8_32734cuda3std3__45__cpo5beginE,(_ZN72_INTERNAL_aa5abc54_36_flash_fwd_hdim64_fp16_causal_sm80_cu_9949e2e8_32734cuda3std3__474_GLOBAL__N__aa5abc54_36_flash_fwd_hdim64_fp16_causal_sm80_cu_9949e2e8_32736ignoreE - _ZN72_INTERNAL_aa5abc54_36_flash_fwd_hdim64_fp16_causal_sm80_cu_9949e2e8_32734cuda3std3__45__cpo5beginE)
_ZN72_INTERNAL_aa5abc54_36_flash_fwd_hdim64_fp16_causal_sm80_cu_9949e2e8_32734cuda3std3__45__cpo5beginE:
	.zero		1
	.type		_ZN72_INTERNAL_aa5abc54_36_flash_fwd_hdim64_fp16_causal_sm80_cu_9949e2e8_32734cuda3std3__474_GLOBAL__N__aa5abc54_36_flash_fwd_hdim64_fp16_causal_sm80_cu_9949e2e8_32736ignoreE,@object
	.size		_ZN72_INTERNAL_aa5abc54_36_flash_fwd_hdim64_fp16_causal_sm80_cu_9949e2e8_32734cuda3std3__474_GLOBAL__N__aa5abc54_36_flash_fwd_hdim64_fp16_causal_sm80_cu_9949e2e8_32736ignoreE,(_ZN72_INTERNAL_aa5abc54_36_flash_fwd_hdim64_fp16_causal_sm80_cu_9949e2e8_32734cute7productE - _ZN72_INTERNAL_aa5abc54_36_flash_fwd_hdim64_fp16_causal_sm80_cu_9949e2e8_32734cuda3std3__474_GLOBAL__N__aa5abc54_36_flash_fwd_hdim64_fp16_causal_sm80_cu_9949e2e8_32736ignoreE)
_ZN72_INTERNAL_aa5abc54_36_flash_fwd_hdim64_fp16_causal_sm80_cu_9949e2e8_32734cuda3std3__474_GLOBAL__N__aa5abc54_36_flash_fwd_hdim64_fp16_causal_sm80_cu_9949e2e8_32736ignoreE:
	.zero		1
	.type		_ZN72_INTERNAL_aa5abc54_36_flash_fwd_hdim64_fp16_causal_sm80_cu_9949e2e8_32734cute7productE,@object
	.size		_ZN72_INTERNAL_aa5abc54_36_flash_fwd_hdim64_fp16_causal_sm80_cu_9949e2e8_32734cute7productE,(_ZN72_INTERNAL_aa5abc54_36_flash_fwd_hdim64_fp16_causal_sm80_cu_9949e2e8_32734cuda3std3__45__cpo3endE - _ZN72_INTERNAL_aa5abc54_36_flash_fwd_hdim64_fp16_causal_sm80_cu_9949e2e8_32734cute7productE)
_ZN72_INTERNAL_aa5abc54_36_flash_fwd_hdim64_fp16_causal_sm80_cu_9949e2e8_32734cute7productE:
	.zero		1
	.type		_ZN72_INTERNAL_aa5abc54_36_flash_fwd_hdim64_fp16_causal_sm80_cu_9949e2e8_32734cuda3std3__45__cpo3endE,@object
	.size		_ZN72_INTERNAL_aa5abc54_36_flash_fwd_hdim64_fp16_causal_sm80_cu_9949e2e8_32734cuda3std3__45__cpo3endE,(_ZN72_INTERNAL_aa5abc54_36_flash_fwd_hdim64_fp16_causal_sm80_cu_9949e2e8_32734cuda3std3__419piecewise_constructE - _ZN72_INTERNAL_aa5abc54_36_flash_fwd_hdim64_fp16_causal_sm80_cu_9949e2e8_32734cuda3std3__45__cpo3endE)
_ZN72_INTERNAL_aa5abc54_36_flash_fwd_hdim64_fp16_causal_sm80_cu_9949e2e8_32734cuda3std3__45__cpo3endE:
	.zero		1
	.type		_ZN72_INTERNAL_aa5abc54_36_flash_fwd_hdim64_fp16_causal_sm80_cu_9949e2e8_32734cuda3std3__419piecewise_constructE,@object
	.size		_ZN72_INTERNAL_aa5abc54_36_flash_fwd_hdim64_fp16_causal_sm80_cu_9949e2e8_32734cuda3std3__419piecewise_constructE,(_ZN72_INTERNAL_aa5abc54_36_flash_fwd_hdim64_fp16_causal_sm80_cu_9949e2e8_32734cuda3std3__45__cpo4cendE - _ZN72_INTERNAL_aa5abc54_36_flash_fwd_hdim64_fp16_causal_sm80_cu_9949e2e8_32734cuda3std3__419piecewise_constructE)
_ZN72_INTERNAL_aa5abc54_36_flash_fwd_hdim64_fp16_causal_sm80_cu_9949e2e8_32734cuda3std3__419piecewise_constructE:
	.zero		1
	.type		_ZN72_INTERNAL_aa5abc54_36_flash_fwd_hdim64_fp16_causal_sm80_cu_9949e2e8_32734cuda3std3__45__cpo4cendE,@object
	.size		_ZN72_INTERNAL_aa5abc54_36_flash_fwd_hdim64_fp16_causal_sm80_cu_9949e2e8_32734cuda3std3__45__cpo4cendE,(_ZN72_INTERNAL_aa5abc54_36_flash_fwd_hdim64_fp16_causal_sm80_cu_9949e2e8_32734cuda3std6ranges3__45__cpo4swapE - _ZN72_INTERNAL_aa5abc54_36_flash_fwd_hdim64_fp16_causal_sm80_cu_9949e2e8_32734cuda3std3__45__cpo4cendE)
_ZN72_INTERNAL_aa5abc54_36_flash_fwd_hdim64_fp16_causal_sm80_cu_9949e2e8_32734cuda3std3__45__cpo4cendE:
	.zero		1
	.type		_ZN72_INTERNAL_aa5abc54_36_flash_fwd_hdim64_fp16_causal_sm80_cu_9949e2e8_32734cuda3std6ranges3__45__cpo4swapE,@object
	.size		_ZN72_INTERNAL_aa5abc54_36_flash_fwd_hdim64_fp16_causal_sm80_cu_9949e2e8_32734cuda3std6ranges3__45__cpo4swapE,(.L_7 - _ZN72_INTERNAL_aa5abc54_36_flash_fwd_hdim64_fp16_causal_sm80_cu_9949e2e8_32734cuda3std6ranges3__45__cpo4swapE)
_ZN72_INTERNAL_aa5abc54_36_flash_fwd_hdim64_fp16_causal_sm80_cu_9949e2e8_32734cuda3std6ranges3__45__cpo4swapE:
	.zero		1
.L_7:


//--------------------- .nv.shared._ZN5flash16flash_fwd_kernelI23Flash_fwd_kernel_traitsILi64ELi128ELi128ELi4ELb0ELb0EN7cutlass6half_tE19Flash_kernel_traitsILi64ELi128ELi128ELi4ES3_EELb0ELb1ELb0ELb0ELb1ELb1ELb1ELb0EEEvNS_16Flash_fwd_paramsE --------------------------
	.section	.nv.shared._ZN5flash16flash_fwd_kernelI23Flash_fwd_kernel_traitsILi64ELi128ELi128ELi4ELb0ELb0EN7cutlass6half_tE19Flash_kernel_traitsILi64ELi128ELi128ELi4ES3_EELb0ELb1ELb0ELb0ELb1ELb1ELb1ELb0EEEvNS_16Flash_fwd_paramsE,"aw",@nobits
	.sectionflags	@""
	.align	16


//--------------------- .nv.shared._ZN5flash16flash_fwd_kernelI23Flash_fwd_kernel_traitsILi64ELi128ELi128ELi4ELb0ELb0EN7cutlass6half_tE19Flash_kernel_traitsILi64ELi128ELi128ELi4ES3_EELb0ELb1ELb0ELb0ELb0ELb1ELb0ELb0EEEvNS_16Flash_fwd_paramsE --------------------------
	.section	.nv.shared._ZN5flash16flash_fwd_kernelI23Flash_fwd_kernel_traitsILi64ELi128ELi128ELi4ELb0ELb0EN7cutlass6half_tE19Flash_kernel_traitsILi64ELi128ELi128ELi4ES3_EELb0ELb1ELb0ELb0ELb0ELb1ELb0ELb0EEEvNS_16Flash_fwd_paramsE,"aw",@nobits
	.sectionflags	@""
	.align	16


//--------------------- .nv.shared._ZN5flash16flash_fwd_kernelI23Flash_fwd_kernel_traitsILi64ELi128ELi128ELi4ELb0ELb0EN7cutlass6half_tE19Flash_kernel_traitsILi64ELi128ELi128ELi4ES3_EELb0ELb1ELb0ELb0ELb0ELb1ELb1ELb0EEEvNS_16Flash_fwd_paramsE --------------------------
	.section	.nv.shared._ZN5flash16flash_fwd_kernelI23Flash_fwd_kernel_traitsILi64ELi128ELi128ELi4ELb0ELb0EN7cutlass6half_tE19Flash_kernel_traitsILi64ELi128ELi128ELi4ES3_EELb0ELb1ELb0ELb0ELb0ELb1ELb1ELb0EEEvNS_16Flash_fwd_paramsE,"aw",@nobits
	.sectionflags	@""
	.align	16


//--------------------- .nv.shared._ZN5flash16flash_fwd_kernelI23Flash_fwd_kernel_traitsILi64ELi128ELi128ELi4ELb0ELb0EN7cutlass6half_tE19Flash_kernel_traitsILi64ELi128ELi128ELi4ES3_EELb0ELb1ELb0ELb0ELb0ELb0ELb0ELb0EEEvNS_16Flash_fwd_paramsE --------------------------
	.section	.nv.shared._ZN5flash16flash_fwd_kernelI23Flash_fwd_kernel_traitsILi64ELi128ELi128ELi4ELb0ELb0EN7cutlass6half_tE19Flash_kernel_traitsILi64ELi128ELi128ELi4ES3_EELb0ELb1ELb0ELb0ELb0ELb0ELb0ELb0EEEvNS_16Flash_fwd_paramsE,"aw",@nobits
	.sectionflags	@""
	.align	16


//--------------------- .nv.shared._ZN5flash16flash_fwd_kernelI23Flash_fwd_kernel_traitsILi64ELi128ELi128ELi4ELb0ELb0EN7cutlass6half_tE19Flash_kernel_traitsILi64ELi128ELi128ELi4ES3_EELb0ELb1ELb0ELb0ELb0ELb0ELb1ELb0EEEvNS_16Flash_fwd_paramsE --------------------------
	.section	.nv.shared._ZN5flash16flash_fwd_kernelI23Flash_fwd_kernel_traitsILi64ELi128ELi128ELi4ELb0ELb0EN7cutlass6half_tE19Flash_kernel_traitsILi64ELi128ELi128ELi4ES3_EELb0ELb1ELb0ELb0ELb0ELb0ELb1ELb0EEEvNS_16Flash_fwd_paramsE,"aw",@nobits
	.sectionflags	@""
	.align	16


//--------------------- .nv.shared._ZN5flash16flash_fwd_kernelI23Flash_fwd_kernel_traitsILi64ELi128ELi128ELi4ELb0ELb0EN7cutlass6half_tE19Flash_kernel_traitsILi64ELi128ELi128ELi4ES3_EELb0ELb1ELb0ELb1ELb0ELb0ELb0ELb0EEEvNS_16Flash_fwd_paramsE --------------------------
	.section	.nv.shared._ZN5flash16flash_fwd_kernelI23Flash_fwd_kernel_traitsILi64ELi128ELi128ELi4ELb0ELb0EN7cutlass6half_tE19Flash_kernel_traitsILi64ELi128ELi128ELi4ES3_EELb0ELb1ELb0ELb1ELb0ELb0ELb0ELb0EEEvNS_16Flash_fwd_paramsE,"aw",@nobits
	.sectionflags	@""
	.align	16


//--------------------- .nv.shared._ZN5flash16flash_fwd_kernelI23Flash_fwd_kernel_traitsILi64ELi128ELi128ELi4ELb0ELb0EN7cutlass6half_tE19Flash_kernel_traitsILi64ELi128ELi128ELi4ES3_EELb0ELb1ELb0ELb1ELb0ELb0ELb1ELb0EEEvNS_16Flash_fwd_paramsE --------------------------
	.section	.nv.shared._ZN5flash16flash_fwd_kernelI23Flash_fwd_kernel_traitsILi64ELi128ELi128ELi4ELb0ELb0EN7cutlass6half_tE19Flash_kernel_traitsILi64ELi128ELi128ELi4ES3_EELb0ELb1ELb0ELb1ELb0ELb0ELb1ELb0EEEvNS_16Flash_fwd_paramsE,"aw",@nobits
	.sectionflags	@""
	.align	16


//--------------------- .nv.shared._ZN5flash16flash_fwd_kernelI23Flash_fwd_kernel_traitsILi64ELi128ELi64ELi4ELb0ELb0EN7cutlass6half_tE19Flash_kernel_traitsILi64ELi128ELi64ELi4ES3_EELb1ELb1ELb0ELb0ELb0ELb0ELb0ELb0EEEvNS_16Flash_fwd_paramsE --------------------------
	.section	.nv.shared._ZN5flash16flash_fwd_kernelI23Flash_fwd_kernel_traitsILi64ELi128ELi64ELi4ELb0ELb0EN7cutlass6half_tE19Flash_kernel_traitsILi64ELi128ELi64ELi4ES3_EELb1ELb1ELb0ELb0ELb0ELb0ELb0ELb0EEEvNS_16Flash_fwd_paramsE,"aw",@nobits
	.sectionflags	@""
	.align	16


//--------------------- .nv.shared._ZN5flash16flash_fwd_kernelI23Flash_fwd_kernel_traitsILi64ELi128ELi64ELi4ELb0ELb0EN7cutlass6half_tE19Flash_kernel_traitsILi64ELi128ELi64ELi4ES3_EELb1ELb1ELb0ELb0ELb1ELb1ELb0ELb0EEEvNS_16Flash_fwd_paramsE --------------------------
	.section	.nv.shared._ZN5flash16flash_fwd_kernelI23Flash_fwd_kernel_traitsILi64ELi128ELi64ELi4ELb0ELb0EN7cutlass6half_tE19Flash_kernel_traitsILi64ELi128ELi64ELi4ES3_EELb1ELb1ELb0ELb0ELb1ELb1ELb0ELb0EEEvNS_16Flash_fwd_paramsE,"aw",@nobits
	.sectionflags	@""
	.align	16


//--------------------- .nv.shared._ZN5flash16flash_fwd_kernelI23Flash_fwd_kernel_traitsILi64ELi128ELi64ELi4ELb0ELb0EN7cutlass6half_tE19Flash_kernel_traitsILi64ELi128ELi64ELi4ES3_EELb0ELb1ELb0ELb0ELb1ELb1ELb1ELb0EEEvNS_16Flash_fwd_paramsE --------------------------
	.section	.nv.shared._ZN5flash16flash_fwd_kernelI23Flash_fwd_kernel_traitsILi64ELi128ELi64ELi4ELb0ELb0EN7cutlass6half_tE19Flash_kernel_traitsILi64ELi128ELi64ELi4ES3_EELb0ELb1ELb0ELb0ELb1ELb1ELb1ELb0EEEvNS_16Flash_fwd_paramsE,"aw",@nobits
	.sectionflags	@""
	.align	16


//--------------------- .nv.shared._ZN5flash16flash_fwd_kernelI23Flash_fwd_kernel_traitsILi64ELi128ELi64ELi4ELb0ELb0EN7cutlass6half_tE19Flash_kernel_traitsILi64ELi128ELi64ELi4ES3_EELb1ELb1ELb0ELb0ELb0ELb1ELb0ELb0EEEvNS_16Flash_fwd_paramsE --------------------------
	.section	.nv.shared._ZN5flash16flash_fwd_kernelI23Flash_fwd_kernel_traitsILi64ELi128ELi64ELi4ELb0ELb0EN7cutlass6half_tE19Flash_kernel_traitsILi64ELi128ELi64ELi4ES3_EELb1ELb1ELb0ELb0ELb0ELb1ELb0ELb0EEEvNS_16Flash_fwd_paramsE,"aw",@nobits
	.sectionflags	@""
	.align	16


//--------------------- .nv.shared._ZN5flash16flash_fwd_kernelI23Flash_fwd_kernel_traitsILi64ELi128ELi64ELi4ELb0ELb0EN7cutlass6half_tE19Flash_kernel_traitsILi64ELi128ELi64ELi4ES3_EELb0ELb1ELb0ELb0ELb0ELb1ELb1ELb0EEEvNS_16Flash_fwd_paramsE --------------------------
	.section	.nv.shared._ZN5flash16flash_fwd_kernelI23Flash_fwd_kernel_traitsILi64ELi128ELi64ELi4ELb0ELb0EN7cutlass6half_tE19Flash_kernel_traitsILi64ELi128ELi64ELi4ES3_EELb0ELb1ELb0ELb0ELb0ELb1ELb1ELb0EEEvNS_16Flash_fwd_paramsE,"aw",@nobits
	.sectionflags	@""
	.align	16


//--------------------- .nv.shared._ZN5flash16flash_fwd_kernelI23Flash_fwd_kernel_traitsILi64ELi128ELi64ELi4ELb0ELb0EN7cutlass6half_tE19Flash_kernel_traitsILi64ELi128ELi64ELi4ES3_EELb1ELb1ELb0ELb1ELb0ELb0ELb0ELb0EEEvNS_16Flash_fwd_paramsE --------------------------
	.section	.nv.shared._ZN5flash16flash_fwd_kernelI23Flash_fwd_kernel_traitsILi64ELi128ELi64ELi4ELb0ELb0EN7cutlass6half_tE19Flash_kernel_traitsILi64ELi128ELi64ELi4ES3_EELb1ELb1ELb0ELb1ELb0ELb0ELb0ELb0EEEvNS_16Flash_fwd_paramsE,"aw",@nobits
	.sectionflags	@""
	.align	16


//--------------------- .nv.shared._ZN5flash16flash_fwd_kernelI23Flash_fwd_kernel_traitsILi64ELi128ELi64ELi4ELb0ELb0EN7cutlass6half_tE19Flash_kernel_traitsILi64ELi128ELi64ELi4ES3_EELb1ELb1ELb0ELb0ELb0ELb0ELb0ELb1EEEvNS_16Flash_fwd_paramsE --------------------------
	.section	.nv.shared._ZN5flash16flash_fwd_kernelI23Flash_fwd_kernel_traitsILi64ELi128ELi64ELi4ELb0ELb0EN7cutlass6half_tE19Flash_kernel_traitsILi64ELi128ELi64ELi4ES3_EELb1ELb1ELb0ELb0ELb0ELb0ELb0ELb1EEEvNS_16Flash_fwd_paramsE,"aw",@nobits
	.sectionflags	@""
	.align	16


//--------------------- .nv.shared._ZN5flash16flash_fwd_kernelI23Flash_fwd_kernel_traitsILi64ELi128ELi64ELi4ELb0ELb0EN7cutlass6half_tE19Flash_kernel_traitsILi64ELi128ELi64ELi4ES3_EELb0ELb1ELb0ELb0ELb0ELb0ELb1ELb0EEEvNS_16Flash_fwd_paramsE --------------------------
	.section	.nv.shared._ZN5flash16flash_fwd_kernelI23Flash_fwd_kernel_traitsILi64ELi128ELi64ELi4ELb0ELb0EN7cutlass6half_tE19Flash_kernel_traitsILi64ELi128ELi64ELi4ES3_EELb0ELb1ELb0ELb0ELb0ELb0ELb1ELb0EEEvNS_16Flash_fwd_paramsE,"aw",@nobits
	.sectionflags	@""
	.align	16


//--------------------- .nv.shared._ZN5flash16flash_fwd_kernelI23Flash_fwd_kernel_traitsILi64ELi128ELi64ELi4ELb0ELb0EN7cutlass6half_tE19Flash_kernel_traitsILi64ELi128ELi64ELi4ES3_EELb1ELb1ELb0ELb1ELb0ELb0ELb0ELb1EEEvNS_16Flash_fwd_paramsE --------------------------
	.section	.nv.shared._ZN5flash16flash_fwd_kernelI23Flash_fwd_kernel_traitsILi64ELi128ELi64ELi4ELb0ELb0EN7cutlass6half_tE19Flash_kernel_traitsILi64ELi128ELi64ELi4ES3_EELb1ELb1ELb0ELb1ELb0ELb0ELb0ELb1EEEvNS_16Flash_fwd_paramsE,"aw",@nobits
	.sectionflags	@""
	.align	16


//--------------------- .nv.shared._ZN5flash16flash_fwd_kernelI23Flash_fwd_kernel_traitsILi64ELi128ELi64ELi4ELb0ELb0EN7cutlass6half_tE19Flash_kernel_traitsILi64ELi128ELi64ELi4ES3_EELb0ELb1ELb0ELb1ELb0ELb0ELb1ELb0EEEvNS_16Flash_fwd_paramsE --------------------------
	.section	.nv.shared._ZN5flash16flash_fwd_kernelI23Flash_fwd_kernel_traitsILi64ELi128ELi64ELi4ELb0ELb0EN7cutlass6half_tE19Flash_kernel_traitsILi64ELi128ELi64ELi4ES3_EELb0ELb1ELb0ELb1ELb0ELb0ELb1ELb0EEEvNS_16Flash_fwd_paramsE,"aw",@nobits
	.sectionflags	@""
	.align	16
